	.target	sm_80

	.elftype	@"ET_EXEC"


//--------------------- .note.nv.tkinfo           --------------------------
	.section	.note.nv.tkinfo,"",@"SHT_NOTE"
	.sectionflags	@"SHF_NOTE_NV_TKINFO"
	.tkinfo
        /*0018*/ 	.word	0x00000002
        /*0030*/ 	.string	""
        /*0030*/ 	.string	"ptxas"
        /*0030*/ 	.string	"Cuda compilation tools, release 13.0, V13.0.88"
        /*0030*/ 	.string	"Build cuda_13.0.r13.0/compiler.36424714_0"
        /*0030*/ 	.string	"-arch sm_80 -m 64 "



//--------------------- .note.nv.cuinfo           --------------------------
	.section	.note.nv.cuinfo,"",@"SHT_NOTE"
	.sectionflags	@"SHF_NOTE_NV_CUINFO"
        /*0018*/ 	.short	0x0002
        /*001a*/ 	.short	0x0050
        /*001c*/ 	.short	0x0082
	.zero		2


//--------------------- .nv.info                  --------------------------
	.section	.nv.info,"",@"SHT_CUDA_INFO"
	.align	4


	//----- nvinfo : EIATTR_REGCOUNT
	.align		4
        /*0000*/ 	.byte	0x04, 0x2f
        /*0002*/ 	.short	(.L_12 - .L_11)
	.align		4
.L_11:
        /*0004*/ 	.word	index@(_ZN7cutlass13device_kernelIN5flash19enable_sm80_to_sm89INS1_16FlashAttnFwdSm80INS1_25CollectiveMainloopFwdSm80ILi8ELi1ELb0EN4cute5tupleIJNS5_1CILi128EEENS7_ILi48EEENS7_ILi256EEEEEELi256ENS_6half_tEfNS_4arch4Sm80ELb1ELb0ELb0ELb1ELb1ELb1ELb1ELb0EEENS1_21CollectiveEpilogueFwdINS6_IJS8_SA_S9_EEENS6_IJNS7_ILi1EEESI_SI_EEESC_SE_Li256ELb1ELb1ELb0ELb0EEENS1_19SingleTileSchedulerILb1ELb0ELb1ELi128EEEEEEEEEvNT_6ParamsE)
        /*0008*/ 	.word	0x000000fd


	//----- nvinfo : EIATTR_FRAME_SIZE
	.align		4
.L_12:
        /*000c*/ 	.byte	0x04, 0x11
        /*000e*/ 	.short	(.L_14 - .L_13)
	.align		4
.L_13:
        /*0010*/ 	.word	index@($__internal_19_$__cuda_sm70_shflsync_idx_p)
        /*0014*/ 	.word	0x00000000


	//----- nvinfo : EIATTR_FRAME_SIZE
	.align		4
.L_14:
        /*0018*/ 	.byte	0x04, 0x11
        /*001a*/ 	.short	(.L_16 - .L_15)
	.align		4
.L_15:
        /*001c*/ 	.word	index@(_ZN7cutlass13device_kernelIN5flash19enable_sm80_to_sm89INS1_16FlashAttnFwdSm80INS1_25CollectiveMainloopFwdSm80ILi8ELi1ELb0EN4cute5tupleIJNS5_1CILi128EEENS7_ILi48EEENS7_ILi256EEEEEELi256ENS_6half_tEfNS_4arch4Sm80ELb1ELb0ELb0ELb1ELb1ELb1ELb1ELb0EEENS1_21CollectiveEpilogueFwdINS6_IJS8_SA_S9_EEENS6_IJNS7_ILi1EEESI_SI_EEESC_SE_Li256ELb1ELb1ELb0ELb0EEENS1_19SingleTileSchedulerILb1ELb0ELb1ELi128EEEEEEEEEvNT_6ParamsE)
        /*0020*/ 	.word	0x00000000


	//----- nvinfo : EIATTR_REGCOUNT
	.align		4
.L_16:
        /*0024*/ 	.byte	0x04, 0x2f
        /*0026*/ 	.short	(.L_18 - .L_17)
	.align		4
.L_17:
        /*0028*/ 	.word	index@(_ZN7cutlass13device_kernelIN5flash19enable_sm80_to_sm89INS1_16FlashAttnFwdSm80INS1_25CollectiveMainloopFwdSm80ILi8ELi1ELb0EN4cute5tupleIJNS5_1CILi128EEENS7_ILi96EEENS7_ILi256EEEEEELi256ENS_6half_tEfNS_4arch4Sm80ELb1ELb0ELb0ELb1ELb1ELb0ELb1ELb0EEENS1_21CollectiveEpilogueFwdINS6_IJS8_SA_S9_EEENS6_IJNS7_ILi1EEESI_SI_EEESC_SE_Li256ELb1ELb1ELb0ELb0EEENS1_19SingleTileSchedulerILb1ELb0ELb1ELi128EEEEEEEEEvNT_6ParamsE)
        /*002c*/ 	.word	0x000000ff


	//----- nvinfo : EIATTR_FRAME_SIZE
	.align		4
.L_18:
        /*0030*/ 	.byte	0x04, 0x11
        /*0032*/ 	.short	(.L_20 - .L_19)
	.align		4
.L_19:
        /*0034*/ 	.word	index@(_ZN7cutlass13device_kernelIN5flash19enable_sm80_to_sm89INS1_16FlashAttnFwdSm80INS1_25CollectiveMainloopFwdSm80ILi8ELi1ELb0EN4cute5tupleIJNS5_1CILi128EEENS7_ILi96EEENS7_ILi256EEEEEELi256ENS_6half_tEfNS_4arch4Sm80ELb1ELb0ELb0ELb1ELb1ELb0ELb1ELb0EEENS1_21CollectiveEpilogueFwdINS6_IJS8_SA_S9_EEENS6_IJNS7_ILi1EEESI_SI_EEESC_SE_Li256ELb1ELb1ELb0ELb0EEENS1_19SingleTileSchedulerILb1ELb0ELb1ELi128EEEEEEEEEvNT_6ParamsE)
        /*0038*/ 	.word	0x00000088


	//----- nvinfo : EIATTR_REGCOUNT
	.align		4
.L_20:
        /*003c*/ 	.byte	0x04, 0x2f
        /*003e*/ 	.short	(.L_22 - .L_21)
	.align		4
.L_21:
        /*0040*/ 	.word	index@(_ZN7cutlass13device_kernelIN5flash19enable_sm80_to_sm89INS1_16FlashAttnFwdSm80INS1_25CollectiveMainloopFwdSm80ILi8ELi1ELb0EN4cute5tupleIJNS5_1CILi128EEENS7_ILi96EEENS7_ILi256EEEEEELi256ENS_6half_tEfNS_4arch4Sm80ELb1ELb0ELb0ELb0ELb1ELb0ELb1ELb0EEENS1_21CollectiveEpilogueFwdINS6_IJS8_SA_S9_EEENS6_IJNS7_ILi1EEESI_SI_EEESC_SE_Li256ELb0ELb1ELb0ELb0EEENS1_30DynamicPersistentTileSchedulerILi256ELi256ELb0ELb1ELb0EEEEEEEEEvNT_6ParamsE)
        /*0044*/ 	.word	0x000000ff


	//----- nvinfo : EIATTR_FRAME_SIZE
	.align		4
.L_22:
        /*0048*/ 	.byte	0x04, 0x11
        /*004a*/ 	.short	(.L_24 - .L_23)
	.align		4
.L_23:
        /*004c*/ 	.word	index@($__internal_18_$__cuda_sm70_shflsync_idx_p)
        /*0050*/ 	.word	0x00000000


	//----- nvinfo : EIATTR_FRAME_SIZE
	.align		4
.L_24:
        /*0054*/ 	.byte	0x04, 0x11
        /*0056*/ 	.short	(.L_26 - .L_25)
	.align		4
.L_25:
        /*0058*/ 	.word	index@($__internal_17_$__cuda_sm70_shflsync_bfly_p)
        /*005c*/ 	.word	0x00000000


	//----- nvinfo : EIATTR_FRAME_SIZE
	.align		4
.L_26:
        /*0060*/ 	.byte	0x04, 0x11
        /*0062*/ 	.short	(.L_28 - .L_27)
	.align		4
.L_27:
        /*0064*/ 	.word	index@(_ZN7cutlass13device_kernelIN5flash19enable_sm80_to_sm89INS1_16FlashAttnFwdSm80INS1_25CollectiveMainloopFwdSm80ILi8ELi1ELb0EN4cute5tupleIJNS5_1CILi128EEENS7_ILi96EEENS7_ILi256EEEEEELi256ENS_6half_tEfNS_4arch4Sm80ELb1ELb0ELb0ELb0ELb1ELb0ELb1ELb0EEENS1_21CollectiveEpilogueFwdINS6_IJS8_SA_S9_EEENS6_IJNS7_ILi1EEESI_SI_EEESC_SE_Li256ELb0ELb1ELb0ELb0EEENS1_30DynamicPersistentTileSchedulerILi256ELi256ELb0ELb1ELb0EEEEEEEEEvNT_6ParamsE)
        /*0068*/ 	.word	0x00000088


	//----- nvinfo : EIATTR_REGCOUNT
	.align		4
.L_28:
        /*006c*/ 	.byte	0x04, 0x2f
        /*006e*/ 	.short	(.L_30 - .L_29)
	.align		4
.L_29:
        /*0070*/ 	.word	index@(_ZN7cutlass13device_kernelIN5flash19enable_sm80_to_sm89INS1_16FlashAttnFwdSm80INS1_25CollectiveMainloopFwdSm80ILi8ELi1ELb0EN4cute5tupleIJNS5_1CILi128EEENS7_ILi48EEENS7_ILi256EEEEEELi256ENS_6half_tEfNS_4arch4Sm80ELb0ELb1ELb0ELb1ELb1ELb1ELb1ELb0EEENS1_21CollectiveEpilogueFwdINS6_IJS8_SA_S9_EEENS6_IJNS7_ILi1EEESI_SI_EEESC_SE_Li256ELb1ELb1ELb0ELb0EEENS1_19SingleTileSchedulerILb1ELb0ELb1ELi128EEEEEEEEEvNT_6ParamsE)
        /*0074*/ 	.word	0x000000ff


	//----- nvinfo : EIATTR_FRAME_SIZE
	.align		4
.L_30:
        /*0078*/ 	.byte	0x04, 0x11
        /*007a*/ 	.short	(.L_32 - .L_31)
	.align		4
.L_31:
        /*007c*/ 	.word	index@($__internal_16_$__cuda_sm70_shflsync_idx_p)
        /*0080*/ 	.word	0x00000000


	//----- nvinfo : EIATTR_FRAME_SIZE
	.align		4
.L_32:
        /*0084*/ 	.byte	0x04, 0x11
        /*0086*/ 	.short	(.L_34 - .L_33)
	.align		4
.L_33:
        /*0088*/ 	.word	index@($__internal_15_$__cuda_sm70_shflsync_bfly_p)
        /*008c*/ 	.word	0x00000000


	//----- nvinfo : EIATTR_FRAME_SIZE
	.align		4
.L_34:
        /*0090*/ 	.byte	0x04, 0x11
        /*0092*/ 	.short	(.L_36 - .L_35)
	.align		4
.L_35:
        /*0094*/ 	.word	index@($_ZN7cutlass13device_kernelIN5flash19enable_sm80_to_sm89INS1_16FlashAttnFwdSm80INS1_25CollectiveMainloopFwdSm80ILi8ELi1ELb0EN4cute5tupleIJNS5_1CILi128EEENS7_ILi48EEENS7_ILi256EEEEEELi256ENS_6half_tEfNS_4arch4Sm80ELb0ELb1ELb0ELb1ELb1ELb1ELb1ELb0EEENS1_21CollectiveEpilogueFwdINS6_IJS8_SA_S9_EEENS6_IJNS7_ILi1EEESI_SI_EEESC_SE_Li256ELb1ELb1ELb0ELb0EEENS1_19SingleTileSchedulerILb1ELb0ELb1ELi128EEEEEEEEEvNT_6ParamsE$_ZZN5flash25CollectiveMainloopFwdSm80ILi8ELi1ELb0EN4cute5tupleIJNS1_1CILi128EEENS3_ILi48EEENS3_ILi256EEEEEELi256EN7cutlass6half_tEfNS8_4arch4Sm80ELb0ELb1ELb0ELb1ELb1ELb1ELb1ELb0EE3mmaINS_16FlashAttnFwdSm80ISC_NS_21CollectiveEpilogueFwdINS2_IJS4_S6_S5_EEENS2_IJNS3_ILi1EEESH_SH_EEES9_SB_Li256ELb1ELb1ELb0ELb0EEENS_19SingleTileSchedulerILb1ELb0ELb1ELi128EEEE13SharedStorageENS1_6TensorINS1_11ArrayEngineIfLm128EEENS1_6LayoutINS2_IJNS2_IJNS3_ILi2EEESS_EEESH_NS3_ILi32EEEEEENS2_IJNS2_IJSH_SS_EEENS3_ILi0EEENS3_ILi4EEEEEEEEEENS_7SoftmaxILi2ELi0EEEEEbRKNSC_6ParamsERT0_RT1_iRKNS_16SeqlenInfoQKNewKILb1ELb1EEENS2_IJiiiiEEERT_ENKUlvE_clEv)
        /*0098*/ 	.word	0x00000000


	//----- nvinfo : EIATTR_FRAME_SIZE
	.align		4
.L_36:
        /*009c*/ 	.byte	0x04, 0x11
        /*009e*/ 	.short	(.L_38 - .L_37)
	.align		4
.L_37:
        /*00a0*/ 	.word	index@(_ZN7cutlass13device_kernelIN5flash19enable_sm80_to_sm89INS1_16FlashAttnFwdSm80INS1_25CollectiveMainloopFwdSm80ILi8ELi1ELb0EN4cute5tupleIJNS5_1CILi128EEENS7_ILi48EEENS7_ILi256EEEEEELi256ENS_6half_tEfNS_4arch4Sm80ELb0ELb1ELb0ELb1ELb1ELb1ELb1ELb0EEENS1_21CollectiveEpilogueFwdINS6_IJS8_SA_S9_EEENS6_IJNS7_ILi1EEESI_SI_EEESC_SE_Li256ELb1ELb1ELb0ELb0EEENS1_19SingleTileSchedulerILb1ELb0ELb1ELi128EEEEEEEEEvNT_6ParamsE)
        /*00a4*/ 	.word	0x00000070


	//----- nvinfo : EIATTR_REGCOUNT
	.align		4
.L_38:
        /*00a8*/ 	.byte	0x04, 0x2f
        /*00aa*/ 	.short	(.L_40 - .L_39)
	.align		4
.L_39:
        /*00ac*/ 	.word	index@(_ZN7cutlass13device_kernelIN5flash19enable_sm80_to_sm89INS1_16FlashAttnFwdSm80INS1_25CollectiveMainloopFwdSm80ILi8ELi1ELb0EN4cute5tupleIJNS5_1CILi128EEENS7_ILi64EEENS7_ILi256EEEEEELi256ENS_6half_tEfNS_4arch4Sm80ELb0ELb1ELb0ELb1ELb1ELb0ELb1ELb0EEENS1_21CollectiveEpilogueFwdINS6_IJS8_SA_S9_EEENS6_IJNS7_ILi1EEESI_SI_EEESC_SE_Li256ELb1ELb1ELb0ELb0EEENS1_19SingleTileSchedulerILb1ELb0ELb1ELi128EEEEEEEEEvNT_6ParamsE)
        /*00b0*/ 	.word	0x000000ff


	//----- nvinfo : EIATTR_FRAME_SIZE
	.align		4
.L_40:
        /*00b4*/ 	.byte	0x04, 0x11
        /*00b6*/ 	.short	(.L_42 - .L_41)
	.align		4
.L_41:
        /*00b8*/ 	.word	index@(_ZN7cutlass13device_kernelIN5flash19enable_sm80_to_sm89INS1_16FlashAttnFwdSm80INS1_25CollectiveMainloopFwdSm80ILi8ELi1ELb0EN4cute5tupleIJNS5_1CILi128EEENS7_ILi64EEENS7_ILi256EEEEEELi256ENS_6half_tEfNS_4arch4Sm80ELb0ELb1ELb0ELb1ELb1ELb0ELb1ELb0EEENS1_21CollectiveEpilogueFwdINS6_IJS8_SA_S9_EEENS6_IJNS7_ILi1EEESI_SI_EEESC_SE_Li256ELb1ELb1ELb0ELb0EEENS1_19SingleTileSchedulerILb1ELb0ELb1ELi128EEEEEEEEEvNT_6ParamsE)
        /*00bc*/ 	.word	0x00000000


	//----- nvinfo : EIATTR_REGCOUNT
	.align		4
.L_42:
        /*00c0*/ 	.byte	0x04, 0x2f
        /*00c2*/ 	.short	(.L_44 - .L_43)
	.align		4
.L_43:
        /*00c4*/ 	.word	index@(_ZN7cutlass13device_kernelIN5flash19enable_sm80_to_sm89INS1_16FlashAttnFwdSm80INS1_25CollectiveMainloopFwdSm80ILi8ELi1ELb0EN4cute5tupleIJNS5_1CILi128EEENS7_ILi64EEENS7_ILi256EEEEEELi256ENS_6half_tEfNS_4arch4Sm80ELb0ELb1ELb0ELb0ELb1ELb0ELb1ELb0EEENS1_21CollectiveEpilogueFwdINS6_IJS8_SA_S9_EEENS6_IJNS7_ILi1EEESI_SI_EEESC_SE_Li256ELb0ELb1ELb0ELb0EEENS1_19SingleTileSchedulerILb0ELb0ELb1ELi128EEEEEEEEEvNT_6ParamsE)
        /*00c8*/ 	.word	0x000000ff


	//----- nvinfo : EIATTR_FRAME_SIZE
	.align		4
.L_44:
        /*00cc*/ 	.byte	0x04, 0x11
        /*00ce*/ 	.short	(.L_46 - .L_45)
	.align		4
.L_45:
        /*00d0*/ 	.word	index@(_ZN7cutlass13device_kernelIN5flash19enable_sm80_to_sm89INS1_16FlashAttnFwdSm80INS1_25CollectiveMainloopFwdSm80ILi8ELi1ELb0EN4cute5tupleIJNS5_1CILi128EEENS7_ILi64EEENS7_ILi256EEEEEELi256ENS_6half_tEfNS_4arch4Sm80ELb0ELb1ELb0ELb0ELb1ELb0ELb1ELb0EEENS1_21CollectiveEpilogueFwdINS6_IJS8_SA_S9_EEENS6_IJNS7_ILi1EEESI_SI_EEESC_SE_Li256ELb0ELb1ELb0ELb0EEENS1_19SingleTileSchedulerILb0ELb0ELb1ELi128EEEEEEEEEvNT_6ParamsE)
        /*00d4*/ 	.word	0x00000000


	//----- nvinfo : EIATTR_REGCOUNT
	.align		4
.L_46:
        /*00d8*/ 	.byte	0x04, 0x2f
        /*00da*/ 	.short	(.L_48 - .L_47)
	.align		4
.L_47:
        /*00dc*/ 	.word	index@(_ZN7cutlass13device_kernelIN5flash19enable_sm80_to_sm89INS1_16FlashAttnFwdSm80INS1_25CollectiveMainloopFwdSm80ILi8ELi1ELb0EN4cute5tupleIJNS5_1CILi128EEENS7_ILi48EEENS7_ILi256EEEEEELi256ENS_6half_tEfNS_4arch4Sm80ELb0ELb0ELb0ELb1ELb1ELb1ELb1ELb0EEENS1_21CollectiveEpilogueFwdINS6_IJS8_SA_S9_EEENS6_IJNS7_ILi1EEESI_SI_EEESC_SE_Li256ELb1ELb1ELb0ELb0EEENS1_19SingleTileSchedulerILb1ELb0ELb1ELi128EEEEEEEEEvNT_6ParamsE)
        /*00e0*/ 	.word	0x000000f8


	//----- nvinfo : EIATTR_FRAME_SIZE
	.align		4
.L_48:
        /*00e4*/ 	.byte	0x04, 0x11
        /*00e6*/ 	.short	(.L_50 - .L_49)
	.align		4
.L_49:
        /*00e8*/ 	.word	index@($__internal_14_$__cuda_sm70_shflsync_idx_p)
        /*00ec*/ 	.word	0x00000000


	//----- nvinfo : EIATTR_FRAME_SIZE
	.align		4
.L_50:
        /*00f0*/ 	.byte	0x04, 0x11
        /*00f2*/ 	.short	(.L_52 - .L_51)
	.align		4
.L_51:
        /*00f4*/ 	.word	index@(_ZN7cutlass13device_kernelIN5flash19enable_sm80_to_sm89INS1_16FlashAttnFwdSm80INS1_25CollectiveMainloopFwdSm80ILi8ELi1ELb0EN4cute5tupleIJNS5_1CILi128EEENS7_ILi48EEENS7_ILi256EEEEEELi256ENS_6half_tEfNS_4arch4Sm80ELb0ELb0ELb0ELb1ELb1ELb1ELb1ELb0EEENS1_21CollectiveEpilogueFwdINS6_IJS8_SA_S9_EEENS6_IJNS7_ILi1EEESI_SI_EEESC_SE_Li256ELb1ELb1ELb0ELb0EEENS1_19SingleTileSchedulerILb1ELb0ELb1ELi128EEEEEEEEEvNT_6ParamsE)
        /*00f8*/ 	.word	0x00000000


	//----- nvinfo : EIATTR_REGCOUNT
	.align		4
.L_52:
        /*00fc*/ 	.byte	0x04, 0x2f
        /*00fe*/ 	.short	(.L_54 - .L_53)
	.align		4
.L_53:
        /*0100*/ 	.word	index@(_ZN7cutlass13device_kernelIN5flash19enable_sm80_to_sm89INS1_16FlashAttnFwdSm80INS1_25CollectiveMainloopFwdSm80ILi8ELi1ELb0EN4cute5tupleIJNS5_1CILi128EEENS7_ILi96EEENS7_ILi256EEEEEELi256ENS_6half_tEfNS_4arch4Sm80ELb0ELb0ELb0ELb1ELb1ELb0ELb1ELb0EEENS1_21CollectiveEpilogueFwdINS6_IJS8_SA_S9_EEENS6_IJNS7_ILi1EEESI_SI_EEESC_SE_Li256ELb1ELb1ELb0ELb0EEENS1_19SingleTileSchedulerILb1ELb0ELb1ELi128EEEEEEEEEvNT_6ParamsE)
        /*0104*/ 	.word	0x000000ff


	//----- nvinfo : EIATTR_FRAME_SIZE
	.align		4
.L_54:
        /*0108*/ 	.byte	0x04, 0x11
        /*010a*/ 	.short	(.L_56 - .L_55)
	.align		4
.L_55:
        /*010c*/ 	.word	index@(_ZN7cutlass13device_kernelIN5flash19enable_sm80_to_sm89INS1_16FlashAttnFwdSm80INS1_25CollectiveMainloopFwdSm80ILi8ELi1ELb0EN4cute5tupleIJNS5_1CILi128EEENS7_ILi96EEENS7_ILi256EEEEEELi256ENS_6half_tEfNS_4arch4Sm80ELb0ELb0ELb0ELb1ELb1ELb0ELb1ELb0EEENS1_21CollectiveEpilogueFwdINS6_IJS8_SA_S9_EEENS6_IJNS7_ILi1EEESI_SI_EEESC_SE_Li256ELb1ELb1ELb0ELb0EEENS1_19SingleTileSchedulerILb1ELb0ELb1ELi128EEEEEEEEEvNT_6ParamsE)
        /*0110*/ 	.word	0x00000048


	//----- nvinfo : EIATTR_REGCOUNT
	.align		4
.L_56:
        /*0114*/ 	.byte	0x04, 0x2f
        /*0116*/ 	.short	(.L_58 - .L_57)
	.align		4
.L_57:
        /*0118*/ 	.word	index@(_ZN7cutlass13device_kernelIN5flash19enable_sm80_to_sm89INS1_16FlashAttnFwdSm80INS1_25CollectiveMainloopFwdSm80ILi8ELi1ELb0EN4cute5tupleIJNS5_1CILi128EEENS7_ILi96EEENS7_ILi256EEEEEELi256ENS_6half_tEfNS_4arch4Sm80ELb0ELb0ELb0ELb0ELb1ELb0ELb1ELb0EEENS1_21CollectiveEpilogueFwdINS6_IJS8_SA_S9_EEENS6_IJNS7_ILi1EEESI_SI_EEESC_SE_Li256ELb0ELb1ELb0ELb0EEENS1_19SingleTileSchedulerILb0ELb0ELb1ELi128EEEEEEEEEvNT_6ParamsE)
        /*011c*/ 	.word	0x000000ff


	//----- nvinfo : EIATTR_FRAME_SIZE
	.align		4
.L_58:
        /*0120*/ 	.byte	0x04, 0x11
        /*0122*/ 	.short	(.L_60 - .L_59)
	.align		4
.L_59:
        /*0124*/ 	.word	index@(_ZN7cutlass13device_kernelIN5flash19enable_sm80_to_sm89INS1_16FlashAttnFwdSm80INS1_25CollectiveMainloopFwdSm80ILi8ELi1ELb0EN4cute5tupleIJNS5_1CILi128EEENS7_ILi96EEENS7_ILi256EEEEEELi256ENS_6half_tEfNS_4arch4Sm80ELb0ELb0ELb0ELb0ELb1ELb0ELb1ELb0EEENS1_21CollectiveEpilogueFwdINS6_IJS8_SA_S9_EEENS6_IJNS7_ILi1EEESI_SI_EEESC_SE_Li256ELb0ELb1ELb0ELb0EEENS1_19SingleTileSchedulerILb0ELb0ELb1ELi128EEEEEEEEEvNT_6ParamsE)
        /*0128*/ 	.word	0x00000060


	//----- nvinfo : EIATTR_REGCOUNT
	.align		4
.L_60:
        /*012c*/ 	.byte	0x04, 0x2f
        /*012e*/ 	.short	(.L_62 - .L_61)
	.align		4
.L_61:
        /*0130*/ 	.word	index@(_ZN7cutlass13device_kernelIN5flash19enable_sm80_to_sm89INS1_16FlashAttnFwdSm80INS1_25CollectiveMainloopFwdSm80ILi8ELi1ELb0EN4cute5tupleIJNS5_1CILi128EEENS7_ILi32EEENS7_ILi256EEEEEELi256ENS_6half_tEfNS_4arch4Sm80ELb1ELb0ELb0ELb1ELb1ELb1ELb1ELb0EEENS1_21CollectiveEpilogueFwdINS6_IJS8_SA_S9_EEENS6_IJNS7_ILi1EEESI_SI_EEESC_SE_Li256ELb1ELb1ELb0ELb0EEENS1_19SingleTileSchedulerILb1ELb0ELb1ELi128EEEEEEEEEvNT_6ParamsE)
        /*0134*/ 	.word	0x000000fb


	//----- nvinfo : EIATTR_FRAME_SIZE
	.align		4
.L_62:
        /*0138*/ 	.byte	0x04, 0x11
        /*013a*/ 	.short	(.L_64 - .L_63)
	.align		4
.L_63:
        /*013c*/ 	.word	index@(_ZN7cutlass13device_kernelIN5flash19enable_sm80_to_sm89INS1_16FlashAttnFwdSm80INS1_25CollectiveMainloopFwdSm80ILi8ELi1ELb0EN4cute5tupleIJNS5_1CILi128EEENS7_ILi32EEENS7_ILi256EEEEEELi256ENS_6half_tEfNS_4arch4Sm80ELb1ELb0ELb0ELb1ELb1ELb1ELb1ELb0EEENS1_21CollectiveEpilogueFwdINS6_IJS8_SA_S9_EEENS6_IJNS7_ILi1EEESI_SI_EEESC_SE_Li256ELb1ELb1ELb0ELb0EEENS1_19SingleTileSchedulerILb1ELb0ELb1ELi128EEEEEEEEEvNT_6ParamsE)
        /*0140*/ 	.word	0x00000000


	//----- nvinfo : EIATTR_REGCOUNT
	.align		4
.L_64:
        /*0144*/ 	.byte	0x04, 0x2f
        /*0146*/ 	.short	(.L_66 - .L_65)
	.align		4
.L_65:
        /*0148*/ 	.word	index@(_ZN7cutlass13device_kernelIN5flash19enable_sm80_to_sm89INS1_16FlashAttnFwdSm80INS1_25CollectiveMainloopFwdSm80ILi8ELi1ELb1EN4cute5tupleIJNS5_1CILi128EEENS7_ILi64EEENS7_ILi256EEEEEELi256ENS_6half_tEfNS_4arch4Sm80ELb1ELb0ELb0ELb1ELb1ELb0ELb1ELb0EEENS1_21CollectiveEpilogueFwdINS6_IJS8_SA_S9_EEENS6_IJNS7_ILi1EEESI_SI_EEESC_SE_Li256ELb1ELb1ELb0ELb0EEENS1_19SingleTileSchedulerILb1ELb0ELb1ELi128EEEEEEEEEvNT_6ParamsE)
        /*014c*/ 	.word	0x000000ff


	//----- nvinfo : EIATTR_FRAME_SIZE
	.align		4
.L_66:
        /*0150*/ 	.byte	0x04, 0x11
        /*0152*/ 	.short	(.L_68 - .L_67)
	.align		4
.L_67:
        /*0154*/ 	.word	index@(_ZN7cutlass13device_kernelIN5flash19enable_sm80_to_sm89INS1_16FlashAttnFwdSm80INS1_25CollectiveMainloopFwdSm80ILi8ELi1ELb1EN4cute5tupleIJNS5_1CILi128EEENS7_ILi64EEENS7_ILi256EEEEEELi256ENS_6half_tEfNS_4arch4Sm80ELb1ELb0ELb0ELb1ELb1ELb0ELb1ELb0EEENS1_21CollectiveEpilogueFwdINS6_IJS8_SA_S9_EEENS6_IJNS7_ILi1EEESI_SI_EEESC_SE_Li256ELb1ELb1ELb0ELb0EEENS1_19SingleTileSchedulerILb1ELb0ELb1ELi128EEEEEEEEEvNT_6ParamsE)
        /*0158*/ 	.word	0x000000e0


	//----- nvinfo : EIATTR_REGCOUNT
	.align		4
.L_68:
        /*015c*/ 	.byte	0x04, 0x2f
        /*015e*/ 	.short	(.L_70 - .L_69)
	.align		4
.L_69:
        /*0160*/ 	.word	index@(_ZN7cutlass13device_kernelIN5flash19enable_sm80_to_sm89INS1_16FlashAttnFwdSm80INS1_25CollectiveMainloopFwdSm80ILi8ELi1ELb1EN4cute5tupleIJNS5_1CILi128EEENS7_ILi64EEENS7_ILi256EEEEEELi256ENS_6half_tEfNS_4arch4Sm80ELb1ELb0ELb0ELb0ELb1ELb0ELb1ELb0EEENS1_21CollectiveEpilogueFwdINS6_IJS8_SA_S9_EEENS6_IJNS7_ILi1EEESI_SI_EEESC_SE_Li256ELb0ELb1ELb0ELb0EEENS1_30DynamicPersistentTileSchedulerILi256ELi256ELb0ELb1ELb0EEEEEEEEEvNT_6ParamsE)
        /*0164*/ 	.word	0x000000ff


	//----- nvinfo : EIATTR_FRAME_SIZE
	.align		4
.L_70:
        /*0168*/ 	.byte	0x04, 0x11
        /*016a*/ 	.short	(.L_72 - .L_71)
	.align		4
.L_71:
        /*016c*/ 	.word	index@($__internal_13_$__cuda_sm70_shflsync_idx_p)
        /*0170*/ 	.word	0x00000000


	//----- nvinfo : EIATTR_FRAME_SIZE
	.align		4
.L_72:
        /*0174*/ 	.byte	0x04, 0x11
        /*0176*/ 	.short	(.L_74 - .L_73)
	.align		4
.L_73:
        /*0178*/ 	.word	index@($__internal_12_$__cuda_sm70_shflsync_bfly_p)
        /*017c*/ 	.word	0x00000000


	//----- nvinfo : EIATTR_FRAME_SIZE
	.align		4
.L_74:
        /*0180*/ 	.byte	0x04, 0x11
        /*0182*/ 	.short	(.L_76 - .L_75)
	.align		4
.L_75:
        /*0184*/ 	.word	index@(_ZN7cutlass13device_kernelIN5flash19enable_sm80_to_sm89INS1_16FlashAttnFwdSm80INS1_25CollectiveMainloopFwdSm80ILi8ELi1ELb1EN4cute5tupleIJNS5_1CILi128EEENS7_ILi64EEENS7_ILi256EEEEEELi256ENS_6half_tEfNS_4arch4Sm80ELb1ELb0ELb0ELb0ELb1ELb0ELb1ELb0EEENS1_21CollectiveEpilogueFwdINS6_IJS8_SA_S9_EEENS6_IJNS7_ILi1EEESI_SI_EEESC_SE_Li256ELb0ELb1ELb0ELb0EEENS1_30DynamicPersistentTileSchedulerILi256ELi256ELb0ELb1ELb0EEEEEEEEEvNT_6ParamsE)
        /*0188*/ 	.word	0x00000128


	//----- nvinfo : EIATTR_REGCOUNT
	.align		4
.L_76:
        /*018c*/ 	.byte	0x04, 0x2f
        /*018e*/ 	.short	(.L_78 - .L_77)
	.align		4
.L_77:
        /*0190*/ 	.word	index@(_ZN7cutlass13device_kernelIN5flash19enable_sm80_to_sm89INS1_16FlashAttnFwdSm80INS1_25CollectiveMainloopFwdSm80ILi8ELi1ELb0EN4cute5tupleIJNS5_1CILi128EEENS7_ILi32EEENS7_ILi256EEEEEELi256ENS_6half_tEfNS_4arch4Sm80ELb0ELb1ELb0ELb1ELb1ELb1ELb1ELb0EEENS1_21CollectiveEpilogueFwdINS6_IJS8_SA_S9_EEENS6_IJNS7_ILi1EEESI_SI_EEESC_SE_Li256ELb1ELb1ELb0ELb0EEENS1_19SingleTileSchedulerILb1ELb0ELb1ELi128EEEEEEEEEvNT_6ParamsE)
        /*0194*/ 	.word	0x000000f9


	//----- nvinfo : EIATTR_FRAME_SIZE
	.align		4
.L_78:
        /*0198*/ 	.byte	0x04, 0x11
        /*019a*/ 	.short	(.L_80 - .L_79)
	.align		4
.L_79:
        /*019c*/ 	.word	index@(_ZN7cutlass13device_kernelIN5flash19enable_sm80_to_sm89INS1_16FlashAttnFwdSm80INS1_25CollectiveMainloopFwdSm80ILi8ELi1ELb0EN4cute5tupleIJNS5_1CILi128EEENS7_ILi32EEENS7_ILi256EEEEEELi256ENS_6half_tEfNS_4arch4Sm80ELb0ELb1ELb0ELb1ELb1ELb1ELb1ELb0EEENS1_21CollectiveEpilogueFwdINS6_IJS8_SA_S9_EEENS6_IJNS7_ILi1EEESI_SI_EEESC_SE_Li256ELb1ELb1ELb0ELb0EEENS1_19SingleTileSchedulerILb1ELb0ELb1ELi128EEEEEEEEEvNT_6ParamsE)
        /*01a0*/ 	.word	0x00000000


	//----- nvinfo : EIATTR_REGCOUNT
	.align		4
.L_80:
        /*01a4*/ 	.byte	0x04, 0x2f
        /*01a6*/ 	.short	(.L_82 - .L_81)
	.align		4
.L_81:
        /*01a8*/ 	.word	index@(_ZN7cutlass13device_kernelIN5flash19enable_sm80_to_sm89INS1_16FlashAttnFwdSm80INS1_25CollectiveMainloopFwdSm80ILi8ELi1ELb1EN4cute5tupleIJNS5_1CILi128EEENS7_ILi48EEENS7_ILi256EEEEEELi256ENS_6half_tEfNS_4arch4Sm80ELb0ELb1ELb0ELb1ELb1ELb0ELb1ELb0EEENS1_21CollectiveEpilogueFwdINS6_IJS8_SA_S9_EEENS6_IJNS7_ILi1EEESI_SI_EEESC_SE_Li256ELb1ELb1ELb0ELb0EEENS1_19SingleTileSchedulerILb1ELb0ELb1ELi128EEEEEEEEEvNT_6ParamsE)
        /*01ac*/ 	.word	0x000000ff


	//----- nvinfo : EIATTR_FRAME_SIZE
	.align		4
.L_82:
        /*01b0*/ 	.byte	0x04, 0x11
        /*01b2*/ 	.short	(.L_84 - .L_83)
	.align		4
.L_83:
        /*01b4*/ 	.word	index@($__internal_11_$__cuda_sm70_shflsync_idx_p)
        /*01b8*/ 	.word	0x00000000


	//----- nvinfo : EIATTR_FRAME_SIZE
	.align		4
.L_84:
        /*01bc*/ 	.byte	0x04, 0x11
        /*01be*/ 	.short	(.L_86 - .L_85)
	.align		4
.L_85:
        /*01c0*/ 	.word	index@(_ZN7cutlass13device_kernelIN5flash19enable_sm80_to_sm89INS1_16FlashAttnFwdSm80INS1_25CollectiveMainloopFwdSm80ILi8ELi1ELb1EN4cute5tupleIJNS5_1CILi128EEENS7_ILi48EEENS7_ILi256EEEEEELi256ENS_6half_tEfNS_4arch4Sm80ELb0ELb1ELb0ELb1ELb1ELb0ELb1ELb0EEENS1_21CollectiveEpilogueFwdINS6_IJS8_SA_S9_EEENS6_IJNS7_ILi1EEESI_SI_EEESC_SE_Li256ELb1ELb1ELb0ELb0EEENS1_19SingleTileSchedulerILb1ELb0ELb1ELi128EEEEEEEEEvNT_6ParamsE)
        /*01c4*/ 	.word	0x00000080


	//----- nvinfo : EIATTR_REGCOUNT
	.align		4
.L_86:
        /*01c8*/ 	.byte	0x04, 0x2f
        /*01ca*/ 	.short	(.L_88 - .L_87)
	.align		4
.L_87:
        /*01cc*/ 	.word	index@(_ZN7cutlass13device_kernelIN5flash19enable_sm80_to_sm89INS1_16FlashAttnFwdSm80INS1_25CollectiveMainloopFwdSm80ILi8ELi1ELb1EN4cute5tupleIJNS5_1CILi128EEENS7_ILi48EEENS7_ILi256EEEEEELi256ENS_6half_tEfNS_4arch4Sm80ELb0ELb1ELb0ELb0ELb1ELb0ELb1ELb0EEENS1_21CollectiveEpilogueFwdINS6_IJS8_SA_S9_EEENS6_IJNS7_ILi1EEESI_SI_EEESC_SE_Li256ELb0ELb1ELb0ELb0EEENS1_19SingleTileSchedulerILb0ELb0ELb1ELi128EEEEEEEEEvNT_6ParamsE)
        /*01d0*/ 	.word	0x000000ff


	//----- nvinfo : EIATTR_FRAME_SIZE
	.align		4
.L_88:
        /*01d4*/ 	.byte	0x04, 0x11
        /*01d6*/ 	.short	(.L_90 - .L_89)
	.align		4
.L_89:
        /*01d8*/ 	.word	index@($__internal_10_$__cuda_sm70_shflsync_idx_p)
        /*01dc*/ 	.word	0x00000000


	//----- nvinfo : EIATTR_FRAME_SIZE
	.align		4
.L_90:
        /*01e0*/ 	.byte	0x04, 0x11
        /*01e2*/ 	.short	(.L_92 - .L_91)
	.align		4
.L_91:
        /*01e4*/ 	.word	index@(_ZN7cutlass13device_kernelIN5flash19enable_sm80_to_sm89INS1_16FlashAttnFwdSm80INS1_25CollectiveMainloopFwdSm80ILi8ELi1ELb1EN4cute5tupleIJNS5_1CILi128EEENS7_ILi48EEENS7_ILi256EEEEEELi256ENS_6half_tEfNS_4arch4Sm80ELb0ELb1ELb0ELb0ELb1ELb0ELb1ELb0EEENS1_21CollectiveEpilogueFwdINS6_IJS8_SA_S9_EEENS6_IJNS7_ILi1EEESI_SI_EEESC_SE_Li256ELb0ELb1ELb0ELb0EEENS1_19SingleTileSchedulerILb0ELb0ELb1ELi128EEEEEEEEEvNT_6ParamsE)
        /*01e8*/ 	.word	0x00000080


	//----- nvinfo : EIATTR_REGCOUNT
	.align		4
.L_92:
        /*01ec*/ 	.byte	0x04, 0x2f
        /*01ee*/ 	.short	(.L_94 - .L_93)
	.align		4
.L_93:
        /*01f0*/ 	.word	index@(_ZN7cutlass13device_kernelIN5flash19enable_sm80_to_sm89INS1_16FlashAttnFwdSm80INS1_25CollectiveMainloopFwdSm80ILi8ELi1ELb0EN4cute5tupleIJNS5_1CILi128EEENS7_ILi32EEENS7_ILi256EEEEEELi256ENS_6half_tEfNS_4arch4Sm80ELb0ELb0ELb0ELb1ELb1ELb1ELb1ELb0EEENS1_21CollectiveEpilogueFwdINS6_IJS8_SA_S9_EEENS6_IJNS7_ILi1EEESI_SI_EEESC_SE_Li256ELb1ELb1ELb0ELb0EEENS1_19SingleTileSchedulerILb1ELb0ELb1ELi128EEEEEEEEEvNT_6ParamsE)
        /*01f4*/ 	.word	0x000000f8


	//----- nvinfo : EIATTR_FRAME_SIZE
	.align		4
.L_94:
        /*01f8*/ 	.byte	0x04, 0x11
        /*01fa*/ 	.short	(.L_96 - .L_95)
	.align		4
.L_95:
        /*01fc*/ 	.word	index@(_ZN7cutlass13device_kernelIN5flash19enable_sm80_to_sm89INS1_16FlashAttnFwdSm80INS1_25CollectiveMainloopFwdSm80ILi8ELi1ELb0EN4cute5tupleIJNS5_1CILi128EEENS7_ILi32EEENS7_ILi256EEEEEELi256ENS_6half_tEfNS_4arch4Sm80ELb0ELb0ELb0ELb1ELb1ELb1ELb1ELb0EEENS1_21CollectiveEpilogueFwdINS6_IJS8_SA_S9_EEENS6_IJNS7_ILi1EEESI_SI_EEESC_SE_Li256ELb1ELb1ELb0ELb0EEENS1_19SingleTileSchedulerILb1ELb0ELb1ELi128EEEEEEEEEvNT_6ParamsE)
        /*0200*/ 	.word	0x00000000


	//----- nvinfo : EIATTR_REGCOUNT
	.align		4
.L_96:
        /*0204*/ 	.byte	0x04, 0x2f
        /*0206*/ 	.short	(.L_98 - .L_97)
	.align		4
.L_97:
        /*0208*/ 	.word	index@(_ZN7cutlass13device_kernelIN5flash19enable_sm80_to_sm89INS1_16FlashAttnFwdSm80INS1_25CollectiveMainloopFwdSm80ILi8ELi1ELb1EN4cute5tupleIJNS5_1CILi128EEENS7_ILi64EEENS7_ILi256EEEEEELi256ENS_6half_tEfNS_4arch4Sm80ELb0ELb0ELb0ELb1ELb1ELb0ELb1ELb0EEENS1_21CollectiveEpilogueFwdINS6_IJS8_SA_S9_EEENS6_IJNS7_ILi1EEESI_SI_EEESC_SE_Li256ELb1ELb1ELb0ELb0EEENS1_19SingleTileSchedulerILb1ELb0ELb1ELi128EEEEEEEEEvNT_6ParamsE)
        /*020c*/ 	.word	0x000000ff


	//----- nvinfo : EIATTR_FRAME_SIZE
	.align		4
.L_98:
        /*0210*/ 	.byte	0x04, 0x11
        /*0212*/ 	.short	(.L_100 - .L_99)
	.align		4
.L_99:
        /*0214*/ 	.word	index@(_ZN7cutlass13device_kernelIN5flash19enable_sm80_to_sm89INS1_16FlashAttnFwdSm80INS1_25CollectiveMainloopFwdSm80ILi8ELi1ELb1EN4cute5tupleIJNS5_1CILi128EEENS7_ILi64EEENS7_ILi256EEEEEELi256ENS_6half_tEfNS_4arch4Sm80ELb0ELb0ELb0ELb1ELb1ELb0ELb1ELb0EEENS1_21CollectiveEpilogueFwdINS6_IJS8_SA_S9_EEENS6_IJNS7_ILi1EEESI_SI_EEESC_SE_Li256ELb1ELb1ELb0ELb0EEENS1_19SingleTileSchedulerILb1ELb0ELb1ELi128EEEEEEEEEvNT_6ParamsE)
        /*0218*/ 	.word	0x00000098


	//----- nvinfo : EIATTR_REGCOUNT
	.align		4
.L_100:
        /*021c*/ 	.byte	0x04, 0x2f
        /*021e*/ 	.short	(.L_102 - .L_101)
	.align		4
.L_101:
        /*0220*/ 	.word	index@(_ZN7cutlass13device_kernelIN5flash19enable_sm80_to_sm89INS1_16FlashAttnFwdSm80INS1_25CollectiveMainloopFwdSm80ILi8ELi1ELb1EN4cute5tupleIJNS5_1CILi128EEENS7_ILi64EEENS7_ILi256EEEEEELi256ENS_6half_tEfNS_4arch4Sm80ELb0ELb0ELb0ELb0ELb1ELb0ELb1ELb0EEENS1_21CollectiveEpilogueFwdINS6_IJS8_SA_S9_EEENS6_IJNS7_ILi1EEESI_SI_EEESC_SE_Li256ELb0ELb1ELb0ELb0EEENS1_19SingleTileSchedulerILb0ELb0ELb1ELi128EEEEEEEEEvNT_6ParamsE)
        /*0224*/ 	.word	0x000000ff


	//----- nvinfo : EIATTR_FRAME_SIZE
	.align		4
.L_102:
        /*0228*/ 	.byte	0x04, 0x11
        /*022a*/ 	.short	(.L_104 - .L_103)
	.align		4
.L_103:
        /*022c*/ 	.word	index@(_ZN7cutlass13device_kernelIN5flash19enable_sm80_to_sm89INS1_16FlashAttnFwdSm80INS1_25CollectiveMainloopFwdSm80ILi8ELi1ELb1EN4cute5tupleIJNS5_1CILi128EEENS7_ILi64EEENS7_ILi256EEEEEELi256ENS_6half_tEfNS_4arch4Sm80ELb0ELb0ELb0ELb0ELb1ELb0ELb1ELb0EEENS1_21CollectiveEpilogueFwdINS6_IJS8_SA_S9_EEENS6_IJNS7_ILi1EEESI_SI_EEESC_SE_Li256ELb0ELb1ELb0ELb0EEENS1_19SingleTileSchedulerILb0ELb0ELb1ELi128EEEEEEEEEvNT_6ParamsE)
        /*0230*/ 	.word	0x000000b0


	//----- nvinfo : EIATTR_REGCOUNT
	.align		4
.L_104:
        /*0234*/ 	.byte	0x04, 0x2f
        /*0236*/ 	.short	(.L_106 - .L_105)
	.align		4
.L_105:
        /*0238*/ 	.word	index@(_ZN7cutlass13device_kernelIN5flash19enable_sm80_to_sm89INS1_16FlashAttnFwdSm80INS1_25CollectiveMainloopFwdSm80ILi8ELi1ELb0EN4cute5tupleIJNS5_1CILi128EEENS7_ILi48EEENS7_ILi256EEEEEELi256ENS_6half_tEfNS_4arch4Sm80ELb1ELb0ELb1ELb1ELb1ELb1ELb1ELb0EEENS1_21CollectiveEpilogueFwdINS6_IJS8_SA_S9_EEENS6_IJNS7_ILi1EEESI_SI_EEESC_SE_Li256ELb1ELb1ELb0ELb0EEENS1_19SingleTileSchedulerILb1ELb0ELb1ELi128EEEEEEEEEvNT_6ParamsE)
        /*023c*/ 	.word	0x000000fe


	//----- nvinfo : EIATTR_FRAME_SIZE
	.align		4
.L_106:
        /*0240*/ 	.byte	0x04, 0x11
        /*0242*/ 	.short	(.L_108 - .L_107)
	.align		4
.L_107:
        /*0244*/ 	.word	index@($__internal_9_$__cuda_sm70_shflsync_idx_p)
        /*0248*/ 	.word	0x00000000


	//----- nvinfo : EIATTR_FRAME_SIZE
	.align		4
.L_108:
        /*024c*/ 	.byte	0x04, 0x11
        /*024e*/ 	.short	(.L_110 - .L_109)
	.align		4
.L_109:
        /*0250*/ 	.word	index@(_ZN7cutlass13device_kernelIN5flash19enable_sm80_to_sm89INS1_16FlashAttnFwdSm80INS1_25CollectiveMainloopFwdSm80ILi8ELi1ELb0EN4cute5tupleIJNS5_1CILi128EEENS7_ILi48EEENS7_ILi256EEEEEELi256ENS_6half_tEfNS_4arch4Sm80ELb1ELb0ELb1ELb1ELb1ELb1ELb1ELb0EEENS1_21CollectiveEpilogueFwdINS6_IJS8_SA_S9_EEENS6_IJNS7_ILi1EEESI_SI_EEESC_SE_Li256ELb1ELb1ELb0ELb0EEENS1_19SingleTileSchedulerILb1ELb0ELb1ELi128EEEEEEEEEvNT_6ParamsE)
        /*0254*/ 	.word	0x00000000


	//----- nvinfo : EIATTR_REGCOUNT
	.align		4
.L_110:
        /*0258*/ 	.byte	0x04, 0x2f
        /*025a*/ 	.short	(.L_112 - .L_111)
	.align		4
.L_111:
        /*025c*/ 	.word	index@(_ZN7cutlass13device_kernelIN5flash19enable_sm80_to_sm89INS1_16FlashAttnFwdSm80INS1_25CollectiveMainloopFwdSm80ILi8ELi1ELb0EN4cute5tupleIJNS5_1CILi128EEENS7_ILi96EEENS7_ILi256EEEEEELi256ENS_6half_tEfNS_4arch4Sm80ELb1ELb0ELb1ELb1ELb1ELb0ELb1ELb0EEENS1_21CollectiveEpilogueFwdINS6_IJS8_SA_S9_EEENS6_IJNS7_ILi1EEESI_SI_EEESC_SE_Li256ELb1ELb1ELb0ELb0EEENS1_19SingleTileSchedulerILb1ELb0ELb1ELi128EEEEEEEEEvNT_6ParamsE)
        /*0260*/ 	.word	0x000000ff


	//----- nvinfo : EIATTR_FRAME_SIZE
	.align		4
.L_112:
        /*0264*/ 	.byte	0x04, 0x11
        /*0266*/ 	.short	(.L_114 - .L_113)
	.align		4
.L_113:
        /*0268*/ 	.word	index@(_ZN7cutlass13device_kernelIN5flash19enable_sm80_to_sm89INS1_16FlashAttnFwdSm80INS1_25CollectiveMainloopFwdSm80ILi8ELi1ELb0EN4cute5tupleIJNS5_1CILi128EEENS7_ILi96EEENS7_ILi256EEEEEELi256ENS_6half_tEfNS_4arch4Sm80ELb1ELb0ELb1ELb1ELb1ELb0ELb1ELb0EEENS1_21CollectiveEpilogueFwdINS6_IJS8_SA_S9_EEENS6_IJNS7_ILi1EEESI_SI_EEESC_SE_Li256ELb1ELb1ELb0ELb0EEENS1_19SingleTileSchedulerILb1ELb0ELb1ELi128EEEEEEEEEvNT_6ParamsE)
        /*026c*/ 	.word	0x00000070


	//----- nvinfo : EIATTR_REGCOUNT
	.align		4
.L_114:
        /*0270*/ 	.byte	0x04, 0x2f
        /*0272*/ 	.short	(.L_116 - .L_115)
	.align		4
.L_115:
        /*0274*/ 	.word	index@(_ZN7cutlass13device_kernelIN5flash19enable_sm80_to_sm89INS1_16FlashAttnFwdSm80INS1_25CollectiveMainloopFwdSm80ILi8ELi1ELb0EN4cute5tupleIJNS5_1CILi128EEENS7_ILi96EEENS7_ILi256EEEEEELi256ENS_6half_tEfNS_4arch4Sm80ELb1ELb0ELb1ELb0ELb1ELb0ELb1ELb0EEENS1_21CollectiveEpilogueFwdINS6_IJS8_SA_S9_EEENS6_IJNS7_ILi1EEESI_SI_EEESC_SE_Li256ELb0ELb1ELb0ELb0EEENS1_30DynamicPersistentTileSchedulerILi256ELi256ELb0ELb1ELb0EEEEEEEEEvNT_6ParamsE)
        /*0278*/ 	.word	0x000000ff


	//----- nvinfo : EIATTR_FRAME_SIZE
	.align		4
.L_116:
        /*027c*/ 	.byte	0x04, 0x11
        /*027e*/ 	.short	(.L_118 - .L_117)
	.align		4
.L_117:
        /*0280*/ 	.word	index@($__internal_8_$__cuda_sm70_shflsync_idx_p)
        /*0284*/ 	.word	0x00000000


	//----- nvinfo : EIATTR_FRAME_SIZE
	.align		4
.L_118:
        /*0288*/ 	.byte	0x04, 0x11
        /*028a*/ 	.short	(.L_120 - .L_119)
	.align		4
.L_119:
        /*028c*/ 	.word	index@($__internal_7_$__cuda_sm70_shflsync_bfly_p)
        /*0290*/ 	.word	0x00000000


	//----- nvinfo : EIATTR_FRAME_SIZE
	.align		4
.L_120:
        /*0294*/ 	.byte	0x04, 0x11
        /*0296*/ 	.short	(.L_122 - .L_121)
	.align		4
.L_121:
        /*0298*/ 	.word	index@(_ZN7cutlass13device_kernelIN5flash19enable_sm80_to_sm89INS1_16FlashAttnFwdSm80INS1_25CollectiveMainloopFwdSm80ILi8ELi1ELb0EN4cute5tupleIJNS5_1CILi128EEENS7_ILi96EEENS7_ILi256EEEEEELi256ENS_6half_tEfNS_4arch4Sm80ELb1ELb0ELb1ELb0ELb1ELb0ELb1ELb0EEENS1_21CollectiveEpilogueFwdINS6_IJS8_SA_S9_EEENS6_IJNS7_ILi1EEESI_SI_EEESC_SE_Li256ELb0ELb1ELb0ELb0EEENS1_30DynamicPersistentTileSchedulerILi256ELi256ELb0ELb1ELb0EEEEEEEEEvNT_6ParamsE)
        /*029c*/ 	.word	0x00000088


	//----- nvinfo : EIATTR_REGCOUNT
	.align		4
.L_122:
        /*02a0*/ 	.byte	0x04, 0x2f
        /*02a2*/ 	.short	(.L_124 - .L_123)
	.align		4
.L_123:
        /*02a4*/ 	.word	index@(_ZN7cutlass13device_kernelIN5flash19enable_sm80_to_sm89INS1_16FlashAttnFwdSm80INS1_25CollectiveMainloopFwdSm80ILi8ELi1ELb0EN4cute5tupleIJNS5_1CILi128EEENS7_ILi48EEENS7_ILi256EEEEEELi256ENS_6half_tEfNS_4arch4Sm80ELb0ELb1ELb1ELb1ELb1ELb1ELb1ELb0EEENS1_21CollectiveEpilogueFwdINS6_IJS8_SA_S9_EEENS6_IJNS7_ILi1EEESI_SI_EEESC_SE_Li256ELb1ELb1ELb0ELb0EEENS1_19SingleTileSchedulerILb1ELb0ELb1ELi128EEEEEEEEEvNT_6ParamsE)
        /*02a8*/ 	.word	0x000000ff


	//----- nvinfo : EIATTR_FRAME_SIZE
	.align		4
.L_124:
        /*02ac*/ 	.byte	0x04, 0x11
        /*02ae*/ 	.short	(.L_126 - .L_125)
	.align		4
.L_125:
        /*02b0*/ 	.word	index@($__internal_6_$__cuda_sm70_shflsync_idx_p)
        /*02b4*/ 	.word	0x00000000


	//----- nvinfo : EIATTR_FRAME_SIZE
	.align		4
.L_126:
        /*02b8*/ 	.byte	0x04, 0x11
        /*02ba*/ 	.short	(.L_128 - .L_127)
	.align		4
.L_127:
        /*02bc*/ 	.word	index@($__internal_5_$__cuda_sm70_shflsync_bfly_p)
        /*02c0*/ 	.word	0x00000000


	//----- nvinfo : EIATTR_FRAME_SIZE
	.align		4
.L_128:
        /*02c4*/ 	.byte	0x04, 0x11
        /*02c6*/ 	.short	(.L_130 - .L_129)
	.align		4
.L_129:
        /*02c8*/ 	.word	index@($_ZN7cutlass13device_kernelIN5flash19enable_sm80_to_sm89INS1_16FlashAttnFwdSm80INS1_25CollectiveMainloopFwdSm80ILi8ELi1ELb0EN4cute5tupleIJNS5_1CILi128EEENS7_ILi48EEENS7_ILi256EEEEEELi256ENS_6half_tEfNS_4arch4Sm80ELb0ELb1ELb1ELb1ELb1ELb1ELb1ELb0EEENS1_21CollectiveEpilogueFwdINS6_IJS8_SA_S9_EEENS6_IJNS7_ILi1EEESI_SI_EEESC_SE_Li256ELb1ELb1ELb0ELb0EEENS1_19SingleTileSchedulerILb1ELb0ELb1ELi128EEEEEEEEEvNT_6ParamsE$_ZZN5flash25CollectiveMainloopFwdSm80ILi8ELi1ELb0EN4cute5tupleIJNS1_1CILi128EEENS3_ILi48EEENS3_ILi256EEEEEELi256EN7cutlass6half_tEfNS8_4arch4Sm80ELb0ELb1ELb1ELb1ELb1ELb1ELb1ELb0EE3mmaINS_16FlashAttnFwdSm80ISC_NS_21CollectiveEpilogueFwdINS2_IJS4_S6_S5_EEENS2_IJNS3_ILi1EEESH_SH_EEES9_SB_Li256ELb1ELb1ELb0ELb0EEENS_19SingleTileSchedulerILb1ELb0ELb1ELi128EEEE13SharedStorageENS1_6TensorINS1_11ArrayEngineIfLm128EEENS1_6LayoutINS2_IJNS2_IJNS3_ILi2EEESS_EEESH_NS3_ILi32EEEEEENS2_IJNS2_IJSH_SS_EEENS3_ILi0EEENS3_ILi4EEEEEEEEEENS_7SoftmaxILi2ELi0EEEEEbRKNSC_6ParamsERT0_RT1_iRKNS_16SeqlenInfoQKNewKILb1ELb1EEENS2_IJiiiiEEERT_ENKUlvE_clEv)
        /*02cc*/ 	.word	0x00000000


	//----- nvinfo : EIATTR_FRAME_SIZE
	.align		4
.L_130:
        /*02d0*/ 	.byte	0x04, 0x11
        /*02d2*/ 	.short	(.L_132 - .L_131)
	.align		4
.L_131:
        /*02d4*/ 	.word	index@(_ZN7cutlass13device_kernelIN5flash19enable_sm80_to_sm89INS1_16FlashAttnFwdSm80INS1_25CollectiveMainloopFwdSm80ILi8ELi1ELb0EN4cute5tupleIJNS5_1CILi128EEENS7_ILi48EEENS7_ILi256EEEEEELi256ENS_6half_tEfNS_4arch4Sm80ELb0ELb1ELb1ELb1ELb1ELb1ELb1ELb0EEENS1_21CollectiveEpilogueFwdINS6_IJS8_SA_S9_EEENS6_IJNS7_ILi1EEESI_SI_EEESC_SE_Li256ELb1ELb1ELb0ELb0EEENS1_19SingleTileSchedulerILb1ELb0ELb1ELi128EEEEEEEEEvNT_6ParamsE)
        /*02d8*/ 	.word	0x00000078


	//----- nvinfo : EIATTR_REGCOUNT
	.align		4
.L_132:
        /*02dc*/ 	.byte	0x04, 0x2f
        /*02de*/ 	.short	(.L_134 - .L_133)
	.align		4
.L_133:
        /*02e0*/ 	.word	index@(_ZN7cutlass13device_kernelIN5flash19enable_sm80_to_sm89INS1_16FlashAttnFwdSm80INS1_25CollectiveMainloopFwdSm80ILi8ELi1ELb0EN4cute5tupleIJNS5_1CILi128EEENS7_ILi64EEENS7_ILi256EEEEEELi256ENS_6half_tEfNS_4arch4Sm80ELb0ELb1ELb1ELb1ELb1ELb0ELb1ELb0EEENS1_21CollectiveEpilogueFwdINS6_IJS8_SA_S9_EEENS6_IJNS7_ILi1EEESI_SI_EEESC_SE_Li256ELb1ELb1ELb0ELb0EEENS1_19SingleTileSchedulerILb1ELb0ELb1ELi128EEEEEEEEEvNT_6ParamsE)
        /*02e4*/ 	.word	0x000000ff


	//----- nvinfo : EIATTR_FRAME_SIZE
	.align		4
.L_134:
        /*02e8*/ 	.byte	0x04, 0x11
        /*02ea*/ 	.short	(.L_136 - .L_135)
	.align		4
.L_135:
        /*02ec*/ 	.word	index@(_ZN7cutlass13device_kernelIN5flash19enable_sm80_to_sm89INS1_16FlashAttnFwdSm80INS1_25CollectiveMainloopFwdSm80ILi8ELi1ELb0EN4cute5tupleIJNS5_1CILi128EEENS7_ILi64EEENS7_ILi256EEEEEELi256ENS_6half_tEfNS_4arch4Sm80ELb0ELb1ELb1ELb1ELb1ELb0ELb1ELb0EEENS1_21CollectiveEpilogueFwdINS6_IJS8_SA_S9_EEENS6_IJNS7_ILi1EEESI_SI_EEESC_SE_Li256ELb1ELb1ELb0ELb0EEENS1_19SingleTileSchedulerILb1ELb0ELb1ELi128EEEEEEEEEvNT_6ParamsE)
        /*02f0*/ 	.word	0x00000038


	//----- nvinfo : EIATTR_REGCOUNT
	.align		4
.L_136:
        /*02f4*/ 	.byte	0x04, 0x2f
        /*02f6*/ 	.short	(.L_138 - .L_137)
	.align		4
.L_137:
        /*02f8*/ 	.word	index@(_ZN7cutlass13device_kernelIN5flash19enable_sm80_to_sm89INS1_16FlashAttnFwdSm80INS1_25CollectiveMainloopFwdSm80ILi8ELi1ELb0EN4cute5tupleIJNS5_1CILi128EEENS7_ILi64EEENS7_ILi256EEEEEELi256ENS_6half_tEfNS_4arch4Sm80ELb0ELb1ELb1ELb0ELb1ELb0ELb1ELb0EEENS1_21CollectiveEpilogueFwdINS6_IJS8_SA_S9_EEENS6_IJNS7_ILi1EEESI_SI_EEESC_SE_Li256ELb0ELb1ELb0ELb0EEENS1_19SingleTileSchedulerILb0ELb0ELb1ELi128EEEEEEEEEvNT_6ParamsE)
        /*02fc*/ 	.word	0x000000ff


	//----- nvinfo : EIATTR_FRAME_SIZE
	.align		4
.L_138:
        /*0300*/ 	.byte	0x04, 0x11
        /*0302*/ 	.short	(.L_140 - .L_139)
	.align		4
.L_139:
        /*0304*/ 	.word	index@(_ZN7cutlass13device_kernelIN5flash19enable_sm80_to_sm89INS1_16FlashAttnFwdSm80INS1_25CollectiveMainloopFwdSm80ILi8ELi1ELb0EN4cute5tupleIJNS5_1CILi128EEENS7_ILi64EEENS7_ILi256EEEEEELi256ENS_6half_tEfNS_4arch4Sm80ELb0ELb1ELb1ELb0ELb1ELb0ELb1ELb0EEENS1_21CollectiveEpilogueFwdINS6_IJS8_SA_S9_EEENS6_IJNS7_ILi1EEESI_SI_EEESC_SE_Li256ELb0ELb1ELb0ELb0EEENS1_19SingleTileSchedulerILb0ELb0ELb1ELi128EEEEEEEEEvNT_6ParamsE)
        /*0308*/ 	.word	0x00000030


	//----- nvinfo : EIATTR_REGCOUNT
	.align		4
.L_140:
        /*030c*/ 	.byte	0x04, 0x2f
        /*030e*/ 	.short	(.L_142 - .L_141)
	.align		4
.L_141:
        /*0310*/ 	.word	index@(_ZN7cutlass13device_kernelIN5flash19enable_sm80_to_sm89INS1_16FlashAttnFwdSm80INS1_25CollectiveMainloopFwdSm80ILi8ELi1ELb0EN4cute5tupleIJNS5_1CILi128EEENS7_ILi48EEENS7_ILi256EEEEEELi256ENS_6half_tEfNS_4arch4Sm80ELb0ELb0ELb1ELb1ELb1ELb1ELb1ELb0EEENS1_21CollectiveEpilogueFwdINS6_IJS8_SA_S9_EEENS6_IJNS7_ILi1EEESI_SI_EEESC_SE_Li256ELb1ELb1ELb0ELb0EEENS1_19SingleTileSchedulerILb1ELb0ELb1ELi128EEEEEEEEEvNT_6ParamsE)
        /*0314*/ 	.word	0x000000ff


	//----- nvinfo : EIATTR_FRAME_SIZE
	.align		4
.L_142:
        /*0318*/ 	.byte	0x04, 0x11
        /*031a*/ 	.short	(.L_144 - .L_143)
	.align		4
.L_143:
        /*031c*/ 	.word	index@($__internal_4_$__cuda_sm70_shflsync_idx_p)
        /*0320*/ 	.word	0x00000000


	//----- nvinfo : EIATTR_FRAME_SIZE
	.align		4
.L_144:
        /*0324*/ 	.byte	0x04, 0x11
        /*0326*/ 	.short	(.L_146 - .L_145)
	.align		4
.L_145:
        /*0328*/ 	.word	index@(_ZN7cutlass13device_kernelIN5flash19enable_sm80_to_sm89INS1_16FlashAttnFwdSm80INS1_25CollectiveMainloopFwdSm80ILi8ELi1ELb0EN4cute5tupleIJNS5_1CILi128EEENS7_ILi48EEENS7_ILi256EEEEEELi256ENS_6half_tEfNS_4arch4Sm80ELb0ELb0ELb1ELb1ELb1ELb1ELb1ELb0EEENS1_21CollectiveEpilogueFwdINS6_IJS8_SA_S9_EEENS6_IJNS7_ILi1EEESI_SI_EEESC_SE_Li256ELb1ELb1ELb0ELb0EEENS1_19SingleTileSchedulerILb1ELb0ELb1ELi128EEEEEEEEEvNT_6ParamsE)
        /*032c*/ 	.word	0x00000000


	//----- nvinfo : EIATTR_REGCOUNT
	.align		4
.L_146:
        /*0330*/ 	.byte	0x04, 0x2f
        /*0332*/ 	.short	(.L_148 - .L_147)
	.align		4
.L_147:
        /*0334*/ 	.word	index@(_ZN7cutlass13device_kernelIN5flash19enable_sm80_to_sm89INS1_16FlashAttnFwdSm80INS1_25CollectiveMainloopFwdSm80ILi8ELi1ELb0EN4cute5tupleIJNS5_1CILi128EEENS7_ILi96EEENS7_ILi256EEEEEELi256ENS_6half_tEfNS_4arch4Sm80ELb0ELb0ELb1ELb1ELb1ELb0ELb1ELb0EEENS1_21CollectiveEpilogueFwdINS6_IJS8_SA_S9_EEENS6_IJNS7_ILi1EEESI_SI_EEESC_SE_Li256ELb1ELb1ELb0ELb0EEENS1_19SingleTileSchedulerILb1ELb0ELb1ELi128EEEEEEEEEvNT_6ParamsE)
        /*0338*/ 	.word	0x000000ff


	//----- nvinfo : EIATTR_FRAME_SIZE
	.align		4
.L_148:
        /*033c*/ 	.byte	0x04, 0x11
        /*033e*/ 	.short	(.L_150 - .L_149)
	.align		4
.L_149:
        /*0340*/ 	.word	index@(_ZN7cutlass13device_kernelIN5flash19enable_sm80_to_sm89INS1_16FlashAttnFwdSm80INS1_25CollectiveMainloopFwdSm80ILi8ELi1ELb0EN4cute5tupleIJNS5_1CILi128EEENS7_ILi96EEENS7_ILi256EEEEEELi256ENS_6half_tEfNS_4arch4Sm80ELb0ELb0ELb1ELb1ELb1ELb0ELb1ELb0EEENS1_21CollectiveEpilogueFwdINS6_IJS8_SA_S9_EEENS6_IJNS7_ILi1EEESI_SI_EEESC_SE_Li256ELb1ELb1ELb0ELb0EEENS1_19SingleTileSchedulerILb1ELb0ELb1ELi128EEEEEEEEEvNT_6ParamsE)
        /*0344*/ 	.word	0x00000060


	//----- nvinfo : EIATTR_REGCOUNT
	.align		4
.L_150:
        /*0348*/ 	.byte	0x04, 0x2f
        /*034a*/ 	.short	(.L_152 - .L_151)
	.align		4
.L_151:
        /*034c*/ 	.word	index@(_ZN7cutlass13device_kernelIN5flash19enable_sm80_to_sm89INS1_16FlashAttnFwdSm80INS1_25CollectiveMainloopFwdSm80ILi8ELi1ELb0EN4cute5tupleIJNS5_1CILi128EEENS7_ILi96EEENS7_ILi256EEEEEELi256ENS_6half_tEfNS_4arch4Sm80ELb0ELb0ELb1ELb0ELb1ELb0ELb1ELb0EEENS1_21CollectiveEpilogueFwdINS6_IJS8_SA_S9_EEENS6_IJNS7_ILi1EEESI_SI_EEESC_SE_Li256ELb0ELb1ELb0ELb0EEENS1_19SingleTileSchedulerILb0ELb0ELb1ELi128EEEEEEEEEvNT_6ParamsE)
        /*0350*/ 	.word	0x000000ff


	//----- nvinfo : EIATTR_FRAME_SIZE
	.align		4
.L_152:
        /*0354*/ 	.byte	0x04, 0x11
        /*0356*/ 	.short	(.L_154 - .L_153)
	.align		4
.L_153:
        /*0358*/ 	.word	index@(_ZN7cutlass13device_kernelIN5flash19enable_sm80_to_sm89INS1_16FlashAttnFwdSm80INS1_25CollectiveMainloopFwdSm80ILi8ELi1ELb0EN4cute5tupleIJNS5_1CILi128EEENS7_ILi96EEENS7_ILi256EEEEEELi256ENS_6half_tEfNS_4arch4Sm80ELb0ELb0ELb1ELb0ELb1ELb0ELb1ELb0EEENS1_21CollectiveEpilogueFwdINS6_IJS8_SA_S9_EEENS6_IJNS7_ILi1EEESI_SI_EEESC_SE_Li256ELb0ELb1ELb0ELb0EEENS1_19SingleTileSchedulerILb0ELb0ELb1ELi128EEEEEEEEEvNT_6ParamsE)
        /*035c*/ 	.word	0x00000090


	//----- nvinfo : EIATTR_REGCOUNT
	.align		4
.L_154:
        /*0360*/ 	.byte	0x04, 0x2f
        /*0362*/ 	.short	(.L_156 - .L_155)
	.align		4
.L_155:
        /*0364*/ 	.word	index@(_ZN7cutlass13device_kernelIN5flash19enable_sm80_to_sm89INS1_16FlashAttnFwdSm80INS1_25CollectiveMainloopFwdSm80ILi8ELi1ELb0EN4cute5tupleIJNS5_1CILi128EEENS7_ILi32EEENS7_ILi256EEEEEELi256ENS_6half_tEfNS_4arch4Sm80ELb1ELb0ELb1ELb1ELb1ELb1ELb1ELb0EEENS1_21CollectiveEpilogueFwdINS6_IJS8_SA_S9_EEENS6_IJNS7_ILi1EEESI_SI_EEESC_SE_Li256ELb1ELb1ELb0ELb0EEENS1_19SingleTileSchedulerILb1ELb0ELb1ELi128EEEEEEEEEvNT_6ParamsE)
        /*0368*/ 	.word	0x000000fb


	//----- nvinfo : EIATTR_FRAME_SIZE
	.align		4
.L_156:
        /*036c*/ 	.byte	0x04, 0x11
        /*036e*/ 	.short	(.L_158 - .L_157)
	.align		4
.L_157:
        /*0370*/ 	.word	index@(_ZN7cutlass13device_kernelIN5flash19enable_sm80_to_sm89INS1_16FlashAttnFwdSm80INS1_25CollectiveMainloopFwdSm80ILi8ELi1ELb0EN4cute5tupleIJNS5_1CILi128EEENS7_ILi32EEENS7_ILi256EEEEEELi256ENS_6half_tEfNS_4arch4Sm80ELb1ELb0ELb1ELb1ELb1ELb1ELb1ELb0EEENS1_21CollectiveEpilogueFwdINS6_IJS8_SA_S9_EEENS6_IJNS7_ILi1EEESI_SI_EEESC_SE_Li256ELb1ELb1ELb0ELb0EEENS1_19SingleTileSchedulerILb1ELb0ELb1ELi128EEEEEEEEEvNT_6ParamsE)
        /*0374*/ 	.word	0x00000000


	//----- nvinfo : EIATTR_REGCOUNT
	.align		4
.L_158:
        /*0378*/ 	.byte	0x04, 0x2f
        /*037a*/ 	.short	(.L_160 - .L_159)
	.align		4
.L_159:
        /*037c*/ 	.word	index@(_ZN7cutlass13device_kernelIN5flash19enable_sm80_to_sm89INS1_16FlashAttnFwdSm80INS1_25CollectiveMainloopFwdSm80ILi8ELi1ELb1EN4cute5tupleIJNS5_1CILi128EEENS7_ILi64EEENS7_ILi256EEEEEELi256ENS_6half_tEfNS_4arch4Sm80ELb1ELb0ELb1ELb1ELb1ELb0ELb1ELb0EEENS1_21CollectiveEpilogueFwdINS6_IJS8_SA_S9_EEENS6_IJNS7_ILi1EEESI_SI_EEESC_SE_Li256ELb1ELb1ELb0ELb0EEENS1_19SingleTileSchedulerILb1ELb0ELb1ELi128EEEEEEEEEvNT_6ParamsE)
        /*0380*/ 	.word	0x000000ff


	//----- nvinfo : EIATTR_FRAME_SIZE
	.align		4
.L_160:
        /*0384*/ 	.byte	0x04, 0x11
        /*0386*/ 	.short	(.L_162 - .L_161)
	.align		4
.L_161:
        /*0388*/ 	.word	index@(_ZN7cutlass13device_kernelIN5flash19enable_sm80_to_sm89INS1_16FlashAttnFwdSm80INS1_25CollectiveMainloopFwdSm80ILi8ELi1ELb1EN4cute5tupleIJNS5_1CILi128EEENS7_ILi64EEENS7_ILi256EEEEEELi256ENS_6half_tEfNS_4arch4Sm80ELb1ELb0ELb1ELb1ELb1ELb0ELb1ELb0EEENS1_21CollectiveEpilogueFwdINS6_IJS8_SA_S9_EEENS6_IJNS7_ILi1EEESI_SI_EEESC_SE_Li256ELb1ELb1ELb0ELb0EEENS1_19SingleTileSchedulerILb1ELb0ELb1ELi128EEEEEEEEEvNT_6ParamsE)
        /*038c*/ 	.word	0x00000108


	//----- nvinfo : EIATTR_REGCOUNT
	.align		4
.L_162:
        /*0390*/ 	.byte	0x04, 0x2f
        /*0392*/ 	.short	(.L_164 - .L_163)
	.align		4
.L_163:
        /*0394*/ 	.word	index@(_ZN7cutlass13device_kernelIN5flash19enable_sm80_to_sm89INS1_16FlashAttnFwdSm80INS1_25CollectiveMainloopFwdSm80ILi8ELi1ELb1EN4cute5tupleIJNS5_1CILi128EEENS7_ILi64EEENS7_ILi256EEEEEELi256ENS_6half_tEfNS_4arch4Sm80ELb1ELb0ELb1ELb0ELb1ELb0ELb1ELb0EEENS1_21CollectiveEpilogueFwdINS6_IJS8_SA_S9_EEENS6_IJNS7_ILi1EEESI_SI_EEESC_SE_Li256ELb0ELb1ELb0ELb0EEENS1_30DynamicPersistentTileSchedulerILi256ELi256ELb0ELb1ELb0EEEEEEEEEvNT_6ParamsE)
        /*0398*/ 	.word	0x000000ff


	//----- nvinfo : EIATTR_FRAME_SIZE
	.align		4
.L_164:
        /*039c*/ 	.byte	0x04, 0x11
        /*039e*/ 	.short	(.L_166 - .L_165)
	.align		4
.L_165:
        /*03a0*/ 	.word	index@($__internal_3_$__cuda_sm70_shflsync_idx_p)
        /*03a4*/ 	.word	0x00000000


	//----- nvinfo : EIATTR_FRAME_SIZE
	.align		4
.L_166:
        /*03a8*/ 	.byte	0x04, 0x11
        /*03aa*/ 	.short	(.L_168 - .L_167)
	.align		4
.L_167:
        /*03ac*/ 	.word	index@($__internal_2_$__cuda_sm70_shflsync_bfly_p)
        /*03b0*/ 	.word	0x00000000


	//----- nvinfo : EIATTR_FRAME_SIZE
	.align		4
.L_168:
        /*03b4*/ 	.byte	0x04, 0x11
        /*03b6*/ 	.short	(.L_170 - .L_169)
	.align		4
.L_169:
        /*03b8*/ 	.word	index@(_ZN7cutlass13device_kernelIN5flash19enable_sm80_to_sm89INS1_16FlashAttnFwdSm80INS1_25CollectiveMainloopFwdSm80ILi8ELi1ELb1EN4cute5tupleIJNS5_1CILi128EEENS7_ILi64EEENS7_ILi256EEEEEELi256ENS_6half_tEfNS_4arch4Sm80ELb1ELb0ELb1ELb0ELb1ELb0ELb1ELb0EEENS1_21CollectiveEpilogueFwdINS6_IJS8_SA_S9_EEENS6_IJNS7_ILi1EEESI_SI_EEESC_SE_Li256ELb0ELb1ELb0ELb0EEENS1_30DynamicPersistentTileSchedulerILi256ELi256ELb0ELb1ELb0EEEEEEEEEvNT_6ParamsE)
        /*03bc*/ 	.word	0x00000130


	//----- nvinfo : EIATTR_REGCOUNT
	.align		4
.L_170:
        /*03c0*/ 	.byte	0x04, 0x2f
        /*03c2*/ 	.short	(.L_172 - .L_171)
	.align		4
.L_171:
        /*03c4*/ 	.word	index@(_ZN7cutlass13device_kernelIN5flash19enable_sm80_to_sm89INS1_16FlashAttnFwdSm80INS1_25CollectiveMainloopFwdSm80ILi8ELi1ELb0EN4cute5tupleIJNS5_1CILi128EEENS7_ILi32EEENS7_ILi256EEEEEELi256ENS_6half_tEfNS_4arch4Sm80ELb0ELb1ELb1ELb1ELb1ELb1ELb1ELb0EEENS1_21CollectiveEpilogueFwdINS6_IJS8_SA_S9_EEENS6_IJNS7_ILi1EEESI_SI_EEESC_SE_Li256ELb1ELb1ELb0ELb0EEENS1_19SingleTileSchedulerILb1ELb0ELb1ELi128EEEEEEEEEvNT_6ParamsE)
        /*03c8*/ 	.word	0x000000fb


	//----- nvinfo : EIATTR_FRAME_SIZE
	.align		4
.L_172:
        /*03cc*/ 	.byte	0x04, 0x11
        /*03ce*/ 	.short	(.L_174 - .L_173)
	.align		4
.L_173:
        /*03d0*/ 	.word	index@(_ZN7cutlass13device_kernelIN5flash19enable_sm80_to_sm89INS1_16FlashAttnFwdSm80INS1_25CollectiveMainloopFwdSm80ILi8ELi1ELb0EN4cute5tupleIJNS5_1CILi128EEENS7_ILi32EEENS7_ILi256EEEEEELi256ENS_6half_tEfNS_4arch4Sm80ELb0ELb1ELb1ELb1ELb1ELb1ELb1ELb0EEENS1_21CollectiveEpilogueFwdINS6_IJS8_SA_S9_EEENS6_IJNS7_ILi1EEESI_SI_EEESC_SE_Li256ELb1ELb1ELb0ELb0EEENS1_19SingleTileSchedulerILb1ELb0ELb1ELi128EEEEEEEEEvNT_6ParamsE)
        /*03d4*/ 	.word	0x00000000


	//----- nvinfo : EIATTR_REGCOUNT
	.align		4
.L_174:
        /*03d8*/ 	.byte	0x04, 0x2f
        /*03da*/ 	.short	(.L_176 - .L_175)
	.align		4
.L_175:
        /*03dc*/ 	.word	index@(_ZN7cutlass13device_kernelIN5flash19enable_sm80_to_sm89INS1_16FlashAttnFwdSm80INS1_25CollectiveMainloopFwdSm80ILi8ELi1ELb1EN4cute5tupleIJNS5_1CILi128EEENS7_ILi48EEENS7_ILi256EEEEEELi256ENS_6half_tEfNS_4arch4Sm80ELb0ELb1ELb1ELb1ELb1ELb0ELb1ELb0EEENS1_21CollectiveEpilogueFwdINS6_IJS8_SA_S9_EEENS6_IJNS7_ILi1EEESI_SI_EEESC_SE_Li256ELb1ELb1ELb0ELb0EEENS1_19SingleTileSchedulerILb1ELb0ELb1ELi128EEEEEEEEEvNT_6ParamsE)
        /*03e0*/ 	.word	0x000000ff


	//----- nvinfo : EIATTR_FRAME_SIZE
	.align		4
.L_176:
        /*03e4*/ 	.byte	0x04, 0x11
        /*03e6*/ 	.short	(.L_178 - .L_177)
	.align		4
.L_177:
        /*03e8*/ 	.word	index@($__internal_1_$__cuda_sm70_shflsync_idx_p)
        /*03ec*/ 	.word	0x00000000


	//----- nvinfo : EIATTR_FRAME_SIZE
	.align		4
.L_178:
        /*03f0*/ 	.byte	0x04, 0x11
        /*03f2*/ 	.short	(.L_180 - .L_179)
	.align		4
.L_179:
        /*03f4*/ 	.word	index@(_ZN7cutlass13device_kernelIN5flash19enable_sm80_to_sm89INS1_16FlashAttnFwdSm80INS1_25CollectiveMainloopFwdSm80ILi8ELi1ELb1EN4cute5tupleIJNS5_1CILi128EEENS7_ILi48EEENS7_ILi256EEEEEELi256ENS_6half_tEfNS_4arch4Sm80ELb0ELb1ELb1ELb1ELb1ELb0ELb1ELb0EEENS1_21CollectiveEpilogueFwdINS6_IJS8_SA_S9_EEENS6_IJNS7_ILi1EEESI_SI_EEESC_SE_Li256ELb1ELb1ELb0ELb0EEENS1_19SingleTileSchedulerILb1ELb0ELb1ELi128EEEEEEEEEvNT_6ParamsE)
        /*03f8*/ 	.word	0x00000068


	//----- nvinfo : EIATTR_REGCOUNT
	.align		4
.L_180:
        /*03fc*/ 	.byte	0x04, 0x2f
        /*03fe*/ 	.short	(.L_182 - .L_181)
	.align		4
.L_181:
        /*0400*/ 	.word	index@(_ZN7cutlass13device_kernelIN5flash19enable_sm80_to_sm89INS1_16FlashAttnFwdSm80INS1_25CollectiveMainloopFwdSm80ILi8ELi1ELb1EN4cute5tupleIJNS5_1CILi128EEENS7_ILi48EEENS7_ILi256EEEEEELi256ENS_6half_tEfNS_4arch4Sm80ELb0ELb1ELb1ELb0ELb1ELb0ELb1ELb0EEENS1_21CollectiveEpilogueFwdINS6_IJS8_SA_S9_EEENS6_IJNS7_ILi1EEESI_SI_EEESC_SE_Li256ELb0ELb1ELb0ELb0EEENS1_19SingleTileSchedulerILb0ELb0ELb1ELi128EEEEEEEEEvNT_6ParamsE)
        /*0404*/ 	.word	0x000000ff


	//----- nvinfo : EIATTR_FRAME_SIZE
	.align		4
.L_182:
        /*0408*/ 	.byte	0x04, 0x11
        /*040a*/ 	.short	(.L_184 - .L_183)
	.align		4
.L_183:
        /*040c*/ 	.word	index@($__internal_0_$__cuda_sm70_shflsync_idx_p)
        /*0410*/ 	.word	0x00000000


	//----- nvinfo : EIATTR_FRAME_SIZE
	.align		4
.L_184:
        /*0414*/ 	.byte	0x04, 0x11
        /*0416*/ 	.short	(.L_186 - .L_185)
	.align		4
.L_185:
        /*0418*/ 	.word	index@(_ZN7cutlass13device_kernelIN5flash19enable_sm80_to_sm89INS1_16FlashAttnFwdSm80INS1_25CollectiveMainloopFwdSm80ILi8ELi1ELb1EN4cute5tupleIJNS5_1CILi128EEENS7_ILi48EEENS7_ILi256EEEEEELi256ENS_6half_tEfNS_4arch4Sm80ELb0ELb1ELb1ELb0ELb1ELb0ELb1ELb0EEENS1_21CollectiveEpilogueFwdINS6_IJS8_SA_S9_EEENS6_IJNS7_ILi1EEESI_SI_EEESC_SE_Li256ELb0ELb1ELb0ELb0EEENS1_19SingleTileSchedulerILb0ELb0ELb1ELi128EEEEEEEEEvNT_6ParamsE)
        /*041c*/ 	.word	0x00000068


	//----- nvinfo : EIATTR_REGCOUNT
	.align		4
.L_186:
        /*0420*/ 	.byte	0x04, 0x2f
        /*0422*/ 	.short	(.L_188 - .L_187)
	.align		4
.L_187:
        /*0424*/ 	.word	index@(_ZN7cutlass13device_kernelIN5flash19enable_sm80_to_sm89INS1_16FlashAttnFwdSm80INS1_25CollectiveMainloopFwdSm80ILi8ELi1ELb0EN4cute5tupleIJNS5_1CILi128EEENS7_ILi32EEENS7_ILi256EEEEEELi256ENS_6half_tEfNS_4arch4Sm80ELb0ELb0ELb1ELb1ELb1ELb1ELb1ELb0EEENS1_21CollectiveEpilogueFwdINS6_IJS8_SA_S9_EEENS6_IJNS7_ILi1EEESI_SI_EEESC_SE_Li256ELb1ELb1ELb0ELb0EEENS1_19SingleTileSchedulerILb1ELb0ELb1ELi128EEEEEEEEEvNT_6ParamsE)
        /*0428*/ 	.word	0x000000f8


	//----- nvinfo : EIATTR_FRAME_SIZE
	.align		4
.L_188:
        /*042c*/ 	.byte	0x04, 0x11
        /*042e*/ 	.short	(.L_190 - .L_189)
	.align		4
.L_189:
        /*0430*/ 	.word	index@(_ZN7cutlass13device_kernelIN5flash19enable_sm80_to_sm89INS1_16FlashAttnFwdSm80INS1_25CollectiveMainloopFwdSm80ILi8ELi1ELb0EN4cute5tupleIJNS5_1CILi128EEENS7_ILi32EEENS7_ILi256EEEEEELi256ENS_6half_tEfNS_4arch4Sm80ELb0ELb0ELb1ELb1ELb1ELb1ELb1ELb0EEENS1_21CollectiveEpilogueFwdINS6_IJS8_SA_S9_EEENS6_IJNS7_ILi1EEESI_SI_EEESC_SE_Li256ELb1ELb1ELb0ELb0EEENS1_19SingleTileSchedulerILb1ELb0ELb1ELi128EEEEEEEEEvNT_6ParamsE)
        /*0434*/ 	.word	0x00000000


	//----- nvinfo : EIATTR_REGCOUNT
	.align		4
.L_190:
        /*0438*/ 	.byte	0x04, 0x2f
        /*043a*/ 	.short	(.L_192 - .L_191)
	.align		4
.L_191:
        /*043c*/ 	.word	index@(_ZN7cutlass13device_kernelIN5flash19enable_sm80_to_sm89INS1_16FlashAttnFwdSm80INS1_25CollectiveMainloopFwdSm80ILi8ELi1ELb1EN4cute5tupleIJNS5_1CILi128EEENS7_ILi64EEENS7_ILi256EEEEEELi256ENS_6half_tEfNS_4arch4Sm80ELb0ELb0ELb1ELb1ELb1ELb0ELb1ELb0EEENS1_21CollectiveEpilogueFwdINS6_IJS8_SA_S9_EEENS6_IJNS7_ILi1EEESI_SI_EEESC_SE_Li256ELb1ELb1ELb0ELb0EEENS1_19SingleTileSchedulerILb1ELb0ELb1ELi128EEEEEEEEEvNT_6ParamsE)
        /*0440*/ 	.word	0x000000ff


	//----- nvinfo : EIATTR_FRAME_SIZE
	.align		4
.L_192:
        /*0444*/ 	.byte	0x04, 0x11
        /*0446*/ 	.short	(.L_194 - .L_193)
	.align		4
.L_193:
        /*0448*/ 	.word	index@(_ZN7cutlass13device_kernelIN5flash19enable_sm80_to_sm89INS1_16FlashAttnFwdSm80INS1_25CollectiveMainloopFwdSm80ILi8ELi1ELb1EN4cute5tupleIJNS5_1CILi128EEENS7_ILi64EEENS7_ILi256EEEEEELi256ENS_6half_tEfNS_4arch4Sm80ELb0ELb0ELb1ELb1ELb1ELb0ELb1ELb0EEENS1_21CollectiveEpilogueFwdINS6_IJS8_SA_S9_EEENS6_IJNS7_ILi1EEESI_SI_EEESC_SE_Li256ELb1ELb1ELb0ELb0EEENS1_19SingleTileSchedulerILb1ELb0ELb1ELi128EEEEEEEEEvNT_6ParamsE)
        /*044c*/ 	.word	0x000000a8


	//----- nvinfo : EIATTR_REGCOUNT
	.align		4
.L_194:
        /*0450*/ 	.byte	0x04, 0x2f
        /*0452*/ 	.short	(.L_196 - .L_195)
	.align		4
.L_195:
        /*0454*/ 	.word	index@(_ZN7cutlass13device_kernelIN5flash19enable_sm80_to_sm89INS1_16FlashAttnFwdSm80INS1_25CollectiveMainloopFwdSm80ILi8ELi1ELb1EN4cute5tupleIJNS5_1CILi128EEENS7_ILi64EEENS7_ILi256EEEEEELi256ENS_6half_tEfNS_4arch4Sm80ELb0ELb0ELb1ELb0ELb1ELb0ELb1ELb0EEENS1_21CollectiveEpilogueFwdINS6_IJS8_SA_S9_EEENS6_IJNS7_ILi1EEESI_SI_EEESC_SE_Li256ELb0ELb1ELb0ELb0EEENS1_19SingleTileSchedulerILb0ELb0ELb1ELi128EEEEEEEEEvNT_6ParamsE)
        /*0458*/ 	.word	0x000000ff


	//----- nvinfo : EIATTR_FRAME_SIZE
	.align		4
.L_196:
        /*045c*/ 	.byte	0x04, 0x11
        /*045e*/ 	.short	(.L_198 - .L_197)
	.align		4
.L_197:
        /*0460*/ 	.word	index@(_ZN7cutlass13device_kernelIN5flash19enable_sm80_to_sm89INS1_16FlashAttnFwdSm80INS1_25CollectiveMainloopFwdSm80ILi8ELi1ELb1EN4cute5tupleIJNS5_1CILi128EEENS7_ILi64EEENS7_ILi256EEEEEELi256ENS_6half_tEfNS_4arch4Sm80ELb0ELb0ELb1ELb0ELb1ELb0ELb1ELb0EEENS1_21CollectiveEpilogueFwdINS6_IJS8_SA_S9_EEENS6_IJNS7_ILi1EEESI_SI_EEESC_SE_Li256ELb0ELb1ELb0ELb0EEENS1_19SingleTileSchedulerILb0ELb0ELb1ELi128EEEEEEEEEvNT_6ParamsE)
        /*0464*/ 	.word	0x000000c0


	//----- nvinfo : EIATTR_MIN_STACK_SIZE
	.align		4
.L_198:
        /*0468*/ 	.byte	0x04, 0x12
        /*046a*/ 	.short	(.L_200 - .L_199)
	.align		4
.L_199:
        /*046c*/ 	.word	index@(_ZN7cutlass13device_kernelIN5flash19enable_sm80_to_sm89INS1_16FlashAttnFwdSm80INS1_25CollectiveMainloopFwdSm80ILi8ELi1ELb1EN4cute5tupleIJNS5_1CILi128EEENS7_ILi64EEENS7_ILi256EEEEEELi256ENS_6half_tEfNS_4arch4Sm80ELb0ELb0ELb1ELb0ELb1ELb0ELb1ELb0EEENS1_21CollectiveEpilogueFwdINS6_IJS8_SA_S9_EEENS6_IJNS7_ILi1EEESI_SI_EEESC_SE_Li256ELb0ELb1ELb0ELb0EEENS1_19SingleTileSchedulerILb0ELb0ELb1ELi128EEEEEEEEEvNT_6ParamsE)
        /*0470*/ 	.word	0x000000c0


	//----- nvinfo : EIATTR_MIN_STACK_SIZE
	.align		4
.L_200:
        /*0474*/ 	.byte	0x04, 0x12
        /*0476*/ 	.short	(.L_202 - .L_201)
	.align		4
.L_201:
        /*0478*/ 	.word	index@(_ZN7cutlass13device_kernelIN5flash19enable_sm80_to_sm89INS1_16FlashAttnFwdSm80INS1_25CollectiveMainloopFwdSm80ILi8ELi1ELb1EN4cute5tupleIJNS5_1CILi128EEENS7_ILi64EEENS7_ILi256EEEEEELi256ENS_6half_tEfNS_4arch4Sm80ELb0ELb0ELb1ELb1ELb1ELb0ELb1ELb0EEENS1_21CollectiveEpilogueFwdINS6_IJS8_SA_S9_EEENS6_IJNS7_ILi1EEESI_SI_EEESC_SE_Li256ELb1ELb1ELb0ELb0EEENS1_19SingleTileSchedulerILb1ELb0ELb1ELi128EEEEEEEEEvNT_6ParamsE)
        /*047c*/ 	.word	0x000000a8


	//----- nvinfo : EIATTR_MIN_STACK_SIZE
	.align		4
.L_202:
        /*0480*/ 	.byte	0x04, 0x12
        /*0482*/ 	.short	(.L_204 - .L_203)
	.align		4
.L_203:
        /*0484*/ 	.word	index@(_ZN7cutlass13device_kernelIN5flash19enable_sm80_to_sm89INS1_16FlashAttnFwdSm80INS1_25CollectiveMainloopFwdSm80ILi8ELi1ELb0EN4cute5tupleIJNS5_1CILi128EEENS7_ILi32EEENS7_ILi256EEEEEELi256ENS_6half_tEfNS_4arch4Sm80ELb0ELb0ELb1ELb1ELb1ELb1ELb1ELb0EEENS1_21CollectiveEpilogueFwdINS6_IJS8_SA_S9_EEENS6_IJNS7_ILi1EEESI_SI_EEESC_SE_Li256ELb1ELb1ELb0ELb0EEENS1_19SingleTileSchedulerILb1ELb0ELb1ELi128EEEEEEEEEvNT_6ParamsE)
        /*0488*/ 	.word	0x00000000


	//----- nvinfo : EIATTR_MIN_STACK_SIZE
	.align		4
.L_204:
        /*048c*/ 	.byte	0x04, 0x12
        /*048e*/ 	.short	(.L_206 - .L_205)
	.align		4
.L_205:
        /*0490*/ 	.word	index@(_ZN7cutlass13device_kernelIN5flash19enable_sm80_to_sm89INS1_16FlashAttnFwdSm80INS1_25CollectiveMainloopFwdSm80ILi8ELi1ELb1EN4cute5tupleIJNS5_1CILi128EEENS7_ILi48EEENS7_ILi256EEEEEELi256ENS_6half_tEfNS_4arch4Sm80ELb0ELb1ELb1ELb0ELb1ELb0ELb1ELb0EEENS1_21CollectiveEpilogueFwdINS6_IJS8_SA_S9_EEENS6_IJNS7_ILi1EEESI_SI_EEESC_SE_Li256ELb0ELb1ELb0ELb0EEENS1_19SingleTileSchedulerILb0ELb0ELb1ELi128EEEEEEEEEvNT_6ParamsE)
        /*0494*/ 	.word	0x00000068


	//----- nvinfo : EIATTR_MIN_STACK_SIZE
	.align		4
.L_206:
        /*0498*/ 	.byte	0x04, 0x12
        /*049a*/ 	.short	(.L_208 - .L_207)
	.align		4
.L_207:
        /*049c*/ 	.word	index@(_ZN7cutlass13device_kernelIN5flash19enable_sm80_to_sm89INS1_16FlashAttnFwdSm80INS1_25CollectiveMainloopFwdSm80ILi8ELi1ELb1EN4cute5tupleIJNS5_1CILi128EEENS7_ILi48EEENS7_ILi256EEEEEELi256ENS_6half_tEfNS_4arch4Sm80ELb0ELb1ELb1ELb1ELb1ELb0ELb1ELb0EEENS1_21CollectiveEpilogueFwdINS6_IJS8_SA_S9_EEENS6_IJNS7_ILi1EEESI_SI_EEESC_SE_Li256ELb1ELb1ELb0ELb0EEENS1_19SingleTileSchedulerILb1ELb0ELb1ELi128EEEEEEEEEvNT_6ParamsE)
        /*04a0*/ 	.word	0x00000068


	//----- nvinfo : EIATTR_MIN_STACK_SIZE
	.align		4
.L_208:
        /*04a4*/ 	.byte	0x04, 0x12
        /*04a6*/ 	.short	(.L_210 - .L_209)
	.align		4
.L_209:
        /*04a8*/ 	.word	index@(_ZN7cutlass13device_kernelIN5flash19enable_sm80_to_sm89INS1_16FlashAttnFwdSm80INS1_25CollectiveMainloopFwdSm80ILi8ELi1ELb0EN4cute5tupleIJNS5_1CILi128EEENS7_ILi32EEENS7_ILi256EEEEEELi256ENS_6half_tEfNS_4arch4Sm80ELb0ELb1ELb1ELb1ELb1ELb1ELb1ELb0EEENS1_21CollectiveEpilogueFwdINS6_IJS8_SA_S9_EEENS6_IJNS7_ILi1EEESI_SI_EEESC_SE_Li256ELb1ELb1ELb0ELb0EEENS1_19SingleTileSchedulerILb1ELb0ELb1ELi128EEEEEEEEEvNT_6ParamsE)
        /*04ac*/ 	.word	0x00000000


	//----- nvinfo : EIATTR_MIN_STACK_SIZE
	.align		4
.L_210:
        /*04b0*/ 	.byte	0x04, 0x12
        /*04b2*/ 	.short	(.L_212 - .L_211)
	.align		4
.L_211:
        /*04b4*/ 	.word	index@(_ZN7cutlass13device_kernelIN5flash19enable_sm80_to_sm89INS1_16FlashAttnFwdSm80INS1_25CollectiveMainloopFwdSm80ILi8ELi1ELb1EN4cute5tupleIJNS5_1CILi128EEENS7_ILi64EEENS7_ILi256EEEEEELi256ENS_6half_tEfNS_4arch4Sm80ELb1ELb0ELb1ELb0ELb1ELb0ELb1ELb0EEENS1_21CollectiveEpilogueFwdINS6_IJS8_SA_S9_EEENS6_IJNS7_ILi1EEESI_SI_EEESC_SE_Li256ELb0ELb1ELb0ELb0EEENS1_30DynamicPersistentTileSchedulerILi256ELi256ELb0ELb1ELb0EEEEEEEEEvNT_6ParamsE)
        /*04b8*/ 	.word	0x00000130


	//----- nvinfo : EIATTR_MIN_STACK_SIZE
	.align		4
.L_212:
        /*04bc*/ 	.byte	0x04, 0x12
        /*04be*/ 	.short	(.L_214 - .L_213)
	.align		4
.L_213:
        /*04c0*/ 	.word	index@(_ZN7cutlass13device_kernelIN5flash19enable_sm80_to_sm89INS1_16FlashAttnFwdSm80INS1_25CollectiveMainloopFwdSm80ILi8ELi1ELb1EN4cute5tupleIJNS5_1CILi128EEENS7_ILi64EEENS7_ILi256EEEEEELi256ENS_6half_tEfNS_4arch4Sm80ELb1ELb0ELb1ELb1ELb1ELb0ELb1ELb0EEENS1_21CollectiveEpilogueFwdINS6_IJS8_SA_S9_EEENS6_IJNS7_ILi1EEESI_SI_EEESC_SE_Li256ELb1ELb1ELb0ELb0EEENS1_19SingleTileSchedulerILb1ELb0ELb1ELi128EEEEEEEEEvNT_6ParamsE)
        /*04c4*/ 	.word	0x00000108


	//----- nvinfo : EIATTR_MIN_STACK_SIZE
	.align		4
.L_214:
        /*04c8*/ 	.byte	0x04, 0x12
        /*04ca*/ 	.short	(.L_216 - .L_215)
	.align		4
.L_215:
        /*04cc*/ 	.word	index@(_ZN7cutlass13device_kernelIN5flash19enable_sm80_to_sm89INS1_16FlashAttnFwdSm80INS1_25CollectiveMainloopFwdSm80ILi8ELi1ELb0EN4cute5tupleIJNS5_1CILi128EEENS7_ILi32EEENS7_ILi256EEEEEELi256ENS_6half_tEfNS_4arch4Sm80ELb1ELb0ELb1ELb1ELb1ELb1ELb1ELb0EEENS1_21CollectiveEpilogueFwdINS6_IJS8_SA_S9_EEENS6_IJNS7_ILi1EEESI_SI_EEESC_SE_Li256ELb1ELb1ELb0ELb0EEENS1_19SingleTileSchedulerILb1ELb0ELb1ELi128EEEEEEEEEvNT_6ParamsE)
        /*04d0*/ 	.word	0x00000000


	//----- nvinfo : EIATTR_MIN_STACK_SIZE
	.align		4
.L_216:
        /*04d4*/ 	.byte	0x04, 0x12
        /*04d6*/ 	.short	(.L_218 - .L_217)
	.align		4
.L_217:
        /*04d8*/ 	.word	index@(_ZN7cutlass13device_kernelIN5flash19enable_sm80_to_sm89INS1_16FlashAttnFwdSm80INS1_25CollectiveMainloopFwdSm80ILi8ELi1ELb0EN4cute5tupleIJNS5_1CILi128EEENS7_ILi96EEENS7_ILi256EEEEEELi256ENS_6half_tEfNS_4arch4Sm80ELb0ELb0ELb1ELb0ELb1ELb0ELb1ELb0EEENS1_21CollectiveEpilogueFwdINS6_IJS8_SA_S9_EEENS6_IJNS7_ILi1EEESI_SI_EEESC_SE_Li256ELb0ELb1ELb0ELb0EEENS1_19SingleTileSchedulerILb0ELb0ELb1ELi128EEEEEEEEEvNT_6ParamsE)
        /*04dc*/ 	.word	0x00000090


	//----- nvinfo : EIATTR_MIN_STACK_SIZE
	.align		4
.L_218:
        /*04e0*/ 	.byte	0x04, 0x12
        /*04e2*/ 	.short	(.L_220 - .L_219)
	.align		4
.L_219:
        /*04e4*/ 	.word	index@(_ZN7cutlass13device_kernelIN5flash19enable_sm80_to_sm89INS1_16FlashAttnFwdSm80INS1_25CollectiveMainloopFwdSm80ILi8ELi1ELb0EN4cute5tupleIJNS5_1CILi128EEENS7_ILi96EEENS7_ILi256EEEEEELi256ENS_6half_tEfNS_4arch4Sm80ELb0ELb0ELb1ELb1ELb1ELb0ELb1ELb0EEENS1_21CollectiveEpilogueFwdINS6_IJS8_SA_S9_EEENS6_IJNS7_ILi1EEESI_SI_EEESC_SE_Li256ELb1ELb1ELb0ELb0EEENS1_19SingleTileSchedulerILb1ELb0ELb1ELi128EEEEEEEEEvNT_6ParamsE)
        /*04e8*/ 	.word	0x00000060


	//----- nvinfo : EIATTR_MIN_STACK_SIZE
	.align		4
.L_220:
        /*04ec*/ 	.byte	0x04, 0x12
        /*04ee*/ 	.short	(.L_222 - .L_221)
	.align		4
.L_221:
        /*04f0*/ 	.word	index@(_ZN7cutlass13device_kernelIN5flash19enable_sm80_to_sm89INS1_16FlashAttnFwdSm80INS1_25CollectiveMainloopFwdSm80ILi8ELi1ELb0EN4cute5tupleIJNS5_1CILi128EEENS7_ILi48EEENS7_ILi256EEEEEELi256ENS_6half_tEfNS_4arch4Sm80ELb0ELb0ELb1ELb1ELb1ELb1ELb1ELb0EEENS1_21CollectiveEpilogueFwdINS6_IJS8_SA_S9_EEENS6_IJNS7_ILi1EEESI_SI_EEESC_SE_Li256ELb1ELb1ELb0ELb0EEENS1_19SingleTileSchedulerILb1ELb0ELb1ELi128EEEEEEEEEvNT_6ParamsE)
        /*04f4*/ 	.word	0x00000000


	//----- nvinfo : EIATTR_MIN_STACK_SIZE
	.align		4
.L_222:
        /*04f8*/ 	.byte	0x04, 0x12
        /*04fa*/ 	.short	(.L_224 - .L_223)
	.align		4
.L_223:
        /*04fc*/ 	.word	index@(_ZN7cutlass13device_kernelIN5flash19enable_sm80_to_sm89INS1_16FlashAttnFwdSm80INS1_25CollectiveMainloopFwdSm80ILi8ELi1ELb0EN4cute5tupleIJNS5_1CILi128EEENS7_ILi64EEENS7_ILi256EEEEEELi256ENS_6half_tEfNS_4arch4Sm80ELb0ELb1ELb1ELb0ELb1ELb0ELb1ELb0EEENS1_21CollectiveEpilogueFwdINS6_IJS8_SA_S9_EEENS6_IJNS7_ILi1EEESI_SI_EEESC_SE_Li256ELb0ELb1ELb0ELb0EEENS1_19SingleTileSchedulerILb0ELb0ELb1ELi128EEEEEEEEEvNT_6ParamsE)
        /*0500*/ 	.word	0x00000030


	//----- nvinfo : EIATTR_MIN_STACK_SIZE
	.align		4
.L_224:
        /*0504*/ 	.byte	0x04, 0x12
        /*0506*/ 	.short	(.L_226 - .L_225)
	.align		4
.L_225:
        /*0508*/ 	.word	index@(_ZN7cutlass13device_kernelIN5flash19enable_sm80_to_sm89INS1_16FlashAttnFwdSm80INS1_25CollectiveMainloopFwdSm80ILi8ELi1ELb0EN4cute5tupleIJNS5_1CILi128EEENS7_ILi64EEENS7_ILi256EEEEEELi256ENS_6half_tEfNS_4arch4Sm80ELb0ELb1ELb1ELb1ELb1ELb0ELb1ELb0EEENS1_21CollectiveEpilogueFwdINS6_IJS8_SA_S9_EEENS6_IJNS7_ILi1EEESI_SI_EEESC_SE_Li256ELb1ELb1ELb0ELb0EEENS1_19SingleTileSchedulerILb1ELb0ELb1ELi128EEEEEEEEEvNT_6ParamsE)
        /*050c*/ 	.word	0x00000038


	//----- nvinfo : EIATTR_MIN_STACK_SIZE
	.align		4
.L_226:
        /*0510*/ 	.byte	0x04, 0x12
        /*0512*/ 	.short	(.L_228 - .L_227)
	.align		4
.L_227:
        /*0514*/ 	.word	index@(_ZN7cutlass13device_kernelIN5flash19enable_sm80_to_sm89INS1_16FlashAttnFwdSm80INS1_25CollectiveMainloopFwdSm80ILi8ELi1ELb0EN4cute5tupleIJNS5_1CILi128EEENS7_ILi48EEENS7_ILi256EEEEEELi256ENS_6half_tEfNS_4arch4Sm80ELb0ELb1ELb1ELb1ELb1ELb1ELb1ELb0EEENS1_21CollectiveEpilogueFwdINS6_IJS8_SA_S9_EEENS6_IJNS7_ILi1EEESI_SI_EEESC_SE_Li256ELb1ELb1ELb0ELb0EEENS1_19SingleTileSchedulerILb1ELb0ELb1ELi128EEEEEEEEEvNT_6ParamsE)
        /*0518*/ 	.word	0x00000078


	//----- nvinfo : EIATTR_MIN_STACK_SIZE
	.align		4
.L_228:
        /*051c*/ 	.byte	0x04, 0x12
        /*051e*/ 	.short	(.L_230 - .L_229)
	.align		4
.L_229:
        /*0520*/ 	.word	index@(_ZN7cutlass13device_kernelIN5flash19enable_sm80_to_sm89INS1_16FlashAttnFwdSm80INS1_25CollectiveMainloopFwdSm80ILi8ELi1ELb0EN4cute5tupleIJNS5_1CILi128EEENS7_ILi96EEENS7_ILi256EEEEEELi256ENS_6half_tEfNS_4arch4Sm80ELb1ELb0ELb1ELb0ELb1ELb0ELb1ELb0EEENS1_21CollectiveEpilogueFwdINS6_IJS8_SA_S9_EEENS6_IJNS7_ILi1EEESI_SI_EEESC_SE_Li256ELb0ELb1ELb0ELb0EEENS1_30DynamicPersistentTileSchedulerILi256ELi256ELb0ELb1ELb0EEEEEEEEEvNT_6ParamsE)
        /*0524*/ 	.word	0x00000088


	//----- nvinfo : EIATTR_MIN_STACK_SIZE
	.align		4
.L_230:
        /*0528*/ 	.byte	0x04, 0x12
        /*052a*/ 	.short	(.L_232 - .L_231)
	.align		4
.L_231:
        /*052c*/ 	.word	index@(_ZN7cutlass13device_kernelIN5flash19enable_sm80_to_sm89INS1_16FlashAttnFwdSm80INS1_25CollectiveMainloopFwdSm80ILi8ELi1ELb0EN4cute5tupleIJNS5_1CILi128EEENS7_ILi96EEENS7_ILi256EEEEEELi256ENS_6half_tEfNS_4arch4Sm80ELb1ELb0ELb1ELb1ELb1ELb0ELb1ELb0EEENS1_21CollectiveEpilogueFwdINS6_IJS8_SA_S9_EEENS6_IJNS7_ILi1EEESI_SI_EEESC_SE_Li256ELb1ELb1ELb0ELb0EEENS1_19SingleTileSchedulerILb1ELb0ELb1ELi128EEEEEEEEEvNT_6ParamsE)
        /*0530*/ 	.word	0x00000070


	//----- nvinfo : EIATTR_MIN_STACK_SIZE
	.align		4
.L_232:
        /*0534*/ 	.byte	0x04, 0x12
        /*0536*/ 	.short	(.L_234 - .L_233)
	.align		4
.L_233:
        /*0538*/ 	.word	index@(_ZN7cutlass13device_kernelIN5flash19enable_sm80_to_sm89INS1_16FlashAttnFwdSm80INS1_25CollectiveMainloopFwdSm80ILi8ELi1ELb0EN4cute5tupleIJNS5_1CILi128EEENS7_ILi48EEENS7_ILi256EEEEEELi256ENS_6half_tEfNS_4arch4Sm80ELb1ELb0ELb1ELb1ELb1ELb1ELb1ELb0EEENS1_21CollectiveEpilogueFwdINS6_IJS8_SA_S9_EEENS6_IJNS7_ILi1EEESI_SI_EEESC_SE_Li256ELb1ELb1ELb0ELb0EEENS1_19SingleTileSchedulerILb1ELb0ELb1ELi128EEEEEEEEEvNT_6ParamsE)
        /*053c*/ 	.word	0x00000000


	//----- nvinfo : EIATTR_MIN_STACK_SIZE
	.align		4
.L_234:
        /*0540*/ 	.byte	0x04, 0x12
        /*0542*/ 	.short	(.L_236 - .L_235)
	.align		4
.L_235:
        /*0544*/ 	.word	index@(_ZN7cutlass13device_kernelIN5flash19enable_sm80_to_sm89INS1_16FlashAttnFwdSm80INS1_25CollectiveMainloopFwdSm80ILi8ELi1ELb1EN4cute5tupleIJNS5_1CILi128EEENS7_ILi64EEENS7_ILi256EEEEEELi256ENS_6half_tEfNS_4arch4Sm80ELb0ELb0ELb0ELb0ELb1ELb0ELb1ELb0EEENS1_21CollectiveEpilogueFwdINS6_IJS8_SA_S9_EEENS6_IJNS7_ILi1EEESI_SI_EEESC_SE_Li256ELb0ELb1ELb0ELb0EEENS1_19SingleTileSchedulerILb0ELb0ELb1ELi128EEEEEEEEEvNT_6ParamsE)
        /*0548*/ 	.word	0x000000b0


	//----- nvinfo : EIATTR_MIN_STACK_SIZE
	.align		4
.L_236:
        /*054c*/ 	.byte	0x04, 0x12
        /*054e*/ 	.short	(.L_238 - .L_237)
	.align		4
.L_237:
        /*0550*/ 	.word	index@(_ZN7cutlass13device_kernelIN5flash19enable_sm80_to_sm89INS1_16FlashAttnFwdSm80INS1_25CollectiveMainloopFwdSm80ILi8ELi1ELb1EN4cute5tupleIJNS5_1CILi128EEENS7_ILi64EEENS7_ILi256EEEEEELi256ENS_6half_tEfNS_4arch4Sm80ELb0ELb0ELb0ELb1ELb1ELb0ELb1ELb0EEENS1_21CollectiveEpilogueFwdINS6_IJS8_SA_S9_EEENS6_IJNS7_ILi1EEESI_SI_EEESC_SE_Li256ELb1ELb1ELb0ELb0EEENS1_19SingleTileSchedulerILb1ELb0ELb1ELi128EEEEEEEEEvNT_6ParamsE)
        /*0554*/ 	.word	0x00000098


	//----- nvinfo : EIATTR_MIN_STACK_SIZE
	.align		4
.L_238:
        /*0558*/ 	.byte	0x04, 0x12
        /*055a*/ 	.short	(.L_240 - .L_239)
	.align		4
.L_239:
        /*055c*/ 	.word	index@(_ZN7cutlass13device_kernelIN5flash19enable_sm80_to_sm89INS1_16FlashAttnFwdSm80INS1_25CollectiveMainloopFwdSm80ILi8ELi1ELb0EN4cute5tupleIJNS5_1CILi128EEENS7_ILi32EEENS7_ILi256EEEEEELi256ENS_6half_tEfNS_4arch4Sm80ELb0ELb0ELb0ELb1ELb1ELb1ELb1ELb0EEENS1_21CollectiveEpilogueFwdINS6_IJS8_SA_S9_EEENS6_IJNS7_ILi1EEESI_SI_EEESC_SE_Li256ELb1ELb1ELb0ELb0EEENS1_19SingleTileSchedulerILb1ELb0ELb1ELi128EEEEEEEEEvNT_6ParamsE)
        /*0560*/ 	.word	0x00000000


	//----- nvinfo : EIATTR_MIN_STACK_SIZE
	.align		4
.L_240:
        /*0564*/ 	.byte	0x04, 0x12
        /*0566*/ 	.short	(.L_242 - .L_241)
	.align		4
.L_241:
        /*0568*/ 	.word	index@(_ZN7cutlass13device_kernelIN5flash19enable_sm80_to_sm89INS1_16FlashAttnFwdSm80INS1_25CollectiveMainloopFwdSm80ILi8ELi1ELb1EN4cute5tupleIJNS5_1CILi128EEENS7_ILi48EEENS7_ILi256EEEEEELi256ENS_6half_tEfNS_4arch4Sm80ELb0ELb1ELb0ELb0ELb1ELb0ELb1ELb0EEENS1_21CollectiveEpilogueFwdINS6_IJS8_SA_S9_EEENS6_IJNS7_ILi1EEESI_SI_EEESC_SE_Li256ELb0ELb1ELb0ELb0EEENS1_19SingleTileSchedulerILb0ELb0ELb1ELi128EEEEEEEEEvNT_6ParamsE)
        /*056c*/ 	.word	0x00000080


	//----- nvinfo : EIATTR_MIN_STACK_SIZE
	.align		4
.L_242:
        /*0570*/ 	.byte	0x04, 0x12
        /*0572*/ 	.short	(.L_244 - .L_243)
	.align		4
.L_243:
        /*0574*/ 	.word	index@(_ZN7cutlass13device_kernelIN5flash19enable_sm80_to_sm89INS1_16FlashAttnFwdSm80INS1_25CollectiveMainloopFwdSm80ILi8ELi1ELb1EN4cute5tupleIJNS5_1CILi128EEENS7_ILi48EEENS7_ILi256EEEEEELi256ENS_6half_tEfNS_4arch4Sm80ELb0ELb1ELb0ELb1ELb1ELb0ELb1ELb0EEENS1_21CollectiveEpilogueFwdINS6_IJS8_SA_S9_EEENS6_IJNS7_ILi1EEESI_SI_EEESC_SE_Li256ELb1ELb1ELb0ELb0EEENS1_19SingleTileSchedulerILb1ELb0ELb1ELi128EEEEEEEEEvNT_6ParamsE)
        /*0578*/ 	.word	0x00000080


	//----- nvinfo : EIATTR_MIN_STACK_SIZE
	.align		4
.L_244:
        /*057c*/ 	.byte	0x04, 0x12
        /*057e*/ 	.short	(.L_246 - .L_245)
	.align		4
.L_245:
        /*0580*/ 	.word	index@(_ZN7cutlass13device_kernelIN5flash19enable_sm80_to_sm89INS1_16FlashAttnFwdSm80INS1_25CollectiveMainloopFwdSm80ILi8ELi1ELb0EN4cute5tupleIJNS5_1CILi128EEENS7_ILi32EEENS7_ILi256EEEEEELi256ENS_6half_tEfNS_4arch4Sm80ELb0ELb1ELb0ELb1ELb1ELb1ELb1ELb0EEENS1_21CollectiveEpilogueFwdINS6_IJS8_SA_S9_EEENS6_IJNS7_ILi1EEESI_SI_EEESC_SE_Li256ELb1ELb1ELb0ELb0EEENS1_19SingleTileSchedulerILb1ELb0ELb1ELi128EEEEEEEEEvNT_6ParamsE)
        /*0584*/ 	.word	0x00000000


	//----- nvinfo : EIATTR_MIN_STACK_SIZE
	.align		4
.L_246:
        /*0588*/ 	.byte	0x04, 0x12
        /*058a*/ 	.short	(.L_248 - .L_247)
	.align		4
.L_247:
        /*058c*/ 	.word	index@(_ZN7cutlass13device_kernelIN5flash19enable_sm80_to_sm89INS1_16FlashAttnFwdSm80INS1_25CollectiveMainloopFwdSm80ILi8ELi1ELb1EN4cute5tupleIJNS5_1CILi128EEENS7_ILi64EEENS7_ILi256EEEEEELi256ENS_6half_tEfNS_4arch4Sm80ELb1ELb0ELb0ELb0ELb1ELb0ELb1ELb0EEENS1_21CollectiveEpilogueFwdINS6_IJS8_SA_S9_EEENS6_IJNS7_ILi1EEESI_SI_EEESC_SE_Li256ELb0ELb1ELb0ELb0EEENS1_30DynamicPersistentTileSchedulerILi256ELi256ELb0ELb1ELb0EEEEEEEEEvNT_6ParamsE)
        /*0590*/ 	.word	0x00000128


	//----- nvinfo : EIATTR_MIN_STACK_SIZE
	.align		4
.L_248:
        /*0594*/ 	.byte	0x04, 0x12
        /*0596*/ 	.short	(.L_250 - .L_249)
	.align		4
.L_249:
        /*0598*/ 	.word	index@(_ZN7cutlass13device_kernelIN5flash19enable_sm80_to_sm89INS1_16FlashAttnFwdSm80INS1_25CollectiveMainloopFwdSm80ILi8ELi1ELb1EN4cute5tupleIJNS5_1CILi128EEENS7_ILi64EEENS7_ILi256EEEEEELi256ENS_6half_tEfNS_4arch4Sm80ELb1ELb0ELb0ELb1ELb1ELb0ELb1ELb0EEENS1_21CollectiveEpilogueFwdINS6_IJS8_SA_S9_EEENS6_IJNS7_ILi1EEESI_SI_EEESC_SE_Li256ELb1ELb1ELb0ELb0EEENS1_19SingleTileSchedulerILb1ELb0ELb1ELi128EEEEEEEEEvNT_6ParamsE)
        /*059c*/ 	.word	0x000000e0


	//----- nvinfo : EIATTR_MIN_STACK_SIZE
	.align		4
.L_250:
        /*05a0*/ 	.byte	0x04, 0x12
        /*05a2*/ 	.short	(.L_252 - .L_251)
	.align		4
.L_251:
        /*05a4*/ 	.word	index@(_ZN7cutlass13device_kernelIN5flash19enable_sm80_to_sm89INS1_16FlashAttnFwdSm80INS1_25CollectiveMainloopFwdSm80ILi8ELi1ELb0EN4cute5tupleIJNS5_1CILi128EEENS7_ILi32EEENS7_ILi256EEEEEELi256ENS_6half_tEfNS_4arch4Sm80ELb1ELb0ELb0ELb1ELb1ELb1ELb1ELb0EEENS1_21CollectiveEpilogueFwdINS6_IJS8_SA_S9_EEENS6_IJNS7_ILi1EEESI_SI_EEESC_SE_Li256ELb1ELb1ELb0ELb0EEENS1_19SingleTileSchedulerILb1ELb0ELb1ELi128EEEEEEEEEvNT_6ParamsE)
        /*05a8*/ 	.word	0x00000000


	//----- nvinfo : EIATTR_MIN_STACK_SIZE
	.align		4
.L_252:
        /*05ac*/ 	.byte	0x04, 0x12
        /*05ae*/ 	.short	(.L_254 - .L_253)
	.align		4
.L_253:
        /*05b0*/ 	.word	index@(_ZN7cutlass13device_kernelIN5flash19enable_sm80_to_sm89INS1_16FlashAttnFwdSm80INS1_25CollectiveMainloopFwdSm80ILi8ELi1ELb0EN4cute5tupleIJNS5_1CILi128EEENS7_ILi96EEENS7_ILi256EEEEEELi256ENS_6half_tEfNS_4arch4Sm80ELb0ELb0ELb0ELb0ELb1ELb0ELb1ELb0EEENS1_21CollectiveEpilogueFwdINS6_IJS8_SA_S9_EEENS6_IJNS7_ILi1EEESI_SI_EEESC_SE_Li256ELb0ELb1ELb0ELb0EEENS1_19SingleTileSchedulerILb0ELb0ELb1ELi128EEEEEEEEEvNT_6ParamsE)
        /*05b4*/ 	.word	0x00000060


	//----- nvinfo : EIATTR_MIN_STACK_SIZE
	.align		4
.L_254:
        /*05b8*/ 	.byte	0x04, 0x12
        /*05ba*/ 	.short	(.L_256 - .L_255)
	.align		4
.L_255:
        /*05bc*/ 	.word	index@(_ZN7cutlass13device_kernelIN5flash19enable_sm80_to_sm89INS1_16FlashAttnFwdSm80INS1_25CollectiveMainloopFwdSm80ILi8ELi1ELb0EN4cute5tupleIJNS5_1CILi128EEENS7_ILi96EEENS7_ILi256EEEEEELi256ENS_6half_tEfNS_4arch4Sm80ELb0ELb0ELb0ELb1ELb1ELb0ELb1ELb0EEENS1_21CollectiveEpilogueFwdINS6_IJS8_SA_S9_EEENS6_IJNS7_ILi1EEESI_SI_EEESC_SE_Li256ELb1ELb1ELb0ELb0EEENS1_19SingleTileSchedulerILb1ELb0ELb1ELi128EEEEEEEEEvNT_6ParamsE)
        /*05c0*/ 	.word	0x00000048


	//----- nvinfo : EIATTR_MIN_STACK_SIZE
	.align		4
.L_256:
        /*05c4*/ 	.byte	0x04, 0x12
        /*05c6*/ 	.short	(.L_258 - .L_257)
	.align		4
.L_257:
        /*05c8*/ 	.word	index@(_ZN7cutlass13device_kernelIN5flash19enable_sm80_to_sm89INS1_16FlashAttnFwdSm80INS1_25CollectiveMainloopFwdSm80ILi8ELi1ELb0EN4cute5tupleIJNS5_1CILi128EEENS7_ILi48EEENS7_ILi256EEEEEELi256ENS_6half_tEfNS_4arch4Sm80ELb0ELb0ELb0ELb1ELb1ELb1ELb1ELb0EEENS1_21CollectiveEpilogueFwdINS6_IJS8_SA_S9_EEENS6_IJNS7_ILi1EEESI_SI_EEESC_SE_Li256ELb1ELb1ELb0ELb0EEENS1_19SingleTileSchedulerILb1ELb0ELb1ELi128EEEEEEEEEvNT_6ParamsE)
        /*05cc*/ 	.word	0x00000000


	//----- nvinfo : EIATTR_MIN_STACK_SIZE
	.align		4
.L_258:
        /*05d0*/ 	.byte	0x04, 0x12
        /*05d2*/ 	.short	(.L_260 - .L_259)
	.align		4
.L_259:
        /*05d4*/ 	.word	index@(_ZN7cutlass13device_kernelIN5flash19enable_sm80_to_sm89INS1_16FlashAttnFwdSm80INS1_25CollectiveMainloopFwdSm80ILi8ELi1ELb0EN4cute5tupleIJNS5_1CILi128EEENS7_ILi64EEENS7_ILi256EEEEEELi256ENS_6half_tEfNS_4arch4Sm80ELb0ELb1ELb0ELb0ELb1ELb0ELb1ELb0EEENS1_21CollectiveEpilogueFwdINS6_IJS8_SA_S9_EEENS6_IJNS7_ILi1EEESI_SI_EEESC_SE_Li256ELb0ELb1ELb0ELb0EEENS1_19SingleTileSchedulerILb0ELb0ELb1ELi128EEEEEEEEEvNT_6ParamsE)
        /*05d8*/ 	.word	0x00000000


	//----- nvinfo : EIATTR_MIN_STACK_SIZE
	.align		4
.L_260:
        /*05dc*/ 	.byte	0x04, 0x12
        /*05de*/ 	.short	(.L_262 - .L_261)
	.align		4
.L_261:
        /*05e0*/ 	.word	index@(_ZN7cutlass13device_kernelIN5flash19enable_sm80_to_sm89INS1_16FlashAttnFwdSm80INS1_25CollectiveMainloopFwdSm80ILi8ELi1ELb0EN4cute5tupleIJNS5_1CILi128EEENS7_ILi64EEENS7_ILi256EEEEEELi256ENS_6half_tEfNS_4arch4Sm80ELb0ELb1ELb0ELb1ELb1ELb0ELb1ELb0EEENS1_21CollectiveEpilogueFwdINS6_IJS8_SA_S9_EEENS6_IJNS7_ILi1EEESI_SI_EEESC_SE_Li256ELb1ELb1ELb0ELb0EEENS1_19SingleTileSchedulerILb1ELb0ELb1ELi128EEEEEEEEEvNT_6ParamsE)
        /*05e4*/ 	.word	0x00000000


	//----- nvinfo : EIATTR_MIN_STACK_SIZE
	.align		4
.L_262:
        /*05e8*/ 	.byte	0x04, 0x12
        /*05ea*/ 	.short	(.L_264 - .L_263)
	.align		4
.L_263:
        /*05ec*/ 	.word	index@(_ZN7cutlass13device_kernelIN5flash19enable_sm80_to_sm89INS1_16FlashAttnFwdSm80INS1_25CollectiveMainloopFwdSm80ILi8ELi1ELb0EN4cute5tupleIJNS5_1CILi128EEENS7_ILi48EEENS7_ILi256EEEEEELi256ENS_6half_tEfNS_4arch4Sm80ELb0ELb1ELb0ELb1ELb1ELb1ELb1ELb0EEENS1_21CollectiveEpilogueFwdINS6_IJS8_SA_S9_EEENS6_IJNS7_ILi1EEESI_SI_EEESC_SE_Li256ELb1ELb1ELb0ELb0EEENS1_19SingleTileSchedulerILb1ELb0ELb1ELi128EEEEEEEEEvNT_6ParamsE)
        /*05f0*/ 	.word	0x00000070


	//----- nvinfo : EIATTR_MIN_STACK_SIZE
	.align		4
.L_264:
        /*05f4*/ 	.byte	0x04, 0x12
        /*05f6*/ 	.short	(.L_266 - .L_265)
	.align		4
.L_265:
        /*05f8*/ 	.word	index@(_ZN7cutlass13device_kernelIN5flash19enable_sm80_to_sm89INS1_16FlashAttnFwdSm80INS1_25CollectiveMainloopFwdSm80ILi8ELi1ELb0EN4cute5tupleIJNS5_1CILi128EEENS7_ILi96EEENS7_ILi256EEEEEELi256ENS_6half_tEfNS_4arch4Sm80ELb1ELb0ELb0ELb0ELb1ELb0ELb1ELb0EEENS1_21CollectiveEpilogueFwdINS6_IJS8_SA_S9_EEENS6_IJNS7_ILi1EEESI_SI_EEESC_SE_Li256ELb0ELb1ELb0ELb0EEENS1_30DynamicPersistentTileSchedulerILi256ELi256ELb0ELb1ELb0EEEEEEEEEvNT_6ParamsE)
        /*05fc*/ 	.word	0x00000088


	//----- nvinfo : EIATTR_MIN_STACK_SIZE
	.align		4
.L_266:
        /*0600*/ 	.byte	0x04, 0x12
        /*0602*/ 	.short	(.L_268 - .L_267)
	.align		4
.L_267:
        /*0604*/ 	.word	index@(_ZN7cutlass13device_kernelIN5flash19enable_sm80_to_sm89INS1_16FlashAttnFwdSm80INS1_25CollectiveMainloopFwdSm80ILi8ELi1ELb0EN4cute5tupleIJNS5_1CILi128EEENS7_ILi96EEENS7_ILi256EEEEEELi256ENS_6half_tEfNS_4arch4Sm80ELb1ELb0ELb0ELb1ELb1ELb0ELb1ELb0EEENS1_21CollectiveEpilogueFwdINS6_IJS8_SA_S9_EEENS6_IJNS7_ILi1EEESI_SI_EEESC_SE_Li256ELb1ELb1ELb0ELb0EEENS1_19SingleTileSchedulerILb1ELb0ELb1ELi128EEEEEEEEEvNT_6ParamsE)
        /*0608*/ 	.word	0x00000088


	//----- nvinfo : EIATTR_MIN_STACK_SIZE
	.align		4
.L_268:
        /*060c*/ 	.byte	0x04, 0x12
        /*060e*/ 	.short	(.L_270 - .L_269)
	.align		4
.L_269:
        /*0610*/ 	.word	index@(_ZN7cutlass13device_kernelIN5flash19enable_sm80_to_sm89INS1_16FlashAttnFwdSm80INS1_25CollectiveMainloopFwdSm80ILi8ELi1ELb0EN4cute5tupleIJNS5_1CILi128EEENS7_ILi48EEENS7_ILi256EEEEEELi256ENS_6half_tEfNS_4arch4Sm80ELb1ELb0ELb0ELb1ELb1ELb1ELb1ELb0EEENS1_21CollectiveEpilogueFwdINS6_IJS8_SA_S9_EEENS6_IJNS7_ILi1EEESI_SI_EEESC_SE_Li256ELb1ELb1ELb0ELb0EEENS1_19SingleTileSchedulerILb1ELb0ELb1ELi128EEEEEEEEEvNT_6ParamsE)
        /*0614*/ 	.word	0x00000000
.L_270:


//--------------------- .nv.info._ZN7cutlass13device_kernelIN5flash19enable_sm80_to_sm89INS1_16FlashAttnFwdSm80INS1_25CollectiveMainloopFwdSm80ILi8ELi1ELb1EN4cute5tupleIJNS5_1CILi128EEENS7_ILi64EEENS7_ILi256EEEEEELi256ENS_6half_tEfNS_4arch4Sm80ELb0ELb0ELb1ELb0ELb1ELb0ELb1ELb0EEENS1_21CollectiveEpilogueFwdINS6_IJS8_SA_S9_EEENS6_IJNS7_ILi1EEESI_SI_EEESC_SE_Li256ELb0ELb1ELb0ELb0EEENS1_19SingleTileSchedulerILb0ELb0ELb1ELi128EEEEEEEEEvNT_6ParamsE --------------------------
	.section	.nv.info._ZN7cutlass13device_kernelIN5flash19enable_sm80_to_sm89INS1_16FlashAttnFwdSm80INS1_25CollectiveMainloopFwdSm80ILi8ELi1ELb1EN4cute5tupleIJNS5_1CILi128EEENS7_ILi64EEENS7_ILi256EEEEEELi256ENS_6half_tEfNS_4arch4Sm80ELb0ELb0ELb1ELb0ELb1ELb0ELb1ELb0EEENS1_21CollectiveEpilogueFwdINS6_IJS8_SA_S9_EEENS6_IJNS7_ILi1EEESI_SI_EEESC_SE_Li256ELb0ELb1ELb0ELb0EEENS1_19SingleTileSchedulerILb0ELb0ELb1ELi128EEEEEEEEEvNT_6ParamsE,"",@"SHT_CUDA_INFO"
	.sectionflags	@""
	.align	4


	//----- nvinfo : EIATTR_CUDA_API_VERSION
	.align		4
        /*0000*/ 	.byte	0x04, 0x37
        /*0002*/ 	.short	(.L_272 - .L_271)
.L_271:
        /*0004*/ 	.word	0x00000082


	//----- nvinfo : EIATTR_SW2861232_WAR
	.align		4
.L_272:
        /*0008*/ 	.byte	0x01, 0x35
	.zero		2


	//----- nvinfo : EIATTR_PARAM_CBANK
	.align		4
        /*000c*/ 	.byte	0x04, 0x0a
        /*000e*/ 	.short	(.L_274 - .L_273)
	.align		4
.L_273:
        /*0010*/ 	.word	index@(.nv.constant0._ZN7cutlass13device_kernelIN5flash19enable_sm80_to_sm89INS1_16FlashAttnFwdSm80INS1_25CollectiveMainloopFwdSm80ILi8ELi1ELb1EN4cute5tupleIJNS5_1CILi128EEENS7_ILi64EEENS7_ILi256EEEEEELi256ENS_6half_tEfNS_4arch4Sm80ELb0ELb0ELb1ELb0ELb1ELb0ELb1ELb0EEENS1_21CollectiveEpilogueFwdINS6_IJS8_SA_S9_EEENS6_IJNS7_ILi1EEESI_SI_EEESC_SE_Li256ELb0ELb1ELb0ELb0EEENS1_19SingleTileSchedulerILb0ELb0ELb1ELi128EEEEEEEEEvNT_6ParamsE)
        /*0014*/ 	.short	0x0160
        /*0016*/ 	.short	0x0418


	//----- nvinfo : EIATTR_CBANK_PARAM_SIZE
	.align		4
.L_274:
        /*0018*/ 	.byte	0x03, 0x19
        /*001a*/ 	.short	0x0418


	//----- nvinfo : EIATTR_KPARAM_INFO
	.align		4
        /*001c*/ 	.byte	0x04, 0x17
        /*001e*/ 	.short	(.L_276 - .L_275)
.L_275:
        /*0020*/ 	.word	0x00000000
        /*0024*/ 	.short	0x0000
        /*0026*/ 	.short	0x0000
        /*0028*/ 	.byte	0x00, 0xf0, 0x61, 0x10


	//----- nvinfo : EIATTR_MAXREG_COUNT
	.align		4
.L_276:
        /*002c*/ 	.byte	0x03, 0x1b
        /*002e*/ 	.short	0x00ff


	//----- nvinfo : EIATTR_NUM_BARRIERS
	.align		4
        /*0030*/ 	.byte	0x02, 0x4c
        /*0032*/ 	.byte	0x02
	.zero		1


	//----- nvinfo : EIATTR_ANNOTATIONS
	.align		4
        /*0034*/ 	.byte	0x04, 0x55
        /*0036*/ 	.short	(.L_278 - .L_277)


	//   ....[0]....
.L_277:
        /*0038*/ 	.word	0x00000001
        /*003c*/ 	.byte	0x20, 0x06, 0x00, 0x00, 0x01, 0x00, 0x00, 0x00, 0xb0, 0x08, 0x00, 0x00, 0x01, 0x00, 0x00, 0x00
        /* <DEDUP_REMOVED lines=52> */
        /*038c*/ 	.byte	0x90, 0x97, 0x00, 0x00


	//----- nvinfo : EIATTR_MERCURY_ISA_VERSION
	.align		4
.L_278:
        /*0390*/ 	.byte	0x03, 0x5f
        /*0392*/ 	.short	0x0000


	//----- nvinfo : EIATTR_COOP_GROUP_MASK_REGIDS
	.align		4
        /*0394*/ 	.byte	0x04, 0x29
        /*0396*/ 	.short	(.L_280 - .L_279)


	//   ....[0]....
.L_279:
        /*0398*/ 	.word	0xffffffff


	//   ....[1]....
        /*039c*/ 	.word	0xffffffff


	//   ....[2]....
        /*03a0*/ 	.word	0xffffffff


	//   ....[3]....
        /*03a4*/ 	.word	0xffffffff


	//   ....[4]....
        /*03a8*/ 	.word	0xffffffff


	//   ....[5]....
        /*03ac*/ 	.word	0xffffffff


	//   ....[6]....
        /*03b0*/ 	.word	0xffffffff


	//   ....[7]....
        /*03b4*/ 	.word	0xffffffff


	//   ....[8]....
        /*03b8*/ 	.word	0xffffffff


	//   ....[9]....
        /*03bc*/ 	.word	0xffffffff


	//   ....[10]....
        /*03c0*/ 	.word	0xffffffff


	//   ....[11]....
        /*03c4*/ 	.word	0xffffffff


	//   ....[12]....
        /*03c8*/ 	.word	0xffffffff


	//   ....[13]....
        /*03cc*/ 	.word	0xffffffff


	//   ....[14]....
        /*03d0*/ 	.word	0xffffffff


	//   ....[15]....
        /*03d4*/ 	.word	0xffffffff


	//   ....[16]....
        /*03d8*/ 	.word	0xffffffff


	//   ....[17]....
        /*03dc*/ 	.word	0xffffffff


	//   ....[18]....
        /*03e0*/ 	.word	0xffffffff


	//   ....[19]....
        /*03e4*/ 	.word	0xffffffff


	//   ....[20]....
        /*03e8*/ 	.word	0xffffffff


	//   ....[21]....
        /*03ec*/ 	.word	0xffffffff


	//   ....[22]....
        /*03f0*/ 	.word	0xffffffff


	//   ....[23]....
        /*03f4*/ 	.word	0xffffffff


	//   ....[24]....
        /*03f8*/ 	.word	0xffffffff


	//   ....[25]....
        /*03fc*/ 	.word	0xffffffff


	//   ....[26]....
        /*0400*/ 	.word	0xffffffff


	//   ....[27]....
        /*0404*/ 	.word	0xffffffff


	//   ....[28]....
        /*0408*/ 	.word	0xffffffff


	//   ....[29]....
        /*040c*/ 	.word	0xffffffff


	//   ....[30]....
        /*0410*/ 	.word	0xffffffff


	//   ....[31]....
        /*0414*/ 	.word	0xffffffff


	//   ....[32]....
        /*0418*/ 	.word	0xffffffff


	//   ....[33]....
        /*041c*/ 	.word	0xffffffff


	//   ....[34]....
        /*0420*/ 	.word	0xffffffff


	//   ....[35]....
        /*0424*/ 	.word	0xffffffff


	//   ....[36]....
        /*0428*/ 	.word	0xffffffff


	//   ....[37]....
        /*042c*/ 	.word	0xffffffff


	//   ....[38]....
        /*0430*/ 	.word	0xffffffff


	//   ....[39]....
        /*0434*/ 	.word	0xffffffff


	//   ....[40]....
        /*0438*/ 	.word	0xffffffff


	//   ....[41]....
        /*043c*/ 	.word	0xffffffff


	//   ....[42]....
        /*0440*/ 	.word	0xffffffff


	//   ....[43]....
        /*0444*/ 	.word	0xffffffff


	//   ....[44]....
        /*0448*/ 	.word	0xffffffff


	//   ....[45]....
        /*044c*/ 	.word	0xffffffff


	//   ....[46]....
        /*0450*/ 	.word	0xffffffff


	//   ....[47]....
        /*0454*/ 	.word	0xffffffff


	//   ....[48]....
        /*0458*/ 	.word	0xffffffff


	//   ....[49]....
        /*045c*/ 	.word	0xffffffff


	//   ....[50]....
        /*0460*/ 	.word	0xffffffff


	//   ....[51]....
        /*0464*/ 	.word	0xffffffff


	//----- nvinfo : EIATTR_COOP_GROUP_INSTR_OFFSETS
	.align		4
.L_280:
        /*0468*/ 	.byte	0x04, 0x28
        /*046a*/ 	.short	(.L_282 - .L_281)


	//   ....[0]....
.L_281:
        /*046c*/ 	.word	0x00000740


	//   ....[1]....
        /*0470*/ 	.word	0x00000770


	//   ....[2]....
        /*0474*/ 	.word	0x000009a0


	//   ....[3]....
        /*0478*/ 	.word	0x000009b0


	//   ....[4]....
        /*047c*/ 	.word	0x00000b10


	//   ....[5]....
        /*0480*/ 	.word	0x00000b30


	//   ....[6]....
        /*0484*/ 	.word	0x00000db0


	//   ....[7]....
        /*0488*/ 	.word	0x00000de0


	//   ....[8]....
        /*048c*/ 	.word	0x00000fb0


	//   ....[9]....
        /*0490*/ 	.word	0x00000fd0


	//   ....[10]....
        /*0494*/ 	.word	0x00001130


	//   ....[11]....
        /*0498*/ 	.word	0x00001150


	//   ....[12]....
        /*049c*/ 	.word	0x00001940


	//   ....[13]....
        /*04a0*/ 	.word	0x00001960


	//   ....[14]....
        /*04a4*/ 	.word	0x00001980


	//   ....[15]....
        /*04a8*/ 	.word	0x00001990


	//   ....[16]....
        /*04ac*/ 	.word	0x00003150


	//   ....[17]....
        /*04b0*/ 	.word	0x00003170


	//   ....[18]....
        /*04b4*/ 	.word	0x00003210


	//   ....[19]....
        /*04b8*/ 	.word	0x00003230


	//   ....[20]....
        /*04bc*/ 	.word	0x00003950


	//   ....[21]....
        /*04c0*/ 	.word	0x000039f0


	//   ....[22]....
        /*04c4*/ 	.word	0x00003a00


	//   ....[23]....
        /*04c8*/ 	.word	0x00003a50


	//   ....[24]....
        /*04cc*/ 	.word	0x00005bf0


	//   ....[25]....
        /*04d0*/ 	.word	0x00005c00


	//   ....[26]....
        /*04d4*/ 	.word	0x00005cb0


	//   ....[27]....
        /*04d8*/ 	.word	0x00005ce0


	//   ....[28]....
        /*04dc*/ 	.word	0x00006010


	//   ....[29]....
        /*04e0*/ 	.word	0x00006020


	//   ....[30]....
        /*04e4*/ 	.word	0x000060f0


	//   ....[31]....
        /*04e8*/ 	.word	0x00006100


	//   ....[32]....
        /*04ec*/ 	.word	0x00007530


	//   ....[33]....
        /*04f0*/ 	.word	0x00007550


	//   ....[34]....
        /*04f4*/ 	.word	0x00007c10


	//   ....[35]....
        /*04f8*/ 	.word	0x00007c30


	//   ....[36]....
        /*04fc*/ 	.word	0x000094e0


	//   ....[37]....
        /*0500*/ 	.word	0x000094f0


	//   ....[38]....
        /*0504*/ 	.word	0x00009520


	//   ....[39]....
        /*0508*/ 	.word	0x00009540


	//   ....[40]....
        /*050c*/ 	.word	0x0000acc0


	//   ....[41]....
        /*0510*/ 	.word	0x0000acd0


	//   ....[42]....
        /*0514*/ 	.word	0x0000acf0


	//   ....[43]....
        /*0518*/ 	.word	0x0000ad00


	//   ....[44]....
        /*051c*/ 	.word	0x0000ae40


	//   ....[45]....
        /*0520*/ 	.word	0x0000ae60


	//   ....[46]....
        /*0524*/ 	.word	0x0000b060


	//   ....[47]....
        /*0528*/ 	.word	0x0000b090


	//   ....[48]....
        /*052c*/ 	.word	0x0000b250


	//   ....[49]....
        /*0530*/ 	.word	0x0000b280


	//   ....[50]....
        /*0534*/ 	.word	0x0000b440


	//   ....[51]....
        /*0538*/ 	.word	0x0000b460


	//----- nvinfo : EIATTR_EXIT_INSTR_OFFSETS
	.align		4
.L_282:
        /*053c*/ 	.byte	0x04, 0x1c
        /*053e*/ 	.short	(.L_284 - .L_283)


	//   ....[0]....
.L_283:
        /*0540*/ 	.word	0x00000040


	//   ....[1]....
        /*0544*/ 	.word	0x0000b470


	//   ....[2]....
        /*0548*/ 	.word	0x0000b5b0


	//   ....[3]....
        /*054c*/ 	.word	0x0000b610


	//----- nvinfo : EIATTR_CTAIDZ_USED
	.align		4
.L_284:
        /*0550*/ 	.byte	0x01, 0x04
	.zero		2


	//----- nvinfo : EIATTR_MAX_THREADS
	.align		4
        /*0554*/ 	.byte	0x04, 0x05
        /*0556*/ 	.short	(.L_286 - .L_285)
.L_285:
        /*0558*/ 	.word	0x00000100
        /*055c*/ 	.word	0x00000001
        /*0560*/ 	.word	0x00000001


	//----- nvinfo : EIATTR_CRS_STACK_SIZE
	.align		4
.L_286:
        /*0564*/ 	.byte	0x04, 0x1e
        /*0566*/ 	.short	(.L_288 - .L_287)
.L_287:
        /*0568*/ 	.word	0x00000000
.L_288:


//--------------------- .nv.info._ZN7cutlass13device_kernelIN5flash19enable_sm80_to_sm89INS1_16FlashAttnFwdSm80INS1_25CollectiveMainloopFwdSm80ILi8ELi1ELb1EN4cute5tupleIJNS5_1CILi128EEENS7_ILi64EEENS7_ILi256EEEEEELi256ENS_6half_tEfNS_4arch4Sm80ELb0ELb0ELb1ELb1ELb1ELb0ELb1ELb0EEENS1_21CollectiveEpilogueFwdINS6_IJS8_SA_S9_EEENS6_IJNS7_ILi1EEESI_SI_EEESC_SE_Li256ELb1ELb1ELb0ELb0EEENS1_19SingleTileSchedulerILb1ELb0ELb1ELi128EEEEEEEEEvNT_6ParamsE --------------------------
	.section	.nv.info._ZN7cutlass13device_kernelIN5flash19enable_sm80_to_sm89INS1_16FlashAttnFwdSm80INS1_25CollectiveMainloopFwdSm80ILi8ELi1ELb1EN4cute5tupleIJNS5_1CILi128EEENS7_ILi64EEENS7_ILi256EEEEEELi256ENS_6half_tEfNS_4arch4Sm80ELb0ELb0ELb1ELb1ELb1ELb0ELb1ELb0EEENS1_21CollectiveEpilogueFwdINS6_IJS8_SA_S9_EEENS6_IJNS7_ILi1EEESI_SI_EEESC_SE_Li256ELb1ELb1ELb0ELb0EEENS1_19SingleTileSchedulerILb1ELb0ELb1ELi128EEEEEEEEEvNT_6ParamsE,"",@"SHT_CUDA_INFO"
	.sectionflags	@""
	.align	4


	//----- nvinfo : EIATTR_CUDA_API_VERSION
	.align		4
        /*0000*/ 	.byte	0x04, 0x37
        /*0002*/ 	.short	(.L_290 - .L_289)
.L_289:
        /*0004*/ 	.word	0x00000082


	//----- nvinfo : EIATTR_SW2861232_WAR
	.align		4
.L_290:
        /*0008*/ 	.byte	0x01, 0x35
	.zero		2


	//----- nvinfo : EIATTR_PARAM_CBANK
	.align		4
        /*000c*/ 	.byte	0x04, 0x0a
        /*000e*/ 	.short	(.L_292 - .L_291)
	.align		4
.L_291:
        /*0010*/ 	.word	index@(.nv.constant0._ZN7cutlass13device_kernelIN5flash19enable_sm80_to_sm89INS1_16FlashAttnFwdSm80INS1_25CollectiveMainloopFwdSm80ILi8ELi1ELb1EN4cute5tupleIJNS5_1CILi128EEENS7_ILi64EEENS7_ILi256EEEEEELi256ENS_6half_tEfNS_4arch4Sm80ELb0ELb0ELb1ELb1ELb1ELb0ELb1ELb0EEENS1_21CollectiveEpilogueFwdINS6_IJS8_SA_S9_EEENS6_IJNS7_ILi1EEESI_SI_EEESC_SE_Li256ELb1ELb1ELb0ELb0EEENS1_19SingleTileSchedulerILb1ELb0ELb1ELi128EEEEEEEEEvNT_6ParamsE)
        /*0014*/ 	.short	0x0160
        /*0016*/ 	.short	0x0418


	//----- nvinfo : EIATTR_CBANK_PARAM_SIZE
	.align		4
.L_292:
        /*0018*/ 	.byte	0x03, 0x19
        /*001a*/ 	.short	0x0418


	//----- nvinfo : EIATTR_KPARAM_INFO
	.align		4
        /*001c*/ 	.byte	0x04, 0x17
        /*001e*/ 	.short	(.L_294 - .L_293)
.L_293:
        /*0020*/ 	.word	0x00000000
        /*0024*/ 	.short	0x0000
        /*0026*/ 	.short	0x0000
        /*0028*/ 	.byte	0x00, 0xf0, 0x61, 0x10


	//----- nvinfo : EIATTR_MAXREG_COUNT
	.align		4
.L_294:
        /*002c*/ 	.byte	0x03, 0x1b
        /*002e*/ 	.short	0x00ff


	//----- nvinfo : EIATTR_NUM_BARRIERS
	.align		4
        /*0030*/ 	.byte	0x02, 0x4c
        /*0032*/ 	.byte	0x02
	.zero		1


	//----- nvinfo : EIATTR_ANNOTATIONS
	.align		4
        /*0034*/ 	.byte	0x04, 0x55
        /*0036*/ 	.short	(.L_296 - .L_295)


	//   ....[0]....
.L_295:
        /* <DEDUP_REMOVED lines=49> */
        /*033c*/ 	.byte	0x20, 0x99, 0x00, 0x00, 0x01, 0x00, 0x00, 0x00, 0x30, 0x99, 0x00, 0x00


	//----- nvinfo : EIATTR_MERCURY_ISA_VERSION
	.align		4
.L_296:
        /*0348*/ 	.byte	0x03, 0x5f
        /*034a*/ 	.short	0x0000


	//----- nvinfo : EIATTR_COOP_GROUP_MASK_REGIDS
	.align		4
        /*034c*/ 	.byte	0x04, 0x29
        /*034e*/ 	.short	(.L_298 - .L_297)


	//   ....[0]....
.L_297:
        /*0350*/ 	.word	0xffffffff


	//   ....[1]....
        /*0354*/ 	.word	0xffffffff


	//   ....[2]....
        /*0358*/ 	.word	0xffffffff


	//   ....[3]....
        /*035c*/ 	.word	0xffffffff


	//   ....[4]....
        /*0360*/ 	.word	0xffffffff


	//   ....[5]....
        /*0364*/ 	.word	0xffffffff


	//   ....[6]....
        /*0368*/ 	.word	0xffffffff


	//   ....[7]....
        /*036c*/ 	.word	0xffffffff


	//   ....[8]....
        /*0370*/ 	.word	0xffffffff


	//   ....[9]....
        /*0374*/ 	.word	0xffffffff


	//   ....[10]....
        /*0378*/ 	.word	0xffffffff


	//   ....[11]....
        /*037c*/ 	.word	0xffffffff


	//   ....[12]....
        /*0380*/ 	.word	0xffffffff


	//   ....[13]....
        /*0384*/ 	.word	0xffffffff


	//   ....[14]....
        /*0388*/ 	.word	0xffffffff


	//   ....[15]....
        /*038c*/ 	.word	0xffffffff


	//   ....[16]....
        /*0390*/ 	.word	0xffffffff


	//   ....[17]....
        /*0394*/ 	.word	0xffffffff


	//   ....[18]....
        /*0398*/ 	.word	0xffffffff


	//   ....[19]....
        /*039c*/ 	.word	0xffffffff


	//   ....[20]....
        /*03a0*/ 	.word	0xffffffff


	//   ....[21]....
        /*03a4*/ 	.word	0xffffffff


	//   ....[22]....
        /*03a8*/ 	.word	0xffffffff


	//   ....[23]....
        /*03ac*/ 	.word	0xffffffff


	//   ....[24]....
        /*03b0*/ 	.word	0xffffffff


	//   ....[25]....
        /*03b4*/ 	.word	0xffffffff


	//   ....[26]....
        /*03b8*/ 	.word	0xffffffff


	//   ....[27]....
        /*03bc*/ 	.word	0xffffffff


	//   ....[28]....
        /*03c0*/ 	.word	0xffffffff


	//   ....[29]....
        /*03c4*/ 	.word	0xffffffff


	//   ....[30]....
        /*03c8*/ 	.word	0xffffffff


	//   ....[31]....
        /*03cc*/ 	.word	0xffffffff


	//   ....[32]....
        /*03d0*/ 	.word	0xffffffff


	//   ....[33]....
        /*03d4*/ 	.word	0xffffffff


	//   ....[34]....
        /*03d8*/ 	.word	0xffffffff


	//   ....[35]....
        /*03dc*/ 	.word	0xffffffff


	//   ....[36]....
        /*03e0*/ 	.word	0xffffffff


	//   ....[37]....
        /*03e4*/ 	.word	0xffffffff


	//   ....[38]....
        /*03e8*/ 	.word	0xffffffff


	//   ....[39]....
        /*03ec*/ 	.word	0xffffffff


	//   ....[40]....
        /*03f0*/ 	.word	0xffffffff


	//   ....[41]....
        /*03f4*/ 	.word	0xffffffff


	//   ....[42]....
        /*03f8*/ 	.word	0xffffffff


	//   ....[43]....
        /*03fc*/ 	.word	0xffffffff


	//   ....[44]....
        /*0400*/ 	.word	0xffffffff


	//   ....[45]....
        /*0404*/ 	.word	0xffffffff


	//   ....[46]....
        /*0408*/ 	.word	0xffffffff


	//   ....[47]....
        /*040c*/ 	.word	0xffffffff


	//   ....[48]....
        /*0410*/ 	.word	0xffffffff


	//   ....[49]....
        /*0414*/ 	.word	0xffffffff


	//   ....[50]....
        /*0418*/ 	.word	0xffffffff


	//   ....[51]....
        /*041c*/ 	.word	0xffffffff


	//   ....[52]....
        /*0420*/ 	.word	0xffffffff


	//   ....[53]....
        /*0424*/ 	.word	0xffffffff


	//   ....[54]....
        /*0428*/ 	.word	0xffffffff


	//   ....[55]....
        /*042c*/ 	.word	0xffffffff


	//   ....[56]....
        /*0430*/ 	.word	0xffffffff


	//   ....[57]....
        /*0434*/ 	.word	0xffffffff


	//   ....[58]....
        /*0438*/ 	.word	0xffffffff


	//   ....[59]....
        /*043c*/ 	.word	0xffffffff


	//   ....[60]....
        /*0440*/ 	.word	0xffffffff


	//----- nvinfo : EIATTR_COOP_GROUP_INSTR_OFFSETS
	.align		4
.L_298:
        /*0444*/ 	.byte	0x04, 0x28
        /*0446*/ 	.short	(.L_300 - .L_299)


	//   ....[0]....
.L_299:
        /*0448*/ 	.word	0x000000a0


	//   ....[1]....
        /*044c*/ 	.word	0x00001500


	//   ....[2]....
        /*0450*/ 	.word	0x00001530


	//   ....[3]....
        /*0454*/ 	.word	0x000015f0


	//   ....[4]....
        /*0458*/ 	.word	0x00001620


	//   ....[5]....
        /*045c*/ 	.word	0x00001750


	//   ....[6]....
        /*0460*/ 	.word	0x00001760


	//   ....[7]....
        /*0464*/ 	.word	0x00001900


	//   ....[8]....
        /*0468*/ 	.word	0x000019c0


	//   ....[9]....
        /*046c*/ 	.word	0x00001b00


	//   ....[10]....
        /*0470*/ 	.word	0x00001b40


	//   ....[11]....
        /*0474*/ 	.word	0x00001b80


	//   ....[12]....
        /*0478*/ 	.word	0x00001b90


	//   ....[13]....
        /*047c*/ 	.word	0x00001bb0


	//   ....[14]....
        /*0480*/ 	.word	0x00001c40


	//   ....[15]....
        /*0484*/ 	.word	0x00001d30


	//   ....[16]....
        /*0488*/ 	.word	0x00001d80


	//   ....[17]....
        /*048c*/ 	.word	0x00003990


	//   ....[18]....
        /*0490*/ 	.word	0x000039a0


	//   ....[19]....
        /*0494*/ 	.word	0x00003a30


	//   ....[20]....
        /*0498*/ 	.word	0x00003a50


	//   ....[21]....
        /*049c*/ 	.word	0x00004190


	//   ....[22]....
        /*04a0*/ 	.word	0x00004230


	//   ....[23]....
        /*04a4*/ 	.word	0x00004250


	//   ....[24]....
        /*04a8*/ 	.word	0x000042b0


	//   ....[25]....
        /*04ac*/ 	.word	0x00006190


	//   ....[26]....
        /*04b0*/ 	.word	0x000061a0


	//   ....[27]....
        /*04b4*/ 	.word	0x000061b0


	//   ....[28]....
        /*04b8*/ 	.word	0x000061c0


	//   ....[29]....
        /*04bc*/ 	.word	0x00006610


	//   ....[30]....
        /*04c0*/ 	.word	0x00006620


	//   ....[31]....
        /*04c4*/ 	.word	0x00006650


	//   ....[32]....
        /*04c8*/ 	.word	0x00006670


	//   ....[33]....
        /*04cc*/ 	.word	0x00007ae0


	//   ....[34]....
        /*04d0*/ 	.word	0x00007b00


	//   ....[35]....
        /*04d4*/ 	.word	0x000081c0


	//   ....[36]....
        /*04d8*/ 	.word	0x000081e0


	//   ....[37]....
        /*04dc*/ 	.word	0x00009950


	//   ....[38]....
        /*04e0*/ 	.word	0x00009960


	//   ....[39]....
        /*04e4*/ 	.word	0x00009990


	//   ....[40]....
        /*04e8*/ 	.word	0x000099b0


	//   ....[41]....
        /*04ec*/ 	.word	0x0000b420


	//   ....[42]....
        /*04f0*/ 	.word	0x0000b460


	//   ....[43]....
        /*04f4*/ 	.word	0x0000b4c0


	//   ....[44]....
        /*04f8*/ 	.word	0x0000b4f0


	//   ....[45]....
        /*04fc*/ 	.word	0x0000b720


	//   ....[46]....
        /*0500*/ 	.word	0x0000b730


	//   ....[47]....
        /*0504*/ 	.word	0x0000b930


	//   ....[48]....
        /*0508*/ 	.word	0x0000b960


	//   ....[49]....
        /*050c*/ 	.word	0x0000bb20


	//   ....[50]....
        /*0510*/ 	.word	0x0000bb50


	//   ....[51]....
        /*0514*/ 	.word	0x0000bd10


	//   ....[52]....
        /*0518*/ 	.word	0x0000bd30


	//   ....[53]....
        /*051c*/ 	.word	0x0000c6b0


	//   ....[54]....
        /*0520*/ 	.word	0x0000c6d0


	//   ....[55]....
        /*0524*/ 	.word	0x0000c890


	//   ....[56]....
        /*0528*/ 	.word	0x0000c8c0


	//   ....[57]....
        /*052c*/ 	.word	0x0000ca50


	//   ....[58]....
        /*0530*/ 	.word	0x0000ca80


	//   ....[59]....
        /*0534*/ 	.word	0x0000cc10


	//   ....[60]....
        /*0538*/ 	.word	0x0000cc30


	//----- nvinfo : EIATTR_EXIT_INSTR_OFFSETS
	.align		4
.L_300:
        /*053c*/ 	.byte	0x04, 0x1c
        /*053e*/ 	.short	(.L_302 - .L_301)


	//   ....[0]....
.L_301:
        /*0540*/ 	.word	0x00000450


	//   ....[1]....
        /*0544*/ 	.word	0x0000bd40


	//   ....[2]....
        /*0548*/ 	.word	0x0000be80


	//   ....[3]....
        /*054c*/ 	.word	0x0000bee0


	//   ....[4]....
        /*0550*/ 	.word	0x0000cc40


	//   ....[5]....
        /*0554*/ 	.word	0x0000cd50


	//   ....[6]....
        /*0558*/ 	.word	0x0000cdb0


	//----- nvinfo : EIATTR_CTAIDZ_USED
	.align		4
.L_302:
        /*055c*/ 	.byte	0x01, 0x04
	.zero		2


	//----- nvinfo : EIATTR_MAX_THREADS
	.align		4
        /*0560*/ 	.byte	0x04, 0x05
        /*0562*/ 	.short	(.L_304 - .L_303)
.L_303:
        /*0564*/ 	.word	0x00000100
        /*0568*/ 	.word	0x00000001
        /*056c*/ 	.word	0x00000001


	//----- nvinfo : EIATTR_CRS_STACK_SIZE
	.align		4
.L_304:
        /*0570*/ 	.byte	0x04, 0x1e
        /*0572*/ 	.short	(.L_306 - .L_305)
.L_305:
        /*0574*/ 	.word	0x00000000
.L_306:


//--------------------- .nv.info._ZN7cutlass13device_kernelIN5flash19enable_sm80_to_sm89INS1_16FlashAttnFwdSm80INS1_25CollectiveMainloopFwdSm80ILi8ELi1ELb0EN4cute5tupleIJNS5_1CILi128EEENS7_ILi32EEENS7_ILi256EEEEEELi256ENS_6half_tEfNS_4arch4Sm80ELb0ELb0ELb1ELb1ELb1ELb1ELb1ELb0EEENS1_21CollectiveEpilogueFwdINS6_IJS8_SA_S9_EEENS6_IJNS7_ILi1EEESI_SI_EEESC_SE_Li256ELb1ELb1ELb0ELb0EEENS1_19SingleTileSchedulerILb1ELb0ELb1ELi128EEEEEEEEEvNT_6ParamsE --------------------------
	.section	.nv.info._ZN7cutlass13device_kernelIN5flash19enable_sm80_to_sm89INS1_16FlashAttnFwdSm80INS1_25CollectiveMainloopFwdSm80ILi8ELi1ELb0EN4cute5tupleIJNS5_1CILi128EEENS7_ILi32EEENS7_ILi256EEEEEELi256ENS_6half_tEfNS_4arch4Sm80ELb0ELb0ELb1ELb1ELb1ELb1ELb1ELb0EEENS1_21CollectiveEpilogueFwdINS6_IJS8_SA_S9_EEENS6_IJNS7_ILi1EEESI_SI_EEESC_SE_Li256ELb1ELb1ELb0ELb0EEENS1_19SingleTileSchedulerILb1ELb0ELb1ELi128EEEEEEEEEvNT_6ParamsE,"",@"SHT_CUDA_INFO"
	.sectionflags	@""
	.align	4


	//----- nvinfo : EIATTR_CUDA_API_VERSION
	.align		4
        /*0000*/ 	.byte	0x04, 0x37
        /*0002*/ 	.short	(.L_308 - .L_307)
.L_307:
        /*0004*/ 	.word	0x00000082


	//----- nvinfo : EIATTR_SW2861232_WAR
	.align		4
.L_308:
        /*0008*/ 	.byte	0x01, 0x35
	.zero		2


	//----- nvinfo : EIATTR_PARAM_CBANK
	.align		4
        /*000c*/ 	.byte	0x04, 0x0a
        /*000e*/ 	.short	(.L_310 - .L_309)
	.align		4
.L_309:
        /*0010*/ 	.word	index@(.nv.constant0._ZN7cutlass13device_kernelIN5flash19enable_sm80_to_sm89INS1_16FlashAttnFwdSm80INS1_25CollectiveMainloopFwdSm80ILi8ELi1ELb0EN4cute5tupleIJNS5_1CILi128EEENS7_ILi32EEENS7_ILi256EEEEEELi256ENS_6half_tEfNS_4arch4Sm80ELb0ELb0ELb1ELb1ELb1ELb1ELb1ELb0EEENS1_21CollectiveEpilogueFwdINS6_IJS8_SA_S9_EEENS6_IJNS7_ILi1EEESI_SI_EEESC_SE_Li256ELb1ELb1ELb0ELb0EEENS1_19SingleTileSchedulerILb1ELb0ELb1ELi128EEEEEEEEEvNT_6ParamsE)
        /*0014*/ 	.short	0x0160
        /*0016*/ 	.short	0x0418


	//----- nvinfo : EIATTR_CBANK_PARAM_SIZE
	.align		4
.L_310:
        /*0018*/ 	.byte	0x03, 0x19
        /*001a*/ 	.short	0x0418


	//----- nvinfo : EIATTR_KPARAM_INFO
	.align		4
        /*001c*/ 	.byte	0x04, 0x17
        /*001e*/ 	.short	(.L_312 - .L_311)
.L_311:
        /*0020*/ 	.word	0x00000000
        /*0024*/ 	.short	0x0000
        /*0026*/ 	.short	0x0000
        /*0028*/ 	.byte	0x00, 0xf0, 0x61, 0x10


	//----- nvinfo : EIATTR_MAXREG_COUNT
	.align		4
.L_312:
        /*002c*/ 	.byte	0x03, 0x1b
        /*002e*/ 	.short	0x00ff


	//----- nvinfo : EIATTR_NUM_BARRIERS
	.align		4
        /*0030*/ 	.byte	0x02, 0x4c
        /*0032*/ 	.byte	0x02
	.zero		1


	//----- nvinfo : EIATTR_MERCURY_ISA_VERSION
	.align		4
        /*0034*/ 	.byte	0x03, 0x5f
        /*0036*/ 	.short	0x0000


	//----- nvinfo : EIATTR_COOP_GROUP_MASK_REGIDS
	.align		4
        /*0038*/ 	.byte	0x04, 0x29
        /*003a*/ 	.short	(.L_314 - .L_313)


	//   ....[0]....
.L_313:
        /*003c*/ 	.word	0xffffffff


	//   ....[1]....
        /*0040*/ 	.word	0xffffffff


	//   ....[2]....
        /*0044*/ 	.word	0xffffffff


	//   ....[3]....
        /*0048*/ 	.word	0xffffffff


	//   ....[4]....
        /*004c*/ 	.word	0xffffffff


	//   ....[5]....
        /*0050*/ 	.word	0xffffffff


	//   ....[6]....
        /*0054*/ 	.word	0xffffffff


	//   ....[7]....
        /*0058*/ 	.word	0xffffffff


	//   ....[8]....
        /*005c*/ 	.word	0xffffffff


	//   ....[9]....
        /*0060*/ 	.word	0xffffffff


	//   ....[10]....
        /*0064*/ 	.word	0xffffffff


	//   ....[11]....
        /*0068*/ 	.word	0xffffffff


	//   ....[12]....
        /*006c*/ 	.word	0xffffffff


	//   ....[13]....
        /*0070*/ 	.word	0xffffffff


	//   ....[14]....
        /*0074*/ 	.word	0xffffffff


	//   ....[15]....
        /*0078*/ 	.word	0xffffffff


	//   ....[16]....
        /*007c*/ 	.word	0xffffffff


	//   ....[17]....
        /*0080*/ 	.word	0xffffffff


	//   ....[18]....
        /*0084*/ 	.word	0xffffffff


	//   ....[19]....
        /*0088*/ 	.word	0xffffffff


	//   ....[20]....
        /*008c*/ 	.word	0xffffffff


	//   ....[21]....
        /*0090*/ 	.word	0xffffffff


	//   ....[22]....
        /*0094*/ 	.word	0xffffffff


	//   ....[23]....
        /*0098*/ 	.word	0xffffffff


	//   ....[24]....
        /*009c*/ 	.word	0xffffffff


	//   ....[25]....
        /*00a0*/ 	.word	0xffffffff


	//   ....[26]....
        /*00a4*/ 	.word	0xffffffff


	//   ....[27]....
        /*00a8*/ 	.word	0xffffffff


	//   ....[28]....
        /*00ac*/ 	.word	0xffffffff


	//   ....[29]....
        /*00b0*/ 	.word	0xffffffff


	//   ....[30]....
        /*00b4*/ 	.word	0xffffffff


	//   ....[31]....
        /*00b8*/ 	.word	0xffffffff


	//   ....[32]....
        /*00bc*/ 	.word	0xffffffff


	//   ....[33]....
        /*00c0*/ 	.word	0xffffffff


	//   ....[34]....
        /*00c4*/ 	.word	0xffffffff


	//   ....[35]....
        /*00c8*/ 	.word	0xffffffff


	//   ....[36]....
        /*00cc*/ 	.word	0xffffffff


	//   ....[37]....
        /*00d0*/ 	.word	0xffffffff


	//   ....[38]....
        /*00d4*/ 	.word	0xffffffff


	//   ....[39]....
        /*00d8*/ 	.word	0xffffffff


	//   ....[40]....
        /*00dc*/ 	.word	0xffffffff


	//   ....[41]....
        /*00e0*/ 	.word	0xffffffff


	//   ....[42]....
        /*00e4*/ 	.word	0xffffffff


	//   ....[43]....
        /*00e8*/ 	.word	0xffffffff


	//   ....[44]....
        /*00ec*/ 	.word	0xffffffff


	//   ....[45]....
        /*00f0*/ 	.word	0xffffffff


	//   ....[46]....
        /*00f4*/ 	.word	0xffffffff


	//   ....[47]....
        /*00f8*/ 	.word	0xffffffff


	//   ....[48]....
        /*00fc*/ 	.word	0xffffffff


	//   ....[49]....
        /*0100*/ 	.word	0xffffffff


	//   ....[50]....
        /*0104*/ 	.word	0xffffffff


	//   ....[51]....
        /*0108*/ 	.word	0xffffffff


	//   ....[52]....
        /*010c*/ 	.word	0xffffffff


	//   ....[53]....
        /*0110*/ 	.word	0xffffffff


	//   ....[54]....
        /*0114*/ 	.word	0xffffffff


	//   ....[55]....
        /*0118*/ 	.word	0xffffffff


	//   ....[56]....
        /*011c*/ 	.word	0xffffffff


	//   ....[57]....
        /*0120*/ 	.word	0xffffffff


	//   ....[58]....
        /*0124*/ 	.word	0xffffffff


	//----- nvinfo : EIATTR_COOP_GROUP_INSTR_OFFSETS
	.align		4
.L_314:
        /*0128*/ 	.byte	0x04, 0x28
        /*012a*/ 	.short	(.L_316 - .L_315)


	//   ....[0]....
.L_315:
        /*012c*/ 	.word	0x00000090


	//   ....[1]....
        /*0130*/ 	.word	0x00001f60


	//   ....[2]....
        /*0134*/ 	.word	0x00001f70


	//   ....[3]....
        /*0138*/ 	.word	0x00003130


	//   ....[4]....
        /*013c*/ 	.word	0x00003140


	//   ....[5]....
        /*0140*/ 	.word	0x00004210


	//   ....[6]....
        /*0144*/ 	.word	0x00004230


	//   ....[7]....
        /*0148*/ 	.word	0x00004600


	//   ....[8]....
        /*014c*/ 	.word	0x00004620


	//   ....[9]....
        /*0150*/ 	.word	0x000052d0


	//   ....[10]....
        /*0154*/ 	.word	0x00005300


	//   ....[11]....
        /*0158*/ 	.word	0x00005560


	//   ....[12]....
        /*015c*/ 	.word	0x00005590


	//   ....[13]....
        /*0160*/ 	.word	0x00005700


	//   ....[14]....
        /*0164*/ 	.word	0x00005730


	//   ....[15]....
        /*0168*/ 	.word	0x000058a0


	//   ....[16]....
        /*016c*/ 	.word	0x000058e0


	//   ....[17]....
        /*0170*/ 	.word	0x00005da0


	//   ....[18]....
        /*0174*/ 	.word	0x00005df0


	//   ....[19]....
        /*0178*/ 	.word	0x0000cd00


	//   ....[20]....
        /*017c*/ 	.word	0x0000cd40


	//   ....[21]....
        /*0180*/ 	.word	0x0000daf0


	//   ....[22]....
        /*0184*/ 	.word	0x0000db00


	//   ....[23]....
        /*0188*/ 	.word	0x0000e060


	//   ....[24]....
        /*018c*/ 	.word	0x0000e0b0


	//   ....[25]....
        /*0190*/ 	.word	0x0000e0d0


	//   ....[26]....
        /*0194*/ 	.word	0x0000e0f0


	//   ....[27]....
        /*0198*/ 	.word	0x0000ec30


	//   ....[28]....
        /*019c*/ 	.word	0x0000ec40


	//   ....[29]....
        /*01a0*/ 	.word	0x0000ee60


	//   ....[30]....
        /*01a4*/ 	.word	0x0000ee70


	//   ....[31]....
        /*01a8*/ 	.word	0x0000f9f0


	//   ....[32]....
        /*01ac*/ 	.word	0x0000fa10


	//   ....[33]....
        /*01b0*/ 	.word	0x0000fa90


	//   ....[34]....
        /*01b4*/ 	.word	0x0000faa0


	//   ....[35]....
        /*01b8*/ 	.word	0x00010c80


	//   ....[36]....
        /*01bc*/ 	.word	0x00010cb0


	//   ....[37]....
        /*01c0*/ 	.word	0x00010d00


	//   ....[38]....
        /*01c4*/ 	.word	0x00010d10


	//   ....[39]....
        /*01c8*/ 	.word	0x00012790


	//   ....[40]....
        /*01cc*/ 	.word	0x000127d0


	//   ....[41]....
        /*01d0*/ 	.word	0x00012800


	//   ....[42]....
        /*01d4*/ 	.word	0x00012830


	//   ....[43]....
        /*01d8*/ 	.word	0x00012a70


	//   ....[44]....
        /*01dc*/ 	.word	0x00012a80


	//   ....[45]....
        /*01e0*/ 	.word	0x00012c80


	//   ....[46]....
        /*01e4*/ 	.word	0x00012cb0


	//   ....[47]....
        /*01e8*/ 	.word	0x00012e70


	//   ....[48]....
        /*01ec*/ 	.word	0x00012ea0


	//   ....[49]....
        /*01f0*/ 	.word	0x00013060


	//   ....[50]....
        /*01f4*/ 	.word	0x00013080


	//   ....[51]....
        /*01f8*/ 	.word	0x00013a20


	//   ....[52]....
        /*01fc*/ 	.word	0x00013a50


	//   ....[53]....
        /*0200*/ 	.word	0x00013be0


	//   ....[54]....
        /*0204*/ 	.word	0x00013c10


	//   ....[55]....
        /*0208*/ 	.word	0x00013da0


	//   ....[56]....
        /*020c*/ 	.word	0x00013dd0


	//   ....[57]....
        /*0210*/ 	.word	0x00013f60


	//   ....[58]....
        /*0214*/ 	.word	0x00013f80


	//----- nvinfo : EIATTR_EXIT_INSTR_OFFSETS
	.align		4
.L_316:
        /*0218*/ 	.byte	0x04, 0x1c
        /*021a*/ 	.short	(.L_318 - .L_317)


	//   ....[0]....
.L_317:
        /*021c*/ 	.word	0x00000440


	//   ....[1]....
        /*0220*/ 	.word	0x00013090


	//   ....[2]....
        /*0224*/ 	.word	0x000131d0


	//   ....[3]....
        /*0228*/ 	.word	0x00013230


	//   ....[4]....
        /*022c*/ 	.word	0x00013f90


	//   ....[5]....
        /*0230*/ 	.word	0x000140a0


	//   ....[6]....
        /*0234*/ 	.word	0x00014100


	//----- nvinfo : EIATTR_CTAIDZ_USED
	.align		4
.L_318:
        /*0238*/ 	.byte	0x01, 0x04
	.zero		2


	//----- nvinfo : EIATTR_MAX_THREADS
	.align		4
        /*023c*/ 	.byte	0x04, 0x05
        /*023e*/ 	.short	(.L_320 - .L_319)
.L_319:
        /*0240*/ 	.word	0x00000100
        /*0244*/ 	.word	0x00000001
        /*0248*/ 	.word	0x00000001


	//----- nvinfo : EIATTR_CRS_STACK_SIZE
	.align		4
.L_320:
        /*024c*/ 	.byte	0x04, 0x1e
        /*024e*/ 	.short	(.L_322 - .L_321)
.L_321:
        /*0250*/ 	.word	0x00000000
.L_322:


//--------------------- .nv.info._ZN7cutlass13device_kernelIN5flash19enable_sm80_to_sm89INS1_16FlashAttnFwdSm80INS1_25CollectiveMainloopFwdSm80ILi8ELi1ELb1EN4cute5tupleIJNS5_1CILi128EEENS7_ILi48EEENS7_ILi256EEEEEELi256ENS_6half_tEfNS_4arch4Sm80ELb0ELb1ELb1ELb0ELb1ELb0ELb1ELb0EEENS1_21CollectiveEpilogueFwdINS6_IJS8_SA_S9_EEENS6_IJNS7_ILi1EEESI_SI_EEESC_SE_Li256ELb0ELb1ELb0ELb0EEENS1_19SingleTileSchedulerILb0ELb0ELb1ELi128EEEEEEEEEvNT_6ParamsE --------------------------
	.section	.nv.info._ZN7cutlass13device_kernelIN5flash19enable_sm80_to_sm89INS1_16FlashAttnFwdSm80INS1_25CollectiveMainloopFwdSm80ILi8ELi1ELb1EN4cute5tupleIJNS5_1CILi128EEENS7_ILi48EEENS7_ILi256EEEEEELi256ENS_6half_tEfNS_4arch4Sm80ELb0ELb1ELb1ELb0ELb1ELb0ELb1ELb0EEENS1_21CollectiveEpilogueFwdINS6_IJS8_SA_S9_EEENS6_IJNS7_ILi1EEESI_SI_EEESC_SE_Li256ELb0ELb1ELb0ELb0EEENS1_19SingleTileSchedulerILb0ELb0ELb1ELi128EEEEEEEEEvNT_6ParamsE,"",@"SHT_CUDA_INFO"
	.sectionflags	@""
	.align	4


	//----- nvinfo : EIATTR_CUDA_API_VERSION
	.align		4
        /*0000*/ 	.byte	0x04, 0x37
        /*0002*/ 	.short	(.L_324 - .L_323)
.L_323:
        /*0004*/ 	.word	0x00000082


	//----- nvinfo : EIATTR_SW2861232_WAR
	.align		4
.L_324:
        /*0008*/ 	.byte	0x01, 0x35
	.zero		2


	//----- nvinfo : EIATTR_PARAM_CBANK
	.align		4
        /*000c*/ 	.byte	0x04, 0x0a
        /*000e*/ 	.short	(.L_326 - .L_325)
	.align		4
.L_325:
        /*0010*/ 	.word	index@(.nv.constant0._ZN7cutlass13device_kernelIN5flash19enable_sm80_to_sm89INS1_16FlashAttnFwdSm80INS1_25CollectiveMainloopFwdSm80ILi8ELi1ELb1EN4cute5tupleIJNS5_1CILi128EEENS7_ILi48EEENS7_ILi256EEEEEELi256ENS_6half_tEfNS_4arch4Sm80ELb0ELb1ELb1ELb0ELb1ELb0ELb1ELb0EEENS1_21CollectiveEpilogueFwdINS6_IJS8_SA_S9_EEENS6_IJNS7_ILi1EEESI_SI_EEESC_SE_Li256ELb0ELb1ELb0ELb0EEENS1_19SingleTileSchedulerILb0ELb0ELb1ELi128EEEEEEEEEvNT_6ParamsE)
        /*0014*/ 	.short	0x0160
        /*0016*/ 	.short	0x0418


	//----- nvinfo : EIATTR_CBANK_PARAM_SIZE
	.align		4
.L_326:
        /*0018*/ 	.byte	0x03, 0x19
        /*001a*/ 	.short	0x0418


	//----- nvinfo : EIATTR_KPARAM_INFO
	.align		4
        /*001c*/ 	.byte	0x04, 0x17
        /*001e*/ 	.short	(.L_328 - .L_327)
.L_327:
        /*0020*/ 	.word	0x00000000
        /*0024*/ 	.short	0x0000
        /*0026*/ 	.short	0x0000
        /*0028*/ 	.byte	0x00, 0xf0, 0x61, 0x10


	//----- nvinfo : EIATTR_MAXREG_COUNT
	.align		4
.L_328:
        /*002c*/ 	.byte	0x03, 0x1b
        /*002e*/ 	.short	0x00ff


	//----- nvinfo : EIATTR_NUM_BARRIERS
	.align		4
        /*0030*/ 	.byte	0x02, 0x4c
        /*0032*/ 	.byte	0x02
	.zero		1


	//----- nvinfo : EIATTR_ANNOTATIONS
	.align		4
        /*0034*/ 	.byte	0x04, 0x55
        /*0036*/ 	.short	(.L_330 - .L_329)


	//   ....[0]....
.L_329:
        /* <DEDUP_REMOVED lines=87> */


	//----- nvinfo : EIATTR_MERCURY_ISA_VERSION
	.align		4
.L_330:
        /*0598*/ 	.byte	0x03, 0x5f
        /*059a*/ 	.short	0x0000


	//----- nvinfo : EIATTR_COOP_GROUP_MASK_REGIDS
	.align		4
        /*059c*/ 	.byte	0x04, 0x29
        /*059e*/ 	.short	(.L_332 - .L_331)


	//   ....[0]....
.L_331:
        /*05a0*/ 	.word	0xffffffff


	//   ....[1]....
        /*05a4*/ 	.word	0xffffffff


	//   ....[2]....
        /*05a8*/ 	.word	0xffffffff


	//   ....[3]....
        /*05ac*/ 	.word	0xffffffff


	//   ....[4]....
        /*05b0*/ 	.word	0xffffffff


	//   ....[5]....
        /*05b4*/ 	.word	0xffffffff


	//   ....[6]....
        /*05b8*/ 	.word	0xffffffff


	//   ....[7]....
        /*05bc*/ 	.word	0xffffffff


	//   ....[8]....
        /*05c0*/ 	.word	0xffffffff


	//   ....[9]....
        /*05c4*/ 	.word	0xffffffff


	//   ....[10]....
        /*05c8*/ 	.word	0xffffffff


	//   ....[11]....
        /*05cc*/ 	.word	0xffffffff


	//   ....[12]....
        /*05d0*/ 	.word	0xffffffff


	//   ....[13]....
        /*05d4*/ 	.word	0xffffffff


	//   ....[14]....
        /*05d8*/ 	.word	0xffffffff


	//   ....[15]....
        /*05dc*/ 	.word	0xffffffff


	//   ....[16]....
        /*05e0*/ 	.word	0xffffffff


	//   ....[17]....
        /*05e4*/ 	.word	0xffffffff


	//   ....[18]....
        /*05e8*/ 	.word	0xffffffff


	//   ....[19]....
        /*05ec*/ 	.word	0xffffffff


	//   ....[20]....
        /*05f0*/ 	.word	0xffffffff


	//   ....[21]....
        /*05f4*/ 	.word	0xffffffff


	//   ....[22]....
        /*05f8*/ 	.word	0xffffffff


	//   ....[23]....
        /*05fc*/ 	.word	0xffffffff


	//   ....[24]....
        /*0600*/ 	.word	0xffffffff


	//   ....[25]....
        /*0604*/ 	.word	0xffffffff


	//   ....[26]....
        /*0608*/ 	.word	0xffffffff


	//   ....[27]....
        /*060c*/ 	.word	0xffffffff


	//   ....[28]....
        /*0610*/ 	.word	0xffffffff


	//   ....[29]....
        /*0614*/ 	.word	0xffffffff


	//   ....[30]....
        /*0618*/ 	.word	0xffffffff


	//   ....[31]....
        /*061c*/ 	.word	0xffffffff


	//   ....[32]....
        /*0620*/ 	.word	0xffffffff


	//   ....[33]....
        /*0624*/ 	.word	0xffffffff


	//   ....[34]....
        /*0628*/ 	.word	0xffffffff


	//   ....[35]....
        /*062c*/ 	.word	0xffffffff


	//   ....[36]....
        /*0630*/ 	.word	0xffffffff


	//   ....[37]....
        /*0634*/ 	.word	0xffffffff


	//   ....[38]....
        /*0638*/ 	.word	0xffffffff


	//   ....[39]....
        /*063c*/ 	.word	0xffffffff


	//   ....[40]....
        /*0640*/ 	.word	0xffffffff


	//   ....[41]....
        /*0644*/ 	.word	0xffffffff


	//   ....[42]....
        /*0648*/ 	.word	0xffffffff


	//   ....[43]....
        /*064c*/ 	.word	0xffffffff


	//   ....[44]....
        /*0650*/ 	.word	0xffffffff


	//   ....[45]....
        /*0654*/ 	.word	0xffffffff


	//   ....[46]....
        /*0658*/ 	.word	0xffffffff


	//   ....[47]....
        /*065c*/ 	.word	0xffffffff


	//   ....[48]....
        /*0660*/ 	.word	0xffffffff


	//   ....[49]....
        /*0664*/ 	.word	0xffffffff


	//   ....[50]....
        /*0668*/ 	.word	0xffffffff


	//   ....[51]....
        /*066c*/ 	.word	0xffffffff


	//   ....[52]....
        /*0670*/ 	.word	0xffffffff


	//   ....[53]....
        /*0674*/ 	.word	0xffffffff


	//   ....[54]....
        /*0678*/ 	.word	0xffffffff


	//   ....[55]....
        /*067c*/ 	.word	0xffffffff


	//   ....[56]....
        /*0680*/ 	.word	0xffffffff


	//   ....[57]....
        /*0684*/ 	.word	0xffffffff


	//   ....[58]....
        /*0688*/ 	.word	0xffffffff


	//   ....[59]....
        /*068c*/ 	.word	0xffffffff


	//   ....[60]....
        /*0690*/ 	.word	0xffffffff


	//   ....[61]....
        /*0694*/ 	.word	0xffffffff


	//   ....[62]....
        /*0698*/ 	.word	0xffffffff


	//   ....[63]....
        /*069c*/ 	.word	0xffffffff


	//   ....[64]....
        /*06a0*/ 	.word	0xffffffff


	//   ....[65]....
        /*06a4*/ 	.word	0xffffffff


	//   ....[66]....
        /*06a8*/ 	.word	0xffffffff


	//   ....[67]....
        /*06ac*/ 	.word	0xffffffff


	//   ....[68]....
        /*06b0*/ 	.word	0xffffffff


	//   ....[69]....
        /*06b4*/ 	.word	0xffffffff


	//   ....[70]....
        /*06b8*/ 	.word	0xffffffff


	//   ....[71]....
        /*06bc*/ 	.word	0xffffffff


	//   ....[72]....
        /*06c0*/ 	.word	0xffffffff


	//   ....[73]....
        /*06c4*/ 	.word	0xffffffff


	//   ....[74]....
        /*06c8*/ 	.word	0xffffffff


	//   ....[75]....
        /*06cc*/ 	.word	0xffffffff


	//   ....[76]....
        /*06d0*/ 	.word	0xffffffff


	//   ....[77]....
        /*06d4*/ 	.word	0xffffffff


	//   ....[78]....
        /*06d8*/ 	.word	0xffffffff


	//   ....[79]....
        /*06dc*/ 	.word	0xffffffff


	//   ....[80]....
        /*06e0*/ 	.word	0xffffffff


	//   ....[81]....
        /*06e4*/ 	.word	0xffffffff


	//   ....[82]....
        /*06e8*/ 	.word	0xffffffff


	//   ....[83]....
        /*06ec*/ 	.word	0xffffffff


	//   ....[84]....
        /*06f0*/ 	.word	0xffffffff


	//   ....[85]....
        /*06f4*/ 	.word	0xffffffff


	//   ....[86]....
        /*06f8*/ 	.word	0xffffffff


	//   ....[87]....
        /*06fc*/ 	.word	0xffffffff


	//   ....[88]....
        /*0700*/ 	.word	0xffffffff


	//   ....[89]....
        /*0704*/ 	.word	0xffffffff


	//   ....[90]....
        /*0708*/ 	.word	0xffffffff


	//   ....[91]....
        /*070c*/ 	.word	0xffffffff


	//   ....[92]....
        /*0710*/ 	.word	0xffffffff


	//   ....[93]....
        /*0714*/ 	.word	0xffffffff


	//   ....[94]....
        /*0718*/ 	.word	0xffffffff


	//   ....[95]....
        /*071c*/ 	.word	0xffffffff


	//   ....[96]....
        /*0720*/ 	.word	0xffffffff


	//   ....[97]....
        /*0724*/ 	.word	0xffffffff


	//----- nvinfo : EIATTR_COOP_GROUP_INSTR_OFFSETS
	.align		4
.L_332:
        /*0728*/ 	.byte	0x04, 0x28
        /*072a*/ 	.short	(.L_334 - .L_333)


	//   ....[0]....
.L_333:
        /*072c*/ 	.word	0x000012c0


	//   ....[1]....
        /*0730*/ 	.word	0x000012f0


	//   ....[2]....
        /*0734*/ 	.word	0x00001320


	//   ....[3]....
        /*0738*/ 	.word	0x00001360


	//   ....[4]....
        /*073c*/ 	.word	0x00001390


	//   ....[5]....
        /*0740*/ 	.word	0x00001580


	//   ....[6]....
        /*0744*/ 	.word	0x000015a0


	//   ....[7]....
        /*0748*/ 	.word	0x000015b0


	//   ....[8]....
        /*074c*/ 	.word	0x00001720


	//   ....[9]....
        /*0750*/ 	.word	0x00001760


	//   ....[10]....
        /*0754*/ 	.word	0x00001780


	//   ....[11]....
        /*0758*/ 	.word	0x00001810


	//   ....[12]....
        /*075c*/ 	.word	0x00001cb0


	//   ....[13]....
        /*0760*/ 	.word	0x00001ce0


	//   ....[14]....
        /*0764*/ 	.word	0x00002150


	//   ....[15]....
        /*0768*/ 	.word	0x00002160


	//   ....[16]....
        /*076c*/ 	.word	0x000031d0


	//   ....[17]....
        /*0770*/ 	.word	0x000031e0


	//   ....[18]....
        /*0774*/ 	.word	0x00003230


	//   ....[19]....
        /*0778*/ 	.word	0x00003290


	//   ....[20]....
        /*077c*/ 	.word	0x00003760


	//   ....[21]....
        /*0780*/ 	.word	0x00003960


	//   ....[22]....
        /*0784*/ 	.word	0x000046f0


	//   ....[23]....
        /*0788*/ 	.word	0x00004720


	//   ....[24]....
        /*078c*/ 	.word	0x000048d0


	//   ....[25]....
        /*0790*/ 	.word	0x00004980


	//   ....[26]....
        /*0794*/ 	.word	0x00005bc0


	//   ....[27]....
        /*0798*/ 	.word	0x00005bd0


	//   ....[28]....
        /*079c*/ 	.word	0x00005d10


	//   ....[29]....
        /*07a0*/ 	.word	0x00005d20


	//   ....[30]....
        /*07a4*/ 	.word	0x00006db0


	//   ....[31]....
        /*07a8*/ 	.word	0x00006dd0


	//   ....[32]....
        /*07ac*/ 	.word	0x00006df0


	//   ....[33]....
        /*07b0*/ 	.word	0x00006e10


	//   ....[34]....
        /*07b4*/ 	.word	0x000070f0


	//   ....[35]....
        /*07b8*/ 	.word	0x00007410


	//   ....[36]....
        /*07bc*/ 	.word	0x00007ac0


	//   ....[37]....
        /*07c0*/ 	.word	0x00007ae0


	//   ....[38]....
        /*07c4*/ 	.word	0x00008320


	//   ....[39]....
        /*07c8*/ 	.word	0x00008420


	//   ....[40]....
        /*07cc*/ 	.word	0x00009db0


	//   ....[41]....
        /*07d0*/ 	.word	0x00009de0


	//   ....[42]....
        /*07d4*/ 	.word	0x00009f10


	//   ....[43]....
        /*07d8*/ 	.word	0x00009f20


	//   ....[44]....
        /*07dc*/ 	.word	0x0000af30


	//   ....[45]....
        /*07e0*/ 	.word	0x0000af50


	//   ....[46]....
        /*07e4*/ 	.word	0x0000af70


	//   ....[47]....
        /*07e8*/ 	.word	0x0000af90


	//   ....[48]....
        /*07ec*/ 	.word	0x0000b2b0


	//   ....[49]....
        /*07f0*/ 	.word	0x0000b2d0


	//   ....[50]....
        /*07f4*/ 	.word	0x0000b8e0


	//   ....[51]....
        /*07f8*/ 	.word	0x0000b900


	//   ....[52]....
        /*07fc*/ 	.word	0x0000cf50


	//   ....[53]....
        /*0800*/ 	.word	0x0000cf70


	//   ....[54]....
        /*0804*/ 	.word	0x0000d120


	//   ....[55]....
        /*0808*/ 	.word	0x0000d130


	//   ....[56]....
        /*080c*/ 	.word	0x0000e140


	//   ....[57]....
        /*0810*/ 	.word	0x0000e160


	//   ....[58]....
        /*0814*/ 	.word	0x0000e170


	//   ....[59]....
        /*0818*/ 	.word	0x0000e180


	//   ....[60]....
        /*081c*/ 	.word	0x0000e4a0


	//   ....[61]....
        /*0820*/ 	.word	0x0000e970


	//   ....[62]....
        /*0824*/ 	.word	0x0000ee50


	//   ....[63]....
        /*0828*/ 	.word	0x0000ee70


	//   ....[64]....
        /*082c*/ 	.word	0x0000f680


	//   ....[65]....
        /*0830*/ 	.word	0x0000f7b0


	//   ....[66]....
        /*0834*/ 	.word	0x00010b60


	//   ....[67]....
        /*0838*/ 	.word	0x00010b70


	//   ....[68]....
        /*083c*/ 	.word	0x00010ba0


	//   ....[69]....
        /*0840*/ 	.word	0x00010bc0


	//   ....[70]....
        /*0844*/ 	.word	0x00012530


	//   ....[71]....
        /*0848*/ 	.word	0x00012540


	//   ....[72]....
        /*084c*/ 	.word	0x00012560


	//   ....[73]....
        /*0850*/ 	.word	0x00012570


	//   ....[74]....
        /*0854*/ 	.word	0x00012590


	//   ....[75]....
        /*0858*/ 	.word	0x000125e0


	//   ....[76]....
        /*085c*/ 	.word	0x000128b0


	//   ....[77]....
        /*0860*/ 	.word	0x000128e0


	//   ....[78]....
        /*0864*/ 	.word	0x00012aa0


	//   ....[79]....
        /*0868*/ 	.word	0x00012ad0


	//   ....[80]....
        /*086c*/ 	.word	0x00012c90


	//   ....[81]....
        /*0870*/ 	.word	0x00012cb0


	//   ....[82]....
        /*0874*/ 	.word	0x00013400


	//   ....[83]....
        /*0878*/ 	.word	0x00013420


	//   ....[84]....
        /*087c*/ 	.word	0x000135b0


	//   ....[85]....
        /*0880*/ 	.word	0x000135e0


	//   ....[86]....
        /*0884*/ 	.word	0x00013770


	//   ....[87]....
        /*0888*/ 	.word	0x000137a0


	//   ....[88]....
        /*088c*/ 	.word	0x00013930


	//   ....[89]....
        /*0890*/ 	.word	0x00013950


	//   ....[90]....
        /*0894*/ 	.word	0x00013b00


	//   ....[91]....
        /*0898*/ 	.word	0x00013b40


	//   ....[92]....
        /*089c*/ 	.word	0x00013b80


	//   ....[93]....
        /*08a0*/ 	.word	0x00013bc0


	//   ....[94]....
        /*08a4*/ 	.word	0x00013bf0


	//   ....[95]....
        /*08a8*/ 	.word	0x00013c30


	//   ....[96]....
        /*08ac*/ 	.word	0x00013c60


	//   ....[97]....
        /*08b0*/ 	.word	0x00013ca0


	//----- nvinfo : EIATTR_EXIT_INSTR_OFFSETS
	.align		4
.L_334:
        /*08b4*/ 	.byte	0x04, 0x1c
        /*08b6*/ 	.short	(.L_336 - .L_335)


	//   ....[0]....
.L_335:
        /*08b8*/ 	.word	0x00000040


	//   ....[1]....
        /*08bc*/ 	.word	0x00012cc0


	//   ....[2]....
        /*08c0*/ 	.word	0x00012e00


	//   ....[3]....
        /*08c4*/ 	.word	0x00012e60


	//   ....[4]....
        /*08c8*/ 	.word	0x00013960


	//   ....[5]....
        /*08cc*/ 	.word	0x00013a70


	//   ....[6]....
        /*08d0*/ 	.word	0x00013ad0


	//----- nvinfo : EIATTR_CTAIDZ_USED
	.align		4
.L_336:
        /*08d4*/ 	.byte	0x01, 0x04
	.zero		2


	//----- nvinfo : EIATTR_MAX_THREADS
	.align		4
        /*08d8*/ 	.byte	0x04, 0x05
        /*08da*/ 	.short	(.L_338 - .L_337)
.L_337:
        /*08dc*/ 	.word	0x00000100
        /*08e0*/ 	.word	0x00000001
        /*08e4*/ 	.word	0x00000001


	//----- nvinfo : EIATTR_CRS_STACK_SIZE
	.align		4
.L_338:
        /*08e8*/ 	.byte	0x04, 0x1e
        /*08ea*/ 	.short	(.L_340 - .L_339)
.L_339:
        /*08ec*/ 	.word	0x00000000
.L_340:


//--------------------- .nv.info._ZN7cutlass13device_kernelIN5flash19enable_sm80_to_sm89INS1_16FlashAttnFwdSm80INS1_25CollectiveMainloopFwdSm80ILi8ELi1ELb1EN4cute5tupleIJNS5_1CILi128EEENS7_ILi48EEENS7_ILi256EEEEEELi256ENS_6half_tEfNS_4arch4Sm80ELb0ELb1ELb1ELb1ELb1ELb0ELb1ELb0EEENS1_21CollectiveEpilogueFwdINS6_IJS8_SA_S9_EEENS6_IJNS7_ILi1EEESI_SI_EEESC_SE_Li256ELb1ELb1ELb0ELb0EEENS1_19SingleTileSchedulerILb1ELb0ELb1ELi128EEEEEEEEEvNT_6ParamsE --------------------------
	.section	.nv.info._ZN7cutlass13device_kernelIN5flash19enable_sm80_to_sm89INS1_16FlashAttnFwdSm80INS1_25CollectiveMainloopFwdSm80ILi8ELi1ELb1EN4cute5tupleIJNS5_1CILi128EEENS7_ILi48EEENS7_ILi256EEEEEELi256ENS_6half_tEfNS_4arch4Sm80ELb0ELb1ELb1ELb1ELb1ELb0ELb1ELb0EEENS1_21CollectiveEpilogueFwdINS6_IJS8_SA_S9_EEENS6_IJNS7_ILi1EEESI_SI_EEESC_SE_Li256ELb1ELb1ELb0ELb0EEENS1_19SingleTileSchedulerILb1ELb0ELb1ELi128EEEEEEEEEvNT_6ParamsE,"",@"SHT_CUDA_INFO"
	.sectionflags	@""
	.align	4


	//----- nvinfo : EIATTR_CUDA_API_VERSION
	.align		4
        /*0000*/ 	.byte	0x04, 0x37
        /*0002*/ 	.short	(.L_342 - .L_341)
.L_341:
        /*0004*/ 	.word	0x00000082


	//----- nvinfo : EIATTR_SW2861232_WAR
	.align		4
.L_342:
        /*0008*/ 	.byte	0x01, 0x35
	.zero		2


	//----- nvinfo : EIATTR_PARAM_CBANK
	.align		4
        /*000c*/ 	.byte	0x04, 0x0a
        /*000e*/ 	.short	(.L_344 - .L_343)
	.align		4
.L_343:
        /*0010*/ 	.word	index@(.nv.constant0._ZN7cutlass13device_kernelIN5flash19enable_sm80_to_sm89INS1_16FlashAttnFwdSm80INS1_25CollectiveMainloopFwdSm80ILi8ELi1ELb1EN4cute5tupleIJNS5_1CILi128EEENS7_ILi48EEENS7_ILi256EEEEEELi256ENS_6half_tEfNS_4arch4Sm80ELb0ELb1ELb1ELb1ELb1ELb0ELb1ELb0EEENS1_21CollectiveEpilogueFwdINS6_IJS8_SA_S9_EEENS6_IJNS7_ILi1EEESI_SI_EEESC_SE_Li256ELb1ELb1ELb0ELb0EEENS1_19SingleTileSchedulerILb1ELb0ELb1ELi128EEEEEEEEEvNT_6ParamsE)
        /*0014*/ 	.short	0x0160
        /*0016*/ 	.short	0x0418


	//----- nvinfo : EIATTR_CBANK_PARAM_SIZE
	.align		4
.L_344:
        /*0018*/ 	.byte	0x03, 0x19
        /*001a*/ 	.short	0x0418


	//----- nvinfo : EIATTR_KPARAM_INFO
	.align		4
        /*001c*/ 	.byte	0x04, 0x17
        /*001e*/ 	.short	(.L_346 - .L_345)
.L_345:
        /*0020*/ 	.word	0x00000000
        /*0024*/ 	.short	0x0000
        /*0026*/ 	.short	0x0000
        /*0028*/ 	.byte	0x00, 0xf0, 0x61, 0x10


	//----- nvinfo : EIATTR_MAXREG_COUNT
	.align		4
.L_346:
        /*002c*/ 	.byte	0x03, 0x1b
        /*002e*/ 	.short	0x00ff


	//----- nvinfo : EIATTR_NUM_BARRIERS
	.align		4
        /*0030*/ 	.byte	0x02, 0x4c
        /*0032*/ 	.byte	0x02
	.zero		1


	//----- nvinfo : EIATTR_ANNOTATIONS
	.align		4
        /*0034*/ 	.byte	0x04, 0x55
        /*0036*/ 	.short	(.L_348 - .L_347)


	//   ....[0]....
.L_347:
        /* <DEDUP_REMOVED lines=88> */


	//----- nvinfo : EIATTR_MERCURY_ISA_VERSION
	.align		4
.L_348:
        /*05a0*/ 	.byte	0x03, 0x5f
        /*05a2*/ 	.short	0x0000


	//----- nvinfo : EIATTR_COOP_GROUP_MASK_REGIDS
	.align		4
        /*05a4*/ 	.byte	0x04, 0x29
        /*05a6*/ 	.short	(.L_350 - .L_349)


	//   ....[0]....
.L_349:
        /*05a8*/ 	.word	0xffffffff


	//   ....[1]....
        /*05ac*/ 	.word	0xffffffff


	//   ....[2]....
        /*05b0*/ 	.word	0xffffffff


	//   ....[3]....
        /*05b4*/ 	.word	0xffffffff


	//   ....[4]....
        /*05b8*/ 	.word	0xffffffff


	//   ....[5]....
        /*05bc*/ 	.word	0xffffffff


	//   ....[6]....
        /*05c0*/ 	.word	0xffffffff


	//   ....[7]....
        /*05c4*/ 	.word	0xffffffff


	//   ....[8]....
        /*05c8*/ 	.word	0xffffffff


	//   ....[9]....
        /*05cc*/ 	.word	0xffffffff


	//   ....[10]....
        /*05d0*/ 	.word	0xffffffff


	//   ....[11]....
        /*05d4*/ 	.word	0xffffffff


	//   ....[12]....
        /*05d8*/ 	.word	0xffffffff


	//   ....[13]....
        /*05dc*/ 	.word	0xffffffff


	//   ....[14]....
        /*05e0*/ 	.word	0xffffffff


	//   ....[15]....
        /*05e4*/ 	.word	0xffffffff


	//   ....[16]....
        /*05e8*/ 	.word	0xffffffff


	//   ....[17]....
        /*05ec*/ 	.word	0xffffffff


	//   ....[18]....
        /*05f0*/ 	.word	0xffffffff


	//   ....[19]....
        /*05f4*/ 	.word	0xffffffff


	//   ....[20]....
        /*05f8*/ 	.word	0xffffffff


	//   ....[21]....
        /*05fc*/ 	.word	0xffffffff


	//   ....[22]....
        /*0600*/ 	.word	0xffffffff


	//   ....[23]....
        /*0604*/ 	.word	0xffffffff


	//   ....[24]....
        /*0608*/ 	.word	0xffffffff


	//   ....[25]....
        /*060c*/ 	.word	0xffffffff


	//   ....[26]....
        /*0610*/ 	.word	0xffffffff


	//   ....[27]....
        /*0614*/ 	.word	0xffffffff


	//   ....[28]....
        /*0618*/ 	.word	0xffffffff


	//   ....[29]....
        /*061c*/ 	.word	0xffffffff


	//   ....[30]....
        /*0620*/ 	.word	0xffffffff


	//   ....[31]....
        /*0624*/ 	.word	0xffffffff


	//   ....[32]....
        /*0628*/ 	.word	0xffffffff


	//   ....[33]....
        /*062c*/ 	.word	0xffffffff


	//   ....[34]....
        /*0630*/ 	.word	0xffffffff


	//   ....[35]....
        /*0634*/ 	.word	0xffffffff


	//   ....[36]....
        /*0638*/ 	.word	0xffffffff


	//   ....[37]....
        /*063c*/ 	.word	0xffffffff


	//   ....[38]....
        /*0640*/ 	.word	0xffffffff


	//   ....[39]....
        /*0644*/ 	.word	0xffffffff


	//   ....[40]....
        /*0648*/ 	.word	0xffffffff


	//   ....[41]....
        /*064c*/ 	.word	0xffffffff


	//   ....[42]....
        /*0650*/ 	.word	0xffffffff


	//   ....[43]....
        /*0654*/ 	.word	0xffffffff


	//   ....[44]....
        /*0658*/ 	.word	0xffffffff


	//   ....[45]....
        /*065c*/ 	.word	0xffffffff


	//   ....[46]....
        /*0660*/ 	.word	0xffffffff


	//   ....[47]....
        /*0664*/ 	.word	0xffffffff


	//   ....[48]....
        /*0668*/ 	.word	0xffffffff


	//   ....[49]....
        /*066c*/ 	.word	0xffffffff


	//   ....[50]....
        /*0670*/ 	.word	0xffffffff


	//   ....[51]....
        /*0674*/ 	.word	0xffffffff


	//   ....[52]....
        /*0678*/ 	.word	0xffffffff


	//   ....[53]....
        /*067c*/ 	.word	0xffffffff


	//   ....[54]....
        /*0680*/ 	.word	0xffffffff


	//   ....[55]....
        /*0684*/ 	.word	0xffffffff


	//   ....[56]....
        /*0688*/ 	.word	0xffffffff


	//   ....[57]....
        /*068c*/ 	.word	0xffffffff


	//   ....[58]....
        /*0690*/ 	.word	0xffffffff


	//   ....[59]....
        /*0694*/ 	.word	0xffffffff


	//   ....[60]....
        /*0698*/ 	.word	0xffffffff


	//   ....[61]....
        /*069c*/ 	.word	0xffffffff


	//   ....[62]....
        /*06a0*/ 	.word	0xffffffff


	//   ....[63]....
        /*06a4*/ 	.word	0xffffffff


	//   ....[64]....
        /*06a8*/ 	.word	0xffffffff


	//   ....[65]....
        /*06ac*/ 	.word	0xffffffff


	//   ....[66]....
        /*06b0*/ 	.word	0xffffffff


	//   ....[67]....
        /*06b4*/ 	.word	0xffffffff


	//   ....[68]....
        /*06b8*/ 	.word	0xffffffff


	//   ....[69]....
        /*06bc*/ 	.word	0xffffffff


	//   ....[70]....
        /*06c0*/ 	.word	0xffffffff


	//   ....[71]....
        /*06c4*/ 	.word	0xffffffff


	//   ....[72]....
        /*06c8*/ 	.word	0xffffffff


	//   ....[73]....
        /*06cc*/ 	.word	0xffffffff


	//   ....[74]....
        /*06d0*/ 	.word	0xffffffff


	//   ....[75]....
        /*06d4*/ 	.word	0xffffffff


	//   ....[76]....
        /*06d8*/ 	.word	0xffffffff


	//   ....[77]....
        /*06dc*/ 	.word	0xffffffff


	//   ....[78]....
        /*06e0*/ 	.word	0xffffffff


	//   ....[79]....
        /*06e4*/ 	.word	0xffffffff


	//   ....[80]....
        /*06e8*/ 	.word	0xffffffff


	//   ....[81]....
        /*06ec*/ 	.word	0xffffffff


	//   ....[82]....
        /*06f0*/ 	.word	0xffffffff


	//   ....[83]....
        /*06f4*/ 	.word	0xffffffff


	//   ....[84]....
        /*06f8*/ 	.word	0xffffffff


	//   ....[85]....
        /*06fc*/ 	.word	0xffffffff


	//   ....[86]....
        /*0700*/ 	.word	0xffffffff


	//   ....[87]....
        /*0704*/ 	.word	0xffffffff


	//   ....[88]....
        /*0708*/ 	.word	0xffffffff


	//   ....[89]....
        /*070c*/ 	.word	0xffffffff


	//   ....[90]....
        /*0710*/ 	.word	0xffffffff


	//   ....[91]....
        /*0714*/ 	.word	0xffffffff


	//   ....[92]....
        /*0718*/ 	.word	0xffffffff


	//   ....[93]....
        /*071c*/ 	.word	0xffffffff


	//   ....[94]....
        /*0720*/ 	.word	0xffffffff


	//   ....[95]....
        /*0724*/ 	.word	0xffffffff


	//   ....[96]....
        /*0728*/ 	.word	0xffffffff


	//   ....[97]....
        /*072c*/ 	.word	0xffffffff


	//   ....[98]....
        /*0730*/ 	.word	0xffffffff


	//----- nvinfo : EIATTR_COOP_GROUP_INSTR_OFFSETS
	.align		4
.L_350:
        /*0734*/ 	.byte	0x04, 0x28
        /*0736*/ 	.short	(.L_352 - .L_351)


	//   ....[0]....
.L_351:
        /*0738*/ 	.word	0x000000a0


	//   ....[1]....
        /*073c*/ 	.word	0x00001970


	//   ....[2]....
        /*0740*/ 	.word	0x000019a0


	//   ....[3]....
        /*0744*/ 	.word	0x000019f0


	//   ....[4]....
        /*0748*/ 	.word	0x00001a20


	//   ....[5]....
        /*074c*/ 	.word	0x00001a50


	//   ....[6]....
        /*0750*/ 	.word	0x00001cd0


	//   ....[7]....
        /*0754*/ 	.word	0x00001ce0


	//   ....[8]....
        /*0758*/ 	.word	0x00001cf0


	//   ....[9]....
        /*075c*/ 	.word	0x00001e30


	//   ....[10]....
        /*0760*/ 	.word	0x00001e70


	//   ....[11]....
        /*0764*/ 	.word	0x00002170


	//   ....[12]....
        /*0768*/ 	.word	0x00002190


	//   ....[13]....
        /*076c*/ 	.word	0x000023c0


	//   ....[14]....
        /*0770*/ 	.word	0x00002410


	//   ....[15]....
        /*0774*/ 	.word	0x00002850


	//   ....[16]....
        /*0778*/ 	.word	0x00002860


	//   ....[17]....
        /*077c*/ 	.word	0x00003930


	//   ....[18]....
        /*0780*/ 	.word	0x00003940


	//   ....[19]....
        /*0784*/ 	.word	0x00003a50


	//   ....[20]....
        /*0788*/ 	.word	0x00003a70


	//   ....[21]....
        /*078c*/ 	.word	0x00003e40


	//   ....[22]....
        /*0790*/ 	.word	0x000045d0


	//   ....[23]....
        /*0794*/ 	.word	0x00004ee0


	//   ....[24]....
        /*0798*/ 	.word	0x00004f20


	//   ....[25]....
        /*079c*/ 	.word	0x00004f40


	//   ....[26]....
        /*07a0*/ 	.word	0x00005030


	//   ....[27]....
        /*07a4*/ 	.word	0x00006350


	//   ....[28]....
        /*07a8*/ 	.word	0x00006360


	//   ....[29]....
        /*07ac*/ 	.word	0x000064a0


	//   ....[30]....
        /*07b0*/ 	.word	0x000064b0


	//   ....[31]....
        /*07b4*/ 	.word	0x00007550


	//   ....[32]....
        /*07b8*/ 	.word	0x00007570


	//   ....[33]....
        /*07bc*/ 	.word	0x00007590


	//   ....[34]....
        /*07c0*/ 	.word	0x000075b0


	//   ....[35]....
        /*07c4*/ 	.word	0x000078b0


	//   ....[36]....
        /*07c8*/ 	.word	0x00007ba0


	//   ....[37]....
        /*07cc*/ 	.word	0x00008250


	//   ....[38]....
        /*07d0*/ 	.word	0x00008270


	//   ....[39]....
        /*07d4*/ 	.word	0x00008a80


	//   ....[40]....
        /*07d8*/ 	.word	0x00008b80


	//   ....[41]....
        /*07dc*/ 	.word	0x0000a500


	//   ....[42]....
        /*07e0*/ 	.word	0x0000a530


	//   ....[43]....
        /*07e4*/ 	.word	0x0000a660


	//   ....[44]....
        /*07e8*/ 	.word	0x0000a670


	//   ....[45]....
        /*07ec*/ 	.word	0x0000b680


	//   ....[46]....
        /*07f0*/ 	.word	0x0000b6a0


	//   ....[47]....
        /*07f4*/ 	.word	0x0000b6c0


	//   ....[48]....
        /*07f8*/ 	.word	0x0000b6e0


	//   ....[49]....
        /*07fc*/ 	.word	0x0000ba00


	//   ....[50]....
        /*0800*/ 	.word	0x0000ba20


	//   ....[51]....
        /*0804*/ 	.word	0x0000c030


	//   ....[52]....
        /*0808*/ 	.word	0x0000c050


	//   ....[53]....
        /*080c*/ 	.word	0x0000d6a0


	//   ....[54]....
        /*0810*/ 	.word	0x0000d6c0


	//   ....[55]....
        /*0814*/ 	.word	0x0000d870


	//   ....[56]....
        /*0818*/ 	.word	0x0000d880


	//   ....[57]....
        /*081c*/ 	.word	0x0000e880


	//   ....[58]....
        /*0820*/ 	.word	0x0000e8a0


	//   ....[59]....
        /*0824*/ 	.word	0x0000e8b0


	//   ....[60]....
        /*0828*/ 	.word	0x0000e8c0


	//   ....[61]....
        /*082c*/ 	.word	0x0000ebd0


	//   ....[62]....
        /*0830*/ 	.word	0x0000f090


	//   ....[63]....
        /*0834*/ 	.word	0x0000f560


	//   ....[64]....
        /*0838*/ 	.word	0x0000f580


	//   ....[65]....
        /*083c*/ 	.word	0x0000fd80


	//   ....[66]....
        /*0840*/ 	.word	0x0000fea0


	//   ....[67]....
        /*0844*/ 	.word	0x00011270


	//   ....[68]....
        /*0848*/ 	.word	0x00011280


	//   ....[69]....
        /*084c*/ 	.word	0x000112b0


	//   ....[70]....
        /*0850*/ 	.word	0x000112d0


	//   ....[71]....
        /*0854*/ 	.word	0x00012d60


	//   ....[72]....
        /*0858*/ 	.word	0x00012d90


	//   ....[73]....
        /*085c*/ 	.word	0x00012dd0


	//   ....[74]....
        /*0860*/ 	.word	0x00012e10


	//   ....[75]....
        /*0864*/ 	.word	0x00013030


	//   ....[76]....
        /*0868*/ 	.word	0x00013040


	//   ....[77]....
        /*086c*/ 	.word	0x00013240


	//   ....[78]....
        /*0870*/ 	.word	0x00013270


	//   ....[79]....
        /*0874*/ 	.word	0x00013430


	//   ....[80]....
        /*0878*/ 	.word	0x00013460


	//   ....[81]....
        /*087c*/ 	.word	0x00013620


	//   ....[82]....
        /*0880*/ 	.word	0x00013640


	//   ....[83]....
        /*0884*/ 	.word	0x00013ff0


	//   ....[84]....
        /*0888*/ 	.word	0x00014010


	//   ....[85]....
        /*088c*/ 	.word	0x000141a0


	//   ....[86]....
        /*0890*/ 	.word	0x000141d0


	//   ....[87]....
        /*0894*/ 	.word	0x00014360


	//   ....[88]....
        /*0898*/ 	.word	0x00014390


	//   ....[89]....
        /*089c*/ 	.word	0x00014520


	//   ....[90]....
        /*08a0*/ 	.word	0x00014540


	//   ....[91]....
        /*08a4*/ 	.word	0x00014700


	//   ....[92]....
        /*08a8*/ 	.word	0x00014760


	//   ....[93]....
        /*08ac*/ 	.word	0x000147c0


	//   ....[94]....
        /*08b0*/ 	.word	0x00014820


	//   ....[95]....
        /*08b4*/ 	.word	0x00014870


	//   ....[96]....
        /*08b8*/ 	.word	0x000148d0


	//   ....[97]....
        /*08bc*/ 	.word	0x00014920


	//   ....[98]....
        /*08c0*/ 	.word	0x00014980


	//----- nvinfo : EIATTR_EXIT_INSTR_OFFSETS
	.align		4
.L_352:
        /*08c4*/ 	.byte	0x04, 0x1c
        /*08c6*/ 	.short	(.L_354 - .L_353)


	//   ....[0]....
.L_353:
        /*08c8*/ 	.word	0x00000450


	//   ....[1]....
        /*08cc*/ 	.word	0x00013650


	//   ....[2]....
        /*08d0*/ 	.word	0x00013790


	//   ....[3]....
        /*08d4*/ 	.word	0x000137f0


	//   ....[4]....
        /*08d8*/ 	.word	0x00014550


	//   ....[5]....
        /*08dc*/ 	.word	0x00014660


	//   ....[6]....
        /*08e0*/ 	.word	0x000146c0


	//----- nvinfo : EIATTR_CTAIDZ_USED
	.align		4
.L_354:
        /*08e4*/ 	.byte	0x01, 0x04
	.zero		2


	//----- nvinfo : EIATTR_MAX_THREADS
	.align		4
        /*08e8*/ 	.byte	0x04, 0x05
        /*08ea*/ 	.short	(.L_356 - .L_355)
.L_355:
        /*08ec*/ 	.word	0x00000100
        /*08f0*/ 	.word	0x00000001
        /*08f4*/ 	.word	0x00000001


	//----- nvinfo : EIATTR_CRS_STACK_SIZE
	.align		4
.L_356:
        /*08f8*/ 	.byte	0x04, 0x1e
        /*08fa*/ 	.short	(.L_358 - .L_357)
.L_357:
        /*08fc*/ 	.word	0x00000000
.L_358:


//--------------------- .nv.info._ZN7cutlass13device_kernelIN5flash19enable_sm80_to_sm89INS1_16FlashAttnFwdSm80INS1_25CollectiveMainloopFwdSm80ILi8ELi1ELb0EN4cute5tupleIJNS5_1CILi128EEENS7_ILi32EEENS7_ILi256EEEEEELi256ENS_6half_tEfNS_4arch4Sm80ELb0ELb1ELb1ELb1ELb1ELb1ELb1ELb0EEENS1_21CollectiveEpilogueFwdINS6_IJS8_SA_S9_EEENS6_IJNS7_ILi1EEESI_SI_EEESC_SE_Li256ELb1ELb1ELb0ELb0EEENS1_19SingleTileSchedulerILb1ELb0ELb1ELi128EEEEEEEEEvNT_6ParamsE --------------------------
	.section	.nv.info._ZN7cutlass13device_kernelIN5flash19enable_sm80_to_sm89INS1_16FlashAttnFwdSm80INS1_25CollectiveMainloopFwdSm80ILi8ELi1ELb0EN4cute5tupleIJNS5_1CILi128EEENS7_ILi32EEENS7_ILi256EEEEEELi256ENS_6half_tEfNS_4arch4Sm80ELb0ELb1ELb1ELb1ELb1ELb1ELb1ELb0EEENS1_21CollectiveEpilogueFwdINS6_IJS8_SA_S9_EEENS6_IJNS7_ILi1EEESI_SI_EEESC_SE_Li256ELb1ELb1ELb0ELb0EEENS1_19SingleTileSchedulerILb1ELb0ELb1ELi128EEEEEEEEEvNT_6ParamsE,"",@"SHT_CUDA_INFO"
	.sectionflags	@""
	.align	4


	//----- nvinfo : EIATTR_CUDA_API_VERSION
	.align		4
        /*0000*/ 	.byte	0x04, 0x37
        /*0002*/ 	.short	(.L_360 - .L_359)
.L_359:
        /*0004*/ 	.word	0x00000082


	//----- nvinfo : EIATTR_SW2861232_WAR
	.align		4
.L_360:
        /*0008*/ 	.byte	0x01, 0x35
	.zero		2


	//----- nvinfo : EIATTR_PARAM_CBANK
	.align		4
        /*000c*/ 	.byte	0x04, 0x0a
        /*000e*/ 	.short	(.L_362 - .L_361)
	.align		4
.L_361:
        /*0010*/ 	.word	index@(.nv.constant0._ZN7cutlass13device_kernelIN5flash19enable_sm80_to_sm89INS1_16FlashAttnFwdSm80INS1_25CollectiveMainloopFwdSm80ILi8ELi1ELb0EN4cute5tupleIJNS5_1CILi128EEENS7_ILi32EEENS7_ILi256EEEEEELi256ENS_6half_tEfNS_4arch4Sm80ELb0ELb1ELb1ELb1ELb1ELb1ELb1ELb0EEENS1_21CollectiveEpilogueFwdINS6_IJS8_SA_S9_EEENS6_IJNS7_ILi1EEESI_SI_EEESC_SE_Li256ELb1ELb1ELb0ELb0EEENS1_19SingleTileSchedulerILb1ELb0ELb1ELi128EEEEEEEEEvNT_6ParamsE)
        /*0014*/ 	.short	0x0160
        /*0016*/ 	.short	0x0418


	//----- nvinfo : EIATTR_CBANK_PARAM_SIZE
	.align		4
.L_362:
        /*0018*/ 	.byte	0x03, 0x19
        /*001a*/ 	.short	0x0418


	//----- nvinfo : EIATTR_KPARAM_INFO
	.align		4
        /*001c*/ 	.byte	0x04, 0x17
        /*001e*/ 	.short	(.L_364 - .L_363)
.L_363:
        /*0020*/ 	.word	0x00000000
        /*0024*/ 	.short	0x0000
        /*0026*/ 	.short	0x0000
        /*0028*/ 	.byte	0x00, 0xf0, 0x61, 0x10


	//----- nvinfo : EIATTR_MAXREG_COUNT
	.align		4
.L_364:
        /*002c*/ 	.byte	0x03, 0x1b
        /*002e*/ 	.short	0x00ff


	//----- nvinfo : EIATTR_NUM_BARRIERS
	.align		4
        /*0030*/ 	.byte	0x02, 0x4c
        /*0032*/ 	.byte	0x02
	.zero		1


	//----- nvinfo : EIATTR_MERCURY_ISA_VERSION
	.align		4
        /*0034*/ 	.byte	0x03, 0x5f
        /*0036*/ 	.short	0x0000


	//----- nvinfo : EIATTR_COOP_GROUP_MASK_REGIDS
	.align		4
        /*0038*/ 	.byte	0x04, 0x29
        /*003a*/ 	.short	(.L_366 - .L_365)


	//   ....[0]....
.L_365:
        /*003c*/ 	.word	0xffffffff


	//   ....[1]....
        /*0040*/ 	.word	0xffffffff


	//   ....[2]....
        /*0044*/ 	.word	0xffffffff


	//   ....[3]....
        /*0048*/ 	.word	0xffffffff


	//   ....[4]....
        /*004c*/ 	.word	0xffffffff


	//   ....[5]....
        /*0050*/ 	.word	0xffffffff


	//   ....[6]....
        /*0054*/ 	.word	0xffffffff


	//   ....[7]....
        /*0058*/ 	.word	0xffffffff


	//   ....[8]....
        /*005c*/ 	.word	0xffffffff


	//   ....[9]....
        /*0060*/ 	.word	0xffffffff


	//   ....[10]....
        /*0064*/ 	.word	0xffffffff


	//   ....[11]....
        /*0068*/ 	.word	0xffffffff


	//   ....[12]....
        /*006c*/ 	.word	0xffffffff


	//   ....[13]....
        /*0070*/ 	.word	0xffffffff


	//   ....[14]....
        /*0074*/ 	.word	0xffffffff


	//   ....[15]....
        /*0078*/ 	.word	0xffffffff


	//   ....[16]....
        /*007c*/ 	.word	0xffffffff


	//   ....[17]....
        /*0080*/ 	.word	0xffffffff


	//   ....[18]....
        /*0084*/ 	.word	0xffffffff


	//   ....[19]....
        /*0088*/ 	.word	0xffffffff


	//   ....[20]....
        /*008c*/ 	.word	0xffffffff


	//   ....[21]....
        /*0090*/ 	.word	0xffffffff


	//   ....[22]....
        /*0094*/ 	.word	0xffffffff


	//   ....[23]....
        /*0098*/ 	.word	0xffffffff


	//   ....[24]....
        /*009c*/ 	.word	0xffffffff


	//   ....[25]....
        /*00a0*/ 	.word	0xffffffff


	//   ....[26]....
        /*00a4*/ 	.word	0xffffffff


	//   ....[27]....
        /*00a8*/ 	.word	0xffffffff


	//   ....[28]....
        /*00ac*/ 	.word	0xffffffff


	//   ....[29]....
        /*00b0*/ 	.word	0xffffffff


	//   ....[30]....
        /*00b4*/ 	.word	0xffffffff


	//   ....[31]....
        /*00b8*/ 	.word	0xffffffff


	//   ....[32]....
        /*00bc*/ 	.word	0xffffffff


	//   ....[33]....
        /*00c0*/ 	.word	0xffffffff


	//   ....[34]....
        /*00c4*/ 	.word	0xffffffff


	//   ....[35]....
        /*00c8*/ 	.word	0xffffffff


	//   ....[36]....
        /*00cc*/ 	.word	0xffffffff


	//   ....[37]....
        /*00d0*/ 	.word	0xffffffff


	//   ....[38]....
        /*00d4*/ 	.word	0xffffffff


	//   ....[39]....
        /*00d8*/ 	.word	0xffffffff


	//   ....[40]....
        /*00dc*/ 	.word	0xffffffff


	//   ....[41]....
        /*00e0*/ 	.word	0xffffffff


	//   ....[42]....
        /*00e4*/ 	.word	0xffffffff


	//   ....[43]....
        /*00e8*/ 	.word	0xffffffff


	//   ....[44]....
        /*00ec*/ 	.word	0xffffffff


	//   ....[45]....
        /*00f0*/ 	.word	0xffffffff


	//   ....[46]....
        /*00f4*/ 	.word	0xffffffff


	//   ....[47]....
        /*00f8*/ 	.word	0xffffffff


	//   ....[48]....
        /*00fc*/ 	.word	0xffffffff


	//   ....[49]....
        /*0100*/ 	.word	0xffffffff


	//   ....[50]....
        /*0104*/ 	.word	0xffffffff


	//   ....[51]....
        /*0108*/ 	.word	0xffffffff


	//   ....[52]....
        /*010c*/ 	.word	0xffffffff


	//   ....[53]....
        /*0110*/ 	.word	0xffffffff


	//   ....[54]....
        /*0114*/ 	.word	0xffffffff


	//   ....[55]....
        /*0118*/ 	.word	0xffffffff


	//   ....[56]....
        /*011c*/ 	.word	0xffffffff


	//   ....[57]....
        /*0120*/ 	.word	0xffffffff


	//   ....[58]....
        /*0124*/ 	.word	0xffffffff


	//   ....[59]....
        /*0128*/ 	.word	0xffffffff


	//   ....[60]....
        /*012c*/ 	.word	0xffffffff


	//   ....[61]....
        /*0130*/ 	.word	0xffffffff


	//   ....[62]....
        /*0134*/ 	.word	0xffffffff


	//   ....[63]....
        /*0138*/ 	.word	0xffffffff


	//   ....[64]....
        /*013c*/ 	.word	0xffffffff


	//   ....[65]....
        /*0140*/ 	.word	0xffffffff


	//   ....[66]....
        /*0144*/ 	.word	0xffffffff


	//   ....[67]....
        /*0148*/ 	.word	0xffffffff


	//   ....[68]....
        /*014c*/ 	.word	0xffffffff


	//   ....[69]....
        /*0150*/ 	.word	0xffffffff


	//   ....[70]....
        /*0154*/ 	.word	0xffffffff


	//   ....[71]....
        /*0158*/ 	.word	0xffffffff


	//   ....[72]....
        /*015c*/ 	.word	0xffffffff


	//   ....[73]....
        /*0160*/ 	.word	0xffffffff


	//   ....[74]....
        /*0164*/ 	.word	0xffffffff


	//   ....[75]....
        /*0168*/ 	.word	0xffffffff


	//   ....[76]....
        /*016c*/ 	.word	0xffffffff


	//   ....[77]....
        /*0170*/ 	.word	0xffffffff


	//   ....[78]....
        /*0174*/ 	.word	0xffffffff


	//   ....[79]....
        /*0178*/ 	.word	0xffffffff


	//   ....[80]....
        /*017c*/ 	.word	0xffffffff


	//   ....[81]....
        /*0180*/ 	.word	0xffffffff


	//   ....[82]....
        /*0184*/ 	.word	0xffffffff


	//   ....[83]....
        /*0188*/ 	.word	0xffffffff


	//   ....[84]....
        /*018c*/ 	.word	0xffffffff


	//   ....[85]....
        /*0190*/ 	.word	0xffffffff


	//   ....[86]....
        /*0194*/ 	.word	0xffffffff


	//   ....[87]....
        /*0198*/ 	.word	0xffffffff


	//   ....[88]....
        /*019c*/ 	.word	0xffffffff


	//   ....[89]....
        /*01a0*/ 	.word	0xffffffff


	//   ....[90]....
        /*01a4*/ 	.word	0xffffffff


	//   ....[91]....
        /*01a8*/ 	.word	0xffffffff


	//   ....[92]....
        /*01ac*/ 	.word	0xffffffff


	//   ....[93]....
        /*01b0*/ 	.word	0xffffffff


	//   ....[94]....
        /*01b4*/ 	.word	0xffffffff


	//   ....[95]....
        /*01b8*/ 	.word	0xffffffff


	//   ....[96]....
        /*01bc*/ 	.word	0xffffffff


	//   ....[97]....
        /*01c0*/ 	.word	0xffffffff


	//   ....[98]....
        /*01c4*/ 	.word	0xffffffff


	//   ....[99]....
        /*01c8*/ 	.word	0xffffffff


	//   ....[100]....
        /*01cc*/ 	.word	0xffffffff


	//   ....[101]....
        /*01d0*/ 	.word	0xffffffff


	//   ....[102]....
        /*01d4*/ 	.word	0xffffffff


	//   ....[103]....
        /*01d8*/ 	.word	0xffffffff


	//   ....[104]....
        /*01dc*/ 	.word	0xffffffff


	//   ....[105]....
        /*01e0*/ 	.word	0xffffffff


	//   ....[106]....
        /*01e4*/ 	.word	0xffffffff


	//   ....[107]....
        /*01e8*/ 	.word	0xffffffff


	//   ....[108]....
        /*01ec*/ 	.word	0xffffffff


	//   ....[109]....
        /*01f0*/ 	.word	0xffffffff


	//   ....[110]....
        /*01f4*/ 	.word	0xffffffff


	//   ....[111]....
        /*01f8*/ 	.word	0xffffffff


	//   ....[112]....
        /*01fc*/ 	.word	0xffffffff


	//----- nvinfo : EIATTR_COOP_GROUP_INSTR_OFFSETS
	.align		4
.L_366:
        /*0200*/ 	.byte	0x04, 0x28
        /*0202*/ 	.short	(.L_368 - .L_367)


	//   ....[0]....
.L_367:
        /*0204*/ 	.word	0x00000090


	//   ....[1]....
        /*0208*/ 	.word	0x00002380


	//   ....[2]....
        /*020c*/ 	.word	0x00002390


	//   ....[3]....
        /*0210*/ 	.word	0x00003550


	//   ....[4]....
        /*0214*/ 	.word	0x00003560


	//   ....[5]....
        /*0218*/ 	.word	0x00004630


	//   ....[6]....
        /*021c*/ 	.word	0x00004650


	//   ....[7]....
        /*0220*/ 	.word	0x00004a20


	//   ....[8]....
        /*0224*/ 	.word	0x00004a40


	//   ....[9]....
        /*0228*/ 	.word	0x00005b90


	//   ....[10]....
        /*022c*/ 	.word	0x00005bd0


	//   ....[11]....
        /*0230*/ 	.word	0x00005dc0


	//   ....[12]....
        /*0234*/ 	.word	0x00005df0


	//   ....[13]....
        /*0238*/ 	.word	0x00005f70


	//   ....[14]....
        /*023c*/ 	.word	0x00005fa0


	//   ....[15]....
        /*0240*/ 	.word	0x00006120


	//   ....[16]....
        /*0244*/ 	.word	0x00006160


	//   ....[17]....
        /*0248*/ 	.word	0x00006670


	//   ....[18]....
        /*024c*/ 	.word	0x000066c0


	//   ....[19]....
        /*0250*/ 	.word	0x00006ae0


	//   ....[20]....
        /*0254*/ 	.word	0x00006b40


	//   ....[21]....
        /*0258*/ 	.word	0x00006b60


	//   ....[22]....
        /*025c*/ 	.word	0x00006b70


	//   ....[23]....
        /*0260*/ 	.word	0x00006e60


	//   ....[24]....
        /*0264*/ 	.word	0x00006f00


	//   ....[25]....
        /*0268*/ 	.word	0x00006f80


	//   ....[26]....
        /*026c*/ 	.word	0x00006ff0


	//   ....[27]....
        /*0270*/ 	.word	0x00007430


	//   ....[28]....
        /*0274*/ 	.word	0x00007480


	//   ....[29]....
        /*0278*/ 	.word	0x000074c0


	//   ....[30]....
        /*027c*/ 	.word	0x00007500


	//   ....[31]....
        /*0280*/ 	.word	0x00007850


	//   ....[32]....
        /*0284*/ 	.word	0x000078f0


	//   ....[33]....
        /*0288*/ 	.word	0x00007970


	//   ....[34]....
        /*028c*/ 	.word	0x000079e0


	//   ....[35]....
        /*0290*/ 	.word	0x0000afb0


	//   ....[36]....
        /*0294*/ 	.word	0x0000b010


	//   ....[37]....
        /*0298*/ 	.word	0x0000b050


	//   ....[38]....
        /*029c*/ 	.word	0x0000b070


	//   ....[39]....
        /*02a0*/ 	.word	0x0000b230


	//   ....[40]....
        /*02a4*/ 	.word	0x0000b2d0


	//   ....[41]....
        /*02a8*/ 	.word	0x0000b320


	//   ....[42]....
        /*02ac*/ 	.word	0x0000b3a0


	//   ....[43]....
        /*02b0*/ 	.word	0x0000b5f0


	//   ....[44]....
        /*02b4*/ 	.word	0x0000b690


	//   ....[45]....
        /*02b8*/ 	.word	0x0000b710


	//   ....[46]....
        /*02bc*/ 	.word	0x0000b780


	//   ....[47]....
        /*02c0*/ 	.word	0x0000b9c0


	//   ....[48]....
        /*02c4*/ 	.word	0x0000ba10


	//   ....[49]....
        /*02c8*/ 	.word	0x0000ba60


	//   ....[50]....
        /*02cc*/ 	.word	0x0000bad0


	//   ....[51]....
        /*02d0*/ 	.word	0x0000f880


	//   ....[52]....
        /*02d4*/ 	.word	0x0000f8c0


	//   ....[53]....
        /*02d8*/ 	.word	0x00010560


	//   ....[54]....
        /*02dc*/ 	.word	0x00010570


	//   ....[55]....
        /*02e0*/ 	.word	0x000108f0


	//   ....[56]....
        /*02e4*/ 	.word	0x00010ac0


	//   ....[57]....
        /*02e8*/ 	.word	0x000112b0


	//   ....[58]....
        /*02ec*/ 	.word	0x00011360


	//   ....[59]....
        /*02f0*/ 	.word	0x00011370


	//   ....[60]....
        /*02f4*/ 	.word	0x000113a0


	//   ....[61]....
        /*02f8*/ 	.word	0x00012040


	//   ....[62]....
        /*02fc*/ 	.word	0x00012050


	//   ....[63]....
        /*0300*/ 	.word	0x00012c00


	//   ....[64]....
        /*0304*/ 	.word	0x00012c10


	//   ....[65]....
        /*0308*/ 	.word	0x00012da0


	//   ....[66]....
        /*030c*/ 	.word	0x00013000


	//   ....[67]....
        /*0310*/ 	.word	0x00013520


	//   ....[68]....
        /*0314*/ 	.word	0x000136a0


	//   ....[69]....
        /*0318*/ 	.word	0x00013760


	//   ....[70]....
        /*031c*/ 	.word	0x00013870


	//   ....[71]....
        /*0320*/ 	.word	0x00014f00


	//   ....[72]....
        /*0324*/ 	.word	0x00014f10


	//   ....[73]....
        /*0328*/ 	.word	0x00015ac0


	//   ....[74]....
        /*032c*/ 	.word	0x00015ad0


	//   ....[75]....
        /*0330*/ 	.word	0x00015d20


	//   ....[76]....
        /*0334*/ 	.word	0x00015d30


	//   ....[77]....
        /*0338*/ 	.word	0x00015da0


	//   ....[78]....
        /*033c*/ 	.word	0x00015db0


	//   ....[79]....
        /*0340*/ 	.word	0x000171c0


	//   ....[80]....
        /*0344*/ 	.word	0x000171e0


	//   ....[81]....
        /*0348*/ 	.word	0x00017de0


	//   ....[82]....
        /*034c*/ 	.word	0x00017df0


	//   ....[83]....
        /*0350*/ 	.word	0x00017f90


	//   ....[84]....
        /*0354*/ 	.word	0x00018270


	//   ....[85]....
        /*0358*/ 	.word	0x000187c0


	//   ....[86]....
        /*035c*/ 	.word	0x00018890


	//   ....[87]....
        /*0360*/ 	.word	0x00018960


	//   ....[88]....
        /*0364*/ 	.word	0x00018a70


	//   ....[89]....
        /*0368*/ 	.word	0x00019bd0


	//   ....[90]....
        /*036c*/ 	.word	0x00019c00


	//   ....[91]....
        /*0370*/ 	.word	0x00019c50


	//   ....[92]....
        /*0374*/ 	.word	0x00019c60


	//   ....[93]....
        /*0378*/ 	.word	0x0001b6d0


	//   ....[94]....
        /*037c*/ 	.word	0x0001b710


	//   ....[95]....
        /*0380*/ 	.word	0x0001b740


	//   ....[96]....
        /*0384*/ 	.word	0x0001b770


	//   ....[97]....
        /*0388*/ 	.word	0x0001b9b0


	//   ....[98]....
        /*038c*/ 	.word	0x0001b9c0


	//   ....[99]....
        /*0390*/ 	.word	0x0001bbc0


	//   ....[100]....
        /*0394*/ 	.word	0x0001bbf0


	//   ....[101]....
        /*0398*/ 	.word	0x0001bdb0


	//   ....[102]....
        /*039c*/ 	.word	0x0001bde0


	//   ....[103]....
        /*03a0*/ 	.word	0x0001bfa0


	//   ....[104]....
        /*03a4*/ 	.word	0x0001bfc0


	//   ....[105]....
        /*03a8*/ 	.word	0x0001c970


	//   ....[106]....
        /*03ac*/ 	.word	0x0001c990


	//   ....[107]....
        /*03b0*/ 	.word	0x0001cb20


	//   ....[108]....
        /*03b4*/ 	.word	0x0001cb50


	//   ....[109]....
        /*03b8*/ 	.word	0x0001cce0


	//   ....[110]....
        /*03bc*/ 	.word	0x0001cd10


	//   ....[111]....
        /*03c0*/ 	.word	0x0001cea0


	//   ....[112]....
        /*03c4*/ 	.word	0x0001cec0


	//----- nvinfo : EIATTR_EXIT_INSTR_OFFSETS
	.align		4
.L_368:
        /*03c8*/ 	.byte	0x04, 0x1c
        /*03ca*/ 	.short	(.L_370 - .L_369)


	//   ....[0]....
.L_369:
        /*03cc*/ 	.word	0x00000440


	//   ....[1]....
        /*03d0*/ 	.word	0x0001bfd0


	//   ....[2]....
        /*03d4*/ 	.word	0x0001c110


	//   ....[3]....
        /*03d8*/ 	.word	0x0001c170


	//   ....[4]....
        /*03dc*/ 	.word	0x0001ced0


	//   ....[5]....
        /*03e0*/ 	.word	0x0001cfe0


	//   ....[6]....
        /*03e4*/ 	.word	0x0001d040


	//----- nvinfo : EIATTR_CTAIDZ_USED
	.align		4
.L_370:
        /*03e8*/ 	.byte	0x01, 0x04
	.zero		2


	//----- nvinfo : EIATTR_MAX_THREADS
	.align		4
        /*03ec*/ 	.byte	0x04, 0x05
        /*03ee*/ 	.short	(.L_372 - .L_371)
.L_371:
        /*03f0*/ 	.word	0x00000100
        /*03f4*/ 	.word	0x00000001
        /*03f8*/ 	.word	0x00000001


	//----- nvinfo : EIATTR_CRS_STACK_SIZE
	.align		4
.L_372:
        /*03fc*/ 	.byte	0x04, 0x1e
        /*03fe*/ 	.short	(.L_374 - .L_373)
.L_373:
        /*0400*/ 	.word	0x00000000
.L_374:


//--------------------- .nv.info._ZN7cutlass13device_kernelIN5flash19enable_sm80_to_sm89INS1_16FlashAttnFwdSm80INS1_25CollectiveMainloopFwdSm80ILi8ELi1ELb1EN4cute5tupleIJNS5_1CILi128EEENS7_ILi64EEENS7_ILi256EEEEEELi256ENS_6half_tEfNS_4arch4Sm80ELb1ELb0ELb1ELb0ELb1ELb0ELb1ELb0EEENS1_21CollectiveEpilogueFwdINS6_IJS8_SA_S9_EEENS6_IJNS7_ILi1EEESI_SI_EEESC_SE_Li256ELb0ELb1ELb0ELb0EEENS1_30DynamicPersistentTileSchedulerILi256ELi256ELb0ELb1ELb0EEEEEEEEEvNT_6ParamsE --------------------------
	.section	.nv.info._ZN7cutlass13device_kernelIN5flash19enable_sm80_to_sm89INS1_16FlashAttnFwdSm80INS1_25CollectiveMainloopFwdSm80ILi8ELi1ELb1EN4cute5tupleIJNS5_1CILi128EEENS7_ILi64EEENS7_ILi256EEEEEELi256ENS_6half_tEfNS_4arch4Sm80ELb1ELb0ELb1ELb0ELb1ELb0ELb1ELb0EEENS1_21CollectiveEpilogueFwdINS6_IJS8_SA_S9_EEENS6_IJNS7_ILi1EEESI_SI_EEESC_SE_Li256ELb0ELb1ELb0ELb0EEENS1_30DynamicPersistentTileSchedulerILi256ELi256ELb0ELb1ELb0EEEEEEEEEvNT_6ParamsE,"",@"SHT_CUDA_INFO"
	.sectionflags	@""
	.align	4


	//----- nvinfo : EIATTR_CUDA_API_VERSION
	.align		4
        /*0000*/ 	.byte	0x04, 0x37
        /*0002*/ 	.short	(.L_376 - .L_375)
.L_375:
        /*0004*/ 	.word	0x00000082


	//----- nvinfo : EIATTR_SW2861232_WAR
	.align		4
.L_376:
        /*0008*/ 	.byte	0x01, 0x35
	.zero		2


	//----- nvinfo : EIATTR_PARAM_CBANK
	.align		4
        /*000c*/ 	.byte	0x04, 0x0a
        /*000e*/ 	.short	(.L_378 - .L_377)
	.align		4
.L_377:
        /*0010*/ 	.word	index@(.nv.constant0._ZN7cutlass13device_kernelIN5flash19enable_sm80_to_sm89INS1_16FlashAttnFwdSm80INS1_25CollectiveMainloopFwdSm80ILi8ELi1ELb1EN4cute5tupleIJNS5_1CILi128EEENS7_ILi64EEENS7_ILi256EEEEEELi256ENS_6half_tEfNS_4arch4Sm80ELb1ELb0ELb1ELb0ELb1ELb0ELb1ELb0EEENS1_21CollectiveEpilogueFwdINS6_IJS8_SA_S9_EEENS6_IJNS7_ILi1EEESI_SI_EEESC_SE_Li256ELb0ELb1ELb0ELb0EEENS1_30DynamicPersistentTileSchedulerILi256ELi256ELb0ELb1ELb0EEEEEEEEEvNT_6ParamsE)
        /*0014*/ 	.short	0x0160
        /*0016*/ 	.short	0x0428


	//----- nvinfo : EIATTR_CBANK_PARAM_SIZE
	.align		4
.L_378:
        /*0018*/ 	.byte	0x03, 0x19
        /*001a*/ 	.short	0x0428


	//----- nvinfo : EIATTR_KPARAM_INFO
	.align		4
        /*001c*/ 	.byte	0x04, 0x17
        /*001e*/ 	.short	(.L_380 - .L_379)
.L_379:
        /*0020*/ 	.word	0x00000000
        /*0024*/ 	.short	0x0000
        /*0026*/ 	.short	0x0000
        /*0028*/ 	.byte	0x00, 0xf0, 0xa1, 0x10


	//----- nvinfo : EIATTR_MAXREG_COUNT
	.align		4
.L_380:
        /*002c*/ 	.byte	0x03, 0x1b
        /*002e*/ 	.short	0x00ff


	//----- nvinfo : EIATTR_NUM_BARRIERS
	.align		4
        /*0030*/ 	.byte	0x02, 0x4c
        /*0032*/ 	.byte	0x06
	.zero		1


	//----- nvinfo : EIATTR_ANNOTATIONS
	.align		4
        /*0034*/ 	.byte	0x04, 0x55
        /*0036*/ 	.short	(.L_382 - .L_381)


	//   ....[0]....
.L_381:
        /* <DEDUP_REMOVED lines=185> */


	//----- nvinfo : EIATTR_MERCURY_ISA_VERSION
	.align		4
.L_382:
        /*0bb0*/ 	.byte	0x03, 0x5f
        /*0bb2*/ 	.short	0x0000


	//----- nvinfo : EIATTR_INT_WARP_WIDE_INSTR_OFFSETS
	.align		4
        /*0bb4*/ 	.byte	0x04, 0x31
        /*0bb6*/ 	.short	(.L_384 - .L_383)


	//   ....[0]....
.L_383:
        /*0bb8*/ 	.word	0x0000ed60


	//   ....[1]....
        /*0bbc*/ 	.word	0x0000ede0


	//----- nvinfo : EIATTR_COOP_GROUP_MASK_REGIDS
	.align		4
.L_384:
        /*0bc0*/ 	.byte	0x04, 0x29
        /*0bc2*/ 	.short	(.L_386 - .L_385)


	//   ....[0]....
.L_385:
        /*0bc4*/ 	.word	0xffffffff


	//   ....[1]....
        /*0bc8*/ 	.word	0xffffffff


	//   ....[2]....
        /*0bcc*/ 	.word	0xffffffff


	//   ....[3]....
        /*0bd0*/ 	.word	0xffffffff


	//   ....[4]....
        /*0bd4*/ 	.word	0xffffffff


	//   ....[5]....
        /*0bd8*/ 	.word	0xffffffff


	//   ....[6]....
        /*0bdc*/ 	.word	0xffffffff


	//   ....[7]....
        /*0be0*/ 	.word	0xffffffff


	//   ....[8]....
        /*0be4*/ 	.word	0xffffffff


	//   ....[9]....
        /*0be8*/ 	.word	0xffffffff


	//   ....[10]....
        /*0bec*/ 	.word	0xffffffff


	//   ....[11]....
        /*0bf0*/ 	.word	0xffffffff


	//   ....[12]....
        /*0bf4*/ 	.word	0xffffffff


	//   ....[13]....
        /*0bf8*/ 	.word	0xffffffff


	//   ....[14]....
        /*0bfc*/ 	.word	0xffffffff


	//   ....[15]....
        /*0c00*/ 	.word	0xffffffff


	//   ....[16]....
        /*0c04*/ 	.word	0xffffffff


	//   ....[17]....
        /*0c08*/ 	.word	0xffffffff


	//   ....[18]....
        /*0c0c*/ 	.word	0xffffffff


	//   ....[19]....
        /*0c10*/ 	.word	0xffffffff


	//   ....[20]....
        /*0c14*/ 	.word	0xffffffff


	//   ....[21]....
        /*0c18*/ 	.word	0xffffffff


	//   ....[22]....
        /*0c1c*/ 	.word	0xffffffff


	//   ....[23]....
        /*0c20*/ 	.word	0xffffffff


	//   ....[24]....
        /*0c24*/ 	.word	0xffffffff


	//   ....[25]....
        /*0c28*/ 	.word	0xffffffff


	//   ....[26]....
        /*0c2c*/ 	.word	0xffffffff


	//   ....[27]....
        /*0c30*/ 	.word	0xffffffff


	//   ....[28]....
        /*0c34*/ 	.word	0xffffffff


	//   ....[29]....
        /*0c38*/ 	.word	0xffffffff


	//   ....[30]....
        /*0c3c*/ 	.word	0xffffffff


	//   ....[31]....
        /*0c40*/ 	.word	0xffffffff


	//   ....[32]....
        /*0c44*/ 	.word	0xffffffff


	//   ....[33]....
        /*0c48*/ 	.word	0xffffffff


	//   ....[34]....
        /*0c4c*/ 	.word	0xffffffff


	//   ....[35]....
        /*0c50*/ 	.word	0xffffffff


	//   ....[36]....
        /*0c54*/ 	.word	0xffffffff


	//   ....[37]....
        /*0c58*/ 	.word	0xffffffff


	//   ....[38]....
        /*0c5c*/ 	.word	0xffffffff


	//   ....[39]....
        /*0c60*/ 	.word	0xffffffff


	//   ....[40]....
        /*0c64*/ 	.word	0xffffffff


	//   ....[41]....
        /*0c68*/ 	.word	0xffffffff


	//   ....[42]....
        /*0c6c*/ 	.word	0xffffffff


	//   ....[43]....
        /*0c70*/ 	.word	0xffffffff


	//   ....[44]....
        /*0c74*/ 	.word	0xffffffff


	//   ....[45]....
        /*0c78*/ 	.word	0xffffffff


	//   ....[46]....
        /*0c7c*/ 	.word	0xffffffff


	//   ....[47]....
        /*0c80*/ 	.word	0xffffffff


	//   ....[48]....
        /*0c84*/ 	.word	0xffffffff


	//   ....[49]....
        /*0c88*/ 	.word	0xffffffff


	//   ....[50]....
        /*0c8c*/ 	.word	0xffffffff


	//   ....[51]....
        /*0c90*/ 	.word	0xffffffff


	//   ....[52]....
        /*0c94*/ 	.word	0xffffffff


	//   ....[53]....
        /*0c98*/ 	.word	0xffffffff


	//   ....[54]....
        /*0c9c*/ 	.word	0xffffffff


	//   ....[55]....
        /*0ca0*/ 	.word	0xffffffff


	//   ....[56]....
        /*0ca4*/ 	.word	0xffffffff


	//   ....[57]....
        /*0ca8*/ 	.word	0xffffffff


	//   ....[58]....
        /*0cac*/ 	.word	0xffffffff


	//   ....[59]....
        /*0cb0*/ 	.word	0xffffffff


	//   ....[60]....
        /*0cb4*/ 	.word	0xffffffff


	//   ....[61]....
        /*0cb8*/ 	.word	0xffffffff


	//   ....[62]....
        /*0cbc*/ 	.word	0xffffffff


	//   ....[63]....
        /*0cc0*/ 	.word	0xffffffff


	//   ....[64]....
        /*0cc4*/ 	.word	0xffffffff


	//   ....[65]....
        /*0cc8*/ 	.word	0xffffffff


	//   ....[66]....
        /*0ccc*/ 	.word	0xffffffff


	//   ....[67]....
        /*0cd0*/ 	.word	0xffffffff


	//   ....[68]....
        /*0cd4*/ 	.word	0xffffffff


	//   ....[69]....
        /*0cd8*/ 	.word	0xffffffff


	//   ....[70]....
        /*0cdc*/ 	.word	0xffffffff


	//   ....[71]....
        /*0ce0*/ 	.word	0xffffffff


	//   ....[72]....
        /*0ce4*/ 	.word	0xffffffff


	//   ....[73]....
        /*0ce8*/ 	.word	0xffffffff


	//   ....[74]....
        /*0cec*/ 	.word	0xffffffff


	//   ....[75]....
        /*0cf0*/ 	.word	0xffffffff


	//   ....[76]....
        /*0cf4*/ 	.word	0xffffffff


	//   ....[77]....
        /*0cf8*/ 	.word	0xffffffff


	//   ....[78]....
        /*0cfc*/ 	.word	0xffffffff


	//   ....[79]....
        /*0d00*/ 	.word	0xffffffff


	//   ....[80]....
        /*0d04*/ 	.word	0xffffffff


	//   ....[81]....
        /*0d08*/ 	.word	0xffffffff


	//   ....[82]....
        /*0d0c*/ 	.word	0xffffffff


	//   ....[83]....
        /*0d10*/ 	.word	0xffffffff


	//   ....[84]....
        /*0d14*/ 	.word	0xffffffff


	//   ....[85]....
        /*0d18*/ 	.word	0xffffffff


	//   ....[86]....
        /*0d1c*/ 	.word	0xffffffff


	//   ....[87]....
        /*0d20*/ 	.word	0xffffffff


	//   ....[88]....
        /*0d24*/ 	.word	0xffffffff


	//   ....[89]....
        /*0d28*/ 	.word	0xffffffff


	//   ....[90]....
        /*0d2c*/ 	.word	0xffffffff


	//   ....[91]....
        /*0d30*/ 	.word	0xffffffff


	//   ....[92]....
        /*0d34*/ 	.word	0xffffffff


	//   ....[93]....
        /*0d38*/ 	.word	0xffffffff


	//   ....[94]....
        /*0d3c*/ 	.word	0xffffffff


	//   ....[95]....
        /*0d40*/ 	.word	0xffffffff


	//   ....[96]....
        /*0d44*/ 	.word	0xffffffff


	//   ....[97]....
        /*0d48*/ 	.word	0xffffffff


	//   ....[98]....
        /*0d4c*/ 	.word	0xffffffff


	//   ....[99]....
        /*0d50*/ 	.word	0xffffffff


	//   ....[100]....
        /*0d54*/ 	.word	0xffffffff


	//   ....[101]....
        /*0d58*/ 	.word	0xffffffff


	//   ....[102]....
        /*0d5c*/ 	.word	0xffffffff


	//   ....[103]....
        /*0d60*/ 	.word	0xffffffff


	//   ....[104]....
        /*0d64*/ 	.word	0xffffffff


	//   ....[105]....
        /*0d68*/ 	.word	0xffffffff


	//   ....[106]....
        /*0d6c*/ 	.word	0xffffffff


	//   ....[107]....
        /*0d70*/ 	.word	0xffffffff


	//   ....[108]....
        /*0d74*/ 	.word	0xffffffff


	//   ....[109]....
        /*0d78*/ 	.word	0xffffffff


	//   ....[110]....
        /*0d7c*/ 	.word	0xffffffff


	//   ....[111]....
        /*0d80*/ 	.word	0xffffffff


	//   ....[112]....
        /*0d84*/ 	.word	0xffffffff


	//   ....[113]....
        /*0d88*/ 	.word	0xffffffff


	//   ....[114]....
        /*0d8c*/ 	.word	0xffffffff


	//   ....[115]....
        /*0d90*/ 	.word	0xffffffff


	//   ....[116]....
        /*0d94*/ 	.word	0xffffffff


	//   ....[117]....
        /*0d98*/ 	.word	0xffffffff


	//   ....[118]....
        /*0d9c*/ 	.word	0xffffffff


	//   ....[119]....
        /*0da0*/ 	.word	0xffffffff


	//   ....[120]....
        /*0da4*/ 	.word	0xffffffff


	//   ....[121]....
        /*0da8*/ 	.word	0xffffffff


	//   ....[122]....
        /*0dac*/ 	.word	0xffffffff


	//   ....[123]....
        /*0db0*/ 	.word	0xffffffff


	//   ....[124]....
        /*0db4*/ 	.word	0xffffffff


	//----- nvinfo : EIATTR_COOP_GROUP_INSTR_OFFSETS
	.align		4
.L_386:
        /*0db8*/ 	.byte	0x04, 0x28
        /*0dba*/ 	.short	(.L_388 - .L_387)


	//   ....[0]....
.L_387:
        /*0dbc*/ 	.word	0x00000050


	//   ....[1]....
        /*0dc0*/ 	.word	0x000017d0


	//   ....[2]....
        /*0dc4*/ 	.word	0x00001800


	//   ....[3]....
        /*0dc8*/ 	.word	0x00001830


	//   ....[4]....
        /*0dcc*/ 	.word	0x00001850


	//   ....[5]....
        /*0dd0*/ 	.word	0x00001a20


	//   ....[6]....
        /*0dd4*/ 	.word	0x00001a40


	//   ....[7]....
        /*0dd8*/ 	.word	0x00001b70


	//   ....[8]....
        /*0ddc*/ 	.word	0x00001b90


	//   ....[9]....
        /*0de0*/ 	.word	0x00001da0


	//   ....[10]....
        /*0de4*/ 	.word	0x00001dc0


	//   ....[11]....
        /*0de8*/ 	.word	0x00001e10


	//   ....[12]....
        /*0dec*/ 	.word	0x00001e70


	//   ....[13]....
        /*0df0*/ 	.word	0x00002430


	//   ....[14]....
        /*0df4*/ 	.word	0x00002440


	//   ....[15]....
        /*0df8*/ 	.word	0x00002450


	//   ....[16]....
        /*0dfc*/ 	.word	0x00002460


	//   ....[17]....
        /*0e00*/ 	.word	0x00003950


	//   ....[18]....
        /*0e04*/ 	.word	0x000039c0


	//   ....[19]....
        /*0e08*/ 	.word	0x00003ae0


	//   ....[20]....
        /*0e0c*/ 	.word	0x00003b20


	//   ....[21]....
        /*0e10*/ 	.word	0x00003e30


	//   ....[22]....
        /*0e14*/ 	.word	0x00004070


	//   ....[23]....
        /*0e18*/ 	.word	0x00004470


	//   ....[24]....
        /*0e1c*/ 	.word	0x00004490


	//   ....[25]....
        /*0e20*/ 	.word	0x000044b0


	//   ....[26]....
        /*0e24*/ 	.word	0x000044d0


	//   ....[27]....
        /*0e28*/ 	.word	0x000060a0


	//   ....[28]....
        /*0e2c*/ 	.word	0x00006110


	//   ....[29]....
        /*0e30*/ 	.word	0x00006210


	//   ....[30]....
        /*0e34*/ 	.word	0x00006240


	//   ....[31]....
        /*0e38*/ 	.word	0x00007840


	//   ....[32]....
        /*0e3c*/ 	.word	0x000078b0


	//   ....[33]....
        /*0e40*/ 	.word	0x000079b0


	//   ....[34]....
        /*0e44*/ 	.word	0x000079e0


	//   ....[35]....
        /*0e48*/ 	.word	0x00007d30


	//   ....[36]....
        /*0e4c*/ 	.word	0x00007fa0


	//   ....[37]....
        /*0e50*/ 	.word	0x000082c0


	//   ....[38]....
        /*0e54*/ 	.word	0x000082e0


	//   ....[39]....
        /*0e58*/ 	.word	0x00008400


	//   ....[40]....
        /*0e5c*/ 	.word	0x00008420


	//   ....[41]....
        /*0e60*/ 	.word	0x0000a700


	//   ....[42]....
        /*0e64*/ 	.word	0x0000a770


	//   ....[43]....
        /*0e68*/ 	.word	0x0000a780


	//   ....[44]....
        /*0e6c*/ 	.word	0x0000a840


	//   ....[45]....
        /*0e70*/ 	.word	0x0000bf90


	//   ....[46]....
        /*0e74*/ 	.word	0x0000bfd0


	//   ....[47]....
        /*0e78*/ 	.word	0x0000c0e0


	//   ....[48]....
        /*0e7c*/ 	.word	0x0000c100


	//   ....[49]....
        /*0e80*/ 	.word	0x0000c490


	//   ....[50]....
        /*0e84*/ 	.word	0x0000c4b0


	//   ....[51]....
        /*0e88*/ 	.word	0x0000c4d0


	//   ....[52]....
        /*0e8c*/ 	.word	0x0000c4f0


	//   ....[53]....
        /*0e90*/ 	.word	0x0000e310


	//   ....[54]....
        /*0e94*/ 	.word	0x0000e360


	//   ....[55]....
        /*0e98*/ 	.word	0x0000e380


	//   ....[56]....
        /*0e9c*/ 	.word	0x0000e3a0


	//   ....[57]....
        /*0ea0*/ 	.word	0x0000f7c0


	//   ....[58]....
        /*0ea4*/ 	.word	0x0000fb70


	//   ....[59]....
        /*0ea8*/ 	.word	0x0000fb90


	//   ....[60]....
        /*0eac*/ 	.word	0x0000fbb0


	//   ....[61]....
        /*0eb0*/ 	.word	0x0000fbd0


	//   ....[62]....
        /*0eb4*/ 	.word	0x0000fe70


	//   ....[63]....
        /*0eb8*/ 	.word	0x0000fe90


	//   ....[64]....
        /*0ebc*/ 	.word	0x00010010


	//   ....[65]....
        /*0ec0*/ 	.word	0x00010040


	//   ....[66]....
        /*0ec4*/ 	.word	0x00010180


	//   ....[67]....
        /*0ec8*/ 	.word	0x000101b0


	//   ....[68]....
        /*0ecc*/ 	.word	0x000102f0


	//   ....[69]....
        /*0ed0*/ 	.word	0x00010310


	//   ....[70]....
        /*0ed4*/ 	.word	0x000108e0


	//   ....[71]....
        /*0ed8*/ 	.word	0x00010900


	//   ....[72]....
        /*0edc*/ 	.word	0x00010b60


	//   ....[73]....
        /*0ee0*/ 	.word	0x00010b70


	//   ....[74]....
        /*0ee4*/ 	.word	0x00010d60


	//   ....[75]....
        /*0ee8*/ 	.word	0x00010d80


	//   ....[76]....
        /*0eec*/ 	.word	0x00010f70


	//   ....[77]....
        /*0ef0*/ 	.word	0x00010f80


	//   ....[78]....
        /*0ef4*/ 	.word	0x000111e0


	//   ....[79]....
        /*0ef8*/ 	.word	0x000112f0


	//   ....[80]....
        /*0efc*/ 	.word	0x00011360


	//   ....[81]....
        /*0f00*/ 	.word	0x00011580


	//   ....[82]....
        /*0f04*/ 	.word	0x000115f0


	//   ....[83]....
        /*0f08*/ 	.word	0x00011660


	//   ....[84]....
        /*0f0c*/ 	.word	0x000116d0


	//   ....[85]....
        /*0f10*/ 	.word	0x00011b10


	//   ....[86]....
        /*0f14*/ 	.word	0x00011b60


	//   ....[87]....
        /*0f18*/ 	.word	0x00011bb0


	//   ....[88]....
        /*0f1c*/ 	.word	0x00011c00


	//   ....[89]....
        /*0f20*/ 	.word	0x00011c70


	//   ....[90]....
        /*0f24*/ 	.word	0x00011ce0


	//   ....[91]....
        /*0f28*/ 	.word	0x00011f00


	//   ....[92]....
        /*0f2c*/ 	.word	0x00011f70


	//   ....[93]....
        /*0f30*/ 	.word	0x00011fe0


	//   ....[94]....
        /*0f34*/ 	.word	0x00012050


	//   ....[95]....
        /*0f38*/ 	.word	0x00012270


	//   ....[96]....
        /*0f3c*/ 	.word	0x000122e0


	//   ....[97]....
        /*0f40*/ 	.word	0x00012350


	//   ....[98]....
        /*0f44*/ 	.word	0x000123d0


	//   ....[99]....
        /*0f48*/ 	.word	0x00012850


	//   ....[100]....
        /*0f4c*/ 	.word	0x00012890


	//   ....[101]....
        /*0f50*/ 	.word	0x000128e0


	//   ....[102]....
        /*0f54*/ 	.word	0x00012920


	//   ....[103]....
        /*0f58*/ 	.word	0x00012980


	//   ....[104]....
        /*0f5c*/ 	.word	0x000129f0


	//   ....[105]....
        /*0f60*/ 	.word	0x00012a60


	//   ....[106]....
        /*0f64*/ 	.word	0x00012c10


	//   ....[107]....
        /*0f68*/ 	.word	0x00012c80


	//   ....[108]....
        /*0f6c*/ 	.word	0x00012cd0


	//   ....[109]....
        /*0f70*/ 	.word	0x00012d10


	//   ....[110]....
        /*0f74*/ 	.word	0x00012d60


	//   ....[111]....
        /*0f78*/ 	.word	0x00012da0


	//   ....[112]....
        /*0f7c*/ 	.word	0x00012df0


	//   ....[113]....
        /*0f80*/ 	.word	0x00012e50


	//   ....[114]....
        /*0f84*/ 	.word	0x00012ea0


	//   ....[115]....
        /*0f88*/ 	.word	0x00012ef0


	//   ....[116]....
        /*0f8c*/ 	.word	0x00012f60


	//   ....[117]....
        /*0f90*/ 	.word	0x00012fd0


	//   ....[118]....
        /*0f94*/ 	.word	0x00013050


	//   ....[119]....
        /*0f98*/ 	.word	0x000130c0


	//   ....[120]....
        /*0f9c*/ 	.word	0x00013140


	//   ....[121]....
        /*0fa0*/ 	.word	0x000131c0


	//   ....[122]....
        /*0fa4*/ 	.word	0x00013240


	//   ....[123]....
        /*0fa8*/ 	.word	0x000132b0


	//   ....[124]....
        /*0fac*/ 	.word	0x00013320


	//----- nvinfo : EIATTR_EXIT_INSTR_OFFSETS
	.align		4
.L_388:
        /*0fb0*/ 	.byte	0x04, 0x1c
        /*0fb2*/ 	.short	(.L_390 - .L_389)


	//   ....[0]....
.L_389:
        /*0fb4*/ 	.word	0x000000a0


	//   ....[1]....
        /*0fb8*/ 	.word	0x000112a0


	//----- nvinfo : EIATTR_MAX_THREADS
	.align		4
.L_390:
        /*0fbc*/ 	.byte	0x04, 0x05
        /*0fbe*/ 	.short	(.L_392 - .L_391)
.L_391:
        /*0fc0*/ 	.word	0x00000100
        /*0fc4*/ 	.word	0x00000001
        /*0fc8*/ 	.word	0x00000001


	//----- nvinfo : EIATTR_CRS_STACK_SIZE
	.align		4
.L_392:
        /*0fcc*/ 	.byte	0x04, 0x1e
        /*0fce*/ 	.short	(.L_394 - .L_393)
.L_393:
        /*0fd0*/ 	.word	0x00000000
.L_394:


//--------------------- .nv.info._ZN7cutlass13device_kernelIN5flash19enable_sm80_to_sm89INS1_16FlashAttnFwdSm80INS1_25CollectiveMainloopFwdSm80ILi8ELi1ELb1EN4cute5tupleIJNS5_1CILi128EEENS7_ILi64EEENS7_ILi256EEEEEELi256ENS_6half_tEfNS_4arch4Sm80ELb1ELb0ELb1ELb1ELb1ELb0ELb1ELb0EEENS1_21CollectiveEpilogueFwdINS6_IJS8_SA_S9_EEENS6_IJNS7_ILi1EEESI_SI_EEESC_SE_Li256ELb1ELb1ELb0ELb0EEENS1_19SingleTileSchedulerILb1ELb0ELb1ELi128EEEEEEEEEvNT_6ParamsE --------------------------
	.section	.nv.info._ZN7cutlass13device_kernelIN5flash19enable_sm80_to_sm89INS1_16FlashAttnFwdSm80INS1_25CollectiveMainloopFwdSm80ILi8ELi1ELb1EN4cute5tupleIJNS5_1CILi128EEENS7_ILi64EEENS7_ILi256EEEEEELi256ENS_6half_tEfNS_4arch4Sm80ELb1ELb0ELb1ELb1ELb1ELb0ELb1ELb0EEENS1_21CollectiveEpilogueFwdINS6_IJS8_SA_S9_EEENS6_IJNS7_ILi1EEESI_SI_EEESC_SE_Li256ELb1ELb1ELb0ELb0EEENS1_19SingleTileSchedulerILb1ELb0ELb1ELi128EEEEEEEEEvNT_6ParamsE,"",@"SHT_CUDA_INFO"
	.sectionflags	@""
	.align	4


	//----- nvinfo : EIATTR_CUDA_API_VERSION
	.align		4
        /*0000*/ 	.byte	0x04, 0x37
        /*0002*/ 	.short	(.L_396 - .L_395)
.L_395:
        /*0004*/ 	.word	0x00000082


	//----- nvinfo : EIATTR_SW2861232_WAR
	.align		4
.L_396:
        /*0008*/ 	.byte	0x01, 0x35
	.zero		2


	//----- nvinfo : EIATTR_PARAM_CBANK
	.align		4
        /*000c*/ 	.byte	0x04, 0x0a
        /*000e*/ 	.short	(.L_398 - .L_397)
	.align		4
.L_397:
        /*0010*/ 	.word	index@(.nv.constant0._ZN7cutlass13device_kernelIN5flash19enable_sm80_to_sm89INS1_16FlashAttnFwdSm80INS1_25CollectiveMainloopFwdSm80ILi8ELi1ELb1EN4cute5tupleIJNS5_1CILi128EEENS7_ILi64EEENS7_ILi256EEEEEELi256ENS_6half_tEfNS_4arch4Sm80ELb1ELb0ELb1ELb1ELb1ELb0ELb1ELb0EEENS1_21CollectiveEpilogueFwdINS6_IJS8_SA_S9_EEENS6_IJNS7_ILi1EEESI_SI_EEESC_SE_Li256ELb1ELb1ELb0ELb0EEENS1_19SingleTileSchedulerILb1ELb0ELb1ELi128EEEEEEEEEvNT_6ParamsE)
        /*0014*/ 	.short	0x0160
        /*0016*/ 	.short	0x0418


	//----- nvinfo : EIATTR_CBANK_PARAM_SIZE
	.align		4
.L_398:
        /*0018*/ 	.byte	0x03, 0x19
        /*001a*/ 	.short	0x0418


	//----- nvinfo : EIATTR_KPARAM_INFO
	.align		4
        /*001c*/ 	.byte	0x04, 0x17
        /*001e*/ 	.short	(.L_400 - .L_399)
.L_399:
        /*0020*/ 	.word	0x00000000
        /*0024*/ 	.short	0x0000
        /*0026*/ 	.short	0x0000
        /*0028*/ 	.byte	0x00, 0xf0, 0x61, 0x10


	//----- nvinfo : EIATTR_MAXREG_COUNT
	.align		4
.L_400:
        /*002c*/ 	.byte	0x03, 0x1b
        /*002e*/ 	.short	0x00ff


	//----- nvinfo : EIATTR_NUM_BARRIERS
	.align		4
        /*0030*/ 	.byte	0x02, 0x4c
        /*0032*/ 	.byte	0x02
	.zero		1


	//----- nvinfo : EIATTR_ANNOTATIONS
	.align		4
        /*0034*/ 	.byte	0x04, 0x55
        /*0036*/ 	.short	(.L_402 - .L_401)


	//   ....[0]....
.L_401:
        /* <DEDUP_REMOVED lines=103> */


	//----- nvinfo : EIATTR_MERCURY_ISA_VERSION
	.align		4
.L_402:
        /*0698*/ 	.byte	0x03, 0x5f
        /*069a*/ 	.short	0x0000


	//----- nvinfo : EIATTR_COOP_GROUP_MASK_REGIDS
	.align		4
        /*069c*/ 	.byte	0x04, 0x29
        /*069e*/ 	.short	(.L_404 - .L_403)


	//   ....[0]....
.L_403:
        /*06a0*/ 	.word	0xffffffff


	//   ....[1]....
        /*06a4*/ 	.word	0xffffffff


	//   ....[2]....
        /*06a8*/ 	.word	0xffffffff


	//   ....[3]....
        /*06ac*/ 	.word	0xffffffff


	//   ....[4]....
        /*06b0*/ 	.word	0xffffffff


	//   ....[5]....
        /*06b4*/ 	.word	0xffffffff


	//   ....[6]....
        /*06b8*/ 	.word	0xffffffff


	//   ....[7]....
        /*06bc*/ 	.word	0xffffffff


	//   ....[8]....
        /*06c0*/ 	.word	0xffffffff


	//   ....[9]....
        /*06c4*/ 	.word	0xffffffff


	//   ....[10]....
        /*06c8*/ 	.word	0xffffffff


	//   ....[11]....
        /*06cc*/ 	.word	0xffffffff


	//   ....[12]....
        /*06d0*/ 	.word	0xffffffff


	//   ....[13]....
        /*06d4*/ 	.word	0xffffffff


	//   ....[14]....
        /*06d8*/ 	.word	0xffffffff


	//   ....[15]....
        /*06dc*/ 	.word	0xffffffff


	//   ....[16]....
        /*06e0*/ 	.word	0xffffffff


	//   ....[17]....
        /*06e4*/ 	.word	0xffffffff


	//   ....[18]....
        /*06e8*/ 	.word	0xffffffff


	//   ....[19]....
        /*06ec*/ 	.word	0xffffffff


	//   ....[20]....
        /*06f0*/ 	.word	0xffffffff


	//   ....[21]....
        /*06f4*/ 	.word	0xffffffff


	//   ....[22]....
        /*06f8*/ 	.word	0xffffffff


	//   ....[23]....
        /*06fc*/ 	.word	0xffffffff


	//   ....[24]....
        /*0700*/ 	.word	0xffffffff


	//   ....[25]....
        /*0704*/ 	.word	0xffffffff


	//   ....[26]....
        /*0708*/ 	.word	0xffffffff


	//   ....[27]....
        /*070c*/ 	.word	0xffffffff


	//   ....[28]....
        /*0710*/ 	.word	0xffffffff


	//   ....[29]....
        /*0714*/ 	.word	0xffffffff


	//   ....[30]....
        /*0718*/ 	.word	0xffffffff


	//   ....[31]....
        /*071c*/ 	.word	0xffffffff


	//   ....[32]....
        /*0720*/ 	.word	0xffffffff


	//   ....[33]....
        /*0724*/ 	.word	0xffffffff


	//   ....[34]....
        /*0728*/ 	.word	0xffffffff


	//   ....[35]....
        /*072c*/ 	.word	0xffffffff


	//   ....[36]....
        /*0730*/ 	.word	0xffffffff


	//   ....[37]....
        /*0734*/ 	.word	0xffffffff


	//   ....[38]....
        /*0738*/ 	.word	0xffffffff


	//   ....[39]....
        /*073c*/ 	.word	0xffffffff


	//   ....[40]....
        /*0740*/ 	.word	0xffffffff


	//   ....[41]....
        /*0744*/ 	.word	0xffffffff


	//   ....[42]....
        /*0748*/ 	.word	0xffffffff


	//   ....[43]....
        /*074c*/ 	.word	0xffffffff


	//   ....[44]....
        /*0750*/ 	.word	0xffffffff


	//   ....[45]....
        /*0754*/ 	.word	0xffffffff


	//   ....[46]....
        /*0758*/ 	.word	0xffffffff


	//   ....[47]....
        /*075c*/ 	.word	0xffffffff


	//   ....[48]....
        /*0760*/ 	.word	0xffffffff


	//   ....[49]....
        /*0764*/ 	.word	0xffffffff


	//   ....[50]....
        /*0768*/ 	.word	0xffffffff


	//   ....[51]....
        /*076c*/ 	.word	0xffffffff


	//   ....[52]....
        /*0770*/ 	.word	0xffffffff


	//   ....[53]....
        /*0774*/ 	.word	0xffffffff


	//   ....[54]....
        /*0778*/ 	.word	0xffffffff


	//   ....[55]....
        /*077c*/ 	.word	0xffffffff


	//   ....[56]....
        /*0780*/ 	.word	0xffffffff


	//   ....[57]....
        /*0784*/ 	.word	0xffffffff


	//   ....[58]....
        /*0788*/ 	.word	0xffffffff


	//   ....[59]....
        /*078c*/ 	.word	0xffffffff


	//   ....[60]....
        /*0790*/ 	.word	0xffffffff


	//   ....[61]....
        /*0794*/ 	.word	0xffffffff


	//   ....[62]....
        /*0798*/ 	.word	0xffffffff


	//   ....[63]....
        /*079c*/ 	.word	0xffffffff


	//   ....[64]....
        /*07a0*/ 	.word	0xffffffff


	//   ....[65]....
        /*07a4*/ 	.word	0xffffffff


	//   ....[66]....
        /*07a8*/ 	.word	0xffffffff


	//   ....[67]....
        /*07ac*/ 	.word	0xffffffff


	//   ....[68]....
        /*07b0*/ 	.word	0xffffffff


	//   ....[69]....
        /*07b4*/ 	.word	0xffffffff


	//   ....[70]....
        /*07b8*/ 	.word	0xffffffff


	//   ....[71]....
        /*07bc*/ 	.word	0xffffffff


	//   ....[72]....
        /*07c0*/ 	.word	0xffffffff


	//   ....[73]....
        /*07c4*/ 	.word	0xffffffff


	//   ....[74]....
        /*07c8*/ 	.word	0xffffffff


	//   ....[75]....
        /*07cc*/ 	.word	0xffffffff


	//   ....[76]....
        /*07d0*/ 	.word	0xffffffff


	//----- nvinfo : EIATTR_COOP_GROUP_INSTR_OFFSETS
	.align		4
.L_404:
        /*07d4*/ 	.byte	0x04, 0x28
        /*07d6*/ 	.short	(.L_406 - .L_405)


	//   ....[0]....
.L_405:
        /*07d8*/ 	.word	0x000000a0


	//   ....[1]....
        /*07dc*/ 	.word	0x000015e0


	//   ....[2]....
        /*07e0*/ 	.word	0x00001640


	//   ....[3]....
        /*07e4*/ 	.word	0x00001700


	//   ....[4]....
        /*07e8*/ 	.word	0x00001730


	//   ....[5]....
        /*07ec*/ 	.word	0x00001860


	//   ....[6]....
        /*07f0*/ 	.word	0x00001870


	//   ....[7]....
        /*07f4*/ 	.word	0x000019b0


	//   ....[8]....
        /*07f8*/ 	.word	0x000019c0


	//   ....[9]....
        /*07fc*/ 	.word	0x00001b30


	//   ....[10]....
        /*0800*/ 	.word	0x00001b50


	//   ....[11]....
        /*0804*/ 	.word	0x00001c50


	//   ....[12]....
        /*0808*/ 	.word	0x00001c90


	//   ....[13]....
        /*080c*/ 	.word	0x00001cb0


	//   ....[14]....
        /*0810*/ 	.word	0x00001cf0


	//   ....[15]....
        /*0814*/ 	.word	0x00001e00


	//   ....[16]....
        /*0818*/ 	.word	0x00001e30


	//   ....[17]....
        /*081c*/ 	.word	0x00003780


	//   ....[18]....
        /*0820*/ 	.word	0x00003790


	//   ....[19]....
        /*0824*/ 	.word	0x00003870


	//   ....[20]....
        /*0828*/ 	.word	0x00003890


	//   ....[21]....
        /*082c*/ 	.word	0x00003da0


	//   ....[22]....
        /*0830*/ 	.word	0x00004210


	//   ....[23]....
        /*0834*/ 	.word	0x00004780


	//   ....[24]....
        /*0838*/ 	.word	0x000047a0


	//   ....[25]....
        /*083c*/ 	.word	0x000047c0


	//   ....[26]....
        /*0840*/ 	.word	0x000047e0


	//   ....[27]....
        /*0844*/ 	.word	0x000063a0


	//   ....[28]....
        /*0848*/ 	.word	0x000063b0


	//   ....[29]....
        /*084c*/ 	.word	0x000063c0


	//   ....[30]....
        /*0850*/ 	.word	0x000063d0


	//   ....[31]....
        /*0854*/ 	.word	0x00007a80


	//   ....[32]....
        /*0858*/ 	.word	0x00007a90


	//   ....[33]....
        /*085c*/ 	.word	0x00007aa0


	//   ....[34]....
        /*0860*/ 	.word	0x00007ab0


	//   ....[35]....
        /*0864*/ 	.word	0x00007e80


	//   ....[36]....
        /*0868*/ 	.word	0x00007e90


	//   ....[37]....
        /*086c*/ 	.word	0x00008380


	//   ....[38]....
        /*0870*/ 	.word	0x00008420


	//   ....[39]....
        /*0874*/ 	.word	0x00008af0


	//   ....[40]....
        /*0878*/ 	.word	0x00008b10


	//   ....[41]....
        /*087c*/ 	.word	0x0000a780


	//   ....[42]....
        /*0880*/ 	.word	0x0000a790


	//   ....[43]....
        /*0884*/ 	.word	0x0000a7a0


	//   ....[44]....
        /*0888*/ 	.word	0x0000a7b0


	//   ....[45]....
        /*088c*/ 	.word	0x0000abf0


	//   ....[46]....
        /*0890*/ 	.word	0x0000ac00


	//   ....[47]....
        /*0894*/ 	.word	0x0000ac20


	//   ....[48]....
        /*0898*/ 	.word	0x0000ace0


	//   ....[49]....
        /*089c*/ 	.word	0x0000c0f0


	//   ....[50]....
        /*08a0*/ 	.word	0x0000c110


	//   ....[51]....
        /*08a4*/ 	.word	0x0000c7f0


	//   ....[52]....
        /*08a8*/ 	.word	0x0000c810


	//   ....[53]....
        /*08ac*/ 	.word	0x0000df90


	//   ....[54]....
        /*08b0*/ 	.word	0x0000dfa0


	//   ....[55]....
        /*08b4*/ 	.word	0x0000dfd0


	//   ....[56]....
        /*08b8*/ 	.word	0x0000dfe0


	//   ....[57]....
        /*08bc*/ 	.word	0x0000fa50


	//   ....[58]....
        /*08c0*/ 	.word	0x0000fa90


	//   ....[59]....
        /*08c4*/ 	.word	0x0000faf0


	//   ....[60]....
        /*08c8*/ 	.word	0x0000fb20


	//   ....[61]....
        /*08cc*/ 	.word	0x0000fd50


	//   ....[62]....
        /*08d0*/ 	.word	0x0000fd60


	//   ....[63]....
        /*08d4*/ 	.word	0x0000ff60


	//   ....[64]....
        /*08d8*/ 	.word	0x0000ff90


	//   ....[65]....
        /*08dc*/ 	.word	0x00010150


	//   ....[66]....
        /*08e0*/ 	.word	0x00010180


	//   ....[67]....
        /*08e4*/ 	.word	0x00010340


	//   ....[68]....
        /*08e8*/ 	.word	0x00010360


	//   ....[69]....
        /*08ec*/ 	.word	0x00010ce0


	//   ....[70]....
        /*08f0*/ 	.word	0x00010d00


	//   ....[71]....
        /*08f4*/ 	.word	0x00010ec0


	//   ....[72]....
        /*08f8*/ 	.word	0x00010ef0


	//   ....[73]....
        /*08fc*/ 	.word	0x00011080


	//   ....[74]....
        /*0900*/ 	.word	0x000110b0


	//   ....[75]....
        /*0904*/ 	.word	0x00011240


	//   ....[76]....
        /*0908*/ 	.word	0x00011260


	//----- nvinfo : EIATTR_EXIT_INSTR_OFFSETS
	.align		4
.L_406:
        /*090c*/ 	.byte	0x04, 0x1c
        /*090e*/ 	.short	(.L_408 - .L_407)


	//   ....[0]....
.L_407:
        /*0910*/ 	.word	0x00000450


	//   ....[1]....
        /*0914*/ 	.word	0x00010370


	//   ....[2]....
        /*0918*/ 	.word	0x000104b0


	//   ....[3]....
        /*091c*/ 	.word	0x00010510


	//   ....[4]....
        /*0920*/ 	.word	0x00011270


	//   ....[5]....
        /*0924*/ 	.word	0x00011380


	//   ....[6]....
        /*0928*/ 	.word	0x000113e0


	//----- nvinfo : EIATTR_CTAIDZ_USED
	.align		4
.L_408:
        /*092c*/ 	.byte	0x01, 0x04
	.zero		2


	//----- nvinfo : EIATTR_MAX_THREADS
	.align		4
        /*0930*/ 	.byte	0x04, 0x05
        /*0932*/ 	.short	(.L_410 - .L_409)
.L_409:
        /*0934*/ 	.word	0x00000100
        /*0938*/ 	.word	0x00000001
        /*093c*/ 	.word	0x00000001


	//----- nvinfo : EIATTR_CRS_STACK_SIZE
	.align		4
.L_410:
        /*0940*/ 	.byte	0x04, 0x1e
        /*0942*/ 	.short	(.L_412 - .L_411)
.L_411:
        /*0944*/ 	.word	0x00000000
.L_412:


//--------------------- .nv.info._ZN7cutlass13device_kernelIN5flash19enable_sm80_to_sm89INS1_16FlashAttnFwdSm80INS1_25CollectiveMainloopFwdSm80ILi8ELi1ELb0EN4cute5tupleIJNS5_1CILi128EEENS7_ILi32EEENS7_ILi256EEEEEELi256ENS_6half_tEfNS_4arch4Sm80ELb1ELb0ELb1ELb1ELb1ELb1ELb1ELb0EEENS1_21CollectiveEpilogueFwdINS6_IJS8_SA_S9_EEENS6_IJNS7_ILi1EEESI_SI_EEESC_SE_Li256ELb1ELb1ELb0ELb0EEENS1_19SingleTileSchedulerILb1ELb0ELb1ELi128EEEEEEEEEvNT_6ParamsE --------------------------
	.section	.nv.info._ZN7cutlass13device_kernelIN5flash19enable_sm80_to_sm89INS1_16FlashAttnFwdSm80INS1_25CollectiveMainloopFwdSm80ILi8ELi1ELb0EN4cute5tupleIJNS5_1CILi128EEENS7_ILi32EEENS7_ILi256EEEEEELi256ENS_6half_tEfNS_4arch4Sm80ELb1ELb0ELb1ELb1ELb1ELb1ELb1ELb0EEENS1_21CollectiveEpilogueFwdINS6_IJS8_SA_S9_EEENS6_IJNS7_ILi1EEESI_SI_EEESC_SE_Li256ELb1ELb1ELb0ELb0EEENS1_19SingleTileSchedulerILb1ELb0ELb1ELi128EEEEEEEEEvNT_6ParamsE,"",@"SHT_CUDA_INFO"
	.sectionflags	@""
	.align	4


	//----- nvinfo : EIATTR_CUDA_API_VERSION
	.align		4
        /*0000*/ 	.byte	0x04, 0x37
        /*0002*/ 	.short	(.L_414 - .L_413)
.L_413:
        /*0004*/ 	.word	0x00000082


	//----- nvinfo : EIATTR_SW2861232_WAR
	.align		4
.L_414:
        /*0008*/ 	.byte	0x01, 0x35
	.zero		2


	//----- nvinfo : EIATTR_PARAM_CBANK
	.align		4
        /*000c*/ 	.byte	0x04, 0x0a
        /*000e*/ 	.short	(.L_416 - .L_415)
	.align		4
.L_415:
        /*0010*/ 	.word	index@(.nv.constant0._ZN7cutlass13device_kernelIN5flash19enable_sm80_to_sm89INS1_16FlashAttnFwdSm80INS1_25CollectiveMainloopFwdSm80ILi8ELi1ELb0EN4cute5tupleIJNS5_1CILi128EEENS7_ILi32EEENS7_ILi256EEEEEELi256ENS_6half_tEfNS_4arch4Sm80ELb1ELb0ELb1ELb1ELb1ELb1ELb1ELb0EEENS1_21CollectiveEpilogueFwdINS6_IJS8_SA_S9_EEENS6_IJNS7_ILi1EEESI_SI_EEESC_SE_Li256ELb1ELb1ELb0ELb0EEENS1_19SingleTileSchedulerILb1ELb0ELb1ELi128EEEEEEEEEvNT_6ParamsE)
        /*0014*/ 	.short	0x0160
        /*0016*/ 	.short	0x0418


	//----- nvinfo : EIATTR_CBANK_PARAM_SIZE
	.align		4
.L_416:
        /*0018*/ 	.byte	0x03, 0x19
        /*001a*/ 	.short	0x0418


	//----- nvinfo : EIATTR_KPARAM_INFO
	.align		4
        /*001c*/ 	.byte	0x04, 0x17
        /*001e*/ 	.short	(.L_418 - .L_417)
.L_417:
        /*0020*/ 	.word	0x00000000
        /*0024*/ 	.short	0x0000
        /*0026*/ 	.short	0x0000
        /*0028*/ 	.byte	0x00, 0xf0, 0x61, 0x10


	//----- nvinfo : EIATTR_MAXREG_COUNT
	.align		4
.L_418:
        /*002c*/ 	.byte	0x03, 0x1b
        /*002e*/ 	.short	0x00ff


	//----- nvinfo : EIATTR_NUM_BARRIERS
	.align		4
        /*0030*/ 	.byte	0x02, 0x4c
        /*0032*/ 	.byte	0x02
	.zero		1


	//----- nvinfo : EIATTR_MERCURY_ISA_VERSION
	.align		4
        /*0034*/ 	.byte	0x03, 0x5f
        /*0036*/ 	.short	0x0000


	//----- nvinfo : EIATTR_COOP_GROUP_MASK_REGIDS
	.align		4
        /*0038*/ 	.byte	0x04, 0x29
        /*003a*/ 	.short	(.L_420 - .L_419)


	//   ....[0]....
.L_419:
        /*003c*/ 	.word	0xffffffff


	//   ....[1]....
        /*0040*/ 	.word	0xffffffff


	//   ....[2]....
        /*0044*/ 	.word	0xffffffff


	//   ....[3]....
        /*0048*/ 	.word	0xffffffff


	//   ....[4]....
        /*004c*/ 	.word	0xffffffff


	//   ....[5]....
        /*0050*/ 	.word	0xffffffff


	//   ....[6]....
        /*0054*/ 	.word	0xffffffff


	//   ....[7]....
        /*0058*/ 	.word	0xffffffff


	//   ....[8]....
        /*005c*/ 	.word	0xffffffff


	//   ....[9]....
        /*0060*/ 	.word	0xffffffff


	//   ....[10]....
        /*0064*/ 	.word	0xffffffff


	//   ....[11]....
        /*0068*/ 	.word	0xffffffff


	//   ....[12]....
        /*006c*/ 	.word	0xffffffff


	//   ....[13]....
        /*0070*/ 	.word	0xffffffff


	//   ....[14]....
        /*0074*/ 	.word	0xffffffff


	//   ....[15]....
        /*0078*/ 	.word	0xffffffff


	//   ....[16]....
        /*007c*/ 	.word	0xffffffff


	//   ....[17]....
        /*0080*/ 	.word	0xffffffff


	//   ....[18]....
        /*0084*/ 	.word	0xffffffff


	//   ....[19]....
        /*0088*/ 	.word	0xffffffff


	//   ....[20]....
        /*008c*/ 	.word	0xffffffff


	//   ....[21]....
        /*0090*/ 	.word	0xffffffff


	//   ....[22]....
        /*0094*/ 	.word	0xffffffff


	//   ....[23]....
        /*0098*/ 	.word	0xffffffff


	//   ....[24]....
        /*009c*/ 	.word	0xffffffff


	//   ....[25]....
        /*00a0*/ 	.word	0xffffffff


	//   ....[26]....
        /*00a4*/ 	.word	0xffffffff


	//   ....[27]....
        /*00a8*/ 	.word	0xffffffff


	//   ....[28]....
        /*00ac*/ 	.word	0xffffffff


	//   ....[29]....
        /*00b0*/ 	.word	0xffffffff


	//   ....[30]....
        /*00b4*/ 	.word	0xffffffff


	//   ....[31]....
        /*00b8*/ 	.word	0xffffffff


	//   ....[32]....
        /*00bc*/ 	.word	0xffffffff


	//   ....[33]....
        /*00c0*/ 	.word	0xffffffff


	//   ....[34]....
        /*00c4*/ 	.word	0xffffffff


	//   ....[35]....
        /*00c8*/ 	.word	0xffffffff


	//   ....[36]....
        /*00cc*/ 	.word	0xffffffff


	//   ....[37]....
        /*00d0*/ 	.word	0xffffffff


	//   ....[38]....
        /*00d4*/ 	.word	0xffffffff


	//   ....[39]....
        /*00d8*/ 	.word	0xffffffff


	//   ....[40]....
        /*00dc*/ 	.word	0xffffffff


	//   ....[41]....
        /*00e0*/ 	.word	0xffffffff


	//   ....[42]....
        /*00e4*/ 	.word	0xffffffff


	//   ....[43]....
        /*00e8*/ 	.word	0xffffffff


	//   ....[44]....
        /*00ec*/ 	.word	0xffffffff


	//   ....[45]....
        /*00f0*/ 	.word	0xffffffff


	//   ....[46]....
        /*00f4*/ 	.word	0xffffffff


	//   ....[47]....
        /*00f8*/ 	.word	0xffffffff


	//   ....[48]....
        /*00fc*/ 	.word	0xffffffff


	//   ....[49]....
        /*0100*/ 	.word	0xffffffff


	//   ....[50]....
        /*0104*/ 	.word	0xffffffff


	//   ....[51]....
        /*0108*/ 	.word	0xffffffff


	//   ....[52]....
        /*010c*/ 	.word	0xffffffff


	//   ....[53]....
        /*0110*/ 	.word	0xffffffff


	//   ....[54]....
        /*0114*/ 	.word	0xffffffff


	//   ....[55]....
        /*0118*/ 	.word	0xffffffff


	//   ....[56]....
        /*011c*/ 	.word	0xffffffff


	//   ....[57]....
        /*0120*/ 	.word	0xffffffff


	//   ....[58]....
        /*0124*/ 	.word	0xffffffff


	//   ....[59]....
        /*0128*/ 	.word	0xffffffff


	//   ....[60]....
        /*012c*/ 	.word	0xffffffff


	//   ....[61]....
        /*0130*/ 	.word	0xffffffff


	//   ....[62]....
        /*0134*/ 	.word	0xffffffff


	//   ....[63]....
        /*0138*/ 	.word	0xffffffff


	//   ....[64]....
        /*013c*/ 	.word	0xffffffff


	//   ....[65]....
        /*0140*/ 	.word	0xffffffff


	//   ....[66]....
        /*0144*/ 	.word	0xffffffff


	//   ....[67]....
        /*0148*/ 	.word	0xffffffff


	//   ....[68]....
        /*014c*/ 	.word	0xffffffff


	//   ....[69]....
        /*0150*/ 	.word	0xffffffff


	//   ....[70]....
        /*0154*/ 	.word	0xffffffff


	//   ....[71]....
        /*0158*/ 	.word	0xffffffff


	//   ....[72]....
        /*015c*/ 	.word	0xffffffff


	//   ....[73]....
        /*0160*/ 	.word	0xffffffff


	//   ....[74]....
        /*0164*/ 	.word	0xffffffff


	//   ....[75]....
        /*0168*/ 	.word	0xffffffff


	//   ....[76]....
        /*016c*/ 	.word	0xffffffff


	//   ....[77]....
        /*0170*/ 	.word	0xffffffff


	//   ....[78]....
        /*0174*/ 	.word	0xffffffff


	//   ....[79]....
        /*0178*/ 	.word	0xffffffff


	//   ....[80]....
        /*017c*/ 	.word	0xffffffff


	//   ....[81]....
        /*0180*/ 	.word	0xffffffff


	//   ....[82]....
        /*0184*/ 	.word	0xffffffff


	//   ....[83]....
        /*0188*/ 	.word	0xffffffff


	//   ....[84]....
        /*018c*/ 	.word	0xffffffff


	//   ....[85]....
        /*0190*/ 	.word	0xffffffff


	//   ....[86]....
        /*0194*/ 	.word	0xffffffff


	//   ....[87]....
        /*0198*/ 	.word	0xffffffff


	//   ....[88]....
        /*019c*/ 	.word	0xffffffff


	//   ....[89]....
        /*01a0*/ 	.word	0xffffffff


	//   ....[90]....
        /*01a4*/ 	.word	0xffffffff


	//   ....[91]....
        /*01a8*/ 	.word	0xffffffff


	//   ....[92]....
        /*01ac*/ 	.word	0xffffffff


	//   ....[93]....
        /*01b0*/ 	.word	0xffffffff


	//   ....[94]....
        /*01b4*/ 	.word	0xffffffff


	//   ....[95]....
        /*01b8*/ 	.word	0xffffffff


	//   ....[96]....
        /*01bc*/ 	.word	0xffffffff


	//   ....[97]....
        /*01c0*/ 	.word	0xffffffff


	//   ....[98]....
        /*01c4*/ 	.word	0xffffffff


	//   ....[99]....
        /*01c8*/ 	.word	0xffffffff


	//   ....[100]....
        /*01cc*/ 	.word	0xffffffff


	//   ....[101]....
        /*01d0*/ 	.word	0xffffffff


	//   ....[102]....
        /*01d4*/ 	.word	0xffffffff


	//----- nvinfo : EIATTR_COOP_GROUP_INSTR_OFFSETS
	.align		4
.L_420:
        /*01d8*/ 	.byte	0x04, 0x28
        /*01da*/ 	.short	(.L_422 - .L_421)


	//   ....[0]....
.L_421:
        /*01dc*/ 	.word	0x00000090


	//   ....[1]....
        /*01e0*/ 	.word	0x00002040


	//   ....[2]....
        /*01e4*/ 	.word	0x00002050


	//   ....[3]....
        /*01e8*/ 	.word	0x00003210


	//   ....[4]....
        /*01ec*/ 	.word	0x00003220


	//   ....[5]....
        /*01f0*/ 	.word	0x000042f0


	//   ....[6]....
        /*01f4*/ 	.word	0x00004310


	//   ....[7]....
        /*01f8*/ 	.word	0x000046e0


	//   ....[8]....
        /*01fc*/ 	.word	0x00004700


	//   ....[9]....
        /*0200*/ 	.word	0x00005490


	//   ....[10]....
        /*0204*/ 	.word	0x000054e0


	//   ....[11]....
        /*0208*/ 	.word	0x000056d0


	//   ....[12]....
        /*020c*/ 	.word	0x00005700


	//   ....[13]....
        /*0210*/ 	.word	0x00005880


	//   ....[14]....
        /*0214*/ 	.word	0x000058b0


	//   ....[15]....
        /*0218*/ 	.word	0x00005a30


	//   ....[16]....
        /*021c*/ 	.word	0x00005a80


	//   ....[17]....
        /*0220*/ 	.word	0x00005f80


	//   ....[18]....
        /*0224*/ 	.word	0x00005fd0


	//   ....[19]....
        /*0228*/ 	.word	0x00006400


	//   ....[20]....
        /*022c*/ 	.word	0x00006430


	//   ....[21]....
        /*0230*/ 	.word	0x00006460


	//   ....[22]....
        /*0234*/ 	.word	0x00006470


	//   ....[23]....
        /*0238*/ 	.word	0x00006760


	//   ....[24]....
        /*023c*/ 	.word	0x00006800


	//   ....[25]....
        /*0240*/ 	.word	0x00006880


	//   ....[26]....
        /*0244*/ 	.word	0x000068f0


	//   ....[27]....
        /*0248*/ 	.word	0x00006d30


	//   ....[28]....
        /*024c*/ 	.word	0x00006d80


	//   ....[29]....
        /*0250*/ 	.word	0x00006dc0


	//   ....[30]....
        /*0254*/ 	.word	0x00006e00


	//   ....[31]....
        /*0258*/ 	.word	0x00007150


	//   ....[32]....
        /*025c*/ 	.word	0x000071f0


	//   ....[33]....
        /*0260*/ 	.word	0x00007270


	//   ....[34]....
        /*0264*/ 	.word	0x000072e0


	//   ....[35]....
        /*0268*/ 	.word	0x0000a910


	//   ....[36]....
        /*026c*/ 	.word	0x0000a930


	//   ....[37]....
        /*0270*/ 	.word	0x0000a950


	//   ....[38]....
        /*0274*/ 	.word	0x0000a960


	//   ....[39]....
        /*0278*/ 	.word	0x0000ac50


	//   ....[40]....
        /*027c*/ 	.word	0x0000ac90


	//   ....[41]....
        /*0280*/ 	.word	0x0000acd0


	//   ....[42]....
        /*0284*/ 	.word	0x0000ad10


	//   ....[43]....
        /*0288*/ 	.word	0x0000aee0


	//   ....[44]....
        /*028c*/ 	.word	0x0000af80


	//   ....[45]....
        /*0290*/ 	.word	0x0000b000


	//   ....[46]....
        /*0294*/ 	.word	0x0000b070


	//   ....[47]....
        /*0298*/ 	.word	0x0000b2b0


	//   ....[48]....
        /*029c*/ 	.word	0x0000b300


	//   ....[49]....
        /*02a0*/ 	.word	0x0000b350


	//   ....[50]....
        /*02a4*/ 	.word	0x0000b3c0


	//   ....[51]....
        /*02a8*/ 	.word	0x0000f120


	//   ....[52]....
        /*02ac*/ 	.word	0x0000f150


	//   ....[53]....
        /*02b0*/ 	.word	0x0000fe40


	//   ....[54]....
        /*02b4*/ 	.word	0x0000fe50


	//   ....[55]....
        /*02b8*/ 	.word	0x00010260


	//   ....[56]....
        /*02bc*/ 	.word	0x000103d0


	//   ....[57]....
        /*02c0*/ 	.word	0x000107c0


	//   ....[58]....
        /*02c4*/ 	.word	0x000107e0


	//   ....[59]....
        /*02c8*/ 	.word	0x00010800


	//   ....[60]....
        /*02cc*/ 	.word	0x00010820


	//   ....[61]....
        /*02d0*/ 	.word	0x00011380


	//   ....[62]....
        /*02d4*/ 	.word	0x00011390


	//   ....[63]....
        /*02d8*/ 	.word	0x00011f40


	//   ....[64]....
        /*02dc*/ 	.word	0x00011f50


	//   ....[65]....
        /*02e0*/ 	.word	0x000120c0


	//   ....[66]....
        /*02e4*/ 	.word	0x000120d0


	//   ....[67]....
        /*02e8*/ 	.word	0x00012400


	//   ....[68]....
        /*02ec*/ 	.word	0x00012460


	//   ....[69]....
        /*02f0*/ 	.word	0x00012480


	//   ....[70]....
        /*02f4*/ 	.word	0x000124a0


	//   ....[71]....
        /*02f8*/ 	.word	0x00013a40


	//   ....[72]....
        /*02fc*/ 	.word	0x00013a50


	//   ....[73]....
        /*0300*/ 	.word	0x00013c70


	//   ....[74]....
        /*0304*/ 	.word	0x00013c80


	//   ....[75]....
        /*0308*/ 	.word	0x00014800


	//   ....[76]....
        /*030c*/ 	.word	0x00014820


	//   ....[77]....
        /*0310*/ 	.word	0x00014890


	//   ....[78]....
        /*0314*/ 	.word	0x000148a0


	//   ....[79]....
        /*0318*/ 	.word	0x00015a90


	//   ....[80]....
        /*031c*/ 	.word	0x00015ac0


	//   ....[81]....
        /*0320*/ 	.word	0x00015b10


	//   ....[82]....
        /*0324*/ 	.word	0x00015b20


	//   ....[83]....
        /*0328*/ 	.word	0x00017590


	//   ....[84]....
        /*032c*/ 	.word	0x000175d0


	//   ....[85]....
        /*0330*/ 	.word	0x00017600


	//   ....[86]....
        /*0334*/ 	.word	0x00017630


	//   ....[87]....
        /*0338*/ 	.word	0x00017870


	//   ....[88]....
        /*033c*/ 	.word	0x00017880


	//   ....[89]....
        /*0340*/ 	.word	0x00017a80


	//   ....[90]....
        /*0344*/ 	.word	0x00017ab0


	//   ....[91]....
        /*0348*/ 	.word	0x00017c70


	//   ....[92]....
        /*034c*/ 	.word	0x00017ca0


	//   ....[93]....
        /*0350*/ 	.word	0x00017e60


	//   ....[94]....
        /*0354*/ 	.word	0x00017e80


	//   ....[95]....
        /*0358*/ 	.word	0x00018830


	//   ....[96]....
        /*035c*/ 	.word	0x00018850


	//   ....[97]....
        /*0360*/ 	.word	0x000189e0


	//   ....[98]....
        /*0364*/ 	.word	0x00018a10


	//   ....[99]....
        /*0368*/ 	.word	0x00018ba0


	//   ....[100]....
        /*036c*/ 	.word	0x00018bd0


	//   ....[101]....
        /*0370*/ 	.word	0x00018d60


	//   ....[102]....
        /*0374*/ 	.word	0x00018d80


	//----- nvinfo : EIATTR_EXIT_INSTR_OFFSETS
	.align		4
.L_422:
        /*0378*/ 	.byte	0x04, 0x1c
        /*037a*/ 	.short	(.L_424 - .L_423)


	//   ....[0]....
.L_423:
        /*037c*/ 	.word	0x00000440


	//   ....[1]....
        /*0380*/ 	.word	0x00017e90


	//   ....[2]....
        /*0384*/ 	.word	0x00017fd0


	//   ....[3]....
        /*0388*/ 	.word	0x00018030


	//   ....[4]....
        /*038c*/ 	.word	0x00018d90


	//   ....[5]....
        /*0390*/ 	.word	0x00018ea0


	//   ....[6]....
        /*0394*/ 	.word	0x00018f00


	//----- nvinfo : EIATTR_CTAIDZ_USED
	.align		4
.L_424:
        /*0398*/ 	.byte	0x01, 0x04
	.zero		2


	//----- nvinfo : EIATTR_MAX_THREADS
	.align		4
        /*039c*/ 	.byte	0x04, 0x05
        /*039e*/ 	.short	(.L_426 - .L_425)
.L_425:
        /*03a0*/ 	.word	0x00000100
        /*03a4*/ 	.word	0x00000001
        /*03a8*/ 	.word	0x00000001


	//----- nvinfo : EIATTR_CRS_STACK_SIZE
	.align		4
.L_426:
        /*03ac*/ 	.byte	0x04, 0x1e
        /*03ae*/ 	.short	(.L_428 - .L_427)
.L_427:
        /*03b0*/ 	.word	0x00000000
.L_428:


//--------------------- .nv.info._ZN7cutlass13device_kernelIN5flash19enable_sm80_to_sm89INS1_16FlashAttnFwdSm80INS1_25CollectiveMainloopFwdSm80ILi8ELi1ELb0EN4cute5tupleIJNS5_1CILi128EEENS7_ILi96EEENS7_ILi256EEEEEELi256ENS_6half_tEfNS_4arch4Sm80ELb0ELb0ELb1ELb0ELb1ELb0ELb1ELb0EEENS1_21CollectiveEpilogueFwdINS6_IJS8_SA_S9_EEENS6_IJNS7_ILi1EEESI_SI_EEESC_SE_Li256ELb0ELb1ELb0ELb0EEENS1_19SingleTileSchedulerILb0ELb0ELb1ELi128EEEEEEEEEvNT_6ParamsE --------------------------
	.section	.nv.info._ZN7cutlass13device_kernelIN5flash19enable_sm80_to_sm89INS1_16FlashAttnFwdSm80INS1_25CollectiveMainloopFwdSm80ILi8ELi1ELb0EN4cute5tupleIJNS5_1CILi128EEENS7_ILi96EEENS7_ILi256EEEEEELi256ENS_6half_tEfNS_4arch4Sm80ELb0ELb0ELb1ELb0ELb1ELb0ELb1ELb0EEENS1_21CollectiveEpilogueFwdINS6_IJS8_SA_S9_EEENS6_IJNS7_ILi1EEESI_SI_EEESC_SE_Li256ELb0ELb1ELb0ELb0EEENS1_19SingleTileSchedulerILb0ELb0ELb1ELi128EEEEEEEEEvNT_6ParamsE,"",@"SHT_CUDA_INFO"
	.sectionflags	@""
	.align	4


	//----- nvinfo : EIATTR_CUDA_API_VERSION
	.align		4
        /*0000*/ 	.byte	0x04, 0x37
        /*0002*/ 	.short	(.L_430 - .L_429)
.L_429:
        /*0004*/ 	.word	0x00000082


	//----- nvinfo : EIATTR_SW2861232_WAR
	.align		4
.L_430:
        /*0008*/ 	.byte	0x01, 0x35
	.zero		2


	//----- nvinfo : EIATTR_PARAM_CBANK
	.align		4
        /*000c*/ 	.byte	0x04, 0x0a
        /*000e*/ 	.short	(.L_432 - .L_431)
	.align		4
.L_431:
        /*0010*/ 	.word	index@(.nv.constant0._ZN7cutlass13device_kernelIN5flash19enable_sm80_to_sm89INS1_16FlashAttnFwdSm80INS1_25CollectiveMainloopFwdSm80ILi8ELi1ELb0EN4cute5tupleIJNS5_1CILi128EEENS7_ILi96EEENS7_ILi256EEEEEELi256ENS_6half_tEfNS_4arch4Sm80ELb0ELb0ELb1ELb0ELb1ELb0ELb1ELb0EEENS1_21CollectiveEpilogueFwdINS6_IJS8_SA_S9_EEENS6_IJNS7_ILi1EEESI_SI_EEESC_SE_Li256ELb0ELb1ELb0ELb0EEENS1_19SingleTileSchedulerILb0ELb0ELb1ELi128EEEEEEEEEvNT_6ParamsE)
        /*0014*/ 	.short	0x0160
        /*0016*/ 	.short	0x0418


	//----- nvinfo : EIATTR_CBANK_PARAM_SIZE
	.align		4
.L_432:
        /*0018*/ 	.byte	0x03, 0x19
        /*001a*/ 	.short	0x0418


	//----- nvinfo : EIATTR_KPARAM_INFO
	.align		4
        /*001c*/ 	.byte	0x04, 0x17
        /*001e*/ 	.short	(.L_434 - .L_433)
.L_433:
        /*0020*/ 	.word	0x00000000
        /*0024*/ 	.short	0x0000
        /*0026*/ 	.short	0x0000
        /*0028*/ 	.byte	0x00, 0xf0, 0x61, 0x10


	//----- nvinfo : EIATTR_MAXREG_COUNT
	.align		4
.L_434:
        /*002c*/ 	.byte	0x03, 0x1b
        /*002e*/ 	.short	0x00ff


	//----- nvinfo : EIATTR_NUM_BARRIERS
	.align		4
        /*0030*/ 	.byte	0x02, 0x4c
        /*0032*/ 	.byte	0x02
	.zero		1


	//----- nvinfo : EIATTR_ANNOTATIONS
	.align		4
        /*0034*/ 	.byte	0x04, 0x55
        /*0036*/ 	.short	(.L_436 - .L_435)


	//   ....[0]....
.L_435:
        /* <DEDUP_REMOVED lines=43> */


	//----- nvinfo : EIATTR_MERCURY_ISA_VERSION
	.align		4
.L_436:
        /*02d0*/ 	.byte	0x03, 0x5f
        /*02d2*/ 	.short	0x0000


	//----- nvinfo : EIATTR_COOP_GROUP_MASK_REGIDS
	.align		4
        /*02d4*/ 	.byte	0x04, 0x29
        /*02d6*/ 	.short	(.L_438 - .L_437)


	//   ....[0]....
.L_437:
        /*02d8*/ 	.word	0xffffffff


	//   ....[1]....
        /*02dc*/ 	.word	0xffffffff


	//   ....[2]....
        /*02e0*/ 	.word	0xffffffff


	//   ....[3]....
        /*02e4*/ 	.word	0xffffffff


	//   ....[4]....
        /*02e8*/ 	.word	0xffffffff


	//   ....[5]....
        /*02ec*/ 	.word	0xffffffff


	//   ....[6]....
        /*02f0*/ 	.word	0xffffffff


	//   ....[7]....
        /*02f4*/ 	.word	0xffffffff


	//   ....[8]....
        /*02f8*/ 	.word	0xffffffff


	//   ....[9]....
        /*02fc*/ 	.word	0xffffffff


	//   ....[10]....
        /*0300*/ 	.word	0xffffffff


	//   ....[11]....
        /*0304*/ 	.word	0xffffffff


	//   ....[12]....
        /*0308*/ 	.word	0xffffffff


	//   ....[13]....
        /*030c*/ 	.word	0xffffffff


	//   ....[14]....
        /*0310*/ 	.word	0xffffffff


	//   ....[15]....
        /*0314*/ 	.word	0xffffffff


	//   ....[16]....
        /*0318*/ 	.word	0xffffffff


	//   ....[17]....
        /*031c*/ 	.word	0xffffffff


	//   ....[18]....
        /*0320*/ 	.word	0xffffffff


	//   ....[19]....
        /*0324*/ 	.word	0xffffffff


	//   ....[20]....
        /*0328*/ 	.word	0xffffffff


	//   ....[21]....
        /*032c*/ 	.word	0xffffffff


	//   ....[22]....
        /*0330*/ 	.word	0xffffffff


	//   ....[23]....
        /*0334*/ 	.word	0xffffffff


	//   ....[24]....
        /*0338*/ 	.word	0xffffffff


	//   ....[25]....
        /*033c*/ 	.word	0xffffffff


	//   ....[26]....
        /*0340*/ 	.word	0xffffffff


	//   ....[27]....
        /*0344*/ 	.word	0xffffffff


	//   ....[28]....
        /*0348*/ 	.word	0xffffffff


	//   ....[29]....
        /*034c*/ 	.word	0xffffffff


	//   ....[30]....
        /*0350*/ 	.word	0xffffffff


	//   ....[31]....
        /*0354*/ 	.word	0xffffffff


	//   ....[32]....
        /*0358*/ 	.word	0xffffffff


	//   ....[33]....
        /*035c*/ 	.word	0xffffffff


	//   ....[34]....
        /*0360*/ 	.word	0xffffffff


	//   ....[35]....
        /*0364*/ 	.word	0xffffffff


	//   ....[36]....
        /*0368*/ 	.word	0xffffffff


	//   ....[37]....
        /*036c*/ 	.word	0xffffffff


	//   ....[38]....
        /*0370*/ 	.word	0xffffffff


	//   ....[39]....
        /*0374*/ 	.word	0xffffffff


	//   ....[40]....
        /*0378*/ 	.word	0xffffffff


	//   ....[41]....
        /*037c*/ 	.word	0xffffffff


	//   ....[42]....
        /*0380*/ 	.word	0xffffffff


	//   ....[43]....
        /*0384*/ 	.word	0xffffffff


	//   ....[44]....
        /*0388*/ 	.word	0xffffffff


	//   ....[45]....
        /*038c*/ 	.word	0xffffffff


	//   ....[46]....
        /*0390*/ 	.word	0xffffffff


	//   ....[47]....
        /*0394*/ 	.word	0xffffffff


	//   ....[48]....
        /*0398*/ 	.word	0xffffffff


	//   ....[49]....
        /*039c*/ 	.word	0xffffffff


	//   ....[50]....
        /*03a0*/ 	.word	0xffffffff


	//   ....[51]....
        /*03a4*/ 	.word	0xffffffff


	//   ....[52]....
        /*03a8*/ 	.word	0xffffffff


	//   ....[53]....
        /*03ac*/ 	.word	0xffffffff


	//   ....[54]....
        /*03b0*/ 	.word	0xffffffff


	//   ....[55]....
        /*03b4*/ 	.word	0xffffffff


	//   ....[56]....
        /*03b8*/ 	.word	0xffffffff


	//   ....[57]....
        /*03bc*/ 	.word	0xffffffff


	//   ....[58]....
        /*03c0*/ 	.word	0xffffffff


	//   ....[59]....
        /*03c4*/ 	.word	0xffffffff


	//   ....[60]....
        /*03c8*/ 	.word	0xffffffff


	//   ....[61]....
        /*03cc*/ 	.word	0xffffffff


	//----- nvinfo : EIATTR_COOP_GROUP_INSTR_OFFSETS
	.align		4
.L_438:
        /*03d0*/ 	.byte	0x04, 0x28
        /*03d2*/ 	.short	(.L_440 - .L_439)


	//   ....[0]....
.L_439:
        /*03d4*/ 	.word	0x00000670


	//   ....[1]....
        /*03d8*/ 	.word	0x000006a0


	//   ....[2]....
        /*03dc*/ 	.word	0x000006d0


	//   ....[3]....
        /*03e0*/ 	.word	0x000006f0


	//   ....[4]....
        /*03e4*/ 	.word	0x000009c0


	//   ....[5]....
        /*03e8*/ 	.word	0x000009e0


	//   ....[6]....
        /*03ec*/ 	.word	0x00000ae0


	//   ....[7]....
        /*03f0*/ 	.word	0x00000b70


	//   ....[8]....
        /*03f4*/ 	.word	0x000010c0


	//   ....[9]....
        /*03f8*/ 	.word	0x000010e0


	//   ....[10]....
        /*03fc*/ 	.word	0x000011a0


	//   ....[11]....
        /*0400*/ 	.word	0x000011d0


	//   ....[12]....
        /*0404*/ 	.word	0x00001260


	//   ....[13]....
        /*0408*/ 	.word	0x00001290


	//   ....[14]....
        /*040c*/ 	.word	0x00001a90


	//   ....[15]....
        /*0410*/ 	.word	0x00001ab0


	//   ....[16]....
        /*0414*/ 	.word	0x00001ad0


	//   ....[17]....
        /*0418*/ 	.word	0x00001af0


	//   ....[18]....
        /*041c*/ 	.word	0x00001b20


	//   ....[19]....
        /*0420*/ 	.word	0x00001b40


	//   ....[20]....
        /*0424*/ 	.word	0x00003b70


	//   ....[21]....
        /*0428*/ 	.word	0x00003b90


	//   ....[22]....
        /*042c*/ 	.word	0x00003bb0


	//   ....[23]....
        /*0430*/ 	.word	0x00003bd0


	//   ....[24]....
        /*0434*/ 	.word	0x00003bf0


	//   ....[25]....
        /*0438*/ 	.word	0x00003c00


	//   ....[26]....
        /*043c*/ 	.word	0x00004790


	//   ....[27]....
        /*0440*/ 	.word	0x00004830


	//   ....[28]....
        /*0444*/ 	.word	0x00004840


	//   ....[29]....
        /*0448*/ 	.word	0x00004870


	//   ....[30]....
        /*044c*/ 	.word	0x00006aa0


	//   ....[31]....
        /*0450*/ 	.word	0x00006ab0


	//   ....[32]....
        /*0454*/ 	.word	0x00006ac0


	//   ....[33]....
        /*0458*/ 	.word	0x00006ad0


	//   ....[34]....
        /*045c*/ 	.word	0x00006b90


	//   ....[35]....
        /*0460*/ 	.word	0x00006ba0


	//   ....[36]....
        /*0464*/ 	.word	0x00006f20


	//   ....[37]....
        /*0468*/ 	.word	0x00006f30


	//   ....[38]....
        /*046c*/ 	.word	0x00006f40


	//   ....[39]....
        /*0470*/ 	.word	0x00006f50


	//   ....[40]....
        /*0474*/ 	.word	0x000070d0


	//   ....[41]....
        /*0478*/ 	.word	0x000070f0


	//   ....[42]....
        /*047c*/ 	.word	0x00009120


	//   ....[43]....
        /*0480*/ 	.word	0x00009170


	//   ....[44]....
        /*0484*/ 	.word	0x00009190


	//   ....[45]....
        /*0488*/ 	.word	0x000091b0


	//   ....[46]....
        /*048c*/ 	.word	0x0000b820


	//   ....[47]....
        /*0490*/ 	.word	0x0000b8d0


	//   ....[48]....
        /*0494*/ 	.word	0x0000b950


	//   ....[49]....
        /*0498*/ 	.word	0x0000b9c0


	//   ....[50]....
        /*049c*/ 	.word	0x0000d120


	//   ....[51]....
        /*04a0*/ 	.word	0x0000d130


	//   ....[52]....
        /*04a4*/ 	.word	0x0000d150


	//   ....[53]....
        /*04a8*/ 	.word	0x0000d160


	//   ....[54]....
        /*04ac*/ 	.word	0x0000d2a0


	//   ....[55]....
        /*04b0*/ 	.word	0x0000d2c0


	//   ....[56]....
        /*04b4*/ 	.word	0x0000d4c0


	//   ....[57]....
        /*04b8*/ 	.word	0x0000d4f0


	//   ....[58]....
        /*04bc*/ 	.word	0x0000d6b0


	//   ....[59]....
        /*04c0*/ 	.word	0x0000d6e0


	//   ....[60]....
        /*04c4*/ 	.word	0x0000d890


	//   ....[61]....
        /*04c8*/ 	.word	0x0000d8a0


	//----- nvinfo : EIATTR_EXIT_INSTR_OFFSETS
	.align		4
.L_440:
        /*04cc*/ 	.byte	0x04, 0x1c
        /*04ce*/ 	.short	(.L_442 - .L_441)


	//   ....[0]....
.L_441:
        /*04d0*/ 	.word	0x00000040


	//   ....[1]....
        /*04d4*/ 	.word	0x0000d8d0


	//   ....[2]....
        /*04d8*/ 	.word	0x0000da10


	//   ....[3]....
        /*04dc*/ 	.word	0x0000da70


	//----- nvinfo : EIATTR_CTAIDZ_USED
	.align		4
.L_442:
        /*04e0*/ 	.byte	0x01, 0x04
	.zero		2


	//----- nvinfo : EIATTR_MAX_THREADS
	.align		4
        /*04e4*/ 	.byte	0x04, 0x05
        /*04e6*/ 	.short	(.L_444 - .L_443)
.L_443:
        /*04e8*/ 	.word	0x00000100
        /*04ec*/ 	.word	0x00000001
        /*04f0*/ 	.word	0x00000001


	//----- nvinfo : EIATTR_CRS_STACK_SIZE
	.align		4
.L_444:
        /*04f4*/ 	.byte	0x04, 0x1e
        /*04f6*/ 	.short	(.L_446 - .L_445)
.L_445:
        /*04f8*/ 	.word	0x00000000
.L_446:


//--------------------- .nv.info._ZN7cutlass13device_kernelIN5flash19enable_sm80_to_sm89INS1_16FlashAttnFwdSm80INS1_25CollectiveMainloopFwdSm80ILi8ELi1ELb0EN4cute5tupleIJNS5_1CILi128EEENS7_ILi96EEENS7_ILi256EEEEEELi256ENS_6half_tEfNS_4arch4Sm80ELb0ELb0ELb1ELb1ELb1ELb0ELb1ELb0EEENS1_21CollectiveEpilogueFwdINS6_IJS8_SA_S9_EEENS6_IJNS7_ILi1EEESI_SI_EEESC_SE_Li256ELb1ELb1ELb0ELb0EEENS1_19SingleTileSchedulerILb1ELb0ELb1ELi128EEEEEEEEEvNT_6ParamsE --------------------------
	.section	.nv.info._ZN7cutlass13device_kernelIN5flash19enable_sm80_to_sm89INS1_16FlashAttnFwdSm80INS1_25CollectiveMainloopFwdSm80ILi8ELi1ELb0EN4cute5tupleIJNS5_1CILi128EEENS7_ILi96EEENS7_ILi256EEEEEELi256ENS_6half_tEfNS_4arch4Sm80ELb0ELb0ELb1ELb1ELb1ELb0ELb1ELb0EEENS1_21CollectiveEpilogueFwdINS6_IJS8_SA_S9_EEENS6_IJNS7_ILi1EEESI_SI_EEESC_SE_Li256ELb1ELb1ELb0ELb0EEENS1_19SingleTileSchedulerILb1ELb0ELb1ELi128EEEEEEEEEvNT_6ParamsE,"",@"SHT_CUDA_INFO"
	.sectionflags	@""
	.align	4


	//----- nvinfo : EIATTR_CUDA_API_VERSION
	.align		4
        /*0000*/ 	.byte	0x04, 0x37
        /*0002*/ 	.short	(.L_448 - .L_447)
.L_447:
        /*0004*/ 	.word	0x00000082


	//----- nvinfo : EIATTR_SW2861232_WAR
	.align		4
.L_448:
        /*0008*/ 	.byte	0x01, 0x35
	.zero		2


	//----- nvinfo : EIATTR_PARAM_CBANK
	.align		4
        /*000c*/ 	.byte	0x04, 0x0a
        /*000e*/ 	.short	(.L_450 - .L_449)
	.align		4
.L_449:
        /*0010*/ 	.word	index@(.nv.constant0._ZN7cutlass13device_kernelIN5flash19enable_sm80_to_sm89INS1_16FlashAttnFwdSm80INS1_25CollectiveMainloopFwdSm80ILi8ELi1ELb0EN4cute5tupleIJNS5_1CILi128EEENS7_ILi96EEENS7_ILi256EEEEEELi256ENS_6half_tEfNS_4arch4Sm80ELb0ELb0ELb1ELb1ELb1ELb0ELb1ELb0EEENS1_21CollectiveEpilogueFwdINS6_IJS8_SA_S9_EEENS6_IJNS7_ILi1EEESI_SI_EEESC_SE_Li256ELb1ELb1ELb0ELb0EEENS1_19SingleTileSchedulerILb1ELb0ELb1ELi128EEEEEEEEEvNT_6ParamsE)
        /*0014*/ 	.short	0x0160
        /*0016*/ 	.short	0x0418


	//----- nvinfo : EIATTR_CBANK_PARAM_SIZE
	.align		4
.L_450:
        /*0018*/ 	.byte	0x03, 0x19
        /*001a*/ 	.short	0x0418


	//----- nvinfo : EIATTR_KPARAM_INFO
	.align		4
        /*001c*/ 	.byte	0x04, 0x17
        /*001e*/ 	.short	(.L_452 - .L_451)
.L_451:
        /*0020*/ 	.word	0x00000000
        /*0024*/ 	.short	0x0000
        /*0026*/ 	.short	0x0000
        /*0028*/ 	.byte	0x00, 0xf0, 0x61, 0x10


	//----- nvinfo : EIATTR_MAXREG_COUNT
	.align		4
.L_452:
        /*002c*/ 	.byte	0x03, 0x1b
        /*002e*/ 	.short	0x00ff


	//----- nvinfo : EIATTR_NUM_BARRIERS
	.align		4
        /*0030*/ 	.byte	0x02, 0x4c
        /*0032*/ 	.byte	0x02
	.zero		1


	//----- nvinfo : EIATTR_ANNOTATIONS
	.align		4
        /*0034*/ 	.byte	0x04, 0x55
        /*0036*/ 	.short	(.L_454 - .L_453)


	//   ....[0]....
.L_453:
        /* <DEDUP_REMOVED lines=31> */


	//----- nvinfo : EIATTR_MERCURY_ISA_VERSION
	.align		4
.L_454:
        /*0218*/ 	.byte	0x03, 0x5f
        /*021a*/ 	.short	0x0000


	//----- nvinfo : EIATTR_COOP_GROUP_MASK_REGIDS
	.align		4
        /*021c*/ 	.byte	0x04, 0x29
        /*021e*/ 	.short	(.L_456 - .L_455)


	//   ....[0]....
.L_455:
        /*0220*/ 	.word	0xffffffff


	//   ....[1]....
        /*0224*/ 	.word	0xffffffff


	//   ....[2]....
        /*0228*/ 	.word	0xffffffff


	//   ....[3]....
        /*022c*/ 	.word	0xffffffff


	//   ....[4]....
        /*0230*/ 	.word	0xffffffff


	//   ....[5]....
        /*0234*/ 	.word	0xffffffff


	//   ....[6]....
        /*0238*/ 	.word	0xffffffff


	//   ....[7]....
        /*023c*/ 	.word	0xffffffff


	//   ....[8]....
        /*0240*/ 	.word	0xffffffff


	//   ....[9]....
        /*0244*/ 	.word	0xffffffff


	//   ....[10]....
        /*0248*/ 	.word	0xffffffff


	//   ....[11]....
        /*024c*/ 	.word	0xffffffff


	//   ....[12]....
        /*0250*/ 	.word	0xffffffff


	//   ....[13]....
        /*0254*/ 	.word	0xffffffff


	//   ....[14]....
        /*0258*/ 	.word	0xffffffff


	//   ....[15]....
        /*025c*/ 	.word	0xffffffff


	//   ....[16]....
        /*0260*/ 	.word	0xffffffff


	//   ....[17]....
        /*0264*/ 	.word	0xffffffff


	//   ....[18]....
        /*0268*/ 	.word	0xffffffff


	//   ....[19]....
        /*026c*/ 	.word	0xffffffff


	//   ....[20]....
        /*0270*/ 	.word	0xffffffff


	//   ....[21]....
        /*0274*/ 	.word	0xffffffff


	//   ....[22]....
        /*0278*/ 	.word	0xffffffff


	//   ....[23]....
        /*027c*/ 	.word	0xffffffff


	//   ....[24]....
        /*0280*/ 	.word	0xffffffff


	//   ....[25]....
        /*0284*/ 	.word	0xffffffff


	//   ....[26]....
        /*0288*/ 	.word	0xffffffff


	//   ....[27]....
        /*028c*/ 	.word	0xffffffff


	//   ....[28]....
        /*0290*/ 	.word	0xffffffff


	//   ....[29]....
        /*0294*/ 	.word	0xffffffff


	//   ....[30]....
        /*0298*/ 	.word	0xffffffff


	//   ....[31]....
        /*029c*/ 	.word	0xffffffff


	//   ....[32]....
        /*02a0*/ 	.word	0xffffffff


	//   ....[33]....
        /*02a4*/ 	.word	0xffffffff


	//   ....[34]....
        /*02a8*/ 	.word	0xffffffff


	//   ....[35]....
        /*02ac*/ 	.word	0xffffffff


	//   ....[36]....
        /*02b0*/ 	.word	0xffffffff


	//   ....[37]....
        /*02b4*/ 	.word	0xffffffff


	//   ....[38]....
        /*02b8*/ 	.word	0xffffffff


	//   ....[39]....
        /*02bc*/ 	.word	0xffffffff


	//   ....[40]....
        /*02c0*/ 	.word	0xffffffff


	//   ....[41]....
        /*02c4*/ 	.word	0xffffffff


	//   ....[42]....
        /*02c8*/ 	.word	0xffffffff


	//   ....[43]....
        /*02cc*/ 	.word	0xffffffff


	//   ....[44]....
        /*02d0*/ 	.word	0xffffffff


	//   ....[45]....
        /*02d4*/ 	.word	0xffffffff


	//   ....[46]....
        /*02d8*/ 	.word	0xffffffff


	//   ....[47]....
        /*02dc*/ 	.word	0xffffffff


	//   ....[48]....
        /*02e0*/ 	.word	0xffffffff


	//   ....[49]....
        /*02e4*/ 	.word	0xffffffff


	//   ....[50]....
        /*02e8*/ 	.word	0xffffffff


	//   ....[51]....
        /*02ec*/ 	.word	0xffffffff


	//   ....[52]....
        /*02f0*/ 	.word	0xffffffff


	//   ....[53]....
        /*02f4*/ 	.word	0xffffffff


	//   ....[54]....
        /*02f8*/ 	.word	0xffffffff


	//   ....[55]....
        /*02fc*/ 	.word	0xffffffff


	//   ....[56]....
        /*0300*/ 	.word	0xffffffff


	//   ....[57]....
        /*0304*/ 	.word	0xffffffff


	//   ....[58]....
        /*0308*/ 	.word	0xffffffff


	//   ....[59]....
        /*030c*/ 	.word	0xffffffff


	//   ....[60]....
        /*0310*/ 	.word	0xffffffff


	//   ....[61]....
        /*0314*/ 	.word	0xffffffff


	//   ....[62]....
        /*0318*/ 	.word	0xffffffff


	//   ....[63]....
        /*031c*/ 	.word	0xffffffff


	//   ....[64]....
        /*0320*/ 	.word	0xffffffff


	//   ....[65]....
        /*0324*/ 	.word	0xffffffff


	//   ....[66]....
        /*0328*/ 	.word	0xffffffff


	//   ....[67]....
        /*032c*/ 	.word	0xffffffff


	//   ....[68]....
        /*0330*/ 	.word	0xffffffff


	//   ....[69]....
        /*0334*/ 	.word	0xffffffff


	//   ....[70]....
        /*0338*/ 	.word	0xffffffff


	//----- nvinfo : EIATTR_COOP_GROUP_INSTR_OFFSETS
	.align		4
.L_456:
        /*033c*/ 	.byte	0x04, 0x28
        /*033e*/ 	.short	(.L_458 - .L_457)


	//   ....[0]....
.L_457:
        /*0340*/ 	.word	0x000000a0


	//   ....[1]....
        /*0344*/ 	.word	0x000011e0


	//   ....[2]....
        /*0348*/ 	.word	0x00001210


	//   ....[3]....
        /*034c*/ 	.word	0x00001470


	//   ....[4]....
        /*0350*/ 	.word	0x000014a0


	//   ....[5]....
        /*0354*/ 	.word	0x00001610


	//   ....[6]....
        /*0358*/ 	.word	0x00001640


	//   ....[7]....
        /*035c*/ 	.word	0x000017a0


	//   ....[8]....
        /*0360*/ 	.word	0x000017e0


	//   ....[9]....
        /*0364*/ 	.word	0x00001f60


	//   ....[10]....
        /*0368*/ 	.word	0x00001fa0


	//   ....[11]....
        /*036c*/ 	.word	0x00001fe0


	//   ....[12]....
        /*0370*/ 	.word	0x00002010


	//   ....[13]....
        /*0374*/ 	.word	0x00002040


	//   ....[14]....
        /*0378*/ 	.word	0x00002070


	//   ....[15]....
        /*037c*/ 	.word	0x000020a0


	//   ....[16]....
        /*0380*/ 	.word	0x000020d0


	//   ....[17]....
        /*0384*/ 	.word	0x00002100


	//   ....[18]....
        /*0388*/ 	.word	0x00002130


	//   ....[19]....
        /*038c*/ 	.word	0x00002160


	//   ....[20]....
        /*0390*/ 	.word	0x00002270


	//   ....[21]....
        /*0394*/ 	.word	0x000044b0


	//   ....[22]....
        /*0398*/ 	.word	0x000044e0


	//   ....[23]....
        /*039c*/ 	.word	0x00004510


	//   ....[24]....
        /*03a0*/ 	.word	0x00004540


	//   ....[25]....
        /*03a4*/ 	.word	0x000045e0


	//   ....[26]....
        /*03a8*/ 	.word	0x000045f0


	//   ....[27]....
        /*03ac*/ 	.word	0x000050b0


	//   ....[28]....
        /*03b0*/ 	.word	0x00005140


	//   ....[29]....
        /*03b4*/ 	.word	0x00005170


	//   ....[30]....
        /*03b8*/ 	.word	0x000051f0


	//   ....[31]....
        /*03bc*/ 	.word	0x00007150


	//   ....[32]....
        /*03c0*/ 	.word	0x00007160


	//   ....[33]....
        /*03c4*/ 	.word	0x00007170


	//   ....[34]....
        /*03c8*/ 	.word	0x00007180


	//   ....[35]....
        /*03cc*/ 	.word	0x00007190


	//   ....[36]....
        /*03d0*/ 	.word	0x000071a0


	//   ....[37]....
        /*03d4*/ 	.word	0x000076e0


	//   ....[38]....
        /*03d8*/ 	.word	0x00007700


	//   ....[39]....
        /*03dc*/ 	.word	0x00007720


	//   ....[40]....
        /*03e0*/ 	.word	0x00007730


	//   ....[41]....
        /*03e4*/ 	.word	0x00007750


	//   ....[42]....
        /*03e8*/ 	.word	0x00007780


	//   ....[43]....
        /*03ec*/ 	.word	0x00009740


	//   ....[44]....
        /*03f0*/ 	.word	0x00009750


	//   ....[45]....
        /*03f4*/ 	.word	0x00009770


	//   ....[46]....
        /*03f8*/ 	.word	0x00009790


	//   ....[47]....
        /*03fc*/ 	.word	0x0000bfb0


	//   ....[48]....
        /*0400*/ 	.word	0x0000bfe0


	//   ....[49]....
        /*0404*/ 	.word	0x0000c030


	//   ....[50]....
        /*0408*/ 	.word	0x0000c050


	//   ....[51]....
        /*040c*/ 	.word	0x0000dac0


	//   ....[52]....
        /*0410*/ 	.word	0x0000db00


	//   ....[53]....
        /*0414*/ 	.word	0x0000db40


	//   ....[54]....
        /*0418*/ 	.word	0x0000db80


	//   ....[55]....
        /*041c*/ 	.word	0x0000dd60


	//   ....[56]....
        /*0420*/ 	.word	0x0000dd70


	//   ....[57]....
        /*0424*/ 	.word	0x0000df70


	//   ....[58]....
        /*0428*/ 	.word	0x0000dfa0


	//   ....[59]....
        /*042c*/ 	.word	0x0000e160


	//   ....[60]....
        /*0430*/ 	.word	0x0000e190


	//   ....[61]....
        /*0434*/ 	.word	0x0000e350


	//   ....[62]....
        /*0438*/ 	.word	0x0000e370


	//   ....[63]....
        /*043c*/ 	.word	0x0000ed20


	//   ....[64]....
        /*0440*/ 	.word	0x0000ed40


	//   ....[65]....
        /*0444*/ 	.word	0x0000eed0


	//   ....[66]....
        /*0448*/ 	.word	0x0000ef00


	//   ....[67]....
        /*044c*/ 	.word	0x0000f090


	//   ....[68]....
        /*0450*/ 	.word	0x0000f0c0


	//   ....[69]....
        /*0454*/ 	.word	0x0000f250


	//   ....[70]....
        /*0458*/ 	.word	0x0000f270


	//----- nvinfo : EIATTR_EXIT_INSTR_OFFSETS
	.align		4
.L_458:
        /*045c*/ 	.byte	0x04, 0x1c
        /*045e*/ 	.short	(.L_460 - .L_459)


	//   ....[0]....
.L_459:
        /*0460*/ 	.word	0x00000450


	//   ....[1]....
        /*0464*/ 	.word	0x0000e380


	//   ....[2]....
        /*0468*/ 	.word	0x0000e4c0


	//   ....[3]....
        /*046c*/ 	.word	0x0000e520


	//   ....[4]....
        /*0470*/ 	.word	0x0000f280


	//   ....[5]....
        /*0474*/ 	.word	0x0000f390


	//   ....[6]....
        /*0478*/ 	.word	0x0000f3f0


	//----- nvinfo : EIATTR_CTAIDZ_USED
	.align		4
.L_460:
        /*047c*/ 	.byte	0x01, 0x04
	.zero		2


	//----- nvinfo : EIATTR_MAX_THREADS
	.align		4
        /*0480*/ 	.byte	0x04, 0x05
        /*0482*/ 	.short	(.L_462 - .L_461)
.L_461:
        /*0484*/ 	.word	0x00000100
        /*0488*/ 	.word	0x00000001
        /*048c*/ 	.word	0x00000001


	//----- nvinfo : EIATTR_CRS_STACK_SIZE
	.align		4
.L_462:
        /*0490*/ 	.byte	0x04, 0x1e
        /*0492*/ 	.short	(.L_464 - .L_463)
.L_463:
        /*0494*/ 	.word	0x00000000
.L_464:


//--------------------- .nv.info._ZN7cutlass13device_kernelIN5flash19enable_sm80_to_sm89INS1_16FlashAttnFwdSm80INS1_25CollectiveMainloopFwdSm80ILi8ELi1ELb0EN4cute5tupleIJNS5_1CILi128EEENS7_ILi48EEENS7_ILi256EEEEEELi256ENS_6half_tEfNS_4arch4Sm80ELb0ELb0ELb1ELb1ELb1ELb1ELb1ELb0EEENS1_21CollectiveEpilogueFwdINS6_IJS8_SA_S9_EEENS6_IJNS7_ILi1EEESI_SI_EEESC_SE_Li256ELb1ELb1ELb0ELb0EEENS1_19SingleTileSchedulerILb1ELb0ELb1ELi128EEEEEEEEEvNT_6ParamsE --------------------------
	.section	.nv.info._ZN7cutlass13device_kernelIN5flash19enable_sm80_to_sm89INS1_16FlashAttnFwdSm80INS1_25CollectiveMainloopFwdSm80ILi8ELi1ELb0EN4cute5tupleIJNS5_1CILi128EEENS7_ILi48EEENS7_ILi256EEEEEELi256ENS_6half_tEfNS_4arch4Sm80ELb0ELb0ELb1ELb1ELb1ELb1ELb1ELb0EEENS1_21CollectiveEpilogueFwdINS6_IJS8_SA_S9_EEENS6_IJNS7_ILi1EEESI_SI_EEESC_SE_Li256ELb1ELb1ELb0ELb0EEENS1_19SingleTileSchedulerILb1ELb0ELb1ELi128EEEEEEEEEvNT_6ParamsE,"",@"SHT_CUDA_INFO"
	.sectionflags	@""
	.align	4


	//----- nvinfo : EIATTR_CUDA_API_VERSION
	.align		4
        /*0000*/ 	.byte	0x04, 0x37
        /*0002*/ 	.short	(.L_466 - .L_465)
.L_465:
        /*0004*/ 	.word	0x00000082


	//----- nvinfo : EIATTR_SW2861232_WAR
	.align		4
.L_466:
        /*0008*/ 	.byte	0x01, 0x35
	.zero		2


	//----- nvinfo : EIATTR_PARAM_CBANK
	.align		4
        /*000c*/ 	.byte	0x04, 0x0a
        /*000e*/ 	.short	(.L_468 - .L_467)
	.align		4
.L_467:
        /*0010*/ 	.word	index@(.nv.constant0._ZN7cutlass13device_kernelIN5flash19enable_sm80_to_sm89INS1_16FlashAttnFwdSm80INS1_25CollectiveMainloopFwdSm80ILi8ELi1ELb0EN4cute5tupleIJNS5_1CILi128EEENS7_ILi48EEENS7_ILi256EEEEEELi256ENS_6half_tEfNS_4arch4Sm80ELb0ELb0ELb1ELb1ELb1ELb1ELb1ELb0EEENS1_21CollectiveEpilogueFwdINS6_IJS8_SA_S9_EEENS6_IJNS7_ILi1EEESI_SI_EEESC_SE_Li256ELb1ELb1ELb0ELb0EEENS1_19SingleTileSchedulerILb1ELb0ELb1ELi128EEEEEEEEEvNT_6ParamsE)
        /*0014*/ 	.short	0x0160
        /*0016*/ 	.short	0x0418


	//----- nvinfo : EIATTR_CBANK_PARAM_SIZE
	.align		4
.L_468:
        /*0018*/ 	.byte	0x03, 0x19
        /*001a*/ 	.short	0x0418


	//----- nvinfo : EIATTR_KPARAM_INFO
	.align		4
        /*001c*/ 	.byte	0x04, 0x17
        /*001e*/ 	.short	(.L_470 - .L_469)
.L_469:
        /*0020*/ 	.word	0x00000000
        /*0024*/ 	.short	0x0000
        /*0026*/ 	.short	0x0000
        /*0028*/ 	.byte	0x00, 0xf0, 0x61, 0x10


	//----- nvinfo : EIATTR_MAXREG_COUNT
	.align		4
.L_470:
        /*002c*/ 	.byte	0x03, 0x1b
        /*002e*/ 	.short	0x00ff


	//----- nvinfo : EIATTR_NUM_BARRIERS
	.align		4
        /*0030*/ 	.byte	0x02, 0x4c
        /*0032*/ 	.byte	0x02
	.zero		1


	//----- nvinfo : EIATTR_MERCURY_ISA_VERSION
	.align		4
        /*0034*/ 	.byte	0x03, 0x5f
        /*0036*/ 	.short	0x0000


	//----- nvinfo : EIATTR_COOP_GROUP_MASK_REGIDS
	.align		4
        /*0038*/ 	.byte	0x04, 0x29
        /*003a*/ 	.short	(.L_472 - .L_471)


	//   ....[0]....
.L_471:
        /*003c*/ 	.word	0xffffffff


	//   ....[1]....
        /*0040*/ 	.word	0xffffffff


	//   ....[2]....
        /*0044*/ 	.word	0xffffffff


	//   ....[3]....
        /*0048*/ 	.word	0xffffffff


	//   ....[4]....
        /*004c*/ 	.word	0xffffffff


	//   ....[5]....
        /*0050*/ 	.word	0xffffffff


	//   ....[6]....
        /*0054*/ 	.word	0xffffffff


	//   ....[7]....
        /*0058*/ 	.word	0xffffffff


	//   ....[8]....
        /*005c*/ 	.word	0xffffffff


	//   ....[9]....
        /*0060*/ 	.word	0xffffffff


	//   ....[10]....
        /*0064*/ 	.word	0xffffffff


	//   ....[11]....
        /*0068*/ 	.word	0xffffffff


	//   ....[12]....
        /*006c*/ 	.word	0xffffffff


	//   ....[13]....
        /*0070*/ 	.word	0xffffffff


	//   ....[14]....
        /*0074*/ 	.word	0xffffffff


	//   ....[15]....
        /*0078*/ 	.word	0xffffffff


	//   ....[16]....
        /*007c*/ 	.word	0xffffffff


	//   ....[17]....
        /*0080*/ 	.word	0xffffffff


	//   ....[18]....
        /*0084*/ 	.word	0xffffffff


	//   ....[19]....
        /*0088*/ 	.word	0xffffffff


	//   ....[20]....
        /*008c*/ 	.word	0xffffffff


	//   ....[21]....
        /*0090*/ 	.word	0xffffffff


	//   ....[22]....
        /*0094*/ 	.word	0xffffffff


	//   ....[23]....
        /*0098*/ 	.word	0xffffffff


	//   ....[24]....
        /*009c*/ 	.word	0xffffffff


	//   ....[25]....
        /*00a0*/ 	.word	0xffffffff


	//   ....[26]....
        /*00a4*/ 	.word	0xffffffff


	//   ....[27]....
        /*00a8*/ 	.word	0xffffffff


	//   ....[28]....
        /*00ac*/ 	.word	0xffffffff


	//   ....[29]....
        /*00b0*/ 	.word	0xffffffff


	//   ....[30]....
        /*00b4*/ 	.word	0xffffffff


	//   ....[31]....
        /*00b8*/ 	.word	0xffffffff


	//   ....[32]....
        /*00bc*/ 	.word	0xffffffff


	//   ....[33]....
        /*00c0*/ 	.word	0xffffffff


	//   ....[34]....
        /*00c4*/ 	.word	0xffffffff


	//   ....[35]....
        /*00c8*/ 	.word	0xffffffff


	//   ....[36]....
        /*00cc*/ 	.word	0xffffffff


	//   ....[37]....
        /*00d0*/ 	.word	0xffffffff


	//   ....[38]....
        /*00d4*/ 	.word	0xffffffff


	//   ....[39]....
        /*00d8*/ 	.word	0xffffffff


	//   ....[40]....
        /*00dc*/ 	.word	0xffffffff


	//   ....[41]....
        /*00e0*/ 	.word	0xffffffff


	//   ....[42]....
        /*00e4*/ 	.word	0xffffffff


	//   ....[43]....
        /*00e8*/ 	.word	0xffffffff


	//   ....[44]....
        /*00ec*/ 	.word	0xffffffff


	//   ....[45]....
        /*00f0*/ 	.word	0xffffffff


	//   ....[46]....
        /*00f4*/ 	.word	0xffffffff


	//   ....[47]....
        /*00f8*/ 	.word	0xffffffff


	//   ....[48]....
        /*00fc*/ 	.word	0xffffffff


	//   ....[49]....
        /*0100*/ 	.word	0xffffffff


	//   ....[50]....
        /*0104*/ 	.word	0xffffffff


	//   ....[51]....
        /*0108*/ 	.word	0xffffffff


	//   ....[52]....
        /*010c*/ 	.word	0xffffffff


	//   ....[53]....
        /*0110*/ 	.word	0xffffffff


	//   ....[54]....
        /*0114*/ 	.word	0xffffffff


	//   ....[55]....
        /*0118*/ 	.word	0xffffffff


	//   ....[56]....
        /*011c*/ 	.word	0xffffffff


	//   ....[57]....
        /*0120*/ 	.word	0xffffffff


	//   ....[58]....
        /*0124*/ 	.word	0xffffffff


	//   ....[59]....
        /*0128*/ 	.word	0xffffffff


	//   ....[60]....
        /*012c*/ 	.word	0xffffffff


	//   ....[61]....
        /*0130*/ 	.word	0xffffffff


	//   ....[62]....
        /*0134*/ 	.word	0xffffffff


	//   ....[63]....
        /*0138*/ 	.word	0xffffffff


	//   ....[64]....
        /*013c*/ 	.word	0xffffffff


	//   ....[65]....
        /*0140*/ 	.word	0xffffffff


	//   ....[66]....
        /*0144*/ 	.word	0xffffffff


	//   ....[67]....
        /*0148*/ 	.word	0xffffffff


	//   ....[68]....
        /*014c*/ 	.word	0xffffffff


	//   ....[69]....
        /*0150*/ 	.word	0xffffffff


	//   ....[70]....
        /*0154*/ 	.word	0xffffffff


	//   ....[71]....
        /*0158*/ 	.word	0xffffffff


	//   ....[72]....
        /*015c*/ 	.word	0xffffffff


	//   ....[73]....
        /*0160*/ 	.word	0xffffffff


	//   ....[74]....
        /*0164*/ 	.word	0xffffffff


	//   ....[75]....
        /*0168*/ 	.word	0xffffffff


	//   ....[76]....
        /*016c*/ 	.word	0xffffffff


	//   ....[77]....
        /*0170*/ 	.word	0xffffffff


	//   ....[78]....
        /*0174*/ 	.word	0xffffffff


	//   ....[79]....
        /*0178*/ 	.word	0xffffffff


	//   ....[80]....
        /*017c*/ 	.word	0xffffffff


	//----- nvinfo : EIATTR_COOP_GROUP_INSTR_OFFSETS
	.align		4
.L_472:
        /*0180*/ 	.byte	0x04, 0x28
        /*0182*/ 	.short	(.L_474 - .L_473)


	//   ....[0]....
.L_473:
        /*0184*/ 	.word	0x00000080


	//   ....[1]....
        /*0188*/ 	.word	0x00002040


	//   ....[2]....
        /*018c*/ 	.word	0x000020b0


	//   ....[3]....
        /*0190*/ 	.word	0x000030a0


	//   ....[4]....
        /*0194*/ 	.word	0x000030b0


	//   ....[5]....
        /*0198*/ 	.word	0x000045b0


	//   ....[6]....
        /*019c*/ 	.word	0x00004620


	//   ....[7]....
        /*01a0*/ 	.word	0x000056c0


	//   ....[8]....
        /*01a4*/ 	.word	0x000056d0


	//   ....[9]....
        /*01a8*/ 	.word	0x00006670


	//   ....[10]....
        /*01ac*/ 	.word	0x000066a0


	//   ....[11]....
        /*01b0*/ 	.word	0x00006860


	//   ....[12]....
        /*01b4*/ 	.word	0x00006880


	//   ....[13]....
        /*01b8*/ 	.word	0x00006ca0


	//   ....[14]....
        /*01bc*/ 	.word	0x00006d40


	//   ....[15]....
        /*01c0*/ 	.word	0x00006ee0


	//   ....[16]....
        /*01c4*/ 	.word	0x00006f00


	//   ....[17]....
        /*01c8*/ 	.word	0x00007c00


	//   ....[18]....
        /*01cc*/ 	.word	0x00007c40


	//   ....[19]....
        /*01d0*/ 	.word	0x00007ea0


	//   ....[20]....
        /*01d4*/ 	.word	0x00007ed0


	//   ....[21]....
        /*01d8*/ 	.word	0x00008040


	//   ....[22]....
        /*01dc*/ 	.word	0x00008070


	//   ....[23]....
        /*01e0*/ 	.word	0x000081d0


	//   ....[24]....
        /*01e4*/ 	.word	0x00008210


	//   ....[25]....
        /*01e8*/ 	.word	0x000086d0


	//   ....[26]....
        /*01ec*/ 	.word	0x000086f0


	//   ....[27]....
        /*01f0*/ 	.word	0x00008840


	//   ....[28]....
        /*01f4*/ 	.word	0x00008850


	//   ....[29]....
        /*01f8*/ 	.word	0x0000f6e0


	//   ....[30]....
        /*01fc*/ 	.word	0x0000f740


	//   ....[31]....
        /*0200*/ 	.word	0x0000fb30


	//   ....[32]....
        /*0204*/ 	.word	0x0000fb40


	//   ....[33]....
        /*0208*/ 	.word	0x00010c60


	//   ....[34]....
        /*020c*/ 	.word	0x00010c80


	//   ....[35]....
        /*0210*/ 	.word	0x00010d90


	//   ....[36]....
        /*0214*/ 	.word	0x00010db0


	//   ....[37]....
        /*0218*/ 	.word	0x000113b0


	//   ....[38]....
        /*021c*/ 	.word	0x00011440


	//   ....[39]....
        /*0220*/ 	.word	0x000114b0


	//   ....[40]....
        /*0224*/ 	.word	0x000115d0


	//   ....[41]....
        /*0228*/ 	.word	0x000125a0


	//   ....[42]....
        /*022c*/ 	.word	0x000125c0


	//   ....[43]....
        /*0230*/ 	.word	0x00012720


	//   ....[44]....
        /*0234*/ 	.word	0x00012730


	//   ....[45]....
        /*0238*/ 	.word	0x00013760


	//   ....[46]....
        /*023c*/ 	.word	0x00013770


	//   ....[47]....
        /*0240*/ 	.word	0x00013780


	//   ....[48]....
        /*0244*/ 	.word	0x00013820


	//   ....[49]....
        /*0248*/ 	.word	0x00013b40


	//   ....[50]....
        /*024c*/ 	.word	0x00013b50


	//   ....[51]....
        /*0250*/ 	.word	0x00013b80


	//   ....[52]....
        /*0254*/ 	.word	0x00013b90


	//   ....[53]....
        /*0258*/ 	.word	0x00015280


	//   ....[54]....
        /*025c*/ 	.word	0x000152b0


	//   ....[55]....
        /*0260*/ 	.word	0x00015300


	//   ....[56]....
        /*0264*/ 	.word	0x00015310


	//   ....[57]....
        /*0268*/ 	.word	0x00016c20


	//   ....[58]....
        /*026c*/ 	.word	0x00016c60


	//   ....[59]....
        /*0270*/ 	.word	0x00016ca0


	//   ....[60]....
        /*0274*/ 	.word	0x00016cd0


	//   ....[61]....
        /*0278*/ 	.word	0x00016f10


	//   ....[62]....
        /*027c*/ 	.word	0x00016f20


	//   ....[63]....
        /*0280*/ 	.word	0x00017120


	//   ....[64]....
        /*0284*/ 	.word	0x00017150


	//   ....[65]....
        /*0288*/ 	.word	0x00017310


	//   ....[66]....
        /*028c*/ 	.word	0x00017340


	//   ....[67]....
        /*0290*/ 	.word	0x00017500


	//   ....[68]....
        /*0294*/ 	.word	0x00017520


	//   ....[69]....
        /*0298*/ 	.word	0x00017d90


	//   ....[70]....
        /*029c*/ 	.word	0x00017db0


	//   ....[71]....
        /*02a0*/ 	.word	0x00017f40


	//   ....[72]....
        /*02a4*/ 	.word	0x00017f70


	//   ....[73]....
        /*02a8*/ 	.word	0x00018100


	//   ....[74]....
        /*02ac*/ 	.word	0x00018130


	//   ....[75]....
        /*02b0*/ 	.word	0x000182c0


	//   ....[76]....
        /*02b4*/ 	.word	0x000182e0


	//   ....[77]....
        /*02b8*/ 	.word	0x00018490


	//   ....[78]....
        /*02bc*/ 	.word	0x000184e0


	//   ....[79]....
        /*02c0*/ 	.word	0x00018520


	//   ....[80]....
        /*02c4*/ 	.word	0x00018570


	//----- nvinfo : EIATTR_EXIT_INSTR_OFFSETS
	.align		4
.L_474:
        /*02c8*/ 	.byte	0x04, 0x1c
        /*02ca*/ 	.short	(.L_476 - .L_475)


	//   ....[0]....
.L_475:
        /*02cc*/ 	.word	0x00000310


	//   ....[1]....
        /*02d0*/ 	.word	0x00017530


	//   ....[2]....
        /*02d4*/ 	.word	0x00017670


	//   ....[3]....
        /*02d8*/ 	.word	0x000176d0


	//   ....[4]....
        /*02dc*/ 	.word	0x000182f0


	//   ....[5]....
        /*02e0*/ 	.word	0x00018400


	//   ....[6]....
        /*02e4*/ 	.word	0x00018460


	//----- nvinfo : EIATTR_CTAIDZ_USED
	.align		4
.L_476:
        /*02e8*/ 	.byte	0x01, 0x04
	.zero		2


	//----- nvinfo : EIATTR_MAX_THREADS
	.align		4
        /*02ec*/ 	.byte	0x04, 0x05
        /*02ee*/ 	.short	(.L_478 - .L_477)
.L_477:
        /*02f0*/ 	.word	0x00000100
        /*02f4*/ 	.word	0x00000001
        /*02f8*/ 	.word	0x00000001


	//----- nvinfo : EIATTR_CRS_STACK_SIZE
	.align		4
.L_478:
        /*02fc*/ 	.byte	0x04, 0x1e
        /*02fe*/ 	.short	(.L_480 - .L_479)
.L_479:
        /*0300*/ 	.word	0x00000000
.L_480:


//--------------------- .nv.info._ZN7cutlass13device_kernelIN5flash19enable_sm80_to_sm89INS1_16FlashAttnFwdSm80INS1_25CollectiveMainloopFwdSm80ILi8ELi1ELb0EN4cute5tupleIJNS5_1CILi128EEENS7_ILi64EEENS7_ILi256EEEEEELi256ENS_6half_tEfNS_4arch4Sm80ELb0ELb1ELb1ELb0ELb1ELb0ELb1ELb0EEENS1_21CollectiveEpilogueFwdINS6_IJS8_SA_S9_EEENS6_IJNS7_ILi1EEESI_SI_EEESC_SE_Li256ELb0ELb1ELb0ELb0EEENS1_19SingleTileSchedulerILb0ELb0ELb1ELi128EEEEEEEEEvNT_6ParamsE --------------------------
	.section	.nv.info._ZN7cutlass13device_kernelIN5flash19enable_sm80_to_sm89INS1_16FlashAttnFwdSm80INS1_25CollectiveMainloopFwdSm80ILi8ELi1ELb0EN4cute5tupleIJNS5_1CILi128EEENS7_ILi64EEENS7_ILi256EEEEEELi256ENS_6half_tEfNS_4arch4Sm80ELb0ELb1ELb1ELb0ELb1ELb0ELb1ELb0EEENS1_21CollectiveEpilogueFwdINS6_IJS8_SA_S9_EEENS6_IJNS7_ILi1EEESI_SI_EEESC_SE_Li256ELb0ELb1ELb0ELb0EEENS1_19SingleTileSchedulerILb0ELb0ELb1ELi128EEEEEEEEEvNT_6ParamsE,"",@"SHT_CUDA_INFO"
	.sectionflags	@""
	.align	4


	//----- nvinfo : EIATTR_CUDA_API_VERSION
	.align		4
        /*0000*/ 	.byte	0x04, 0x37
        /*0002*/ 	.short	(.L_482 - .L_481)
.L_481:
        /*0004*/ 	.word	0x00000082


	//----- nvinfo : EIATTR_SW2861232_WAR
	.align		4
.L_482:
        /*0008*/ 	.byte	0x01, 0x35
	.zero		2


	//----- nvinfo : EIATTR_PARAM_CBANK
	.align		4
        /*000c*/ 	.byte	0x04, 0x0a
        /*000e*/ 	.short	(.L_484 - .L_483)
	.align		4
.L_483:
        /*0010*/ 	.word	index@(.nv.constant0._ZN7cutlass13device_kernelIN5flash19enable_sm80_to_sm89INS1_16FlashAttnFwdSm80INS1_25CollectiveMainloopFwdSm80ILi8ELi1ELb0EN4cute5tupleIJNS5_1CILi128EEENS7_ILi64EEENS7_ILi256EEEEEELi256ENS_6half_tEfNS_4arch4Sm80ELb0ELb1ELb1ELb0ELb1ELb0ELb1ELb0EEENS1_21CollectiveEpilogueFwdINS6_IJS8_SA_S9_EEENS6_IJNS7_ILi1EEESI_SI_EEESC_SE_Li256ELb0ELb1ELb0ELb0EEENS1_19SingleTileSchedulerILb0ELb0ELb1ELi128EEEEEEEEEvNT_6ParamsE)
        /*0014*/ 	.short	0x0160
        /*0016*/ 	.short	0x0418


	//----- nvinfo : EIATTR_CBANK_PARAM_SIZE
	.align		4
.L_484:
        /*0018*/ 	.byte	0x03, 0x19
        /*001a*/ 	.short	0x0418


	//----- nvinfo : EIATTR_KPARAM_INFO
	.align		4
        /*001c*/ 	.byte	0x04, 0x17
        /*001e*/ 	.short	(.L_486 - .L_485)
.L_485:
        /*0020*/ 	.word	0x00000000
        /*0024*/ 	.short	0x0000
        /*0026*/ 	.short	0x0000
        /*0028*/ 	.byte	0x00, 0xf0, 0x61, 0x10


	//----- nvinfo : EIATTR_MAXREG_COUNT
	.align		4
.L_486:
        /*002c*/ 	.byte	0x03, 0x1b
        /*002e*/ 	.short	0x00ff


	//----- nvinfo : EIATTR_NUM_BARRIERS
	.align		4
        /*0030*/ 	.byte	0x02, 0x4c
        /*0032*/ 	.byte	0x02
	.zero		1


	//----- nvinfo : EIATTR_ANNOTATIONS
	.align		4
        /*0034*/ 	.byte	0x04, 0x55
        /*0036*/ 	.short	(.L_488 - .L_487)


	//   ....[0]....
.L_487:
        /* <DEDUP_REMOVED lines=21> */


	//----- nvinfo : EIATTR_MERCURY_ISA_VERSION
	.align		4
.L_488:
        /*0178*/ 	.byte	0x03, 0x5f
        /*017a*/ 	.short	0x0000


	//----- nvinfo : EIATTR_COOP_GROUP_MASK_REGIDS
	.align		4
        /*017c*/ 	.byte	0x04, 0x29
        /*017e*/ 	.short	(.L_490 - .L_489)


	//   ....[0]....
.L_489:
        /*0180*/ 	.word	0xffffffff


	//   ....[1]....
        /*0184*/ 	.word	0xffffffff


	//   ....[2]....
        /*0188*/ 	.word	0xffffffff


	//   ....[3]....
        /*018c*/ 	.word	0xffffffff


	//   ....[4]....
        /*0190*/ 	.word	0xffffffff


	//   ....[5]....
        /*0194*/ 	.word	0xffffffff


	//   ....[6]....
        /*0198*/ 	.word	0xffffffff


	//   ....[7]....
        /*019c*/ 	.word	0xffffffff


	//   ....[8]....
        /*01a0*/ 	.word	0xffffffff


	//   ....[9]....
        /*01a4*/ 	.word	0xffffffff


	//   ....[10]....
        /*01a8*/ 	.word	0xffffffff


	//   ....[11]....
        /*01ac*/ 	.word	0xffffffff


	//   ....[12]....
        /*01b0*/ 	.word	0xffffffff


	//   ....[13]....
        /*01b4*/ 	.word	0xffffffff


	//   ....[14]....
        /*01b8*/ 	.word	0xffffffff


	//   ....[15]....
        /*01bc*/ 	.word	0xffffffff


	//   ....[16]....
        /*01c0*/ 	.word	0xffffffff


	//   ....[17]....
        /*01c4*/ 	.word	0xffffffff


	//   ....[18]....
        /*01c8*/ 	.word	0xffffffff


	//   ....[19]....
        /*01cc*/ 	.word	0xffffffff


	//   ....[20]....
        /*01d0*/ 	.word	0xffffffff


	//   ....[21]....
        /*01d4*/ 	.word	0xffffffff


	//   ....[22]....
        /*01d8*/ 	.word	0xffffffff


	//   ....[23]....
        /*01dc*/ 	.word	0xffffffff


	//   ....[24]....
        /*01e0*/ 	.word	0xffffffff


	//   ....[25]....
        /*01e4*/ 	.word	0xffffffff


	//   ....[26]....
        /*01e8*/ 	.word	0xffffffff


	//   ....[27]....
        /*01ec*/ 	.word	0xffffffff


	//   ....[28]....
        /*01f0*/ 	.word	0xffffffff


	//   ....[29]....
        /*01f4*/ 	.word	0xffffffff


	//   ....[30]....
        /*01f8*/ 	.word	0xffffffff


	//   ....[31]....
        /*01fc*/ 	.word	0xffffffff


	//   ....[32]....
        /*0200*/ 	.word	0xffffffff


	//   ....[33]....
        /*0204*/ 	.word	0xffffffff


	//   ....[34]....
        /*0208*/ 	.word	0xffffffff


	//   ....[35]....
        /*020c*/ 	.word	0xffffffff


	//   ....[36]....
        /*0210*/ 	.word	0xffffffff


	//   ....[37]....
        /*0214*/ 	.word	0xffffffff


	//   ....[38]....
        /*0218*/ 	.word	0xffffffff


	//   ....[39]....
        /*021c*/ 	.word	0xffffffff


	//   ....[40]....
        /*0220*/ 	.word	0xffffffff


	//   ....[41]....
        /*0224*/ 	.word	0xffffffff


	//   ....[42]....
        /*0228*/ 	.word	0xffffffff


	//   ....[43]....
        /*022c*/ 	.word	0xffffffff


	//   ....[44]....
        /*0230*/ 	.word	0xffffffff


	//   ....[45]....
        /*0234*/ 	.word	0xffffffff


	//   ....[46]....
        /*0238*/ 	.word	0xffffffff


	//   ....[47]....
        /*023c*/ 	.word	0xffffffff


	//   ....[48]....
        /*0240*/ 	.word	0xffffffff


	//   ....[49]....
        /*0244*/ 	.word	0xffffffff


	//   ....[50]....
        /*0248*/ 	.word	0xffffffff


	//   ....[51]....
        /*024c*/ 	.word	0xffffffff


	//   ....[52]....
        /*0250*/ 	.word	0xffffffff


	//   ....[53]....
        /*0254*/ 	.word	0xffffffff


	//   ....[54]....
        /*0258*/ 	.word	0xffffffff


	//   ....[55]....
        /*025c*/ 	.word	0xffffffff


	//   ....[56]....
        /*0260*/ 	.word	0xffffffff


	//   ....[57]....
        /*0264*/ 	.word	0xffffffff


	//   ....[58]....
        /*0268*/ 	.word	0xffffffff


	//   ....[59]....
        /*026c*/ 	.word	0xffffffff


	//   ....[60]....
        /*0270*/ 	.word	0xffffffff


	//   ....[61]....
        /*0274*/ 	.word	0xffffffff


	//   ....[62]....
        /*0278*/ 	.word	0xffffffff


	//   ....[63]....
        /*027c*/ 	.word	0xffffffff


	//   ....[64]....
        /*0280*/ 	.word	0xffffffff


	//   ....[65]....
        /*0284*/ 	.word	0xffffffff


	//   ....[66]....
        /*0288*/ 	.word	0xffffffff


	//   ....[67]....
        /*028c*/ 	.word	0xffffffff


	//   ....[68]....
        /*0290*/ 	.word	0xffffffff


	//   ....[69]....
        /*0294*/ 	.word	0xffffffff


	//   ....[70]....
        /*0298*/ 	.word	0xffffffff


	//   ....[71]....
        /*029c*/ 	.word	0xffffffff


	//   ....[72]....
        /*02a0*/ 	.word	0xffffffff


	//   ....[73]....
        /*02a4*/ 	.word	0xffffffff


	//   ....[74]....
        /*02a8*/ 	.word	0xffffffff


	//   ....[75]....
        /*02ac*/ 	.word	0xffffffff


	//   ....[76]....
        /*02b0*/ 	.word	0xffffffff


	//   ....[77]....
        /*02b4*/ 	.word	0xffffffff


	//   ....[78]....
        /*02b8*/ 	.word	0xffffffff


	//   ....[79]....
        /*02bc*/ 	.word	0xffffffff


	//   ....[80]....
        /*02c0*/ 	.word	0xffffffff


	//   ....[81]....
        /*02c4*/ 	.word	0xffffffff


	//   ....[82]....
        /*02c8*/ 	.word	0xffffffff


	//   ....[83]....
        /*02cc*/ 	.word	0xffffffff


	//   ....[84]....
        /*02d0*/ 	.word	0xffffffff


	//   ....[85]....
        /*02d4*/ 	.word	0xffffffff


	//   ....[86]....
        /*02d8*/ 	.word	0xffffffff


	//   ....[87]....
        /*02dc*/ 	.word	0xffffffff


	//   ....[88]....
        /*02e0*/ 	.word	0xffffffff


	//   ....[89]....
        /*02e4*/ 	.word	0xffffffff


	//----- nvinfo : EIATTR_COOP_GROUP_INSTR_OFFSETS
	.align		4
.L_490:
        /*02e8*/ 	.byte	0x04, 0x28
        /*02ea*/ 	.short	(.L_492 - .L_491)


	//   ....[0]....
.L_491:
        /*02ec*/ 	.word	0x00001090


	//   ....[1]....
        /*02f0*/ 	.word	0x000010c0


	//   ....[2]....
        /*02f4*/ 	.word	0x00001100


	//   ....[3]....
        /*02f8*/ 	.word	0x00001130


	//   ....[4]....
        /*02fc*/ 	.word	0x00001170


	//   ....[5]....
        /*0300*/ 	.word	0x000011a0


	//   ....[6]....
        /*0304*/ 	.word	0x000013b0


	//   ....[7]....
        /*0308*/ 	.word	0x000013d0


	//   ....[8]....
        /*030c*/ 	.word	0x00001890


	//   ....[9]....
        /*0310*/ 	.word	0x000018c0


	//   ....[10]....
        /*0314*/ 	.word	0x000018e0


	//   ....[11]....
        /*0318*/ 	.word	0x00001910


	//   ....[12]....
        /*031c*/ 	.word	0x00001930


	//   ....[13]....
        /*0320*/ 	.word	0x00001940


	//   ....[14]....
        /*0324*/ 	.word	0x00001a80


	//   ....[15]....
        /*0328*/ 	.word	0x00001aa0


	//   ....[16]....
        /*032c*/ 	.word	0x000031d0


	//   ....[17]....
        /*0330*/ 	.word	0x000031e0


	//   ....[18]....
        /*0334*/ 	.word	0x000032b0


	//   ....[19]....
        /*0338*/ 	.word	0x000032d0


	//   ....[20]....
        /*033c*/ 	.word	0x00003720


	//   ....[21]....
        /*0340*/ 	.word	0x00003a30


	//   ....[22]....
        /*0344*/ 	.word	0x000046c0


	//   ....[23]....
        /*0348*/ 	.word	0x000046f0


	//   ....[24]....
        /*034c*/ 	.word	0x00004710


	//   ....[25]....
        /*0350*/ 	.word	0x00004730


	//   ....[26]....
        /*0354*/ 	.word	0x00006fe0


	//   ....[27]....
        /*0358*/ 	.word	0x00006ff0


	//   ....[28]....
        /*035c*/ 	.word	0x00007000


	//   ....[29]....
        /*0360*/ 	.word	0x00007010


	//   ....[30]....
        /*0364*/ 	.word	0x00008500


	//   ....[31]....
        /*0368*/ 	.word	0x00008510


	//   ....[32]....
        /*036c*/ 	.word	0x00008520


	//   ....[33]....
        /*0370*/ 	.word	0x00008530


	//   ....[34]....
        /*0374*/ 	.word	0x000087f0


	//   ....[35]....
        /*0378*/ 	.word	0x00008a20


	//   ....[36]....
        /*037c*/ 	.word	0x00009390


	//   ....[37]....
        /*0380*/ 	.word	0x00009450


	//   ....[38]....
        /*0384*/ 	.word	0x000096e0


	//   ....[39]....
        /*0388*/ 	.word	0x00009780


	//   ....[40]....
        /*038c*/ 	.word	0x0000ba50


	//   ....[41]....
        /*0390*/ 	.word	0x0000ba60


	//   ....[42]....
        /*0394*/ 	.word	0x0000ba70


	//   ....[43]....
        /*0398*/ 	.word	0x0000ba80


	//   ....[44]....
        /*039c*/ 	.word	0x0000cf70


	//   ....[45]....
        /*03a0*/ 	.word	0x0000cf80


	//   ....[46]....
        /*03a4*/ 	.word	0x0000cf90


	//   ....[47]....
        /*03a8*/ 	.word	0x0000cfa0


	//   ....[48]....
        /*03ac*/ 	.word	0x0000d3f0


	//   ....[49]....
        /*03b0*/ 	.word	0x0000d410


	//   ....[50]....
        /*03b4*/ 	.word	0x0000d440


	//   ....[51]....
        /*03b8*/ 	.word	0x0000d450


	//   ....[52]....
        /*03bc*/ 	.word	0x0000f3b0


	//   ....[53]....
        /*03c0*/ 	.word	0x0000f3c0


	//   ....[54]....
        /*03c4*/ 	.word	0x0000f3e0


	//   ....[55]....
        /*03c8*/ 	.word	0x0000f4e0


	//   ....[56]....
        /*03cc*/ 	.word	0x00010880


	//   ....[57]....
        /*03d0*/ 	.word	0x00010890


	//   ....[58]....
        /*03d4*/ 	.word	0x000108a0


	//   ....[59]....
        /*03d8*/ 	.word	0x000108b0


	//   ....[60]....
        /*03dc*/ 	.word	0x00010b10


	//   ....[61]....
        /*03e0*/ 	.word	0x00010d30


	//   ....[62]....
        /*03e4*/ 	.word	0x000116a0


	//   ....[63]....
        /*03e8*/ 	.word	0x00011760


	//   ....[64]....
        /*03ec*/ 	.word	0x000119f0


	//   ....[65]....
        /*03f0*/ 	.word	0x00011a90


	//   ....[66]....
        /*03f4*/ 	.word	0x000136a0


	//   ....[67]....
        /*03f8*/ 	.word	0x000136b0


	//   ....[68]....
        /*03fc*/ 	.word	0x000136e0


	//   ....[69]....
        /*0400*/ 	.word	0x000136f0


	//   ....[70]....
        /*0404*/ 	.word	0x000150e0


	//   ....[71]....
        /*0408*/ 	.word	0x000150f0


	//   ....[72]....
        /*040c*/ 	.word	0x00015110


	//   ....[73]....
        /*0410*/ 	.word	0x00015120


	//   ....[74]....
        /*0414*/ 	.word	0x00015130


	//   ....[75]....
        /*0418*/ 	.word	0x00015140


	//   ....[76]....
        /*041c*/ 	.word	0x00015440


	//   ....[77]....
        /*0420*/ 	.word	0x00015470


	//   ....[78]....
        /*0424*/ 	.word	0x00015630


	//   ....[79]....
        /*0428*/ 	.word	0x00015660


	//   ....[80]....
        /*042c*/ 	.word	0x00015820


	//   ....[81]....
        /*0430*/ 	.word	0x00015840


	//   ....[82]....
        /*0434*/ 	.word	0x00015f60


	//   ....[83]....
        /*0438*/ 	.word	0x00015f80


	//   ....[84]....
        /*043c*/ 	.word	0x00016130


	//   ....[85]....
        /*0440*/ 	.word	0x00016160


	//   ....[86]....
        /*0444*/ 	.word	0x000162f0


	//   ....[87]....
        /*0448*/ 	.word	0x00016320


	//   ....[88]....
        /*044c*/ 	.word	0x000164b0


	//   ....[89]....
        /*0450*/ 	.word	0x000164d0


	//----- nvinfo : EIATTR_EXIT_INSTR_OFFSETS
	.align		4
.L_492:
        /*0454*/ 	.byte	0x04, 0x1c
        /*0456*/ 	.short	(.L_494 - .L_493)


	//   ....[0]....
.L_493:
        /*0458*/ 	.word	0x00000040


	//   ....[1]....
        /*045c*/ 	.word	0x00015850


	//   ....[2]....
        /*0460*/ 	.word	0x00015990


	//   ....[3]....
        /*0464*/ 	.word	0x000159f0


	//   ....[4]....
        /*0468*/ 	.word	0x000164e0


	//   ....[5]....
        /*046c*/ 	.word	0x000165f0


	//   ....[6]....
        /*0470*/ 	.word	0x00016650


	//----- nvinfo : EIATTR_CTAIDZ_USED
	.align		4
.L_494:
        /*0474*/ 	.byte	0x01, 0x04
	.zero		2


	//----- nvinfo : EIATTR_MAX_THREADS
	.align		4
        /*0478*/ 	.byte	0x04, 0x05
        /*047a*/ 	.short	(.L_496 - .L_495)
.L_495:
        /*047c*/ 	.word	0x00000100
        /*0480*/ 	.word	0x00000001
        /*0484*/ 	.word	0x00000001


	//----- nvinfo : EIATTR_CRS_STACK_SIZE
	.align		4
.L_496:
        /*0488*/ 	.byte	0x04, 0x1e
        /*048a*/ 	.short	(.L_498 - .L_497)
.L_497:
        /*048c*/ 	.word	0x00000000
.L_498:


//--------------------- .nv.info._ZN7cutlass13device_kernelIN5flash19enable_sm80_to_sm89INS1_16FlashAttnFwdSm80INS1_25CollectiveMainloopFwdSm80ILi8ELi1ELb0EN4cute5tupleIJNS5_1CILi128EEENS7_ILi64EEENS7_ILi256EEEEEELi256ENS_6half_tEfNS_4arch4Sm80ELb0ELb1ELb1ELb1ELb1ELb0ELb1ELb0EEENS1_21CollectiveEpilogueFwdINS6_IJS8_SA_S9_EEENS6_IJNS7_ILi1EEESI_SI_EEESC_SE_Li256ELb1ELb1ELb0ELb0EEENS1_19SingleTileSchedulerILb1ELb0ELb1ELi128EEEEEEEEEvNT_6ParamsE --------------------------
	.section	.nv.info._ZN7cutlass13device_kernelIN5flash19enable_sm80_to_sm89INS1_16FlashAttnFwdSm80INS1_25CollectiveMainloopFwdSm80ILi8ELi1ELb0EN4cute5tupleIJNS5_1CILi128EEENS7_ILi64EEENS7_ILi256EEEEEELi256ENS_6half_tEfNS_4arch4Sm80ELb0ELb1ELb1ELb1ELb1ELb0ELb1ELb0EEENS1_21CollectiveEpilogueFwdINS6_IJS8_SA_S9_EEENS6_IJNS7_ILi1EEESI_SI_EEESC_SE_Li256ELb1ELb1ELb0ELb0EEENS1_19SingleTileSchedulerILb1ELb0ELb1ELi128EEEEEEEEEvNT_6ParamsE,"",@"SHT_CUDA_INFO"
	.sectionflags	@""
	.align	4


	//----- nvinfo : EIATTR_CUDA_API_VERSION
	.align		4
        /*0000*/ 	.byte	0x04, 0x37
        /*0002*/ 	.short	(.L_500 - .L_499)
.L_499:
        /*0004*/ 	.word	0x00000082


	//----- nvinfo : EIATTR_SW2861232_WAR
	.align		4
.L_500:
        /*0008*/ 	.byte	0x01, 0x35
	.zero		2


	//----- nvinfo : EIATTR_PARAM_CBANK
	.align		4
        /*000c*/ 	.byte	0x04, 0x0a
        /*000e*/ 	.short	(.L_502 - .L_501)
	.align		4
.L_501:
        /*0010*/ 	.word	index@(.nv.constant0._ZN7cutlass13device_kernelIN5flash19enable_sm80_to_sm89INS1_16FlashAttnFwdSm80INS1_25CollectiveMainloopFwdSm80ILi8ELi1ELb0EN4cute5tupleIJNS5_1CILi128EEENS7_ILi64EEENS7_ILi256EEEEEELi256ENS_6half_tEfNS_4arch4Sm80ELb0ELb1ELb1ELb1ELb1ELb0ELb1ELb0EEENS1_21CollectiveEpilogueFwdINS6_IJS8_SA_S9_EEENS6_IJNS7_ILi1EEESI_SI_EEESC_SE_Li256ELb1ELb1ELb0ELb0EEENS1_19SingleTileSchedulerILb1ELb0ELb1ELi128EEEEEEEEEvNT_6ParamsE)
        /*0014*/ 	.short	0x0160
        /*0016*/ 	.short	0x0418


	//----- nvinfo : EIATTR_CBANK_PARAM_SIZE
	.align		4
.L_502:
        /*0018*/ 	.byte	0x03, 0x19
        /*001a*/ 	.short	0x0418


	//----- nvinfo : EIATTR_KPARAM_INFO
	.align		4
        /*001c*/ 	.byte	0x04, 0x17
        /*001e*/ 	.short	(.L_504 - .L_503)
.L_503:
        /*0020*/ 	.word	0x00000000
        /*0024*/ 	.short	0x0000
        /*0026*/ 	.short	0x0000
        /*0028*/ 	.byte	0x00, 0xf0, 0x61, 0x10


	//----- nvinfo : EIATTR_MAXREG_COUNT
	.align		4
.L_504:
        /*002c*/ 	.byte	0x03, 0x1b
        /*002e*/ 	.short	0x00ff


	//----- nvinfo : EIATTR_NUM_BARRIERS
	.align		4
        /*0030*/ 	.byte	0x02, 0x4c
        /*0032*/ 	.byte	0x02
	.zero		1


	//----- nvinfo : EIATTR_ANNOTATIONS
	.align		4
        /*0034*/ 	.byte	0x04, 0x55
        /*0036*/ 	.short	(.L_506 - .L_505)


	//   ....[0]....
.L_505:
        /* <DEDUP_REMOVED lines=23> */


	//----- nvinfo : EIATTR_MERCURY_ISA_VERSION
	.align		4
.L_506:
        /*0198*/ 	.byte	0x03, 0x5f
        /*019a*/ 	.short	0x0000


	//----- nvinfo : EIATTR_COOP_GROUP_MASK_REGIDS
	.align		4
        /*019c*/ 	.byte	0x04, 0x29
        /*019e*/ 	.short	(.L_508 - .L_507)


	//   ....[0]....
.L_507:
        /*01a0*/ 	.word	0xffffffff


	//   ....[1]....
        /*01a4*/ 	.word	0xffffffff


	//   ....[2]....
        /*01a8*/ 	.word	0xffffffff


	//   ....[3]....
        /*01ac*/ 	.word	0xffffffff


	//   ....[4]....
        /*01b0*/ 	.word	0xffffffff


	//   ....[5]....
        /*01b4*/ 	.word	0xffffffff


	//   ....[6]....
        /*01b8*/ 	.word	0xffffffff


	//   ....[7]....
        /*01bc*/ 	.word	0xffffffff


	//   ....[8]....
        /*01c0*/ 	.word	0xffffffff


	//   ....[9]....
        /*01c4*/ 	.word	0xffffffff


	//   ....[10]....
        /*01c8*/ 	.word	0xffffffff


	//   ....[11]....
        /*01cc*/ 	.word	0xffffffff


	//   ....[12]....
        /*01d0*/ 	.word	0xffffffff


	//   ....[13]....
        /*01d4*/ 	.word	0xffffffff


	//   ....[14]....
        /*01d8*/ 	.word	0xffffffff


	//   ....[15]....
        /*01dc*/ 	.word	0xffffffff


	//   ....[16]....
        /*01e0*/ 	.word	0xffffffff


	//   ....[17]....
        /*01e4*/ 	.word	0xffffffff


	//   ....[18]....
        /*01e8*/ 	.word	0xffffffff


	//   ....[19]....
        /*01ec*/ 	.word	0xffffffff


	//   ....[20]....
        /*01f0*/ 	.word	0xffffffff


	//   ....[21]....
        /*01f4*/ 	.word	0xffffffff


	//   ....[22]....
        /*01f8*/ 	.word	0xffffffff


	//   ....[23]....
        /*01fc*/ 	.word	0xffffffff


	//   ....[24]....
        /*0200*/ 	.word	0xffffffff


	//   ....[25]....
        /*0204*/ 	.word	0xffffffff


	//   ....[26]....
        /*0208*/ 	.word	0xffffffff


	//   ....[27]....
        /*020c*/ 	.word	0xffffffff


	//   ....[28]....
        /*0210*/ 	.word	0xffffffff


	//   ....[29]....
        /*0214*/ 	.word	0xffffffff


	//   ....[30]....
        /*0218*/ 	.word	0xffffffff


	//   ....[31]....
        /*021c*/ 	.word	0xffffffff


	//   ....[32]....
        /*0220*/ 	.word	0xffffffff


	//   ....[33]....
        /*0224*/ 	.word	0xffffffff


	//   ....[34]....
        /*0228*/ 	.word	0xffffffff


	//   ....[35]....
        /*022c*/ 	.word	0xffffffff


	//   ....[36]....
        /*0230*/ 	.word	0xffffffff


	//   ....[37]....
        /*0234*/ 	.word	0xffffffff


	//   ....[38]....
        /*0238*/ 	.word	0xffffffff


	//   ....[39]....
        /*023c*/ 	.word	0xffffffff


	//   ....[40]....
        /*0240*/ 	.word	0xffffffff


	//   ....[41]....
        /*0244*/ 	.word	0xffffffff


	//   ....[42]....
        /*0248*/ 	.word	0xffffffff


	//   ....[43]....
        /*024c*/ 	.word	0xffffffff


	//   ....[44]....
        /*0250*/ 	.word	0xffffffff


	//   ....[45]....
        /*0254*/ 	.word	0xffffffff


	//   ....[46]....
        /*0258*/ 	.word	0xffffffff


	//   ....[47]....
        /*025c*/ 	.word	0xffffffff


	//   ....[48]....
        /*0260*/ 	.word	0xffffffff


	//   ....[49]....
        /*0264*/ 	.word	0xffffffff


	//   ....[50]....
        /*0268*/ 	.word	0xffffffff


	//   ....[51]....
        /*026c*/ 	.word	0xffffffff


	//   ....[52]....
        /*0270*/ 	.word	0xffffffff


	//   ....[53]....
        /*0274*/ 	.word	0xffffffff


	//   ....[54]....
        /*0278*/ 	.word	0xffffffff


	//   ....[55]....
        /*027c*/ 	.word	0xffffffff


	//   ....[56]....
        /*0280*/ 	.word	0xffffffff


	//   ....[57]....
        /*0284*/ 	.word	0xffffffff


	//   ....[58]....
        /*0288*/ 	.word	0xffffffff


	//   ....[59]....
        /*028c*/ 	.word	0xffffffff


	//   ....[60]....
        /*0290*/ 	.word	0xffffffff


	//   ....[61]....
        /*0294*/ 	.word	0xffffffff


	//   ....[62]....
        /*0298*/ 	.word	0xffffffff


	//   ....[63]....
        /*029c*/ 	.word	0xffffffff


	//   ....[64]....
        /*02a0*/ 	.word	0xffffffff


	//   ....[65]....
        /*02a4*/ 	.word	0xffffffff


	//   ....[66]....
        /*02a8*/ 	.word	0xffffffff


	//   ....[67]....
        /*02ac*/ 	.word	0xffffffff


	//   ....[68]....
        /*02b0*/ 	.word	0xffffffff


	//   ....[69]....
        /*02b4*/ 	.word	0xffffffff


	//   ....[70]....
        /*02b8*/ 	.word	0xffffffff


	//   ....[71]....
        /*02bc*/ 	.word	0xffffffff


	//   ....[72]....
        /*02c0*/ 	.word	0xffffffff


	//   ....[73]....
        /*02c4*/ 	.word	0xffffffff


	//   ....[74]....
        /*02c8*/ 	.word	0xffffffff


	//   ....[75]....
        /*02cc*/ 	.word	0xffffffff


	//   ....[76]....
        /*02d0*/ 	.word	0xffffffff


	//   ....[77]....
        /*02d4*/ 	.word	0xffffffff


	//   ....[78]....
        /*02d8*/ 	.word	0xffffffff


	//   ....[79]....
        /*02dc*/ 	.word	0xffffffff


	//   ....[80]....
        /*02e0*/ 	.word	0xffffffff


	//   ....[81]....
        /*02e4*/ 	.word	0xffffffff


	//   ....[82]....
        /*02e8*/ 	.word	0xffffffff


	//   ....[83]....
        /*02ec*/ 	.word	0xffffffff


	//   ....[84]....
        /*02f0*/ 	.word	0xffffffff


	//   ....[85]....
        /*02f4*/ 	.word	0xffffffff


	//   ....[86]....
        /*02f8*/ 	.word	0xffffffff


	//   ....[87]....
        /*02fc*/ 	.word	0xffffffff


	//   ....[88]....
        /*0300*/ 	.word	0xffffffff


	//   ....[89]....
        /*0304*/ 	.word	0xffffffff


	//   ....[90]....
        /*0308*/ 	.word	0xffffffff


	//----- nvinfo : EIATTR_COOP_GROUP_INSTR_OFFSETS
	.align		4
.L_508:
        /*030c*/ 	.byte	0x04, 0x28
        /*030e*/ 	.short	(.L_510 - .L_509)


	//   ....[0]....
.L_509:
        /*0310*/ 	.word	0x000000a0


	//   ....[1]....
        /*0314*/ 	.word	0x00001710


	//   ....[2]....
        /*0318*/ 	.word	0x00001840


	//   ....[3]....
        /*031c*/ 	.word	0x000019b0


	//   ....[4]....
        /*0320*/ 	.word	0x000019e0


	//   ....[5]....
        /*0324*/ 	.word	0x00001b50


	//   ....[6]....
        /*0328*/ 	.word	0x00001b80


	//   ....[7]....
        /*032c*/ 	.word	0x00001d00


	//   ....[8]....
        /*0330*/ 	.word	0x00001d40


	//   ....[9]....
        /*0334*/ 	.word	0x00002360


	//   ....[10]....
        /*0338*/ 	.word	0x000023a0


	//   ....[11]....
        /*033c*/ 	.word	0x000023d0


	//   ....[12]....
        /*0340*/ 	.word	0x00002420


	//   ....[13]....
        /*0344*/ 	.word	0x00002460


	//   ....[14]....
        /*0348*/ 	.word	0x00002490


	//   ....[15]....
        /*034c*/ 	.word	0x000024b0


	//   ....[16]....
        /*0350*/ 	.word	0x000024e0


	//   ....[17]....
        /*0354*/ 	.word	0x00003b90


	//   ....[18]....
        /*0358*/ 	.word	0x00003bb0


	//   ....[19]....
        /*035c*/ 	.word	0x00003c70


	//   ....[20]....
        /*0360*/ 	.word	0x00003c90


	//   ....[21]....
        /*0364*/ 	.word	0x000040a0


	//   ....[22]....
        /*0368*/ 	.word	0x000043c0


	//   ....[23]....
        /*036c*/ 	.word	0x00005060


	//   ....[24]....
        /*0370*/ 	.word	0x00005090


	//   ....[25]....
        /*0374*/ 	.word	0x000050b0


	//   ....[26]....
        /*0378*/ 	.word	0x000050d0


	//   ....[27]....
        /*037c*/ 	.word	0x000079c0


	//   ....[28]....
        /*0380*/ 	.word	0x000079d0


	//   ....[29]....
        /*0384*/ 	.word	0x000079e0


	//   ....[30]....
        /*0388*/ 	.word	0x000079f0


	//   ....[31]....
        /*038c*/ 	.word	0x00008ef0


	//   ....[32]....
        /*0390*/ 	.word	0x00008f00


	//   ....[33]....
        /*0394*/ 	.word	0x00008f10


	//   ....[34]....
        /*0398*/ 	.word	0x00008f20


	//   ....[35]....
        /*039c*/ 	.word	0x000091d0


	//   ....[36]....
        /*03a0*/ 	.word	0x000093e0


	//   ....[37]....
        /*03a4*/ 	.word	0x00009d40


	//   ....[38]....
        /*03a8*/ 	.word	0x00009e00


	//   ....[39]....
        /*03ac*/ 	.word	0x0000a090


	//   ....[40]....
        /*03b0*/ 	.word	0x0000a130


	//   ....[41]....
        /*03b4*/ 	.word	0x0000c410


	//   ....[42]....
        /*03b8*/ 	.word	0x0000c420


	//   ....[43]....
        /*03bc*/ 	.word	0x0000c430


	//   ....[44]....
        /*03c0*/ 	.word	0x0000c440


	//   ....[45]....
        /*03c4*/ 	.word	0x0000d940


	//   ....[46]....
        /*03c8*/ 	.word	0x0000d950


	//   ....[47]....
        /*03cc*/ 	.word	0x0000d960


	//   ....[48]....
        /*03d0*/ 	.word	0x0000d970


	//   ....[49]....
        /*03d4*/ 	.word	0x0000ddb0


	//   ....[50]....
        /*03d8*/ 	.word	0x0000ddd0


	//   ....[51]....
        /*03dc*/ 	.word	0x0000de00


	//   ....[52]....
        /*03e0*/ 	.word	0x0000de10


	//   ....[53]....
        /*03e4*/ 	.word	0x0000fcd0


	//   ....[54]....
        /*03e8*/ 	.word	0x0000fce0


	//   ....[55]....
        /*03ec*/ 	.word	0x0000fd00


	//   ....[56]....
        /*03f0*/ 	.word	0x0000fe00


	//   ....[57]....
        /*03f4*/ 	.word	0x000111c0


	//   ....[58]....
        /*03f8*/ 	.word	0x000111d0


	//   ....[59]....
        /*03fc*/ 	.word	0x000111e0


	//   ....[60]....
        /*0400*/ 	.word	0x000111f0


	//   ....[61]....
        /*0404*/ 	.word	0x00011450


	//   ....[62]....
        /*0408*/ 	.word	0x00011660


	//   ....[63]....
        /*040c*/ 	.word	0x00011fc0


	//   ....[64]....
        /*0410*/ 	.word	0x00012080


	//   ....[65]....
        /*0414*/ 	.word	0x00012310


	//   ....[66]....
        /*0418*/ 	.word	0x000123b0


	//   ....[67]....
        /*041c*/ 	.word	0x00013fc0


	//   ....[68]....
        /*0420*/ 	.word	0x00013fd0


	//   ....[69]....
        /*0424*/ 	.word	0x00014000


	//   ....[70]....
        /*0428*/ 	.word	0x00014020


	//   ....[71]....
        /*042c*/ 	.word	0x00015aa0


	//   ....[72]....
        /*0430*/ 	.word	0x00015ae0


	//   ....[73]....
        /*0434*/ 	.word	0x00015b20


	//   ....[74]....
        /*0438*/ 	.word	0x00015b50


	//   ....[75]....
        /*043c*/ 	.word	0x00015d90


	//   ....[76]....
        /*0440*/ 	.word	0x00015da0


	//   ....[77]....
        /*0444*/ 	.word	0x00015fa0


	//   ....[78]....
        /*0448*/ 	.word	0x00015fd0


	//   ....[79]....
        /*044c*/ 	.word	0x00016190


	//   ....[80]....
        /*0450*/ 	.word	0x000161c0


	//   ....[81]....
        /*0454*/ 	.word	0x00016380


	//   ....[82]....
        /*0458*/ 	.word	0x000163a0


	//   ....[83]....
        /*045c*/ 	.word	0x00016d20


	//   ....[84]....
        /*0460*/ 	.word	0x00016d40


	//   ....[85]....
        /*0464*/ 	.word	0x00016f00


	//   ....[86]....
        /*0468*/ 	.word	0x00016f30


	//   ....[87]....
        /*046c*/ 	.word	0x000170c0


	//   ....[88]....
        /*0470*/ 	.word	0x000170f0


	//   ....[89]....
        /*0474*/ 	.word	0x00017280


	//   ....[90]....
        /*0478*/ 	.word	0x000172a0


	//----- nvinfo : EIATTR_EXIT_INSTR_OFFSETS
	.align		4
.L_510:
        /*047c*/ 	.byte	0x04, 0x1c
        /*047e*/ 	.short	(.L_512 - .L_511)


	//   ....[0]....
.L_511:
        /*0480*/ 	.word	0x00000450


	//   ....[1]....
        /*0484*/ 	.word	0x000163b0


	//   ....[2]....
        /*0488*/ 	.word	0x000164f0


	//   ....[3]....
        /*048c*/ 	.word	0x00016550


	//   ....[4]....
        /*0490*/ 	.word	0x000172b0


	//   ....[5]....
        /*0494*/ 	.word	0x000173c0


	//   ....[6]....
        /*0498*/ 	.word	0x00017420


	//----- nvinfo : EIATTR_CTAIDZ_USED
	.align		4
.L_512:
        /*049c*/ 	.byte	0x01, 0x04
	.zero		2


	//----- nvinfo : EIATTR_MAX_THREADS
	.align		4
        /*04a0*/ 	.byte	0x04, 0x05
        /*04a2*/ 	.short	(.L_514 - .L_513)
.L_513:
        /*04a4*/ 	.word	0x00000100
        /*04a8*/ 	.word	0x00000001
        /*04ac*/ 	.word	0x00000001


	//----- nvinfo : EIATTR_CRS_STACK_SIZE
	.align		4
.L_514:
        /*04b0*/ 	.byte	0x04, 0x1e
        /*04b2*/ 	.short	(.L_516 - .L_515)
.L_515:
        /*04b4*/ 	.word	0x00000000
.L_516:


//--------------------- .nv.info._ZN7cutlass13device_kernelIN5flash19enable_sm80_to_sm89INS1_16FlashAttnFwdSm80INS1_25CollectiveMainloopFwdSm80ILi8ELi1ELb0EN4cute5tupleIJNS5_1CILi128EEENS7_ILi48EEENS7_ILi256EEEEEELi256ENS_6half_tEfNS_4arch4Sm80ELb0ELb1ELb1ELb1ELb1ELb1ELb1ELb0EEENS1_21CollectiveEpilogueFwdINS6_IJS8_SA_S9_EEENS6_IJNS7_ILi1EEESI_SI_EEESC_SE_Li256ELb1ELb1ELb0ELb0EEENS1_19SingleTileSchedulerILb1ELb0ELb1ELi128EEEEEEEEEvNT_6ParamsE --------------------------
	.section	.nv.info._ZN7cutlass13device_kernelIN5flash19enable_sm80_to_sm89INS1_16FlashAttnFwdSm80INS1_25CollectiveMainloopFwdSm80ILi8ELi1ELb0EN4cute5tupleIJNS5_1CILi128EEENS7_ILi48EEENS7_ILi256EEEEEELi256ENS_6half_tEfNS_4arch4Sm80ELb0ELb1ELb1ELb1ELb1ELb1ELb1ELb0EEENS1_21CollectiveEpilogueFwdINS6_IJS8_SA_S9_EEENS6_IJNS7_ILi1EEESI_SI_EEESC_SE_Li256ELb1ELb1ELb0ELb0EEENS1_19SingleTileSchedulerILb1ELb0ELb1ELi128EEEEEEEEEvNT_6ParamsE,"",@"SHT_CUDA_INFO"
	.sectionflags	@""
	.align	4


	//----- nvinfo : EIATTR_CUDA_API_VERSION
	.align		4
        /*0000*/ 	.byte	0x04, 0x37
        /*0002*/ 	.short	(.L_518 - .L_517)
.L_517:
        /*0004*/ 	.word	0x00000082


	//----- nvinfo : EIATTR_SW2861232_WAR
	.align		4
.L_518:
        /*0008*/ 	.byte	0x01, 0x35
	.zero		2


	//----- nvinfo : EIATTR_PARAM_CBANK
	.align		4
        /*000c*/ 	.byte	0x04, 0x0a
        /*000e*/ 	.short	(.L_520 - .L_519)
	.align		4
.L_519:
        /*0010*/ 	.word	index@(.nv.constant0._ZN7cutlass13device_kernelIN5flash19enable_sm80_to_sm89INS1_16FlashAttnFwdSm80INS1_25CollectiveMainloopFwdSm80ILi8ELi1ELb0EN4cute5tupleIJNS5_1CILi128EEENS7_ILi48EEENS7_ILi256EEEEEELi256ENS_6half_tEfNS_4arch4Sm80ELb0ELb1ELb1ELb1ELb1ELb1ELb1ELb0EEENS1_21CollectiveEpilogueFwdINS6_IJS8_SA_S9_EEENS6_IJNS7_ILi1EEESI_SI_EEESC_SE_Li256ELb1ELb1ELb0ELb0EEENS1_19SingleTileSchedulerILb1ELb0ELb1ELi128EEEEEEEEEvNT_6ParamsE)
        /*0014*/ 	.short	0x0160
        /*0016*/ 	.short	0x0418


	//----- nvinfo : EIATTR_CBANK_PARAM_SIZE
	.align		4
.L_520:
        /*0018*/ 	.byte	0x03, 0x19
        /*001a*/ 	.short	0x0418


	//----- nvinfo : EIATTR_KPARAM_INFO
	.align		4
        /*001c*/ 	.byte	0x04, 0x17
        /*001e*/ 	.short	(.L_522 - .L_521)
.L_521:
        /*0020*/ 	.word	0x00000000
        /*0024*/ 	.short	0x0000
        /*0026*/ 	.short	0x0000
        /*0028*/ 	.byte	0x00, 0xf0, 0x61, 0x10


	//----- nvinfo : EIATTR_MAXREG_COUNT
	.align		4
.L_522:
        /*002c*/ 	.byte	0x03, 0x1b
        /*002e*/ 	.short	0x00ff


	//----- nvinfo : EIATTR_NUM_BARRIERS
	.align		4
        /*0030*/ 	.byte	0x02, 0x4c
        /*0032*/ 	.byte	0x02
	.zero		1


	//----- nvinfo : EIATTR_ANNOTATIONS
	.align		4
        /*0034*/ 	.byte	0x04, 0x55
        /*0036*/ 	.short	(.L_524 - .L_523)


	//   ....[0]....
.L_523:
        /*0038*/ 	.word	0x00000001
        /*003c*/ 	.byte	0xe0, 0x01, 0x00, 0x00, 0x01, 0x00, 0x00, 0x00, 0x20, 0x03, 0x00, 0x00, 0x01, 0x00, 0x00, 0x00
        /*004c*/ 	.byte	0x30, 0x03, 0x00, 0x00, 0x01, 0x00, 0x00, 0x00, 0xc0, 0x80, 0x00, 0x00, 0x01, 0x00, 0x00, 0x00
        /*005c*/ 	.byte	0x60, 0x8b, 0x01, 0x00, 0x01, 0x00, 0x00, 0x00, 0x10, 0xa6, 0x01, 0x00


	//----- nvinfo : EIATTR_MERCURY_ISA_VERSION
	.align		4
.L_524:
        /*0068*/ 	.byte	0x03, 0x5f
        /*006a*/ 	.short	0x0000


	//----- nvinfo : EIATTR_COOP_GROUP_MASK_REGIDS
	.align		4
        /*006c*/ 	.byte	0x04, 0x29
        /*006e*/ 	.short	(.L_526 - .L_525)


	//   ....[0]....
.L_525:
        /*0070*/ 	.word	0xffffffff


	//   ....[1]....
        /*0074*/ 	.word	0xffffffff


	//   ....[2]....
        /*0078*/ 	.word	0xffffffff


	//   ....[3]....
        /*007c*/ 	.word	0xffffffff


	//   ....[4]....
        /*0080*/ 	.word	0xffffffff


	//   ....[5]....
        /*0084*/ 	.word	0xffffffff


	//   ....[6]....
        /*0088*/ 	.word	0xffffffff


	//   ....[7]....
        /*008c*/ 	.word	0xffffffff


	//   ....[8]....
        /*0090*/ 	.word	0xffffffff


	//   ....[9]....
        /*0094*/ 	.word	0xffffffff


	//   ....[10]....
        /*0098*/ 	.word	0xffffffff


	//   ....[11]....
        /*009c*/ 	.word	0xffffffff


	//   ....[12]....
        /*00a0*/ 	.word	0xffffffff


	//   ....[13]....
        /*00a4*/ 	.word	0xffffffff


	//   ....[14]....
        /*00a8*/ 	.word	0xffffffff


	//   ....[15]....
        /*00ac*/ 	.word	0xffffffff


	//   ....[16]....
        /*00b0*/ 	.word	0xffffffff


	//   ....[17]....
        /*00b4*/ 	.word	0xffffffff


	//   ....[18]....
        /*00b8*/ 	.word	0xffffffff


	//   ....[19]....
        /*00bc*/ 	.word	0xffffffff


	//   ....[20]....
        /*00c0*/ 	.word	0xffffffff


	//   ....[21]....
        /*00c4*/ 	.word	0xffffffff


	//   ....[22]....
        /*00c8*/ 	.word	0xffffffff


	//   ....[23]....
        /*00cc*/ 	.word	0xffffffff


	//   ....[24]....
        /*00d0*/ 	.word	0xffffffff


	//   ....[25]....
        /*00d4*/ 	.word	0xffffffff


	//   ....[26]....
        /*00d8*/ 	.word	0xffffffff


	//   ....[27]....
        /*00dc*/ 	.word	0xffffffff


	//   ....[28]....
        /*00e0*/ 	.word	0xffffffff


	//   ....[29]....
        /*00e4*/ 	.word	0xffffffff


	//   ....[30]....
        /*00e8*/ 	.word	0xffffffff


	//   ....[31]....
        /*00ec*/ 	.word	0xffffffff


	//   ....[32]....
        /*00f0*/ 	.word	0xffffffff


	//   ....[33]....
        /*00f4*/ 	.word	0xffffffff


	//   ....[34]....
        /*00f8*/ 	.word	0xffffffff


	//   ....[35]....
        /*00fc*/ 	.word	0xffffffff


	//   ....[36]....
        /*0100*/ 	.word	0xffffffff


	//   ....[37]....
        /*0104*/ 	.word	0xffffffff


	//   ....[38]....
        /*0108*/ 	.word	0xffffffff


	//   ....[39]....
        /*010c*/ 	.word	0xffffffff


	//   ....[40]....
        /*0110*/ 	.word	0xffffffff


	//   ....[41]....
        /*0114*/ 	.word	0xffffffff


	//   ....[42]....
        /*0118*/ 	.word	0xffffffff


	//   ....[43]....
        /*011c*/ 	.word	0xffffffff


	//   ....[44]....
        /*0120*/ 	.word	0xffffffff


	//   ....[45]....
        /*0124*/ 	.word	0xffffffff


	//   ....[46]....
        /*0128*/ 	.word	0xffffffff


	//   ....[47]....
        /*012c*/ 	.word	0xffffffff


	//   ....[48]....
        /*0130*/ 	.word	0xffffffff


	//   ....[49]....
        /*0134*/ 	.word	0xffffffff


	//   ....[50]....
        /*0138*/ 	.word	0xffffffff


	//   ....[51]....
        /*013c*/ 	.word	0xffffffff


	//   ....[52]....
        /*0140*/ 	.word	0xffffffff


	//   ....[53]....
        /*0144*/ 	.word	0xffffffff


	//   ....[54]....
        /*0148*/ 	.word	0xffffffff


	//   ....[55]....
        /*014c*/ 	.word	0xffffffff


	//   ....[56]....
        /*0150*/ 	.word	0xffffffff


	//   ....[57]....
        /*0154*/ 	.word	0xffffffff


	//   ....[58]....
        /*0158*/ 	.word	0xffffffff


	//   ....[59]....
        /*015c*/ 	.word	0xffffffff


	//   ....[60]....
        /*0160*/ 	.word	0xffffffff


	//   ....[61]....
        /*0164*/ 	.word	0xffffffff


	//   ....[62]....
        /*0168*/ 	.word	0xffffffff


	//   ....[63]....
        /*016c*/ 	.word	0xffffffff


	//   ....[64]....
        /*0170*/ 	.word	0xffffffff


	//   ....[65]....
        /*0174*/ 	.word	0xffffffff


	//   ....[66]....
        /*0178*/ 	.word	0xffffffff


	//   ....[67]....
        /*017c*/ 	.word	0xffffffff


	//   ....[68]....
        /*0180*/ 	.word	0xffffffff


	//   ....[69]....
        /*0184*/ 	.word	0xffffffff


	//   ....[70]....
        /*0188*/ 	.word	0xffffffff


	//   ....[71]....
        /*018c*/ 	.word	0xffffffff


	//   ....[72]....
        /*0190*/ 	.word	0xffffffff


	//   ....[73]....
        /*0194*/ 	.word	0xffffffff


	//   ....[74]....
        /*0198*/ 	.word	0xffffffff


	//   ....[75]....
        /*019c*/ 	.word	0xffffffff


	//   ....[76]....
        /*01a0*/ 	.word	0xffffffff


	//   ....[77]....
        /*01a4*/ 	.word	0xffffffff


	//   ....[78]....
        /*01a8*/ 	.word	0xffffffff


	//   ....[79]....
        /*01ac*/ 	.word	0xffffffff


	//   ....[80]....
        /*01b0*/ 	.word	0xffffffff


	//   ....[81]....
        /*01b4*/ 	.word	0xffffffff


	//   ....[82]....
        /*01b8*/ 	.word	0xffffffff


	//   ....[83]....
        /*01bc*/ 	.word	0xffffffff


	//   ....[84]....
        /*01c0*/ 	.word	0xffffffff


	//   ....[85]....
        /*01c4*/ 	.word	0xffffffff


	//   ....[86]....
        /*01c8*/ 	.word	0xffffffff


	//   ....[87]....
        /*01cc*/ 	.word	0xffffffff


	//   ....[88]....
        /*01d0*/ 	.word	0xffffffff


	//   ....[89]....
        /*01d4*/ 	.word	0xffffffff


	//   ....[90]....
        /*01d8*/ 	.word	0xffffffff


	//   ....[91]....
        /*01dc*/ 	.word	0xffffffff


	//   ....[92]....
        /*01e0*/ 	.word	0xffffffff


	//   ....[93]....
        /*01e4*/ 	.word	0xffffffff


	//   ....[94]....
        /*01e8*/ 	.word	0xffffffff


	//   ....[95]....
        /*01ec*/ 	.word	0xffffffff


	//   ....[96]....
        /*01f0*/ 	.word	0xffffffff


	//   ....[97]....
        /*01f4*/ 	.word	0xffffffff


	//   ....[98]....
        /*01f8*/ 	.word	0xffffffff


	//   ....[99]....
        /*01fc*/ 	.word	0xffffffff


	//   ....[100]....
        /*0200*/ 	.word	0xffffffff


	//   ....[101]....
        /*0204*/ 	.word	0xffffffff


	//   ....[102]....
        /*0208*/ 	.word	0xffffffff


	//   ....[103]....
        /*020c*/ 	.word	0xffffffff


	//   ....[104]....
        /*0210*/ 	.word	0xffffffff


	//   ....[105]....
        /*0214*/ 	.word	0xffffffff


	//   ....[106]....
        /*0218*/ 	.word	0xffffffff


	//   ....[107]....
        /*021c*/ 	.word	0xffffffff


	//   ....[108]....
        /*0220*/ 	.word	0xffffffff


	//   ....[109]....
        /*0224*/ 	.word	0xffffffff


	//   ....[110]....
        /*0228*/ 	.word	0xffffffff


	//   ....[111]....
        /*022c*/ 	.word	0xffffffff


	//   ....[112]....
        /*0230*/ 	.word	0xffffffff


	//   ....[113]....
        /*0234*/ 	.word	0xffffffff


	//   ....[114]....
        /*0238*/ 	.word	0xffffffff


	//   ....[115]....
        /*023c*/ 	.word	0xffffffff


	//   ....[116]....
        /*0240*/ 	.word	0xffffffff


	//   ....[117]....
        /*0244*/ 	.word	0xffffffff


	//   ....[118]....
        /*0248*/ 	.word	0xffffffff


	//   ....[119]....
        /*024c*/ 	.word	0xffffffff


	//   ....[120]....
        /*0250*/ 	.word	0xffffffff


	//   ....[121]....
        /*0254*/ 	.word	0xffffffff


	//   ....[122]....
        /*0258*/ 	.word	0xffffffff


	//   ....[123]....
        /*025c*/ 	.word	0xffffffff


	//   ....[124]....
        /*0260*/ 	.word	0xffffffff


	//   ....[125]....
        /*0264*/ 	.word	0xffffffff


	//   ....[126]....
        /*0268*/ 	.word	0xffffffff


	//   ....[127]....
        /*026c*/ 	.word	0xffffffff


	//   ....[128]....
        /*0270*/ 	.word	0xffffffff


	//   ....[129]....
        /*0274*/ 	.word	0xffffffff


	//   ....[130]....
        /*0278*/ 	.word	0xffffffff


	//   ....[131]....
        /*027c*/ 	.word	0xffffffff


	//   ....[132]....
        /*0280*/ 	.word	0xffffffff


	//   ....[133]....
        /*0284*/ 	.word	0xffffffff


	//   ....[134]....
        /*0288*/ 	.word	0xffffffff


	//   ....[135]....
        /*028c*/ 	.word	0xffffffff


	//   ....[136]....
        /*0290*/ 	.word	0xffffffff


	//   ....[137]....
        /*0294*/ 	.word	0xffffffff


	//   ....[138]....
        /*0298*/ 	.word	0xffffffff


	//   ....[139]....
        /*029c*/ 	.word	0xffffffff


	//   ....[140]....
        /*02a0*/ 	.word	0xffffffff


	//   ....[141]....
        /*02a4*/ 	.word	0xffffffff


	//   ....[142]....
        /*02a8*/ 	.word	0xffffffff


	//   ....[143]....
        /*02ac*/ 	.word	0xffffffff


	//   ....[144]....
        /*02b0*/ 	.word	0xffffffff


	//   ....[145]....
        /*02b4*/ 	.word	0xffffffff


	//   ....[146]....
        /*02b8*/ 	.word	0xffffffff


	//   ....[147]....
        /*02bc*/ 	.word	0xffffffff


	//   ....[148]....
        /*02c0*/ 	.word	0xffffffff


	//   ....[149]....
        /*02c4*/ 	.word	0xffffffff


	//   ....[150]....
        /*02c8*/ 	.word	0xffffffff


	//   ....[151]....
        /*02cc*/ 	.word	0xffffffff


	//   ....[152]....
        /*02d0*/ 	.word	0xffffffff


	//   ....[153]....
        /*02d4*/ 	.word	0xffffffff


	//   ....[154]....
        /*02d8*/ 	.word	0xffffffff


	//   ....[155]....
        /*02dc*/ 	.word	0xffffffff


	//   ....[156]....
        /*02e0*/ 	.word	0xffffffff


	//   ....[157]....
        /*02e4*/ 	.word	0xffffffff


	//   ....[158]....
        /*02e8*/ 	.word	0xffffffff


	//   ....[159]....
        /*02ec*/ 	.word	0xffffffff


	//   ....[160]....
        /*02f0*/ 	.word	0xffffffff


	//   ....[161]....
        /*02f4*/ 	.word	0xffffffff


	//   ....[162]....
        /*02f8*/ 	.word	0xffffffff


	//   ....[163]....
        /*02fc*/ 	.word	0xffffffff


	//   ....[164]....
        /*0300*/ 	.word	0xffffffff


	//   ....[165]....
        /*0304*/ 	.word	0xffffffff


	//   ....[166]....
        /*0308*/ 	.word	0xffffffff


	//   ....[167]....
        /*030c*/ 	.word	0xffffffff


	//   ....[168]....
        /*0310*/ 	.word	0xffffffff


	//   ....[169]....
        /*0314*/ 	.word	0xffffffff


	//   ....[170]....
        /*0318*/ 	.word	0xffffffff


	//   ....[171]....
        /*031c*/ 	.word	0xffffffff


	//   ....[172]....
        /*0320*/ 	.word	0xffffffff


	//   ....[173]....
        /*0324*/ 	.word	0xffffffff


	//   ....[174]....
        /*0328*/ 	.word	0xffffffff


	//   ....[175]....
        /*032c*/ 	.word	0xffffffff


	//   ....[176]....
        /*0330*/ 	.word	0xffffffff


	//   ....[177]....
        /*0334*/ 	.word	0xffffffff


	//   ....[178]....
        /*0338*/ 	.word	0xffffffff


	//   ....[179]....
        /*033c*/ 	.word	0xffffffff


	//   ....[180]....
        /*0340*/ 	.word	0xffffffff


	//   ....[181]....
        /*0344*/ 	.word	0xffffffff


	//   ....[182]....
        /*0348*/ 	.word	0xffffffff


	//   ....[183]....
        /*034c*/ 	.word	0xffffffff


	//   ....[184]....
        /*0350*/ 	.word	0xffffffff


	//   ....[185]....
        /*0354*/ 	.word	0xffffffff


	//   ....[186]....
        /*0358*/ 	.word	0xffffffff


	//   ....[187]....
        /*035c*/ 	.word	0xffffffff


	//   ....[188]....
        /*0360*/ 	.word	0xffffffff


	//   ....[189]....
        /*0364*/ 	.word	0xffffffff


	//   ....[190]....
        /*0368*/ 	.word	0xffffffff


	//   ....[191]....
        /*036c*/ 	.word	0xffffffff


	//   ....[192]....
        /*0370*/ 	.word	0xffffffff


	//   ....[193]....
        /*0374*/ 	.word	0xffffffff


	//   ....[194]....
        /*0378*/ 	.word	0xffffffff


	//   ....[195]....
        /*037c*/ 	.word	0xffffffff


	//   ....[196]....
        /*0380*/ 	.word	0xffffffff


	//   ....[197]....
        /*0384*/ 	.word	0xffffffff


	//   ....[198]....
        /*0388*/ 	.word	0xffffffff


	//   ....[199]....
        /*038c*/ 	.word	0xffffffff


	//   ....[200]....
        /*0390*/ 	.word	0xffffffff


	//   ....[201]....
        /*0394*/ 	.word	0xffffffff


	//   ....[202]....
        /*0398*/ 	.word	0xffffffff


	//   ....[203]....
        /*039c*/ 	.word	0xffffffff


	//   ....[204]....
        /*03a0*/ 	.word	0xffffffff


	//   ....[205]....
        /*03a4*/ 	.word	0xffffffff


	//   ....[206]....
        /*03a8*/ 	.word	0xffffffff


	//   ....[207]....
        /*03ac*/ 	.word	0xffffffff


	//   ....[208]....
        /*03b0*/ 	.word	0xffffffff


	//   ....[209]....
        /*03b4*/ 	.word	0xffffffff


	//   ....[210]....
        /*03b8*/ 	.word	0xffffffff


	//   ....[211]....
        /*03bc*/ 	.word	0xffffffff


	//   ....[212]....
        /*03c0*/ 	.word	0xffffffff


	//   ....[213]....
        /*03c4*/ 	.word	0xffffffff


	//   ....[214]....
        /*03c8*/ 	.word	0xffffffff


	//   ....[215]....
        /*03cc*/ 	.word	0xffffffff


	//   ....[216]....
        /*03d0*/ 	.word	0xffffffff


	//   ....[217]....
        /*03d4*/ 	.word	0xffffffff


	//   ....[218]....
        /*03d8*/ 	.word	0xffffffff


	//   ....[219]....
        /*03dc*/ 	.word	0xffffffff


	//   ....[220]....
        /*03e0*/ 	.word	0xffffffff


	//   ....[221]....
        /*03e4*/ 	.word	0xffffffff


	//   ....[222]....
        /*03e8*/ 	.word	0xffffffff


	//   ....[223]....
        /*03ec*/ 	.word	0xffffffff


	//   ....[224]....
        /*03f0*/ 	.word	0xffffffff


	//   ....[225]....
        /*03f4*/ 	.word	0xffffffff


	//   ....[226]....
        /*03f8*/ 	.word	0xffffffff


	//   ....[227]....
        /*03fc*/ 	.word	0xffffffff


	//   ....[228]....
        /*0400*/ 	.word	0xffffffff


	//   ....[229]....
        /*0404*/ 	.word	0xffffffff


	//   ....[230]....
        /*0408*/ 	.word	0xffffffff


	//   ....[231]....
        /*040c*/ 	.word	0xffffffff


	//   ....[232]....
        /*0410*/ 	.word	0xffffffff


	//   ....[233]....
        /*0414*/ 	.word	0xffffffff


	//   ....[234]....
        /*0418*/ 	.word	0xffffffff


	//   ....[235]....
        /*041c*/ 	.word	0xffffffff


	//   ....[236]....
        /*0420*/ 	.word	0xffffffff


	//   ....[237]....
        /*0424*/ 	.word	0xffffffff


	//   ....[238]....
        /*0428*/ 	.word	0xffffffff


	//   ....[239]....
        /*042c*/ 	.word	0xffffffff


	//   ....[240]....
        /*0430*/ 	.word	0xffffffff


	//   ....[241]....
        /*0434*/ 	.word	0xffffffff


	//   ....[242]....
        /*0438*/ 	.word	0xffffffff


	//----- nvinfo : EIATTR_COOP_GROUP_INSTR_OFFSETS
	.align		4
.L_526:
        /*043c*/ 	.byte	0x04, 0x28
        /*043e*/ 	.short	(.L_528 - .L_527)


	//   ....[0]....
.L_527:
        /*0440*/ 	.word	0x00000090


	//   ....[1]....
        /*0444*/ 	.word	0x00002460


	//   ....[2]....
        /*0448*/ 	.word	0x000024d0


	//   ....[3]....
        /*044c*/ 	.word	0x000034d0


	//   ....[4]....
        /*0450*/ 	.word	0x000034e0


	//   ....[5]....
        /*0454*/ 	.word	0x000049f0


	//   ....[6]....
        /*0458*/ 	.word	0x00004a70


	//   ....[7]....
        /*045c*/ 	.word	0x00005b10


	//   ....[8]....
        /*0460*/ 	.word	0x00005b20


	//   ....[9]....
        /*0464*/ 	.word	0x00006ac0


	//   ....[10]....
        /*0468*/ 	.word	0x00006af0


	//   ....[11]....
        /*046c*/ 	.word	0x00006cb0


	//   ....[12]....
        /*0470*/ 	.word	0x00006cd0


	//   ....[13]....
        /*0474*/ 	.word	0x000071b0


	//   ....[14]....
        /*0478*/ 	.word	0x000071d0


	//   ....[15]....
        /*047c*/ 	.word	0x00007360


	//   ....[16]....
        /*0480*/ 	.word	0x00007380


	//   ....[17]....
        /*0484*/ 	.word	0x00008680


	//   ....[18]....
        /*0488*/ 	.word	0x000086a0


	//   ....[19]....
        /*048c*/ 	.word	0x00008880


	//   ....[20]....
        /*0490*/ 	.word	0x00008890


	//   ....[21]....
        /*0494*/ 	.word	0x00008a60


	//   ....[22]....
        /*0498*/ 	.word	0x00008a80


	//   ....[23]....
        /*049c*/ 	.word	0x00008c50


	//   ....[24]....
        /*04a0*/ 	.word	0x00008c60


	//   ....[25]....
        /*04a4*/ 	.word	0x00009580


	//   ....[26]....
        /*04a8*/ 	.word	0x000095b0


	//   ....[27]....
        /*04ac*/ 	.word	0x000095f0


	//   ....[28]....
        /*04b0*/ 	.word	0x00009620


	//   ....[29]....
        /*04b4*/ 	.word	0x00009b90


	//   ....[30]....
        /*04b8*/ 	.word	0x00009ba0


	//   ....[31]....
        /*04bc*/ 	.word	0x00009d80


	//   ....[32]....
        /*04c0*/ 	.word	0x00009d90


	//   ....[33]....
        /*04c4*/ 	.word	0x0000ac00


	//   ....[34]....
        /*04c8*/ 	.word	0x0000ac20


	//   ....[35]....
        /*04cc*/ 	.word	0x0000ade0


	//   ....[36]....
        /*04d0*/ 	.word	0x0000adf0


	//   ....[37]....
        /*04d4*/ 	.word	0x0000b220


	//   ....[38]....
        /*04d8*/ 	.word	0x0000b8a0


	//   ....[39]....
        /*04dc*/ 	.word	0x0000bf90


	//   ....[40]....
        /*04e0*/ 	.word	0x0000bfc0


	//   ....[41]....
        /*04e4*/ 	.word	0x0000bfd0


	//   ....[42]....
        /*04e8*/ 	.word	0x0000c000


	//   ....[43]....
        /*04ec*/ 	.word	0x0000d670


	//   ....[44]....
        /*04f0*/ 	.word	0x0000d690


	//   ....[45]....
        /*04f4*/ 	.word	0x0000d830


	//   ....[46]....
        /*04f8*/ 	.word	0x0000d840


	//   ....[47]....
        /*04fc*/ 	.word	0x0000e8d0


	//   ....[48]....
        /*0500*/ 	.word	0x0000e8f0


	//   ....[49]....
        /*0504*/ 	.word	0x0000ea80


	//   ....[50]....
        /*0508*/ 	.word	0x0000ea90


	//   ....[51]....
        /*050c*/ 	.word	0x0000ed00


	//   ....[52]....
        /*0510*/ 	.word	0x0000f2a0


	//   ....[53]....
        /*0514*/ 	.word	0x0000f890


	//   ....[54]....
        /*0518*/ 	.word	0x0000f8c0


	//   ....[55]....
        /*051c*/ 	.word	0x0000f8d0


	//   ....[56]....
        /*0520*/ 	.word	0x0000f900


	//   ....[57]....
        /*0524*/ 	.word	0x00011640


	//   ....[58]....
        /*0528*/ 	.word	0x00011660


	//   ....[59]....
        /*052c*/ 	.word	0x000117c0


	//   ....[60]....
        /*0530*/ 	.word	0x000117d0


	//   ....[61]....
        /*0534*/ 	.word	0x00012820


	//   ....[62]....
        /*0538*/ 	.word	0x00012840


	//   ....[63]....
        /*053c*/ 	.word	0x00012990


	//   ....[64]....
        /*0540*/ 	.word	0x000129a0


	//   ....[65]....
        /*0544*/ 	.word	0x00012c80


	//   ....[66]....
        /*0548*/ 	.word	0x00012cb0


	//   ....[67]....
        /*054c*/ 	.word	0x00012cc0


	//   ....[68]....
        /*0550*/ 	.word	0x00012cf0


	//   ....[69]....
        /*0554*/ 	.word	0x000146e0


	//   ....[70]....
        /*0558*/ 	.word	0x00014700


	//   ....[71]....
        /*055c*/ 	.word	0x00014900


	//   ....[72]....
        /*0560*/ 	.word	0x00014910


	//   ....[73]....
        /*0564*/ 	.word	0x00015960


	//   ....[74]....
        /*0568*/ 	.word	0x00015980


	//   ....[75]....
        /*056c*/ 	.word	0x00015af0


	//   ....[76]....
        /*0570*/ 	.word	0x00015b00


	//   ....[77]....
        /*0574*/ 	.word	0x00015d70


	//   ....[78]....
        /*0578*/ 	.word	0x00016330


	//   ....[79]....
        /*057c*/ 	.word	0x00016940


	//   ....[80]....
        /*0580*/ 	.word	0x00016970


	//   ....[81]....
        /*0584*/ 	.word	0x00016980


	//   ....[82]....
        /*0588*/ 	.word	0x000169b0


	//   ....[83]....
        /*058c*/ 	.word	0x00018190


	//   ....[84]....
        /*0590*/ 	.word	0x000181c0


	//   ....[85]....
        /*0594*/ 	.word	0x000181d0


	//   ....[86]....
        /*0598*/ 	.word	0x00018200


	//   ....[87]....
        /*059c*/ 	.word	0x00019bc0


	//   ....[88]....
        /*05a0*/ 	.word	0x00019bf0


	//   ....[89]....
        /*05a4*/ 	.word	0x00019c10


	//   ....[90]....
        /*05a8*/ 	.word	0x00019c20


	//   ....[91]....
        /*05ac*/ 	.word	0x00019e40


	//   ....[92]....
        /*05b0*/ 	.word	0x00019e50


	//   ....[93]....
        /*05b4*/ 	.word	0x0001a050


	//   ....[94]....
        /*05b8*/ 	.word	0x0001a080


	//   ....[95]....
        /*05bc*/ 	.word	0x0001a240


	//   ....[96]....
        /*05c0*/ 	.word	0x0001a270


	//   ....[97]....
        /*05c4*/ 	.word	0x0001a430


	//   ....[98]....
        /*05c8*/ 	.word	0x0001a450


	//   ....[99]....
        /*05cc*/ 	.word	0x0001acd0


	//   ....[100]....
        /*05d0*/ 	.word	0x0001acf0


	//   ....[101]....
        /*05d4*/ 	.word	0x0001aec0


	//   ....[102]....
        /*05d8*/ 	.word	0x0001aed0


	//   ....[103]....
        /*05dc*/ 	.word	0x0001b0a0


	//   ....[104]....
        /*05e0*/ 	.word	0x0001b0c0


	//   ....[105]....
        /*05e4*/ 	.word	0x0001b290


	//   ....[106]....
        /*05e8*/ 	.word	0x0001b2a0


	//   ....[107]....
        /*05ec*/ 	.word	0x0001b4b0


	//   ....[108]....
        /*05f0*/ 	.word	0x0001b530


	//   ....[109]....
        /*05f4*/ 	.word	0x0001b5b0


	//   ....[110]....
        /*05f8*/ 	.word	0x0001b620


	//   ....[111]....
        /*05fc*/ 	.word	0x0001b6a0


	//   ....[112]....
        /*0600*/ 	.word	0x0001b720


	//   ....[113]....
        /*0604*/ 	.word	0x0001b7a0


	//   ....[114]....
        /*0608*/ 	.word	0x0001b810


	//   ....[115]....
        /*060c*/ 	.word	0x0001b890


	//   ....[116]....
        /*0610*/ 	.word	0x0001b910


	//   ....[117]....
        /*0614*/ 	.word	0x0001b980


	//   ....[118]....
        /*0618*/ 	.word	0x0001ba00


	//   ....[119]....
        /*061c*/ 	.word	0x0001ba80


	//   ....[120]....
        /*0620*/ 	.word	0x0001bb00


	//   ....[121]....
        /*0624*/ 	.word	0x0001bb70


	//   ....[122]....
        /*0628*/ 	.word	0x0001bbf0


	//   ....[123]....
        /*062c*/ 	.word	0x0001bc70


	//   ....[124]....
        /*0630*/ 	.word	0x0001bcd0


	//   ....[125]....
        /*0634*/ 	.word	0x0001bd20


	//   ....[126]....
        /*0638*/ 	.word	0x0001bd70


	//   ....[127]....
        /*063c*/ 	.word	0x0001bdc0


	//   ....[128]....
        /*0640*/ 	.word	0x0001be40


	//   ....[129]....
        /*0644*/ 	.word	0x0001bec0


	//   ....[130]....
        /*0648*/ 	.word	0x0001bf40


	//   ....[131]....
        /*064c*/ 	.word	0x0001bfb0


	//   ....[132]....
        /*0650*/ 	.word	0x0001c030


	//   ....[133]....
        /*0654*/ 	.word	0x0001c0b0


	//   ....[134]....
        /*0658*/ 	.word	0x0001c130


	//   ....[135]....
        /*065c*/ 	.word	0x0001c1a0


	//   ....[136]....
        /*0660*/ 	.word	0x0001c220


	//   ....[137]....
        /*0664*/ 	.word	0x0001c2a0


	//   ....[138]....
        /*0668*/ 	.word	0x0001c2f0


	//   ....[139]....
        /*066c*/ 	.word	0x0001c340


	//   ....[140]....
        /*0670*/ 	.word	0x0001c390


	//   ....[141]....
        /*0674*/ 	.word	0x0001c3d0


	//   ....[142]....
        /*0678*/ 	.word	0x0001c440


	//   ....[143]....
        /*067c*/ 	.word	0x0001c4c0


	//   ....[144]....
        /*0680*/ 	.word	0x0001c540


	//   ....[145]....
        /*0684*/ 	.word	0x0001c5b0


	//   ....[146]....
        /*0688*/ 	.word	0x0001c630


	//   ....[147]....
        /*068c*/ 	.word	0x0001c6b0


	//   ....[148]....
        /*0690*/ 	.word	0x0001c730


	//   ....[149]....
        /*0694*/ 	.word	0x0001c7a0


	//   ....[150]....
        /*0698*/ 	.word	0x0001c7f0


	//   ....[151]....
        /*069c*/ 	.word	0x0001c840


	//   ....[152]....
        /*06a0*/ 	.word	0x0001c890


	//   ....[153]....
        /*06a4*/ 	.word	0x0001c8d0


	//   ....[154]....
        /*06a8*/ 	.word	0x0001c940


	//   ....[155]....
        /*06ac*/ 	.word	0x0001c9c0


	//   ....[156]....
        /*06b0*/ 	.word	0x0001ca30


	//   ....[157]....
        /*06b4*/ 	.word	0x0001cab0


	//   ....[158]....
        /*06b8*/ 	.word	0x0001cb30


	//   ....[159]....
        /*06bc*/ 	.word	0x0001cbb0


	//   ....[160]....
        /*06c0*/ 	.word	0x0001cc20


	//   ....[161]....
        /*06c4*/ 	.word	0x0001cca0


	//   ....[162]....
        /*06c8*/ 	.word	0x0001cd20


	//   ....[163]....
        /*06cc*/ 	.word	0x0001cd70


	//   ....[164]....
        /*06d0*/ 	.word	0x0001cdc0


	//   ....[165]....
        /*06d4*/ 	.word	0x0001ce10


	//   ....[166]....
        /*06d8*/ 	.word	0x0001ce50


	//   ....[167]....
        /*06dc*/ 	.word	0x0001cea0


	//   ....[168]....
        /*06e0*/ 	.word	0x0001cf00


	//   ....[169]....
        /*06e4*/ 	.word	0x0001cf50


	//   ....[170]....
        /*06e8*/ 	.word	0x0001cf90


	//   ....[171]....
        /*06ec*/ 	.word	0x0001d000


	//   ....[172]....
        /*06f0*/ 	.word	0x0001d080


	//   ....[173]....
        /*06f4*/ 	.word	0x0001d100


	//   ....[174]....
        /*06f8*/ 	.word	0x0001d170


	//   ....[175]....
        /*06fc*/ 	.word	0x0001d1f0


	//   ....[176]....
        /*0700*/ 	.word	0x0001d270


	//   ....[177]....
        /*0704*/ 	.word	0x0001d2f0


	//   ....[178]....
        /*0708*/ 	.word	0x0001d360


	//   ....[179]....
        /*070c*/ 	.word	0x0001d760


	//   ....[180]....
        /*0710*/ 	.word	0x0001d780


	//   ....[181]....
        /*0714*/ 	.word	0x0001d7a0


	//   ....[182]....
        /*0718*/ 	.word	0x0001d7b0


	//   ....[183]....
        /*071c*/ 	.word	0x0001dd90


	//   ....[184]....
        /*0720*/ 	.word	0x0001dda0


	//   ....[185]....
        /*0724*/ 	.word	0x0001ddb0


	//   ....[186]....
        /*0728*/ 	.word	0x0001ddc0


	//   ....[187]....
        /*072c*/ 	.word	0x0001e330


	//   ....[188]....
        /*0730*/ 	.word	0x0001e350


	//   ....[189]....
        /*0734*/ 	.word	0x0001e360


	//   ....[190]....
        /*0738*/ 	.word	0x0001e370


	//   ....[191]....
        /*073c*/ 	.word	0x0001e900


	//   ....[192]....
        /*0740*/ 	.word	0x0001e960


	//   ....[193]....
        /*0744*/ 	.word	0x0001e970


	//   ....[194]....
        /*0748*/ 	.word	0x0001e980


	//   ....[195]....
        /*074c*/ 	.word	0x000221b0


	//   ....[196]....
        /*0750*/ 	.word	0x000221d0


	//   ....[197]....
        /*0754*/ 	.word	0x000221f0


	//   ....[198]....
        /*0758*/ 	.word	0x00022200


	//   ....[199]....
        /*075c*/ 	.word	0x00022690


	//   ....[200]....
        /*0760*/ 	.word	0x000226a0


	//   ....[201]....
        /*0764*/ 	.word	0x000226b0


	//   ....[202]....
        /*0768*/ 	.word	0x000226c0


	//   ....[203]....
        /*076c*/ 	.word	0x00022ad0


	//   ....[204]....
        /*0770*/ 	.word	0x00022af0


	//   ....[205]....
        /*0774*/ 	.word	0x00022b10


	//   ....[206]....
        /*0778*/ 	.word	0x00022b20


	//   ....[207]....
        /*077c*/ 	.word	0x00022f50


	//   ....[208]....
        /*0780*/ 	.word	0x00022fb0


	//   ....[209]....
        /*0784*/ 	.word	0x00022fc0


	//   ....[210]....
        /*0788*/ 	.word	0x00022fd0


	//   ....[211]....
        /*078c*/ 	.word	0x00026c50


	//   ....[212]....
        /*0790*/ 	.word	0x00026cd0


	//   ....[213]....
        /*0794*/ 	.word	0x00026d50


	//   ....[214]....
        /*0798*/ 	.word	0x00026dc0


	//   ....[215]....
        /*079c*/ 	.word	0x00026e40


	//   ....[216]....
        /*07a0*/ 	.word	0x00026eb0


	//   ....[217]....
        /*07a4*/ 	.word	0x00026f30


	//   ....[218]....
        /*07a8*/ 	.word	0x00026fa0


	//   ....[219]....
        /*07ac*/ 	.word	0x00027020


	//   ....[220]....
        /*07b0*/ 	.word	0x000270a0


	//   ....[221]....
        /*07b4*/ 	.word	0x00027110


	//   ....[222]....
        /*07b8*/ 	.word	0x00027180


	//   ....[223]....
        /*07bc*/ 	.word	0x00027200


	//   ....[224]....
        /*07c0*/ 	.word	0x00027280


	//   ....[225]....
        /*07c4*/ 	.word	0x000272f0


	//   ....[226]....
        /*07c8*/ 	.word	0x00027360


	//   ....[227]....
        /*07cc*/ 	.word	0x000273e0


	//   ....[228]....
        /*07d0*/ 	.word	0x00027460


	//   ....[229]....
        /*07d4*/ 	.word	0x000274e0


	//   ....[230]....
        /*07d8*/ 	.word	0x00027550


	//   ....[231]....
        /*07dc*/ 	.word	0x000275d0


	//   ....[232]....
        /*07e0*/ 	.word	0x00027640


	//   ....[233]....
        /*07e4*/ 	.word	0x000276b0


	//   ....[234]....
        /*07e8*/ 	.word	0x00027720


	//   ....[235]....
        /*07ec*/ 	.word	0x000277a0


	//   ....[236]....
        /*07f0*/ 	.word	0x00027820


	//   ....[237]....
        /*07f4*/ 	.word	0x000278a0


	//   ....[238]....
        /*07f8*/ 	.word	0x00027910


	//   ....[239]....
        /*07fc*/ 	.word	0x00027990


	//   ....[240]....
        /*0800*/ 	.word	0x00027a10


	//   ....[241]....
        /*0804*/ 	.word	0x00027a80


	//   ....[242]....
        /*0808*/ 	.word	0x00027af0


	//----- nvinfo : EIATTR_EXIT_INSTR_OFFSETS
	.align		4
.L_528:
        /*080c*/ 	.byte	0x04, 0x1c
        /*080e*/ 	.short	(.L_530 - .L_529)


	//   ....[0]....
.L_529:
        /*0810*/ 	.word	0x00000350


	//   ....[1]....
        /*0814*/ 	.word	0x0001a460


	//   ....[2]....
        /*0818*/ 	.word	0x0001a5a0


	//   ....[3]....
        /*081c*/ 	.word	0x0001a600


	//   ....[4]....
        /*0820*/ 	.word	0x0001b2e0


	//   ....[5]....
        /*0824*/ 	.word	0x0001b3f0


	//   ....[6]....
        /*0828*/ 	.word	0x0001b450


	//----- nvinfo : EIATTR_CTAIDZ_USED
	.align		4
.L_530:
        /*082c*/ 	.byte	0x01, 0x04
	.zero		2


	//----- nvinfo : EIATTR_MAX_THREADS
	.align		4
        /*0830*/ 	.byte	0x04, 0x05
        /*0832*/ 	.short	(.L_532 - .L_531)
.L_531:
        /*0834*/ 	.word	0x00000100
        /*0838*/ 	.word	0x00000001
        /*083c*/ 	.word	0x00000001


	//----- nvinfo : EIATTR_CRS_STACK_SIZE
	.align		4
.L_532:
        /*0840*/ 	.byte	0x04, 0x1e
        /*0842*/ 	.short	(.L_534 - .L_533)
.L_533:
        /*0844*/ 	.word	0x00000000
.L_534:


//--------------------- .nv.info._ZN7cutlass13device_kernelIN5flash19enable_sm80_to_sm89INS1_16FlashAttnFwdSm80INS1_25CollectiveMainloopFwdSm80ILi8ELi1ELb0EN4cute5tupleIJNS5_1CILi128EEENS7_ILi96EEENS7_ILi256EEEEEELi256ENS_6half_tEfNS_4arch4Sm80ELb1ELb0ELb1ELb0ELb1ELb0ELb1ELb0EEENS1_21CollectiveEpilogueFwdINS6_IJS8_SA_S9_EEENS6_IJNS7_ILi1EEESI_SI_EEESC_SE_Li256ELb0ELb1ELb0ELb0EEENS1_30DynamicPersistentTileSchedulerILi256ELi256ELb0ELb1ELb0EEEEEEEEEvNT_6ParamsE --------------------------
	.section	.nv.info._ZN7cutlass13device_kernelIN5flash19enable_sm80_to_sm89INS1_16FlashAttnFwdSm80INS1_25CollectiveMainloopFwdSm80ILi8ELi1ELb0EN4cute5tupleIJNS5_1CILi128EEENS7_ILi96EEENS7_ILi256EEEEEELi256ENS_6half_tEfNS_4arch4Sm80ELb1ELb0ELb1ELb0ELb1ELb0ELb1ELb0EEENS1_21CollectiveEpilogueFwdINS6_IJS8_SA_S9_EEENS6_IJNS7_ILi1EEESI_SI_EEESC_SE_Li256ELb0ELb1ELb0ELb0EEENS1_30DynamicPersistentTileSchedulerILi256ELi256ELb0ELb1ELb0EEEEEEEEEvNT_6ParamsE,"",@"SHT_CUDA_INFO"
	.sectionflags	@""
	.align	4


	//----- nvinfo : EIATTR_CUDA_API_VERSION
	.align		4
        /*0000*/ 	.byte	0x04, 0x37
        /*0002*/ 	.short	(.L_536 - .L_535)
.L_535:
        /*0004*/ 	.word	0x00000082


	//----- nvinfo : EIATTR_SW2861232_WAR
	.align		4
.L_536:
        /*0008*/ 	.byte	0x01, 0x35
	.zero		2


	//----- nvinfo : EIATTR_PARAM_CBANK
	.align		4
        /*000c*/ 	.byte	0x04, 0x0a
        /*000e*/ 	.short	(.L_538 - .L_537)
	.align		4
.L_537:
        /*0010*/ 	.word	index@(.nv.constant0._ZN7cutlass13device_kernelIN5flash19enable_sm80_to_sm89INS1_16FlashAttnFwdSm80INS1_25CollectiveMainloopFwdSm80ILi8ELi1ELb0EN4cute5tupleIJNS5_1CILi128EEENS7_ILi96EEENS7_ILi256EEEEEELi256ENS_6half_tEfNS_4arch4Sm80ELb1ELb0ELb1ELb0ELb1ELb0ELb1ELb0EEENS1_21CollectiveEpilogueFwdINS6_IJS8_SA_S9_EEENS6_IJNS7_ILi1EEESI_SI_EEESC_SE_Li256ELb0ELb1ELb0ELb0EEENS1_30DynamicPersistentTileSchedulerILi256ELi256ELb0ELb1ELb0EEEEEEEEEvNT_6ParamsE)
        /*0014*/ 	.short	0x0160
        /*0016*/ 	.short	0x0428


	//----- nvinfo : EIATTR_CBANK_PARAM_SIZE
	.align		4
.L_538:
        /*0018*/ 	.byte	0x03, 0x19
        /*001a*/ 	.short	0x0428


	//----- nvinfo : EIATTR_KPARAM_INFO
	.align		4
        /*001c*/ 	.byte	0x04, 0x17
        /*001e*/ 	.short	(.L_540 - .L_539)
.L_539:
        /*0020*/ 	.word	0x00000000
        /*0024*/ 	.short	0x0000
        /*0026*/ 	.short	0x0000
        /*0028*/ 	.byte	0x00, 0xf0, 0xa1, 0x10


	//----- nvinfo : EIATTR_MAXREG_COUNT
	.align		4
.L_540:
        /*002c*/ 	.byte	0x03, 0x1b
        /*002e*/ 	.short	0x00ff


	//----- nvinfo : EIATTR_NUM_BARRIERS
	.align		4
        /*0030*/ 	.byte	0x02, 0x4c
        /*0032*/ 	.byte	0x06
	.zero		1


	//----- nvinfo : EIATTR_ANNOTATIONS
	.align		4
        /*0034*/ 	.byte	0x04, 0x55
        /*0036*/ 	.short	(.L_542 - .L_541)


	//   ....[0]....
.L_541:
        /* <DEDUP_REMOVED lines=77> */


	//----- nvinfo : EIATTR_MERCURY_ISA_VERSION
	.align		4
.L_542:
        /*04f0*/ 	.byte	0x03, 0x5f
        /*04f2*/ 	.short	0x0000


	//----- nvinfo : EIATTR_INT_WARP_WIDE_INSTR_OFFSETS
	.align		4
        /*04f4*/ 	.byte	0x04, 0x31
        /*04f6*/ 	.short	(.L_544 - .L_543)


	//   ....[0]....
.L_543:
        /*04f8*/ 	.word	0x000130d0


	//   ....[1]....
        /*04fc*/ 	.word	0x00013150


	//----- nvinfo : EIATTR_COOP_GROUP_MASK_REGIDS
	.align		4
.L_544:
        /*0500*/ 	.byte	0x04, 0x29
        /*0502*/ 	.short	(.L_546 - .L_545)


	//   ....[0]....
.L_545:
        /*0504*/ 	.word	0xffffffff


	//   ....[1]....
        /*0508*/ 	.word	0xffffffff


	//   ....[2]....
        /*050c*/ 	.word	0xffffffff


	//   ....[3]....
        /*0510*/ 	.word	0xffffffff


	//   ....[4]....
        /*0514*/ 	.word	0xffffffff


	//   ....[5]....
        /*0518*/ 	.word	0xffffffff


	//   ....[6]....
        /*051c*/ 	.word	0xffffffff


	//   ....[7]....
        /*0520*/ 	.word	0xffffffff


	//   ....[8]....
        /*0524*/ 	.word	0xffffffff


	//   ....[9]....
        /*0528*/ 	.word	0xffffffff


	//   ....[10]....
        /*052c*/ 	.word	0xffffffff


	//   ....[11]....
        /*0530*/ 	.word	0xffffffff


	//   ....[12]....
        /*0534*/ 	.word	0xffffffff


	//   ....[13]....
        /*0538*/ 	.word	0xffffffff


	//   ....[14]....
        /*053c*/ 	.word	0xffffffff


	//   ....[15]....
        /*0540*/ 	.word	0xffffffff


	//   ....[16]....
        /*0544*/ 	.word	0xffffffff


	//   ....[17]....
        /*0548*/ 	.word	0xffffffff


	//   ....[18]....
        /*054c*/ 	.word	0xffffffff


	//   ....[19]....
        /*0550*/ 	.word	0xffffffff


	//   ....[20]....
        /*0554*/ 	.word	0xffffffff


	//   ....[21]....
        /*0558*/ 	.word	0xffffffff


	//   ....[22]....
        /*055c*/ 	.word	0xffffffff


	//   ....[23]....
        /*0560*/ 	.word	0xffffffff


	//   ....[24]....
        /*0564*/ 	.word	0xffffffff


	//   ....[25]....
        /*0568*/ 	.word	0xffffffff


	//   ....[26]....
        /*056c*/ 	.word	0xffffffff


	//   ....[27]....
        /*0570*/ 	.word	0xffffffff


	//   ....[28]....
        /*0574*/ 	.word	0xffffffff


	//   ....[29]....
        /*0578*/ 	.word	0xffffffff


	//   ....[30]....
        /*057c*/ 	.word	0xffffffff


	//   ....[31]....
        /*0580*/ 	.word	0xffffffff


	//   ....[32]....
        /*0584*/ 	.word	0xffffffff


	//   ....[33]....
        /*0588*/ 	.word	0xffffffff


	//   ....[34]....
        /*058c*/ 	.word	0xffffffff


	//   ....[35]....
        /*0590*/ 	.word	0xffffffff


	//   ....[36]....
        /*0594*/ 	.word	0xffffffff


	//   ....[37]....
        /*0598*/ 	.word	0xffffffff


	//   ....[38]....
        /*059c*/ 	.word	0xffffffff


	//   ....[39]....
        /*05a0*/ 	.word	0xffffffff


	//   ....[40]....
        /*05a4*/ 	.word	0xffffffff


	//   ....[41]....
        /*05a8*/ 	.word	0xffffffff


	//   ....[42]....
        /*05ac*/ 	.word	0xffffffff


	//   ....[43]....
        /*05b0*/ 	.word	0xffffffff


	//   ....[44]....
        /*05b4*/ 	.word	0xffffffff


	//   ....[45]....
        /*05b8*/ 	.word	0xffffffff


	//   ....[46]....
        /*05bc*/ 	.word	0xffffffff


	//   ....[47]....
        /*05c0*/ 	.word	0xffffffff


	//   ....[48]....
        /*05c4*/ 	.word	0xffffffff


	//   ....[49]....
        /*05c8*/ 	.word	0xffffffff


	//   ....[50]....
        /*05cc*/ 	.word	0xffffffff


	//   ....[51]....
        /*05d0*/ 	.word	0xffffffff


	//   ....[52]....
        /*05d4*/ 	.word	0xffffffff


	//   ....[53]....
        /*05d8*/ 	.word	0xffffffff


	//   ....[54]....
        /*05dc*/ 	.word	0xffffffff


	//   ....[55]....
        /*05e0*/ 	.word	0xffffffff


	//   ....[56]....
        /*05e4*/ 	.word	0xffffffff


	//   ....[57]....
        /*05e8*/ 	.word	0xffffffff


	//   ....[58]....
        /*05ec*/ 	.word	0xffffffff


	//   ....[59]....
        /*05f0*/ 	.word	0xffffffff


	//   ....[60]....
        /*05f4*/ 	.word	0xffffffff


	//   ....[61]....
        /*05f8*/ 	.word	0xffffffff


	//   ....[62]....
        /*05fc*/ 	.word	0xffffffff


	//   ....[63]....
        /*0600*/ 	.word	0xffffffff


	//   ....[64]....
        /*0604*/ 	.word	0xffffffff


	//   ....[65]....
        /*0608*/ 	.word	0xffffffff


	//   ....[66]....
        /*060c*/ 	.word	0xffffffff


	//   ....[67]....
        /*0610*/ 	.word	0xffffffff


	//   ....[68]....
        /*0614*/ 	.word	0xffffffff


	//   ....[69]....
        /*0618*/ 	.word	0xffffffff


	//   ....[70]....
        /*061c*/ 	.word	0xffffffff


	//   ....[71]....
        /*0620*/ 	.word	0xffffffff


	//   ....[72]....
        /*0624*/ 	.word	0xffffffff


	//   ....[73]....
        /*0628*/ 	.word	0xffffffff


	//   ....[74]....
        /*062c*/ 	.word	0xffffffff


	//   ....[75]....
        /*0630*/ 	.word	0xffffffff


	//   ....[76]....
        /*0634*/ 	.word	0xffffffff


	//   ....[77]....
        /*0638*/ 	.word	0xffffffff


	//   ....[78]....
        /*063c*/ 	.word	0xffffffff


	//   ....[79]....
        /*0640*/ 	.word	0xffffffff


	//   ....[80]....
        /*0644*/ 	.word	0xffffffff


	//   ....[81]....
        /*0648*/ 	.word	0xffffffff


	//   ....[82]....
        /*064c*/ 	.word	0xffffffff


	//   ....[83]....
        /*0650*/ 	.word	0xffffffff


	//   ....[84]....
        /*0654*/ 	.word	0xffffffff


	//   ....[85]....
        /*0658*/ 	.word	0xffffffff


	//   ....[86]....
        /*065c*/ 	.word	0xffffffff


	//   ....[87]....
        /*0660*/ 	.word	0xffffffff


	//   ....[88]....
        /*0664*/ 	.word	0xffffffff


	//   ....[89]....
        /*0668*/ 	.word	0xffffffff


	//   ....[90]....
        /*066c*/ 	.word	0xffffffff


	//   ....[91]....
        /*0670*/ 	.word	0xffffffff


	//   ....[92]....
        /*0674*/ 	.word	0xffffffff


	//   ....[93]....
        /*0678*/ 	.word	0xffffffff


	//   ....[94]....
        /*067c*/ 	.word	0xffffffff


	//   ....[95]....
        /*0680*/ 	.word	0xffffffff


	//   ....[96]....
        /*0684*/ 	.word	0xffffffff


	//   ....[97]....
        /*0688*/ 	.word	0xffffffff


	//   ....[98]....
        /*068c*/ 	.word	0xffffffff


	//   ....[99]....
        /*0690*/ 	.word	0xffffffff


	//   ....[100]....
        /*0694*/ 	.word	0xffffffff


	//   ....[101]....
        /*0698*/ 	.word	0xffffffff


	//   ....[102]....
        /*069c*/ 	.word	0xffffffff


	//   ....[103]....
        /*06a0*/ 	.word	0xffffffff


	//   ....[104]....
        /*06a4*/ 	.word	0xffffffff


	//   ....[105]....
        /*06a8*/ 	.word	0xffffffff


	//   ....[106]....
        /*06ac*/ 	.word	0xffffffff


	//   ....[107]....
        /*06b0*/ 	.word	0xffffffff


	//   ....[108]....
        /*06b4*/ 	.word	0xffffffff


	//   ....[109]....
        /*06b8*/ 	.word	0xffffffff


	//   ....[110]....
        /*06bc*/ 	.word	0xffffffff


	//   ....[111]....
        /*06c0*/ 	.word	0xffffffff


	//   ....[112]....
        /*06c4*/ 	.word	0xffffffff


	//   ....[113]....
        /*06c8*/ 	.word	0xffffffff


	//   ....[114]....
        /*06cc*/ 	.word	0xffffffff


	//   ....[115]....
        /*06d0*/ 	.word	0xffffffff


	//   ....[116]....
        /*06d4*/ 	.word	0xffffffff


	//   ....[117]....
        /*06d8*/ 	.word	0xffffffff


	//   ....[118]....
        /*06dc*/ 	.word	0xffffffff


	//   ....[119]....
        /*06e0*/ 	.word	0xffffffff


	//   ....[120]....
        /*06e4*/ 	.word	0xffffffff


	//   ....[121]....
        /*06e8*/ 	.word	0xffffffff


	//   ....[122]....
        /*06ec*/ 	.word	0xffffffff


	//   ....[123]....
        /*06f0*/ 	.word	0xffffffff


	//   ....[124]....
        /*06f4*/ 	.word	0xffffffff


	//   ....[125]....
        /*06f8*/ 	.word	0xffffffff


	//   ....[126]....
        /*06fc*/ 	.word	0xffffffff


	//   ....[127]....
        /*0700*/ 	.word	0xffffffff


	//   ....[128]....
        /*0704*/ 	.word	0xffffffff


	//   ....[129]....
        /*0708*/ 	.word	0xffffffff


	//   ....[130]....
        /*070c*/ 	.word	0xffffffff


	//   ....[131]....
        /*0710*/ 	.word	0xffffffff


	//   ....[132]....
        /*0714*/ 	.word	0xffffffff


	//   ....[133]....
        /*0718*/ 	.word	0xffffffff


	//   ....[134]....
        /*071c*/ 	.word	0xffffffff


	//   ....[135]....
        /*0720*/ 	.word	0xffffffff


	//   ....[136]....
        /*0724*/ 	.word	0xffffffff


	//   ....[137]....
        /*0728*/ 	.word	0xffffffff


	//   ....[138]....
        /*072c*/ 	.word	0xffffffff


	//   ....[139]....
        /*0730*/ 	.word	0xffffffff


	//   ....[140]....
        /*0734*/ 	.word	0xffffffff


	//   ....[141]....
        /*0738*/ 	.word	0xffffffff


	//   ....[142]....
        /*073c*/ 	.word	0xffffffff


	//   ....[143]....
        /*0740*/ 	.word	0xffffffff


	//   ....[144]....
        /*0744*/ 	.word	0xffffffff


	//   ....[145]....
        /*0748*/ 	.word	0xffffffff


	//   ....[146]....
        /*074c*/ 	.word	0xffffffff


	//   ....[147]....
        /*0750*/ 	.word	0xffffffff


	//   ....[148]....
        /*0754*/ 	.word	0xffffffff


	//   ....[149]....
        /*0758*/ 	.word	0xffffffff


	//   ....[150]....
        /*075c*/ 	.word	0xffffffff


	//   ....[151]....
        /*0760*/ 	.word	0xffffffff


	//   ....[152]....
        /*0764*/ 	.word	0xffffffff


	//   ....[153]....
        /*0768*/ 	.word	0xffffffff


	//   ....[154]....
        /*076c*/ 	.word	0xffffffff


	//----- nvinfo : EIATTR_COOP_GROUP_INSTR_OFFSETS
	.align		4
.L_546:
        /*0770*/ 	.byte	0x04, 0x28
        /*0772*/ 	.short	(.L_548 - .L_547)


	//   ....[0]....
.L_547:
        /*0774*/ 	.word	0x00000050


	//   ....[1]....
        /*0778*/ 	.word	0x00001550


	//   ....[2]....
        /*077c*/ 	.word	0x00001570


	//   ....[3]....
        /*0780*/ 	.word	0x000017e0


	//   ....[4]....
        /*0784*/ 	.word	0x000017f0


	//   ....[5]....
        /*0788*/ 	.word	0x000019f0


	//   ....[6]....
        /*078c*/ 	.word	0x00001a10


	//   ....[7]....
        /*0790*/ 	.word	0x00001c10


	//   ....[8]....
        /*0794*/ 	.word	0x00001c20


	//   ....[9]....
        /*0798*/ 	.word	0x00002270


	//   ....[10]....
        /*079c*/ 	.word	0x00002290


	//   ....[11]....
        /*07a0*/ 	.word	0x000022a0


	//   ....[12]....
        /*07a4*/ 	.word	0x000022d0


	//   ....[13]....
        /*07a8*/ 	.word	0x00002410


	//   ....[14]....
        /*07ac*/ 	.word	0x00002450


	//   ....[15]....
        /*07b0*/ 	.word	0x00002730


	//   ....[16]....
        /*07b4*/ 	.word	0x00002750


	//   ....[17]....
        /*07b8*/ 	.word	0x00002760


	//   ....[18]....
        /*07bc*/ 	.word	0x00002780


	//   ....[19]....
        /*07c0*/ 	.word	0x00002a70


	//   ....[20]....
        /*07c4*/ 	.word	0x00002ab0


	//   ....[21]....
        /*07c8*/ 	.word	0x00004700


	//   ....[22]....
        /*07cc*/ 	.word	0x00004720


	//   ....[23]....
        /*07d0*/ 	.word	0x00004750


	//   ....[24]....
        /*07d4*/ 	.word	0x00004770


	//   ....[25]....
        /*07d8*/ 	.word	0x000048d0


	//   ....[26]....
        /*07dc*/ 	.word	0x00004950


	//   ....[27]....
        /*07e0*/ 	.word	0x00004c30


	//   ....[28]....
        /*07e4*/ 	.word	0x00004f70


	//   ....[29]....
        /*07e8*/ 	.word	0x00005570


	//   ....[30]....
        /*07ec*/ 	.word	0x00005590


	//   ....[31]....
        /*07f0*/ 	.word	0x000055b0


	//   ....[32]....
        /*07f4*/ 	.word	0x000055d0


	//   ....[33]....
        /*07f8*/ 	.word	0x00007f10


	//   ....[34]....
        /*07fc*/ 	.word	0x00007f30


	//   ....[35]....
        /*0800*/ 	.word	0x00007f60


	//   ....[36]....
        /*0804*/ 	.word	0x00007fc0


	//   ....[37]....
        /*0808*/ 	.word	0x00008090


	//   ....[38]....
        /*080c*/ 	.word	0x00008150


	//   ....[39]....
        /*0810*/ 	.word	0x00009f60


	//   ....[40]....
        /*0814*/ 	.word	0x00009f80


	//   ....[41]....
        /*0818*/ 	.word	0x00009fb0


	//   ....[42]....
        /*081c*/ 	.word	0x0000a010


	//   ....[43]....
        /*0820*/ 	.word	0x0000a0e0


	//   ....[44]....
        /*0824*/ 	.word	0x0000a1a0


	//   ....[45]....
        /*0828*/ 	.word	0x0000a4c0


	//   ....[46]....
        /*082c*/ 	.word	0x0000a800


	//   ....[47]....
        /*0830*/ 	.word	0x0000ae00


	//   ....[48]....
        /*0834*/ 	.word	0x0000ae20


	//   ....[49]....
        /*0838*/ 	.word	0x0000ae40


	//   ....[50]....
        /*083c*/ 	.word	0x0000ae60


	//   ....[51]....
        /*0840*/ 	.word	0x0000d970


	//   ....[52]....
        /*0844*/ 	.word	0x0000d980


	//   ....[53]....
        /*0848*/ 	.word	0x0000d9e0


	//   ....[54]....
        /*084c*/ 	.word	0x0000da30


	//   ....[55]....
        /*0850*/ 	.word	0x0000da80


	//   ....[56]....
        /*0854*/ 	.word	0x0000db90


	//   ....[57]....
        /*0858*/ 	.word	0x0000f950


	//   ....[58]....
        /*085c*/ 	.word	0x0000f970


	//   ....[59]....
        /*0860*/ 	.word	0x0000fa70


	//   ....[60]....
        /*0864*/ 	.word	0x0000fa90


	//   ....[61]....
        /*0868*/ 	.word	0x0000fac0


	//   ....[62]....
        /*086c*/ 	.word	0x0000fb50


	//   ....[63]....
        /*0870*/ 	.word	0x0000ffe0


	//   ....[64]....
        /*0874*/ 	.word	0x0000fff0


	//   ....[65]....
        /*0878*/ 	.word	0x00010020


	//   ....[66]....
        /*087c*/ 	.word	0x00010030


	//   ....[67]....
        /*0880*/ 	.word	0x00012680


	//   ....[68]....
        /*0884*/ 	.word	0x000126d0


	//   ....[69]....
        /*0888*/ 	.word	0x000126f0


	//   ....[70]....
        /*088c*/ 	.word	0x00012710


	//   ....[71]....
        /*0890*/ 	.word	0x00013b30


	//   ....[72]....
        /*0894*/ 	.word	0x00013f10


	//   ....[73]....
        /*0898*/ 	.word	0x00013f30


	//   ....[74]....
        /*089c*/ 	.word	0x00013f50


	//   ....[75]....
        /*08a0*/ 	.word	0x00013f60


	//   ....[76]....
        /*08a4*/ 	.word	0x000141e0


	//   ....[77]....
        /*08a8*/ 	.word	0x00014200


	//   ....[78]....
        /*08ac*/ 	.word	0x00014380


	//   ....[79]....
        /*08b0*/ 	.word	0x000143b0


	//   ....[80]....
        /*08b4*/ 	.word	0x000144f0


	//   ....[81]....
        /*08b8*/ 	.word	0x00014520


	//   ....[82]....
        /*08bc*/ 	.word	0x00014660


	//   ....[83]....
        /*08c0*/ 	.word	0x00014680


	//   ....[84]....
        /*08c4*/ 	.word	0x00014c50


	//   ....[85]....
        /*08c8*/ 	.word	0x00014c70


	//   ....[86]....
        /*08cc*/ 	.word	0x00014ef0


	//   ....[87]....
        /*08d0*/ 	.word	0x00014f00


	//   ....[88]....
        /*08d4*/ 	.word	0x00015110


	//   ....[89]....
        /*08d8*/ 	.word	0x00015130


	//   ....[90]....
        /*08dc*/ 	.word	0x00015340


	//   ....[91]....
        /*08e0*/ 	.word	0x00015350


	//   ....[92]....
        /*08e4*/ 	.word	0x000155d0


	//   ....[93]....
        /*08e8*/ 	.word	0x000156e0


	//   ....[94]....
        /*08ec*/ 	.word	0x00015750


	//   ....[95]....
        /*08f0*/ 	.word	0x000157d0


	//   ....[96]....
        /*08f4*/ 	.word	0x00015840


	//   ....[97]....
        /*08f8*/ 	.word	0x000158c0


	//   ....[98]....
        /*08fc*/ 	.word	0x00015940


	//   ....[99]....
        /*0900*/ 	.word	0x000159c0


	//   ....[100]....
        /*0904*/ 	.word	0x00015a30


	//   ....[101]....
        /*0908*/ 	.word	0x00015aa0


	//   ....[102]....
        /*090c*/ 	.word	0x00015b10


	//   ....[103]....
        /*0910*/ 	.word	0x00015d10


	//   ....[104]....
        /*0914*/ 	.word	0x00015d80


	//   ....[105]....
        /*0918*/ 	.word	0x00015f90


	//   ....[106]....
        /*091c*/ 	.word	0x00016000


	//   ....[107]....
        /*0920*/ 	.word	0x00016070


	//   ....[108]....
        /*0924*/ 	.word	0x000160f0


	//   ....[109]....
        /*0928*/ 	.word	0x00016730


	//   ....[110]....
        /*092c*/ 	.word	0x00016780


	//   ....[111]....
        /*0930*/ 	.word	0x000167d0


	//   ....[112]....
        /*0934*/ 	.word	0x00016810


	//   ....[113]....
        /*0938*/ 	.word	0x00016880


	//   ....[114]....
        /*093c*/ 	.word	0x000168f0


	//   ....[115]....
        /*0940*/ 	.word	0x00016af0


	//   ....[116]....
        /*0944*/ 	.word	0x00016b60


	//   ....[117]....
        /*0948*/ 	.word	0x00016d70


	//   ....[118]....
        /*094c*/ 	.word	0x00016de0


	//   ....[119]....
        /*0950*/ 	.word	0x00016e50


	//   ....[120]....
        /*0954*/ 	.word	0x00016ec0


	//   ....[121]....
        /*0958*/ 	.word	0x000170c0


	//   ....[122]....
        /*095c*/ 	.word	0x00017130


	//   ....[123]....
        /*0960*/ 	.word	0x00017340


	//   ....[124]....
        /*0964*/ 	.word	0x000173b0


	//   ....[125]....
        /*0968*/ 	.word	0x00017420


	//   ....[126]....
        /*096c*/ 	.word	0x000174a0


	//   ....[127]....
        /*0970*/ 	.word	0x00017ae0


	//   ....[128]....
        /*0974*/ 	.word	0x00017b20


	//   ....[129]....
        /*0978*/ 	.word	0x00017b70


	//   ....[130]....
        /*097c*/ 	.word	0x00017bb0


	//   ....[131]....
        /*0980*/ 	.word	0x00017c10


	//   ....[132]....
        /*0984*/ 	.word	0x00017c80


	//   ....[133]....
        /*0988*/ 	.word	0x00017cf0


	//   ....[134]....
        /*098c*/ 	.word	0x00017e80


	//   ....[135]....
        /*0990*/ 	.word	0x00017ef0


	//   ....[136]....
        /*0994*/ 	.word	0x00018080


	//   ....[137]....
        /*0998*/ 	.word	0x000180f0


	//   ....[138]....
        /*099c*/ 	.word	0x00018140


	//   ....[139]....
        /*09a0*/ 	.word	0x00018180


	//   ....[140]....
        /*09a4*/ 	.word	0x000181d0


	//   ....[141]....
        /*09a8*/ 	.word	0x00018210


	//   ....[142]....
        /*09ac*/ 	.word	0x00018260


	//   ....[143]....
        /*09b0*/ 	.word	0x000182c0


	//   ....[144]....
        /*09b4*/ 	.word	0x00018310


	//   ....[145]....
        /*09b8*/ 	.word	0x00018360


	//   ....[146]....
        /*09bc*/ 	.word	0x000183d0


	//   ....[147]....
        /*09c0*/ 	.word	0x00018440


	//   ....[148]....
        /*09c4*/ 	.word	0x000184c0


	//   ....[149]....
        /*09c8*/ 	.word	0x00018530


	//   ....[150]....
        /*09cc*/ 	.word	0x000185b0


	//   ....[151]....
        /*09d0*/ 	.word	0x00018630


	//   ....[152]....
        /*09d4*/ 	.word	0x000186b0


	//   ....[153]....
        /*09d8*/ 	.word	0x00018720


	//   ....[154]....
        /*09dc*/ 	.word	0x00018790


	//----- nvinfo : EIATTR_EXIT_INSTR_OFFSETS
	.align		4
.L_548:
        /*09e0*/ 	.byte	0x04, 0x1c
        /*09e2*/ 	.short	(.L_550 - .L_549)


	//   ....[0]....
.L_549:
        /*09e4*/ 	.word	0x000000a0


	//   ....[1]....
        /*09e8*/ 	.word	0x00015690


	//----- nvinfo : EIATTR_MAX_THREADS
	.align		4
.L_550:
        /*09ec*/ 	.byte	0x04, 0x05
        /*09ee*/ 	.short	(.L_552 - .L_551)
.L_551:
        /*09f0*/ 	.word	0x00000100
        /*09f4*/ 	.word	0x00000001
        /*09f8*/ 	.word	0x00000001


	//----- nvinfo : EIATTR_CRS_STACK_SIZE
	.align		4
.L_552:
        /*09fc*/ 	.byte	0x04, 0x1e
        /*09fe*/ 	.short	(.L_554 - .L_553)
.L_553:
        /*0a00*/ 	.word	0x00000000
.L_554:


//--------------------- .nv.info._ZN7cutlass13device_kernelIN5flash19enable_sm80_to_sm89INS1_16FlashAttnFwdSm80INS1_25CollectiveMainloopFwdSm80ILi8ELi1ELb0EN4cute5tupleIJNS5_1CILi128EEENS7_ILi96EEENS7_ILi256EEEEEELi256ENS_6half_tEfNS_4arch4Sm80ELb1ELb0ELb1ELb1ELb1ELb0ELb1ELb0EEENS1_21CollectiveEpilogueFwdINS6_IJS8_SA_S9_EEENS6_IJNS7_ILi1EEESI_SI_EEESC_SE_Li256ELb1ELb1ELb0ELb0EEENS1_19SingleTileSchedulerILb1ELb0ELb1ELi128EEEEEEEEEvNT_6ParamsE --------------------------
	.section	.nv.info._ZN7cutlass13device_kernelIN5flash19enable_sm80_to_sm89INS1_16FlashAttnFwdSm80INS1_25CollectiveMainloopFwdSm80ILi8ELi1ELb0EN4cute5tupleIJNS5_1CILi128EEENS7_ILi96EEENS7_ILi256EEEEEELi256ENS_6half_tEfNS_4arch4Sm80ELb1ELb0ELb1ELb1ELb1ELb0ELb1ELb0EEENS1_21CollectiveEpilogueFwdINS6_IJS8_SA_S9_EEENS6_IJNS7_ILi1EEESI_SI_EEESC_SE_Li256ELb1ELb1ELb0ELb0EEENS1_19SingleTileSchedulerILb1ELb0ELb1ELi128EEEEEEEEEvNT_6ParamsE,"",@"SHT_CUDA_INFO"
	.sectionflags	@""
	.align	4


	//----- nvinfo : EIATTR_CUDA_API_VERSION
	.align		4
        /*0000*/ 	.byte	0x04, 0x37
        /*0002*/ 	.short	(.L_556 - .L_555)
.L_555:
        /*0004*/ 	.word	0x00000082


	//----- nvinfo : EIATTR_SW2861232_WAR
	.align		4
.L_556:
        /*0008*/ 	.byte	0x01, 0x35
	.zero		2


	//----- nvinfo : EIATTR_PARAM_CBANK
	.align		4
        /*000c*/ 	.byte	0x04, 0x0a
        /*000e*/ 	.short	(.L_558 - .L_557)
	.align		4
.L_557:
        /*0010*/ 	.word	index@(.nv.constant0._ZN7cutlass13device_kernelIN5flash19enable_sm80_to_sm89INS1_16FlashAttnFwdSm80INS1_25CollectiveMainloopFwdSm80ILi8ELi1ELb0EN4cute5tupleIJNS5_1CILi128EEENS7_ILi96EEENS7_ILi256EEEEEELi256ENS_6half_tEfNS_4arch4Sm80ELb1ELb0ELb1ELb1ELb1ELb0ELb1ELb0EEENS1_21CollectiveEpilogueFwdINS6_IJS8_SA_S9_EEENS6_IJNS7_ILi1EEESI_SI_EEESC_SE_Li256ELb1ELb1ELb0ELb0EEENS1_19SingleTileSchedulerILb1ELb0ELb1ELi128EEEEEEEEEvNT_6ParamsE)
        /*0014*/ 	.short	0x0160
        /*0016*/ 	.short	0x0418


	//----- nvinfo : EIATTR_CBANK_PARAM_SIZE
	.align		4
.L_558:
        /*0018*/ 	.byte	0x03, 0x19
        /*001a*/ 	.short	0x0418


	//----- nvinfo : EIATTR_KPARAM_INFO
	.align		4
        /*001c*/ 	.byte	0x04, 0x17
        /*001e*/ 	.short	(.L_560 - .L_559)
.L_559:
        /*0020*/ 	.word	0x00000000
        /*0024*/ 	.short	0x0000
        /*0026*/ 	.short	0x0000
        /*0028*/ 	.byte	0x00, 0xf0, 0x61, 0x10


	//----- nvinfo : EIATTR_MAXREG_COUNT
	.align		4
.L_560:
        /*002c*/ 	.byte	0x03, 0x1b
        /*002e*/ 	.short	0x00ff


	//----- nvinfo : EIATTR_NUM_BARRIERS
	.align		4
        /*0030*/ 	.byte	0x02, 0x4c
        /*0032*/ 	.byte	0x02
	.zero		1


	//----- nvinfo : EIATTR_ANNOTATIONS
	.align		4
        /*0034*/ 	.byte	0x04, 0x55
        /*0036*/ 	.short	(.L_562 - .L_561)


	//   ....[0]....
.L_561:
        /* <DEDUP_REMOVED lines=56> */


	//----- nvinfo : EIATTR_MERCURY_ISA_VERSION
	.align		4
.L_562:
        /*03a0*/ 	.byte	0x03, 0x5f
        /*03a2*/ 	.short	0x0000


	//----- nvinfo : EIATTR_COOP_GROUP_MASK_REGIDS
	.align		4
        /*03a4*/ 	.byte	0x04, 0x29
        /*03a6*/ 	.short	(.L_564 - .L_563)


	//   ....[0]....
.L_563:
        /*03a8*/ 	.word	0xffffffff


	//   ....[1]....
        /*03ac*/ 	.word	0xffffffff


	//   ....[2]....
        /*03b0*/ 	.word	0xffffffff


	//   ....[3]....
        /*03b4*/ 	.word	0xffffffff


	//   ....[4]....
        /*03b8*/ 	.word	0xffffffff


	//   ....[5]....
        /*03bc*/ 	.word	0xffffffff


	//   ....[6]....
        /*03c0*/ 	.word	0xffffffff


	//   ....[7]....
        /*03c4*/ 	.word	0xffffffff


	//   ....[8]....
        /*03c8*/ 	.word	0xffffffff


	//   ....[9]....
        /*03cc*/ 	.word	0xffffffff


	//   ....[10]....
        /*03d0*/ 	.word	0xffffffff


	//   ....[11]....
        /*03d4*/ 	.word	0xffffffff


	//   ....[12]....
        /*03d8*/ 	.word	0xffffffff


	//   ....[13]....
        /*03dc*/ 	.word	0xffffffff


	//   ....[14]....
        /*03e0*/ 	.word	0xffffffff


	//   ....[15]....
        /*03e4*/ 	.word	0xffffffff


	//   ....[16]....
        /*03e8*/ 	.word	0xffffffff


	//   ....[17]....
        /*03ec*/ 	.word	0xffffffff


	//   ....[18]....
        /*03f0*/ 	.word	0xffffffff


	//   ....[19]....
        /*03f4*/ 	.word	0xffffffff


	//   ....[20]....
        /*03f8*/ 	.word	0xffffffff


	//   ....[21]....
        /*03fc*/ 	.word	0xffffffff


	//   ....[22]....
        /*0400*/ 	.word	0xffffffff


	//   ....[23]....
        /*0404*/ 	.word	0xffffffff


	//   ....[24]....
        /*0408*/ 	.word	0xffffffff


	//   ....[25]....
        /*040c*/ 	.word	0xffffffff


	//   ....[26]....
        /*0410*/ 	.word	0xffffffff


	//   ....[27]....
        /*0414*/ 	.word	0xffffffff


	//   ....[28]....
        /*0418*/ 	.word	0xffffffff


	//   ....[29]....
        /*041c*/ 	.word	0xffffffff


	//   ....[30]....
        /*0420*/ 	.word	0xffffffff


	//   ....[31]....
        /*0424*/ 	.word	0xffffffff


	//   ....[32]....
        /*0428*/ 	.word	0xffffffff


	//   ....[33]....
        /*042c*/ 	.word	0xffffffff


	//   ....[34]....
        /*0430*/ 	.word	0xffffffff


	//   ....[35]....
        /*0434*/ 	.word	0xffffffff


	//   ....[36]....
        /*0438*/ 	.word	0xffffffff


	//   ....[37]....
        /*043c*/ 	.word	0xffffffff


	//   ....[38]....
        /*0440*/ 	.word	0xffffffff


	//   ....[39]....
        /*0444*/ 	.word	0xffffffff


	//   ....[40]....
        /*0448*/ 	.word	0xffffffff


	//   ....[41]....
        /*044c*/ 	.word	0xffffffff


	//   ....[42]....
        /*0450*/ 	.word	0xffffffff


	//   ....[43]....
        /*0454*/ 	.word	0xffffffff


	//   ....[44]....
        /*0458*/ 	.word	0xffffffff


	//   ....[45]....
        /*045c*/ 	.word	0xffffffff


	//   ....[46]....
        /*0460*/ 	.word	0xffffffff


	//   ....[47]....
        /*0464*/ 	.word	0xffffffff


	//   ....[48]....
        /*0468*/ 	.word	0xffffffff


	//   ....[49]....
        /*046c*/ 	.word	0xffffffff


	//   ....[50]....
        /*0470*/ 	.word	0xffffffff


	//   ....[51]....
        /*0474*/ 	.word	0xffffffff


	//   ....[52]....
        /*0478*/ 	.word	0xffffffff


	//   ....[53]....
        /*047c*/ 	.word	0xffffffff


	//   ....[54]....
        /*0480*/ 	.word	0xffffffff


	//   ....[55]....
        /*0484*/ 	.word	0xffffffff


	//   ....[56]....
        /*0488*/ 	.word	0xffffffff


	//   ....[57]....
        /*048c*/ 	.word	0xffffffff


	//   ....[58]....
        /*0490*/ 	.word	0xffffffff


	//   ....[59]....
        /*0494*/ 	.word	0xffffffff


	//   ....[60]....
        /*0498*/ 	.word	0xffffffff


	//   ....[61]....
        /*049c*/ 	.word	0xffffffff


	//   ....[62]....
        /*04a0*/ 	.word	0xffffffff


	//   ....[63]....
        /*04a4*/ 	.word	0xffffffff


	//   ....[64]....
        /*04a8*/ 	.word	0xffffffff


	//   ....[65]....
        /*04ac*/ 	.word	0xffffffff


	//   ....[66]....
        /*04b0*/ 	.word	0xffffffff


	//   ....[67]....
        /*04b4*/ 	.word	0xffffffff


	//   ....[68]....
        /*04b8*/ 	.word	0xffffffff


	//   ....[69]....
        /*04bc*/ 	.word	0xffffffff


	//   ....[70]....
        /*04c0*/ 	.word	0xffffffff


	//   ....[71]....
        /*04c4*/ 	.word	0xffffffff


	//   ....[72]....
        /*04c8*/ 	.word	0xffffffff


	//   ....[73]....
        /*04cc*/ 	.word	0xffffffff


	//   ....[74]....
        /*04d0*/ 	.word	0xffffffff


	//   ....[75]....
        /*04d4*/ 	.word	0xffffffff


	//   ....[76]....
        /*04d8*/ 	.word	0xffffffff


	//   ....[77]....
        /*04dc*/ 	.word	0xffffffff


	//   ....[78]....
        /*04e0*/ 	.word	0xffffffff


	//   ....[79]....
        /*04e4*/ 	.word	0xffffffff


	//   ....[80]....
        /*04e8*/ 	.word	0xffffffff


	//   ....[81]....
        /*04ec*/ 	.word	0xffffffff


	//   ....[82]....
        /*04f0*/ 	.word	0xffffffff


	//   ....[83]....
        /*04f4*/ 	.word	0xffffffff


	//   ....[84]....
        /*04f8*/ 	.word	0xffffffff


	//   ....[85]....
        /*04fc*/ 	.word	0xffffffff


	//   ....[86]....
        /*0500*/ 	.word	0xffffffff


	//   ....[87]....
        /*0504*/ 	.word	0xffffffff


	//   ....[88]....
        /*0508*/ 	.word	0xffffffff


	//   ....[89]....
        /*050c*/ 	.word	0xffffffff


	//   ....[90]....
        /*0510*/ 	.word	0xffffffff


	//----- nvinfo : EIATTR_COOP_GROUP_INSTR_OFFSETS
	.align		4
.L_564:
        /*0514*/ 	.byte	0x04, 0x28
        /*0516*/ 	.short	(.L_566 - .L_565)


	//   ....[0]....
.L_565:
        /*0518*/ 	.word	0x000000a0


	//   ....[1]....
        /*051c*/ 	.word	0x00001330


	//   ....[2]....
        /*0520*/ 	.word	0x00001350


	//   ....[3]....
        /*0524*/ 	.word	0x000015b0


	//   ....[4]....
        /*0528*/ 	.word	0x000015e0


	//   ....[5]....
        /*052c*/ 	.word	0x00001750


	//   ....[6]....
        /*0530*/ 	.word	0x00001780


	//   ....[7]....
        /*0534*/ 	.word	0x00001900


	//   ....[8]....
        /*0538*/ 	.word	0x00001950


	//   ....[9]....
        /*053c*/ 	.word	0x000020e0


	//   ....[10]....
        /*0540*/ 	.word	0x00002110


	//   ....[11]....
        /*0544*/ 	.word	0x00002140


	//   ....[12]....
        /*0548*/ 	.word	0x00002180


	//   ....[13]....
        /*054c*/ 	.word	0x000021c0


	//   ....[14]....
        /*0550*/ 	.word	0x00002200


	//   ....[15]....
        /*0554*/ 	.word	0x00002230


	//   ....[16]....
        /*0558*/ 	.word	0x00002270


	//   ....[17]....
        /*055c*/ 	.word	0x00002360


	//   ....[18]....
        /*0560*/ 	.word	0x00002390


	//   ....[19]....
        /*0564*/ 	.word	0x000023d0


	//   ....[20]....
        /*0568*/ 	.word	0x00002410


	//   ....[21]....
        /*056c*/ 	.word	0x00004060


	//   ....[22]....
        /*0570*/ 	.word	0x00004080


	//   ....[23]....
        /*0574*/ 	.word	0x000040a0


	//   ....[24]....
        /*0578*/ 	.word	0x000040d0


	//   ....[25]....
        /*057c*/ 	.word	0x00004170


	//   ....[26]....
        /*0580*/ 	.word	0x00004180


	//   ....[27]....
        /*0584*/ 	.word	0x000048c0


	//   ....[28]....
        /*0588*/ 	.word	0x00004ca0


	//   ....[29]....
        /*058c*/ 	.word	0x00005610


	//   ....[30]....
        /*0590*/ 	.word	0x00005740


	//   ....[31]....
        /*0594*/ 	.word	0x00005750


	//   ....[32]....
        /*0598*/ 	.word	0x000057a0


	//   ....[33]....
        /*059c*/ 	.word	0x00007760


	//   ....[34]....
        /*05a0*/ 	.word	0x00007790


	//   ....[35]....
        /*05a4*/ 	.word	0x000077a0


	//   ....[36]....
        /*05a8*/ 	.word	0x000077b0


	//   ....[37]....
        /*05ac*/ 	.word	0x00007870


	//   ....[38]....
        /*05b0*/ 	.word	0x00007890


	//   ....[39]....
        /*05b4*/ 	.word	0x00009650


	//   ....[40]....
        /*05b8*/ 	.word	0x00009660


	//   ....[41]....
        /*05bc*/ 	.word	0x00009670


	//   ....[42]....
        /*05c0*/ 	.word	0x00009680


	//   ....[43]....
        /*05c4*/ 	.word	0x00009690


	//   ....[44]....
        /*05c8*/ 	.word	0x000097e0


	//   ....[45]....
        /*05cc*/ 	.word	0x00009a40


	//   ....[46]....
        /*05d0*/ 	.word	0x00009a70


	//   ....[47]....
        /*05d4*/ 	.word	0x0000a300


	//   ....[48]....
        /*05d8*/ 	.word	0x0000a3f0


	//   ....[49]....
        /*05dc*/ 	.word	0x0000a400


	//   ....[50]....
        /*05e0*/ 	.word	0x0000a430


	//   ....[51]....
        /*05e4*/ 	.word	0x0000cf60


	//   ....[52]....
        /*05e8*/ 	.word	0x0000cf70


	//   ....[53]....
        /*05ec*/ 	.word	0x0000cf80


	//   ....[54]....
        /*05f0*/ 	.word	0x0000cf90


	//   ....[55]....
        /*05f4*/ 	.word	0x0000cfa0


	//   ....[56]....
        /*05f8*/ 	.word	0x0000cfb0


	//   ....[57]....
        /*05fc*/ 	.word	0x0000d4f0


	//   ....[58]....
        /*0600*/ 	.word	0x0000d510


	//   ....[59]....
        /*0604*/ 	.word	0x0000d530


	//   ....[60]....
        /*0608*/ 	.word	0x0000d540


	//   ....[61]....
        /*060c*/ 	.word	0x0000d560


	//   ....[62]....
        /*0610*/ 	.word	0x0000d590


	//   ....[63]....
        /*0614*/ 	.word	0x0000f550


	//   ....[64]....
        /*0618*/ 	.word	0x0000f560


	//   ....[65]....
        /*061c*/ 	.word	0x0000f580


	//   ....[66]....
        /*0620*/ 	.word	0x0000f5a0


	//   ....[67]....
        /*0624*/ 	.word	0x00011dc0


	//   ....[68]....
        /*0628*/ 	.word	0x00011df0


	//   ....[69]....
        /*062c*/ 	.word	0x00011e40


	//   ....[70]....
        /*0630*/ 	.word	0x00011e60


	//   ....[71]....
        /*0634*/ 	.word	0x000138b0


	//   ....[72]....
        /*0638*/ 	.word	0x000138e0


	//   ....[73]....
        /*063c*/ 	.word	0x00013920


	//   ....[74]....
        /*0640*/ 	.word	0x00013960


	//   ....[75]....
        /*0644*/ 	.word	0x00013b80


	//   ....[76]....
        /*0648*/ 	.word	0x00013b90


	//   ....[77]....
        /*064c*/ 	.word	0x00013d90


	//   ....[78]....
        /*0650*/ 	.word	0x00013dc0


	//   ....[79]....
        /*0654*/ 	.word	0x00013f80


	//   ....[80]....
        /*0658*/ 	.word	0x00013fb0


	//   ....[81]....
        /*065c*/ 	.word	0x00014170


	//   ....[82]....
        /*0660*/ 	.word	0x00014190


	//   ....[83]....
        /*0664*/ 	.word	0x00014b40


	//   ....[84]....
        /*0668*/ 	.word	0x00014b60


	//   ....[85]....
        /*066c*/ 	.word	0x00014cf0


	//   ....[86]....
        /*0670*/ 	.word	0x00014d20


	//   ....[87]....
        /*0674*/ 	.word	0x00014eb0


	//   ....[88]....
        /*0678*/ 	.word	0x00014ee0


	//   ....[89]....
        /*067c*/ 	.word	0x00015070


	//   ....[90]....
        /*0680*/ 	.word	0x00015090


	//----- nvinfo : EIATTR_EXIT_INSTR_OFFSETS
	.align		4
.L_566:
        /*0684*/ 	.byte	0x04, 0x1c
        /*0686*/ 	.short	(.L_568 - .L_567)


	//   ....[0]....
.L_567:
        /*0688*/ 	.word	0x00000450


	//   ....[1]....
        /*068c*/ 	.word	0x000141a0


	//   ....[2]....
        /*0690*/ 	.word	0x000142e0


	//   ....[3]....
        /*0694*/ 	.word	0x00014340


	//   ....[4]....
        /*0698*/ 	.word	0x000150a0


	//   ....[5]....
        /*069c*/ 	.word	0x000151b0


	//   ....[6]....
        /*06a0*/ 	.word	0x00015210


	//----- nvinfo : EIATTR_CTAIDZ_USED
	.align		4
.L_568:
        /*06a4*/ 	.byte	0x01, 0x04
	.zero		2


	//----- nvinfo : EIATTR_MAX_THREADS
	.align		4
        /*06a8*/ 	.byte	0x04, 0x05
        /*06aa*/ 	.short	(.L_570 - .L_569)
.L_569:
        /*06ac*/ 	.word	0x00000100
        /*06b0*/ 	.word	0x00000001
        /*06b4*/ 	.word	0x00000001


	//----- nvinfo : EIATTR_CRS_STACK_SIZE
	.align		4
.L_570:
        /*06b8*/ 	.byte	0x04, 0x1e
        /*06ba*/ 	.short	(.L_572 - .L_571)
.L_571:
        /*06bc*/ 	.word	0x00000000
.L_572:


//--------------------- .nv.info._ZN7cutlass13device_kernelIN5flash19enable_sm80_to_sm89INS1_16FlashAttnFwdSm80INS1_25CollectiveMainloopFwdSm80ILi8ELi1ELb0EN4cute5tupleIJNS5_1CILi128EEENS7_ILi48EEENS7_ILi256EEEEEELi256ENS_6half_tEfNS_4arch4Sm80ELb1ELb0ELb1ELb1ELb1ELb1ELb1ELb0EEENS1_21CollectiveEpilogueFwdINS6_IJS8_SA_S9_EEENS6_IJNS7_ILi1EEESI_SI_EEESC_SE_Li256ELb1ELb1ELb0ELb0EEENS1_19SingleTileSchedulerILb1ELb0ELb1ELi128EEEEEEEEEvNT_6ParamsE --------------------------
	.section	.nv.info._ZN7cutlass13device_kernelIN5flash19enable_sm80_to_sm89INS1_16FlashAttnFwdSm80INS1_25CollectiveMainloopFwdSm80ILi8ELi1ELb0EN4cute5tupleIJNS5_1CILi128EEENS7_ILi48EEENS7_ILi256EEEEEELi256ENS_6half_tEfNS_4arch4Sm80ELb1ELb0ELb1ELb1ELb1ELb1ELb1ELb0EEENS1_21CollectiveEpilogueFwdINS6_IJS8_SA_S9_EEENS6_IJNS7_ILi1EEESI_SI_EEESC_SE_Li256ELb1ELb1ELb0ELb0EEENS1_19SingleTileSchedulerILb1ELb0ELb1ELi128EEEEEEEEEvNT_6ParamsE,"",@"SHT_CUDA_INFO"
	.sectionflags	@""
	.align	4


	//----- nvinfo : EIATTR_CUDA_API_VERSION
	.align		4
        /*0000*/ 	.byte	0x04, 0x37
        /*0002*/ 	.short	(.L_574 - .L_573)
.L_573:
        /*0004*/ 	.word	0x00000082


	//----- nvinfo : EIATTR_SW2861232_WAR
	.align		4
.L_574:
        /*0008*/ 	.byte	0x01, 0x35
	.zero		2


	//----- nvinfo : EIATTR_PARAM_CBANK
	.align		4
        /*000c*/ 	.byte	0x04, 0x0a
        /*000e*/ 	.short	(.L_576 - .L_575)
	.align		4
.L_575:
        /*0010*/ 	.word	index@(.nv.constant0._ZN7cutlass13device_kernelIN5flash19enable_sm80_to_sm89INS1_16FlashAttnFwdSm80INS1_25CollectiveMainloopFwdSm80ILi8ELi1ELb0EN4cute5tupleIJNS5_1CILi128EEENS7_ILi48EEENS7_ILi256EEEEEELi256ENS_6half_tEfNS_4arch4Sm80ELb1ELb0ELb1ELb1ELb1ELb1ELb1ELb0EEENS1_21CollectiveEpilogueFwdINS6_IJS8_SA_S9_EEENS6_IJNS7_ILi1EEESI_SI_EEESC_SE_Li256ELb1ELb1ELb0ELb0EEENS1_19SingleTileSchedulerILb1ELb0ELb1ELi128EEEEEEEEEvNT_6ParamsE)
        /*0014*/ 	.short	0x0160
        /*0016*/ 	.short	0x0418


	//----- nvinfo : EIATTR_CBANK_PARAM_SIZE
	.align		4
.L_576:
        /*0018*/ 	.byte	0x03, 0x19
        /*001a*/ 	.short	0x0418


	//----- nvinfo : EIATTR_KPARAM_INFO
	.align		4
        /*001c*/ 	.byte	0x04, 0x17
        /*001e*/ 	.short	(.L_578 - .L_577)
.L_577:
        /*0020*/ 	.word	0x00000000
        /*0024*/ 	.short	0x0000
        /*0026*/ 	.short	0x0000
        /*0028*/ 	.byte	0x00, 0xf0, 0x61, 0x10


	//----- nvinfo : EIATTR_MAXREG_COUNT
	.align		4
.L_578:
        /*002c*/ 	.byte	0x03, 0x1b
        /*002e*/ 	.short	0x00ff


	//----- nvinfo : EIATTR_NUM_BARRIERS
	.align		4
        /*0030*/ 	.byte	0x02, 0x4c
        /*0032*/ 	.byte	0x02
	.zero		1


	//----- nvinfo : EIATTR_MERCURY_ISA_VERSION
	.align		4
        /*0034*/ 	.byte	0x03, 0x5f
        /*0036*/ 	.short	0x0000


	//----- nvinfo : EIATTR_COOP_GROUP_MASK_REGIDS
	.align		4
        /*0038*/ 	.byte	0x04, 0x29
        /*003a*/ 	.short	(.L_580 - .L_579)


	//   ....[0]....
.L_579:
        /*003c*/ 	.word	0xffffffff


	//   ....[1]....
        /*0040*/ 	.word	0xffffffff


	//   ....[2]....
        /*0044*/ 	.word	0xffffffff


	//   ....[3]....
        /*0048*/ 	.word	0xffffffff


	//   ....[4]....
        /*004c*/ 	.word	0xffffffff


	//   ....[5]....
        /*0050*/ 	.word	0xffffffff


	//   ....[6]....
        /*0054*/ 	.word	0xffffffff


	//   ....[7]....
        /*0058*/ 	.word	0xffffffff


	//   ....[8]....
        /*005c*/ 	.word	0xffffffff


	//   ....[9]....
        /*0060*/ 	.word	0xffffffff


	//   ....[10]....
        /*0064*/ 	.word	0xffffffff


	//   ....[11]....
        /*0068*/ 	.word	0xffffffff


	//   ....[12]....
        /*006c*/ 	.word	0xffffffff


	//   ....[13]....
        /*0070*/ 	.word	0xffffffff


	//   ....[14]....
        /*0074*/ 	.word	0xffffffff


	//   ....[15]....
        /*0078*/ 	.word	0xffffffff


	//   ....[16]....
        /*007c*/ 	.word	0xffffffff


	//   ....[17]....
        /*0080*/ 	.word	0xffffffff


	//   ....[18]....
        /*0084*/ 	.word	0xffffffff


	//   ....[19]....
        /*0088*/ 	.word	0xffffffff


	//   ....[20]....
        /*008c*/ 	.word	0xffffffff


	//   ....[21]....
        /*0090*/ 	.word	0xffffffff


	//   ....[22]....
        /*0094*/ 	.word	0xffffffff


	//   ....[23]....
        /*0098*/ 	.word	0xffffffff


	//   ....[24]....
        /*009c*/ 	.word	0xffffffff


	//   ....[25]....
        /*00a0*/ 	.word	0xffffffff


	//   ....[26]....
        /*00a4*/ 	.word	0xffffffff


	//   ....[27]....
        /*00a8*/ 	.word	0xffffffff


	//   ....[28]....
        /*00ac*/ 	.word	0xffffffff


	//   ....[29]....
        /*00b0*/ 	.word	0xffffffff


	//   ....[30]....
        /*00b4*/ 	.word	0xffffffff


	//   ....[31]....
        /*00b8*/ 	.word	0xffffffff


	//   ....[32]....
        /*00bc*/ 	.word	0xffffffff


	//   ....[33]....
        /*00c0*/ 	.word	0xffffffff


	//   ....[34]....
        /*00c4*/ 	.word	0xffffffff


	//   ....[35]....
        /*00c8*/ 	.word	0xffffffff


	//   ....[36]....
        /*00cc*/ 	.word	0xffffffff


	//   ....[37]....
        /*00d0*/ 	.word	0xffffffff


	//   ....[38]....
        /*00d4*/ 	.word	0xffffffff


	//   ....[39]....
        /*00d8*/ 	.word	0xffffffff


	//   ....[40]....
        /*00dc*/ 	.word	0xffffffff


	//   ....[41]....
        /*00e0*/ 	.word	0xffffffff


	//   ....[42]....
        /*00e4*/ 	.word	0xffffffff


	//   ....[43]....
        /*00e8*/ 	.word	0xffffffff


	//   ....[44]....
        /*00ec*/ 	.word	0xffffffff


	//   ....[45]....
        /*00f0*/ 	.word	0xffffffff


	//   ....[46]....
        /*00f4*/ 	.word	0xffffffff


	//   ....[47]....
        /*00f8*/ 	.word	0xffffffff


	//   ....[48]....
        /*00fc*/ 	.word	0xffffffff


	//   ....[49]....
        /*0100*/ 	.word	0xffffffff


	//   ....[50]....
        /*0104*/ 	.word	0xffffffff


	//   ....[51]....
        /*0108*/ 	.word	0xffffffff


	//   ....[52]....
        /*010c*/ 	.word	0xffffffff


	//   ....[53]....
        /*0110*/ 	.word	0xffffffff


	//   ....[54]....
        /*0114*/ 	.word	0xffffffff


	//   ....[55]....
        /*0118*/ 	.word	0xffffffff


	//   ....[56]....
        /*011c*/ 	.word	0xffffffff


	//   ....[57]....
        /*0120*/ 	.word	0xffffffff


	//   ....[58]....
        /*0124*/ 	.word	0xffffffff


	//   ....[59]....
        /*0128*/ 	.word	0xffffffff


	//   ....[60]....
        /*012c*/ 	.word	0xffffffff


	//   ....[61]....
        /*0130*/ 	.word	0xffffffff


	//   ....[62]....
        /*0134*/ 	.word	0xffffffff


	//   ....[63]....
        /*0138*/ 	.word	0xffffffff


	//   ....[64]....
        /*013c*/ 	.word	0xffffffff


	//   ....[65]....
        /*0140*/ 	.word	0xffffffff


	//   ....[66]....
        /*0144*/ 	.word	0xffffffff


	//   ....[67]....
        /*0148*/ 	.word	0xffffffff


	//   ....[68]....
        /*014c*/ 	.word	0xffffffff


	//   ....[69]....
        /*0150*/ 	.word	0xffffffff


	//   ....[70]....
        /*0154*/ 	.word	0xffffffff


	//   ....[71]....
        /*0158*/ 	.word	0xffffffff


	//   ....[72]....
        /*015c*/ 	.word	0xffffffff


	//   ....[73]....
        /*0160*/ 	.word	0xffffffff


	//   ....[74]....
        /*0164*/ 	.word	0xffffffff


	//   ....[75]....
        /*0168*/ 	.word	0xffffffff


	//   ....[76]....
        /*016c*/ 	.word	0xffffffff


	//   ....[77]....
        /*0170*/ 	.word	0xffffffff


	//   ....[78]....
        /*0174*/ 	.word	0xffffffff


	//   ....[79]....
        /*0178*/ 	.word	0xffffffff


	//   ....[80]....
        /*017c*/ 	.word	0xffffffff


	//   ....[81]....
        /*0180*/ 	.word	0xffffffff


	//   ....[82]....
        /*0184*/ 	.word	0xffffffff


	//   ....[83]....
        /*0188*/ 	.word	0xffffffff


	//   ....[84]....
        /*018c*/ 	.word	0xffffffff


	//   ....[85]....
        /*0190*/ 	.word	0xffffffff


	//   ....[86]....
        /*0194*/ 	.word	0xffffffff


	//   ....[87]....
        /*0198*/ 	.word	0xffffffff


	//   ....[88]....
        /*019c*/ 	.word	0xffffffff


	//   ....[89]....
        /*01a0*/ 	.word	0xffffffff


	//   ....[90]....
        /*01a4*/ 	.word	0xffffffff


	//   ....[91]....
        /*01a8*/ 	.word	0xffffffff


	//   ....[92]....
        /*01ac*/ 	.word	0xffffffff


	//   ....[93]....
        /*01b0*/ 	.word	0xffffffff


	//   ....[94]....
        /*01b4*/ 	.word	0xffffffff


	//   ....[95]....
        /*01b8*/ 	.word	0xffffffff


	//   ....[96]....
        /*01bc*/ 	.word	0xffffffff


	//   ....[97]....
        /*01c0*/ 	.word	0xffffffff


	//   ....[98]....
        /*01c4*/ 	.word	0xffffffff


	//   ....[99]....
        /*01c8*/ 	.word	0xffffffff


	//   ....[100]....
        /*01cc*/ 	.word	0xffffffff


	//   ....[101]....
        /*01d0*/ 	.word	0xffffffff


	//   ....[102]....
        /*01d4*/ 	.word	0xffffffff


	//   ....[103]....
        /*01d8*/ 	.word	0xffffffff


	//   ....[104]....
        /*01dc*/ 	.word	0xffffffff


	//   ....[105]....
        /*01e0*/ 	.word	0xffffffff


	//   ....[106]....
        /*01e4*/ 	.word	0xffffffff


	//   ....[107]....
        /*01e8*/ 	.word	0xffffffff


	//   ....[108]....
        /*01ec*/ 	.word	0xffffffff


	//   ....[109]....
        /*01f0*/ 	.word	0xffffffff


	//   ....[110]....
        /*01f4*/ 	.word	0xffffffff


	//   ....[111]....
        /*01f8*/ 	.word	0xffffffff


	//   ....[112]....
        /*01fc*/ 	.word	0xffffffff


	//   ....[113]....
        /*0200*/ 	.word	0xffffffff


	//   ....[114]....
        /*0204*/ 	.word	0xffffffff


	//   ....[115]....
        /*0208*/ 	.word	0xffffffff


	//   ....[116]....
        /*020c*/ 	.word	0xffffffff


	//   ....[117]....
        /*0210*/ 	.word	0xffffffff


	//   ....[118]....
        /*0214*/ 	.word	0xffffffff


	//   ....[119]....
        /*0218*/ 	.word	0xffffffff


	//   ....[120]....
        /*021c*/ 	.word	0xffffffff


	//   ....[121]....
        /*0220*/ 	.word	0xffffffff


	//   ....[122]....
        /*0224*/ 	.word	0xffffffff


	//   ....[123]....
        /*0228*/ 	.word	0xffffffff


	//   ....[124]....
        /*022c*/ 	.word	0xffffffff


	//   ....[125]....
        /*0230*/ 	.word	0xffffffff


	//   ....[126]....
        /*0234*/ 	.word	0xffffffff


	//   ....[127]....
        /*0238*/ 	.word	0xffffffff


	//   ....[128]....
        /*023c*/ 	.word	0xffffffff


	//   ....[129]....
        /*0240*/ 	.word	0xffffffff


	//   ....[130]....
        /*0244*/ 	.word	0xffffffff


	//----- nvinfo : EIATTR_COOP_GROUP_INSTR_OFFSETS
	.align		4
.L_580:
        /*0248*/ 	.byte	0x04, 0x28
        /*024a*/ 	.short	(.L_582 - .L_581)


	//   ....[0]....
.L_581:
        /*024c*/ 	.word	0x00000090


	//   ....[1]....
        /*0250*/ 	.word	0x000026c0


	//   ....[2]....
        /*0254*/ 	.word	0x00002730


	//   ....[3]....
        /*0258*/ 	.word	0x00003720


	//   ....[4]....
        /*025c*/ 	.word	0x00003730


	//   ....[5]....
        /*0260*/ 	.word	0x00004c60


	//   ....[6]....
        /*0264*/ 	.word	0x00004cd0


	//   ....[7]....
        /*0268*/ 	.word	0x00005d70


	//   ....[8]....
        /*026c*/ 	.word	0x00005d80


	//   ....[9]....
        /*0270*/ 	.word	0x00006d20


	//   ....[10]....
        /*0274*/ 	.word	0x00006d50


	//   ....[11]....
        /*0278*/ 	.word	0x00006f20


	//   ....[12]....
        /*027c*/ 	.word	0x00006f40


	//   ....[13]....
        /*0280*/ 	.word	0x00007370


	//   ....[14]....
        /*0284*/ 	.word	0x00007390


	//   ....[15]....
        /*0288*/ 	.word	0x000075c0


	//   ....[16]....
        /*028c*/ 	.word	0x000075e0


	//   ....[17]....
        /*0290*/ 	.word	0x00008500


	//   ....[18]....
        /*0294*/ 	.word	0x00008520


	//   ....[19]....
        /*0298*/ 	.word	0x00008710


	//   ....[20]....
        /*029c*/ 	.word	0x00008740


	//   ....[21]....
        /*02a0*/ 	.word	0x000088c0


	//   ....[22]....
        /*02a4*/ 	.word	0x000088f0


	//   ....[23]....
        /*02a8*/ 	.word	0x00008a70


	//   ....[24]....
        /*02ac*/ 	.word	0x00008ab0


	//   ....[25]....
        /*02b0*/ 	.word	0x00008fc0


	//   ....[26]....
        /*02b4*/ 	.word	0x00008fe0


	//   ....[27]....
        /*02b8*/ 	.word	0x00009130


	//   ....[28]....
        /*02bc*/ 	.word	0x00009140


	//   ....[29]....
        /*02c0*/ 	.word	0x00009540


	//   ....[30]....
        /*02c4*/ 	.word	0x000095b0


	//   ....[31]....
        /*02c8*/ 	.word	0x000095d0


	//   ....[32]....
        /*02cc*/ 	.word	0x00009600


	//   ....[33]....
        /*02d0*/ 	.word	0x000098f0


	//   ....[34]....
        /*02d4*/ 	.word	0x00009990


	//   ....[35]....
        /*02d8*/ 	.word	0x00009a10


	//   ....[36]....
        /*02dc*/ 	.word	0x00009a80


	//   ....[37]....
        /*02e0*/ 	.word	0x00009ec0


	//   ....[38]....
        /*02e4*/ 	.word	0x00009f10


	//   ....[39]....
        /*02e8*/ 	.word	0x00009f50


	//   ....[40]....
        /*02ec*/ 	.word	0x00009f90


	//   ....[41]....
        /*02f0*/ 	.word	0x0000a2e0


	//   ....[42]....
        /*02f4*/ 	.word	0x0000a380


	//   ....[43]....
        /*02f8*/ 	.word	0x0000a400


	//   ....[44]....
        /*02fc*/ 	.word	0x0000a470


	//   ....[45]....
        /*0300*/ 	.word	0x0000da40


	//   ....[46]....
        /*0304*/ 	.word	0x0000daa0


	//   ....[47]....
        /*0308*/ 	.word	0x0000dae0


	//   ....[48]....
        /*030c*/ 	.word	0x0000db00


	//   ....[49]....
        /*0310*/ 	.word	0x0000dcc0


	//   ....[50]....
        /*0314*/ 	.word	0x0000dd60


	//   ....[51]....
        /*0318*/ 	.word	0x0000ddb0


	//   ....[52]....
        /*031c*/ 	.word	0x0000de30


	//   ....[53]....
        /*0320*/ 	.word	0x0000e080


	//   ....[54]....
        /*0324*/ 	.word	0x0000e120


	//   ....[55]....
        /*0328*/ 	.word	0x0000e1a0


	//   ....[56]....
        /*032c*/ 	.word	0x0000e210


	//   ....[57]....
        /*0330*/ 	.word	0x0000e450


	//   ....[58]....
        /*0334*/ 	.word	0x0000e4a0


	//   ....[59]....
        /*0338*/ 	.word	0x0000e4f0


	//   ....[60]....
        /*033c*/ 	.word	0x0000e560


	//   ....[61]....
        /*0340*/ 	.word	0x00012280


	//   ....[62]....
        /*0344*/ 	.word	0x000122b0


	//   ....[63]....
        /*0348*/ 	.word	0x00012650


	//   ....[64]....
        /*034c*/ 	.word	0x00012660


	//   ....[65]....
        /*0350*/ 	.word	0x00013570


	//   ....[66]....
        /*0354*/ 	.word	0x00013590


	//   ....[67]....
        /*0358*/ 	.word	0x000136b0


	//   ....[68]....
        /*035c*/ 	.word	0x000136d0


	//   ....[69]....
        /*0360*/ 	.word	0x00013b50


	//   ....[70]....
        /*0364*/ 	.word	0x00013d30


	//   ....[71]....
        /*0368*/ 	.word	0x000142b0


	//   ....[72]....
        /*036c*/ 	.word	0x000142f0


	//   ....[73]....
        /*0370*/ 	.word	0x00014340


	//   ....[74]....
        /*0374*/ 	.word	0x00014430


	//   ....[75]....
        /*0378*/ 	.word	0x00015310


	//   ....[76]....
        /*037c*/ 	.word	0x00015330


	//   ....[77]....
        /*0380*/ 	.word	0x00015440


	//   ....[78]....
        /*0384*/ 	.word	0x00015450


	//   ....[79]....
        /*0388*/ 	.word	0x00016420


	//   ....[80]....
        /*038c*/ 	.word	0x00016440


	//   ....[81]....
        /*0390*/ 	.word	0x00016460


	//   ....[82]....
        /*0394*/ 	.word	0x00016470


	//   ....[83]....
        /*0398*/ 	.word	0x00016700


	//   ....[84]....
        /*039c*/ 	.word	0x00016720


	//   ....[85]....
        /*03a0*/ 	.word	0x00016a80


	//   ....[86]....
        /*03a4*/ 	.word	0x00016b80


	//   ....[87]....
        /*03a8*/ 	.word	0x00016c10


	//   ....[88]....
        /*03ac*/ 	.word	0x00016d50


	//   ....[89]....
        /*03b0*/ 	.word	0x000185b0


	//   ....[90]....
        /*03b4*/ 	.word	0x000185d0


	//   ....[91]....
        /*03b8*/ 	.word	0x00018760


	//   ....[92]....
        /*03bc*/ 	.word	0x00018770


	//   ....[93]....
        /*03c0*/ 	.word	0x00019750


	//   ....[94]....
        /*03c4*/ 	.word	0x00019760


	//   ....[95]....
        /*03c8*/ 	.word	0x00019770


	//   ....[96]....
        /*03cc*/ 	.word	0x00019780


	//   ....[97]....
        /*03d0*/ 	.word	0x00019b20


	//   ....[98]....
        /*03d4*/ 	.word	0x00019b40


	//   ....[99]....
        /*03d8*/ 	.word	0x00019b80


	//   ....[100]....
        /*03dc*/ 	.word	0x00019b90


	//   ....[101]....
        /*03e0*/ 	.word	0x0001b270


	//   ....[102]....
        /*03e4*/ 	.word	0x0001b2a0


	//   ....[103]....
        /*03e8*/ 	.word	0x0001b2e0


	//   ....[104]....
        /*03ec*/ 	.word	0x0001b2f0


	//   ....[105]....
        /*03f0*/ 	.word	0x0001cd80


	//   ....[106]....
        /*03f4*/ 	.word	0x0001cdc0


	//   ....[107]....
        /*03f8*/ 	.word	0x0001cdf0


	//   ....[108]....
        /*03fc*/ 	.word	0x0001ce20


	//   ....[109]....
        /*0400*/ 	.word	0x0001d040


	//   ....[110]....
        /*0404*/ 	.word	0x0001d050


	//   ....[111]....
        /*0408*/ 	.word	0x0001d250


	//   ....[112]....
        /*040c*/ 	.word	0x0001d280


	//   ....[113]....
        /*0410*/ 	.word	0x0001d440


	//   ....[114]....
        /*0414*/ 	.word	0x0001d470


	//   ....[115]....
        /*0418*/ 	.word	0x0001d630


	//   ....[116]....
        /*041c*/ 	.word	0x0001d650


	//   ....[117]....
        /*0420*/ 	.word	0x0001e000


	//   ....[118]....
        /*0424*/ 	.word	0x0001e020


	//   ....[119]....
        /*0428*/ 	.word	0x0001e1b0


	//   ....[120]....
        /*042c*/ 	.word	0x0001e1e0


	//   ....[121]....
        /*0430*/ 	.word	0x0001e370


	//   ....[122]....
        /*0434*/ 	.word	0x0001e3a0


	//   ....[123]....
        /*0438*/ 	.word	0x0001e530


	//   ....[124]....
        /*043c*/ 	.word	0x0001e550


	//   ....[125]....
        /*0440*/ 	.word	0x0001e710


	//   ....[126]....
        /*0444*/ 	.word	0x0001e770


	//   ....[127]....
        /*0448*/ 	.word	0x0001e7c0


	//   ....[128]....
        /*044c*/ 	.word	0x0001e820


	//   ....[129]....
        /*0450*/ 	.word	0x0001e870


	//   ....[130]....
        /*0454*/ 	.word	0x0001e8d0


	//----- nvinfo : EIATTR_EXIT_INSTR_OFFSETS
	.align		4
.L_582:
        /*0458*/ 	.byte	0x04, 0x1c
        /*045a*/ 	.short	(.L_584 - .L_583)


	//   ....[0]....
.L_583:
        /*045c*/ 	.word	0x00000440


	//   ....[1]....
        /*0460*/ 	.word	0x0001d660


	//   ....[2]....
        /*0464*/ 	.word	0x0001d7a0


	//   ....[3]....
        /*0468*/ 	.word	0x0001d800


	//   ....[4]....
        /*046c*/ 	.word	0x0001e560


	//   ....[5]....
        /*0470*/ 	.word	0x0001e670


	//   ....[6]....
        /*0474*/ 	.word	0x0001e6d0


	//----- nvinfo : EIATTR_CTAIDZ_USED
	.align		4
.L_584:
        /*0478*/ 	.byte	0x01, 0x04
	.zero		2


	//----- nvinfo : EIATTR_MAX_THREADS
	.align		4
        /*047c*/ 	.byte	0x04, 0x05
        /*047e*/ 	.short	(.L_586 - .L_585)
.L_585:
        /*0480*/ 	.word	0x00000100
        /*0484*/ 	.word	0x00000001
        /*0488*/ 	.word	0x00000001


	//----- nvinfo : EIATTR_CRS_STACK_SIZE
	.align		4
.L_586:
        /*048c*/ 	.byte	0x04, 0x1e
        /*048e*/ 	.short	(.L_588 - .L_587)
.L_587:
        /*0490*/ 	.word	0x00000000
.L_588:


//--------------------- .nv.info._ZN7cutlass13device_kernelIN5flash19enable_sm80_to_sm89INS1_16FlashAttnFwdSm80INS1_25CollectiveMainloopFwdSm80ILi8ELi1ELb1EN4cute5tupleIJNS5_1CILi128EEENS7_ILi64EEENS7_ILi256EEEEEELi256ENS_6half_tEfNS_4arch4Sm80ELb0ELb0ELb0ELb0ELb1ELb0ELb1ELb0EEENS1_21CollectiveEpilogueFwdINS6_IJS8_SA_S9_EEENS6_IJNS7_ILi1EEESI_SI_EEESC_SE_Li256ELb0ELb1ELb0ELb0EEENS1_19SingleTileSchedulerILb0ELb0ELb1ELi128EEEEEEEEEvNT_6ParamsE --------------------------
	.section	.nv.info._ZN7cutlass13device_kernelIN5flash19enable_sm80_to_sm89INS1_16FlashAttnFwdSm80INS1_25CollectiveMainloopFwdSm80ILi8ELi1ELb1EN4cute5tupleIJNS5_1CILi128EEENS7_ILi64EEENS7_ILi256EEEEEELi256ENS_6half_tEfNS_4arch4Sm80ELb0ELb0ELb0ELb0ELb1ELb0ELb1ELb0EEENS1_21CollectiveEpilogueFwdINS6_IJS8_SA_S9_EEENS6_IJNS7_ILi1EEESI_SI_EEESC_SE_Li256ELb0ELb1ELb0ELb0EEENS1_19SingleTileSchedulerILb0ELb0ELb1ELi128EEEEEEEEEvNT_6ParamsE,"",@"SHT_CUDA_INFO"
	.sectionflags	@""
	.align	4


	//----- nvinfo : EIATTR_CUDA_API_VERSION
	.align		4
        /*0000*/ 	.byte	0x04, 0x37
        /*0002*/ 	.short	(.L_590 - .L_589)
.L_589:
        /*0004*/ 	.word	0x00000082


	//----- nvinfo : EIATTR_SW2861232_WAR
	.align		4
.L_590:
        /*0008*/ 	.byte	0x01, 0x35
	.zero		2


	//----- nvinfo : EIATTR_PARAM_CBANK
	.align		4
        /*000c*/ 	.byte	0x04, 0x0a
        /*000e*/ 	.short	(.L_592 - .L_591)
	.align		4
.L_591:
        /*0010*/ 	.word	index@(.nv.constant0._ZN7cutlass13device_kernelIN5flash19enable_sm80_to_sm89INS1_16FlashAttnFwdSm80INS1_25CollectiveMainloopFwdSm80ILi8ELi1ELb1EN4cute5tupleIJNS5_1CILi128EEENS7_ILi64EEENS7_ILi256EEEEEELi256ENS_6half_tEfNS_4arch4Sm80ELb0ELb0ELb0ELb0ELb1ELb0ELb1ELb0EEENS1_21CollectiveEpilogueFwdINS6_IJS8_SA_S9_EEENS6_IJNS7_ILi1EEESI_SI_EEESC_SE_Li256ELb0ELb1ELb0ELb0EEENS1_19SingleTileSchedulerILb0ELb0ELb1ELi128EEEEEEEEEvNT_6ParamsE)
        /*0014*/ 	.short	0x0160
        /*0016*/ 	.short	0x0418


	//----- nvinfo : EIATTR_CBANK_PARAM_SIZE
	.align		4
.L_592:
        /*0018*/ 	.byte	0x03, 0x19
        /*001a*/ 	.short	0x0418


	//----- nvinfo : EIATTR_KPARAM_INFO
	.align		4
        /*001c*/ 	.byte	0x04, 0x17
        /*001e*/ 	.short	(.L_594 - .L_593)
.L_593:
        /*0020*/ 	.word	0x00000000
        /*0024*/ 	.short	0x0000
        /*0026*/ 	.short	0x0000
        /*0028*/ 	.byte	0x00, 0xf0, 0x61, 0x10


	//----- nvinfo : EIATTR_MAXREG_COUNT
	.align		4
.L_594:
        /*002c*/ 	.byte	0x03, 0x1b
        /*002e*/ 	.short	0x00ff


	//----- nvinfo : EIATTR_NUM_BARRIERS
	.align		4
        /*0030*/ 	.byte	0x02, 0x4c
        /*0032*/ 	.byte	0x02
	.zero		1


	//----- nvinfo : EIATTR_ANNOTATIONS
	.align		4
        /*0034*/ 	.byte	0x04, 0x55
        /*0036*/ 	.short	(.L_596 - .L_595)


	//   ....[0]....
.L_595:
        /* <DEDUP_REMOVED lines=52> */


	//----- nvinfo : EIATTR_MERCURY_ISA_VERSION
	.align		4
.L_596:
        /*0360*/ 	.byte	0x03, 0x5f
        /*0362*/ 	.short	0x0000


	//----- nvinfo : EIATTR_COOP_GROUP_MASK_REGIDS
	.align		4
        /*0364*/ 	.byte	0x04, 0x29
        /*0366*/ 	.short	(.L_598 - .L_597)


	//   ....[0]....
.L_597:
        /*0368*/ 	.word	0xffffffff


	//   ....[1]....
        /*036c*/ 	.word	0xffffffff


	//   ....[2]....
        /*0370*/ 	.word	0xffffffff


	//   ....[3]....
        /*0374*/ 	.word	0xffffffff


	//   ....[4]....
        /*0378*/ 	.word	0xffffffff


	//   ....[5]....
        /*037c*/ 	.word	0xffffffff


	//   ....[6]....
        /*0380*/ 	.word	0xffffffff


	//   ....[7]....
        /*0384*/ 	.word	0xffffffff


	//   ....[8]....
        /*0388*/ 	.word	0xffffffff


	//   ....[9]....
        /*038c*/ 	.word	0xffffffff


	//   ....[10]....
        /*0390*/ 	.word	0xffffffff


	//   ....[11]....
        /*0394*/ 	.word	0xffffffff


	//   ....[12]....
        /*0398*/ 	.word	0xffffffff


	//   ....[13]....
        /*039c*/ 	.word	0xffffffff


	//   ....[14]....
        /*03a0*/ 	.word	0xffffffff


	//   ....[15]....
        /*03a4*/ 	.word	0xffffffff


	//   ....[16]....
        /*03a8*/ 	.word	0xffffffff


	//   ....[17]....
        /*03ac*/ 	.word	0xffffffff


	//   ....[18]....
        /*03b0*/ 	.word	0xffffffff


	//   ....[19]....
        /*03b4*/ 	.word	0xffffffff


	//   ....[20]....
        /*03b8*/ 	.word	0xffffffff


	//   ....[21]....
        /*03bc*/ 	.word	0xffffffff


	//   ....[22]....
        /*03c0*/ 	.word	0xffffffff


	//   ....[23]....
        /*03c4*/ 	.word	0xffffffff


	//   ....[24]....
        /*03c8*/ 	.word	0xffffffff


	//   ....[25]....
        /*03cc*/ 	.word	0xffffffff


	//   ....[26]....
        /*03d0*/ 	.word	0xffffffff


	//   ....[27]....
        /*03d4*/ 	.word	0xffffffff


	//   ....[28]....
        /*03d8*/ 	.word	0xffffffff


	//   ....[29]....
        /*03dc*/ 	.word	0xffffffff


	//   ....[30]....
        /*03e0*/ 	.word	0xffffffff


	//   ....[31]....
        /*03e4*/ 	.word	0xffffffff


	//   ....[32]....
        /*03e8*/ 	.word	0xffffffff


	//   ....[33]....
        /*03ec*/ 	.word	0xffffffff


	//   ....[34]....
        /*03f0*/ 	.word	0xffffffff


	//   ....[35]....
        /*03f4*/ 	.word	0xffffffff


	//   ....[36]....
        /*03f8*/ 	.word	0xffffffff


	//   ....[37]....
        /*03fc*/ 	.word	0xffffffff


	//   ....[38]....
        /*0400*/ 	.word	0xffffffff


	//   ....[39]....
        /*0404*/ 	.word	0xffffffff


	//   ....[40]....
        /*0408*/ 	.word	0xffffffff


	//   ....[41]....
        /*040c*/ 	.word	0xffffffff


	//   ....[42]....
        /*0410*/ 	.word	0xffffffff


	//   ....[43]....
        /*0414*/ 	.word	0xffffffff


	//   ....[44]....
        /*0418*/ 	.word	0xffffffff


	//   ....[45]....
        /*041c*/ 	.word	0xffffffff


	//   ....[46]....
        /*0420*/ 	.word	0xffffffff


	//   ....[47]....
        /*0424*/ 	.word	0xffffffff


	//   ....[48]....
        /*0428*/ 	.word	0xffffffff


	//   ....[49]....
        /*042c*/ 	.word	0xffffffff


	//   ....[50]....
        /*0430*/ 	.word	0xffffffff


	//   ....[51]....
        /*0434*/ 	.word	0xffffffff


	//----- nvinfo : EIATTR_COOP_GROUP_INSTR_OFFSETS
	.align		4
.L_598:
        /*0438*/ 	.byte	0x04, 0x28
        /*043a*/ 	.short	(.L_600 - .L_599)


	//   ....[0]....
.L_599:
        /*043c*/ 	.word	0x00000740


	//   ....[1]....
        /*0440*/ 	.word	0x00000770


	//   ....[2]....
        /*0444*/ 	.word	0x000009a0


	//   ....[3]....
        /*0448*/ 	.word	0x000009b0


	//   ....[4]....
        /*044c*/ 	.word	0x00000b10


	//   ....[5]....
        /*0450*/ 	.word	0x00000b30


	//   ....[6]....
        /*0454*/ 	.word	0x00000db0


	//   ....[7]....
        /*0458*/ 	.word	0x00000de0


	//   ....[8]....
        /*045c*/ 	.word	0x00000fb0


	//   ....[9]....
        /*0460*/ 	.word	0x00000fd0


	//   ....[10]....
        /*0464*/ 	.word	0x00001130


	//   ....[11]....
        /*0468*/ 	.word	0x00001150


	//   ....[12]....
        /*046c*/ 	.word	0x00001940


	//   ....[13]....
        /*0470*/ 	.word	0x00001960


	//   ....[14]....
        /*0474*/ 	.word	0x00001980


	//   ....[15]....
        /*0478*/ 	.word	0x00001990


	//   ....[16]....
        /*047c*/ 	.word	0x00002c60


	//   ....[17]....
        /*0480*/ 	.word	0x00002c80


	//   ....[18]....
        /*0484*/ 	.word	0x00002e00


	//   ....[19]....
        /*0488*/ 	.word	0x00002e20


	//   ....[20]....
        /*048c*/ 	.word	0x00003540


	//   ....[21]....
        /*0490*/ 	.word	0x000035e0


	//   ....[22]....
        /*0494*/ 	.word	0x000035f0


	//   ....[23]....
        /*0498*/ 	.word	0x00003640


	//   ....[24]....
        /*049c*/ 	.word	0x00005800


	//   ....[25]....
        /*04a0*/ 	.word	0x00005810


	//   ....[26]....
        /*04a4*/ 	.word	0x000058c0


	//   ....[27]....
        /*04a8*/ 	.word	0x000058f0


	//   ....[28]....
        /*04ac*/ 	.word	0x00005c40


	//   ....[29]....
        /*04b0*/ 	.word	0x00005c50


	//   ....[30]....
        /*04b4*/ 	.word	0x00005d10


	//   ....[31]....
        /*04b8*/ 	.word	0x00005d30


	//   ....[32]....
        /*04bc*/ 	.word	0x00006cd0


	//   ....[33]....
        /*04c0*/ 	.word	0x00006cf0


	//   ....[34]....
        /*04c4*/ 	.word	0x00007370


	//   ....[35]....
        /*04c8*/ 	.word	0x00007390


	//   ....[36]....
        /*04cc*/ 	.word	0x00008ce0


	//   ....[37]....
        /*04d0*/ 	.word	0x00008cf0


	//   ....[38]....
        /*04d4*/ 	.word	0x00008d30


	//   ....[39]....
        /*04d8*/ 	.word	0x00008d50


	//   ....[40]....
        /*04dc*/ 	.word	0x0000a4d0


	//   ....[41]....
        /*04e0*/ 	.word	0x0000a4e0


	//   ....[42]....
        /*04e4*/ 	.word	0x0000a500


	//   ....[43]....
        /*04e8*/ 	.word	0x0000a510


	//   ....[44]....
        /*04ec*/ 	.word	0x0000a650


	//   ....[45]....
        /*04f0*/ 	.word	0x0000a670


	//   ....[46]....
        /*04f4*/ 	.word	0x0000a870


	//   ....[47]....
        /*04f8*/ 	.word	0x0000a8a0


	//   ....[48]....
        /*04fc*/ 	.word	0x0000aa60


	//   ....[49]....
        /*0500*/ 	.word	0x0000aa90


	//   ....[50]....
        /*0504*/ 	.word	0x0000ac50


	//   ....[51]....
        /*0508*/ 	.word	0x0000ac70


	//----- nvinfo : EIATTR_EXIT_INSTR_OFFSETS
	.align		4
.L_600:
        /*050c*/ 	.byte	0x04, 0x1c
        /*050e*/ 	.short	(.L_602 - .L_601)


	//   ....[0]....
.L_601:
        /*0510*/ 	.word	0x00000040


	//   ....[1]....
        /*0514*/ 	.word	0x0000ac80


	//   ....[2]....
        /*0518*/ 	.word	0x0000adc0


	//   ....[3]....
        /*051c*/ 	.word	0x0000ae20


	//----- nvinfo : EIATTR_CTAIDZ_USED
	.align		4
.L_602:
        /*0520*/ 	.byte	0x01, 0x04
	.zero		2


	//----- nvinfo : EIATTR_MAX_THREADS
	.align		4
        /*0524*/ 	.byte	0x04, 0x05
        /*0526*/ 	.short	(.L_604 - .L_603)
.L_603:
        /*0528*/ 	.word	0x00000100
        /*052c*/ 	.word	0x00000001
        /*0530*/ 	.word	0x00000001


	//----- nvinfo : EIATTR_CRS_STACK_SIZE
	.align		4
.L_604:
        /*0534*/ 	.byte	0x04, 0x1e
        /*0536*/ 	.short	(.L_606 - .L_605)
.L_605:
        /*0538*/ 	.word	0x00000000
.L_606:


//--------------------- .nv.info._ZN7cutlass13device_kernelIN5flash19enable_sm80_to_sm89INS1_16FlashAttnFwdSm80INS1_25CollectiveMainloopFwdSm80ILi8ELi1ELb1EN4cute5tupleIJNS5_1CILi128EEENS7_ILi64EEENS7_ILi256EEEEEELi256ENS_6half_tEfNS_4arch4Sm80ELb0ELb0ELb0ELb1ELb1ELb0ELb1ELb0EEENS1_21CollectiveEpilogueFwdINS6_IJS8_SA_S9_EEENS6_IJNS7_ILi1EEESI_SI_EEESC_SE_Li256ELb1ELb1ELb0ELb0EEENS1_19SingleTileSchedulerILb1ELb0ELb1ELi128EEEEEEEEEvNT_6ParamsE --------------------------
	.section	.nv.info._ZN7cutlass13device_kernelIN5flash19enable_sm80_to_sm89INS1_16FlashAttnFwdSm80INS1_25CollectiveMainloopFwdSm80ILi8ELi1ELb1EN4cute5tupleIJNS5_1CILi128EEENS7_ILi64EEENS7_ILi256EEEEEELi256ENS_6half_tEfNS_4arch4Sm80ELb0ELb0ELb0ELb1ELb1ELb0ELb1ELb0EEENS1_21CollectiveEpilogueFwdINS6_IJS8_SA_S9_EEENS6_IJNS7_ILi1EEESI_SI_EEESC_SE_Li256ELb1ELb1ELb0ELb0EEENS1_19SingleTileSchedulerILb1ELb0ELb1ELi128EEEEEEEEEvNT_6ParamsE,"",@"SHT_CUDA_INFO"
	.sectionflags	@""
	.align	4


	//----- nvinfo : EIATTR_CUDA_API_VERSION
	.align		4
        /*0000*/ 	.byte	0x04, 0x37
        /*0002*/ 	.short	(.L_608 - .L_607)
.L_607:
        /*0004*/ 	.word	0x00000082


	//----- nvinfo : EIATTR_SW2861232_WAR
	.align		4
.L_608:
        /*0008*/ 	.byte	0x01, 0x35
	.zero		2


	//----- nvinfo : EIATTR_PARAM_CBANK
	.align		4
        /*000c*/ 	.byte	0x04, 0x0a
        /*000e*/ 	.short	(.L_610 - .L_609)
	.align		4
.L_609:
        /*0010*/ 	.word	index@(.nv.constant0._ZN7cutlass13device_kernelIN5flash19enable_sm80_to_sm89INS1_16FlashAttnFwdSm80INS1_25CollectiveMainloopFwdSm80ILi8ELi1ELb1EN4cute5tupleIJNS5_1CILi128EEENS7_ILi64EEENS7_ILi256EEEEEELi256ENS_6half_tEfNS_4arch4Sm80ELb0ELb0ELb0ELb1ELb1ELb0ELb1ELb0EEENS1_21CollectiveEpilogueFwdINS6_IJS8_SA_S9_EEENS6_IJNS7_ILi1EEESI_SI_EEESC_SE_Li256ELb1ELb1ELb0ELb0EEENS1_19SingleTileSchedulerILb1ELb0ELb1ELi128EEEEEEEEEvNT_6ParamsE)
        /*0014*/ 	.short	0x0160
        /*0016*/ 	.short	0x0418


	//----- nvinfo : EIATTR_CBANK_PARAM_SIZE
	.align		4
.L_610:
        /*0018*/ 	.byte	0x03, 0x19
        /*001a*/ 	.short	0x0418


	//----- nvinfo : EIATTR_KPARAM_INFO
	.align		4
        /*001c*/ 	.byte	0x04, 0x17
        /*001e*/ 	.short	(.L_612 - .L_611)
.L_611:
        /*0020*/ 	.word	0x00000000
        /*0024*/ 	.short	0x0000
        /*0026*/ 	.short	0x0000
        /*0028*/ 	.byte	0x00, 0xf0, 0x61, 0x10


	//----- nvinfo : EIATTR_MAXREG_COUNT
	.align		4
.L_612:
        /*002c*/ 	.byte	0x03, 0x1b
        /*002e*/ 	.short	0x00ff


	//----- nvinfo : EIATTR_NUM_BARRIERS
	.align		4
        /*0030*/ 	.byte	0x02, 0x4c
        /*0032*/ 	.byte	0x02
	.zero		1


	//----- nvinfo : EIATTR_ANNOTATIONS
	.align		4
        /*0034*/ 	.byte	0x04, 0x55
        /*0036*/ 	.short	(.L_614 - .L_613)


	//   ....[0]....
.L_613:
        /* <DEDUP_REMOVED lines=47> */


	//----- nvinfo : EIATTR_MERCURY_ISA_VERSION
	.align		4
.L_614:
        /*0310*/ 	.byte	0x03, 0x5f
        /*0312*/ 	.short	0x0000


	//----- nvinfo : EIATTR_COOP_GROUP_MASK_REGIDS
	.align		4
        /*0314*/ 	.byte	0x04, 0x29
        /*0316*/ 	.short	(.L_616 - .L_615)


	//   ....[0]....
.L_615:
        /*0318*/ 	.word	0xffffffff


	//   ....[1]....
        /*031c*/ 	.word	0xffffffff


	//   ....[2]....
        /*0320*/ 	.word	0xffffffff


	//   ....[3]....
        /*0324*/ 	.word	0xffffffff


	//   ....[4]....
        /*0328*/ 	.word	0xffffffff


	//   ....[5]....
        /*032c*/ 	.word	0xffffffff


	//   ....[6]....
        /*0330*/ 	.word	0xffffffff


	//   ....[7]....
        /*0334*/ 	.word	0xffffffff


	//   ....[8]....
        /*0338*/ 	.word	0xffffffff


	//   ....[9]....
        /*033c*/ 	.word	0xffffffff


	//   ....[10]....
        /*0340*/ 	.word	0xffffffff


	//   ....[11]....
        /*0344*/ 	.word	0xffffffff


	//   ....[12]....
        /*0348*/ 	.word	0xffffffff


	//   ....[13]....
        /*034c*/ 	.word	0xffffffff


	//   ....[14]....
        /*0350*/ 	.word	0xffffffff


	//   ....[15]....
        /*0354*/ 	.word	0xffffffff


	//   ....[16]....
        /*0358*/ 	.word	0xffffffff


	//   ....[17]....
        /*035c*/ 	.word	0xffffffff


	//   ....[18]....
        /*0360*/ 	.word	0xffffffff


	//   ....[19]....
        /*0364*/ 	.word	0xffffffff


	//   ....[20]....
        /*0368*/ 	.word	0xffffffff


	//   ....[21]....
        /*036c*/ 	.word	0xffffffff


	//   ....[22]....
        /*0370*/ 	.word	0xffffffff


	//   ....[23]....
        /*0374*/ 	.word	0xffffffff


	//   ....[24]....
        /*0378*/ 	.word	0xffffffff


	//   ....[25]....
        /*037c*/ 	.word	0xffffffff


	//   ....[26]....
        /*0380*/ 	.word	0xffffffff


	//   ....[27]....
        /*0384*/ 	.word	0xffffffff


	//   ....[28]....
        /*0388*/ 	.word	0xffffffff


	//   ....[29]....
        /*038c*/ 	.word	0xffffffff


	//   ....[30]....
        /*0390*/ 	.word	0xffffffff


	//   ....[31]....
        /*0394*/ 	.word	0xffffffff


	//   ....[32]....
        /*0398*/ 	.word	0xffffffff


	//   ....[33]....
        /*039c*/ 	.word	0xffffffff


	//   ....[34]....
        /*03a0*/ 	.word	0xffffffff


	//   ....[35]....
        /*03a4*/ 	.word	0xffffffff


	//   ....[36]....
        /*03a8*/ 	.word	0xffffffff


	//   ....[37]....
        /*03ac*/ 	.word	0xffffffff


	//   ....[38]....
        /*03b0*/ 	.word	0xffffffff


	//   ....[39]....
        /*03b4*/ 	.word	0xffffffff


	//   ....[40]....
        /*03b8*/ 	.word	0xffffffff


	//   ....[41]....
        /*03bc*/ 	.word	0xffffffff


	//   ....[42]....
        /*03c0*/ 	.word	0xffffffff


	//   ....[43]....
        /*03c4*/ 	.word	0xffffffff


	//   ....[44]....
        /*03c8*/ 	.word	0xffffffff


	//   ....[45]....
        /*03cc*/ 	.word	0xffffffff


	//   ....[46]....
        /*03d0*/ 	.word	0xffffffff


	//   ....[47]....
        /*03d4*/ 	.word	0xffffffff


	//   ....[48]....
        /*03d8*/ 	.word	0xffffffff


	//   ....[49]....
        /*03dc*/ 	.word	0xffffffff


	//   ....[50]....
        /*03e0*/ 	.word	0xffffffff


	//   ....[51]....
        /*03e4*/ 	.word	0xffffffff


	//   ....[52]....
        /*03e8*/ 	.word	0xffffffff


	//   ....[53]....
        /*03ec*/ 	.word	0xffffffff


	//   ....[54]....
        /*03f0*/ 	.word	0xffffffff


	//   ....[55]....
        /*03f4*/ 	.word	0xffffffff


	//   ....[56]....
        /*03f8*/ 	.word	0xffffffff


	//   ....[57]....
        /*03fc*/ 	.word	0xffffffff


	//   ....[58]....
        /*0400*/ 	.word	0xffffffff


	//   ....[59]....
        /*0404*/ 	.word	0xffffffff


	//   ....[60]....
        /*0408*/ 	.word	0xffffffff


	//----- nvinfo : EIATTR_COOP_GROUP_INSTR_OFFSETS
	.align		4
.L_616:
        /*040c*/ 	.byte	0x04, 0x28
        /*040e*/ 	.short	(.L_618 - .L_617)


	//   ....[0]....
.L_617:
        /*0410*/ 	.word	0x000000a0


	//   ....[1]....
        /*0414*/ 	.word	0x00001510


	//   ....[2]....
        /*0418*/ 	.word	0x00001540


	//   ....[3]....
        /*041c*/ 	.word	0x00001600


	//   ....[4]....
        /*0420*/ 	.word	0x00001630


	//   ....[5]....
        /*0424*/ 	.word	0x00001770


	//   ....[6]....
        /*0428*/ 	.word	0x00001780


	//   ....[7]....
        /*042c*/ 	.word	0x00001920


	//   ....[8]....
        /*0430*/ 	.word	0x000019e0


	//   ....[9]....
        /*0434*/ 	.word	0x00001b20


	//   ....[10]....
        /*0438*/ 	.word	0x00001b60


	//   ....[11]....
        /*043c*/ 	.word	0x00001ba0


	//   ....[12]....
        /*0440*/ 	.word	0x00001bb0


	//   ....[13]....
        /*0444*/ 	.word	0x00001bd0


	//   ....[14]....
        /*0448*/ 	.word	0x00001c60


	//   ....[15]....
        /*044c*/ 	.word	0x00001d50


	//   ....[16]....
        /*0450*/ 	.word	0x00001da0


	//   ....[17]....
        /*0454*/ 	.word	0x00003540


	//   ....[18]....
        /*0458*/ 	.word	0x00003550


	//   ....[19]....
        /*045c*/ 	.word	0x00003620


	//   ....[20]....
        /*0460*/ 	.word	0x00003640


	//   ....[21]....
        /*0464*/ 	.word	0x00003d70


	//   ....[22]....
        /*0468*/ 	.word	0x00003e10


	//   ....[23]....
        /*046c*/ 	.word	0x00003e30


	//   ....[24]....
        /*0470*/ 	.word	0x00003e90


	//   ....[25]....
        /*0474*/ 	.word	0x00005da0


	//   ....[26]....
        /*0478*/ 	.word	0x00005db0


	//   ....[27]....
        /*047c*/ 	.word	0x00005e30


	//   ....[28]....
        /*0480*/ 	.word	0x00005e40


	//   ....[29]....
        /*0484*/ 	.word	0x00006220


	//   ....[30]....
        /*0488*/ 	.word	0x00006230


	//   ....[31]....
        /*048c*/ 	.word	0x00006280


	//   ....[32]....
        /*0490*/ 	.word	0x000062a0


	//   ....[33]....
        /*0494*/ 	.word	0x00007280


	//   ....[34]....
        /*0498*/ 	.word	0x000072a0


	//   ....[35]....
        /*049c*/ 	.word	0x00007940


	//   ....[36]....
        /*04a0*/ 	.word	0x00007960


	//   ....[37]....
        /*04a4*/ 	.word	0x00009160


	//   ....[38]....
        /*04a8*/ 	.word	0x00009170


	//   ....[39]....
        /*04ac*/ 	.word	0x000091a0


	//   ....[40]....
        /*04b0*/ 	.word	0x000091c0


	//   ....[41]....
        /*04b4*/ 	.word	0x0000ac30


	//   ....[42]....
        /*04b8*/ 	.word	0x0000ac70


	//   ....[43]....
        /*04bc*/ 	.word	0x0000acd0


	//   ....[44]....
        /*04c0*/ 	.word	0x0000ad00


	//   ....[45]....
        /*04c4*/ 	.word	0x0000af30


	//   ....[46]....
        /*04c8*/ 	.word	0x0000af40


	//   ....[47]....
        /*04cc*/ 	.word	0x0000b140


	//   ....[48]....
        /*04d0*/ 	.word	0x0000b170


	//   ....[49]....
        /*04d4*/ 	.word	0x0000b330


	//   ....[50]....
        /*04d8*/ 	.word	0x0000b360


	//   ....[51]....
        /*04dc*/ 	.word	0x0000b520


	//   ....[52]....
        /*04e0*/ 	.word	0x0000b540


	//   ....[53]....
        /*04e4*/ 	.word	0x0000bec0


	//   ....[54]....
        /*04e8*/ 	.word	0x0000bee0


	//   ....[55]....
        /*04ec*/ 	.word	0x0000c0a0


	//   ....[56]....
        /*04f0*/ 	.word	0x0000c0d0


	//   ....[57]....
        /*04f4*/ 	.word	0x0000c260


	//   ....[58]....
        /*04f8*/ 	.word	0x0000c290


	//   ....[59]....
        /*04fc*/ 	.word	0x0000c420


	//   ....[60]....
        /*0500*/ 	.word	0x0000c440


	//----- nvinfo : EIATTR_EXIT_INSTR_OFFSETS
	.align		4
.L_618:
        /*0504*/ 	.byte	0x04, 0x1c
        /*0506*/ 	.short	(.L_620 - .L_619)


	//   ....[0]....
.L_619:
        /*0508*/ 	.word	0x00000450


	//   ....[1]....
        /*050c*/ 	.word	0x0000b550


	//   ....[2]....
        /*0510*/ 	.word	0x0000b690


	//   ....[3]....
        /*0514*/ 	.word	0x0000b6f0


	//   ....[4]....
        /*0518*/ 	.word	0x0000c450


	//   ....[5]....
        /*051c*/ 	.word	0x0000c560


	//   ....[6]....
        /*0520*/ 	.word	0x0000c5c0


	//----- nvinfo : EIATTR_CTAIDZ_USED
	.align		4
.L_620:
        /*0524*/ 	.byte	0x01, 0x04
	.zero		2


	//----- nvinfo : EIATTR_MAX_THREADS
	.align		4
        /*0528*/ 	.byte	0x04, 0x05
        /*052a*/ 	.short	(.L_622 - .L_621)
.L_621:
        /*052c*/ 	.word	0x00000100
        /*0530*/ 	.word	0x00000001
        /*0534*/ 	.word	0x00000001


	//----- nvinfo : EIATTR_CRS_STACK_SIZE
	.align		4
.L_622:
        /*0538*/ 	.byte	0x04, 0x1e
        /*053a*/ 	.short	(.L_624 - .L_623)
.L_623:
        /*053c*/ 	.word	0x00000000
.L_624:


//--------------------- .nv.info._ZN7cutlass13device_kernelIN5flash19enable_sm80_to_sm89INS1_16FlashAttnFwdSm80INS1_25CollectiveMainloopFwdSm80ILi8ELi1ELb0EN4cute5tupleIJNS5_1CILi128EEENS7_ILi32EEENS7_ILi256EEEEEELi256ENS_6half_tEfNS_4arch4Sm80ELb0ELb0ELb0ELb1ELb1ELb1ELb1ELb0EEENS1_21CollectiveEpilogueFwdINS6_IJS8_SA_S9_EEENS6_IJNS7_ILi1EEESI_SI_EEESC_SE_Li256ELb1ELb1ELb0ELb0EEENS1_19SingleTileSchedulerILb1ELb0ELb1ELi128EEEEEEEEEvNT_6ParamsE --------------------------
	.section	.nv.info._ZN7cutlass13device_kernelIN5flash19enable_sm80_to_sm89INS1_16FlashAttnFwdSm80INS1_25CollectiveMainloopFwdSm80ILi8ELi1ELb0EN4cute5tupleIJNS5_1CILi128EEENS7_ILi32EEENS7_ILi256EEEEEELi256ENS_6half_tEfNS_4arch4Sm80ELb0ELb0ELb0ELb1ELb1ELb1ELb1ELb0EEENS1_21CollectiveEpilogueFwdINS6_IJS8_SA_S9_EEENS6_IJNS7_ILi1EEESI_SI_EEESC_SE_Li256ELb1ELb1ELb0ELb0EEENS1_19SingleTileSchedulerILb1ELb0ELb1ELi128EEEEEEEEEvNT_6ParamsE,"",@"SHT_CUDA_INFO"
	.sectionflags	@""
	.align	4


	//----- nvinfo : EIATTR_CUDA_API_VERSION
	.align		4
        /*0000*/ 	.byte	0x04, 0x37
        /*0002*/ 	.short	(.L_626 - .L_625)
.L_625:
        /*0004*/ 	.word	0x00000082


	//----- nvinfo : EIATTR_SW2861232_WAR
	.align		4
.L_626:
        /*0008*/ 	.byte	0x01, 0x35
	.zero		2


	//----- nvinfo : EIATTR_PARAM_CBANK
	.align		4
        /*000c*/ 	.byte	0x04, 0x0a
        /*000e*/ 	.short	(.L_628 - .L_627)
	.align		4
.L_627:
        /*0010*/ 	.word	index@(.nv.constant0._ZN7cutlass13device_kernelIN5flash19enable_sm80_to_sm89INS1_16FlashAttnFwdSm80INS1_25CollectiveMainloopFwdSm80ILi8ELi1ELb0EN4cute5tupleIJNS5_1CILi128EEENS7_ILi32EEENS7_ILi256EEEEEELi256ENS_6half_tEfNS_4arch4Sm80ELb0ELb0ELb0ELb1ELb1ELb1ELb1ELb0EEENS1_21CollectiveEpilogueFwdINS6_IJS8_SA_S9_EEENS6_IJNS7_ILi1EEESI_SI_EEESC_SE_Li256ELb1ELb1ELb0ELb0EEENS1_19SingleTileSchedulerILb1ELb0ELb1ELi128EEEEEEEEEvNT_6ParamsE)
        /*0014*/ 	.short	0x0160
        /*0016*/ 	.short	0x0418


	//----- nvinfo : EIATTR_CBANK_PARAM_SIZE
	.align		4
.L_628:
        /*0018*/ 	.byte	0x03, 0x19
        /*001a*/ 	.short	0x0418


	//----- nvinfo : EIATTR_KPARAM_INFO
	.align		4
        /*001c*/ 	.byte	0x04, 0x17
        /*001e*/ 	.short	(.L_630 - .L_629)
.L_629:
        /*0020*/ 	.word	0x00000000
        /*0024*/ 	.short	0x0000
        /*0026*/ 	.short	0x0000
        /*0028*/ 	.byte	0x00, 0xf0, 0x61, 0x10


	//----- nvinfo : EIATTR_MAXREG_COUNT
	.align		4
.L_630:
        /*002c*/ 	.byte	0x03, 0x1b
        /*002e*/ 	.short	0x00ff


	//----- nvinfo : EIATTR_NUM_BARRIERS
	.align		4
        /*0030*/ 	.byte	0x02, 0x4c
        /*0032*/ 	.byte	0x02
	.zero		1


	//----- nvinfo : EIATTR_MERCURY_ISA_VERSION
	.align		4
        /*0034*/ 	.byte	0x03, 0x5f
        /*0036*/ 	.short	0x0000


	//----- nvinfo : EIATTR_COOP_GROUP_MASK_REGIDS
	.align		4
        /*0038*/ 	.byte	0x04, 0x29
        /*003a*/ 	.short	(.L_632 - .L_631)


	//   ....[0]....
.L_631:
        /*003c*/ 	.word	0xffffffff


	//   ....[1]....
        /*0040*/ 	.word	0xffffffff


	//   ....[2]....
        /*0044*/ 	.word	0xffffffff


	//   ....[3]....
        /*0048*/ 	.word	0xffffffff


	//   ....[4]....
        /*004c*/ 	.word	0xffffffff


	//   ....[5]....
        /*0050*/ 	.word	0xffffffff


	//   ....[6]....
        /*0054*/ 	.word	0xffffffff


	//   ....[7]....
        /*0058*/ 	.word	0xffffffff


	//   ....[8]....
        /*005c*/ 	.word	0xffffffff


	//   ....[9]....
        /*0060*/ 	.word	0xffffffff


	//   ....[10]....
        /*0064*/ 	.word	0xffffffff


	//   ....[11]....
        /*0068*/ 	.word	0xffffffff


	//   ....[12]....
        /*006c*/ 	.word	0xffffffff


	//   ....[13]....
        /*0070*/ 	.word	0xffffffff


	//   ....[14]....
        /*0074*/ 	.word	0xffffffff


	//   ....[15]....
        /*0078*/ 	.word	0xffffffff


	//   ....[16]....
        /*007c*/ 	.word	0xffffffff


	//   ....[17]....
        /*0080*/ 	.word	0xffffffff


	//   ....[18]....
        /*0084*/ 	.word	0xffffffff


	//   ....[19]....
        /*0088*/ 	.word	0xffffffff


	//   ....[20]....
        /*008c*/ 	.word	0xffffffff


	//   ....[21]....
        /*0090*/ 	.word	0xffffffff


	//   ....[22]....
        /*0094*/ 	.word	0xffffffff


	//   ....[23]....
        /*0098*/ 	.word	0xffffffff


	//   ....[24]....
        /*009c*/ 	.word	0xffffffff


	//   ....[25]....
        /*00a0*/ 	.word	0xffffffff


	//   ....[26]....
        /*00a4*/ 	.word	0xffffffff


	//   ....[27]....
        /*00a8*/ 	.word	0xffffffff


	//   ....[28]....
        /*00ac*/ 	.word	0xffffffff


	//   ....[29]....
        /*00b0*/ 	.word	0xffffffff


	//   ....[30]....
        /*00b4*/ 	.word	0xffffffff


	//   ....[31]....
        /*00b8*/ 	.word	0xffffffff


	//   ....[32]....
        /*00bc*/ 	.word	0xffffffff


	//   ....[33]....
        /*00c0*/ 	.word	0xffffffff


	//   ....[34]....
        /*00c4*/ 	.word	0xffffffff


	//   ....[35]....
        /*00c8*/ 	.word	0xffffffff


	//   ....[36]....
        /*00cc*/ 	.word	0xffffffff


	//   ....[37]....
        /*00d0*/ 	.word	0xffffffff


	//   ....[38]....
        /*00d4*/ 	.word	0xffffffff


	//   ....[39]....
        /*00d8*/ 	.word	0xffffffff


	//   ....[40]....
        /*00dc*/ 	.word	0xffffffff


	//   ....[41]....
        /*00e0*/ 	.word	0xffffffff


	//   ....[42]....
        /*00e4*/ 	.word	0xffffffff


	//   ....[43]....
        /*00e8*/ 	.word	0xffffffff


	//   ....[44]....
        /*00ec*/ 	.word	0xffffffff


	//   ....[45]....
        /*00f0*/ 	.word	0xffffffff


	//   ....[46]....
        /*00f4*/ 	.word	0xffffffff


	//   ....[47]....
        /*00f8*/ 	.word	0xffffffff


	//   ....[48]....
        /*00fc*/ 	.word	0xffffffff


	//   ....[49]....
        /*0100*/ 	.word	0xffffffff


	//   ....[50]....
        /*0104*/ 	.word	0xffffffff


	//   ....[51]....
        /*0108*/ 	.word	0xffffffff


	//   ....[52]....
        /*010c*/ 	.word	0xffffffff


	//   ....[53]....
        /*0110*/ 	.word	0xffffffff


	//   ....[54]....
        /*0114*/ 	.word	0xffffffff


	//   ....[55]....
        /*0118*/ 	.word	0xffffffff


	//   ....[56]....
        /*011c*/ 	.word	0xffffffff


	//   ....[57]....
        /*0120*/ 	.word	0xffffffff


	//   ....[58]....
        /*0124*/ 	.word	0xffffffff


	//----- nvinfo : EIATTR_COOP_GROUP_INSTR_OFFSETS
	.align		4
.L_632:
        /*0128*/ 	.byte	0x04, 0x28
        /*012a*/ 	.short	(.L_634 - .L_633)


	//   ....[0]....
.L_633:
        /*012c*/ 	.word	0x00000090


	//   ....[1]....
        /*0130*/ 	.word	0x00001f60


	//   ....[2]....
        /*0134*/ 	.word	0x00001f70


	//   ....[3]....
        /*0138*/ 	.word	0x00003130


	//   ....[4]....
        /*013c*/ 	.word	0x00003140


	//   ....[5]....
        /*0140*/ 	.word	0x00004210


	//   ....[6]....
        /*0144*/ 	.word	0x00004230


	//   ....[7]....
        /*0148*/ 	.word	0x00004600


	//   ....[8]....
        /*014c*/ 	.word	0x00004620


	//   ....[9]....
        /*0150*/ 	.word	0x000052d0


	//   ....[10]....
        /*0154*/ 	.word	0x00005300


	//   ....[11]....
        /*0158*/ 	.word	0x00005560


	//   ....[12]....
        /*015c*/ 	.word	0x00005590


	//   ....[13]....
        /*0160*/ 	.word	0x00005700


	//   ....[14]....
        /*0164*/ 	.word	0x00005730


	//   ....[15]....
        /*0168*/ 	.word	0x000058a0


	//   ....[16]....
        /*016c*/ 	.word	0x000058e0


	//   ....[17]....
        /*0170*/ 	.word	0x00005da0


	//   ....[18]....
        /*0174*/ 	.word	0x00005df0


	//   ....[19]....
        /*0178*/ 	.word	0x0000cce0


	//   ....[20]....
        /*017c*/ 	.word	0x0000cd20


	//   ....[21]....
        /*0180*/ 	.word	0x0000d8f0


	//   ....[22]....
        /*0184*/ 	.word	0x0000d900


	//   ....[23]....
        /*0188*/ 	.word	0x0000de60


	//   ....[24]....
        /*018c*/ 	.word	0x0000deb0


	//   ....[25]....
        /*0190*/ 	.word	0x0000ded0


	//   ....[26]....
        /*0194*/ 	.word	0x0000def0


	//   ....[27]....
        /*0198*/ 	.word	0x0000ea30


	//   ....[28]....
        /*019c*/ 	.word	0x0000ea40


	//   ....[29]....
        /*01a0*/ 	.word	0x0000ec60


	//   ....[30]....
        /*01a4*/ 	.word	0x0000ec70


	//   ....[31]....
        /*01a8*/ 	.word	0x0000f5e0


	//   ....[32]....
        /*01ac*/ 	.word	0x0000f600


	//   ....[33]....
        /*01b0*/ 	.word	0x0000f6a0


	//   ....[34]....
        /*01b4*/ 	.word	0x0000f6b0


	//   ....[35]....
        /*01b8*/ 	.word	0x00010870


	//   ....[36]....
        /*01bc*/ 	.word	0x000108a0


	//   ....[37]....
        /*01c0*/ 	.word	0x000108f0


	//   ....[38]....
        /*01c4*/ 	.word	0x00010900


	//   ....[39]....
        /*01c8*/ 	.word	0x00012380


	//   ....[40]....
        /*01cc*/ 	.word	0x000123c0


	//   ....[41]....
        /*01d0*/ 	.word	0x000123f0


	//   ....[42]....
        /*01d4*/ 	.word	0x00012420


	//   ....[43]....
        /*01d8*/ 	.word	0x00012660


	//   ....[44]....
        /*01dc*/ 	.word	0x00012670


	//   ....[45]....
        /*01e0*/ 	.word	0x00012870


	//   ....[46]....
        /*01e4*/ 	.word	0x000128a0


	//   ....[47]....
        /*01e8*/ 	.word	0x00012a60


	//   ....[48]....
        /*01ec*/ 	.word	0x00012a90


	//   ....[49]....
        /*01f0*/ 	.word	0x00012c50


	//   ....[50]....
        /*01f4*/ 	.word	0x00012c70


	//   ....[51]....
        /*01f8*/ 	.word	0x00013610


	//   ....[52]....
        /*01fc*/ 	.word	0x00013640


	//   ....[53]....
        /*0200*/ 	.word	0x000137d0


	//   ....[54]....
        /*0204*/ 	.word	0x00013800


	//   ....[55]....
        /*0208*/ 	.word	0x00013990


	//   ....[56]....
        /*020c*/ 	.word	0x000139c0


	//   ....[57]....
        /*0210*/ 	.word	0x00013b50


	//   ....[58]....
        /*0214*/ 	.word	0x00013b70


	//----- nvinfo : EIATTR_EXIT_INSTR_OFFSETS
	.align		4
.L_634:
        /*0218*/ 	.byte	0x04, 0x1c
        /*021a*/ 	.short	(.L_636 - .L_635)


	//   ....[0]....
.L_635:
        /*021c*/ 	.word	0x00000440


	//   ....[1]....
        /*0220*/ 	.word	0x00012c80


	//   ....[2]....
        /*0224*/ 	.word	0x00012dc0


	//   ....[3]....
        /*0228*/ 	.word	0x00012e20


	//   ....[4]....
        /*022c*/ 	.word	0x00013b80


	//   ....[5]....
        /*0230*/ 	.word	0x00013c90


	//   ....[6]....
        /*0234*/ 	.word	0x00013cf0


	//----- nvinfo : EIATTR_CTAIDZ_USED
	.align		4
.L_636:
        /*0238*/ 	.byte	0x01, 0x04
	.zero		2


	//----- nvinfo : EIATTR_MAX_THREADS
	.align		4
        /*023c*/ 	.byte	0x04, 0x05
        /*023e*/ 	.short	(.L_638 - .L_637)
.L_637:
        /*0240*/ 	.word	0x00000100
        /*0244*/ 	.word	0x00000001
        /*0248*/ 	.word	0x00000001


	//----- nvinfo : EIATTR_CRS_STACK_SIZE
	.align		4
.L_638:
        /*024c*/ 	.byte	0x04, 0x1e
        /*024e*/ 	.short	(.L_640 - .L_639)
.L_639:
        /*0250*/ 	.word	0x00000000
.L_640:


//--------------------- .nv.info._ZN7cutlass13device_kernelIN5flash19enable_sm80_to_sm89INS1_16FlashAttnFwdSm80INS1_25CollectiveMainloopFwdSm80ILi8ELi1ELb1EN4cute5tupleIJNS5_1CILi128EEENS7_ILi48EEENS7_ILi256EEEEEELi256ENS_6half_tEfNS_4arch4Sm80ELb0ELb1ELb0ELb0ELb1ELb0ELb1ELb0EEENS1_21CollectiveEpilogueFwdINS6_IJS8_SA_S9_EEENS6_IJNS7_ILi1EEESI_SI_EEESC_SE_Li256ELb0ELb1ELb0ELb0EEENS1_19SingleTileSchedulerILb0ELb0ELb1ELi128EEEEEEEEEvNT_6ParamsE --------------------------
	.section	.nv.info._ZN7cutlass13device_kernelIN5flash19enable_sm80_to_sm89INS1_16FlashAttnFwdSm80INS1_25CollectiveMainloopFwdSm80ILi8ELi1ELb1EN4cute5tupleIJNS5_1CILi128EEENS7_ILi48EEENS7_ILi256EEEEEELi256ENS_6half_tEfNS_4arch4Sm80ELb0ELb1ELb0ELb0ELb1ELb0ELb1ELb0EEENS1_21CollectiveEpilogueFwdINS6_IJS8_SA_S9_EEENS6_IJNS7_ILi1EEESI_SI_EEESC_SE_Li256ELb0ELb1ELb0ELb0EEENS1_19SingleTileSchedulerILb0ELb0ELb1ELi128EEEEEEEEEvNT_6ParamsE,"",@"SHT_CUDA_INFO"
	.sectionflags	@""
	.align	4


	//----- nvinfo : EIATTR_CUDA_API_VERSION
	.align		4
        /*0000*/ 	.byte	0x04, 0x37
        /*0002*/ 	.short	(.L_642 - .L_641)
.L_641:
        /*0004*/ 	.word	0x00000082


	//----- nvinfo : EIATTR_SW2861232_WAR
	.align		4
.L_642:
        /*0008*/ 	.byte	0x01, 0x35
	.zero		2


	//----- nvinfo : EIATTR_PARAM_CBANK
	.align		4
        /*000c*/ 	.byte	0x04, 0x0a
        /*000e*/ 	.short	(.L_644 - .L_643)
	.align		4
.L_643:
        /*0010*/ 	.word	index@(.nv.constant0._ZN7cutlass13device_kernelIN5flash19enable_sm80_to_sm89INS1_16FlashAttnFwdSm80INS1_25CollectiveMainloopFwdSm80ILi8ELi1ELb1EN4cute5tupleIJNS5_1CILi128EEENS7_ILi48EEENS7_ILi256EEEEEELi256ENS_6half_tEfNS_4arch4Sm80ELb0ELb1ELb0ELb0ELb1ELb0ELb1ELb0EEENS1_21CollectiveEpilogueFwdINS6_IJS8_SA_S9_EEENS6_IJNS7_ILi1EEESI_SI_EEESC_SE_Li256ELb0ELb1ELb0ELb0EEENS1_19SingleTileSchedulerILb0ELb0ELb1ELi128EEEEEEEEEvNT_6ParamsE)
        /*0014*/ 	.short	0x0160
        /*0016*/ 	.short	0x0418


	//----- nvinfo : EIATTR_CBANK_PARAM_SIZE
	.align		4
.L_644:
        /*0018*/ 	.byte	0x03, 0x19
        /*001a*/ 	.short	0x0418


	//----- nvinfo : EIATTR_KPARAM_INFO
	.align		4
        /*001c*/ 	.byte	0x04, 0x17
        /*001e*/ 	.short	(.L_646 - .L_645)
.L_645:
        /*0020*/ 	.word	0x00000000
        /*0024*/ 	.short	0x0000
        /*0026*/ 	.short	0x0000
        /*0028*/ 	.byte	0x00, 0xf0, 0x61, 0x10


	//----- nvinfo : EIATTR_MAXREG_COUNT
	.align		4
.L_646:
        /*002c*/ 	.byte	0x03, 0x1b
        /*002e*/ 	.short	0x00ff


	//----- nvinfo : EIATTR_NUM_BARRIERS
	.align		4
        /*0030*/ 	.byte	0x02, 0x4c
        /*0032*/ 	.byte	0x02
	.zero		1


	//----- nvinfo : EIATTR_ANNOTATIONS
	.align		4
        /*0034*/ 	.byte	0x04, 0x55
        /*0036*/ 	.short	(.L_648 - .L_647)


	//   ....[0]....
.L_647:
        /* <DEDUP_REMOVED lines=101> */


	//----- nvinfo : EIATTR_MERCURY_ISA_VERSION
	.align		4
.L_648:
        /*0678*/ 	.byte	0x03, 0x5f
        /*067a*/ 	.short	0x0000


	//----- nvinfo : EIATTR_COOP_GROUP_MASK_REGIDS
	.align		4
        /*067c*/ 	.byte	0x04, 0x29
        /*067e*/ 	.short	(.L_650 - .L_649)


	//   ....[0]....
.L_649:
        /*0680*/ 	.word	0xffffffff


	//   ....[1]....
        /*0684*/ 	.word	0xffffffff


	//   ....[2]....
        /*0688*/ 	.word	0xffffffff


	//   ....[3]....
        /*068c*/ 	.word	0xffffffff


	//   ....[4]....
        /*0690*/ 	.word	0xffffffff


	//   ....[5]....
        /*0694*/ 	.word	0xffffffff


	//   ....[6]....
        /*0698*/ 	.word	0xffffffff


	//   ....[7]....
        /*069c*/ 	.word	0xffffffff


	//   ....[8]....
        /*06a0*/ 	.word	0xffffffff


	//   ....[9]....
        /*06a4*/ 	.word	0xffffffff


	//   ....[10]....
        /*06a8*/ 	.word	0xffffffff


	//   ....[11]....
        /*06ac*/ 	.word	0xffffffff


	//   ....[12]....
        /*06b0*/ 	.word	0xffffffff


	//   ....[13]....
        /*06b4*/ 	.word	0xffffffff


	//   ....[14]....
        /*06b8*/ 	.word	0xffffffff


	//   ....[15]....
        /*06bc*/ 	.word	0xffffffff


	//   ....[16]....
        /*06c0*/ 	.word	0xffffffff


	//   ....[17]....
        /*06c4*/ 	.word	0xffffffff


	//   ....[18]....
        /*06c8*/ 	.word	0xffffffff


	//   ....[19]....
        /*06cc*/ 	.word	0xffffffff


	//   ....[20]....
        /*06d0*/ 	.word	0xffffffff


	//   ....[21]....
        /*06d4*/ 	.word	0xffffffff


	//   ....[22]....
        /*06d8*/ 	.word	0xffffffff


	//   ....[23]....
        /*06dc*/ 	.word	0xffffffff


	//   ....[24]....
        /*06e0*/ 	.word	0xffffffff


	//   ....[25]....
        /*06e4*/ 	.word	0xffffffff


	//   ....[26]....
        /*06e8*/ 	.word	0xffffffff


	//   ....[27]....
        /*06ec*/ 	.word	0xffffffff


	//   ....[28]....
        /*06f0*/ 	.word	0xffffffff


	//   ....[29]....
        /*06f4*/ 	.word	0xffffffff


	//   ....[30]....
        /*06f8*/ 	.word	0xffffffff


	//   ....[31]....
        /*06fc*/ 	.word	0xffffffff


	//   ....[32]....
        /*0700*/ 	.word	0xffffffff


	//   ....[33]....
        /*0704*/ 	.word	0xffffffff


	//   ....[34]....
        /*0708*/ 	.word	0xffffffff


	//   ....[35]....
        /*070c*/ 	.word	0xffffffff


	//   ....[36]....
        /*0710*/ 	.word	0xffffffff


	//   ....[37]....
        /*0714*/ 	.word	0xffffffff


	//   ....[38]....
        /*0718*/ 	.word	0xffffffff


	//   ....[39]....
        /*071c*/ 	.word	0xffffffff


	//   ....[40]....
        /*0720*/ 	.word	0xffffffff


	//   ....[41]....
        /*0724*/ 	.word	0xffffffff


	//   ....[42]....
        /*0728*/ 	.word	0xffffffff


	//   ....[43]....
        /*072c*/ 	.word	0xffffffff


	//   ....[44]....
        /*0730*/ 	.word	0xffffffff


	//   ....[45]....
        /*0734*/ 	.word	0xffffffff


	//   ....[46]....
        /*0738*/ 	.word	0xffffffff


	//   ....[47]....
        /*073c*/ 	.word	0xffffffff


	//   ....[48]....
        /*0740*/ 	.word	0xffffffff


	//   ....[49]....
        /*0744*/ 	.word	0xffffffff


	//   ....[50]....
        /*0748*/ 	.word	0xffffffff


	//   ....[51]....
        /*074c*/ 	.word	0xffffffff


	//   ....[52]....
        /*0750*/ 	.word	0xffffffff


	//   ....[53]....
        /*0754*/ 	.word	0xffffffff


	//   ....[54]....
        /*0758*/ 	.word	0xffffffff


	//   ....[55]....
        /*075c*/ 	.word	0xffffffff


	//   ....[56]....
        /*0760*/ 	.word	0xffffffff


	//   ....[57]....
        /*0764*/ 	.word	0xffffffff


	//   ....[58]....
        /*0768*/ 	.word	0xffffffff


	//   ....[59]....
        /*076c*/ 	.word	0xffffffff


	//   ....[60]....
        /*0770*/ 	.word	0xffffffff


	//   ....[61]....
        /*0774*/ 	.word	0xffffffff


	//   ....[62]....
        /*0778*/ 	.word	0xffffffff


	//   ....[63]....
        /*077c*/ 	.word	0xffffffff


	//   ....[64]....
        /*0780*/ 	.word	0xffffffff


	//   ....[65]....
        /*0784*/ 	.word	0xffffffff


	//   ....[66]....
        /*0788*/ 	.word	0xffffffff


	//   ....[67]....
        /*078c*/ 	.word	0xffffffff


	//   ....[68]....
        /*0790*/ 	.word	0xffffffff


	//   ....[69]....
        /*0794*/ 	.word	0xffffffff


	//   ....[70]....
        /*0798*/ 	.word	0xffffffff


	//   ....[71]....
        /*079c*/ 	.word	0xffffffff


	//   ....[72]....
        /*07a0*/ 	.word	0xffffffff


	//   ....[73]....
        /*07a4*/ 	.word	0xffffffff


	//   ....[74]....
        /*07a8*/ 	.word	0xffffffff


	//   ....[75]....
        /*07ac*/ 	.word	0xffffffff


	//   ....[76]....
        /*07b0*/ 	.word	0xffffffff


	//   ....[77]....
        /*07b4*/ 	.word	0xffffffff


	//   ....[78]....
        /*07b8*/ 	.word	0xffffffff


	//   ....[79]....
        /*07bc*/ 	.word	0xffffffff


	//   ....[80]....
        /*07c0*/ 	.word	0xffffffff


	//   ....[81]....
        /*07c4*/ 	.word	0xffffffff


	//   ....[82]....
        /*07c8*/ 	.word	0xffffffff


	//   ....[83]....
        /*07cc*/ 	.word	0xffffffff


	//   ....[84]....
        /*07d0*/ 	.word	0xffffffff


	//   ....[85]....
        /*07d4*/ 	.word	0xffffffff


	//   ....[86]....
        /*07d8*/ 	.word	0xffffffff


	//   ....[87]....
        /*07dc*/ 	.word	0xffffffff


	//   ....[88]....
        /*07e0*/ 	.word	0xffffffff


	//   ....[89]....
        /*07e4*/ 	.word	0xffffffff


	//   ....[90]....
        /*07e8*/ 	.word	0xffffffff


	//   ....[91]....
        /*07ec*/ 	.word	0xffffffff


	//   ....[92]....
        /*07f0*/ 	.word	0xffffffff


	//   ....[93]....
        /*07f4*/ 	.word	0xffffffff


	//   ....[94]....
        /*07f8*/ 	.word	0xffffffff


	//   ....[95]....
        /*07fc*/ 	.word	0xffffffff


	//   ....[96]....
        /*0800*/ 	.word	0xffffffff


	//   ....[97]....
        /*0804*/ 	.word	0xffffffff


	//----- nvinfo : EIATTR_COOP_GROUP_INSTR_OFFSETS
	.align		4
.L_650:
        /*0808*/ 	.byte	0x04, 0x28
        /*080a*/ 	.short	(.L_652 - .L_651)


	//   ....[0]....
.L_651:
        /*080c*/ 	.word	0x000012c0


	//   ....[1]....
        /*0810*/ 	.word	0x000012f0


	//   ....[2]....
        /*0814*/ 	.word	0x00001330


	//   ....[3]....
        /*0818*/ 	.word	0x000013d0


	//   ....[4]....
        /*081c*/ 	.word	0x00001570


	//   ....[5]....
        /*0820*/ 	.word	0x00001590


	//   ....[6]....
        /*0824*/ 	.word	0x000015a0


	//   ....[7]....
        /*0828*/ 	.word	0x000015b0


	//   ....[8]....
        /*082c*/ 	.word	0x00001700


	//   ....[9]....
        /*0830*/ 	.word	0x00001720


	//   ....[10]....
        /*0834*/ 	.word	0x000019f0


	//   ....[11]....
        /*0838*/ 	.word	0x00001a00


	//   ....[12]....
        /*083c*/ 	.word	0x00001d60


	//   ....[13]....
        /*0840*/ 	.word	0x00001d90


	//   ....[14]....
        /*0844*/ 	.word	0x00002180


	//   ....[15]....
        /*0848*/ 	.word	0x00002190


	//   ....[16]....
        /*084c*/ 	.word	0x00003180


	//   ....[17]....
        /*0850*/ 	.word	0x00003190


	//   ....[18]....
        /*0854*/ 	.word	0x00003210


	//   ....[19]....
        /*0858*/ 	.word	0x00003230


	//   ....[20]....
        /*085c*/ 	.word	0x00003560


	//   ....[21]....
        /*0860*/ 	.word	0x000037d0


	//   ....[22]....
        /*0864*/ 	.word	0x00004410


	//   ....[23]....
        /*0868*/ 	.word	0x00004470


	//   ....[24]....
        /*086c*/ 	.word	0x00004490


	//   ....[25]....
        /*0870*/ 	.word	0x00004580


	//   ....[26]....
        /*0874*/ 	.word	0x000060b0


	//   ....[27]....
        /*0878*/ 	.word	0x000060c0


	//   ....[28]....
        /*087c*/ 	.word	0x00006200


	//   ....[29]....
        /*0880*/ 	.word	0x00006210


	//   ....[30]....
        /*0884*/ 	.word	0x00006f90


	//   ....[31]....
        /*0888*/ 	.word	0x00006fb0


	//   ....[32]....
        /*088c*/ 	.word	0x000070c0


	//   ....[33]....
        /*0890*/ 	.word	0x000070e0


	//   ....[34]....
        /*0894*/ 	.word	0x000072e0


	//   ....[35]....
        /*0898*/ 	.word	0x00007920


	//   ....[36]....
        /*089c*/ 	.word	0x00007ca0


	//   ....[37]....
        /*08a0*/ 	.word	0x00007cc0


	//   ....[38]....
        /*08a4*/ 	.word	0x000087e0


	//   ....[39]....
        /*08a8*/ 	.word	0x00008800


	//   ....[40]....
        /*08ac*/ 	.word	0x0000a0b0


	//   ....[41]....
        /*08b0*/ 	.word	0x0000a0c0


	//   ....[42]....
        /*08b4*/ 	.word	0x0000a200


	//   ....[43]....
        /*08b8*/ 	.word	0x0000a210


	//   ....[44]....
        /*08bc*/ 	.word	0x0000afc0


	//   ....[45]....
        /*08c0*/ 	.word	0x0000afe0


	//   ....[46]....
        /*08c4*/ 	.word	0x0000b0d0


	//   ....[47]....
        /*08c8*/ 	.word	0x0000b0e0


	//   ....[48]....
        /*08cc*/ 	.word	0x0000b2e0


	//   ....[49]....
        /*08d0*/ 	.word	0x0000b300


	//   ....[50]....
        /*08d4*/ 	.word	0x0000b900


	//   ....[51]....
        /*08d8*/ 	.word	0x0000b920


	//   ....[52]....
        /*08dc*/ 	.word	0x0000cf60


	//   ....[53]....
        /*08e0*/ 	.word	0x0000cf70


	//   ....[54]....
        /*08e4*/ 	.word	0x0000d140


	//   ....[55]....
        /*08e8*/ 	.word	0x0000d150


	//   ....[56]....
        /*08ec*/ 	.word	0x0000df30


	//   ....[57]....
        /*08f0*/ 	.word	0x0000df40


	//   ....[58]....
        /*08f4*/ 	.word	0x0000e000


	//   ....[59]....
        /*08f8*/ 	.word	0x0000e030


	//   ....[60]....
        /*08fc*/ 	.word	0x0000e210


	//   ....[61]....
        /*0900*/ 	.word	0x0000e830


	//   ....[62]....
        /*0904*/ 	.word	0x0000eba0


	//   ....[63]....
        /*0908*/ 	.word	0x0000ebc0


	//   ....[64]....
        /*090c*/ 	.word	0x0000f6e0


	//   ....[65]....
        /*0910*/ 	.word	0x0000f700


	//   ....[66]....
        /*0914*/ 	.word	0x00010930


	//   ....[67]....
        /*0918*/ 	.word	0x00010940


	//   ....[68]....
        /*091c*/ 	.word	0x00010970


	//   ....[69]....
        /*0920*/ 	.word	0x00010980


	//   ....[70]....
        /*0924*/ 	.word	0x00012380


	//   ....[71]....
        /*0928*/ 	.word	0x00012390


	//   ....[72]....
        /*092c*/ 	.word	0x000123b0


	//   ....[73]....
        /*0930*/ 	.word	0x000123c0


	//   ....[74]....
        /*0934*/ 	.word	0x000123d0


	//   ....[75]....
        /*0938*/ 	.word	0x000123e0


	//   ....[76]....
        /*093c*/ 	.word	0x000126c0


	//   ....[77]....
        /*0940*/ 	.word	0x000126f0


	//   ....[78]....
        /*0944*/ 	.word	0x000128b0


	//   ....[79]....
        /*0948*/ 	.word	0x000128e0


	//   ....[80]....
        /*094c*/ 	.word	0x00012aa0


	//   ....[81]....
        /*0950*/ 	.word	0x00012ac0


	//   ....[82]....
        /*0954*/ 	.word	0x000131e0


	//   ....[83]....
        /*0958*/ 	.word	0x00013200


	//   ....[84]....
        /*095c*/ 	.word	0x000133b0


	//   ....[85]....
        /*0960*/ 	.word	0x000133e0


	//   ....[86]....
        /*0964*/ 	.word	0x00013570


	//   ....[87]....
        /*0968*/ 	.word	0x000135a0


	//   ....[88]....
        /*096c*/ 	.word	0x00013730


	//   ....[89]....
        /*0970*/ 	.word	0x00013750


	//   ....[90]....
        /*0974*/ 	.word	0x00013900


	//   ....[91]....
        /*0978*/ 	.word	0x00013940


	//   ....[92]....
        /*097c*/ 	.word	0x00013980


	//   ....[93]....
        /*0980*/ 	.word	0x000139c0


	//   ....[94]....
        /*0984*/ 	.word	0x00013a10


	//   ....[95]....
        /*0988*/ 	.word	0x00013a50


	//   ....[96]....
        /*098c*/ 	.word	0x00013a90


	//   ....[97]....
        /*0990*/ 	.word	0x00013ad0


	//----- nvinfo : EIATTR_EXIT_INSTR_OFFSETS
	.align		4
.L_652:
        /*0994*/ 	.byte	0x04, 0x1c
        /*0996*/ 	.short	(.L_654 - .L_653)


	//   ....[0]....
.L_653:
        /*0998*/ 	.word	0x00000040


	//   ....[1]....
        /*099c*/ 	.word	0x00012ad0


	//   ....[2]....
        /*09a0*/ 	.word	0x00012c10


	//   ....[3]....
        /*09a4*/ 	.word	0x00012c70


	//   ....[4]....
        /*09a8*/ 	.word	0x00013760


	//   ....[5]....
        /*09ac*/ 	.word	0x00013870


	//   ....[6]....
        /*09b0*/ 	.word	0x000138d0


	//----- nvinfo : EIATTR_CTAIDZ_USED
	.align		4
.L_654:
        /*09b4*/ 	.byte	0x01, 0x04
	.zero		2


	//----- nvinfo : EIATTR_MAX_THREADS
	.align		4
        /*09b8*/ 	.byte	0x04, 0x05
        /*09ba*/ 	.short	(.L_656 - .L_655)
.L_655:
        /*09bc*/ 	.word	0x00000100
        /*09c0*/ 	.word	0x00000001
        /*09c4*/ 	.word	0x00000001


	//----- nvinfo : EIATTR_CRS_STACK_SIZE
	.align		4
.L_656:
        /*09c8*/ 	.byte	0x04, 0x1e
        /*09ca*/ 	.short	(.L_658 - .L_657)
.L_657:
        /*09cc*/ 	.word	0x00000000
.L_658:


//--------------------- .nv.info._ZN7cutlass13device_kernelIN5flash19enable_sm80_to_sm89INS1_16FlashAttnFwdSm80INS1_25CollectiveMainloopFwdSm80ILi8ELi1ELb1EN4cute5tupleIJNS5_1CILi128EEENS7_ILi48EEENS7_ILi256EEEEEELi256ENS_6half_tEfNS_4arch4Sm80ELb0ELb1ELb0ELb1ELb1ELb0ELb1ELb0EEENS1_21CollectiveEpilogueFwdINS6_IJS8_SA_S9_EEENS6_IJNS7_ILi1EEESI_SI_EEESC_SE_Li256ELb1ELb1ELb0ELb0EEENS1_19SingleTileSchedulerILb1ELb0ELb1ELi128EEEEEEEEEvNT_6ParamsE --------------------------
	.section	.nv.info._ZN7cutlass13device_kernelIN5flash19enable_sm80_to_sm89INS1_16FlashAttnFwdSm80INS1_25CollectiveMainloopFwdSm80ILi8ELi1ELb1EN4cute5tupleIJNS5_1CILi128EEENS7_ILi48EEENS7_ILi256EEEEEELi256ENS_6half_tEfNS_4arch4Sm80ELb0ELb1ELb0ELb1ELb1ELb0ELb1ELb0EEENS1_21CollectiveEpilogueFwdINS6_IJS8_SA_S9_EEENS6_IJNS7_ILi1EEESI_SI_EEESC_SE_Li256ELb1ELb1ELb0ELb0EEENS1_19SingleTileSchedulerILb1ELb0ELb1ELi128EEEEEEEEEvNT_6ParamsE,"",@"SHT_CUDA_INFO"
	.sectionflags	@""
	.align	4


	//----- nvinfo : EIATTR_CUDA_API_VERSION
	.align		4
        /*0000*/ 	.byte	0x04, 0x37
        /*0002*/ 	.short	(.L_660 - .L_659)
.L_659:
        /*0004*/ 	.word	0x00000082


	//----- nvinfo : EIATTR_SW2861232_WAR
	.align		4
.L_660:
        /*0008*/ 	.byte	0x01, 0x35
	.zero		2


	//----- nvinfo : EIATTR_PARAM_CBANK
	.align		4
        /*000c*/ 	.byte	0x04, 0x0a
        /*000e*/ 	.short	(.L_662 - .L_661)
	.align		4
.L_661:
        /*0010*/ 	.word	index@(.nv.constant0._ZN7cutlass13device_kernelIN5flash19enable_sm80_to_sm89INS1_16FlashAttnFwdSm80INS1_25CollectiveMainloopFwdSm80ILi8ELi1ELb1EN4cute5tupleIJNS5_1CILi128EEENS7_ILi48EEENS7_ILi256EEEEEELi256ENS_6half_tEfNS_4arch4Sm80ELb0ELb1ELb0ELb1ELb1ELb0ELb1ELb0EEENS1_21CollectiveEpilogueFwdINS6_IJS8_SA_S9_EEENS6_IJNS7_ILi1EEESI_SI_EEESC_SE_Li256ELb1ELb1ELb0ELb0EEENS1_19SingleTileSchedulerILb1ELb0ELb1ELi128EEEEEEEEEvNT_6ParamsE)
        /*0014*/ 	.short	0x0160
        /*0016*/ 	.short	0x0418


	//----- nvinfo : EIATTR_CBANK_PARAM_SIZE
	.align		4
.L_662:
        /*0018*/ 	.byte	0x03, 0x19
        /*001a*/ 	.short	0x0418


	//----- nvinfo : EIATTR_KPARAM_INFO
	.align		4
        /*001c*/ 	.byte	0x04, 0x17
        /*001e*/ 	.short	(.L_664 - .L_663)
.L_663:
        /*0020*/ 	.word	0x00000000
        /*0024*/ 	.short	0x0000
        /*0026*/ 	.short	0x0000
        /*0028*/ 	.byte	0x00, 0xf0, 0x61, 0x10


	//----- nvinfo : EIATTR_MAXREG_COUNT
	.align		4
.L_664:
        /*002c*/ 	.byte	0x03, 0x1b
        /*002e*/ 	.short	0x00ff


	//----- nvinfo : EIATTR_NUM_BARRIERS
	.align		4
        /*0030*/ 	.byte	0x02, 0x4c
        /*0032*/ 	.byte	0x02
	.zero		1


	//----- nvinfo : EIATTR_ANNOTATIONS
	.align		4
        /*0034*/ 	.byte	0x04, 0x55
        /*0036*/ 	.short	(.L_666 - .L_665)


	//   ....[0]....
.L_665:
        /* <DEDUP_REMOVED lines=102> */


	//----- nvinfo : EIATTR_MERCURY_ISA_VERSION
	.align		4
.L_666:
        /*0680*/ 	.byte	0x03, 0x5f
        /*0682*/ 	.short	0x0000


	//----- nvinfo : EIATTR_COOP_GROUP_MASK_REGIDS
	.align		4
        /*0684*/ 	.byte	0x04, 0x29
        /*0686*/ 	.short	(.L_668 - .L_667)


	//   ....[0]....
.L_667:
        /*0688*/ 	.word	0xffffffff


	//   ....[1]....
        /*068c*/ 	.word	0xffffffff


	//   ....[2]....
        /*0690*/ 	.word	0xffffffff


	//   ....[3]....
        /*0694*/ 	.word	0xffffffff


	//   ....[4]....
        /*0698*/ 	.word	0xffffffff


	//   ....[5]....
        /*069c*/ 	.word	0xffffffff


	//   ....[6]....
        /*06a0*/ 	.word	0xffffffff


	//   ....[7]....
        /*06a4*/ 	.word	0xffffffff


	//   ....[8]....
        /*06a8*/ 	.word	0xffffffff


	//   ....[9]....
        /*06ac*/ 	.word	0xffffffff


	//   ....[10]....
        /*06b0*/ 	.word	0xffffffff


	//   ....[11]....
        /*06b4*/ 	.word	0xffffffff


	//   ....[12]....
        /*06b8*/ 	.word	0xffffffff


	//   ....[13]....
        /*06bc*/ 	.word	0xffffffff


	//   ....[14]....
        /*06c0*/ 	.word	0xffffffff


	//   ....[15]....
        /*06c4*/ 	.word	0xffffffff


	//   ....[16]....
        /*06c8*/ 	.word	0xffffffff


	//   ....[17]....
        /*06cc*/ 	.word	0xffffffff


	//   ....[18]....
        /*06d0*/ 	.word	0xffffffff


	//   ....[19]....
        /*06d4*/ 	.word	0xffffffff


	//   ....[20]....
        /*06d8*/ 	.word	0xffffffff


	//   ....[21]....
        /*06dc*/ 	.word	0xffffffff


	//   ....[22]....
        /*06e0*/ 	.word	0xffffffff


	//   ....[23]....
        /*06e4*/ 	.word	0xffffffff


	//   ....[24]....
        /*06e8*/ 	.word	0xffffffff


	//   ....[25]....
        /*06ec*/ 	.word	0xffffffff


	//   ....[26]....
        /*06f0*/ 	.word	0xffffffff


	//   ....[27]....
        /*06f4*/ 	.word	0xffffffff


	//   ....[28]....
        /*06f8*/ 	.word	0xffffffff


	//   ....[29]....
        /*06fc*/ 	.word	0xffffffff


	//   ....[30]....
        /*0700*/ 	.word	0xffffffff


	//   ....[31]....
        /*0704*/ 	.word	0xffffffff


	//   ....[32]....
        /*0708*/ 	.word	0xffffffff


	//   ....[33]....
        /*070c*/ 	.word	0xffffffff


	//   ....[34]....
        /*0710*/ 	.word	0xffffffff


	//   ....[35]....
        /*0714*/ 	.word	0xffffffff


	//   ....[36]....
        /*0718*/ 	.word	0xffffffff


	//   ....[37]....
        /*071c*/ 	.word	0xffffffff


	//   ....[38]....
        /*0720*/ 	.word	0xffffffff


	//   ....[39]....
        /*0724*/ 	.word	0xffffffff


	//   ....[40]....
        /*0728*/ 	.word	0xffffffff


	//   ....[41]....
        /*072c*/ 	.word	0xffffffff


	//   ....[42]....
        /*0730*/ 	.word	0xffffffff


	//   ....[43]....
        /*0734*/ 	.word	0xffffffff


	//   ....[44]....
        /*0738*/ 	.word	0xffffffff


	//   ....[45]....
        /*073c*/ 	.word	0xffffffff


	//   ....[46]....
        /*0740*/ 	.word	0xffffffff


	//   ....[47]....
        /*0744*/ 	.word	0xffffffff


	//   ....[48]....
        /*0748*/ 	.word	0xffffffff


	//   ....[49]....
        /*074c*/ 	.word	0xffffffff


	//   ....[50]....
        /*0750*/ 	.word	0xffffffff


	//   ....[51]....
        /*0754*/ 	.word	0xffffffff


	//   ....[52]....
        /*0758*/ 	.word	0xffffffff


	//   ....[53]....
        /*075c*/ 	.word	0xffffffff


	//   ....[54]....
        /*0760*/ 	.word	0xffffffff


	//   ....[55]....
        /*0764*/ 	.word	0xffffffff


	//   ....[56]....
        /*0768*/ 	.word	0xffffffff


	//   ....[57]....
        /*076c*/ 	.word	0xffffffff


	//   ....[58]....
        /*0770*/ 	.word	0xffffffff


	//   ....[59]....
        /*0774*/ 	.word	0xffffffff


	//   ....[60]....
        /*0778*/ 	.word	0xffffffff


	//   ....[61]....
        /*077c*/ 	.word	0xffffffff


	//   ....[62]....
        /*0780*/ 	.word	0xffffffff


	//   ....[63]....
        /*0784*/ 	.word	0xffffffff


	//   ....[64]....
        /*0788*/ 	.word	0xffffffff


	//   ....[65]....
        /*078c*/ 	.word	0xffffffff


	//   ....[66]....
        /*0790*/ 	.word	0xffffffff


	//   ....[67]....
        /*0794*/ 	.word	0xffffffff


	//   ....[68]....
        /*0798*/ 	.word	0xffffffff


	//   ....[69]....
        /*079c*/ 	.word	0xffffffff


	//   ....[70]....
        /*07a0*/ 	.word	0xffffffff


	//   ....[71]....
        /*07a4*/ 	.word	0xffffffff


	//   ....[72]....
        /*07a8*/ 	.word	0xffffffff


	//   ....[73]....
        /*07ac*/ 	.word	0xffffffff


	//   ....[74]....
        /*07b0*/ 	.word	0xffffffff


	//   ....[75]....
        /*07b4*/ 	.word	0xffffffff


	//   ....[76]....
        /*07b8*/ 	.word	0xffffffff


	//   ....[77]....
        /*07bc*/ 	.word	0xffffffff


	//   ....[78]....
        /*07c0*/ 	.word	0xffffffff


	//   ....[79]....
        /*07c4*/ 	.word	0xffffffff


	//   ....[80]....
        /*07c8*/ 	.word	0xffffffff


	//   ....[81]....
        /*07cc*/ 	.word	0xffffffff


	//   ....[82]....
        /*07d0*/ 	.word	0xffffffff


	//   ....[83]....
        /*07d4*/ 	.word	0xffffffff


	//   ....[84]....
        /*07d8*/ 	.word	0xffffffff


	//   ....[85]....
        /*07dc*/ 	.word	0xffffffff


	//   ....[86]....
        /*07e0*/ 	.word	0xffffffff


	//   ....[87]....
        /*07e4*/ 	.word	0xffffffff


	//   ....[88]....
        /*07e8*/ 	.word	0xffffffff


	//   ....[89]....
        /*07ec*/ 	.word	0xffffffff


	//   ....[90]....
        /*07f0*/ 	.word	0xffffffff


	//   ....[91]....
        /*07f4*/ 	.word	0xffffffff


	//   ....[92]....
        /*07f8*/ 	.word	0xffffffff


	//   ....[93]....
        /*07fc*/ 	.word	0xffffffff


	//   ....[94]....
        /*0800*/ 	.word	0xffffffff


	//   ....[95]....
        /*0804*/ 	.word	0xffffffff


	//   ....[96]....
        /*0808*/ 	.word	0xffffffff


	//   ....[97]....
        /*080c*/ 	.word	0xffffffff


	//   ....[98]....
        /*0810*/ 	.word	0xffffffff


	//----- nvinfo : EIATTR_COOP_GROUP_INSTR_OFFSETS
	.align		4
.L_668:
        /*0814*/ 	.byte	0x04, 0x28
        /*0816*/ 	.short	(.L_670 - .L_669)


	//   ....[0]....
.L_669:
        /*0818*/ 	.word	0x000000a0


	//   ....[1]....
        /*081c*/ 	.word	0x000019c0


	//   ....[2]....
        /*0820*/ 	.word	0x000019f0


	//   ....[3]....
        /*0824*/ 	.word	0x00001b00


	//   ....[4]....
        /*0828*/ 	.word	0x00001b30


	//   ....[5]....
        /*082c*/ 	.word	0x00001d30


	//   ....[6]....
        /*0830*/ 	.word	0x00001d50


	//   ....[7]....
        /*0834*/ 	.word	0x00001d90


	//   ....[8]....
        /*0838*/ 	.word	0x00001dc0


	//   ....[9]....
        /*083c*/ 	.word	0x00001e30


	//   ....[10]....
        /*0840*/ 	.word	0x00001e60


	//   ....[11]....
        /*0844*/ 	.word	0x000021f0


	//   ....[12]....
        /*0848*/ 	.word	0x00002230


	//   ....[13]....
        /*084c*/ 	.word	0x00002310


	//   ....[14]....
        /*0850*/ 	.word	0x00002330


	//   ....[15]....
        /*0854*/ 	.word	0x00002890


	//   ....[16]....
        /*0858*/ 	.word	0x000028a0


	//   ....[17]....
        /*085c*/ 	.word	0x000038c0


	//   ....[18]....
        /*0860*/ 	.word	0x000038d0


	//   ....[19]....
        /*0864*/ 	.word	0x000039e0


	//   ....[20]....
        /*0868*/ 	.word	0x00003a00


	//   ....[21]....
        /*086c*/ 	.word	0x00003cf0


	//   ....[22]....
        /*0870*/ 	.word	0x00003f50


	//   ....[23]....
        /*0874*/ 	.word	0x00004ae0


	//   ....[24]....
        /*0878*/ 	.word	0x00004b30


	//   ....[25]....
        /*087c*/ 	.word	0x00004cd0


	//   ....[26]....
        /*0880*/ 	.word	0x00004d40


	//   ....[27]....
        /*0884*/ 	.word	0x00006860


	//   ....[28]....
        /*0888*/ 	.word	0x00006870


	//   ....[29]....
        /*088c*/ 	.word	0x000069b0


	//   ....[30]....
        /*0890*/ 	.word	0x000069c0


	//   ....[31]....
        /*0894*/ 	.word	0x00007740


	//   ....[32]....
        /*0898*/ 	.word	0x00007760


	//   ....[33]....
        /*089c*/ 	.word	0x00007870


	//   ....[34]....
        /*08a0*/ 	.word	0x00007890


	//   ....[35]....
        /*08a4*/ 	.word	0x00007a90


	//   ....[36]....
        /*08a8*/ 	.word	0x000080b0


	//   ....[37]....
        /*08ac*/ 	.word	0x00008430


	//   ....[38]....
        /*08b0*/ 	.word	0x00008450


	//   ....[39]....
        /*08b4*/ 	.word	0x00008f60


	//   ....[40]....
        /*08b8*/ 	.word	0x00008f80


	//   ....[41]....
        /*08bc*/ 	.word	0x0000a800


	//   ....[42]....
        /*08c0*/ 	.word	0x0000a810


	//   ....[43]....
        /*08c4*/ 	.word	0x0000a950


	//   ....[44]....
        /*08c8*/ 	.word	0x0000a960


	//   ....[45]....
        /*08cc*/ 	.word	0x0000b710


	//   ....[46]....
        /*08d0*/ 	.word	0x0000b730


	//   ....[47]....
        /*08d4*/ 	.word	0x0000b820


	//   ....[48]....
        /*08d8*/ 	.word	0x0000b830


	//   ....[49]....
        /*08dc*/ 	.word	0x0000ba30


	//   ....[50]....
        /*08e0*/ 	.word	0x0000ba50


	//   ....[51]....
        /*08e4*/ 	.word	0x0000c050


	//   ....[52]....
        /*08e8*/ 	.word	0x0000c070


	//   ....[53]....
        /*08ec*/ 	.word	0x0000d6b0


	//   ....[54]....
        /*08f0*/ 	.word	0x0000d6c0


	//   ....[55]....
        /*08f4*/ 	.word	0x0000d890


	//   ....[56]....
        /*08f8*/ 	.word	0x0000d8a0


	//   ....[57]....
        /*08fc*/ 	.word	0x0000e680


	//   ....[58]....
        /*0900*/ 	.word	0x0000e690


	//   ....[59]....
        /*0904*/ 	.word	0x0000e750


	//   ....[60]....
        /*0908*/ 	.word	0x0000e780


	//   ....[61]....
        /*090c*/ 	.word	0x0000e960


	//   ....[62]....
        /*0910*/ 	.word	0x0000ef70


	//   ....[63]....
        /*0914*/ 	.word	0x0000f2d0


	//   ....[64]....
        /*0918*/ 	.word	0x0000f2f0


	//   ....[65]....
        /*091c*/ 	.word	0x0000fe10


	//   ....[66]....
        /*0920*/ 	.word	0x0000fe30


	//   ....[67]....
        /*0924*/ 	.word	0x00011060


	//   ....[68]....
        /*0928*/ 	.word	0x00011070


	//   ....[69]....
        /*092c*/ 	.word	0x000110a0


	//   ....[70]....
        /*0930*/ 	.word	0x000110c0


	//   ....[71]....
        /*0934*/ 	.word	0x00012b20


	//   ....[72]....
        /*0938*/ 	.word	0x00012b60


	//   ....[73]....
        /*093c*/ 	.word	0x00012bc0


	//   ....[74]....
        /*0940*/ 	.word	0x00012bf0


	//   ....[75]....
        /*0944*/ 	.word	0x00012e20


	//   ....[76]....
        /*0948*/ 	.word	0x00012e30


	//   ....[77]....
        /*094c*/ 	.word	0x00013030


	//   ....[78]....
        /*0950*/ 	.word	0x00013060


	//   ....[79]....
        /*0954*/ 	.word	0x00013220


	//   ....[80]....
        /*0958*/ 	.word	0x00013250


	//   ....[81]....
        /*095c*/ 	.word	0x00013410


	//   ....[82]....
        /*0960*/ 	.word	0x00013430


	//   ....[83]....
        /*0964*/ 	.word	0x00013db0


	//   ....[84]....
        /*0968*/ 	.word	0x00013dd0


	//   ....[85]....
        /*096c*/ 	.word	0x00013f90


	//   ....[86]....
        /*0970*/ 	.word	0x00013fc0


	//   ....[87]....
        /*0974*/ 	.word	0x00014150


	//   ....[88]....
        /*0978*/ 	.word	0x00014180


	//   ....[89]....
        /*097c*/ 	.word	0x00014310


	//   ....[90]....
        /*0980*/ 	.word	0x00014330


	//   ....[91]....
        /*0984*/ 	.word	0x00014500


	//   ....[92]....
        /*0988*/ 	.word	0x00014560


	//   ....[93]....
        /*098c*/ 	.word	0x000145c0


	//   ....[94]....
        /*0990*/ 	.word	0x00014620


	//   ....[95]....
        /*0994*/ 	.word	0x00014690


	//   ....[96]....
        /*0998*/ 	.word	0x000146f0


	//   ....[97]....
        /*099c*/ 	.word	0x00014750


	//   ....[98]....
        /*09a0*/ 	.word	0x000147b0


	//----- nvinfo : EIATTR_EXIT_INSTR_OFFSETS
	.align		4
.L_670:
        /*09a4*/ 	.byte	0x04, 0x1c
        /*09a6*/ 	.short	(.L_672 - .L_671)


	//   ....[0]....
.L_671:
        /*09a8*/ 	.word	0x00000450


	//   ....[1]....
        /*09ac*/ 	.word	0x00013440


	//   ....[2]....
        /*09b0*/ 	.word	0x00013580


	//   ....[3]....
        /*09b4*/ 	.word	0x000135e0


	//   ....[4]....
        /*09b8*/ 	.word	0x00014340


	//   ....[5]....
        /*09bc*/ 	.word	0x00014450


	//   ....[6]....
        /*09c0*/ 	.word	0x000144b0


	//----- nvinfo : EIATTR_CTAIDZ_USED
	.align		4
.L_672:
        /*09c4*/ 	.byte	0x01, 0x04
	.zero		2


	//----- nvinfo : EIATTR_MAX_THREADS
	.align		4
        /*09c8*/ 	.byte	0x04, 0x05
        /*09ca*/ 	.short	(.L_674 - .L_673)
.L_673:
        /*09cc*/ 	.word	0x00000100
        /*09d0*/ 	.word	0x00000001
        /*09d4*/ 	.word	0x00000001


	//----- nvinfo : EIATTR_CRS_STACK_SIZE
	.align		4
.L_674:
        /*09d8*/ 	.byte	0x04, 0x1e
        /*09da*/ 	.short	(.L_676 - .L_675)
.L_675:
        /*09dc*/ 	.word	0x00000000
.L_676:


//--------------------- .nv.info._ZN7cutlass13device_kernelIN5flash19enable_sm80_to_sm89INS1_16FlashAttnFwdSm80INS1_25CollectiveMainloopFwdSm80ILi8ELi1ELb0EN4cute5tupleIJNS5_1CILi128EEENS7_ILi32EEENS7_ILi256EEEEEELi256ENS_6half_tEfNS_4arch4Sm80ELb0ELb1ELb0ELb1ELb1ELb1ELb1ELb0EEENS1_21CollectiveEpilogueFwdINS6_IJS8_SA_S9_EEENS6_IJNS7_ILi1EEESI_SI_EEESC_SE_Li256ELb1ELb1ELb0ELb0EEENS1_19SingleTileSchedulerILb1ELb0ELb1ELi128EEEEEEEEEvNT_6ParamsE --------------------------
	.section	.nv.info._ZN7cutlass13device_kernelIN5flash19enable_sm80_to_sm89INS1_16FlashAttnFwdSm80INS1_25CollectiveMainloopFwdSm80ILi8ELi1ELb0EN4cute5tupleIJNS5_1CILi128EEENS7_ILi32EEENS7_ILi256EEEEEELi256ENS_6half_tEfNS_4arch4Sm80ELb0ELb1ELb0ELb1ELb1ELb1ELb1ELb0EEENS1_21CollectiveEpilogueFwdINS6_IJS8_SA_S9_EEENS6_IJNS7_ILi1EEESI_SI_EEESC_SE_Li256ELb1ELb1ELb0ELb0EEENS1_19SingleTileSchedulerILb1ELb0ELb1ELi128EEEEEEEEEvNT_6ParamsE,"",@"SHT_CUDA_INFO"
	.sectionflags	@""
	.align	4


	//----- nvinfo : EIATTR_CUDA_API_VERSION
	.align		4
        /*0000*/ 	.byte	0x04, 0x37
        /*0002*/ 	.short	(.L_678 - .L_677)
.L_677:
        /*0004*/ 	.word	0x00000082


	//----- nvinfo : EIATTR_SW2861232_WAR
	.align		4
.L_678:
        /*0008*/ 	.byte	0x01, 0x35
	.zero		2


	//----- nvinfo : EIATTR_PARAM_CBANK
	.align		4
        /*000c*/ 	.byte	0x04, 0x0a
        /*000e*/ 	.short	(.L_680 - .L_679)
	.align		4
.L_679:
        /*0010*/ 	.word	index@(.nv.constant0._ZN7cutlass13device_kernelIN5flash19enable_sm80_to_sm89INS1_16FlashAttnFwdSm80INS1_25CollectiveMainloopFwdSm80ILi8ELi1ELb0EN4cute5tupleIJNS5_1CILi128EEENS7_ILi32EEENS7_ILi256EEEEEELi256ENS_6half_tEfNS_4arch4Sm80ELb0ELb1ELb0ELb1ELb1ELb1ELb1ELb0EEENS1_21CollectiveEpilogueFwdINS6_IJS8_SA_S9_EEENS6_IJNS7_ILi1EEESI_SI_EEESC_SE_Li256ELb1ELb1ELb0ELb0EEENS1_19SingleTileSchedulerILb1ELb0ELb1ELi128EEEEEEEEEvNT_6ParamsE)
        /*0014*/ 	.short	0x0160
        /*0016*/ 	.short	0x0418


	//----- nvinfo : EIATTR_CBANK_PARAM_SIZE
	.align		4
.L_680:
        /*0018*/ 	.byte	0x03, 0x19
        /*001a*/ 	.short	0x0418


	//----- nvinfo : EIATTR_KPARAM_INFO
	.align		4
        /*001c*/ 	.byte	0x04, 0x17
        /*001e*/ 	.short	(.L_682 - .L_681)
.L_681:
        /*0020*/ 	.word	0x00000000
        /*0024*/ 	.short	0x0000
        /*0026*/ 	.short	0x0000
        /*0028*/ 	.byte	0x00, 0xf0, 0x61, 0x10


	//----- nvinfo : EIATTR_MAXREG_COUNT
	.align		4
.L_682:
        /*002c*/ 	.byte	0x03, 0x1b
        /*002e*/ 	.short	0x00ff


	//----- nvinfo : EIATTR_NUM_BARRIERS
	.align		4
        /*0030*/ 	.byte	0x02, 0x4c
        /*0032*/ 	.byte	0x02
	.zero		1


	//----- nvinfo : EIATTR_MERCURY_ISA_VERSION
	.align		4
        /*0034*/ 	.byte	0x03, 0x5f
        /*0036*/ 	.short	0x0000


	//----- nvinfo : EIATTR_COOP_GROUP_MASK_REGIDS
	.align		4
        /*0038*/ 	.byte	0x04, 0x29
        /*003a*/ 	.short	(.L_684 - .L_683)


	//   ....[0]....
.L_683:
        /*003c*/ 	.word	0xffffffff


	//   ....[1]....
        /*0040*/ 	.word	0xffffffff


	//   ....[2]....
        /*0044*/ 	.word	0xffffffff


	//   ....[3]....
        /*0048*/ 	.word	0xffffffff


	//   ....[4]....
        /*004c*/ 	.word	0xffffffff


	//   ....[5]....
        /*0050*/ 	.word	0xffffffff


	//   ....[6]....
        /*0054*/ 	.word	0xffffffff


	//   ....[7]....
        /*0058*/ 	.word	0xffffffff


	//   ....[8]....
        /*005c*/ 	.word	0xffffffff


	//   ....[9]....
        /*0060*/ 	.word	0xffffffff


	//   ....[10]....
        /*0064*/ 	.word	0xffffffff


	//   ....[11]....
        /*0068*/ 	.word	0xffffffff


	//   ....[12]....
        /*006c*/ 	.word	0xffffffff


	//   ....[13]....
        /*0070*/ 	.word	0xffffffff


	//   ....[14]....
        /*0074*/ 	.word	0xffffffff


	//   ....[15]....
        /*0078*/ 	.word	0xffffffff


	//   ....[16]....
        /*007c*/ 	.word	0xffffffff


	//   ....[17]....
        /*0080*/ 	.word	0xffffffff


	//   ....[18]....
        /*0084*/ 	.word	0xffffffff


	//   ....[19]....
        /*0088*/ 	.word	0xffffffff


	//   ....[20]....
        /*008c*/ 	.word	0xffffffff


	//   ....[21]....
        /*0090*/ 	.word	0xffffffff


	//   ....[22]....
        /*0094*/ 	.word	0xffffffff


	//   ....[23]....
        /*0098*/ 	.word	0xffffffff


	//   ....[24]....
        /*009c*/ 	.word	0xffffffff


	//   ....[25]....
        /*00a0*/ 	.word	0xffffffff


	//   ....[26]....
        /*00a4*/ 	.word	0xffffffff


	//   ....[27]....
        /*00a8*/ 	.word	0xffffffff


	//   ....[28]....
        /*00ac*/ 	.word	0xffffffff


	//   ....[29]....
        /*00b0*/ 	.word	0xffffffff


	//   ....[30]....
        /*00b4*/ 	.word	0xffffffff


	//   ....[31]....
        /*00b8*/ 	.word	0xffffffff


	//   ....[32]....
        /*00bc*/ 	.word	0xffffffff


	//   ....[33]....
        /*00c0*/ 	.word	0xffffffff


	//   ....[34]....
        /*00c4*/ 	.word	0xffffffff


	//   ....[35]....
        /*00c8*/ 	.word	0xffffffff


	//   ....[36]....
        /*00cc*/ 	.word	0xffffffff


	//   ....[37]....
        /*00d0*/ 	.word	0xffffffff


	//   ....[38]....
        /*00d4*/ 	.word	0xffffffff


	//   ....[39]....
        /*00d8*/ 	.word	0xffffffff


	//   ....[40]....
        /*00dc*/ 	.word	0xffffffff


	//   ....[41]....
        /*00e0*/ 	.word	0xffffffff


	//   ....[42]....
        /*00e4*/ 	.word	0xffffffff


	//   ....[43]....
        /*00e8*/ 	.word	0xffffffff


	//   ....[44]....
        /*00ec*/ 	.word	0xffffffff


	//   ....[45]....
        /*00f0*/ 	.word	0xffffffff


	//   ....[46]....
        /*00f4*/ 	.word	0xffffffff


	//   ....[47]....
        /*00f8*/ 	.word	0xffffffff


	//   ....[48]....
        /*00fc*/ 	.word	0xffffffff


	//   ....[49]....
        /*0100*/ 	.word	0xffffffff


	//   ....[50]....
        /*0104*/ 	.word	0xffffffff


	//   ....[51]....
        /*0108*/ 	.word	0xffffffff


	//   ....[52]....
        /*010c*/ 	.word	0xffffffff


	//   ....[53]....
        /*0110*/ 	.word	0xffffffff


	//   ....[54]....
        /*0114*/ 	.word	0xffffffff


	//   ....[55]....
        /*0118*/ 	.word	0xffffffff


	//   ....[56]....
        /*011c*/ 	.word	0xffffffff


	//   ....[57]....
        /*0120*/ 	.word	0xffffffff


	//   ....[58]....
        /*0124*/ 	.word	0xffffffff


	//   ....[59]....
        /*0128*/ 	.word	0xffffffff


	//   ....[60]....
        /*012c*/ 	.word	0xffffffff


	//   ....[61]....
        /*0130*/ 	.word	0xffffffff


	//   ....[62]....
        /*0134*/ 	.word	0xffffffff


	//   ....[63]....
        /*0138*/ 	.word	0xffffffff


	//   ....[64]....
        /*013c*/ 	.word	0xffffffff


	//   ....[65]....
        /*0140*/ 	.word	0xffffffff


	//   ....[66]....
        /*0144*/ 	.word	0xffffffff


	//   ....[67]....
        /*0148*/ 	.word	0xffffffff


	//   ....[68]....
        /*014c*/ 	.word	0xffffffff


	//   ....[69]....
        /*0150*/ 	.word	0xffffffff


	//   ....[70]....
        /*0154*/ 	.word	0xffffffff


	//   ....[71]....
        /*0158*/ 	.word	0xffffffff


	//   ....[72]....
        /*015c*/ 	.word	0xffffffff


	//   ....[73]....
        /*0160*/ 	.word	0xffffffff


	//   ....[74]....
        /*0164*/ 	.word	0xffffffff


	//   ....[75]....
        /*0168*/ 	.word	0xffffffff


	//   ....[76]....
        /*016c*/ 	.word	0xffffffff


	//   ....[77]....
        /*0170*/ 	.word	0xffffffff


	//   ....[78]....
        /*0174*/ 	.word	0xffffffff


	//   ....[79]....
        /*0178*/ 	.word	0xffffffff


	//   ....[80]....
        /*017c*/ 	.word	0xffffffff


	//   ....[81]....
        /*0180*/ 	.word	0xffffffff


	//   ....[82]....
        /*0184*/ 	.word	0xffffffff


	//   ....[83]....
        /*0188*/ 	.word	0xffffffff


	//   ....[84]....
        /*018c*/ 	.word	0xffffffff


	//   ....[85]....
        /*0190*/ 	.word	0xffffffff


	//   ....[86]....
        /*0194*/ 	.word	0xffffffff


	//   ....[87]....
        /*0198*/ 	.word	0xffffffff


	//   ....[88]....
        /*019c*/ 	.word	0xffffffff


	//   ....[89]....
        /*01a0*/ 	.word	0xffffffff


	//   ....[90]....
        /*01a4*/ 	.word	0xffffffff


	//   ....[91]....
        /*01a8*/ 	.word	0xffffffff


	//   ....[92]....
        /*01ac*/ 	.word	0xffffffff


	//   ....[93]....
        /*01b0*/ 	.word	0xffffffff


	//   ....[94]....
        /*01b4*/ 	.word	0xffffffff


	//   ....[95]....
        /*01b8*/ 	.word	0xffffffff


	//   ....[96]....
        /*01bc*/ 	.word	0xffffffff


	//   ....[97]....
        /*01c0*/ 	.word	0xffffffff


	//   ....[98]....
        /*01c4*/ 	.word	0xffffffff


	//   ....[99]....
        /*01c8*/ 	.word	0xffffffff


	//   ....[100]....
        /*01cc*/ 	.word	0xffffffff


	//   ....[101]....
        /*01d0*/ 	.word	0xffffffff


	//   ....[102]....
        /*01d4*/ 	.word	0xffffffff


	//   ....[103]....
        /*01d8*/ 	.word	0xffffffff


	//   ....[104]....
        /*01dc*/ 	.word	0xffffffff


	//   ....[105]....
        /*01e0*/ 	.word	0xffffffff


	//   ....[106]....
        /*01e4*/ 	.word	0xffffffff


	//   ....[107]....
        /*01e8*/ 	.word	0xffffffff


	//   ....[108]....
        /*01ec*/ 	.word	0xffffffff


	//   ....[109]....
        /*01f0*/ 	.word	0xffffffff


	//   ....[110]....
        /*01f4*/ 	.word	0xffffffff


	//   ....[111]....
        /*01f8*/ 	.word	0xffffffff


	//   ....[112]....
        /*01fc*/ 	.word	0xffffffff


	//----- nvinfo : EIATTR_COOP_GROUP_INSTR_OFFSETS
	.align		4
.L_684:
        /*0200*/ 	.byte	0x04, 0x28
        /*0202*/ 	.short	(.L_686 - .L_685)


	//   ....[0]....
.L_685:
        /*0204*/ 	.word	0x00000090


	//   ....[1]....
        /*0208*/ 	.word	0x00002380


	//   ....[2]....
        /*020c*/ 	.word	0x00002390


	//   ....[3]....
        /*0210*/ 	.word	0x00003550


	//   ....[4]....
        /*0214*/ 	.word	0x00003560


	//   ....[5]....
        /*0218*/ 	.word	0x00004630


	//   ....[6]....
        /*021c*/ 	.word	0x00004650


	//   ....[7]....
        /*0220*/ 	.word	0x00004a20


	//   ....[8]....
        /*0224*/ 	.word	0x00004a40


	//   ....[9]....
        /*0228*/ 	.word	0x00005b90


	//   ....[10]....
        /*022c*/ 	.word	0x00005bd0


	//   ....[11]....
        /*0230*/ 	.word	0x00005dc0


	//   ....[12]....
        /*0234*/ 	.word	0x00005df0


	//   ....[13]....
        /*0238*/ 	.word	0x00005f70


	//   ....[14]....
        /*023c*/ 	.word	0x00005fa0


	//   ....[15]....
        /*0240*/ 	.word	0x00006120


	//   ....[16]....
        /*0244*/ 	.word	0x00006160


	//   ....[17]....
        /*0248*/ 	.word	0x00006680


	//   ....[18]....
        /*024c*/ 	.word	0x000066c0


	//   ....[19]....
        /*0250*/ 	.word	0x00006ae0


	//   ....[20]....
        /*0254*/ 	.word	0x00006b40


	//   ....[21]....
        /*0258*/ 	.word	0x00006b60


	//   ....[22]....
        /*025c*/ 	.word	0x00006b70


	//   ....[23]....
        /*0260*/ 	.word	0x00006e60


	//   ....[24]....
        /*0264*/ 	.word	0x00006f00


	//   ....[25]....
        /*0268*/ 	.word	0x00006f80


	//   ....[26]....
        /*026c*/ 	.word	0x00006ff0


	//   ....[27]....
        /*0270*/ 	.word	0x00007430


	//   ....[28]....
        /*0274*/ 	.word	0x00007480


	//   ....[29]....
        /*0278*/ 	.word	0x000074c0


	//   ....[30]....
        /*027c*/ 	.word	0x00007500


	//   ....[31]....
        /*0280*/ 	.word	0x00007850


	//   ....[32]....
        /*0284*/ 	.word	0x000078f0


	//   ....[33]....
        /*0288*/ 	.word	0x00007970


	//   ....[34]....
        /*028c*/ 	.word	0x000079e0


	//   ....[35]....
        /*0290*/ 	.word	0x0000afb0


	//   ....[36]....
        /*0294*/ 	.word	0x0000b010


	//   ....[37]....
        /*0298*/ 	.word	0x0000b050


	//   ....[38]....
        /*029c*/ 	.word	0x0000b070


	//   ....[39]....
        /*02a0*/ 	.word	0x0000b230


	//   ....[40]....
        /*02a4*/ 	.word	0x0000b2d0


	//   ....[41]....
        /*02a8*/ 	.word	0x0000b320


	//   ....[42]....
        /*02ac*/ 	.word	0x0000b3a0


	//   ....[43]....
        /*02b0*/ 	.word	0x0000b5f0


	//   ....[44]....
        /*02b4*/ 	.word	0x0000b690


	//   ....[45]....
        /*02b8*/ 	.word	0x0000b710


	//   ....[46]....
        /*02bc*/ 	.word	0x0000b780


	//   ....[47]....
        /*02c0*/ 	.word	0x0000b9c0


	//   ....[48]....
        /*02c4*/ 	.word	0x0000ba10


	//   ....[49]....
        /*02c8*/ 	.word	0x0000ba60


	//   ....[50]....
        /*02cc*/ 	.word	0x0000bad0


	//   ....[51]....
        /*02d0*/ 	.word	0x0000f860


	//   ....[52]....
        /*02d4*/ 	.word	0x0000f890


	//   ....[53]....
        /*02d8*/ 	.word	0x00010440


	//   ....[54]....
        /*02dc*/ 	.word	0x00010450


	//   ....[55]....
        /*02e0*/ 	.word	0x00010760


	//   ....[56]....
        /*02e4*/ 	.word	0x00010a70


	//   ....[57]....
        /*02e8*/ 	.word	0x000110d0


	//   ....[58]....
        /*02ec*/ 	.word	0x00011100


	//   ....[59]....
        /*02f0*/ 	.word	0x00011160


	//   ....[60]....
        /*02f4*/ 	.word	0x00011190


	//   ....[61]....
        /*02f8*/ 	.word	0x00011e40


	//   ....[62]....
        /*02fc*/ 	.word	0x00011e50


	//   ....[63]....
        /*0300*/ 	.word	0x000127f0


	//   ....[64]....
        /*0304*/ 	.word	0x00012800


	//   ....[65]....
        /*0308*/ 	.word	0x00012990


	//   ....[66]....
        /*030c*/ 	.word	0x00012c30


	//   ....[67]....
        /*0310*/ 	.word	0x00013130


	//   ....[68]....
        /*0314*/ 	.word	0x00013280


	//   ....[69]....
        /*0318*/ 	.word	0x00013350


	//   ....[70]....
        /*031c*/ 	.word	0x00013460


	//   ....[71]....
        /*0320*/ 	.word	0x00014b00


	//   ....[72]....
        /*0324*/ 	.word	0x00014b10


	//   ....[73]....
        /*0328*/ 	.word	0x000154b0


	//   ....[74]....
        /*032c*/ 	.word	0x000154c0


	//   ....[75]....
        /*0330*/ 	.word	0x00015700


	//   ....[76]....
        /*0334*/ 	.word	0x00015720


	//   ....[77]....
        /*0338*/ 	.word	0x000157b0


	//   ....[78]....
        /*033c*/ 	.word	0x000157c0


	//   ....[79]....
        /*0340*/ 	.word	0x00016be0


	//   ....[80]....
        /*0344*/ 	.word	0x00016bf0


	//   ....[81]....
        /*0348*/ 	.word	0x000175d0


	//   ....[82]....
        /*034c*/ 	.word	0x000175e0


	//   ....[83]....
        /*0350*/ 	.word	0x00017770


	//   ....[84]....
        /*0354*/ 	.word	0x00017a10


	//   ....[85]....
        /*0358*/ 	.word	0x00017fd0


	//   ....[86]....
        /*035c*/ 	.word	0x00018070


	//   ....[87]....
        /*0360*/ 	.word	0x00018140


	//   ....[88]....
        /*0364*/ 	.word	0x00018250


	//   ....[89]....
        /*0368*/ 	.word	0x000193b0


	//   ....[90]....
        /*036c*/ 	.word	0x000193e0


	//   ....[91]....
        /*0370*/ 	.word	0x00019430


	//   ....[92]....
        /*0374*/ 	.word	0x00019440


	//   ....[93]....
        /*0378*/ 	.word	0x0001aea0


	//   ....[94]....
        /*037c*/ 	.word	0x0001aee0


	//   ....[95]....
        /*0380*/ 	.word	0x0001af20


	//   ....[96]....
        /*0384*/ 	.word	0x0001af50


	//   ....[97]....
        /*0388*/ 	.word	0x0001b190


	//   ....[98]....
        /*038c*/ 	.word	0x0001b1a0


	//   ....[99]....
        /*0390*/ 	.word	0x0001b3a0


	//   ....[100]....
        /*0394*/ 	.word	0x0001b3d0


	//   ....[101]....
        /*0398*/ 	.word	0x0001b590


	//   ....[102]....
        /*039c*/ 	.word	0x0001b5c0


	//   ....[103]....
        /*03a0*/ 	.word	0x0001b780


	//   ....[104]....
        /*03a4*/ 	.word	0x0001b7a0


	//   ....[105]....
        /*03a8*/ 	.word	0x0001c150


	//   ....[106]....
        /*03ac*/ 	.word	0x0001c170


	//   ....[107]....
        /*03b0*/ 	.word	0x0001c300


	//   ....[108]....
        /*03b4*/ 	.word	0x0001c330


	//   ....[109]....
        /*03b8*/ 	.word	0x0001c4c0


	//   ....[110]....
        /*03bc*/ 	.word	0x0001c4f0


	//   ....[111]....
        /*03c0*/ 	.word	0x0001c680


	//   ....[112]....
        /*03c4*/ 	.word	0x0001c6a0


	//----- nvinfo : EIATTR_EXIT_INSTR_OFFSETS
	.align		4
.L_686:
        /*03c8*/ 	.byte	0x04, 0x1c
        /*03ca*/ 	.short	(.L_688 - .L_687)


	//   ....[0]....
.L_687:
        /*03cc*/ 	.word	0x00000440


	//   ....[1]....
        /*03d0*/ 	.word	0x0001b7b0


	//   ....[2]....
        /*03d4*/ 	.word	0x0001b8f0


	//   ....[3]....
        /*03d8*/ 	.word	0x0001b950


	//   ....[4]....
        /*03dc*/ 	.word	0x0001c6b0


	//   ....[5]....
        /*03e0*/ 	.word	0x0001c7c0


	//   ....[6]....
        /*03e4*/ 	.word	0x0001c820


	//----- nvinfo : EIATTR_CTAIDZ_USED
	.align		4
.L_688:
        /*03e8*/ 	.byte	0x01, 0x04
	.zero		2


	//----- nvinfo : EIATTR_MAX_THREADS
	.align		4
        /*03ec*/ 	.byte	0x04, 0x05
        /*03ee*/ 	.short	(.L_690 - .L_689)
.L_689:
        /*03f0*/ 	.word	0x00000100
        /*03f4*/ 	.word	0x00000001
        /*03f8*/ 	.word	0x00000001


	//----- nvinfo : EIATTR_CRS_STACK_SIZE
	.align		4
.L_690:
        /*03fc*/ 	.byte	0x04, 0x1e
        /*03fe*/ 	.short	(.L_692 - .L_691)
.L_691:
        /*0400*/ 	.word	0x00000000
.L_692:


//--------------------- .nv.info._ZN7cutlass13device_kernelIN5flash19enable_sm80_to_sm89INS1_16FlashAttnFwdSm80INS1_25CollectiveMainloopFwdSm80ILi8ELi1ELb1EN4cute5tupleIJNS5_1CILi128EEENS7_ILi64EEENS7_ILi256EEEEEELi256ENS_6half_tEfNS_4arch4Sm80ELb1ELb0ELb0ELb0ELb1ELb0ELb1ELb0EEENS1_21CollectiveEpilogueFwdINS6_IJS8_SA_S9_EEENS6_IJNS7_ILi1EEESI_SI_EEESC_SE_Li256ELb0ELb1ELb0ELb0EEENS1_30DynamicPersistentTileSchedulerILi256ELi256ELb0ELb1ELb0EEEEEEEEEvNT_6ParamsE --------------------------
	.section	.nv.info._ZN7cutlass13device_kernelIN5flash19enable_sm80_to_sm89INS1_16FlashAttnFwdSm80INS1_25CollectiveMainloopFwdSm80ILi8ELi1ELb1EN4cute5tupleIJNS5_1CILi128EEENS7_ILi64EEENS7_ILi256EEEEEELi256ENS_6half_tEfNS_4arch4Sm80ELb1ELb0ELb0ELb0ELb1ELb0ELb1ELb0EEENS1_21CollectiveEpilogueFwdINS6_IJS8_SA_S9_EEENS6_IJNS7_ILi1EEESI_SI_EEESC_SE_Li256ELb0ELb1ELb0ELb0EEENS1_30DynamicPersistentTileSchedulerILi256ELi256ELb0ELb1ELb0EEEEEEEEEvNT_6ParamsE,"",@"SHT_CUDA_INFO"
	.sectionflags	@""
	.align	4


	//----- nvinfo : EIATTR_CUDA_API_VERSION
	.align		4
        /*0000*/ 	.byte	0x04, 0x37
        /*0002*/ 	.short	(.L_694 - .L_693)
.L_693:
        /*0004*/ 	.word	0x00000082


	//----- nvinfo : EIATTR_SW2861232_WAR
	.align		4
.L_694:
        /*0008*/ 	.byte	0x01, 0x35
	.zero		2


	//----- nvinfo : EIATTR_PARAM_CBANK
	.align		4
        /*000c*/ 	.byte	0x04, 0x0a
        /*000e*/ 	.short	(.L_696 - .L_695)
	.align		4
.L_695:
        /*0010*/ 	.word	index@(.nv.constant0._ZN7cutlass13device_kernelIN5flash19enable_sm80_to_sm89INS1_16FlashAttnFwdSm80INS1_25CollectiveMainloopFwdSm80ILi8ELi1ELb1EN4cute5tupleIJNS5_1CILi128EEENS7_ILi64EEENS7_ILi256EEEEEELi256ENS_6half_tEfNS_4arch4Sm80ELb1ELb0ELb0ELb0ELb1ELb0ELb1ELb0EEENS1_21CollectiveEpilogueFwdINS6_IJS8_SA_S9_EEENS6_IJNS7_ILi1EEESI_SI_EEESC_SE_Li256ELb0ELb1ELb0ELb0EEENS1_30DynamicPersistentTileSchedulerILi256ELi256ELb0ELb1ELb0EEEEEEEEEvNT_6ParamsE)
        /*0014*/ 	.short	0x0160
        /*0016*/ 	.short	0x0428


	//----- nvinfo : EIATTR_CBANK_PARAM_SIZE
	.align		4
.L_696:
        /*0018*/ 	.byte	0x03, 0x19
        /*001a*/ 	.short	0x0428


	//----- nvinfo : EIATTR_KPARAM_INFO
	.align		4
        /*001c*/ 	.byte	0x04, 0x17
        /*001e*/ 	.short	(.L_698 - .L_697)
.L_697:
        /*0020*/ 	.word	0x00000000
        /*0024*/ 	.short	0x0000
        /*0026*/ 	.short	0x0000
        /*0028*/ 	.byte	0x00, 0xf0, 0xa1, 0x10


	//----- nvinfo : EIATTR_MAXREG_COUNT
	.align		4
.L_698:
        /*002c*/ 	.byte	0x03, 0x1b
        /*002e*/ 	.short	0x00ff


	//----- nvinfo : EIATTR_NUM_BARRIERS
	.align		4
        /*0030*/ 	.byte	0x02, 0x4c
        /*0032*/ 	.byte	0x06
	.zero		1


	//----- nvinfo : EIATTR_ANNOTATIONS
	.align		4
        /*0034*/ 	.byte	0x04, 0x55
        /*0036*/ 	.short	(.L_700 - .L_699)


	//   ....[0]....
.L_699:
        /* <DEDUP_REMOVED lines=174> */


	//----- nvinfo : EIATTR_MERCURY_ISA_VERSION
	.align		4
.L_700:
        /*0b08*/ 	.byte	0x03, 0x5f
        /*0b0a*/ 	.short	0x0000


	//----- nvinfo : EIATTR_INT_WARP_WIDE_INSTR_OFFSETS
	.align		4
        /*0b0c*/ 	.byte	0x04, 0x31
        /*0b0e*/ 	.short	(.L_702 - .L_701)


	//   ....[0]....
.L_701:
        /*0b10*/ 	.word	0x0000e110


	//   ....[1]....
        /*0b14*/ 	.word	0x0000e190


	//----- nvinfo : EIATTR_COOP_GROUP_MASK_REGIDS
	.align		4
.L_702:
        /*0b18*/ 	.byte	0x04, 0x29
        /*0b1a*/ 	.short	(.L_704 - .L_703)


	//   ....[0]....
.L_703:
        /*0b1c*/ 	.word	0xffffffff


	//   ....[1]....
        /*0b20*/ 	.word	0xffffffff


	//   ....[2]....
        /*0b24*/ 	.word	0xffffffff


	//   ....[3]....
        /*0b28*/ 	.word	0xffffffff


	//   ....[4]....
        /*0b2c*/ 	.word	0xffffffff


	//   ....[5]....
        /*0b30*/ 	.word	0xffffffff


	//   ....[6]....
        /*0b34*/ 	.word	0xffffffff


	//   ....[7]....
        /*0b38*/ 	.word	0xffffffff


	//   ....[8]....
        /*0b3c*/ 	.word	0xffffffff


	//   ....[9]....
        /*0b40*/ 	.word	0xffffffff


	//   ....[10]....
        /*0b44*/ 	.word	0xffffffff


	//   ....[11]....
        /*0b48*/ 	.word	0xffffffff


	//   ....[12]....
        /*0b4c*/ 	.word	0xffffffff


	//   ....[13]....
        /*0b50*/ 	.word	0xffffffff


	//   ....[14]....
        /*0b54*/ 	.word	0xffffffff


	//   ....[15]....
        /*0b58*/ 	.word	0xffffffff


	//   ....[16]....
        /*0b5c*/ 	.word	0xffffffff


	//   ....[17]....
        /*0b60*/ 	.word	0xffffffff


	//   ....[18]....
        /*0b64*/ 	.word	0xffffffff


	//   ....[19]....
        /*0b68*/ 	.word	0xffffffff


	//   ....[20]....
        /*0b6c*/ 	.word	0xffffffff


	//   ....[21]....
        /*0b70*/ 	.word	0xffffffff


	//   ....[22]....
        /*0b74*/ 	.word	0xffffffff


	//   ....[23]....
        /*0b78*/ 	.word	0xffffffff


	//   ....[24]....
        /*0b7c*/ 	.word	0xffffffff


	//   ....[25]....
        /*0b80*/ 	.word	0xffffffff


	//   ....[26]....
        /*0b84*/ 	.word	0xffffffff


	//   ....[27]....
        /*0b88*/ 	.word	0xffffffff


	//   ....[28]....
        /*0b8c*/ 	.word	0xffffffff


	//   ....[29]....
        /*0b90*/ 	.word	0xffffffff


	//   ....[30]....
        /*0b94*/ 	.word	0xffffffff


	//   ....[31]....
        /*0b98*/ 	.word	0xffffffff


	//   ....[32]....
        /*0b9c*/ 	.word	0xffffffff


	//   ....[33]....
        /*0ba0*/ 	.word	0xffffffff


	//   ....[34]....
        /*0ba4*/ 	.word	0xffffffff


	//   ....[35]....
        /*0ba8*/ 	.word	0xffffffff


	//   ....[36]....
        /*0bac*/ 	.word	0xffffffff


	//   ....[37]....
        /*0bb0*/ 	.word	0xffffffff


	//   ....[38]....
        /*0bb4*/ 	.word	0xffffffff


	//   ....[39]....
        /*0bb8*/ 	.word	0xffffffff


	//   ....[40]....
        /*0bbc*/ 	.word	0xffffffff


	//   ....[41]....
        /*0bc0*/ 	.word	0xffffffff


	//   ....[42]....
        /*0bc4*/ 	.word	0xffffffff


	//   ....[43]....
        /*0bc8*/ 	.word	0xffffffff


	//   ....[44]....
        /*0bcc*/ 	.word	0xffffffff


	//   ....[45]....
        /*0bd0*/ 	.word	0xffffffff


	//   ....[46]....
        /*0bd4*/ 	.word	0xffffffff


	//   ....[47]....
        /*0bd8*/ 	.word	0xffffffff


	//   ....[48]....
        /*0bdc*/ 	.word	0xffffffff


	//   ....[49]....
        /*0be0*/ 	.word	0xffffffff


	//   ....[50]....
        /*0be4*/ 	.word	0xffffffff


	//   ....[51]....
        /*0be8*/ 	.word	0xffffffff


	//   ....[52]....
        /*0bec*/ 	.word	0xffffffff


	//   ....[53]....
        /*0bf0*/ 	.word	0xffffffff


	//   ....[54]....
        /*0bf4*/ 	.word	0xffffffff


	//   ....[55]....
        /*0bf8*/ 	.word	0xffffffff


	//   ....[56]....
        /*0bfc*/ 	.word	0xffffffff


	//   ....[57]....
        /*0c00*/ 	.word	0xffffffff


	//   ....[58]....
        /*0c04*/ 	.word	0xffffffff


	//   ....[59]....
        /*0c08*/ 	.word	0xffffffff


	//   ....[60]....
        /*0c0c*/ 	.word	0xffffffff


	//   ....[61]....
        /*0c10*/ 	.word	0xffffffff


	//   ....[62]....
        /*0c14*/ 	.word	0xffffffff


	//   ....[63]....
        /*0c18*/ 	.word	0xffffffff


	//   ....[64]....
        /*0c1c*/ 	.word	0xffffffff


	//   ....[65]....
        /*0c20*/ 	.word	0xffffffff


	//   ....[66]....
        /*0c24*/ 	.word	0xffffffff


	//   ....[67]....
        /*0c28*/ 	.word	0xffffffff


	//   ....[68]....
        /*0c2c*/ 	.word	0xffffffff


	//   ....[69]....
        /*0c30*/ 	.word	0xffffffff


	//   ....[70]....
        /*0c34*/ 	.word	0xffffffff


	//   ....[71]....
        /*0c38*/ 	.word	0xffffffff


	//   ....[72]....
        /*0c3c*/ 	.word	0xffffffff


	//   ....[73]....
        /*0c40*/ 	.word	0xffffffff


	//   ....[74]....
        /*0c44*/ 	.word	0xffffffff


	//   ....[75]....
        /*0c48*/ 	.word	0xffffffff


	//   ....[76]....
        /*0c4c*/ 	.word	0xffffffff


	//   ....[77]....
        /*0c50*/ 	.word	0xffffffff


	//   ....[78]....
        /*0c54*/ 	.word	0xffffffff


	//   ....[79]....
        /*0c58*/ 	.word	0xffffffff


	//   ....[80]....
        /*0c5c*/ 	.word	0xffffffff


	//   ....[81]....
        /*0c60*/ 	.word	0xffffffff


	//   ....[82]....
        /*0c64*/ 	.word	0xffffffff


	//   ....[83]....
        /*0c68*/ 	.word	0xffffffff


	//   ....[84]....
        /*0c6c*/ 	.word	0xffffffff


	//   ....[85]....
        /*0c70*/ 	.word	0xffffffff


	//   ....[86]....
        /*0c74*/ 	.word	0xffffffff


	//   ....[87]....
        /*0c78*/ 	.word	0xffffffff


	//   ....[88]....
        /*0c7c*/ 	.word	0xffffffff


	//   ....[89]....
        /*0c80*/ 	.word	0xffffffff


	//   ....[90]....
        /*0c84*/ 	.word	0xffffffff


	//   ....[91]....
        /*0c88*/ 	.word	0xffffffff


	//   ....[92]....
        /*0c8c*/ 	.word	0xffffffff


	//   ....[93]....
        /*0c90*/ 	.word	0xffffffff


	//   ....[94]....
        /*0c94*/ 	.word	0xffffffff


	//   ....[95]....
        /*0c98*/ 	.word	0xffffffff


	//   ....[96]....
        /*0c9c*/ 	.word	0xffffffff


	//   ....[97]....
        /*0ca0*/ 	.word	0xffffffff


	//   ....[98]....
        /*0ca4*/ 	.word	0xffffffff


	//   ....[99]....
        /*0ca8*/ 	.word	0xffffffff


	//   ....[100]....
        /*0cac*/ 	.word	0xffffffff


	//   ....[101]....
        /*0cb0*/ 	.word	0xffffffff


	//   ....[102]....
        /*0cb4*/ 	.word	0xffffffff


	//   ....[103]....
        /*0cb8*/ 	.word	0xffffffff


	//   ....[104]....
        /*0cbc*/ 	.word	0xffffffff


	//   ....[105]....
        /*0cc0*/ 	.word	0xffffffff


	//   ....[106]....
        /*0cc4*/ 	.word	0xffffffff


	//   ....[107]....
        /*0cc8*/ 	.word	0xffffffff


	//   ....[108]....
        /*0ccc*/ 	.word	0xffffffff


	//   ....[109]....
        /*0cd0*/ 	.word	0xffffffff


	//   ....[110]....
        /*0cd4*/ 	.word	0xffffffff


	//   ....[111]....
        /*0cd8*/ 	.word	0xffffffff


	//   ....[112]....
        /*0cdc*/ 	.word	0xffffffff


	//   ....[113]....
        /*0ce0*/ 	.word	0xffffffff


	//   ....[114]....
        /*0ce4*/ 	.word	0xffffffff


	//   ....[115]....
        /*0ce8*/ 	.word	0xffffffff


	//   ....[116]....
        /*0cec*/ 	.word	0xffffffff


	//   ....[117]....
        /*0cf0*/ 	.word	0xffffffff


	//   ....[118]....
        /*0cf4*/ 	.word	0xffffffff


	//   ....[119]....
        /*0cf8*/ 	.word	0xffffffff


	//   ....[120]....
        /*0cfc*/ 	.word	0xffffffff


	//   ....[121]....
        /*0d00*/ 	.word	0xffffffff


	//   ....[122]....
        /*0d04*/ 	.word	0xffffffff


	//   ....[123]....
        /*0d08*/ 	.word	0xffffffff


	//   ....[124]....
        /*0d0c*/ 	.word	0xffffffff


	//----- nvinfo : EIATTR_COOP_GROUP_INSTR_OFFSETS
	.align		4
.L_704:
        /*0d10*/ 	.byte	0x04, 0x28
        /*0d12*/ 	.short	(.L_706 - .L_705)


	//   ....[0]....
.L_705:
        /*0d14*/ 	.word	0x00000050


	//   ....[1]....
        /*0d18*/ 	.word	0x000017d0


	//   ....[2]....
        /*0d1c*/ 	.word	0x00001800


	//   ....[3]....
        /*0d20*/ 	.word	0x00001830


	//   ....[4]....
        /*0d24*/ 	.word	0x00001850


	//   ....[5]....
        /*0d28*/ 	.word	0x00001a20


	//   ....[6]....
        /*0d2c*/ 	.word	0x00001a40


	//   ....[7]....
        /*0d30*/ 	.word	0x00001b70


	//   ....[8]....
        /*0d34*/ 	.word	0x00001b90


	//   ....[9]....
        /*0d38*/ 	.word	0x00001db0


	//   ....[10]....
        /*0d3c*/ 	.word	0x00001dd0


	//   ....[11]....
        /*0d40*/ 	.word	0x00001e20


	//   ....[12]....
        /*0d44*/ 	.word	0x00001e80


	//   ....[13]....
        /*0d48*/ 	.word	0x00002480


	//   ....[14]....
        /*0d4c*/ 	.word	0x00002490


	//   ....[15]....
        /*0d50*/ 	.word	0x000024a0


	//   ....[16]....
        /*0d54*/ 	.word	0x000024b0


	//   ....[17]....
        /*0d58*/ 	.word	0x00003570


	//   ....[18]....
        /*0d5c*/ 	.word	0x000035e0


	//   ....[19]....
        /*0d60*/ 	.word	0x00003700


	//   ....[20]....
        /*0d64*/ 	.word	0x00003740


	//   ....[21]....
        /*0d68*/ 	.word	0x00003a50


	//   ....[22]....
        /*0d6c*/ 	.word	0x00003c90


	//   ....[23]....
        /*0d70*/ 	.word	0x00004090


	//   ....[24]....
        /*0d74*/ 	.word	0x000040b0


	//   ....[25]....
        /*0d78*/ 	.word	0x000040d0


	//   ....[26]....
        /*0d7c*/ 	.word	0x000040f0


	//   ....[27]....
        /*0d80*/ 	.word	0x00005ce0


	//   ....[28]....
        /*0d84*/ 	.word	0x00005d50


	//   ....[29]....
        /*0d88*/ 	.word	0x00005e50


	//   ....[30]....
        /*0d8c*/ 	.word	0x00005e80


	//   ....[31]....
        /*0d90*/ 	.word	0x00007040


	//   ....[32]....
        /*0d94*/ 	.word	0x000070b0


	//   ....[33]....
        /*0d98*/ 	.word	0x000071b0


	//   ....[34]....
        /*0d9c*/ 	.word	0x000071e0


	//   ....[35]....
        /*0da0*/ 	.word	0x00007520


	//   ....[36]....
        /*0da4*/ 	.word	0x00007750


	//   ....[37]....
        /*0da8*/ 	.word	0x00007a70


	//   ....[38]....
        /*0dac*/ 	.word	0x00007a90


	//   ....[39]....
        /*0db0*/ 	.word	0x00007bb0


	//   ....[40]....
        /*0db4*/ 	.word	0x00007bd0


	//   ....[41]....
        /*0db8*/ 	.word	0x00009ee0


	//   ....[42]....
        /*0dbc*/ 	.word	0x00009f50


	//   ....[43]....
        /*0dc0*/ 	.word	0x00009fa0


	//   ....[44]....
        /*0dc4*/ 	.word	0x00009fd0


	//   ....[45]....
        /*0dc8*/ 	.word	0x0000b340


	//   ....[46]....
        /*0dcc*/ 	.word	0x0000b380


	//   ....[47]....
        /*0dd0*/ 	.word	0x0000b490


	//   ....[48]....
        /*0dd4*/ 	.word	0x0000b4b0


	//   ....[49]....
        /*0dd8*/ 	.word	0x0000b840


	//   ....[50]....
        /*0ddc*/ 	.word	0x0000b860


	//   ....[51]....
        /*0de0*/ 	.word	0x0000b880


	//   ....[52]....
        /*0de4*/ 	.word	0x0000b8a0


	//   ....[53]....
        /*0de8*/ 	.word	0x0000d6c0


	//   ....[54]....
        /*0dec*/ 	.word	0x0000d710


	//   ....[55]....
        /*0df0*/ 	.word	0x0000d730


	//   ....[56]....
        /*0df4*/ 	.word	0x0000d750


	//   ....[57]....
        /*0df8*/ 	.word	0x0000eb70


	//   ....[58]....
        /*0dfc*/ 	.word	0x0000ef20


	//   ....[59]....
        /*0e00*/ 	.word	0x0000ef40


	//   ....[60]....
        /*0e04*/ 	.word	0x0000ef60


	//   ....[61]....
        /*0e08*/ 	.word	0x0000ef80


	//   ....[62]....
        /*0e0c*/ 	.word	0x0000f220


	//   ....[63]....
        /*0e10*/ 	.word	0x0000f240


	//   ....[64]....
        /*0e14*/ 	.word	0x0000f3c0


	//   ....[65]....
        /*0e18*/ 	.word	0x0000f3f0


	//   ....[66]....
        /*0e1c*/ 	.word	0x0000f530


	//   ....[67]....
        /*0e20*/ 	.word	0x0000f560


	//   ....[68]....
        /*0e24*/ 	.word	0x0000f6a0


	//   ....[69]....
        /*0e28*/ 	.word	0x0000f6c0


	//   ....[70]....
        /*0e2c*/ 	.word	0x0000fc90


	//   ....[71]....
        /*0e30*/ 	.word	0x0000fcb0


	//   ....[72]....
        /*0e34*/ 	.word	0x0000ff10


	//   ....[73]....
        /*0e38*/ 	.word	0x0000ff20


	//   ....[74]....
        /*0e3c*/ 	.word	0x00010110


	//   ....[75]....
        /*0e40*/ 	.word	0x00010130


	//   ....[76]....
        /*0e44*/ 	.word	0x00010320


	//   ....[77]....
        /*0e48*/ 	.word	0x00010330


	//   ....[78]....
        /*0e4c*/ 	.word	0x00010590


	//   ....[79]....
        /*0e50*/ 	.word	0x000106a0


	//   ....[80]....
        /*0e54*/ 	.word	0x00010710


	//   ....[81]....
        /*0e58*/ 	.word	0x00010930


	//   ....[82]....
        /*0e5c*/ 	.word	0x000109a0


	//   ....[83]....
        /*0e60*/ 	.word	0x00010a10


	//   ....[84]....
        /*0e64*/ 	.word	0x00010a90


	//   ....[85]....
        /*0e68*/ 	.word	0x00010ed0


	//   ....[86]....
        /*0e6c*/ 	.word	0x00010f20


	//   ....[87]....
        /*0e70*/ 	.word	0x00010f70


	//   ....[88]....
        /*0e74*/ 	.word	0x00010fc0


	//   ....[89]....
        /*0e78*/ 	.word	0x00011030


	//   ....[90]....
        /*0e7c*/ 	.word	0x000110a0


	//   ....[91]....
        /*0e80*/ 	.word	0x000112c0


	//   ....[92]....
        /*0e84*/ 	.word	0x00011330


	//   ....[93]....
        /*0e88*/ 	.word	0x000113a0


	//   ....[94]....
        /*0e8c*/ 	.word	0x00011410


	//   ....[95]....
        /*0e90*/ 	.word	0x00011630


	//   ....[96]....
        /*0e94*/ 	.word	0x000116a0


	//   ....[97]....
        /*0e98*/ 	.word	0x00011710


	//   ....[98]....
        /*0e9c*/ 	.word	0x00011790


	//   ....[99]....
        /*0ea0*/ 	.word	0x00011bd0


	//   ....[100]....
        /*0ea4*/ 	.word	0x00011c10


	//   ....[101]....
        /*0ea8*/ 	.word	0x00011c60


	//   ....[102]....
        /*0eac*/ 	.word	0x00011ca0


	//   ....[103]....
        /*0eb0*/ 	.word	0x00011d00


	//   ....[104]....
        /*0eb4*/ 	.word	0x00011d70


	//   ....[105]....
        /*0eb8*/ 	.word	0x00011de0


	//   ....[106]....
        /*0ebc*/ 	.word	0x00011f90


	//   ....[107]....
        /*0ec0*/ 	.word	0x00012000


	//   ....[108]....
        /*0ec4*/ 	.word	0x00012050


	//   ....[109]....
        /*0ec8*/ 	.word	0x00012090


	//   ....[110]....
        /*0ecc*/ 	.word	0x000120e0


	//   ....[111]....
        /*0ed0*/ 	.word	0x00012120


	//   ....[112]....
        /*0ed4*/ 	.word	0x00012170


	//   ....[113]....
        /*0ed8*/ 	.word	0x000121d0


	//   ....[114]....
        /*0edc*/ 	.word	0x00012220


	//   ....[115]....
        /*0ee0*/ 	.word	0x00012280


	//   ....[116]....
        /*0ee4*/ 	.word	0x000122f0


	//   ....[117]....
        /*0ee8*/ 	.word	0x00012360


	//   ....[118]....
        /*0eec*/ 	.word	0x000123e0


	//   ....[119]....
        /*0ef0*/ 	.word	0x00012450


	//   ....[120]....
        /*0ef4*/ 	.word	0x000124d0


	//   ....[121]....
        /*0ef8*/ 	.word	0x00012550


	//   ....[122]....
        /*0efc*/ 	.word	0x000125d0


	//   ....[123]....
        /*0f00*/ 	.word	0x00012640


	//   ....[124]....
        /*0f04*/ 	.word	0x000126b0


	//----- nvinfo : EIATTR_EXIT_INSTR_OFFSETS
	.align		4
.L_706:
        /*0f08*/ 	.byte	0x04, 0x1c
        /*0f0a*/ 	.short	(.L_708 - .L_707)


	//   ....[0]....
.L_707:
        /*0f0c*/ 	.word	0x000000a0


	//   ....[1]....
        /*0f10*/ 	.word	0x00010650


	//----- nvinfo : EIATTR_MAX_THREADS
	.align		4
.L_708:
        /*0f14*/ 	.byte	0x04, 0x05
        /*0f16*/ 	.short	(.L_710 - .L_709)
.L_709:
        /*0f18*/ 	.word	0x00000100
        /*0f1c*/ 	.word	0x00000001
        /*0f20*/ 	.word	0x00000001


	//----- nvinfo : EIATTR_CRS_STACK_SIZE
	.align		4
.L_710:
        /*0f24*/ 	.byte	0x04, 0x1e
        /*0f26*/ 	.short	(.L_712 - .L_711)
.L_711:
        /*0f28*/ 	.word	0x00000000
.L_712:


//--------------------- .nv.info._ZN7cutlass13device_kernelIN5flash19enable_sm80_to_sm89INS1_16FlashAttnFwdSm80INS1_25CollectiveMainloopFwdSm80ILi8ELi1ELb1EN4cute5tupleIJNS5_1CILi128EEENS7_ILi64EEENS7_ILi256EEEEEELi256ENS_6half_tEfNS_4arch4Sm80ELb1ELb0ELb0ELb1ELb1ELb0ELb1ELb0EEENS1_21CollectiveEpilogueFwdINS6_IJS8_SA_S9_EEENS6_IJNS7_ILi1EEESI_SI_EEESC_SE_Li256ELb1ELb1ELb0ELb0EEENS1_19SingleTileSchedulerILb1ELb0ELb1ELi128EEEEEEEEEvNT_6ParamsE --------------------------
	.section	.nv.info._ZN7cutlass13device_kernelIN5flash19enable_sm80_to_sm89INS1_16FlashAttnFwdSm80INS1_25CollectiveMainloopFwdSm80ILi8ELi1ELb1EN4cute5tupleIJNS5_1CILi128EEENS7_ILi64EEENS7_ILi256EEEEEELi256ENS_6half_tEfNS_4arch4Sm80ELb1ELb0ELb0ELb1ELb1ELb0ELb1ELb0EEENS1_21CollectiveEpilogueFwdINS6_IJS8_SA_S9_EEENS6_IJNS7_ILi1EEESI_SI_EEESC_SE_Li256ELb1ELb1ELb0ELb0EEENS1_19SingleTileSchedulerILb1ELb0ELb1ELi128EEEEEEEEEvNT_6ParamsE,"",@"SHT_CUDA_INFO"
	.sectionflags	@""
	.align	4


	//----- nvinfo : EIATTR_CUDA_API_VERSION
	.align		4
        /*0000*/ 	.byte	0x04, 0x37
        /*0002*/ 	.short	(.L_714 - .L_713)
.L_713:
        /*0004*/ 	.word	0x00000082


	//----- nvinfo : EIATTR_SW2861232_WAR
	.align		4
.L_714:
        /*0008*/ 	.byte	0x01, 0x35
	.zero		2


	//----- nvinfo : EIATTR_PARAM_CBANK
	.align		4
        /*000c*/ 	.byte	0x04, 0x0a
        /*000e*/ 	.short	(.L_716 - .L_715)
	.align		4
.L_715:
        /*0010*/ 	.word	index@(.nv.constant0._ZN7cutlass13device_kernelIN5flash19enable_sm80_to_sm89INS1_16FlashAttnFwdSm80INS1_25CollectiveMainloopFwdSm80ILi8ELi1ELb1EN4cute5tupleIJNS5_1CILi128EEENS7_ILi64EEENS7_ILi256EEEEEELi256ENS_6half_tEfNS_4arch4Sm80ELb1ELb0ELb0ELb1ELb1ELb0ELb1ELb0EEENS1_21CollectiveEpilogueFwdINS6_IJS8_SA_S9_EEENS6_IJNS7_ILi1EEESI_SI_EEESC_SE_Li256ELb1ELb1ELb0ELb0EEENS1_19SingleTileSchedulerILb1ELb0ELb1ELi128EEEEEEEEEvNT_6ParamsE)
        /*0014*/ 	.short	0x0160
        /*0016*/ 	.short	0x0418


	//----- nvinfo : EIATTR_CBANK_PARAM_SIZE
	.align		4
.L_716:
        /*0018*/ 	.byte	0x03, 0x19
        /*001a*/ 	.short	0x0418


	//----- nvinfo : EIATTR_KPARAM_INFO
	.align		4
        /*001c*/ 	.byte	0x04, 0x17
        /*001e*/ 	.short	(.L_718 - .L_717)
.L_717:
        /*0020*/ 	.word	0x00000000
        /*0024*/ 	.short	0x0000
        /*0026*/ 	.short	0x0000
        /*0028*/ 	.byte	0x00, 0xf0, 0x61, 0x10


	//----- nvinfo : EIATTR_MAXREG_COUNT
	.align		4
.L_718:
        /*002c*/ 	.byte	0x03, 0x1b
        /*002e*/ 	.short	0x00ff


	//----- nvinfo : EIATTR_NUM_BARRIERS
	.align		4
        /*0030*/ 	.byte	0x02, 0x4c
        /*0032*/ 	.byte	0x02
	.zero		1


	//----- nvinfo : EIATTR_ANNOTATIONS
	.align		4
        /*0034*/ 	.byte	0x04, 0x55
        /*0036*/ 	.short	(.L_720 - .L_719)


	//   ....[0]....
.L_719:
        /* <DEDUP_REMOVED lines=97> */


	//----- nvinfo : EIATTR_MERCURY_ISA_VERSION
	.align		4
.L_720:
        /*0630*/ 	.byte	0x03, 0x5f
        /*0632*/ 	.short	0x0000


	//----- nvinfo : EIATTR_COOP_GROUP_MASK_REGIDS
	.align		4
        /*0634*/ 	.byte	0x04, 0x29
        /*0636*/ 	.short	(.L_722 - .L_721)


	//   ....[0]....
.L_721:
        /*0638*/ 	.word	0xffffffff


	//   ....[1]....
        /*063c*/ 	.word	0xffffffff


	//   ....[2]....
        /*0640*/ 	.word	0xffffffff


	//   ....[3]....
        /*0644*/ 	.word	0xffffffff


	//   ....[4]....
        /*0648*/ 	.word	0xffffffff


	//   ....[5]....
        /*064c*/ 	.word	0xffffffff


	//   ....[6]....
        /*0650*/ 	.word	0xffffffff


	//   ....[7]....
        /*0654*/ 	.word	0xffffffff


	//   ....[8]....
        /*0658*/ 	.word	0xffffffff


	//   ....[9]....
        /*065c*/ 	.word	0xffffffff


	//   ....[10]....
        /*0660*/ 	.word	0xffffffff


	//   ....[11]....
        /*0664*/ 	.word	0xffffffff


	//   ....[12]....
        /*0668*/ 	.word	0xffffffff


	//   ....[13]....
        /*066c*/ 	.word	0xffffffff


	//   ....[14]....
        /*0670*/ 	.word	0xffffffff


	//   ....[15]....
        /*0674*/ 	.word	0xffffffff


	//   ....[16]....
        /*0678*/ 	.word	0xffffffff


	//   ....[17]....
        /*067c*/ 	.word	0xffffffff


	//   ....[18]....
        /*0680*/ 	.word	0xffffffff


	//   ....[19]....
        /*0684*/ 	.word	0xffffffff


	//   ....[20]....
        /*0688*/ 	.word	0xffffffff


	//   ....[21]....
        /*068c*/ 	.word	0xffffffff


	//   ....[22]....
        /*0690*/ 	.word	0xffffffff


	//   ....[23]....
        /*0694*/ 	.word	0xffffffff


	//   ....[24]....
        /*0698*/ 	.word	0xffffffff


	//   ....[25]....
        /*069c*/ 	.word	0xffffffff


	//   ....[26]....
        /*06a0*/ 	.word	0xffffffff


	//   ....[27]....
        /*06a4*/ 	.word	0xffffffff


	//   ....[28]....
        /*06a8*/ 	.word	0xffffffff


	//   ....[29]....
        /*06ac*/ 	.word	0xffffffff


	//   ....[30]....
        /*06b0*/ 	.word	0xffffffff


	//   ....[31]....
        /*06b4*/ 	.word	0xffffffff


	//   ....[32]....
        /*06b8*/ 	.word	0xffffffff


	//   ....[33]....
        /*06bc*/ 	.word	0xffffffff


	//   ....[34]....
        /*06c0*/ 	.word	0xffffffff


	//   ....[35]....
        /*06c4*/ 	.word	0xffffffff


	//   ....[36]....
        /*06c8*/ 	.word	0xffffffff


	//   ....[37]....
        /*06cc*/ 	.word	0xffffffff


	//   ....[38]....
        /*06d0*/ 	.word	0xffffffff


	//   ....[39]....
        /*06d4*/ 	.word	0xffffffff


	//   ....[40]....
        /*06d8*/ 	.word	0xffffffff


	//   ....[41]....
        /*06dc*/ 	.word	0xffffffff


	//   ....[42]....
        /*06e0*/ 	.word	0xffffffff


	//   ....[43]....
        /*06e4*/ 	.word	0xffffffff


	//   ....[44]....
        /*06e8*/ 	.word	0xffffffff


	//   ....[45]....
        /*06ec*/ 	.word	0xffffffff


	//   ....[46]....
        /*06f0*/ 	.word	0xffffffff


	//   ....[47]....
        /*06f4*/ 	.word	0xffffffff


	//   ....[48]....
        /*06f8*/ 	.word	0xffffffff


	//   ....[49]....
        /*06fc*/ 	.word	0xffffffff


	//   ....[50]....
        /*0700*/ 	.word	0xffffffff


	//   ....[51]....
        /*0704*/ 	.word	0xffffffff


	//   ....[52]....
        /*0708*/ 	.word	0xffffffff


	//   ....[53]....
        /*070c*/ 	.word	0xffffffff


	//   ....[54]....
        /*0710*/ 	.word	0xffffffff


	//   ....[55]....
        /*0714*/ 	.word	0xffffffff


	//   ....[56]....
        /*0718*/ 	.word	0xffffffff


	//   ....[57]....
        /*071c*/ 	.word	0xffffffff


	//   ....[58]....
        /*0720*/ 	.word	0xffffffff


	//   ....[59]....
        /*0724*/ 	.word	0xffffffff


	//   ....[60]....
        /*0728*/ 	.word	0xffffffff


	//   ....[61]....
        /*072c*/ 	.word	0xffffffff


	//   ....[62]....
        /*0730*/ 	.word	0xffffffff


	//   ....[63]....
        /*0734*/ 	.word	0xffffffff


	//   ....[64]....
        /*0738*/ 	.word	0xffffffff


	//   ....[65]....
        /*073c*/ 	.word	0xffffffff


	//   ....[66]....
        /*0740*/ 	.word	0xffffffff


	//   ....[67]....
        /*0744*/ 	.word	0xffffffff


	//   ....[68]....
        /*0748*/ 	.word	0xffffffff


	//   ....[69]....
        /*074c*/ 	.word	0xffffffff


	//   ....[70]....
        /*0750*/ 	.word	0xffffffff


	//   ....[71]....
        /*0754*/ 	.word	0xffffffff


	//   ....[72]....
        /*0758*/ 	.word	0xffffffff


	//   ....[73]....
        /*075c*/ 	.word	0xffffffff


	//   ....[74]....
        /*0760*/ 	.word	0xffffffff


	//   ....[75]....
        /*0764*/ 	.word	0xffffffff


	//   ....[76]....
        /*0768*/ 	.word	0xffffffff


	//----- nvinfo : EIATTR_COOP_GROUP_INSTR_OFFSETS
	.align		4
.L_722:
        /*076c*/ 	.byte	0x04, 0x28
        /*076e*/ 	.short	(.L_724 - .L_723)


	//   ....[0]....
.L_723:
        /*0770*/ 	.word	0x000000a0


	//   ....[1]....
        /*0774*/ 	.word	0x00001600


	//   ....[2]....
        /*0778*/ 	.word	0x00001630


	//   ....[3]....
        /*077c*/ 	.word	0x000016f0


	//   ....[4]....
        /*0780*/ 	.word	0x00001720


	//   ....[5]....
        /*0784*/ 	.word	0x00001860


	//   ....[6]....
        /*0788*/ 	.word	0x00001870


	//   ....[7]....
        /*078c*/ 	.word	0x000019c0


	//   ....[8]....
        /*0790*/ 	.word	0x000019d0


	//   ....[9]....
        /*0794*/ 	.word	0x00001b20


	//   ....[10]....
        /*0798*/ 	.word	0x00001b40


	//   ....[11]....
        /*079c*/ 	.word	0x00001c70


	//   ....[12]....
        /*07a0*/ 	.word	0x00001cc0


	//   ....[13]....
        /*07a4*/ 	.word	0x00001cf0


	//   ....[14]....
        /*07a8*/ 	.word	0x00001d10


	//   ....[15]....
        /*07ac*/ 	.word	0x00001e20


	//   ....[16]....
        /*07b0*/ 	.word	0x00001e50


	//   ....[17]....
        /*07b4*/ 	.word	0x00003720


	//   ....[18]....
        /*07b8*/ 	.word	0x00003730


	//   ....[19]....
        /*07bc*/ 	.word	0x00003810


	//   ....[20]....
        /*07c0*/ 	.word	0x00003830


	//   ....[21]....
        /*07c4*/ 	.word	0x00003c50


	//   ....[22]....
        /*07c8*/ 	.word	0x00003c80


	//   ....[23]....
        /*07cc*/ 	.word	0x00004370


	//   ....[24]....
        /*07d0*/ 	.word	0x000043a0


	//   ....[25]....
        /*07d4*/ 	.word	0x000043c0


	//   ....[26]....
        /*07d8*/ 	.word	0x000043e0


	//   ....[27]....
        /*07dc*/ 	.word	0x00005f90


	//   ....[28]....
        /*07e0*/ 	.word	0x00005fa0


	//   ....[29]....
        /*07e4*/ 	.word	0x00005fb0


	//   ....[30]....
        /*07e8*/ 	.word	0x00005fc0


	//   ....[31]....
        /*07ec*/ 	.word	0x00007210


	//   ....[32]....
        /*07f0*/ 	.word	0x00007220


	//   ....[33]....
        /*07f4*/ 	.word	0x00007230


	//   ....[34]....
        /*07f8*/ 	.word	0x00007240


	//   ....[35]....
        /*07fc*/ 	.word	0x00007680


	//   ....[36]....
        /*0800*/ 	.word	0x00007690


	//   ....[37]....
        /*0804*/ 	.word	0x00007c20


	//   ....[38]....
        /*0808*/ 	.word	0x00007c60


	//   ....[39]....
        /*080c*/ 	.word	0x00008250


	//   ....[40]....
        /*0810*/ 	.word	0x00008350


	//   ....[41]....
        /*0814*/ 	.word	0x00009ff0


	//   ....[42]....
        /*0818*/ 	.word	0x0000a000


	//   ....[43]....
        /*081c*/ 	.word	0x0000a080


	//   ....[44]....
        /*0820*/ 	.word	0x0000a090


	//   ....[45]....
        /*0824*/ 	.word	0x0000a470


	//   ....[46]....
        /*0828*/ 	.word	0x0000a480


	//   ....[47]....
        /*082c*/ 	.word	0x0000a4d0


	//   ....[48]....
        /*0830*/ 	.word	0x0000a4f0


	//   ....[49]....
        /*0834*/ 	.word	0x0000b4d0


	//   ....[50]....
        /*0838*/ 	.word	0x0000b4f0


	//   ....[51]....
        /*083c*/ 	.word	0x0000bb90


	//   ....[52]....
        /*0840*/ 	.word	0x0000bbb0


	//   ....[53]....
        /*0844*/ 	.word	0x0000d3c0


	//   ....[54]....
        /*0848*/ 	.word	0x0000d3d0


	//   ....[55]....
        /*084c*/ 	.word	0x0000d400


	//   ....[56]....
        /*0850*/ 	.word	0x0000d420


	//   ....[57]....
        /*0854*/ 	.word	0x0000eea0


	//   ....[58]....
        /*0858*/ 	.word	0x0000eee0


	//   ....[59]....
        /*085c*/ 	.word	0x0000ef20


	//   ....[60]....
        /*0860*/ 	.word	0x0000ef50


	//   ....[61]....
        /*0864*/ 	.word	0x0000f190


	//   ....[62]....
        /*0868*/ 	.word	0x0000f1a0


	//   ....[63]....
        /*086c*/ 	.word	0x0000f3a0


	//   ....[64]....
        /*0870*/ 	.word	0x0000f3d0


	//   ....[65]....
        /*0874*/ 	.word	0x0000f590


	//   ....[66]....
        /*0878*/ 	.word	0x0000f5c0


	//   ....[67]....
        /*087c*/ 	.word	0x0000f780


	//   ....[68]....
        /*0880*/ 	.word	0x0000f7a0


	//   ....[69]....
        /*0884*/ 	.word	0x00010120


	//   ....[70]....
        /*0888*/ 	.word	0x00010140


	//   ....[71]....
        /*088c*/ 	.word	0x00010300


	//   ....[72]....
        /*0890*/ 	.word	0x00010330


	//   ....[73]....
        /*0894*/ 	.word	0x000104c0


	//   ....[74]....
        /*0898*/ 	.word	0x000104f0


	//   ....[75]....
        /*089c*/ 	.word	0x00010680


	//   ....[76]....
        /*08a0*/ 	.word	0x000106a0


	//----- nvinfo : EIATTR_EXIT_INSTR_OFFSETS
	.align		4
.L_724:
        /*08a4*/ 	.byte	0x04, 0x1c
        /*08a6*/ 	.short	(.L_726 - .L_725)


	//   ....[0]....
.L_725:
        /*08a8*/ 	.word	0x00000450


	//   ....[1]....
        /*08ac*/ 	.word	0x0000f7b0


	//   ....[2]....
        /*08b0*/ 	.word	0x0000f8f0


	//   ....[3]....
        /*08b4*/ 	.word	0x0000f950


	//   ....[4]....
        /*08b8*/ 	.word	0x000106b0


	//   ....[5]....
        /*08bc*/ 	.word	0x000107c0


	//   ....[6]....
        /*08c0*/ 	.word	0x00010820


	//----- nvinfo : EIATTR_CTAIDZ_USED
	.align		4
.L_726:
        /*08c4*/ 	.byte	0x01, 0x04
	.zero		2


	//----- nvinfo : EIATTR_MAX_THREADS
	.align		4
        /*08c8*/ 	.byte	0x04, 0x05
        /*08ca*/ 	.short	(.L_728 - .L_727)
.L_727:
        /*08cc*/ 	.word	0x00000100
        /*08d0*/ 	.word	0x00000001
        /*08d4*/ 	.word	0x00000001


	//----- nvinfo : EIATTR_CRS_STACK_SIZE
	.align		4
.L_728:
        /*08d8*/ 	.byte	0x04, 0x1e
        /*08da*/ 	.short	(.L_730 - .L_729)
.L_729:
        /*08dc*/ 	.word	0x00000000
.L_730:


//--------------------- .nv.info._ZN7cutlass13device_kernelIN5flash19enable_sm80_to_sm89INS1_16FlashAttnFwdSm80INS1_25CollectiveMainloopFwdSm80ILi8ELi1ELb0EN4cute5tupleIJNS5_1CILi128EEENS7_ILi32EEENS7_ILi256EEEEEELi256ENS_6half_tEfNS_4arch4Sm80ELb1ELb0ELb0ELb1ELb1ELb1ELb1ELb0EEENS1_21CollectiveEpilogueFwdINS6_IJS8_SA_S9_EEENS6_IJNS7_ILi1EEESI_SI_EEESC_SE_Li256ELb1ELb1ELb0ELb0EEENS1_19SingleTileSchedulerILb1ELb0ELb1ELi128EEEEEEEEEvNT_6ParamsE --------------------------
	.section	.nv.info._ZN7cutlass13device_kernelIN5flash19enable_sm80_to_sm89INS1_16FlashAttnFwdSm80INS1_25CollectiveMainloopFwdSm80ILi8ELi1ELb0EN4cute5tupleIJNS5_1CILi128EEENS7_ILi32EEENS7_ILi256EEEEEELi256ENS_6half_tEfNS_4arch4Sm80ELb1ELb0ELb0ELb1ELb1ELb1ELb1ELb0EEENS1_21CollectiveEpilogueFwdINS6_IJS8_SA_S9_EEENS6_IJNS7_ILi1EEESI_SI_EEESC_SE_Li256ELb1ELb1ELb0ELb0EEENS1_19SingleTileSchedulerILb1ELb0ELb1ELi128EEEEEEEEEvNT_6ParamsE,"",@"SHT_CUDA_INFO"
	.sectionflags	@""
	.align	4


	//----- nvinfo : EIATTR_CUDA_API_VERSION
	.align		4
        /*0000*/ 	.byte	0x04, 0x37
        /*0002*/ 	.short	(.L_732 - .L_731)
.L_731:
        /*0004*/ 	.word	0x00000082


	//----- nvinfo : EIATTR_SW2861232_WAR
	.align		4
.L_732:
        /*0008*/ 	.byte	0x01, 0x35
	.zero		2


	//----- nvinfo : EIATTR_PARAM_CBANK
	.align		4
        /*000c*/ 	.byte	0x04, 0x0a
        /*000e*/ 	.short	(.L_734 - .L_733)
	.align		4
.L_733:
        /*0010*/ 	.word	index@(.nv.constant0._ZN7cutlass13device_kernelIN5flash19enable_sm80_to_sm89INS1_16FlashAttnFwdSm80INS1_25CollectiveMainloopFwdSm80ILi8ELi1ELb0EN4cute5tupleIJNS5_1CILi128EEENS7_ILi32EEENS7_ILi256EEEEEELi256ENS_6half_tEfNS_4arch4Sm80ELb1ELb0ELb0ELb1ELb1ELb1ELb1ELb0EEENS1_21CollectiveEpilogueFwdINS6_IJS8_SA_S9_EEENS6_IJNS7_ILi1EEESI_SI_EEESC_SE_Li256ELb1ELb1ELb0ELb0EEENS1_19SingleTileSchedulerILb1ELb0ELb1ELi128EEEEEEEEEvNT_6ParamsE)
        /*0014*/ 	.short	0x0160
        /*0016*/ 	.short	0x0418


	//----- nvinfo : EIATTR_CBANK_PARAM_SIZE
	.align		4
.L_734:
        /*0018*/ 	.byte	0x03, 0x19
        /*001a*/ 	.short	0x0418


	//----- nvinfo : EIATTR_KPARAM_INFO
	.align		4
        /*001c*/ 	.byte	0x04, 0x17
        /*001e*/ 	.short	(.L_736 - .L_735)
.L_735:
        /*0020*/ 	.word	0x00000000
        /*0024*/ 	.short	0x0000
        /*0026*/ 	.short	0x0000
        /*0028*/ 	.byte	0x00, 0xf0, 0x61, 0x10


	//----- nvinfo : EIATTR_MAXREG_COUNT
	.align		4
.L_736:
        /*002c*/ 	.byte	0x03, 0x1b
        /*002e*/ 	.short	0x00ff


	//----- nvinfo : EIATTR_NUM_BARRIERS
	.align		4
        /*0030*/ 	.byte	0x02, 0x4c
        /*0032*/ 	.byte	0x02
	.zero		1


	//----- nvinfo : EIATTR_MERCURY_ISA_VERSION
	.align		4
        /*0034*/ 	.byte	0x03, 0x5f
        /*0036*/ 	.short	0x0000


	//----- nvinfo : EIATTR_COOP_GROUP_MASK_REGIDS
	.align		4
        /*0038*/ 	.byte	0x04, 0x29
        /*003a*/ 	.short	(.L_738 - .L_737)


	//   ....[0]....
.L_737:
        /*003c*/ 	.word	0xffffffff


	//   ....[1]....
        /*0040*/ 	.word	0xffffffff


	//   ....[2]....
        /*0044*/ 	.word	0xffffffff


	//   ....[3]....
        /*0048*/ 	.word	0xffffffff


	//   ....[4]....
        /*004c*/ 	.word	0xffffffff


	//   ....[5]....
        /*0050*/ 	.word	0xffffffff


	//   ....[6]....
        /*0054*/ 	.word	0xffffffff


	//   ....[7]....
        /*0058*/ 	.word	0xffffffff


	//   ....[8]....
        /*005c*/ 	.word	0xffffffff


	//   ....[9]....
        /*0060*/ 	.word	0xffffffff


	//   ....[10]....
        /*0064*/ 	.word	0xffffffff


	//   ....[11]....
        /*0068*/ 	.word	0xffffffff


	//   ....[12]....
        /*006c*/ 	.word	0xffffffff


	//   ....[13]....
        /*0070*/ 	.word	0xffffffff


	//   ....[14]....
        /*0074*/ 	.word	0xffffffff


	//   ....[15]....
        /*0078*/ 	.word	0xffffffff


	//   ....[16]....
        /*007c*/ 	.word	0xffffffff


	//   ....[17]....
        /*0080*/ 	.word	0xffffffff


	//   ....[18]....
        /*0084*/ 	.word	0xffffffff


	//   ....[19]....
        /*0088*/ 	.word	0xffffffff


	//   ....[20]....
        /*008c*/ 	.word	0xffffffff


	//   ....[21]....
        /*0090*/ 	.word	0xffffffff


	//   ....[22]....
        /*0094*/ 	.word	0xffffffff


	//   ....[23]....
        /*0098*/ 	.word	0xffffffff


	//   ....[24]....
        /*009c*/ 	.word	0xffffffff


	//   ....[25]....
        /*00a0*/ 	.word	0xffffffff


	//   ....[26]....
        /*00a4*/ 	.word	0xffffffff


	//   ....[27]....
        /*00a8*/ 	.word	0xffffffff


	//   ....[28]....
        /*00ac*/ 	.word	0xffffffff


	//   ....[29]....
        /*00b0*/ 	.word	0xffffffff


	//   ....[30]....
        /*00b4*/ 	.word	0xffffffff


	//   ....[31]....
        /*00b8*/ 	.word	0xffffffff


	//   ....[32]....
        /*00bc*/ 	.word	0xffffffff


	//   ....[33]....
        /*00c0*/ 	.word	0xffffffff


	//   ....[34]....
        /*00c4*/ 	.word	0xffffffff


	//   ....[35]....
        /*00c8*/ 	.word	0xffffffff


	//   ....[36]....
        /*00cc*/ 	.word	0xffffffff


	//   ....[37]....
        /*00d0*/ 	.word	0xffffffff


	//   ....[38]....
        /*00d4*/ 	.word	0xffffffff


	//   ....[39]....
        /*00d8*/ 	.word	0xffffffff


	//   ....[40]....
        /*00dc*/ 	.word	0xffffffff


	//   ....[41]....
        /*00e0*/ 	.word	0xffffffff


	//   ....[42]....
        /*00e4*/ 	.word	0xffffffff


	//   ....[43]....
        /*00e8*/ 	.word	0xffffffff


	//   ....[44]....
        /*00ec*/ 	.word	0xffffffff


	//   ....[45]....
        /*00f0*/ 	.word	0xffffffff


	//   ....[46]....
        /*00f4*/ 	.word	0xffffffff


	//   ....[47]....
        /*00f8*/ 	.word	0xffffffff


	//   ....[48]....
        /*00fc*/ 	.word	0xffffffff


	//   ....[49]....
        /*0100*/ 	.word	0xffffffff


	//   ....[50]....
        /*0104*/ 	.word	0xffffffff


	//   ....[51]....
        /*0108*/ 	.word	0xffffffff


	//   ....[52]....
        /*010c*/ 	.word	0xffffffff


	//   ....[53]....
        /*0110*/ 	.word	0xffffffff


	//   ....[54]....
        /*0114*/ 	.word	0xffffffff


	//   ....[55]....
        /*0118*/ 	.word	0xffffffff


	//   ....[56]....
        /*011c*/ 	.word	0xffffffff


	//   ....[57]....
        /*0120*/ 	.word	0xffffffff


	//   ....[58]....
        /*0124*/ 	.word	0xffffffff


	//   ....[59]....
        /*0128*/ 	.word	0xffffffff


	//   ....[60]....
        /*012c*/ 	.word	0xffffffff


	//   ....[61]....
        /*0130*/ 	.word	0xffffffff


	//   ....[62]....
        /*0134*/ 	.word	0xffffffff


	//   ....[63]....
        /*0138*/ 	.word	0xffffffff


	//   ....[64]....
        /*013c*/ 	.word	0xffffffff


	//   ....[65]....
        /*0140*/ 	.word	0xffffffff


	//   ....[66]....
        /*0144*/ 	.word	0xffffffff


	//   ....[67]....
        /*0148*/ 	.word	0xffffffff


	//   ....[68]....
        /*014c*/ 	.word	0xffffffff


	//   ....[69]....
        /*0150*/ 	.word	0xffffffff


	//   ....[70]....
        /*0154*/ 	.word	0xffffffff


	//   ....[71]....
        /*0158*/ 	.word	0xffffffff


	//   ....[72]....
        /*015c*/ 	.word	0xffffffff


	//   ....[73]....
        /*0160*/ 	.word	0xffffffff


	//   ....[74]....
        /*0164*/ 	.word	0xffffffff


	//   ....[75]....
        /*0168*/ 	.word	0xffffffff


	//   ....[76]....
        /*016c*/ 	.word	0xffffffff


	//   ....[77]....
        /*0170*/ 	.word	0xffffffff


	//   ....[78]....
        /*0174*/ 	.word	0xffffffff


	//   ....[79]....
        /*0178*/ 	.word	0xffffffff


	//   ....[80]....
        /*017c*/ 	.word	0xffffffff


	//   ....[81]....
        /*0180*/ 	.word	0xffffffff


	//   ....[82]....
        /*0184*/ 	.word	0xffffffff


	//   ....[83]....
        /*0188*/ 	.word	0xffffffff


	//   ....[84]....
        /*018c*/ 	.word	0xffffffff


	//   ....[85]....
        /*0190*/ 	.word	0xffffffff


	//   ....[86]....
        /*0194*/ 	.word	0xffffffff


	//   ....[87]....
        /*0198*/ 	.word	0xffffffff


	//   ....[88]....
        /*019c*/ 	.word	0xffffffff


	//   ....[89]....
        /*01a0*/ 	.word	0xffffffff


	//   ....[90]....
        /*01a4*/ 	.word	0xffffffff


	//   ....[91]....
        /*01a8*/ 	.word	0xffffffff


	//   ....[92]....
        /*01ac*/ 	.word	0xffffffff


	//   ....[93]....
        /*01b0*/ 	.word	0xffffffff


	//   ....[94]....
        /*01b4*/ 	.word	0xffffffff


	//   ....[95]....
        /*01b8*/ 	.word	0xffffffff


	//   ....[96]....
        /*01bc*/ 	.word	0xffffffff


	//   ....[97]....
        /*01c0*/ 	.word	0xffffffff


	//   ....[98]....
        /*01c4*/ 	.word	0xffffffff


	//   ....[99]....
        /*01c8*/ 	.word	0xffffffff


	//   ....[100]....
        /*01cc*/ 	.word	0xffffffff


	//   ....[101]....
        /*01d0*/ 	.word	0xffffffff


	//   ....[102]....
        /*01d4*/ 	.word	0xffffffff


	//----- nvinfo : EIATTR_COOP_GROUP_INSTR_OFFSETS
	.align		4
.L_738:
        /*01d8*/ 	.byte	0x04, 0x28
        /*01da*/ 	.short	(.L_740 - .L_739)


	//   ....[0]....
.L_739:
        /*01dc*/ 	.word	0x00000090


	//   ....[1]....
        /*01e0*/ 	.word	0x00002040


	//   ....[2]....
        /*01e4*/ 	.word	0x00002050


	//   ....[3]....
        /*01e8*/ 	.word	0x00003210


	//   ....[4]....
        /*01ec*/ 	.word	0x00003220


	//   ....[5]....
        /*01f0*/ 	.word	0x000042f0


	//   ....[6]....
        /*01f4*/ 	.word	0x00004310


	//   ....[7]....
        /*01f8*/ 	.word	0x000046e0


	//   ....[8]....
        /*01fc*/ 	.word	0x00004700


	//   ....[9]....
        /*0200*/ 	.word	0x00005490


	//   ....[10]....
        /*0204*/ 	.word	0x000054e0


	//   ....[11]....
        /*0208*/ 	.word	0x000056d0


	//   ....[12]....
        /*020c*/ 	.word	0x00005700


	//   ....[13]....
        /*0210*/ 	.word	0x00005880


	//   ....[14]....
        /*0214*/ 	.word	0x000058b0


	//   ....[15]....
        /*0218*/ 	.word	0x00005a30


	//   ....[16]....
        /*021c*/ 	.word	0x00005a80


	//   ....[17]....
        /*0220*/ 	.word	0x00005f80


	//   ....[18]....
        /*0224*/ 	.word	0x00005fd0


	//   ....[19]....
        /*0228*/ 	.word	0x00006400


	//   ....[20]....
        /*022c*/ 	.word	0x00006430


	//   ....[21]....
        /*0230*/ 	.word	0x00006460


	//   ....[22]....
        /*0234*/ 	.word	0x00006470


	//   ....[23]....
        /*0238*/ 	.word	0x00006760


	//   ....[24]....
        /*023c*/ 	.word	0x00006800


	//   ....[25]....
        /*0240*/ 	.word	0x00006880


	//   ....[26]....
        /*0244*/ 	.word	0x000068f0


	//   ....[27]....
        /*0248*/ 	.word	0x00006d30


	//   ....[28]....
        /*024c*/ 	.word	0x00006d80


	//   ....[29]....
        /*0250*/ 	.word	0x00006dc0


	//   ....[30]....
        /*0254*/ 	.word	0x00006e00


	//   ....[31]....
        /*0258*/ 	.word	0x00007150


	//   ....[32]....
        /*025c*/ 	.word	0x000071f0


	//   ....[33]....
        /*0260*/ 	.word	0x00007270


	//   ....[34]....
        /*0264*/ 	.word	0x000072e0


	//   ....[35]....
        /*0268*/ 	.word	0x0000a910


	//   ....[36]....
        /*026c*/ 	.word	0x0000a930


	//   ....[37]....
        /*0270*/ 	.word	0x0000a950


	//   ....[38]....
        /*0274*/ 	.word	0x0000a960


	//   ....[39]....
        /*0278*/ 	.word	0x0000ac50


	//   ....[40]....
        /*027c*/ 	.word	0x0000ac90


	//   ....[41]....
        /*0280*/ 	.word	0x0000acd0


	//   ....[42]....
        /*0284*/ 	.word	0x0000ad10


	//   ....[43]....
        /*0288*/ 	.word	0x0000aee0


	//   ....[44]....
        /*028c*/ 	.word	0x0000af80


	//   ....[45]....
        /*0290*/ 	.word	0x0000b000


	//   ....[46]....
        /*0294*/ 	.word	0x0000b070


	//   ....[47]....
        /*0298*/ 	.word	0x0000b2b0


	//   ....[48]....
        /*029c*/ 	.word	0x0000b300


	//   ....[49]....
        /*02a0*/ 	.word	0x0000b350


	//   ....[50]....
        /*02a4*/ 	.word	0x0000b3c0


	//   ....[51]....
        /*02a8*/ 	.word	0x0000f140


	//   ....[52]....
        /*02ac*/ 	.word	0x0000f190


	//   ....[53]....
        /*02b0*/ 	.word	0x0000fd20


	//   ....[54]....
        /*02b4*/ 	.word	0x0000fd30


	//   ....[55]....
        /*02b8*/ 	.word	0x00010110


	//   ....[56]....
        /*02bc*/ 	.word	0x00010120


	//   ....[57]....
        /*02c0*/ 	.word	0x000105b0


	//   ....[58]....
        /*02c4*/ 	.word	0x000105e0


	//   ....[59]....
        /*02c8*/ 	.word	0x00010600


	//   ....[60]....
        /*02cc*/ 	.word	0x00010620


	//   ....[61]....
        /*02d0*/ 	.word	0x00011180


	//   ....[62]....
        /*02d4*/ 	.word	0x00011190


	//   ....[63]....
        /*02d8*/ 	.word	0x00011b30


	//   ....[64]....
        /*02dc*/ 	.word	0x00011b40


	//   ....[65]....
        /*02e0*/ 	.word	0x00011cb0


	//   ....[66]....
        /*02e4*/ 	.word	0x00011cc0


	//   ....[67]....
        /*02e8*/ 	.word	0x00011fa0


	//   ....[68]....
        /*02ec*/ 	.word	0x00012070


	//   ....[69]....
        /*02f0*/ 	.word	0x00012080


	//   ....[70]....
        /*02f4*/ 	.word	0x000120e0


	//   ....[71]....
        /*02f8*/ 	.word	0x00013630


	//   ....[72]....
        /*02fc*/ 	.word	0x00013640


	//   ....[73]....
        /*0300*/ 	.word	0x00013860


	//   ....[74]....
        /*0304*/ 	.word	0x00013870


	//   ....[75]....
        /*0308*/ 	.word	0x000141e0


	//   ....[76]....
        /*030c*/ 	.word	0x00014200


	//   ....[77]....
        /*0310*/ 	.word	0x00014290


	//   ....[78]....
        /*0314*/ 	.word	0x000142a0


	//   ....[79]....
        /*0318*/ 	.word	0x00015470


	//   ....[80]....
        /*031c*/ 	.word	0x000154a0


	//   ....[81]....
        /*0320*/ 	.word	0x000154f0


	//   ....[82]....
        /*0324*/ 	.word	0x00015500


	//   ....[83]....
        /*0328*/ 	.word	0x00016f70


	//   ....[84]....
        /*032c*/ 	.word	0x00016fb0


	//   ....[85]....
        /*0330*/ 	.word	0x00016fe0


	//   ....[86]....
        /*0334*/ 	.word	0x00017010


	//   ....[87]....
        /*0338*/ 	.word	0x00017250


	//   ....[88]....
        /*033c*/ 	.word	0x00017260


	//   ....[89]....
        /*0340*/ 	.word	0x00017460


	//   ....[90]....
        /*0344*/ 	.word	0x00017490


	//   ....[91]....
        /*0348*/ 	.word	0x00017650


	//   ....[92]....
        /*034c*/ 	.word	0x00017680


	//   ....[93]....
        /*0350*/ 	.word	0x00017840


	//   ....[94]....
        /*0354*/ 	.word	0x00017860


	//   ....[95]....
        /*0358*/ 	.word	0x00018210


	//   ....[96]....
        /*035c*/ 	.word	0x00018230


	//   ....[97]....
        /*0360*/ 	.word	0x000183c0


	//   ....[98]....
        /*0364*/ 	.word	0x000183f0


	//   ....[99]....
        /*0368*/ 	.word	0x00018580


	//   ....[100]....
        /*036c*/ 	.word	0x000185b0


	//   ....[101]....
        /*0370*/ 	.word	0x00018740


	//   ....[102]....
        /*0374*/ 	.word	0x00018760


	//----- nvinfo : EIATTR_EXIT_INSTR_OFFSETS
	.align		4
.L_740:
        /*0378*/ 	.byte	0x04, 0x1c
        /*037a*/ 	.short	(.L_742 - .L_741)


	//   ....[0]....
.L_741:
        /*037c*/ 	.word	0x00000440


	//   ....[1]....
        /*0380*/ 	.word	0x00017870


	//   ....[2]....
        /*0384*/ 	.word	0x000179b0


	//   ....[3]....
        /*0388*/ 	.word	0x00017a10


	//   ....[4]....
        /*038c*/ 	.word	0x00018770


	//   ....[5]....
        /*0390*/ 	.word	0x00018880


	//   ....[6]....
        /*0394*/ 	.word	0x000188e0


	//----- nvinfo : EIATTR_CTAIDZ_USED
	.align		4
.L_742:
        /*0398*/ 	.byte	0x01, 0x04
	.zero		2


	//----- nvinfo : EIATTR_MAX_THREADS
	.align		4
        /*039c*/ 	.byte	0x04, 0x05
        /*039e*/ 	.short	(.L_744 - .L_743)
.L_743:
        /*03a0*/ 	.word	0x00000100
        /*03a4*/ 	.word	0x00000001
        /*03a8*/ 	.word	0x00000001


	//----- nvinfo : EIATTR_CRS_STACK_SIZE
	.align		4
.L_744:
        /*03ac*/ 	.byte	0x04, 0x1e
        /*03ae*/ 	.short	(.L_746 - .L_745)
.L_745:
        /*03b0*/ 	.word	0x00000000
.L_746:


//--------------------- .nv.info._ZN7cutlass13device_kernelIN5flash19enable_sm80_to_sm89INS1_16FlashAttnFwdSm80INS1_25CollectiveMainloopFwdSm80ILi8ELi1ELb0EN4cute5tupleIJNS5_1CILi128EEENS7_ILi96EEENS7_ILi256EEEEEELi256ENS_6half_tEfNS_4arch4Sm80ELb0ELb0ELb0ELb0ELb1ELb0ELb1ELb0EEENS1_21CollectiveEpilogueFwdINS6_IJS8_SA_S9_EEENS6_IJNS7_ILi1EEESI_SI_EEESC_SE_Li256ELb0ELb1ELb0ELb0EEENS1_19SingleTileSchedulerILb0ELb0ELb1ELi128EEEEEEEEEvNT_6ParamsE --------------------------
	.section	.nv.info._ZN7cutlass13device_kernelIN5flash19enable_sm80_to_sm89INS1_16FlashAttnFwdSm80INS1_25CollectiveMainloopFwdSm80ILi8ELi1ELb0EN4cute5tupleIJNS5_1CILi128EEENS7_ILi96EEENS7_ILi256EEEEEELi256ENS_6half_tEfNS_4arch4Sm80ELb0ELb0ELb0ELb0ELb1ELb0ELb1ELb0EEENS1_21CollectiveEpilogueFwdINS6_IJS8_SA_S9_EEENS6_IJNS7_ILi1EEESI_SI_EEESC_SE_Li256ELb0ELb1ELb0ELb0EEENS1_19SingleTileSchedulerILb0ELb0ELb1ELi128EEEEEEEEEvNT_6ParamsE,"",@"SHT_CUDA_INFO"
	.sectionflags	@""
	.align	4


	//----- nvinfo : EIATTR_CUDA_API_VERSION
	.align		4
        /*0000*/ 	.byte	0x04, 0x37
        /*0002*/ 	.short	(.L_748 - .L_747)
.L_747:
        /*0004*/ 	.word	0x00000082


	//----- nvinfo : EIATTR_SW2861232_WAR
	.align		4
.L_748:
        /*0008*/ 	.byte	0x01, 0x35
	.zero		2


	//----- nvinfo : EIATTR_PARAM_CBANK
	.align		4
        /*000c*/ 	.byte	0x04, 0x0a
        /*000e*/ 	.short	(.L_750 - .L_749)
	.align		4
.L_749:
        /*0010*/ 	.word	index@(.nv.constant0._ZN7cutlass13device_kernelIN5flash19enable_sm80_to_sm89INS1_16FlashAttnFwdSm80INS1_25CollectiveMainloopFwdSm80ILi8ELi1ELb0EN4cute5tupleIJNS5_1CILi128EEENS7_ILi96EEENS7_ILi256EEEEEELi256ENS_6half_tEfNS_4arch4Sm80ELb0ELb0ELb0ELb0ELb1ELb0ELb1ELb0EEENS1_21CollectiveEpilogueFwdINS6_IJS8_SA_S9_EEENS6_IJNS7_ILi1EEESI_SI_EEESC_SE_Li256ELb0ELb1ELb0ELb0EEENS1_19SingleTileSchedulerILb0ELb0ELb1ELi128EEEEEEEEEvNT_6ParamsE)
        /*0014*/ 	.short	0x0160
        /*0016*/ 	.short	0x0418


	//----- nvinfo : EIATTR_CBANK_PARAM_SIZE
	.align		4
.L_750:
        /*0018*/ 	.byte	0x03, 0x19
        /*001a*/ 	.short	0x0418


	//----- nvinfo : EIATTR_KPARAM_INFO
	.align		4
        /*001c*/ 	.byte	0x04, 0x17
        /*001e*/ 	.short	(.L_752 - .L_751)
.L_751:
        /*0020*/ 	.word	0x00000000
        /*0024*/ 	.short	0x0000
        /*0026*/ 	.short	0x0000
        /*0028*/ 	.byte	0x00, 0xf0, 0x61, 0x10


	//----- nvinfo : EIATTR_MAXREG_COUNT
	.align		4
.L_752:
        /*002c*/ 	.byte	0x03, 0x1b
        /*002e*/ 	.short	0x00ff


	//----- nvinfo : EIATTR_NUM_BARRIERS
	.align		4
        /*0030*/ 	.byte	0x02, 0x4c
        /*0032*/ 	.byte	0x02
	.zero		1


	//----- nvinfo : EIATTR_ANNOTATIONS
	.align		4
        /*0034*/ 	.byte	0x04, 0x55
        /*0036*/ 	.short	(.L_754 - .L_753)


	//   ....[0]....
.L_753:
        /* <DEDUP_REMOVED lines=30> */


	//----- nvinfo : EIATTR_MERCURY_ISA_VERSION
	.align		4
.L_754:
        /*0208*/ 	.byte	0x03, 0x5f
        /*020a*/ 	.short	0x0000


	//----- nvinfo : EIATTR_COOP_GROUP_MASK_REGIDS
	.align		4
        /*020c*/ 	.byte	0x04, 0x29
        /*020e*/ 	.short	(.L_756 - .L_755)


	//   ....[0]....
.L_755:
        /*0210*/ 	.word	0xffffffff


	//   ....[1]....
        /*0214*/ 	.word	0xffffffff


	//   ....[2]....
        /*0218*/ 	.word	0xffffffff


	//   ....[3]....
        /*021c*/ 	.word	0xffffffff


	//   ....[4]....
        /*0220*/ 	.word	0xffffffff


	//   ....[5]....
        /*0224*/ 	.word	0xffffffff


	//   ....[6]....
        /*0228*/ 	.word	0xffffffff


	//   ....[7]....
        /*022c*/ 	.word	0xffffffff


	//   ....[8]....
        /*0230*/ 	.word	0xffffffff


	//   ....[9]....
        /*0234*/ 	.word	0xffffffff


	//   ....[10]....
        /*0238*/ 	.word	0xffffffff


	//   ....[11]....
        /*023c*/ 	.word	0xffffffff


	//   ....[12]....
        /*0240*/ 	.word	0xffffffff


	//   ....[13]....
        /*0244*/ 	.word	0xffffffff


	//   ....[14]....
        /*0248*/ 	.word	0xffffffff


	//   ....[15]....
        /*024c*/ 	.word	0xffffffff


	//   ....[16]....
        /*0250*/ 	.word	0xffffffff


	//   ....[17]....
        /*0254*/ 	.word	0xffffffff


	//   ....[18]....
        /*0258*/ 	.word	0xffffffff


	//   ....[19]....
        /*025c*/ 	.word	0xffffffff


	//   ....[20]....
        /*0260*/ 	.word	0xffffffff


	//   ....[21]....
        /*0264*/ 	.word	0xffffffff


	//   ....[22]....
        /*0268*/ 	.word	0xffffffff


	//   ....[23]....
        /*026c*/ 	.word	0xffffffff


	//   ....[24]....
        /*0270*/ 	.word	0xffffffff


	//   ....[25]....
        /*0274*/ 	.word	0xffffffff


	//   ....[26]....
        /*0278*/ 	.word	0xffffffff


	//   ....[27]....
        /*027c*/ 	.word	0xffffffff


	//   ....[28]....
        /*0280*/ 	.word	0xffffffff


	//   ....[29]....
        /*0284*/ 	.word	0xffffffff


	//   ....[30]....
        /*0288*/ 	.word	0xffffffff


	//   ....[31]....
        /*028c*/ 	.word	0xffffffff


	//   ....[32]....
        /*0290*/ 	.word	0xffffffff


	//   ....[33]....
        /*0294*/ 	.word	0xffffffff


	//   ....[34]....
        /*0298*/ 	.word	0xffffffff


	//   ....[35]....
        /*029c*/ 	.word	0xffffffff


	//   ....[36]....
        /*02a0*/ 	.word	0xffffffff


	//   ....[37]....
        /*02a4*/ 	.word	0xffffffff


	//   ....[38]....
        /*02a8*/ 	.word	0xffffffff


	//   ....[39]....
        /*02ac*/ 	.word	0xffffffff


	//   ....[40]....
        /*02b0*/ 	.word	0xffffffff


	//   ....[41]....
        /*02b4*/ 	.word	0xffffffff


	//   ....[42]....
        /*02b8*/ 	.word	0xffffffff


	//   ....[43]....
        /*02bc*/ 	.word	0xffffffff


	//   ....[44]....
        /*02c0*/ 	.word	0xffffffff


	//   ....[45]....
        /*02c4*/ 	.word	0xffffffff


	//   ....[46]....
        /*02c8*/ 	.word	0xffffffff


	//   ....[47]....
        /*02cc*/ 	.word	0xffffffff


	//   ....[48]....
        /*02d0*/ 	.word	0xffffffff


	//   ....[49]....
        /*02d4*/ 	.word	0xffffffff


	//   ....[50]....
        /*02d8*/ 	.word	0xffffffff


	//   ....[51]....
        /*02dc*/ 	.word	0xffffffff


	//   ....[52]....
        /*02e0*/ 	.word	0xffffffff


	//   ....[53]....
        /*02e4*/ 	.word	0xffffffff


	//   ....[54]....
        /*02e8*/ 	.word	0xffffffff


	//   ....[55]....
        /*02ec*/ 	.word	0xffffffff


	//   ....[56]....
        /*02f0*/ 	.word	0xffffffff


	//   ....[57]....
        /*02f4*/ 	.word	0xffffffff


	//   ....[58]....
        /*02f8*/ 	.word	0xffffffff


	//   ....[59]....
        /*02fc*/ 	.word	0xffffffff


	//   ....[60]....
        /*0300*/ 	.word	0xffffffff


	//   ....[61]....
        /*0304*/ 	.word	0xffffffff


	//----- nvinfo : EIATTR_COOP_GROUP_INSTR_OFFSETS
	.align		4
.L_756:
        /*0308*/ 	.byte	0x04, 0x28
        /*030a*/ 	.short	(.L_758 - .L_757)


	//   ....[0]....
.L_757:
        /*030c*/ 	.word	0x000005f0


	//   ....[1]....
        /*0310*/ 	.word	0x00000630


	//   ....[2]....
        /*0314*/ 	.word	0x00000670


	//   ....[3]....
        /*0318*/ 	.word	0x000006b0


	//   ....[4]....
        /*031c*/ 	.word	0x00000a30


	//   ....[5]....
        /*0320*/ 	.word	0x00000a50


	//   ....[6]....
        /*0324*/ 	.word	0x00000ac0


	//   ....[7]....
        /*0328*/ 	.word	0x00000bf0


	//   ....[8]....
        /*032c*/ 	.word	0x000010a0


	//   ....[9]....
        /*0330*/ 	.word	0x000010d0


	//   ....[10]....
        /*0334*/ 	.word	0x00001100


	//   ....[11]....
        /*0338*/ 	.word	0x00001130


	//   ....[12]....
        /*033c*/ 	.word	0x00001160


	//   ....[13]....
        /*0340*/ 	.word	0x00001190


	//   ....[14]....
        /*0344*/ 	.word	0x00001a70


	//   ....[15]....
        /*0348*/ 	.word	0x00001a90


	//   ....[16]....
        /*034c*/ 	.word	0x00001ab0


	//   ....[17]....
        /*0350*/ 	.word	0x00001ad0


	//   ....[18]....
        /*0354*/ 	.word	0x00001b00


	//   ....[19]....
        /*0358*/ 	.word	0x00001b20


	//   ....[20]....
        /*035c*/ 	.word	0x00003550


	//   ....[21]....
        /*0360*/ 	.word	0x00003570


	//   ....[22]....
        /*0364*/ 	.word	0x00003590


	//   ....[23]....
        /*0368*/ 	.word	0x000035b0


	//   ....[24]....
        /*036c*/ 	.word	0x000035d0


	//   ....[25]....
        /*0370*/ 	.word	0x000035f0


	//   ....[26]....
        /*0374*/ 	.word	0x00004160


	//   ....[27]....
        /*0378*/ 	.word	0x00004200


	//   ....[28]....
        /*037c*/ 	.word	0x00004210


	//   ....[29]....
        /*0380*/ 	.word	0x00004260


	//   ....[30]....
        /*0384*/ 	.word	0x00006490


	//   ....[31]....
        /*0388*/ 	.word	0x000064a0


	//   ....[32]....
        /*038c*/ 	.word	0x000064b0


	//   ....[33]....
        /*0390*/ 	.word	0x000064c0


	//   ....[34]....
        /*0394*/ 	.word	0x00006580


	//   ....[35]....
        /*0398*/ 	.word	0x00006590


	//   ....[36]....
        /*039c*/ 	.word	0x00006910


	//   ....[37]....
        /*03a0*/ 	.word	0x00006920


	//   ....[38]....
        /*03a4*/ 	.word	0x00006930


	//   ....[39]....
        /*03a8*/ 	.word	0x00006940


	//   ....[40]....
        /*03ac*/ 	.word	0x00006ab0


	//   ....[41]....
        /*03b0*/ 	.word	0x00006ad0


	//   ....[42]....
        /*03b4*/ 	.word	0x00008350


	//   ....[43]....
        /*03b8*/ 	.word	0x00008370


	//   ....[44]....
        /*03bc*/ 	.word	0x00008390


	//   ....[45]....
        /*03c0*/ 	.word	0x000083b0


	//   ....[46]....
        /*03c4*/ 	.word	0x0000aa80


	//   ....[47]....
        /*03c8*/ 	.word	0x0000aa90


	//   ....[48]....
        /*03cc*/ 	.word	0x0000aac0


	//   ....[49]....
        /*03d0*/ 	.word	0x0000aae0


	//   ....[50]....
        /*03d4*/ 	.word	0x0000c230


	//   ....[51]....
        /*03d8*/ 	.word	0x0000c240


	//   ....[52]....
        /*03dc*/ 	.word	0x0000c260


	//   ....[53]....
        /*03e0*/ 	.word	0x0000c270


	//   ....[54]....
        /*03e4*/ 	.word	0x0000c3b0


	//   ....[55]....
        /*03e8*/ 	.word	0x0000c3d0


	//   ....[56]....
        /*03ec*/ 	.word	0x0000c5d0


	//   ....[57]....
        /*03f0*/ 	.word	0x0000c600


	//   ....[58]....
        /*03f4*/ 	.word	0x0000c7c0


	//   ....[59]....
        /*03f8*/ 	.word	0x0000c7f0


	//   ....[60]....
        /*03fc*/ 	.word	0x0000c9b0


	//   ....[61]....
        /*0400*/ 	.word	0x0000c9d0


	//----- nvinfo : EIATTR_EXIT_INSTR_OFFSETS
	.align		4
.L_758:
        /*0404*/ 	.byte	0x04, 0x1c
        /*0406*/ 	.short	(.L_760 - .L_759)


	//   ....[0]....
.L_759:
        /*0408*/ 	.word	0x00000040


	//   ....[1]....
        /*040c*/ 	.word	0x0000c9e0


	//   ....[2]....
        /*0410*/ 	.word	0x0000cb20


	//   ....[3]....
        /*0414*/ 	.word	0x0000cb80


	//----- nvinfo : EIATTR_CTAIDZ_USED
	.align		4
.L_760:
        /*0418*/ 	.byte	0x01, 0x04
	.zero		2


	//----- nvinfo : EIATTR_MAX_THREADS
	.align		4
        /*041c*/ 	.byte	0x04, 0x05
        /*041e*/ 	.short	(.L_762 - .L_761)
.L_761:
        /*0420*/ 	.word	0x00000100
        /*0424*/ 	.word	0x00000001
        /*0428*/ 	.word	0x00000001


	//----- nvinfo : EIATTR_CRS_STACK_SIZE
	.align		4
.L_762:
        /*042c*/ 	.byte	0x04, 0x1e
        /*042e*/ 	.short	(.L_764 - .L_763)
.L_763:
        /*0430*/ 	.word	0x00000000
.L_764:


//--------------------- .nv.info._ZN7cutlass13device_kernelIN5flash19enable_sm80_to_sm89INS1_16FlashAttnFwdSm80INS1_25CollectiveMainloopFwdSm80ILi8ELi1ELb0EN4cute5tupleIJNS5_1CILi128EEENS7_ILi96EEENS7_ILi256EEEEEELi256ENS_6half_tEfNS_4arch4Sm80ELb0ELb0ELb0ELb1ELb1ELb0ELb1ELb0EEENS1_21CollectiveEpilogueFwdINS6_IJS8_SA_S9_EEENS6_IJNS7_ILi1EEESI_SI_EEESC_SE_Li256ELb1ELb1ELb0ELb0EEENS1_19SingleTileSchedulerILb1ELb0ELb1ELi128EEEEEEEEEvNT_6ParamsE --------------------------
	.section	.nv.info._ZN7cutlass13device_kernelIN5flash19enable_sm80_to_sm89INS1_16FlashAttnFwdSm80INS1_25CollectiveMainloopFwdSm80ILi8ELi1ELb0EN4cute5tupleIJNS5_1CILi128EEENS7_ILi96EEENS7_ILi256EEEEEELi256ENS_6half_tEfNS_4arch4Sm80ELb0ELb0ELb0ELb1ELb1ELb0ELb1ELb0EEENS1_21CollectiveEpilogueFwdINS6_IJS8_SA_S9_EEENS6_IJNS7_ILi1EEESI_SI_EEESC_SE_Li256ELb1ELb1ELb0ELb0EEENS1_19SingleTileSchedulerILb1ELb0ELb1ELi128EEEEEEEEEvNT_6ParamsE,"",@"SHT_CUDA_INFO"
	.sectionflags	@""
	.align	4


	//----- nvinfo : EIATTR_CUDA_API_VERSION
	.align		4
        /*0000*/ 	.byte	0x04, 0x37
        /*0002*/ 	.short	(.L_766 - .L_765)
.L_765:
        /*0004*/ 	.word	0x00000082


	//----- nvinfo : EIATTR_SW2861232_WAR
	.align		4
.L_766:
        /*0008*/ 	.byte	0x01, 0x35
	.zero		2


	//----- nvinfo : EIATTR_PARAM_CBANK
	.align		4
        /*000c*/ 	.byte	0x04, 0x0a
        /*000e*/ 	.short	(.L_768 - .L_767)
	.align		4
.L_767:
        /*0010*/ 	.word	index@(.nv.constant0._ZN7cutlass13device_kernelIN5flash19enable_sm80_to_sm89INS1_16FlashAttnFwdSm80INS1_25CollectiveMainloopFwdSm80ILi8ELi1ELb0EN4cute5tupleIJNS5_1CILi128EEENS7_ILi96EEENS7_ILi256EEEEEELi256ENS_6half_tEfNS_4arch4Sm80ELb0ELb0ELb0ELb1ELb1ELb0ELb1ELb0EEENS1_21CollectiveEpilogueFwdINS6_IJS8_SA_S9_EEENS6_IJNS7_ILi1EEESI_SI_EEESC_SE_Li256ELb1ELb1ELb0ELb0EEENS1_19SingleTileSchedulerILb1ELb0ELb1ELi128EEEEEEEEEvNT_6ParamsE)
        /*0014*/ 	.short	0x0160
        /*0016*/ 	.short	0x0418


	//----- nvinfo : EIATTR_CBANK_PARAM_SIZE
	.align		4
.L_768:
        /*0018*/ 	.byte	0x03, 0x19
        /*001a*/ 	.short	0x0418


	//----- nvinfo : EIATTR_KPARAM_INFO
	.align		4
        /*001c*/ 	.byte	0x04, 0x17
        /*001e*/ 	.short	(.L_770 - .L_769)
.L_769:
        /*0020*/ 	.word	0x00000000
        /*0024*/ 	.short	0x0000
        /*0026*/ 	.short	0x0000
        /*0028*/ 	.byte	0x00, 0xf0, 0x61, 0x10


	//----- nvinfo : EIATTR_MAXREG_COUNT
	.align		4
.L_770:
        /*002c*/ 	.byte	0x03, 0x1b
        /*002e*/ 	.short	0x00ff


	//----- nvinfo : EIATTR_NUM_BARRIERS
	.align		4
        /*0030*/ 	.byte	0x02, 0x4c
        /*0032*/ 	.byte	0x02
	.zero		1


	//----- nvinfo : EIATTR_ANNOTATIONS
	.align		4
        /*0034*/ 	.byte	0x04, 0x55
        /*0036*/ 	.short	(.L_772 - .L_771)


	//   ....[0]....
.L_771:
        /* <DEDUP_REMOVED lines=24> */


	//----- nvinfo : EIATTR_MERCURY_ISA_VERSION
	.align		4
.L_772:
        /*01a8*/ 	.byte	0x03, 0x5f
        /*01aa*/ 	.short	0x0000


	//----- nvinfo : EIATTR_COOP_GROUP_MASK_REGIDS
	.align		4
        /*01ac*/ 	.byte	0x04, 0x29
        /*01ae*/ 	.short	(.L_774 - .L_773)


	//   ....[0]....
.L_773:
        /*01b0*/ 	.word	0xffffffff


	//   ....[1]....
        /*01b4*/ 	.word	0xffffffff


	//   ....[2]....
        /*01b8*/ 	.word	0xffffffff


	//   ....[3]....
        /*01bc*/ 	.word	0xffffffff


	//   ....[4]....
        /*01c0*/ 	.word	0xffffffff


	//   ....[5]....
        /*01c4*/ 	.word	0xffffffff


	//   ....[6]....
        /*01c8*/ 	.word	0xffffffff


	//   ....[7]....
        /*01cc*/ 	.word	0xffffffff


	//   ....[8]....
        /*01d0*/ 	.word	0xffffffff


	//   ....[9]....
        /*01d4*/ 	.word	0xffffffff


	//   ....[10]....
        /*01d8*/ 	.word	0xffffffff


	//   ....[11]....
        /*01dc*/ 	.word	0xffffffff


	//   ....[12]....
        /*01e0*/ 	.word	0xffffffff


	//   ....[13]....
        /*01e4*/ 	.word	0xffffffff


	//   ....[14]....
        /*01e8*/ 	.word	0xffffffff


	//   ....[15]....
        /*01ec*/ 	.word	0xffffffff


	//   ....[16]....
        /*01f0*/ 	.word	0xffffffff


	//   ....[17]....
        /*01f4*/ 	.word	0xffffffff


	//   ....[18]....
        /*01f8*/ 	.word	0xffffffff


	//   ....[19]....
        /*01fc*/ 	.word	0xffffffff


	//   ....[20]....
        /*0200*/ 	.word	0xffffffff


	//   ....[21]....
        /*0204*/ 	.word	0xffffffff


	//   ....[22]....
        /*0208*/ 	.word	0xffffffff


	//   ....[23]....
        /*020c*/ 	.word	0xffffffff


	//   ....[24]....
        /*0210*/ 	.word	0xffffffff


	//   ....[25]....
        /*0214*/ 	.word	0xffffffff


	//   ....[26]....
        /*0218*/ 	.word	0xffffffff


	//   ....[27]....
        /*021c*/ 	.word	0xffffffff


	//   ....[28]....
        /*0220*/ 	.word	0xffffffff


	//   ....[29]....
        /*0224*/ 	.word	0xffffffff


	//   ....[30]....
        /*0228*/ 	.word	0xffffffff


	//   ....[31]....
        /*022c*/ 	.word	0xffffffff


	//   ....[32]....
        /*0230*/ 	.word	0xffffffff


	//   ....[33]....
        /*0234*/ 	.word	0xffffffff


	//   ....[34]....
        /*0238*/ 	.word	0xffffffff


	//   ....[35]....
        /*023c*/ 	.word	0xffffffff


	//   ....[36]....
        /*0240*/ 	.word	0xffffffff


	//   ....[37]....
        /*0244*/ 	.word	0xffffffff


	//   ....[38]....
        /*0248*/ 	.word	0xffffffff


	//   ....[39]....
        /*024c*/ 	.word	0xffffffff


	//   ....[40]....
        /*0250*/ 	.word	0xffffffff


	//   ....[41]....
        /*0254*/ 	.word	0xffffffff


	//   ....[42]....
        /*0258*/ 	.word	0xffffffff


	//   ....[43]....
        /*025c*/ 	.word	0xffffffff


	//   ....[44]....
        /*0260*/ 	.word	0xffffffff


	//   ....[45]....
        /*0264*/ 	.word	0xffffffff


	//   ....[46]....
        /*0268*/ 	.word	0xffffffff


	//   ....[47]....
        /*026c*/ 	.word	0xffffffff


	//   ....[48]....
        /*0270*/ 	.word	0xffffffff


	//   ....[49]....
        /*0274*/ 	.word	0xffffffff


	//   ....[50]....
        /*0278*/ 	.word	0xffffffff


	//   ....[51]....
        /*027c*/ 	.word	0xffffffff


	//   ....[52]....
        /*0280*/ 	.word	0xffffffff


	//   ....[53]....
        /*0284*/ 	.word	0xffffffff


	//   ....[54]....
        /*0288*/ 	.word	0xffffffff


	//   ....[55]....
        /*028c*/ 	.word	0xffffffff


	//   ....[56]....
        /*0290*/ 	.word	0xffffffff


	//   ....[57]....
        /*0294*/ 	.word	0xffffffff


	//   ....[58]....
        /*0298*/ 	.word	0xffffffff


	//   ....[59]....
        /*029c*/ 	.word	0xffffffff


	//   ....[60]....
        /*02a0*/ 	.word	0xffffffff


	//   ....[61]....
        /*02a4*/ 	.word	0xffffffff


	//   ....[62]....
        /*02a8*/ 	.word	0xffffffff


	//   ....[63]....
        /*02ac*/ 	.word	0xffffffff


	//   ....[64]....
        /*02b0*/ 	.word	0xffffffff


	//   ....[65]....
        /*02b4*/ 	.word	0xffffffff


	//   ....[66]....
        /*02b8*/ 	.word	0xffffffff


	//   ....[67]....
        /*02bc*/ 	.word	0xffffffff


	//   ....[68]....
        /*02c0*/ 	.word	0xffffffff


	//   ....[69]....
        /*02c4*/ 	.word	0xffffffff


	//   ....[70]....
        /*02c8*/ 	.word	0xffffffff


	//----- nvinfo : EIATTR_COOP_GROUP_INSTR_OFFSETS
	.align		4
.L_774:
        /*02cc*/ 	.byte	0x04, 0x28
        /*02ce*/ 	.short	(.L_776 - .L_775)


	//   ....[0]....
.L_775:
        /*02d0*/ 	.word	0x000000a0


	//   ....[1]....
        /*02d4*/ 	.word	0x00001200


	//   ....[2]....
        /*02d8*/ 	.word	0x00001220


	//   ....[3]....
        /*02dc*/ 	.word	0x00001470


	//   ....[4]....
        /*02e0*/ 	.word	0x000014a0


	//   ....[5]....
        /*02e4*/ 	.word	0x00001610


	//   ....[6]....
        /*02e8*/ 	.word	0x00001640


	//   ....[7]....
        /*02ec*/ 	.word	0x000017a0


	//   ....[8]....
        /*02f0*/ 	.word	0x000017e0


	//   ....[9]....
        /*02f4*/ 	.word	0x00001f00


	//   ....[10]....
        /*02f8*/ 	.word	0x00001f40


	//   ....[11]....
        /*02fc*/ 	.word	0x00001f70


	//   ....[12]....
        /*0300*/ 	.word	0x00001fb0


	//   ....[13]....
        /*0304*/ 	.word	0x00001ff0


	//   ....[14]....
        /*0308*/ 	.word	0x00002030


	//   ....[15]....
        /*030c*/ 	.word	0x00002060


	//   ....[16]....
        /*0310*/ 	.word	0x000020a0


	//   ....[17]....
        /*0314*/ 	.word	0x00002190


	//   ....[18]....
        /*0318*/ 	.word	0x000021c0


	//   ....[19]....
        /*031c*/ 	.word	0x00002200


	//   ....[20]....
        /*0320*/ 	.word	0x00002240


	//   ....[21]....
        /*0324*/ 	.word	0x00003ee0


	//   ....[22]....
        /*0328*/ 	.word	0x00003f00


	//   ....[23]....
        /*032c*/ 	.word	0x00003f10


	//   ....[24]....
        /*0330*/ 	.word	0x00003f20


	//   ....[25]....
        /*0334*/ 	.word	0x00003fb0


	//   ....[26]....
        /*0338*/ 	.word	0x00003fc0


	//   ....[27]....
        /*033c*/ 	.word	0x00004aa0


	//   ....[28]....
        /*0340*/ 	.word	0x00004b30


	//   ....[29]....
        /*0344*/ 	.word	0x00004b60


	//   ....[30]....
        /*0348*/ 	.word	0x00004bd0


	//   ....[31]....
        /*034c*/ 	.word	0x00006b10


	//   ....[32]....
        /*0350*/ 	.word	0x00006b20


	//   ....[33]....
        /*0354*/ 	.word	0x00006b30


	//   ....[34]....
        /*0358*/ 	.word	0x00006b40


	//   ....[35]....
        /*035c*/ 	.word	0x00006b50


	//   ....[36]....
        /*0360*/ 	.word	0x00006b60


	//   ....[37]....
        /*0364*/ 	.word	0x00006f20


	//   ....[38]....
        /*0368*/ 	.word	0x00006f30


	//   ....[39]....
        /*036c*/ 	.word	0x00007090


	//   ....[40]....
        /*0370*/ 	.word	0x000070c0


	//   ....[41]....
        /*0374*/ 	.word	0x000070d0


	//   ....[42]....
        /*0378*/ 	.word	0x000070e0


	//   ....[43]....
        /*037c*/ 	.word	0x00008950


	//   ....[44]....
        /*0380*/ 	.word	0x00008970


	//   ....[45]....
        /*0384*/ 	.word	0x000089a0


	//   ....[46]....
        /*0388*/ 	.word	0x000089b0


	//   ....[47]....
        /*038c*/ 	.word	0x0000aff0


	//   ....[48]....
        /*0390*/ 	.word	0x0000b000


	//   ....[49]....
        /*0394*/ 	.word	0x0000b030


	//   ....[50]....
        /*0398*/ 	.word	0x0000b050


	//   ....[51]....
        /*039c*/ 	.word	0x0000cb10


	//   ....[52]....
        /*03a0*/ 	.word	0x0000cb50


	//   ....[53]....
        /*03a4*/ 	.word	0x0000cb90


	//   ....[54]....
        /*03a8*/ 	.word	0x0000cbd0


	//   ....[55]....
        /*03ac*/ 	.word	0x0000cdb0


	//   ....[56]....
        /*03b0*/ 	.word	0x0000cdc0


	//   ....[57]....
        /*03b4*/ 	.word	0x0000cfc0


	//   ....[58]....
        /*03b8*/ 	.word	0x0000cff0


	//   ....[59]....
        /*03bc*/ 	.word	0x0000d1b0


	//   ....[60]....
        /*03c0*/ 	.word	0x0000d1e0


	//   ....[61]....
        /*03c4*/ 	.word	0x0000d3a0


	//   ....[62]....
        /*03c8*/ 	.word	0x0000d3c0


	//   ....[63]....
        /*03cc*/ 	.word	0x0000dd70


	//   ....[64]....
        /*03d0*/ 	.word	0x0000dd90


	//   ....[65]....
        /*03d4*/ 	.word	0x0000df20


	//   ....[66]....
        /*03d8*/ 	.word	0x0000df50


	//   ....[67]....
        /*03dc*/ 	.word	0x0000e0e0


	//   ....[68]....
        /*03e0*/ 	.word	0x0000e110


	//   ....[69]....
        /*03e4*/ 	.word	0x0000e2a0


	//   ....[70]....
        /*03e8*/ 	.word	0x0000e2c0


	//----- nvinfo : EIATTR_EXIT_INSTR_OFFSETS
	.align		4
.L_776:
        /*03ec*/ 	.byte	0x04, 0x1c
        /*03ee*/ 	.short	(.L_778 - .L_777)


	//   ....[0]....
.L_777:
        /*03f0*/ 	.word	0x00000450


	//   ....[1]....
        /*03f4*/ 	.word	0x0000d3d0


	//   ....[2]....
        /*03f8*/ 	.word	0x0000d510


	//   ....[3]....
        /*03fc*/ 	.word	0x0000d570


	//   ....[4]....
        /*0400*/ 	.word	0x0000e2d0


	//   ....[5]....
        /*0404*/ 	.word	0x0000e3e0


	//   ....[6]....
        /*0408*/ 	.word	0x0000e440


	//----- nvinfo : EIATTR_CTAIDZ_USED
	.align		4
.L_778:
        /*040c*/ 	.byte	0x01, 0x04
	.zero		2


	//----- nvinfo : EIATTR_MAX_THREADS
	.align		4
        /*0410*/ 	.byte	0x04, 0x05
        /*0412*/ 	.short	(.L_780 - .L_779)
.L_779:
        /*0414*/ 	.word	0x00000100
        /*0418*/ 	.word	0x00000001
        /*041c*/ 	.word	0x00000001


	//----- nvinfo : EIATTR_CRS_STACK_SIZE
	.align		4
.L_780:
        /*0420*/ 	.byte	0x04, 0x1e
        /*0422*/ 	.short	(.L_782 - .L_781)
.L_781:
        /*0424*/ 	.word	0x00000000
.L_782:


//--------------------- .nv.info._ZN7cutlass13device_kernelIN5flash19enable_sm80_to_sm89INS1_16FlashAttnFwdSm80INS1_25CollectiveMainloopFwdSm80ILi8ELi1ELb0EN4cute5tupleIJNS5_1CILi128EEENS7_ILi48EEENS7_ILi256EEEEEELi256ENS_6half_tEfNS_4arch4Sm80ELb0ELb0ELb0ELb1ELb1ELb1ELb1ELb0EEENS1_21CollectiveEpilogueFwdINS6_IJS8_SA_S9_EEENS6_IJNS7_ILi1EEESI_SI_EEESC_SE_Li256ELb1ELb1ELb0ELb0EEENS1_19SingleTileSchedulerILb1ELb0ELb1ELi128EEEEEEEEEvNT_6ParamsE --------------------------
	.section	.nv.info._ZN7cutlass13device_kernelIN5flash19enable_sm80_to_sm89INS1_16FlashAttnFwdSm80INS1_25CollectiveMainloopFwdSm80ILi8ELi1ELb0EN4cute5tupleIJNS5_1CILi128EEENS7_ILi48EEENS7_ILi256EEEEEELi256ENS_6half_tEfNS_4arch4Sm80ELb0ELb0ELb0ELb1ELb1ELb1ELb1ELb0EEENS1_21CollectiveEpilogueFwdINS6_IJS8_SA_S9_EEENS6_IJNS7_ILi1EEESI_SI_EEESC_SE_Li256ELb1ELb1ELb0ELb0EEENS1_19SingleTileSchedulerILb1ELb0ELb1ELi128EEEEEEEEEvNT_6ParamsE,"",@"SHT_CUDA_INFO"
	.sectionflags	@""
	.align	4


	//----- nvinfo : EIATTR_CUDA_API_VERSION
	.align		4
        /*0000*/ 	.byte	0x04, 0x37
        /*0002*/ 	.short	(.L_784 - .L_783)
.L_783:
        /*0004*/ 	.word	0x00000082


	//----- nvinfo : EIATTR_SW2861232_WAR
	.align		4
.L_784:
        /*0008*/ 	.byte	0x01, 0x35
	.zero		2


	//----- nvinfo : EIATTR_PARAM_CBANK
	.align		4
        /*000c*/ 	.byte	0x04, 0x0a
        /*000e*/ 	.short	(.L_786 - .L_785)
	.align		4
.L_785:
        /*0010*/ 	.word	index@(.nv.constant0._ZN7cutlass13device_kernelIN5flash19enable_sm80_to_sm89INS1_16FlashAttnFwdSm80INS1_25CollectiveMainloopFwdSm80ILi8ELi1ELb0EN4cute5tupleIJNS5_1CILi128EEENS7_ILi48EEENS7_ILi256EEEEEELi256ENS_6half_tEfNS_4arch4Sm80ELb0ELb0ELb0ELb1ELb1ELb1ELb1ELb0EEENS1_21CollectiveEpilogueFwdINS6_IJS8_SA_S9_EEENS6_IJNS7_ILi1EEESI_SI_EEESC_SE_Li256ELb1ELb1ELb0ELb0EEENS1_19SingleTileSchedulerILb1ELb0ELb1ELi128EEEEEEEEEvNT_6ParamsE)
        /*0014*/ 	.short	0x0160
        /*0016*/ 	.short	0x0418


	//----- nvinfo : EIATTR_CBANK_PARAM_SIZE
	.align		4
.L_786:
        /*0018*/ 	.byte	0x03, 0x19
        /*001a*/ 	.short	0x0418


	//----- nvinfo : EIATTR_KPARAM_INFO
	.align		4
        /*001c*/ 	.byte	0x04, 0x17
        /*001e*/ 	.short	(.L_788 - .L_787)
.L_787:
        /*0020*/ 	.word	0x00000000
        /*0024*/ 	.short	0x0000
        /*0026*/ 	.short	0x0000
        /*0028*/ 	.byte	0x00, 0xf0, 0x61, 0x10


	//----- nvinfo : EIATTR_MAXREG_COUNT
	.align		4
.L_788:
        /*002c*/ 	.byte	0x03, 0x1b
        /*002e*/ 	.short	0x00ff


	//----- nvinfo : EIATTR_NUM_BARRIERS
	.align		4
        /*0030*/ 	.byte	0x02, 0x4c
        /*0032*/ 	.byte	0x02
	.zero		1


	//----- nvinfo : EIATTR_MERCURY_ISA_VERSION
	.align		4
        /*0034*/ 	.byte	0x03, 0x5f
        /*0036*/ 	.short	0x0000


	//----- nvinfo : EIATTR_COOP_GROUP_MASK_REGIDS
	.align		4
        /*0038*/ 	.byte	0x04, 0x29
        /*003a*/ 	.short	(.L_790 - .L_789)


	//   ....[0]....
.L_789:
        /*003c*/ 	.word	0xffffffff


	//   ....[1]....
        /*0040*/ 	.word	0xffffffff


	//   ....[2]....
        /*0044*/ 	.word	0xffffffff


	//   ....[3]....
        /*0048*/ 	.word	0xffffffff


	//   ....[4]....
        /*004c*/ 	.word	0xffffffff


	//   ....[5]....
        /*0050*/ 	.word	0xffffffff


	//   ....[6]....
        /*0054*/ 	.word	0xffffffff


	//   ....[7]....
        /*0058*/ 	.word	0xffffffff


	//   ....[8]....
        /*005c*/ 	.word	0xffffffff


	//   ....[9]....
        /*0060*/ 	.word	0xffffffff


	//   ....[10]....
        /*0064*/ 	.word	0xffffffff


	//   ....[11]....
        /*0068*/ 	.word	0xffffffff


	//   ....[12]....
        /*006c*/ 	.word	0xffffffff


	//   ....[13]....
        /*0070*/ 	.word	0xffffffff


	//   ....[14]....
        /*0074*/ 	.word	0xffffffff


	//   ....[15]....
        /*0078*/ 	.word	0xffffffff


	//   ....[16]....
        /*007c*/ 	.word	0xffffffff


	//   ....[17]....
        /*0080*/ 	.word	0xffffffff


	//   ....[18]....
        /*0084*/ 	.word	0xffffffff


	//   ....[19]....
        /*0088*/ 	.word	0xffffffff


	//   ....[20]....
        /*008c*/ 	.word	0xffffffff


	//   ....[21]....
        /*0090*/ 	.word	0xffffffff


	//   ....[22]....
        /*0094*/ 	.word	0xffffffff


	//   ....[23]....
        /*0098*/ 	.word	0xffffffff


	//   ....[24]....
        /*009c*/ 	.word	0xffffffff


	//   ....[25]....
        /*00a0*/ 	.word	0xffffffff


	//   ....[26]....
        /*00a4*/ 	.word	0xffffffff


	//   ....[27]....
        /*00a8*/ 	.word	0xffffffff


	//   ....[28]....
        /*00ac*/ 	.word	0xffffffff


	//   ....[29]....
        /*00b0*/ 	.word	0xffffffff


	//   ....[30]....
        /*00b4*/ 	.word	0xffffffff


	//   ....[31]....
        /*00b8*/ 	.word	0xffffffff


	//   ....[32]....
        /*00bc*/ 	.word	0xffffffff


	//   ....[33]....
        /*00c0*/ 	.word	0xffffffff


	//   ....[34]....
        /*00c4*/ 	.word	0xffffffff


	//   ....[35]....
        /*00c8*/ 	.word	0xffffffff


	//   ....[36]....
        /*00cc*/ 	.word	0xffffffff


	//   ....[37]....
        /*00d0*/ 	.word	0xffffffff


	//   ....[38]....
        /*00d4*/ 	.word	0xffffffff


	//   ....[39]....
        /*00d8*/ 	.word	0xffffffff


	//   ....[40]....
        /*00dc*/ 	.word	0xffffffff


	//   ....[41]....
        /*00e0*/ 	.word	0xffffffff


	//   ....[42]....
        /*00e4*/ 	.word	0xffffffff


	//   ....[43]....
        /*00e8*/ 	.word	0xffffffff


	//   ....[44]....
        /*00ec*/ 	.word	0xffffffff


	//   ....[45]....
        /*00f0*/ 	.word	0xffffffff


	//   ....[46]....
        /*00f4*/ 	.word	0xffffffff


	//   ....[47]....
        /*00f8*/ 	.word	0xffffffff


	//   ....[48]....
        /*00fc*/ 	.word	0xffffffff


	//   ....[49]....
        /*0100*/ 	.word	0xffffffff


	//   ....[50]....
        /*0104*/ 	.word	0xffffffff


	//   ....[51]....
        /*0108*/ 	.word	0xffffffff


	//   ....[52]....
        /*010c*/ 	.word	0xffffffff


	//   ....[53]....
        /*0110*/ 	.word	0xffffffff


	//   ....[54]....
        /*0114*/ 	.word	0xffffffff


	//   ....[55]....
        /*0118*/ 	.word	0xffffffff


	//   ....[56]....
        /*011c*/ 	.word	0xffffffff


	//   ....[57]....
        /*0120*/ 	.word	0xffffffff


	//   ....[58]....
        /*0124*/ 	.word	0xffffffff


	//   ....[59]....
        /*0128*/ 	.word	0xffffffff


	//   ....[60]....
        /*012c*/ 	.word	0xffffffff


	//   ....[61]....
        /*0130*/ 	.word	0xffffffff


	//   ....[62]....
        /*0134*/ 	.word	0xffffffff


	//   ....[63]....
        /*0138*/ 	.word	0xffffffff


	//   ....[64]....
        /*013c*/ 	.word	0xffffffff


	//   ....[65]....
        /*0140*/ 	.word	0xffffffff


	//   ....[66]....
        /*0144*/ 	.word	0xffffffff


	//   ....[67]....
        /*0148*/ 	.word	0xffffffff


	//   ....[68]....
        /*014c*/ 	.word	0xffffffff


	//   ....[69]....
        /*0150*/ 	.word	0xffffffff


	//   ....[70]....
        /*0154*/ 	.word	0xffffffff


	//   ....[71]....
        /*0158*/ 	.word	0xffffffff


	//   ....[72]....
        /*015c*/ 	.word	0xffffffff


	//   ....[73]....
        /*0160*/ 	.word	0xffffffff


	//   ....[74]....
        /*0164*/ 	.word	0xffffffff


	//   ....[75]....
        /*0168*/ 	.word	0xffffffff


	//   ....[76]....
        /*016c*/ 	.word	0xffffffff


	//   ....[77]....
        /*0170*/ 	.word	0xffffffff


	//   ....[78]....
        /*0174*/ 	.word	0xffffffff


	//   ....[79]....
        /*0178*/ 	.word	0xffffffff


	//   ....[80]....
        /*017c*/ 	.word	0xffffffff


	//----- nvinfo : EIATTR_COOP_GROUP_INSTR_OFFSETS
	.align		4
.L_790:
        /*0180*/ 	.byte	0x04, 0x28
        /*0182*/ 	.short	(.L_792 - .L_791)


	//   ....[0]....
.L_791:
        /*0184*/ 	.word	0x00000080


	//   ....[1]....
        /*0188*/ 	.word	0x00002040


	//   ....[2]....
        /*018c*/ 	.word	0x000020b0


	//   ....[3]....
        /*0190*/ 	.word	0x000030a0


	//   ....[4]....
        /*0194*/ 	.word	0x000030b0


	//   ....[5]....
        /*0198*/ 	.word	0x000045b0


	//   ....[6]....
        /*019c*/ 	.word	0x00004620


	//   ....[7]....
        /*01a0*/ 	.word	0x000056c0


	//   ....[8]....
        /*01a4*/ 	.word	0x000056d0


	//   ....[9]....
        /*01a8*/ 	.word	0x00006670


	//   ....[10]....
        /*01ac*/ 	.word	0x000066a0


	//   ....[11]....
        /*01b0*/ 	.word	0x00006860


	//   ....[12]....
        /*01b4*/ 	.word	0x00006880


	//   ....[13]....
        /*01b8*/ 	.word	0x00006ca0


	//   ....[14]....
        /*01bc*/ 	.word	0x00006d40


	//   ....[15]....
        /*01c0*/ 	.word	0x00006ee0


	//   ....[16]....
        /*01c4*/ 	.word	0x00006f00


	//   ....[17]....
        /*01c8*/ 	.word	0x00007c00


	//   ....[18]....
        /*01cc*/ 	.word	0x00007c40


	//   ....[19]....
        /*01d0*/ 	.word	0x00007ea0


	//   ....[20]....
        /*01d4*/ 	.word	0x00007ed0


	//   ....[21]....
        /*01d8*/ 	.word	0x00008040


	//   ....[22]....
        /*01dc*/ 	.word	0x00008070


	//   ....[23]....
        /*01e0*/ 	.word	0x000081d0


	//   ....[24]....
        /*01e4*/ 	.word	0x00008210


	//   ....[25]....
        /*01e8*/ 	.word	0x000086d0


	//   ....[26]....
        /*01ec*/ 	.word	0x000086f0


	//   ....[27]....
        /*01f0*/ 	.word	0x00008840


	//   ....[28]....
        /*01f4*/ 	.word	0x00008850


	//   ....[29]....
        /*01f8*/ 	.word	0x0000f6f0


	//   ....[30]....
        /*01fc*/ 	.word	0x0000f730


	//   ....[31]....
        /*0200*/ 	.word	0x0000fb30


	//   ....[32]....
        /*0204*/ 	.word	0x0000fb40


	//   ....[33]....
        /*0208*/ 	.word	0x00010950


	//   ....[34]....
        /*020c*/ 	.word	0x00010970


	//   ....[35]....
        /*0210*/ 	.word	0x00010a80


	//   ....[36]....
        /*0214*/ 	.word	0x00010aa0


	//   ....[37]....
        /*0218*/ 	.word	0x00011090


	//   ....[38]....
        /*021c*/ 	.word	0x000110b0


	//   ....[39]....
        /*0220*/ 	.word	0x000112b0


	//   ....[40]....
        /*0224*/ 	.word	0x00011350


	//   ....[41]....
        /*0228*/ 	.word	0x00012290


	//   ....[42]....
        /*022c*/ 	.word	0x000122b0


	//   ....[43]....
        /*0230*/ 	.word	0x00012410


	//   ....[44]....
        /*0234*/ 	.word	0x00012420


	//   ....[45]....
        /*0238*/ 	.word	0x00013150


	//   ....[46]....
        /*023c*/ 	.word	0x00013160


	//   ....[47]....
        /*0240*/ 	.word	0x00013170


	//   ....[48]....
        /*0244*/ 	.word	0x00013210


	//   ....[49]....
        /*0248*/ 	.word	0x00013510


	//   ....[50]....
        /*024c*/ 	.word	0x00013530


	//   ....[51]....
        /*0250*/ 	.word	0x00013560


	//   ....[52]....
        /*0254*/ 	.word	0x00013570


	//   ....[53]....
        /*0258*/ 	.word	0x00014c70


	//   ....[54]....
        /*025c*/ 	.word	0x00014ca0


	//   ....[55]....
        /*0260*/ 	.word	0x00014cf0


	//   ....[56]....
        /*0264*/ 	.word	0x00014d00


	//   ....[57]....
        /*0268*/ 	.word	0x00016600


	//   ....[58]....
        /*026c*/ 	.word	0x00016640


	//   ....[59]....
        /*0270*/ 	.word	0x00016680


	//   ....[60]....
        /*0274*/ 	.word	0x000166a0


	//   ....[61]....
        /*0278*/ 	.word	0x00016900


	//   ....[62]....
        /*027c*/ 	.word	0x00016910


	//   ....[63]....
        /*0280*/ 	.word	0x00016b10


	//   ....[64]....
        /*0284*/ 	.word	0x00016b40


	//   ....[65]....
        /*0288*/ 	.word	0x00016d00


	//   ....[66]....
        /*028c*/ 	.word	0x00016d30


	//   ....[67]....
        /*0290*/ 	.word	0x00016ef0


	//   ....[68]....
        /*0294*/ 	.word	0x00016f10


	//   ....[69]....
        /*0298*/ 	.word	0x00017780


	//   ....[70]....
        /*029c*/ 	.word	0x000177a0


	//   ....[71]....
        /*02a0*/ 	.word	0x00017930


	//   ....[72]....
        /*02a4*/ 	.word	0x00017960


	//   ....[73]....
        /*02a8*/ 	.word	0x00017af0


	//   ....[74]....
        /*02ac*/ 	.word	0x00017b20


	//   ....[75]....
        /*02b0*/ 	.word	0x00017cb0


	//   ....[76]....
        /*02b4*/ 	.word	0x00017cd0


	//   ....[77]....
        /*02b8*/ 	.word	0x00017e80


	//   ....[78]....
        /*02bc*/ 	.word	0x00017ed0


	//   ....[79]....
        /*02c0*/ 	.word	0x00017f10


	//   ....[80]....
        /*02c4*/ 	.word	0x00017f60


	//----- nvinfo : EIATTR_EXIT_INSTR_OFFSETS
	.align		4
.L_792:
        /*02c8*/ 	.byte	0x04, 0x1c
        /*02ca*/ 	.short	(.L_794 - .L_793)


	//   ....[0]....
.L_793:
        /*02cc*/ 	.word	0x00000310


	//   ....[1]....
        /*02d0*/ 	.word	0x00016f20


	//   ....[2]....
        /*02d4*/ 	.word	0x00017060


	//   ....[3]....
        /*02d8*/ 	.word	0x000170c0


	//   ....[4]....
        /*02dc*/ 	.word	0x00017ce0


	//   ....[5]....
        /*02e0*/ 	.word	0x00017df0


	//   ....[6]....
        /*02e4*/ 	.word	0x00017e50


	//----- nvinfo : EIATTR_CTAIDZ_USED
	.align		4
.L_794:
        /*02e8*/ 	.byte	0x01, 0x04
	.zero		2


	//----- nvinfo : EIATTR_MAX_THREADS
	.align		4
        /*02ec*/ 	.byte	0x04, 0x05
        /*02ee*/ 	.short	(.L_796 - .L_795)
.L_795:
        /*02f0*/ 	.word	0x00000100
        /*02f4*/ 	.word	0x00000001
        /*02f8*/ 	.word	0x00000001


	//----- nvinfo : EIATTR_CRS_STACK_SIZE
	.align		4
.L_796:
        /*02fc*/ 	.byte	0x04, 0x1e
        /*02fe*/ 	.short	(.L_798 - .L_797)
.L_797:
        /*0300*/ 	.word	0x00000000
.L_798:


//--------------------- .nv.info._ZN7cutlass13device_kernelIN5flash19enable_sm80_to_sm89INS1_16FlashAttnFwdSm80INS1_25CollectiveMainloopFwdSm80ILi8ELi1ELb0EN4cute5tupleIJNS5_1CILi128EEENS7_ILi64EEENS7_ILi256EEEEEELi256ENS_6half_tEfNS_4arch4Sm80ELb0ELb1ELb0ELb0ELb1ELb0ELb1ELb0EEENS1_21CollectiveEpilogueFwdINS6_IJS8_SA_S9_EEENS6_IJNS7_ILi1EEESI_SI_EEESC_SE_Li256ELb0ELb1ELb0ELb0EEENS1_19SingleTileSchedulerILb0ELb0ELb1ELi128EEEEEEEEEvNT_6ParamsE --------------------------
	.section	.nv.info._ZN7cutlass13device_kernelIN5flash19enable_sm80_to_sm89INS1_16FlashAttnFwdSm80INS1_25CollectiveMainloopFwdSm80ILi8ELi1ELb0EN4cute5tupleIJNS5_1CILi128EEENS7_ILi64EEENS7_ILi256EEEEEELi256ENS_6half_tEfNS_4arch4Sm80ELb0ELb1ELb0ELb0ELb1ELb0ELb1ELb0EEENS1_21CollectiveEpilogueFwdINS6_IJS8_SA_S9_EEENS6_IJNS7_ILi1EEESI_SI_EEESC_SE_Li256ELb0ELb1ELb0ELb0EEENS1_19SingleTileSchedulerILb0ELb0ELb1ELi128EEEEEEEEEvNT_6ParamsE,"",@"SHT_CUDA_INFO"
	.sectionflags	@""
	.align	4


	//----- nvinfo : EIATTR_CUDA_API_VERSION
	.align		4
        /*0000*/ 	.byte	0x04, 0x37
        /*0002*/ 	.short	(.L_800 - .L_799)
.L_799:
        /*0004*/ 	.word	0x00000082


	//----- nvinfo : EIATTR_SW2861232_WAR
	.align		4
.L_800:
        /*0008*/ 	.byte	0x01, 0x35
	.zero		2


	//----- nvinfo : EIATTR_PARAM_CBANK
	.align		4
        /*000c*/ 	.byte	0x04, 0x0a
        /*000e*/ 	.short	(.L_802 - .L_801)
	.align		4
.L_801:
        /*0010*/ 	.word	index@(.nv.constant0._ZN7cutlass13device_kernelIN5flash19enable_sm80_to_sm89INS1_16FlashAttnFwdSm80INS1_25CollectiveMainloopFwdSm80ILi8ELi1ELb0EN4cute5tupleIJNS5_1CILi128EEENS7_ILi64EEENS7_ILi256EEEEEELi256ENS_6half_tEfNS_4arch4Sm80ELb0ELb1ELb0ELb0ELb1ELb0ELb1ELb0EEENS1_21CollectiveEpilogueFwdINS6_IJS8_SA_S9_EEENS6_IJNS7_ILi1EEESI_SI_EEESC_SE_Li256ELb0ELb1ELb0ELb0EEENS1_19SingleTileSchedulerILb0ELb0ELb1ELi128EEEEEEEEEvNT_6ParamsE)
        /*0014*/ 	.short	0x0160
        /*0016*/ 	.short	0x0418


	//----- nvinfo : EIATTR_CBANK_PARAM_SIZE
	.align		4
.L_802:
        /*0018*/ 	.byte	0x03, 0x19
        /*001a*/ 	.short	0x0418


	//----- nvinfo : EIATTR_KPARAM_INFO
	.align		4
        /*001c*/ 	.byte	0x04, 0x17
        /*001e*/ 	.short	(.L_804 - .L_803)
.L_803:
        /*0020*/ 	.word	0x00000000
        /*0024*/ 	.short	0x0000
        /*0026*/ 	.short	0x0000
        /*0028*/ 	.byte	0x00, 0xf0, 0x61, 0x10


	//----- nvinfo : EIATTR_MAXREG_COUNT
	.align		4
.L_804:
        /*002c*/ 	.byte	0x03, 0x1b
        /*002e*/ 	.short	0x00ff


	//----- nvinfo : EIATTR_NUM_BARRIERS
	.align		4
        /*0030*/ 	.byte	0x02, 0x4c
        /*0032*/ 	.byte	0x02
	.zero		1


	//----- nvinfo : EIATTR_MERCURY_ISA_VERSION
	.align		4
        /*0034*/ 	.byte	0x03, 0x5f
        /*0036*/ 	.short	0x0000


	//----- nvinfo : EIATTR_COOP_GROUP_MASK_REGIDS
	.align		4
        /*0038*/ 	.byte	0x04, 0x29
        /*003a*/ 	.short	(.L_806 - .L_805)


	//   ....[0]....
.L_805:
        /*003c*/ 	.word	0xffffffff


	//   ....[1]....
        /*0040*/ 	.word	0xffffffff


	//   ....[2]....
        /*0044*/ 	.word	0xffffffff


	//   ....[3]....
        /*0048*/ 	.word	0xffffffff


	//   ....[4]....
        /*004c*/ 	.word	0xffffffff


	//   ....[5]....
        /*0050*/ 	.word	0xffffffff


	//   ....[6]....
        /*0054*/ 	.word	0xffffffff


	//   ....[7]....
        /*0058*/ 	.word	0xffffffff


	//   ....[8]....
        /*005c*/ 	.word	0xffffffff


	//   ....[9]....
        /*0060*/ 	.word	0xffffffff


	//   ....[10]....
        /*0064*/ 	.word	0xffffffff


	//   ....[11]....
        /*0068*/ 	.word	0xffffffff


	//   ....[12]....
        /*006c*/ 	.word	0xffffffff


	//   ....[13]....
        /*0070*/ 	.word	0xffffffff


	//   ....[14]....
        /*0074*/ 	.word	0xffffffff


	//   ....[15]....
        /*0078*/ 	.word	0xffffffff


	//   ....[16]....
        /*007c*/ 	.word	0xffffffff


	//   ....[17]....
        /*0080*/ 	.word	0xffffffff


	//   ....[18]....
        /*0084*/ 	.word	0xffffffff


	//   ....[19]....
        /*0088*/ 	.word	0xffffffff


	//   ....[20]....
        /*008c*/ 	.word	0xffffffff


	//   ....[21]....
        /*0090*/ 	.word	0xffffffff


	//   ....[22]....
        /*0094*/ 	.word	0xffffffff


	//   ....[23]....
        /*0098*/ 	.word	0xffffffff


	//   ....[24]....
        /*009c*/ 	.word	0xffffffff


	//   ....[25]....
        /*00a0*/ 	.word	0xffffffff


	//   ....[26]....
        /*00a4*/ 	.word	0xffffffff


	//   ....[27]....
        /*00a8*/ 	.word	0xffffffff


	//   ....[28]....
        /*00ac*/ 	.word	0xffffffff


	//   ....[29]....
        /*00b0*/ 	.word	0xffffffff


	//   ....[30]....
        /*00b4*/ 	.word	0xffffffff


	//   ....[31]....
        /*00b8*/ 	.word	0xffffffff


	//   ....[32]....
        /*00bc*/ 	.word	0xffffffff


	//   ....[33]....
        /*00c0*/ 	.word	0xffffffff


	//   ....[34]....
        /*00c4*/ 	.word	0xffffffff


	//   ....[35]....
        /*00c8*/ 	.word	0xffffffff


	//   ....[36]....
        /*00cc*/ 	.word	0xffffffff


	//   ....[37]....
        /*00d0*/ 	.word	0xffffffff


	//   ....[38]....
        /*00d4*/ 	.word	0xffffffff


	//   ....[39]....
        /*00d8*/ 	.word	0xffffffff


	//   ....[40]....
        /*00dc*/ 	.word	0xffffffff


	//   ....[41]....
        /*00e0*/ 	.word	0xffffffff


	//   ....[42]....
        /*00e4*/ 	.word	0xffffffff


	//   ....[43]....
        /*00e8*/ 	.word	0xffffffff


	//   ....[44]....
        /*00ec*/ 	.word	0xffffffff


	//   ....[45]....
        /*00f0*/ 	.word	0xffffffff


	//   ....[46]....
        /*00f4*/ 	.word	0xffffffff


	//   ....[47]....
        /*00f8*/ 	.word	0xffffffff


	//   ....[48]....
        /*00fc*/ 	.word	0xffffffff


	//   ....[49]....
        /*0100*/ 	.word	0xffffffff


	//   ....[50]....
        /*0104*/ 	.word	0xffffffff


	//   ....[51]....
        /*0108*/ 	.word	0xffffffff


	//   ....[52]....
        /*010c*/ 	.word	0xffffffff


	//   ....[53]....
        /*0110*/ 	.word	0xffffffff


	//   ....[54]....
        /*0114*/ 	.word	0xffffffff


	//   ....[55]....
        /*0118*/ 	.word	0xffffffff


	//   ....[56]....
        /*011c*/ 	.word	0xffffffff


	//   ....[57]....
        /*0120*/ 	.word	0xffffffff


	//   ....[58]....
        /*0124*/ 	.word	0xffffffff


	//   ....[59]....
        /*0128*/ 	.word	0xffffffff


	//   ....[60]....
        /*012c*/ 	.word	0xffffffff


	//   ....[61]....
        /*0130*/ 	.word	0xffffffff


	//   ....[62]....
        /*0134*/ 	.word	0xffffffff


	//   ....[63]....
        /*0138*/ 	.word	0xffffffff


	//   ....[64]....
        /*013c*/ 	.word	0xffffffff


	//   ....[65]....
        /*0140*/ 	.word	0xffffffff


	//   ....[66]....
        /*0144*/ 	.word	0xffffffff


	//   ....[67]....
        /*0148*/ 	.word	0xffffffff


	//   ....[68]....
        /*014c*/ 	.word	0xffffffff


	//   ....[69]....
        /*0150*/ 	.word	0xffffffff


	//   ....[70]....
        /*0154*/ 	.word	0xffffffff


	//   ....[71]....
        /*0158*/ 	.word	0xffffffff


	//   ....[72]....
        /*015c*/ 	.word	0xffffffff


	//   ....[73]....
        /*0160*/ 	.word	0xffffffff


	//   ....[74]....
        /*0164*/ 	.word	0xffffffff


	//   ....[75]....
        /*0168*/ 	.word	0xffffffff


	//   ....[76]....
        /*016c*/ 	.word	0xffffffff


	//   ....[77]....
        /*0170*/ 	.word	0xffffffff


	//   ....[78]....
        /*0174*/ 	.word	0xffffffff


	//   ....[79]....
        /*0178*/ 	.word	0xffffffff


	//   ....[80]....
        /*017c*/ 	.word	0xffffffff


	//   ....[81]....
        /*0180*/ 	.word	0xffffffff


	//   ....[82]....
        /*0184*/ 	.word	0xffffffff


	//   ....[83]....
        /*0188*/ 	.word	0xffffffff


	//   ....[84]....
        /*018c*/ 	.word	0xffffffff


	//   ....[85]....
        /*0190*/ 	.word	0xffffffff


	//   ....[86]....
        /*0194*/ 	.word	0xffffffff


	//   ....[87]....
        /*0198*/ 	.word	0xffffffff


	//   ....[88]....
        /*019c*/ 	.word	0xffffffff


	//   ....[89]....
        /*01a0*/ 	.word	0xffffffff


	//----- nvinfo : EIATTR_COOP_GROUP_INSTR_OFFSETS
	.align		4
.L_806:
        /*01a4*/ 	.byte	0x04, 0x28
        /*01a6*/ 	.short	(.L_808 - .L_807)


	//   ....[0]....
.L_807:
        /*01a8*/ 	.word	0x00000fd0


	//   ....[1]....
        /*01ac*/ 	.word	0x00001000


	//   ....[2]....
        /*01b0*/ 	.word	0x00001030


	//   ....[3]....
        /*01b4*/ 	.word	0x00001060


	//   ....[4]....
        /*01b8*/ 	.word	0x00001090


	//   ....[5]....
        /*01bc*/ 	.word	0x000010e0


	//   ....[6]....
        /*01c0*/ 	.word	0x00001110


	//   ....[7]....
        /*01c4*/ 	.word	0x00001250


	//   ....[8]....
        /*01c8*/ 	.word	0x00001840


	//   ....[9]....
        /*01cc*/ 	.word	0x00001880


	//   ....[10]....
        /*01d0*/ 	.word	0x000018b0


	//   ....[11]....
        /*01d4*/ 	.word	0x000018f0


	//   ....[12]....
        /*01d8*/ 	.word	0x00001920


	//   ....[13]....
        /*01dc*/ 	.word	0x00001950


	//   ....[14]....
        /*01e0*/ 	.word	0x00001980


	//   ....[15]....
        /*01e4*/ 	.word	0x000019d0


	//   ....[16]....
        /*01e8*/ 	.word	0x00003100


	//   ....[17]....
        /*01ec*/ 	.word	0x00003120


	//   ....[18]....
        /*01f0*/ 	.word	0x00003130


	//   ....[19]....
        /*01f4*/ 	.word	0x00003140


	//   ....[20]....
        /*01f8*/ 	.word	0x00003580


	//   ....[21]....
        /*01fc*/ 	.word	0x00003740


	//   ....[22]....
        /*0200*/ 	.word	0x00004000


	//   ....[23]....
        /*0204*/ 	.word	0x000041e0


	//   ....[24]....
        /*0208*/ 	.word	0x000042d0


	//   ....[25]....
        /*020c*/ 	.word	0x00004330


	//   ....[26]....
        /*0210*/ 	.word	0x00005a00


	//   ....[27]....
        /*0214*/ 	.word	0x00005a20


	//   ....[28]....
        /*0218*/ 	.word	0x00005a40


	//   ....[29]....
        /*021c*/ 	.word	0x00005a50


	//   ....[30]....
        /*0220*/ 	.word	0x00006b10


	//   ....[31]....
        /*0224*/ 	.word	0x00006b30


	//   ....[32]....
        /*0228*/ 	.word	0x00006b50


	//   ....[33]....
        /*022c*/ 	.word	0x00006b60


	//   ....[34]....
        /*0230*/ 	.word	0x00006e00


	//   ....[35]....
        /*0234*/ 	.word	0x00007090


	//   ....[36]....
        /*0238*/ 	.word	0x000079a0


	//   ....[37]....
        /*023c*/ 	.word	0x00007a60


	//   ....[38]....
        /*0240*/ 	.word	0x00007d00


	//   ....[39]....
        /*0244*/ 	.word	0x00007e20


	//   ....[40]....
        /*0248*/ 	.word	0x0000a090


	//   ....[41]....
        /*024c*/ 	.word	0x0000a0b0


	//   ....[42]....
        /*0250*/ 	.word	0x0000a0d0


	//   ....[43]....
        /*0254*/ 	.word	0x0000a0e0


	//   ....[44]....
        /*0258*/ 	.word	0x0000b1a0


	//   ....[45]....
        /*025c*/ 	.word	0x0000b1c0


	//   ....[46]....
        /*0260*/ 	.word	0x0000b1e0


	//   ....[47]....
        /*0264*/ 	.word	0x0000b1f0


	//   ....[48]....
        /*0268*/ 	.word	0x0000b660


	//   ....[49]....
        /*026c*/ 	.word	0x0000b670


	//   ....[50]....
        /*0270*/ 	.word	0x0000b6a0


	//   ....[51]....
        /*0274*/ 	.word	0x0000b6b0


	//   ....[52]....
        /*0278*/ 	.word	0x0000d480


	//   ....[53]....
        /*027c*/ 	.word	0x0000d490


	//   ....[54]....
        /*0280*/ 	.word	0x0000d4a0


	//   ....[55]....
        /*0284*/ 	.word	0x0000d4c0


	//   ....[56]....
        /*0288*/ 	.word	0x0000e540


	//   ....[57]....
        /*028c*/ 	.word	0x0000e550


	//   ....[58]....
        /*0290*/ 	.word	0x0000e560


	//   ....[59]....
        /*0294*/ 	.word	0x0000e570


	//   ....[60]....
        /*0298*/ 	.word	0x0000e7b0


	//   ....[61]....
        /*029c*/ 	.word	0x0000eb30


	//   ....[62]....
        /*02a0*/ 	.word	0x0000f350


	//   ....[63]....
        /*02a4*/ 	.word	0x0000f410


	//   ....[64]....
        /*02a8*/ 	.word	0x0000f6b0


	//   ....[65]....
        /*02ac*/ 	.word	0x0000f7d0


	//   ....[66]....
        /*02b0*/ 	.word	0x000112a0


	//   ....[67]....
        /*02b4*/ 	.word	0x000112d0


	//   ....[68]....
        /*02b8*/ 	.word	0x00011320


	//   ....[69]....
        /*02bc*/ 	.word	0x00011330


	//   ....[70]....
        /*02c0*/ 	.word	0x00012c90


	//   ....[71]....
        /*02c4*/ 	.word	0x00012ca0


	//   ....[72]....
        /*02c8*/ 	.word	0x00012cc0


	//   ....[73]....
        /*02cc*/ 	.word	0x00012cd0


	//   ....[74]....
        /*02d0*/ 	.word	0x00012cf0


	//   ....[75]....
        /*02d4*/ 	.word	0x00012d40


	//   ....[76]....
        /*02d8*/ 	.word	0x00013010


	//   ....[77]....
        /*02dc*/ 	.word	0x00013040


	//   ....[78]....
        /*02e0*/ 	.word	0x00013200


	//   ....[79]....
        /*02e4*/ 	.word	0x00013230


	//   ....[80]....
        /*02e8*/ 	.word	0x000133f0


	//   ....[81]....
        /*02ec*/ 	.word	0x00013410


	//   ....[82]....
        /*02f0*/ 	.word	0x00013b60


	//   ....[83]....
        /*02f4*/ 	.word	0x00013b80


	//   ....[84]....
        /*02f8*/ 	.word	0x00013d10


	//   ....[85]....
        /*02fc*/ 	.word	0x00013d40


	//   ....[86]....
        /*0300*/ 	.word	0x00013ed0


	//   ....[87]....
        /*0304*/ 	.word	0x00013f00


	//   ....[88]....
        /*0308*/ 	.word	0x00014090


	//   ....[89]....
        /*030c*/ 	.word	0x000140b0


	//----- nvinfo : EIATTR_EXIT_INSTR_OFFSETS
	.align		4
.L_808:
        /*0310*/ 	.byte	0x04, 0x1c
        /*0312*/ 	.short	(.L_810 - .L_809)


	//   ....[0]....
.L_809:
        /*0314*/ 	.word	0x00000030


	//   ....[1]....
        /*0318*/ 	.word	0x00013420


	//   ....[2]....
        /*031c*/ 	.word	0x00013560


	//   ....[3]....
        /*0320*/ 	.word	0x000135c0


	//   ....[4]....
        /*0324*/ 	.word	0x000140c0


	//   ....[5]....
        /*0328*/ 	.word	0x000141d0


	//   ....[6]....
        /*032c*/ 	.word	0x00014230


	//----- nvinfo : EIATTR_CTAIDZ_USED
	.align		4
.L_810:
        /*0330*/ 	.byte	0x01, 0x04
	.zero		2


	//----- nvinfo : EIATTR_MAX_THREADS
	.align		4
        /*0334*/ 	.byte	0x04, 0x05
        /*0336*/ 	.short	(.L_812 - .L_811)
.L_811:
        /*0338*/ 	.word	0x00000100
        /*033c*/ 	.word	0x00000001
        /*0340*/ 	.word	0x00000001


	//----- nvinfo : EIATTR_CRS_STACK_SIZE
	.align		4
.L_812:
        /*0344*/ 	.byte	0x04, 0x1e
        /*0346*/ 	.short	(.L_814 - .L_813)
.L_813:
        /*0348*/ 	.word	0x00000000
.L_814:


//--------------------- .nv.info._ZN7cutlass13device_kernelIN5flash19enable_sm80_to_sm89INS1_16FlashAttnFwdSm80INS1_25CollectiveMainloopFwdSm80ILi8ELi1ELb0EN4cute5tupleIJNS5_1CILi128EEENS7_ILi64EEENS7_ILi256EEEEEELi256ENS_6half_tEfNS_4arch4Sm80ELb0ELb1ELb0ELb1ELb1ELb0ELb1ELb0EEENS1_21CollectiveEpilogueFwdINS6_IJS8_SA_S9_EEENS6_IJNS7_ILi1EEESI_SI_EEESC_SE_Li256ELb1ELb1ELb0ELb0EEENS1_19SingleTileSchedulerILb1ELb0ELb1ELi128EEEEEEEEEvNT_6ParamsE --------------------------
	.section	.nv.info._ZN7cutlass13device_kernelIN5flash19enable_sm80_to_sm89INS1_16FlashAttnFwdSm80INS1_25CollectiveMainloopFwdSm80ILi8ELi1ELb0EN4cute5tupleIJNS5_1CILi128EEENS7_ILi64EEENS7_ILi256EEEEEELi256ENS_6half_tEfNS_4arch4Sm80ELb0ELb1ELb0ELb1ELb1ELb0ELb1ELb0EEENS1_21CollectiveEpilogueFwdINS6_IJS8_SA_S9_EEENS6_IJNS7_ILi1EEESI_SI_EEESC_SE_Li256ELb1ELb1ELb0ELb0EEENS1_19SingleTileSchedulerILb1ELb0ELb1ELi128EEEEEEEEEvNT_6ParamsE,"",@"SHT_CUDA_INFO"
	.sectionflags	@""
	.align	4


	//----- nvinfo : EIATTR_CUDA_API_VERSION
	.align		4
        /*0000*/ 	.byte	0x04, 0x37
        /*0002*/ 	.short	(.L_816 - .L_815)
.L_815:
        /*0004*/ 	.word	0x00000082


	//----- nvinfo : EIATTR_SW2861232_WAR
	.align		4
.L_816:
        /*0008*/ 	.byte	0x01, 0x35
	.zero		2


	//----- nvinfo : EIATTR_PARAM_CBANK
	.align		4
        /*000c*/ 	.byte	0x04, 0x0a
        /*000e*/ 	.short	(.L_818 - .L_817)
	.align		4
.L_817:
        /*0010*/ 	.word	index@(.nv.constant0._ZN7cutlass13device_kernelIN5flash19enable_sm80_to_sm89INS1_16FlashAttnFwdSm80INS1_25CollectiveMainloopFwdSm80ILi8ELi1ELb0EN4cute5tupleIJNS5_1CILi128EEENS7_ILi64EEENS7_ILi256EEEEEELi256ENS_6half_tEfNS_4arch4Sm80ELb0ELb1ELb0ELb1ELb1ELb0ELb1ELb0EEENS1_21CollectiveEpilogueFwdINS6_IJS8_SA_S9_EEENS6_IJNS7_ILi1EEESI_SI_EEESC_SE_Li256ELb1ELb1ELb0ELb0EEENS1_19SingleTileSchedulerILb1ELb0ELb1ELi128EEEEEEEEEvNT_6ParamsE)
        /*0014*/ 	.short	0x0160
        /*0016*/ 	.short	0x0418


	//----- nvinfo : EIATTR_CBANK_PARAM_SIZE
	.align		4
.L_818:
        /*0018*/ 	.byte	0x03, 0x19
        /*001a*/ 	.short	0x0418


	//----- nvinfo : EIATTR_KPARAM_INFO
	.align		4
        /*001c*/ 	.byte	0x04, 0x17
        /*001e*/ 	.short	(.L_820 - .L_819)
.L_819:
        /*0020*/ 	.word	0x00000000
        /*0024*/ 	.short	0x0000
        /*0026*/ 	.short	0x0000
        /*0028*/ 	.byte	0x00, 0xf0, 0x61, 0x10


	//----- nvinfo : EIATTR_MAXREG_COUNT
	.align		4
.L_820:
        /*002c*/ 	.byte	0x03, 0x1b
        /*002e*/ 	.short	0x00ff


	//----- nvinfo : EIATTR_NUM_BARRIERS
	.align		4
        /*0030*/ 	.byte	0x02, 0x4c
        /*0032*/ 	.byte	0x02
	.zero		1


	//----- nvinfo : EIATTR_MERCURY_ISA_VERSION
	.align		4
        /*0034*/ 	.byte	0x03, 0x5f
        /*0036*/ 	.short	0x0000


	//----- nvinfo : EIATTR_COOP_GROUP_MASK_REGIDS
	.align		4
        /*0038*/ 	.byte	0x04, 0x29
        /*003a*/ 	.short	(.L_822 - .L_821)


	//   ....[0]....
.L_821:
        /*003c*/ 	.word	0xffffffff


	//   ....[1]....
        /*0040*/ 	.word	0xffffffff


	//   ....[2]....
        /*0044*/ 	.word	0xffffffff


	//   ....[3]....
        /*0048*/ 	.word	0xffffffff


	//   ....[4]....
        /*004c*/ 	.word	0xffffffff


	//   ....[5]....
        /*0050*/ 	.word	0xffffffff


	//   ....[6]....
        /*0054*/ 	.word	0xffffffff


	//   ....[7]....
        /*0058*/ 	.word	0xffffffff


	//   ....[8]....
        /*005c*/ 	.word	0xffffffff


	//   ....[9]....
        /*0060*/ 	.word	0xffffffff


	//   ....[10]....
        /*0064*/ 	.word	0xffffffff


	//   ....[11]....
        /*0068*/ 	.word	0xffffffff


	//   ....[12]....
        /*006c*/ 	.word	0xffffffff


	//   ....[13]....
        /*0070*/ 	.word	0xffffffff


	//   ....[14]....
        /*0074*/ 	.word	0xffffffff


	//   ....[15]....
        /*0078*/ 	.word	0xffffffff


	//   ....[16]....
        /*007c*/ 	.word	0xffffffff


	//   ....[17]....
        /*0080*/ 	.word	0xffffffff


	//   ....[18]....
        /*0084*/ 	.word	0xffffffff


	//   ....[19]....
        /*0088*/ 	.word	0xffffffff


	//   ....[20]....
        /*008c*/ 	.word	0xffffffff


	//   ....[21]....
        /*0090*/ 	.word	0xffffffff


	//   ....[22]....
        /*0094*/ 	.word	0xffffffff


	//   ....[23]....
        /*0098*/ 	.word	0xffffffff


	//   ....[24]....
        /*009c*/ 	.word	0xffffffff


	//   ....[25]....
        /*00a0*/ 	.word	0xffffffff


	//   ....[26]....
        /*00a4*/ 	.word	0xffffffff


	//   ....[27]....
        /*00a8*/ 	.word	0xffffffff


	//   ....[28]....
        /*00ac*/ 	.word	0xffffffff


	//   ....[29]....
        /*00b0*/ 	.word	0xffffffff


	//   ....[30]....
        /*00b4*/ 	.word	0xffffffff


	//   ....[31]....
        /*00b8*/ 	.word	0xffffffff


	//   ....[32]....
        /*00bc*/ 	.word	0xffffffff


	//   ....[33]....
        /*00c0*/ 	.word	0xffffffff


	//   ....[34]....
        /*00c4*/ 	.word	0xffffffff


	//   ....[35]....
        /*00c8*/ 	.word	0xffffffff


	//   ....[36]....
        /*00cc*/ 	.word	0xffffffff


	//   ....[37]....
        /*00d0*/ 	.word	0xffffffff


	//   ....[38]....
        /*00d4*/ 	.word	0xffffffff


	//   ....[39]....
        /*00d8*/ 	.word	0xffffffff


	//   ....[40]....
        /*00dc*/ 	.word	0xffffffff


	//   ....[41]....
        /*00e0*/ 	.word	0xffffffff


	//   ....[42]....
        /*00e4*/ 	.word	0xffffffff


	//   ....[43]....
        /*00e8*/ 	.word	0xffffffff


	//   ....[44]....
        /*00ec*/ 	.word	0xffffffff


	//   ....[45]....
        /*00f0*/ 	.word	0xffffffff


	//   ....[46]....
        /*00f4*/ 	.word	0xffffffff


	//   ....[47]....
        /*00f8*/ 	.word	0xffffffff


	//   ....[48]....
        /*00fc*/ 	.word	0xffffffff


	//   ....[49]....
        /*0100*/ 	.word	0xffffffff


	//   ....[50]....
        /*0104*/ 	.word	0xffffffff


	//   ....[51]....
        /*0108*/ 	.word	0xffffffff


	//   ....[52]....
        /*010c*/ 	.word	0xffffffff


	//   ....[53]....
        /*0110*/ 	.word	0xffffffff


	//   ....[54]....
        /*0114*/ 	.word	0xffffffff


	//   ....[55]....
        /*0118*/ 	.word	0xffffffff


	//   ....[56]....
        /*011c*/ 	.word	0xffffffff


	//   ....[57]....
        /*0120*/ 	.word	0xffffffff


	//   ....[58]....
        /*0124*/ 	.word	0xffffffff


	//   ....[59]....
        /*0128*/ 	.word	0xffffffff


	//   ....[60]....
        /*012c*/ 	.word	0xffffffff


	//   ....[61]....
        /*0130*/ 	.word	0xffffffff


	//   ....[62]....
        /*0134*/ 	.word	0xffffffff


	//   ....[63]....
        /*0138*/ 	.word	0xffffffff


	//   ....[64]....
        /*013c*/ 	.word	0xffffffff


	//   ....[65]....
        /*0140*/ 	.word	0xffffffff


	//   ....[66]....
        /*0144*/ 	.word	0xffffffff


	//   ....[67]....
        /*0148*/ 	.word	0xffffffff


	//   ....[68]....
        /*014c*/ 	.word	0xffffffff


	//   ....[69]....
        /*0150*/ 	.word	0xffffffff


	//   ....[70]....
        /*0154*/ 	.word	0xffffffff


	//   ....[71]....
        /*0158*/ 	.word	0xffffffff


	//   ....[72]....
        /*015c*/ 	.word	0xffffffff


	//   ....[73]....
        /*0160*/ 	.word	0xffffffff


	//   ....[74]....
        /*0164*/ 	.word	0xffffffff


	//   ....[75]....
        /*0168*/ 	.word	0xffffffff


	//   ....[76]....
        /*016c*/ 	.word	0xffffffff


	//   ....[77]....
        /*0170*/ 	.word	0xffffffff


	//   ....[78]....
        /*0174*/ 	.word	0xffffffff


	//   ....[79]....
        /*0178*/ 	.word	0xffffffff


	//   ....[80]....
        /*017c*/ 	.word	0xffffffff


	//   ....[81]....
        /*0180*/ 	.word	0xffffffff


	//   ....[82]....
        /*0184*/ 	.word	0xffffffff


	//   ....[83]....
        /*0188*/ 	.word	0xffffffff


	//   ....[84]....
        /*018c*/ 	.word	0xffffffff


	//   ....[85]....
        /*0190*/ 	.word	0xffffffff


	//   ....[86]....
        /*0194*/ 	.word	0xffffffff


	//   ....[87]....
        /*0198*/ 	.word	0xffffffff


	//   ....[88]....
        /*019c*/ 	.word	0xffffffff


	//   ....[89]....
        /*01a0*/ 	.word	0xffffffff


	//   ....[90]....
        /*01a4*/ 	.word	0xffffffff


	//----- nvinfo : EIATTR_COOP_GROUP_INSTR_OFFSETS
	.align		4
.L_822:
        /*01a8*/ 	.byte	0x04, 0x28
        /*01aa*/ 	.short	(.L_824 - .L_823)


	//   ....[0]....
.L_823:
        /*01ac*/ 	.word	0x00000090


	//   ....[1]....
        /*01b0*/ 	.word	0x00001690


	//   ....[2]....
        /*01b4*/ 	.word	0x000016c0


	//   ....[3]....
        /*01b8*/ 	.word	0x00001920


	//   ....[4]....
        /*01bc*/ 	.word	0x00001950


	//   ....[5]....
        /*01c0*/ 	.word	0x00001ac0


	//   ....[6]....
        /*01c4*/ 	.word	0x00001af0


	//   ....[7]....
        /*01c8*/ 	.word	0x00001c50


	//   ....[8]....
        /*01cc*/ 	.word	0x00001c90


	//   ....[9]....
        /*01d0*/ 	.word	0x00002330


	//   ....[10]....
        /*01d4*/ 	.word	0x00002360


	//   ....[11]....
        /*01d8*/ 	.word	0x00002390


	//   ....[12]....
        /*01dc*/ 	.word	0x000023e0


	//   ....[13]....
        /*01e0*/ 	.word	0x00002420


	//   ....[14]....
        /*01e4*/ 	.word	0x00002450


	//   ....[15]....
        /*01e8*/ 	.word	0x00002480


	//   ....[16]....
        /*01ec*/ 	.word	0x000024c0


	//   ....[17]....
        /*01f0*/ 	.word	0x00003a80


	//   ....[18]....
        /*01f4*/ 	.word	0x00003ab0


	//   ....[19]....
        /*01f8*/ 	.word	0x00003ad0


	//   ....[20]....
        /*01fc*/ 	.word	0x00003ae0


	//   ....[21]....
        /*0200*/ 	.word	0x00003ef0


	//   ....[22]....
        /*0204*/ 	.word	0x000040b0


	//   ....[23]....
        /*0208*/ 	.word	0x00004980


	//   ....[24]....
        /*020c*/ 	.word	0x00004c50


	//   ....[25]....
        /*0210*/ 	.word	0x00004c60


	//   ....[26]....
        /*0214*/ 	.word	0x00004cb0


	//   ....[27]....
        /*0218*/ 	.word	0x000063d0


	//   ....[28]....
        /*021c*/ 	.word	0x000063f0


	//   ....[29]....
        /*0220*/ 	.word	0x00006400


	//   ....[30]....
        /*0224*/ 	.word	0x00006410


	//   ....[31]....
        /*0228*/ 	.word	0x000074e0


	//   ....[32]....
        /*022c*/ 	.word	0x00007500


	//   ....[33]....
        /*0230*/ 	.word	0x00007510


	//   ....[34]....
        /*0234*/ 	.word	0x00007520


	//   ....[35]....
        /*0238*/ 	.word	0x000077b0


	//   ....[36]....
        /*023c*/ 	.word	0x00007a20


	//   ....[37]....
        /*0240*/ 	.word	0x00008310


	//   ....[38]....
        /*0244*/ 	.word	0x000083e0


	//   ....[39]....
        /*0248*/ 	.word	0x00008680


	//   ....[40]....
        /*024c*/ 	.word	0x000087a0


	//   ....[41]....
        /*0250*/ 	.word	0x0000aaa0


	//   ....[42]....
        /*0254*/ 	.word	0x0000aac0


	//   ....[43]....
        /*0258*/ 	.word	0x0000aad0


	//   ....[44]....
        /*025c*/ 	.word	0x0000aae0


	//   ....[45]....
        /*0260*/ 	.word	0x0000bbb0


	//   ....[46]....
        /*0264*/ 	.word	0x0000bbd0


	//   ....[47]....
        /*0268*/ 	.word	0x0000bbe0


	//   ....[48]....
        /*026c*/ 	.word	0x0000bbf0


	//   ....[49]....
        /*0270*/ 	.word	0x0000c050


	//   ....[50]....
        /*0274*/ 	.word	0x0000c060


	//   ....[51]....
        /*0278*/ 	.word	0x0000c090


	//   ....[52]....
        /*027c*/ 	.word	0x0000c0a0


	//   ....[53]....
        /*0280*/ 	.word	0x0000dea0


	//   ....[54]....
        /*0284*/ 	.word	0x0000deb0


	//   ....[55]....
        /*0288*/ 	.word	0x0000dec0


	//   ....[56]....
        /*028c*/ 	.word	0x0000dee0


	//   ....[57]....
        /*0290*/ 	.word	0x0000ef70


	//   ....[58]....
        /*0294*/ 	.word	0x0000ef80


	//   ....[59]....
        /*0298*/ 	.word	0x0000ef90


	//   ....[60]....
        /*029c*/ 	.word	0x0000efa0


	//   ....[61]....
        /*02a0*/ 	.word	0x0000f1e0


	//   ....[62]....
        /*02a4*/ 	.word	0x0000f550


	//   ....[63]....
        /*02a8*/ 	.word	0x0000fd60


	//   ....[64]....
        /*02ac*/ 	.word	0x0000fe20


	//   ....[65]....
        /*02b0*/ 	.word	0x000100c0


	//   ....[66]....
        /*02b4*/ 	.word	0x000101e0


	//   ....[67]....
        /*02b8*/ 	.word	0x00011cb0


	//   ....[68]....
        /*02bc*/ 	.word	0x00011ce0


	//   ....[69]....
        /*02c0*/ 	.word	0x00011d30


	//   ....[70]....
        /*02c4*/ 	.word	0x00011d40


	//   ....[71]....
        /*02c8*/ 	.word	0x000137d0


	//   ....[72]....
        /*02cc*/ 	.word	0x00013810


	//   ....[73]....
        /*02d0*/ 	.word	0x00013850


	//   ....[74]....
        /*02d4*/ 	.word	0x00013880


	//   ....[75]....
        /*02d8*/ 	.word	0x00013aa0


	//   ....[76]....
        /*02dc*/ 	.word	0x00013ab0


	//   ....[77]....
        /*02e0*/ 	.word	0x00013cb0


	//   ....[78]....
        /*02e4*/ 	.word	0x00013ce0


	//   ....[79]....
        /*02e8*/ 	.word	0x00013ea0


	//   ....[80]....
        /*02ec*/ 	.word	0x00013ed0


	//   ....[81]....
        /*02f0*/ 	.word	0x00014090


	//   ....[82]....
        /*02f4*/ 	.word	0x000140b0


	//   ....[83]....
        /*02f8*/ 	.word	0x00014a60


	//   ....[84]....
        /*02fc*/ 	.word	0x00014a80


	//   ....[85]....
        /*0300*/ 	.word	0x00014c10


	//   ....[86]....
        /*0304*/ 	.word	0x00014c40


	//   ....[87]....
        /*0308*/ 	.word	0x00014dd0


	//   ....[88]....
        /*030c*/ 	.word	0x00014e00


	//   ....[89]....
        /*0310*/ 	.word	0x00014f90


	//   ....[90]....
        /*0314*/ 	.word	0x00014fb0


	//----- nvinfo : EIATTR_EXIT_INSTR_OFFSETS
	.align		4
.L_824:
        /*0318*/ 	.byte	0x04, 0x1c
        /*031a*/ 	.short	(.L_826 - .L_825)


	//   ....[0]....
.L_825:
        /*031c*/ 	.word	0x00000440


	//   ....[1]....
        /*0320*/ 	.word	0x000140c0


	//   ....[2]....
        /*0324*/ 	.word	0x00014200


	//   ....[3]....
        /*0328*/ 	.word	0x00014260


	//   ....[4]....
        /*032c*/ 	.word	0x00014fc0


	//   ....[5]....
        /*0330*/ 	.word	0x000150d0


	//   ....[6]....
        /*0334*/ 	.word	0x00015130


	//----- nvinfo : EIATTR_CTAIDZ_USED
	.align		4
.L_826:
        /*0338*/ 	.byte	0x01, 0x04
	.zero		2


	//----- nvinfo : EIATTR_MAX_THREADS
	.align		4
        /*033c*/ 	.byte	0x04, 0x05
        /*033e*/ 	.short	(.L_828 - .L_827)
.L_827:
        /*0340*/ 	.word	0x00000100
        /*0344*/ 	.word	0x00000001
        /*0348*/ 	.word	0x00000001


	//----- nvinfo : EIATTR_CRS_STACK_SIZE
	.align		4
.L_828:
        /*034c*/ 	.byte	0x04, 0x1e
        /*034e*/ 	.short	(.L_830 - .L_829)
.L_829:
        /*0350*/ 	.word	0x00000000
.L_830:


//--------------------- .nv.info._ZN7cutlass13device_kernelIN5flash19enable_sm80_to_sm89INS1_16FlashAttnFwdSm80INS1_25CollectiveMainloopFwdSm80ILi8ELi1ELb0EN4cute5tupleIJNS5_1CILi128EEENS7_ILi48EEENS7_ILi256EEEEEELi256ENS_6half_tEfNS_4arch4Sm80ELb0ELb1ELb0ELb1ELb1ELb1ELb1ELb0EEENS1_21CollectiveEpilogueFwdINS6_IJS8_SA_S9_EEENS6_IJNS7_ILi1EEESI_SI_EEESC_SE_Li256ELb1ELb1ELb0ELb0EEENS1_19SingleTileSchedulerILb1ELb0ELb1ELi128EEEEEEEEEvNT_6ParamsE --------------------------
	.section	.nv.info._ZN7cutlass13device_kernelIN5flash19enable_sm80_to_sm89INS1_16FlashAttnFwdSm80INS1_25CollectiveMainloopFwdSm80ILi8ELi1ELb0EN4cute5tupleIJNS5_1CILi128EEENS7_ILi48EEENS7_ILi256EEEEEELi256ENS_6half_tEfNS_4arch4Sm80ELb0ELb1ELb0ELb1ELb1ELb1ELb1ELb0EEENS1_21CollectiveEpilogueFwdINS6_IJS8_SA_S9_EEENS6_IJNS7_ILi1EEESI_SI_EEESC_SE_Li256ELb1ELb1ELb0ELb0EEENS1_19SingleTileSchedulerILb1ELb0ELb1ELi128EEEEEEEEEvNT_6ParamsE,"",@"SHT_CUDA_INFO"
	.sectionflags	@""
	.align	4


	//----- nvinfo : EIATTR_CUDA_API_VERSION
	.align		4
        /*0000*/ 	.byte	0x04, 0x37
        /*0002*/ 	.short	(.L_832 - .L_831)
.L_831:
        /*0004*/ 	.word	0x00000082


	//----- nvinfo : EIATTR_SW2861232_WAR
	.align		4
.L_832:
        /*0008*/ 	.byte	0x01, 0x35
	.zero		2


	//----- nvinfo : EIATTR_PARAM_CBANK
	.align		4
        /*000c*/ 	.byte	0x04, 0x0a
        /*000e*/ 	.short	(.L_834 - .L_833)
	.align		4
.L_833:
        /*0010*/ 	.word	index@(.nv.constant0._ZN7cutlass13device_kernelIN5flash19enable_sm80_to_sm89INS1_16FlashAttnFwdSm80INS1_25CollectiveMainloopFwdSm80ILi8ELi1ELb0EN4cute5tupleIJNS5_1CILi128EEENS7_ILi48EEENS7_ILi256EEEEEELi256ENS_6half_tEfNS_4arch4Sm80ELb0ELb1ELb0ELb1ELb1ELb1ELb1ELb0EEENS1_21CollectiveEpilogueFwdINS6_IJS8_SA_S9_EEENS6_IJNS7_ILi1EEESI_SI_EEESC_SE_Li256ELb1ELb1ELb0ELb0EEENS1_19SingleTileSchedulerILb1ELb0ELb1ELi128EEEEEEEEEvNT_6ParamsE)
        /*0014*/ 	.short	0x0160
        /*0016*/ 	.short	0x0418


	//----- nvinfo : EIATTR_CBANK_PARAM_SIZE
	.align		4
.L_834:
        /*0018*/ 	.byte	0x03, 0x19
        /*001a*/ 	.short	0x0418


	//----- nvinfo : EIATTR_KPARAM_INFO
	.align		4
        /*001c*/ 	.byte	0x04, 0x17
        /*001e*/ 	.short	(.L_836 - .L_835)
.L_835:
        /*0020*/ 	.word	0x00000000
        /*0024*/ 	.short	0x0000
        /*0026*/ 	.short	0x0000
        /*0028*/ 	.byte	0x00, 0xf0, 0x61, 0x10


	//----- nvinfo : EIATTR_MAXREG_COUNT
	.align		4
.L_836:
        /*002c*/ 	.byte	0x03, 0x1b
        /*002e*/ 	.short	0x00ff


	//----- nvinfo : EIATTR_NUM_BARRIERS
	.align		4
        /*0030*/ 	.byte	0x02, 0x4c
        /*0032*/ 	.byte	0x02
	.zero		1


	//----- nvinfo : EIATTR_MERCURY_ISA_VERSION
	.align		4
        /*0034*/ 	.byte	0x03, 0x5f
        /*0036*/ 	.short	0x0000


	//----- nvinfo : EIATTR_COOP_GROUP_MASK_REGIDS
	.align		4
        /*0038*/ 	.byte	0x04, 0x29
        /*003a*/ 	.short	(.L_838 - .L_837)


	//   ....[0]....
.L_837:
        /*003c*/ 	.word	0xffffffff


	//   ....[1]....
        /*0040*/ 	.word	0xffffffff


	//   ....[2]....
        /*0044*/ 	.word	0xffffffff


	//   ....[3]....
        /*0048*/ 	.word	0xffffffff


	//   ....[4]....
        /*004c*/ 	.word	0xffffffff


	//   ....[5]....
        /*0050*/ 	.word	0xffffffff


	//   ....[6]....
        /*0054*/ 	.word	0xffffffff


	//   ....[7]....
        /*0058*/ 	.word	0xffffffff


	//   ....[8]....
        /*005c*/ 	.word	0xffffffff


	//   ....[9]....
        /*0060*/ 	.word	0xffffffff


	//   ....[10]....
        /*0064*/ 	.word	0xffffffff


	//   ....[11]....
        /*0068*/ 	.word	0xffffffff


	//   ....[12]....
        /*006c*/ 	.word	0xffffffff


	//   ....[13]....
        /*0070*/ 	.word	0xffffffff


	//   ....[14]....
        /*0074*/ 	.word	0xffffffff


	//   ....[15]....
        /*0078*/ 	.word	0xffffffff


	//   ....[16]....
        /*007c*/ 	.word	0xffffffff


	//   ....[17]....
        /*0080*/ 	.word	0xffffffff


	//   ....[18]....
        /*0084*/ 	.word	0xffffffff


	//   ....[19]....
        /*0088*/ 	.word	0xffffffff


	//   ....[20]....
        /*008c*/ 	.word	0xffffffff


	//   ....[21]....
        /*0090*/ 	.word	0xffffffff


	//   ....[22]....
        /*0094*/ 	.word	0xffffffff


	//   ....[23]....
        /*0098*/ 	.word	0xffffffff


	//   ....[24]....
        /*009c*/ 	.word	0xffffffff


	//   ....[25]....
        /*00a0*/ 	.word	0xffffffff


	//   ....[26]....
        /*00a4*/ 	.word	0xffffffff


	//   ....[27]....
        /*00a8*/ 	.word	0xffffffff


	//   ....[28]....
        /*00ac*/ 	.word	0xffffffff


	//   ....[29]....
        /*00b0*/ 	.word	0xffffffff


	//   ....[30]....
        /*00b4*/ 	.word	0xffffffff


	//   ....[31]....
        /*00b8*/ 	.word	0xffffffff


	//   ....[32]....
        /*00bc*/ 	.word	0xffffffff


	//   ....[33]....
        /*00c0*/ 	.word	0xffffffff


	//   ....[34]....
        /*00c4*/ 	.word	0xffffffff


	//   ....[35]....
        /*00c8*/ 	.word	0xffffffff


	//   ....[36]....
        /*00cc*/ 	.word	0xffffffff


	//   ....[37]....
        /*00d0*/ 	.word	0xffffffff


	//   ....[38]....
        /*00d4*/ 	.word	0xffffffff


	//   ....[39]....
        /*00d8*/ 	.word	0xffffffff


	//   ....[40]....
        /*00dc*/ 	.word	0xffffffff


	//   ....[41]....
        /*00e0*/ 	.word	0xffffffff


	//   ....[42]....
        /*00e4*/ 	.word	0xffffffff


	//   ....[43]....
        /*00e8*/ 	.word	0xffffffff


	//   ....[44]....
        /*00ec*/ 	.word	0xffffffff


	//   ....[45]....
        /*00f0*/ 	.word	0xffffffff


	//   ....[46]....
        /*00f4*/ 	.word	0xffffffff


	//   ....[47]....
        /*00f8*/ 	.word	0xffffffff


	//   ....[48]....
        /*00fc*/ 	.word	0xffffffff


	//   ....[49]....
        /*0100*/ 	.word	0xffffffff


	//   ....[50]....
        /*0104*/ 	.word	0xffffffff


	//   ....[51]....
        /*0108*/ 	.word	0xffffffff


	//   ....[52]....
        /*010c*/ 	.word	0xffffffff


	//   ....[53]....
        /*0110*/ 	.word	0xffffffff


	//   ....[54]....
        /*0114*/ 	.word	0xffffffff


	//   ....[55]....
        /*0118*/ 	.word	0xffffffff


	//   ....[56]....
        /*011c*/ 	.word	0xffffffff


	//   ....[57]....
        /*0120*/ 	.word	0xffffffff


	//   ....[58]....
        /*0124*/ 	.word	0xffffffff


	//   ....[59]....
        /*0128*/ 	.word	0xffffffff


	//   ....[60]....
        /*012c*/ 	.word	0xffffffff


	//   ....[61]....
        /*0130*/ 	.word	0xffffffff


	//   ....[62]....
        /*0134*/ 	.word	0xffffffff


	//   ....[63]....
        /*0138*/ 	.word	0xffffffff


	//   ....[64]....
        /*013c*/ 	.word	0xffffffff


	//   ....[65]....
        /*0140*/ 	.word	0xffffffff


	//   ....[66]....
        /*0144*/ 	.word	0xffffffff


	//   ....[67]....
        /*0148*/ 	.word	0xffffffff


	//   ....[68]....
        /*014c*/ 	.word	0xffffffff


	//   ....[69]....
        /*0150*/ 	.word	0xffffffff


	//   ....[70]....
        /*0154*/ 	.word	0xffffffff


	//   ....[71]....
        /*0158*/ 	.word	0xffffffff


	//   ....[72]....
        /*015c*/ 	.word	0xffffffff


	//   ....[73]....
        /*0160*/ 	.word	0xffffffff


	//   ....[74]....
        /*0164*/ 	.word	0xffffffff


	//   ....[75]....
        /*0168*/ 	.word	0xffffffff


	//   ....[76]....
        /*016c*/ 	.word	0xffffffff


	//   ....[77]....
        /*0170*/ 	.word	0xffffffff


	//   ....[78]....
        /*0174*/ 	.word	0xffffffff


	//   ....[79]....
        /*0178*/ 	.word	0xffffffff


	//   ....[80]....
        /*017c*/ 	.word	0xffffffff


	//   ....[81]....
        /*0180*/ 	.word	0xffffffff


	//   ....[82]....
        /*0184*/ 	.word	0xffffffff


	//   ....[83]....
        /*0188*/ 	.word	0xffffffff


	//   ....[84]....
        /*018c*/ 	.word	0xffffffff


	//   ....[85]....
        /*0190*/ 	.word	0xffffffff


	//   ....[86]....
        /*0194*/ 	.word	0xffffffff


	//   ....[87]....
        /*0198*/ 	.word	0xffffffff


	//   ....[88]....
        /*019c*/ 	.word	0xffffffff


	//   ....[89]....
        /*01a0*/ 	.word	0xffffffff


	//   ....[90]....
        /*01a4*/ 	.word	0xffffffff


	//   ....[91]....
        /*01a8*/ 	.word	0xffffffff


	//   ....[92]....
        /*01ac*/ 	.word	0xffffffff


	//   ....[93]....
        /*01b0*/ 	.word	0xffffffff


	//   ....[94]....
        /*01b4*/ 	.word	0xffffffff


	//   ....[95]....
        /*01b8*/ 	.word	0xffffffff


	//   ....[96]....
        /*01bc*/ 	.word	0xffffffff


	//   ....[97]....
        /*01c0*/ 	.word	0xffffffff


	//   ....[98]....
        /*01c4*/ 	.word	0xffffffff


	//   ....[99]....
        /*01c8*/ 	.word	0xffffffff


	//   ....[100]....
        /*01cc*/ 	.word	0xffffffff


	//   ....[101]....
        /*01d0*/ 	.word	0xffffffff


	//   ....[102]....
        /*01d4*/ 	.word	0xffffffff


	//   ....[103]....
        /*01d8*/ 	.word	0xffffffff


	//   ....[104]....
        /*01dc*/ 	.word	0xffffffff


	//   ....[105]....
        /*01e0*/ 	.word	0xffffffff


	//   ....[106]....
        /*01e4*/ 	.word	0xffffffff


	//   ....[107]....
        /*01e8*/ 	.word	0xffffffff


	//   ....[108]....
        /*01ec*/ 	.word	0xffffffff


	//   ....[109]....
        /*01f0*/ 	.word	0xffffffff


	//   ....[110]....
        /*01f4*/ 	.word	0xffffffff


	//   ....[111]....
        /*01f8*/ 	.word	0xffffffff


	//   ....[112]....
        /*01fc*/ 	.word	0xffffffff


	//   ....[113]....
        /*0200*/ 	.word	0xffffffff


	//   ....[114]....
        /*0204*/ 	.word	0xffffffff


	//   ....[115]....
        /*0208*/ 	.word	0xffffffff


	//   ....[116]....
        /*020c*/ 	.word	0xffffffff


	//   ....[117]....
        /*0210*/ 	.word	0xffffffff


	//   ....[118]....
        /*0214*/ 	.word	0xffffffff


	//   ....[119]....
        /*0218*/ 	.word	0xffffffff


	//   ....[120]....
        /*021c*/ 	.word	0xffffffff


	//   ....[121]....
        /*0220*/ 	.word	0xffffffff


	//   ....[122]....
        /*0224*/ 	.word	0xffffffff


	//   ....[123]....
        /*0228*/ 	.word	0xffffffff


	//   ....[124]....
        /*022c*/ 	.word	0xffffffff


	//   ....[125]....
        /*0230*/ 	.word	0xffffffff


	//   ....[126]....
        /*0234*/ 	.word	0xffffffff


	//   ....[127]....
        /*0238*/ 	.word	0xffffffff


	//   ....[128]....
        /*023c*/ 	.word	0xffffffff


	//   ....[129]....
        /*0240*/ 	.word	0xffffffff


	//   ....[130]....
        /*0244*/ 	.word	0xffffffff


	//   ....[131]....
        /*0248*/ 	.word	0xffffffff


	//   ....[132]....
        /*024c*/ 	.word	0xffffffff


	//   ....[133]....
        /*0250*/ 	.word	0xffffffff


	//   ....[134]....
        /*0254*/ 	.word	0xffffffff


	//   ....[135]....
        /*0258*/ 	.word	0xffffffff


	//   ....[136]....
        /*025c*/ 	.word	0xffffffff


	//   ....[137]....
        /*0260*/ 	.word	0xffffffff


	//   ....[138]....
        /*0264*/ 	.word	0xffffffff


	//   ....[139]....
        /*0268*/ 	.word	0xffffffff


	//   ....[140]....
        /*026c*/ 	.word	0xffffffff


	//   ....[141]....
        /*0270*/ 	.word	0xffffffff


	//   ....[142]....
        /*0274*/ 	.word	0xffffffff


	//   ....[143]....
        /*0278*/ 	.word	0xffffffff


	//   ....[144]....
        /*027c*/ 	.word	0xffffffff


	//   ....[145]....
        /*0280*/ 	.word	0xffffffff


	//   ....[146]....
        /*0284*/ 	.word	0xffffffff


	//   ....[147]....
        /*0288*/ 	.word	0xffffffff


	//   ....[148]....
        /*028c*/ 	.word	0xffffffff


	//   ....[149]....
        /*0290*/ 	.word	0xffffffff


	//   ....[150]....
        /*0294*/ 	.word	0xffffffff


	//   ....[151]....
        /*0298*/ 	.word	0xffffffff


	//   ....[152]....
        /*029c*/ 	.word	0xffffffff


	//   ....[153]....
        /*02a0*/ 	.word	0xffffffff


	//   ....[154]....
        /*02a4*/ 	.word	0xffffffff


	//   ....[155]....
        /*02a8*/ 	.word	0xffffffff


	//   ....[156]....
        /*02ac*/ 	.word	0xffffffff


	//   ....[157]....
        /*02b0*/ 	.word	0xffffffff


	//   ....[158]....
        /*02b4*/ 	.word	0xffffffff


	//   ....[159]....
        /*02b8*/ 	.word	0xffffffff


	//   ....[160]....
        /*02bc*/ 	.word	0xffffffff


	//   ....[161]....
        /*02c0*/ 	.word	0xffffffff


	//   ....[162]....
        /*02c4*/ 	.word	0xffffffff


	//   ....[163]....
        /*02c8*/ 	.word	0xffffffff


	//   ....[164]....
        /*02cc*/ 	.word	0xffffffff


	//   ....[165]....
        /*02d0*/ 	.word	0xffffffff


	//   ....[166]....
        /*02d4*/ 	.word	0xffffffff


	//   ....[167]....
        /*02d8*/ 	.word	0xffffffff


	//   ....[168]....
        /*02dc*/ 	.word	0xffffffff


	//   ....[169]....
        /*02e0*/ 	.word	0xffffffff


	//   ....[170]....
        /*02e4*/ 	.word	0xffffffff


	//   ....[171]....
        /*02e8*/ 	.word	0xffffffff


	//   ....[172]....
        /*02ec*/ 	.word	0xffffffff


	//   ....[173]....
        /*02f0*/ 	.word	0xffffffff


	//   ....[174]....
        /*02f4*/ 	.word	0xffffffff


	//   ....[175]....
        /*02f8*/ 	.word	0xffffffff


	//   ....[176]....
        /*02fc*/ 	.word	0xffffffff


	//   ....[177]....
        /*0300*/ 	.word	0xffffffff


	//   ....[178]....
        /*0304*/ 	.word	0xffffffff


	//   ....[179]....
        /*0308*/ 	.word	0xffffffff


	//   ....[180]....
        /*030c*/ 	.word	0xffffffff


	//   ....[181]....
        /*0310*/ 	.word	0xffffffff


	//   ....[182]....
        /*0314*/ 	.word	0xffffffff


	//   ....[183]....
        /*0318*/ 	.word	0xffffffff


	//   ....[184]....
        /*031c*/ 	.word	0xffffffff


	//   ....[185]....
        /*0320*/ 	.word	0xffffffff


	//   ....[186]....
        /*0324*/ 	.word	0xffffffff


	//   ....[187]....
        /*0328*/ 	.word	0xffffffff


	//   ....[188]....
        /*032c*/ 	.word	0xffffffff


	//   ....[189]....
        /*0330*/ 	.word	0xffffffff


	//   ....[190]....
        /*0334*/ 	.word	0xffffffff


	//   ....[191]....
        /*0338*/ 	.word	0xffffffff


	//   ....[192]....
        /*033c*/ 	.word	0xffffffff


	//   ....[193]....
        /*0340*/ 	.word	0xffffffff


	//   ....[194]....
        /*0344*/ 	.word	0xffffffff


	//   ....[195]....
        /*0348*/ 	.word	0xffffffff


	//   ....[196]....
        /*034c*/ 	.word	0xffffffff


	//   ....[197]....
        /*0350*/ 	.word	0xffffffff


	//   ....[198]....
        /*0354*/ 	.word	0xffffffff


	//   ....[199]....
        /*0358*/ 	.word	0xffffffff


	//   ....[200]....
        /*035c*/ 	.word	0xffffffff


	//   ....[201]....
        /*0360*/ 	.word	0xffffffff


	//   ....[202]....
        /*0364*/ 	.word	0xffffffff


	//   ....[203]....
        /*0368*/ 	.word	0xffffffff


	//   ....[204]....
        /*036c*/ 	.word	0xffffffff


	//   ....[205]....
        /*0370*/ 	.word	0xffffffff


	//   ....[206]....
        /*0374*/ 	.word	0xffffffff


	//   ....[207]....
        /*0378*/ 	.word	0xffffffff


	//   ....[208]....
        /*037c*/ 	.word	0xffffffff


	//   ....[209]....
        /*0380*/ 	.word	0xffffffff


	//   ....[210]....
        /*0384*/ 	.word	0xffffffff


	//   ....[211]....
        /*0388*/ 	.word	0xffffffff


	//   ....[212]....
        /*038c*/ 	.word	0xffffffff


	//   ....[213]....
        /*0390*/ 	.word	0xffffffff


	//   ....[214]....
        /*0394*/ 	.word	0xffffffff


	//   ....[215]....
        /*0398*/ 	.word	0xffffffff


	//   ....[216]....
        /*039c*/ 	.word	0xffffffff


	//   ....[217]....
        /*03a0*/ 	.word	0xffffffff


	//   ....[218]....
        /*03a4*/ 	.word	0xffffffff


	//   ....[219]....
        /*03a8*/ 	.word	0xffffffff


	//   ....[220]....
        /*03ac*/ 	.word	0xffffffff


	//   ....[221]....
        /*03b0*/ 	.word	0xffffffff


	//   ....[222]....
        /*03b4*/ 	.word	0xffffffff


	//   ....[223]....
        /*03b8*/ 	.word	0xffffffff


	//   ....[224]....
        /*03bc*/ 	.word	0xffffffff


	//   ....[225]....
        /*03c0*/ 	.word	0xffffffff


	//   ....[226]....
        /*03c4*/ 	.word	0xffffffff


	//   ....[227]....
        /*03c8*/ 	.word	0xffffffff


	//   ....[228]....
        /*03cc*/ 	.word	0xffffffff


	//   ....[229]....
        /*03d0*/ 	.word	0xffffffff


	//   ....[230]....
        /*03d4*/ 	.word	0xffffffff


	//   ....[231]....
        /*03d8*/ 	.word	0xffffffff


	//   ....[232]....
        /*03dc*/ 	.word	0xffffffff


	//   ....[233]....
        /*03e0*/ 	.word	0xffffffff


	//   ....[234]....
        /*03e4*/ 	.word	0xffffffff


	//   ....[235]....
        /*03e8*/ 	.word	0xffffffff


	//   ....[236]....
        /*03ec*/ 	.word	0xffffffff


	//   ....[237]....
        /*03f0*/ 	.word	0xffffffff


	//   ....[238]....
        /*03f4*/ 	.word	0xffffffff


	//   ....[239]....
        /*03f8*/ 	.word	0xffffffff


	//   ....[240]....
        /*03fc*/ 	.word	0xffffffff


	//   ....[241]....
        /*0400*/ 	.word	0xffffffff


	//   ....[242]....
        /*0404*/ 	.word	0xffffffff


	//----- nvinfo : EIATTR_COOP_GROUP_INSTR_OFFSETS
	.align		4
.L_838:
        /*0408*/ 	.byte	0x04, 0x28
        /*040a*/ 	.short	(.L_840 - .L_839)


	//   ....[0]....
.L_839:
        /*040c*/ 	.word	0x00000090


	//   ....[1]....
        /*0410*/ 	.word	0x00002430


	//   ....[2]....
        /*0414*/ 	.word	0x000024a0


	//   ....[3]....
        /*0418*/ 	.word	0x000034a0


	//   ....[4]....
        /*041c*/ 	.word	0x000034b0


	//   ....[5]....
        /*0420*/ 	.word	0x000049c0


	//   ....[6]....
        /*0424*/ 	.word	0x00004a40


	//   ....[7]....
        /*0428*/ 	.word	0x00005ae0


	//   ....[8]....
        /*042c*/ 	.word	0x00005af0


	//   ....[9]....
        /*0430*/ 	.word	0x00006a90


	//   ....[10]....
        /*0434*/ 	.word	0x00006ac0


	//   ....[11]....
        /*0438*/ 	.word	0x00006c80


	//   ....[12]....
        /*043c*/ 	.word	0x00006ca0


	//   ....[13]....
        /*0440*/ 	.word	0x00007180


	//   ....[14]....
        /*0444*/ 	.word	0x000071a0


	//   ....[15]....
        /*0448*/ 	.word	0x00007330


	//   ....[16]....
        /*044c*/ 	.word	0x00007350


	//   ....[17]....
        /*0450*/ 	.word	0x00008640


	//   ....[18]....
        /*0454*/ 	.word	0x00008660


	//   ....[19]....
        /*0458*/ 	.word	0x00008840


	//   ....[20]....
        /*045c*/ 	.word	0x00008850


	//   ....[21]....
        /*0460*/ 	.word	0x00008a20


	//   ....[22]....
        /*0464*/ 	.word	0x00008a40


	//   ....[23]....
        /*0468*/ 	.word	0x00008c10


	//   ....[24]....
        /*046c*/ 	.word	0x00008c20


	//   ....[25]....
        /*0470*/ 	.word	0x00009540


	//   ....[26]....
        /*0474*/ 	.word	0x00009570


	//   ....[27]....
        /*0478*/ 	.word	0x000095b0


	//   ....[28]....
        /*047c*/ 	.word	0x000095e0


	//   ....[29]....
        /*0480*/ 	.word	0x00009b50


	//   ....[30]....
        /*0484*/ 	.word	0x00009b60


	//   ....[31]....
        /*0488*/ 	.word	0x00009d40


	//   ....[32]....
        /*048c*/ 	.word	0x00009d50


	//   ....[33]....
        /*0490*/ 	.word	0x0000ab10


	//   ....[34]....
        /*0494*/ 	.word	0x0000ab30


	//   ....[35]....
        /*0498*/ 	.word	0x0000acf0


	//   ....[36]....
        /*049c*/ 	.word	0x0000ad00


	//   ....[37]....
        /*04a0*/ 	.word	0x0000b130


	//   ....[38]....
        /*04a4*/ 	.word	0x0000b6b0


	//   ....[39]....
        /*04a8*/ 	.word	0x0000bc60


	//   ....[40]....
        /*04ac*/ 	.word	0x0000bc90


	//   ....[41]....
        /*04b0*/ 	.word	0x0000bca0


	//   ....[42]....
        /*04b4*/ 	.word	0x0000bcd0


	//   ....[43]....
        /*04b8*/ 	.word	0x0000d340


	//   ....[44]....
        /*04bc*/ 	.word	0x0000d360


	//   ....[45]....
        /*04c0*/ 	.word	0x0000d510


	//   ....[46]....
        /*04c4*/ 	.word	0x0000d520


	//   ....[47]....
        /*04c8*/ 	.word	0x0000e2d0


	//   ....[48]....
        /*04cc*/ 	.word	0x0000e2f0


	//   ....[49]....
        /*04d0*/ 	.word	0x0000e490


	//   ....[50]....
        /*04d4*/ 	.word	0x0000e4a0


	//   ....[51]....
        /*04d8*/ 	.word	0x0000e730


	//   ....[52]....
        /*04dc*/ 	.word	0x0000ecf0


	//   ....[53]....
        /*04e0*/ 	.word	0x0000f300


	//   ....[54]....
        /*04e4*/ 	.word	0x0000f330


	//   ....[55]....
        /*04e8*/ 	.word	0x0000f340


	//   ....[56]....
        /*04ec*/ 	.word	0x0000f370


	//   ....[57]....
        /*04f0*/ 	.word	0x000110b0


	//   ....[58]....
        /*04f4*/ 	.word	0x000110d0


	//   ....[59]....
        /*04f8*/ 	.word	0x00011220


	//   ....[60]....
        /*04fc*/ 	.word	0x00011230


	//   ....[61]....
        /*0500*/ 	.word	0x00011f80


	//   ....[62]....
        /*0504*/ 	.word	0x00011fa0


	//   ....[63]....
        /*0508*/ 	.word	0x000120e0


	//   ....[64]....
        /*050c*/ 	.word	0x000120f0


	//   ....[65]....
        /*0510*/ 	.word	0x000123c0


	//   ....[66]....
        /*0514*/ 	.word	0x000123f0


	//   ....[67]....
        /*0518*/ 	.word	0x00012400


	//   ....[68]....
        /*051c*/ 	.word	0x00012430


	//   ....[69]....
        /*0520*/ 	.word	0x00013e20


	//   ....[70]....
        /*0524*/ 	.word	0x00013e40


	//   ....[71]....
        /*0528*/ 	.word	0x00014040


	//   ....[72]....
        /*052c*/ 	.word	0x00014050


	//   ....[73]....
        /*0530*/ 	.word	0x00014db0


	//   ....[74]....
        /*0534*/ 	.word	0x00014dd0


	//   ....[75]....
        /*0538*/ 	.word	0x00014f40


	//   ....[76]....
        /*053c*/ 	.word	0x00014f50


	//   ....[77]....
        /*0540*/ 	.word	0x000151b0


	//   ....[78]....
        /*0544*/ 	.word	0x00015750


	//   ....[79]....
        /*0548*/ 	.word	0x00015d40


	//   ....[80]....
        /*054c*/ 	.word	0x00015d70


	//   ....[81]....
        /*0550*/ 	.word	0x00015d80


	//   ....[82]....
        /*0554*/ 	.word	0x00015db0


	//   ....[83]....
        /*0558*/ 	.word	0x00017590


	//   ....[84]....
        /*055c*/ 	.word	0x000175c0


	//   ....[85]....
        /*0560*/ 	.word	0x000175d0


	//   ....[86]....
        /*0564*/ 	.word	0x00017600


	//   ....[87]....
        /*0568*/ 	.word	0x00018fb0


	//   ....[88]....
        /*056c*/ 	.word	0x00018fe0


	//   ....[89]....
        /*0570*/ 	.word	0x00019000


	//   ....[90]....
        /*0574*/ 	.word	0x00019010


	//   ....[91]....
        /*0578*/ 	.word	0x00019230


	//   ....[92]....
        /*057c*/ 	.word	0x00019240


	//   ....[93]....
        /*0580*/ 	.word	0x00019440


	//   ....[94]....
        /*0584*/ 	.word	0x00019470


	//   ....[95]....
        /*0588*/ 	.word	0x00019630


	//   ....[96]....
        /*058c*/ 	.word	0x00019660


	//   ....[97]....
        /*0590*/ 	.word	0x00019820


	//   ....[98]....
        /*0594*/ 	.word	0x00019840


	//   ....[99]....
        /*0598*/ 	.word	0x0001a0b0


	//   ....[100]....
        /*059c*/ 	.word	0x0001a0d0


	//   ....[101]....
        /*05a0*/ 	.word	0x0001a2a0


	//   ....[102]....
        /*05a4*/ 	.word	0x0001a2b0


	//   ....[103]....
        /*05a8*/ 	.word	0x0001a480


	//   ....[104]....
        /*05ac*/ 	.word	0x0001a4a0


	//   ....[105]....
        /*05b0*/ 	.word	0x0001a670


	//   ....[106]....
        /*05b4*/ 	.word	0x0001a680


	//   ....[107]....
        /*05b8*/ 	.word	0x0001a890


	//   ....[108]....
        /*05bc*/ 	.word	0x0001a910


	//   ....[109]....
        /*05c0*/ 	.word	0x0001a990


	//   ....[110]....
        /*05c4*/ 	.word	0x0001aa00


	//   ....[111]....
        /*05c8*/ 	.word	0x0001aa80


	//   ....[112]....
        /*05cc*/ 	.word	0x0001ab00


	//   ....[113]....
        /*05d0*/ 	.word	0x0001ab80


	//   ....[114]....
        /*05d4*/ 	.word	0x0001abf0


	//   ....[115]....
        /*05d8*/ 	.word	0x0001ac70


	//   ....[116]....
        /*05dc*/ 	.word	0x0001acf0


	//   ....[117]....
        /*05e0*/ 	.word	0x0001ad60


	//   ....[118]....
        /*05e4*/ 	.word	0x0001ade0


	//   ....[119]....
        /*05e8*/ 	.word	0x0001ae60


	//   ....[120]....
        /*05ec*/ 	.word	0x0001aee0


	//   ....[121]....
        /*05f0*/ 	.word	0x0001af50


	//   ....[122]....
        /*05f4*/ 	.word	0x0001afd0


	//   ....[123]....
        /*05f8*/ 	.word	0x0001b050


	//   ....[124]....
        /*05fc*/ 	.word	0x0001b0b0


	//   ....[125]....
        /*0600*/ 	.word	0x0001b100


	//   ....[126]....
        /*0604*/ 	.word	0x0001b150


	//   ....[127]....
        /*0608*/ 	.word	0x0001b1a0


	//   ....[128]....
        /*060c*/ 	.word	0x0001b220


	//   ....[129]....
        /*0610*/ 	.word	0x0001b2a0


	//   ....[130]....
        /*0614*/ 	.word	0x0001b320


	//   ....[131]....
        /*0618*/ 	.word	0x0001b390


	//   ....[132]....
        /*061c*/ 	.word	0x0001b410


	//   ....[133]....
        /*0620*/ 	.word	0x0001b490


	//   ....[134]....
        /*0624*/ 	.word	0x0001b510


	//   ....[135]....
        /*0628*/ 	.word	0x0001b580


	//   ....[136]....
        /*062c*/ 	.word	0x0001b600


	//   ....[137]....
        /*0630*/ 	.word	0x0001b680


	//   ....[138]....
        /*0634*/ 	.word	0x0001b6d0


	//   ....[139]....
        /*0638*/ 	.word	0x0001b720


	//   ....[140]....
        /*063c*/ 	.word	0x0001b770


	//   ....[141]....
        /*0640*/ 	.word	0x0001b7b0


	//   ....[142]....
        /*0644*/ 	.word	0x0001b820


	//   ....[143]....
        /*0648*/ 	.word	0x0001b8a0


	//   ....[144]....
        /*064c*/ 	.word	0x0001b920


	//   ....[145]....
        /*0650*/ 	.word	0x0001b990


	//   ....[146]....
        /*0654*/ 	.word	0x0001ba10


	//   ....[147]....
        /*0658*/ 	.word	0x0001ba90


	//   ....[148]....
        /*065c*/ 	.word	0x0001bb10


	//   ....[149]....
        /*0660*/ 	.word	0x0001bb80


	//   ....[150]....
        /*0664*/ 	.word	0x0001bbd0


	//   ....[151]....
        /*0668*/ 	.word	0x0001bc20


	//   ....[152]....
        /*066c*/ 	.word	0x0001bc70


	//   ....[153]....
        /*0670*/ 	.word	0x0001bcb0


	//   ....[154]....
        /*0674*/ 	.word	0x0001bd20


	//   ....[155]....
        /*0678*/ 	.word	0x0001bda0


	//   ....[156]....
        /*067c*/ 	.word	0x0001be10


	//   ....[157]....
        /*0680*/ 	.word	0x0001be90


	//   ....[158]....
        /*0684*/ 	.word	0x0001bf10


	//   ....[159]....
        /*0688*/ 	.word	0x0001bf90


	//   ....[160]....
        /*068c*/ 	.word	0x0001c000


	//   ....[161]....
        /*0690*/ 	.word	0x0001c080


	//   ....[162]....
        /*0694*/ 	.word	0x0001c100


	//   ....[163]....
        /*0698*/ 	.word	0x0001c150


	//   ....[164]....
        /*069c*/ 	.word	0x0001c1a0


	//   ....[165]....
        /*06a0*/ 	.word	0x0001c1f0


	//   ....[166]....
        /*06a4*/ 	.word	0x0001c230


	//   ....[167]....
        /*06a8*/ 	.word	0x0001c280


	//   ....[168]....
        /*06ac*/ 	.word	0x0001c2e0


	//   ....[169]....
        /*06b0*/ 	.word	0x0001c330


	//   ....[170]....
        /*06b4*/ 	.word	0x0001c370


	//   ....[171]....
        /*06b8*/ 	.word	0x0001c3e0


	//   ....[172]....
        /*06bc*/ 	.word	0x0001c460


	//   ....[173]....
        /*06c0*/ 	.word	0x0001c4e0


	//   ....[174]....
        /*06c4*/ 	.word	0x0001c550


	//   ....[175]....
        /*06c8*/ 	.word	0x0001c5d0


	//   ....[176]....
        /*06cc*/ 	.word	0x0001c650


	//   ....[177]....
        /*06d0*/ 	.word	0x0001c6d0


	//   ....[178]....
        /*06d4*/ 	.word	0x0001c740


	//   ....[179]....
        /*06d8*/ 	.word	0x0001cb40


	//   ....[180]....
        /*06dc*/ 	.word	0x0001cb60


	//   ....[181]....
        /*06e0*/ 	.word	0x0001cb80


	//   ....[182]....
        /*06e4*/ 	.word	0x0001cb90


	//   ....[183]....
        /*06e8*/ 	.word	0x0001d170


	//   ....[184]....
        /*06ec*/ 	.word	0x0001d180


	//   ....[185]....
        /*06f0*/ 	.word	0x0001d190


	//   ....[186]....
        /*06f4*/ 	.word	0x0001d1a0


	//   ....[187]....
        /*06f8*/ 	.word	0x0001d710


	//   ....[188]....
        /*06fc*/ 	.word	0x0001d730


	//   ....[189]....
        /*0700*/ 	.word	0x0001d740


	//   ....[190]....
        /*0704*/ 	.word	0x0001d750


	//   ....[191]....
        /*0708*/ 	.word	0x0001dce0


	//   ....[192]....
        /*070c*/ 	.word	0x0001dd40


	//   ....[193]....
        /*0710*/ 	.word	0x0001dd50


	//   ....[194]....
        /*0714*/ 	.word	0x0001dd60


	//   ....[195]....
        /*0718*/ 	.word	0x00021590


	//   ....[196]....
        /*071c*/ 	.word	0x000215b0


	//   ....[197]....
        /*0720*/ 	.word	0x000215d0


	//   ....[198]....
        /*0724*/ 	.word	0x000215e0


	//   ....[199]....
        /*0728*/ 	.word	0x00021a70


	//   ....[200]....
        /*072c*/ 	.word	0x00021a80


	//   ....[201]....
        /*0730*/ 	.word	0x00021a90


	//   ....[202]....
        /*0734*/ 	.word	0x00021aa0


	//   ....[203]....
        /*0738*/ 	.word	0x00021eb0


	//   ....[204]....
        /*073c*/ 	.word	0x00021ed0


	//   ....[205]....
        /*0740*/ 	.word	0x00021ef0


	//   ....[206]....
        /*0744*/ 	.word	0x00021f00


	//   ....[207]....
        /*0748*/ 	.word	0x00022330


	//   ....[208]....
        /*074c*/ 	.word	0x00022390


	//   ....[209]....
        /*0750*/ 	.word	0x000223a0


	//   ....[210]....
        /*0754*/ 	.word	0x000223b0


	//   ....[211]....
        /*0758*/ 	.word	0x00026030


	//   ....[212]....
        /*075c*/ 	.word	0x000260b0


	//   ....[213]....
        /*0760*/ 	.word	0x00026130


	//   ....[214]....
        /*0764*/ 	.word	0x000261a0


	//   ....[215]....
        /*0768*/ 	.word	0x00026220


	//   ....[216]....
        /*076c*/ 	.word	0x00026290


	//   ....[217]....
        /*0770*/ 	.word	0x00026310


	//   ....[218]....
        /*0774*/ 	.word	0x00026380


	//   ....[219]....
        /*0778*/ 	.word	0x00026400


	//   ....[220]....
        /*077c*/ 	.word	0x00026480


	//   ....[221]....
        /*0780*/ 	.word	0x000264f0


	//   ....[222]....
        /*0784*/ 	.word	0x00026560


	//   ....[223]....
        /*0788*/ 	.word	0x000265e0


	//   ....[224]....
        /*078c*/ 	.word	0x00026660


	//   ....[225]....
        /*0790*/ 	.word	0x000266d0


	//   ....[226]....
        /*0794*/ 	.word	0x00026740


	//   ....[227]....
        /*0798*/ 	.word	0x000267c0


	//   ....[228]....
        /*079c*/ 	.word	0x00026840


	//   ....[229]....
        /*07a0*/ 	.word	0x000268c0


	//   ....[230]....
        /*07a4*/ 	.word	0x00026930


	//   ....[231]....
        /*07a8*/ 	.word	0x000269b0


	//   ....[232]....
        /*07ac*/ 	.word	0x00026a20


	//   ....[233]....
        /*07b0*/ 	.word	0x00026a90


	//   ....[234]....
        /*07b4*/ 	.word	0x00026b00


	//   ....[235]....
        /*07b8*/ 	.word	0x00026b80


	//   ....[236]....
        /*07bc*/ 	.word	0x00026c00


	//   ....[237]....
        /*07c0*/ 	.word	0x00026c80


	//   ....[238]....
        /*07c4*/ 	.word	0x00026cf0


	//   ....[239]....
        /*07c8*/ 	.word	0x00026d70


	//   ....[240]....
        /*07cc*/ 	.word	0x00026df0


	//   ....[241]....
        /*07d0*/ 	.word	0x00026e60


	//   ....[242]....
        /*07d4*/ 	.word	0x00026ed0


	//----- nvinfo : EIATTR_EXIT_INSTR_OFFSETS
	.align		4
.L_840:
        /*07d8*/ 	.byte	0x04, 0x1c
        /*07da*/ 	.short	(.L_842 - .L_841)


	//   ....[0]....
.L_841:
        /*07dc*/ 	.word	0x00000320


	//   ....[1]....
        /*07e0*/ 	.word	0x00019850


	//   ....[2]....
        /*07e4*/ 	.word	0x00019990


	//   ....[3]....
        /*07e8*/ 	.word	0x000199f0


	//   ....[4]....
        /*07ec*/ 	.word	0x0001a6c0


	//   ....[5]....
        /*07f0*/ 	.word	0x0001a7d0


	//   ....[6]....
        /*07f4*/ 	.word	0x0001a830


	//----- nvinfo : EIATTR_CTAIDZ_USED
	.align		4
.L_842:
        /*07f8*/ 	.byte	0x01, 0x04
	.zero		2


	//----- nvinfo : EIATTR_MAX_THREADS
	.align		4
        /*07fc*/ 	.byte	0x04, 0x05
        /*07fe*/ 	.short	(.L_844 - .L_843)
.L_843:
        /*0800*/ 	.word	0x00000100
        /*0804*/ 	.word	0x00000001
        /*0808*/ 	.word	0x00000001


	//----- nvinfo : EIATTR_CRS_STACK_SIZE
	.align		4
.L_844:
        /*080c*/ 	.byte	0x04, 0x1e
        /*080e*/ 	.short	(.L_846 - .L_845)
.L_845:
        /*0810*/ 	.word	0x00000000
.L_846:


//--------------------- .nv.info._ZN7cutlass13device_kernelIN5flash19enable_sm80_to_sm89INS1_16FlashAttnFwdSm80INS1_25CollectiveMainloopFwdSm80ILi8ELi1ELb0EN4cute5tupleIJNS5_1CILi128EEENS7_ILi96EEENS7_ILi256EEEEEELi256ENS_6half_tEfNS_4arch4Sm80ELb1ELb0ELb0ELb0ELb1ELb0ELb1ELb0EEENS1_21CollectiveEpilogueFwdINS6_IJS8_SA_S9_EEENS6_IJNS7_ILi1EEESI_SI_EEESC_SE_Li256ELb0ELb1ELb0ELb0EEENS1_30DynamicPersistentTileSchedulerILi256ELi256ELb0ELb1ELb0EEEEEEEEEvNT_6ParamsE --------------------------
	.section	.nv.info._ZN7cutlass13device_kernelIN5flash19enable_sm80_to_sm89INS1_16FlashAttnFwdSm80INS1_25CollectiveMainloopFwdSm80ILi8ELi1ELb0EN4cute5tupleIJNS5_1CILi128EEENS7_ILi96EEENS7_ILi256EEEEEELi256ENS_6half_tEfNS_4arch4Sm80ELb1ELb0ELb0ELb0ELb1ELb0ELb1ELb0EEENS1_21CollectiveEpilogueFwdINS6_IJS8_SA_S9_EEENS6_IJNS7_ILi1EEESI_SI_EEESC_SE_Li256ELb0ELb1ELb0ELb0EEENS1_30DynamicPersistentTileSchedulerILi256ELi256ELb0ELb1ELb0EEEEEEEEEvNT_6ParamsE,"",@"SHT_CUDA_INFO"
	.sectionflags	@""
	.align	4


	//----- nvinfo : EIATTR_CUDA_API_VERSION
	.align		4
        /*0000*/ 	.byte	0x04, 0x37
        /*0002*/ 	.short	(.L_848 - .L_847)
.L_847:
        /*0004*/ 	.word	0x00000082


	//----- nvinfo : EIATTR_SW2861232_WAR
	.align		4
.L_848:
        /*0008*/ 	.byte	0x01, 0x35
	.zero		2


	//----- nvinfo : EIATTR_PARAM_CBANK
	.align		4
        /*000c*/ 	.byte	0x04, 0x0a
        /*000e*/ 	.short	(.L_850 - .L_849)
	.align		4
.L_849:
        /*0010*/ 	.word	index@(.nv.constant0._ZN7cutlass13device_kernelIN5flash19enable_sm80_to_sm89INS1_16FlashAttnFwdSm80INS1_25CollectiveMainloopFwdSm80ILi8ELi1ELb0EN4cute5tupleIJNS5_1CILi128EEENS7_ILi96EEENS7_ILi256EEEEEELi256ENS_6half_tEfNS_4arch4Sm80ELb1ELb0ELb0ELb0ELb1ELb0ELb1ELb0EEENS1_21CollectiveEpilogueFwdINS6_IJS8_SA_S9_EEENS6_IJNS7_ILi1EEESI_SI_EEESC_SE_Li256ELb0ELb1ELb0ELb0EEENS1_30DynamicPersistentTileSchedulerILi256ELi256ELb0ELb1ELb0EEEEEEEEEvNT_6ParamsE)
        /*0014*/ 	.short	0x0160
        /*0016*/ 	.short	0x0428


	//----- nvinfo : EIATTR_CBANK_PARAM_SIZE
	.align		4
.L_850:
        /*0018*/ 	.byte	0x03, 0x19
        /*001a*/ 	.short	0x0428


	//----- nvinfo : EIATTR_KPARAM_INFO
	.align		4
        /*001c*/ 	.byte	0x04, 0x17
        /*001e*/ 	.short	(.L_852 - .L_851)
.L_851:
        /*0020*/ 	.word	0x00000000
        /*0024*/ 	.short	0x0000
        /*0026*/ 	.short	0x0000
        /*0028*/ 	.byte	0x00, 0xf0, 0xa1, 0x10


	//----- nvinfo : EIATTR_MAXREG_COUNT
	.align		4
.L_852:
        /*002c*/ 	.byte	0x03, 0x1b
        /*002e*/ 	.short	0x00ff


	//----- nvinfo : EIATTR_NUM_BARRIERS
	.align		4
        /*0030*/ 	.byte	0x02, 0x4c
        /*0032*/ 	.byte	0x06
	.zero		1


	//----- nvinfo : EIATTR_ANNOTATIONS
	.align		4
        /*0034*/ 	.byte	0x04, 0x55
        /*0036*/ 	.short	(.L_854 - .L_853)


	//   ....[0]....
.L_853:
        /* <DEDUP_REMOVED lines=57> */


	//----- nvinfo : EIATTR_MERCURY_ISA_VERSION
	.align		4
.L_854:
        /*03b0*/ 	.byte	0x03, 0x5f
        /*03b2*/ 	.short	0x0000


	//----- nvinfo : EIATTR_INT_WARP_WIDE_INSTR_OFFSETS
	.align		4
        /*03b4*/ 	.byte	0x04, 0x31
        /*03b6*/ 	.short	(.L_856 - .L_855)


	//   ....[0]....
.L_855:
        /*03b8*/ 	.word	0x00011fb0


	//   ....[1]....
        /*03bc*/ 	.word	0x00012030


	//----- nvinfo : EIATTR_COOP_GROUP_MASK_REGIDS
	.align		4
.L_856:
        /*03c0*/ 	.byte	0x04, 0x29
        /*03c2*/ 	.short	(.L_858 - .L_857)


	//   ....[0]....
.L_857:
        /*03c4*/ 	.word	0xffffffff


	//   ....[1]....
        /*03c8*/ 	.word	0xffffffff


	//   ....[2]....
        /*03cc*/ 	.word	0xffffffff


	//   ....[3]....
        /*03d0*/ 	.word	0xffffffff


	//   ....[4]....
        /*03d4*/ 	.word	0xffffffff


	//   ....[5]....
        /*03d8*/ 	.word	0xffffffff


	//   ....[6]....
        /*03dc*/ 	.word	0xffffffff


	//   ....[7]....
        /*03e0*/ 	.word	0xffffffff


	//   ....[8]....
        /*03e4*/ 	.word	0xffffffff


	//   ....[9]....
        /*03e8*/ 	.word	0xffffffff


	//   ....[10]....
        /*03ec*/ 	.word	0xffffffff


	//   ....[11]....
        /*03f0*/ 	.word	0xffffffff


	//   ....[12]....
        /*03f4*/ 	.word	0xffffffff


	//   ....[13]....
        /*03f8*/ 	.word	0xffffffff


	//   ....[14]....
        /*03fc*/ 	.word	0xffffffff


	//   ....[15]....
        /*0400*/ 	.word	0xffffffff


	//   ....[16]....
        /*0404*/ 	.word	0xffffffff


	//   ....[17]....
        /*0408*/ 	.word	0xffffffff


	//   ....[18]....
        /*040c*/ 	.word	0xffffffff


	//   ....[19]....
        /*0410*/ 	.word	0xffffffff


	//   ....[20]....
        /*0414*/ 	.word	0xffffffff


	//   ....[21]....
        /*0418*/ 	.word	0xffffffff


	//   ....[22]....
        /*041c*/ 	.word	0xffffffff


	//   ....[23]....
        /*0420*/ 	.word	0xffffffff


	//   ....[24]....
        /*0424*/ 	.word	0xffffffff


	//   ....[25]....
        /*0428*/ 	.word	0xffffffff


	//   ....[26]....
        /*042c*/ 	.word	0xffffffff


	//   ....[27]....
        /*0430*/ 	.word	0xffffffff


	//   ....[28]....
        /*0434*/ 	.word	0xffffffff


	//   ....[29]....
        /*0438*/ 	.word	0xffffffff


	//   ....[30]....
        /*043c*/ 	.word	0xffffffff


	//   ....[31]....
        /*0440*/ 	.word	0xffffffff


	//   ....[32]....
        /*0444*/ 	.word	0xffffffff


	//   ....[33]....
        /*0448*/ 	.word	0xffffffff


	//   ....[34]....
        /*044c*/ 	.word	0xffffffff


	//   ....[35]....
        /*0450*/ 	.word	0xffffffff


	//   ....[36]....
        /*0454*/ 	.word	0xffffffff


	//   ....[37]....
        /*0458*/ 	.word	0xffffffff


	//   ....[38]....
        /*045c*/ 	.word	0xffffffff


	//   ....[39]....
        /*0460*/ 	.word	0xffffffff


	//   ....[40]....
        /*0464*/ 	.word	0xffffffff


	//   ....[41]....
        /*0468*/ 	.word	0xffffffff


	//   ....[42]....
        /*046c*/ 	.word	0xffffffff


	//   ....[43]....
        /*0470*/ 	.word	0xffffffff


	//   ....[44]....
        /*0474*/ 	.word	0xffffffff


	//   ....[45]....
        /*0478*/ 	.word	0xffffffff


	//   ....[46]....
        /*047c*/ 	.word	0xffffffff


	//   ....[47]....
        /*0480*/ 	.word	0xffffffff


	//   ....[48]....
        /*0484*/ 	.word	0xffffffff


	//   ....[49]....
        /*0488*/ 	.word	0xffffffff


	//   ....[50]....
        /*048c*/ 	.word	0xffffffff


	//   ....[51]....
        /*0490*/ 	.word	0xffffffff


	//   ....[52]....
        /*0494*/ 	.word	0xffffffff


	//   ....[53]....
        /*0498*/ 	.word	0xffffffff


	//   ....[54]....
        /*049c*/ 	.word	0xffffffff


	//   ....[55]....
        /*04a0*/ 	.word	0xffffffff


	//   ....[56]....
        /*04a4*/ 	.word	0xffffffff


	//   ....[57]....
        /*04a8*/ 	.word	0xffffffff


	//   ....[58]....
        /*04ac*/ 	.word	0xffffffff


	//   ....[59]....
        /*04b0*/ 	.word	0xffffffff


	//   ....[60]....
        /*04b4*/ 	.word	0xffffffff


	//   ....[61]....
        /*04b8*/ 	.word	0xffffffff


	//   ....[62]....
        /*04bc*/ 	.word	0xffffffff


	//   ....[63]....
        /*04c0*/ 	.word	0xffffffff


	//   ....[64]....
        /*04c4*/ 	.word	0xffffffff


	//   ....[65]....
        /*04c8*/ 	.word	0xffffffff


	//   ....[66]....
        /*04cc*/ 	.word	0xffffffff


	//   ....[67]....
        /*04d0*/ 	.word	0xffffffff


	//   ....[68]....
        /*04d4*/ 	.word	0xffffffff


	//   ....[69]....
        /*04d8*/ 	.word	0xffffffff


	//   ....[70]....
        /*04dc*/ 	.word	0xffffffff


	//   ....[71]....
        /*04e0*/ 	.word	0xffffffff


	//   ....[72]....
        /*04e4*/ 	.word	0xffffffff


	//   ....[73]....
        /*04e8*/ 	.word	0xffffffff


	//   ....[74]....
        /*04ec*/ 	.word	0xffffffff


	//   ....[75]....
        /*04f0*/ 	.word	0xffffffff


	//   ....[76]....
        /*04f4*/ 	.word	0xffffffff


	//   ....[77]....
        /*04f8*/ 	.word	0xffffffff


	//   ....[78]....
        /*04fc*/ 	.word	0xffffffff


	//   ....[79]....
        /*0500*/ 	.word	0xffffffff


	//   ....[80]....
        /*0504*/ 	.word	0xffffffff


	//   ....[81]....
        /*0508*/ 	.word	0xffffffff


	//   ....[82]....
        /*050c*/ 	.word	0xffffffff


	//   ....[83]....
        /*0510*/ 	.word	0xffffffff


	//   ....[84]....
        /*0514*/ 	.word	0xffffffff


	//   ....[85]....
        /*0518*/ 	.word	0xffffffff


	//   ....[86]....
        /*051c*/ 	.word	0xffffffff


	//   ....[87]....
        /*0520*/ 	.word	0xffffffff


	//   ....[88]....
        /*0524*/ 	.word	0xffffffff


	//   ....[89]....
        /*0528*/ 	.word	0xffffffff


	//   ....[90]....
        /*052c*/ 	.word	0xffffffff


	//   ....[91]....
        /*0530*/ 	.word	0xffffffff


	//   ....[92]....
        /*0534*/ 	.word	0xffffffff


	//   ....[93]....
        /*0538*/ 	.word	0xffffffff


	//   ....[94]....
        /*053c*/ 	.word	0xffffffff


	//   ....[95]....
        /*0540*/ 	.word	0xffffffff


	//   ....[96]....
        /*0544*/ 	.word	0xffffffff


	//   ....[97]....
        /*0548*/ 	.word	0xffffffff


	//   ....[98]....
        /*054c*/ 	.word	0xffffffff


	//   ....[99]....
        /*0550*/ 	.word	0xffffffff


	//   ....[100]....
        /*0554*/ 	.word	0xffffffff


	//   ....[101]....
        /*0558*/ 	.word	0xffffffff


	//   ....[102]....
        /*055c*/ 	.word	0xffffffff


	//   ....[103]....
        /*0560*/ 	.word	0xffffffff


	//   ....[104]....
        /*0564*/ 	.word	0xffffffff


	//   ....[105]....
        /*0568*/ 	.word	0xffffffff


	//   ....[106]....
        /*056c*/ 	.word	0xffffffff


	//   ....[107]....
        /*0570*/ 	.word	0xffffffff


	//   ....[108]....
        /*0574*/ 	.word	0xffffffff


	//   ....[109]....
        /*0578*/ 	.word	0xffffffff


	//   ....[110]....
        /*057c*/ 	.word	0xffffffff


	//   ....[111]....
        /*0580*/ 	.word	0xffffffff


	//   ....[112]....
        /*0584*/ 	.word	0xffffffff


	//   ....[113]....
        /*0588*/ 	.word	0xffffffff


	//   ....[114]....
        /*058c*/ 	.word	0xffffffff


	//   ....[115]....
        /*0590*/ 	.word	0xffffffff


	//   ....[116]....
        /*0594*/ 	.word	0xffffffff


	//   ....[117]....
        /*0598*/ 	.word	0xffffffff


	//   ....[118]....
        /*059c*/ 	.word	0xffffffff


	//   ....[119]....
        /*05a0*/ 	.word	0xffffffff


	//   ....[120]....
        /*05a4*/ 	.word	0xffffffff


	//   ....[121]....
        /*05a8*/ 	.word	0xffffffff


	//   ....[122]....
        /*05ac*/ 	.word	0xffffffff


	//   ....[123]....
        /*05b0*/ 	.word	0xffffffff


	//   ....[124]....
        /*05b4*/ 	.word	0xffffffff


	//   ....[125]....
        /*05b8*/ 	.word	0xffffffff


	//   ....[126]....
        /*05bc*/ 	.word	0xffffffff


	//   ....[127]....
        /*05c0*/ 	.word	0xffffffff


	//   ....[128]....
        /*05c4*/ 	.word	0xffffffff


	//   ....[129]....
        /*05c8*/ 	.word	0xffffffff


	//   ....[130]....
        /*05cc*/ 	.word	0xffffffff


	//   ....[131]....
        /*05d0*/ 	.word	0xffffffff


	//   ....[132]....
        /*05d4*/ 	.word	0xffffffff


	//   ....[133]....
        /*05d8*/ 	.word	0xffffffff


	//   ....[134]....
        /*05dc*/ 	.word	0xffffffff


	//   ....[135]....
        /*05e0*/ 	.word	0xffffffff


	//   ....[136]....
        /*05e4*/ 	.word	0xffffffff


	//   ....[137]....
        /*05e8*/ 	.word	0xffffffff


	//   ....[138]....
        /*05ec*/ 	.word	0xffffffff


	//   ....[139]....
        /*05f0*/ 	.word	0xffffffff


	//   ....[140]....
        /*05f4*/ 	.word	0xffffffff


	//   ....[141]....
        /*05f8*/ 	.word	0xffffffff


	//   ....[142]....
        /*05fc*/ 	.word	0xffffffff


	//   ....[143]....
        /*0600*/ 	.word	0xffffffff


	//   ....[144]....
        /*0604*/ 	.word	0xffffffff


	//   ....[145]....
        /*0608*/ 	.word	0xffffffff


	//   ....[146]....
        /*060c*/ 	.word	0xffffffff


	//   ....[147]....
        /*0610*/ 	.word	0xffffffff


	//   ....[148]....
        /*0614*/ 	.word	0xffffffff


	//   ....[149]....
        /*0618*/ 	.word	0xffffffff


	//   ....[150]....
        /*061c*/ 	.word	0xffffffff


	//   ....[151]....
        /*0620*/ 	.word	0xffffffff


	//   ....[152]....
        /*0624*/ 	.word	0xffffffff


	//   ....[153]....
        /*0628*/ 	.word	0xffffffff


	//   ....[154]....
        /*062c*/ 	.word	0xffffffff


	//----- nvinfo : EIATTR_COOP_GROUP_INSTR_OFFSETS
	.align		4
.L_858:
        /*0630*/ 	.byte	0x04, 0x28
        /*0632*/ 	.short	(.L_860 - .L_859)


	//   ....[0]....
.L_859:
        /*0634*/ 	.word	0x00000050


	//   ....[1]....
        /*0638*/ 	.word	0x00001510


	//   ....[2]....
        /*063c*/ 	.word	0x00001530


	//   ....[3]....
        /*0640*/ 	.word	0x00001760


	//   ....[4]....
        /*0644*/ 	.word	0x00001770


	//   ....[5]....
        /*0648*/ 	.word	0x00001930


	//   ....[6]....
        /*064c*/ 	.word	0x00001950


	//   ....[7]....
        /*0650*/ 	.word	0x00001b10


	//   ....[8]....
        /*0654*/ 	.word	0x00001b20


	//   ....[9]....
        /*0658*/ 	.word	0x00002130


	//   ....[10]....
        /*065c*/ 	.word	0x00002150


	//   ....[11]....
        /*0660*/ 	.word	0x00002160


	//   ....[12]....
        /*0664*/ 	.word	0x00002190


	//   ....[13]....
        /*0668*/ 	.word	0x000022d0


	//   ....[14]....
        /*066c*/ 	.word	0x00002310


	//   ....[15]....
        /*0670*/ 	.word	0x000025f0


	//   ....[16]....
        /*0674*/ 	.word	0x00002610


	//   ....[17]....
        /*0678*/ 	.word	0x00002620


	//   ....[18]....
        /*067c*/ 	.word	0x00002640


	//   ....[19]....
        /*0680*/ 	.word	0x00002930


	//   ....[20]....
        /*0684*/ 	.word	0x00002970


	//   ....[21]....
        /*0688*/ 	.word	0x00003fd0


	//   ....[22]....
        /*068c*/ 	.word	0x00003ff0


	//   ....[23]....
        /*0690*/ 	.word	0x00004020


	//   ....[24]....
        /*0694*/ 	.word	0x00004040


	//   ....[25]....
        /*0698*/ 	.word	0x00004180


	//   ....[26]....
        /*069c*/ 	.word	0x00004200


	//   ....[27]....
        /*06a0*/ 	.word	0x000044f0


	//   ....[28]....
        /*06a4*/ 	.word	0x00004860


	//   ....[29]....
        /*06a8*/ 	.word	0x00004e70


	//   ....[30]....
        /*06ac*/ 	.word	0x00004e90


	//   ....[31]....
        /*06b0*/ 	.word	0x00004eb0


	//   ....[32]....
        /*06b4*/ 	.word	0x00004ed0


	//   ....[33]....
        /*06b8*/ 	.word	0x00007b30


	//   ....[34]....
        /*06bc*/ 	.word	0x00007b50


	//   ....[35]....
        /*06c0*/ 	.word	0x00007b80


	//   ....[36]....
        /*06c4*/ 	.word	0x00007bb0


	//   ....[37]....
        /*06c8*/ 	.word	0x00007c90


	//   ....[38]....
        /*06cc*/ 	.word	0x00007d50


	//   ....[39]....
        /*06d0*/ 	.word	0x00009530


	//   ....[40]....
        /*06d4*/ 	.word	0x00009550


	//   ....[41]....
        /*06d8*/ 	.word	0x00009580


	//   ....[42]....
        /*06dc*/ 	.word	0x000095b0


	//   ....[43]....
        /*06e0*/ 	.word	0x00009690


	//   ....[44]....
        /*06e4*/ 	.word	0x00009750


	//   ....[45]....
        /*06e8*/ 	.word	0x00009a70


	//   ....[46]....
        /*06ec*/ 	.word	0x00009db0


	//   ....[47]....
        /*06f0*/ 	.word	0x0000a3b0


	//   ....[48]....
        /*06f4*/ 	.word	0x0000a3d0


	//   ....[49]....
        /*06f8*/ 	.word	0x0000a3f0


	//   ....[50]....
        /*06fc*/ 	.word	0x0000a410


	//   ....[51]....
        /*0700*/ 	.word	0x0000cef0


	//   ....[52]....
        /*0704*/ 	.word	0x0000cf00


	//   ....[53]....
        /*0708*/ 	.word	0x0000cf40


	//   ....[54]....
        /*070c*/ 	.word	0x0000cf70


	//   ....[55]....
        /*0710*/ 	.word	0x0000cfa0


	//   ....[56]....
        /*0714*/ 	.word	0x0000d0f0


	//   ....[57]....
        /*0718*/ 	.word	0x0000e870


	//   ....[58]....
        /*071c*/ 	.word	0x0000e890


	//   ....[59]....
        /*0720*/ 	.word	0x0000e990


	//   ....[60]....
        /*0724*/ 	.word	0x0000e9b0


	//   ....[61]....
        /*0728*/ 	.word	0x0000e9e0


	//   ....[62]....
        /*072c*/ 	.word	0x0000ea70


	//   ....[63]....
        /*0730*/ 	.word	0x0000ef00


	//   ....[64]....
        /*0734*/ 	.word	0x0000ef10


	//   ....[65]....
        /*0738*/ 	.word	0x0000ef40


	//   ....[66]....
        /*073c*/ 	.word	0x0000ef50


	//   ....[67]....
        /*0740*/ 	.word	0x00011560


	//   ....[68]....
        /*0744*/ 	.word	0x000115b0


	//   ....[69]....
        /*0748*/ 	.word	0x000115d0


	//   ....[70]....
        /*074c*/ 	.word	0x000115f0


	//   ....[71]....
        /*0750*/ 	.word	0x00012a10


	//   ....[72]....
        /*0754*/ 	.word	0x00012d90


	//   ....[73]....
        /*0758*/ 	.word	0x00012dc0


	//   ....[74]....
        /*075c*/ 	.word	0x00012de0


	//   ....[75]....
        /*0760*/ 	.word	0x00012e00


	//   ....[76]....
        /*0764*/ 	.word	0x00013080


	//   ....[77]....
        /*0768*/ 	.word	0x000130a0


	//   ....[78]....
        /*076c*/ 	.word	0x00013220


	//   ....[79]....
        /*0770*/ 	.word	0x00013250


	//   ....[80]....
        /*0774*/ 	.word	0x00013390


	//   ....[81]....
        /*0778*/ 	.word	0x000133c0


	//   ....[82]....
        /*077c*/ 	.word	0x00013500


	//   ....[83]....
        /*0780*/ 	.word	0x00013520


	//   ....[84]....
        /*0784*/ 	.word	0x00013af0


	//   ....[85]....
        /*0788*/ 	.word	0x00013b10


	//   ....[86]....
        /*078c*/ 	.word	0x00013d50


	//   ....[87]....
        /*0790*/ 	.word	0x00013d60


	//   ....[88]....
        /*0794*/ 	.word	0x00013f30


	//   ....[89]....
        /*0798*/ 	.word	0x00013f50


	//   ....[90]....
        /*079c*/ 	.word	0x00014120


	//   ....[91]....
        /*07a0*/ 	.word	0x00014130


	//   ....[92]....
        /*07a4*/ 	.word	0x00014370


	//   ....[93]....
        /*07a8*/ 	.word	0x00014480


	//   ....[94]....
        /*07ac*/ 	.word	0x000144f0


	//   ....[95]....
        /*07b0*/ 	.word	0x00014560


	//   ....[96]....
        /*07b4*/ 	.word	0x000145c0


	//   ....[97]....
        /*07b8*/ 	.word	0x00014630


	//   ....[98]....
        /*07bc*/ 	.word	0x000146a0


	//   ....[99]....
        /*07c0*/ 	.word	0x00014710


	//   ....[100]....
        /*07c4*/ 	.word	0x00014770


	//   ....[101]....
        /*07c8*/ 	.word	0x000147e0


	//   ....[102]....
        /*07cc*/ 	.word	0x00014850


	//   ....[103]....
        /*07d0*/ 	.word	0x00014a20


	//   ....[104]....
        /*07d4*/ 	.word	0x00014a80


	//   ....[105]....
        /*07d8*/ 	.word	0x00014c80


	//   ....[106]....
        /*07dc*/ 	.word	0x00014ce0


	//   ....[107]....
        /*07e0*/ 	.word	0x00014d50


	//   ....[108]....
        /*07e4*/ 	.word	0x00014dc0


	//   ....[109]....
        /*07e8*/ 	.word	0x00015430


	//   ....[110]....
        /*07ec*/ 	.word	0x00015480


	//   ....[111]....
        /*07f0*/ 	.word	0x000154d0


	//   ....[112]....
        /*07f4*/ 	.word	0x00015520


	//   ....[113]....
        /*07f8*/ 	.word	0x00015590


	//   ....[114]....
        /*07fc*/ 	.word	0x00015600


	//   ....[115]....
        /*0800*/ 	.word	0x000157d0


	//   ....[116]....
        /*0804*/ 	.word	0x00015830


	//   ....[117]....
        /*0808*/ 	.word	0x00015a30


	//   ....[118]....
        /*080c*/ 	.word	0x00015a90


	//   ....[119]....
        /*0810*/ 	.word	0x00015b00


	//   ....[120]....
        /*0814*/ 	.word	0x00015b70


	//   ....[121]....
        /*0818*/ 	.word	0x00015d40


	//   ....[122]....
        /*081c*/ 	.word	0x00015da0


	//   ....[123]....
        /*0820*/ 	.word	0x00015fa0


	//   ....[124]....
        /*0824*/ 	.word	0x00016000


	//   ....[125]....
        /*0828*/ 	.word	0x00016070


	//   ....[126]....
        /*082c*/ 	.word	0x000160e0


	//   ....[127]....
        /*0830*/ 	.word	0x00016720


	//   ....[128]....
        /*0834*/ 	.word	0x00016760


	//   ....[129]....
        /*0838*/ 	.word	0x000167b0


	//   ....[130]....
        /*083c*/ 	.word	0x000167f0


	//   ....[131]....
        /*0840*/ 	.word	0x00016850


	//   ....[132]....
        /*0844*/ 	.word	0x000168c0


	//   ....[133]....
        /*0848*/ 	.word	0x00016930


	//   ....[134]....
        /*084c*/ 	.word	0x00016ab0


	//   ....[135]....
        /*0850*/ 	.word	0x00016b10


	//   ....[136]....
        /*0854*/ 	.word	0x00016c90


	//   ....[137]....
        /*0858*/ 	.word	0x00016cf0


	//   ....[138]....
        /*085c*/ 	.word	0x00016d40


	//   ....[139]....
        /*0860*/ 	.word	0x00016d80


	//   ....[140]....
        /*0864*/ 	.word	0x00016dd0


	//   ....[141]....
        /*0868*/ 	.word	0x00016e10


	//   ....[142]....
        /*086c*/ 	.word	0x00016e60


	//   ....[143]....
        /*0870*/ 	.word	0x00016ec0


	//   ....[144]....
        /*0874*/ 	.word	0x00016f10


	//   ....[145]....
        /*0878*/ 	.word	0x00016f70


	//   ....[146]....
        /*087c*/ 	.word	0x00016fe0


	//   ....[147]....
        /*0880*/ 	.word	0x00017050


	//   ....[148]....
        /*0884*/ 	.word	0x000170c0


	//   ....[149]....
        /*0888*/ 	.word	0x00017120


	//   ....[150]....
        /*088c*/ 	.word	0x00017190


	//   ....[151]....
        /*0890*/ 	.word	0x00017200


	//   ....[152]....
        /*0894*/ 	.word	0x00017270


	//   ....[153]....
        /*0898*/ 	.word	0x000172d0


	//   ....[154]....
        /*089c*/ 	.word	0x00017340


	//----- nvinfo : EIATTR_EXIT_INSTR_OFFSETS
	.align		4
.L_860:
        /*08a0*/ 	.byte	0x04, 0x1c
        /*08a2*/ 	.short	(.L_862 - .L_861)


	//   ....[0]....
.L_861:
        /*08a4*/ 	.word	0x000000a0


	//   ....[1]....
        /*08a8*/ 	.word	0x00014430


	//----- nvinfo : EIATTR_MAX_THREADS
	.align		4
.L_862:
        /*08ac*/ 	.byte	0x04, 0x05
        /*08ae*/ 	.short	(.L_864 - .L_863)
.L_863:
        /*08b0*/ 	.word	0x00000100
        /*08b4*/ 	.word	0x00000001
        /*08b8*/ 	.word	0x00000001


	//----- nvinfo : EIATTR_CRS_STACK_SIZE
	.align		4
.L_864:
        /*08bc*/ 	.byte	0x04, 0x1e
        /*08be*/ 	.short	(.L_866 - .L_865)
.L_865:
        /*08c0*/ 	.word	0x00000000
.L_866:


//--------------------- .nv.info._ZN7cutlass13device_kernelIN5flash19enable_sm80_to_sm89INS1_16FlashAttnFwdSm80INS1_25CollectiveMainloopFwdSm80ILi8ELi1ELb0EN4cute5tupleIJNS5_1CILi128EEENS7_ILi96EEENS7_ILi256EEEEEELi256ENS_6half_tEfNS_4arch4Sm80ELb1ELb0ELb0ELb1ELb1ELb0ELb1ELb0EEENS1_21CollectiveEpilogueFwdINS6_IJS8_SA_S9_EEENS6_IJNS7_ILi1EEESI_SI_EEESC_SE_Li256ELb1ELb1ELb0ELb0EEENS1_19SingleTileSchedulerILb1ELb0ELb1ELi128EEEEEEEEEvNT_6ParamsE --------------------------
	.section	.nv.info._ZN7cutlass13device_kernelIN5flash19enable_sm80_to_sm89INS1_16FlashAttnFwdSm80INS1_25CollectiveMainloopFwdSm80ILi8ELi1ELb0EN4cute5tupleIJNS5_1CILi128EEENS7_ILi96EEENS7_ILi256EEEEEELi256ENS_6half_tEfNS_4arch4Sm80ELb1ELb0ELb0ELb1ELb1ELb0ELb1ELb0EEENS1_21CollectiveEpilogueFwdINS6_IJS8_SA_S9_EEENS6_IJNS7_ILi1EEESI_SI_EEESC_SE_Li256ELb1ELb1ELb0ELb0EEENS1_19SingleTileSchedulerILb1ELb0ELb1ELi128EEEEEEEEEvNT_6ParamsE,"",@"SHT_CUDA_INFO"
	.sectionflags	@""
	.align	4


	//----- nvinfo : EIATTR_CUDA_API_VERSION
	.align		4
        /*0000*/ 	.byte	0x04, 0x37
        /*0002*/ 	.short	(.L_868 - .L_867)
.L_867:
        /*0004*/ 	.word	0x00000082


	//----- nvinfo : EIATTR_SW2861232_WAR
	.align		4
.L_868:
        /*0008*/ 	.byte	0x01, 0x35
	.zero		2


	//----- nvinfo : EIATTR_PARAM_CBANK
	.align		4
        /*000c*/ 	.byte	0x04, 0x0a
        /*000e*/ 	.short	(.L_870 - .L_869)
	.align		4
.L_869:
        /*0010*/ 	.word	index@(.nv.constant0._ZN7cutlass13device_kernelIN5flash19enable_sm80_to_sm89INS1_16FlashAttnFwdSm80INS1_25CollectiveMainloopFwdSm80ILi8ELi1ELb0EN4cute5tupleIJNS5_1CILi128EEENS7_ILi96EEENS7_ILi256EEEEEELi256ENS_6half_tEfNS_4arch4Sm80ELb1ELb0ELb0ELb1ELb1ELb0ELb1ELb0EEENS1_21CollectiveEpilogueFwdINS6_IJS8_SA_S9_EEENS6_IJNS7_ILi1EEESI_SI_EEESC_SE_Li256ELb1ELb1ELb0ELb0EEENS1_19SingleTileSchedulerILb1ELb0ELb1ELi128EEEEEEEEEvNT_6ParamsE)
        /*0014*/ 	.short	0x0160
        /*0016*/ 	.short	0x0418


	//----- nvinfo : EIATTR_CBANK_PARAM_SIZE
	.align		4
.L_870:
        /*0018*/ 	.byte	0x03, 0x19
        /*001a*/ 	.short	0x0418


	//----- nvinfo : EIATTR_KPARAM_INFO
	.align		4
        /*001c*/ 	.byte	0x04, 0x17
        /*001e*/ 	.short	(.L_872 - .L_871)
.L_871:
        /*0020*/ 	.word	0x00000000
        /*0024*/ 	.short	0x0000
        /*0026*/ 	.short	0x0000
        /*0028*/ 	.byte	0x00, 0xf0, 0x61, 0x10


	//----- nvinfo : EIATTR_MAXREG_COUNT
	.align		4
.L_872:
        /*002c*/ 	.byte	0x03, 0x1b
        /*002e*/ 	.short	0x00ff


	//----- nvinfo : EIATTR_NUM_BARRIERS
	.align		4
        /*0030*/ 	.byte	0x02, 0x4c
        /*0032*/ 	.byte	0x02
	.zero		1


	//----- nvinfo : EIATTR_ANNOTATIONS
	.align		4
        /*0034*/ 	.byte	0x04, 0x55
        /*0036*/ 	.short	(.L_874 - .L_873)


	//   ....[0]....
.L_873:
        /* <DEDUP_REMOVED lines=60> */


	//----- nvinfo : EIATTR_MERCURY_ISA_VERSION
	.align		4
.L_874:
        /*03e0*/ 	.byte	0x03, 0x5f
        /*03e2*/ 	.short	0x0000


	//----- nvinfo : EIATTR_COOP_GROUP_MASK_REGIDS
	.align		4
        /*03e4*/ 	.byte	0x04, 0x29
        /*03e6*/ 	.short	(.L_876 - .L_875)


	//   ....[0]....
.L_875:
        /*03e8*/ 	.word	0xffffffff


	//   ....[1]....
        /*03ec*/ 	.word	0xffffffff


	//   ....[2]....
        /*03f0*/ 	.word	0xffffffff


	//   ....[3]....
        /*03f4*/ 	.word	0xffffffff


	//   ....[4]....
        /*03f8*/ 	.word	0xffffffff


	//   ....[5]....
        /*03fc*/ 	.word	0xffffffff


	//   ....[6]....
        /*0400*/ 	.word	0xffffffff


	//   ....[7]....
        /*0404*/ 	.word	0xffffffff


	//   ....[8]....
        /*0408*/ 	.word	0xffffffff


	//   ....[9]....
        /*040c*/ 	.word	0xffffffff


	//   ....[10]....
        /*0410*/ 	.word	0xffffffff


	//   ....[11]....
        /*0414*/ 	.word	0xffffffff


	//   ....[12]....
        /*0418*/ 	.word	0xffffffff


	//   ....[13]....
        /*041c*/ 	.word	0xffffffff


	//   ....[14]....
        /*0420*/ 	.word	0xffffffff


	//   ....[15]....
        /*0424*/ 	.word	0xffffffff


	//   ....[16]....
        /*0428*/ 	.word	0xffffffff


	//   ....[17]....
        /*042c*/ 	.word	0xffffffff


	//   ....[18]....
        /*0430*/ 	.word	0xffffffff


	//   ....[19]....
        /*0434*/ 	.word	0xffffffff


	//   ....[20]....
        /*0438*/ 	.word	0xffffffff


	//   ....[21]....
        /*043c*/ 	.word	0xffffffff


	//   ....[22]....
        /*0440*/ 	.word	0xffffffff


	//   ....[23]....
        /*0444*/ 	.word	0xffffffff


	//   ....[24]....
        /*0448*/ 	.word	0xffffffff


	//   ....[25]....
        /*044c*/ 	.word	0xffffffff


	//   ....[26]....
        /*0450*/ 	.word	0xffffffff


	//   ....[27]....
        /*0454*/ 	.word	0xffffffff


	//   ....[28]....
        /*0458*/ 	.word	0xffffffff


	//   ....[29]....
        /*045c*/ 	.word	0xffffffff


	//   ....[30]....
        /*0460*/ 	.word	0xffffffff


	//   ....[31]....
        /*0464*/ 	.word	0xffffffff


	//   ....[32]....
        /*0468*/ 	.word	0xffffffff


	//   ....[33]....
        /*046c*/ 	.word	0xffffffff


	//   ....[34]....
        /*0470*/ 	.word	0xffffffff


	//   ....[35]....
        /*0474*/ 	.word	0xffffffff


	//   ....[36]....
        /*0478*/ 	.word	0xffffffff


	//   ....[37]....
        /*047c*/ 	.word	0xffffffff


	//   ....[38]....
        /*0480*/ 	.word	0xffffffff


	//   ....[39]....
        /*0484*/ 	.word	0xffffffff


	//   ....[40]....
        /*0488*/ 	.word	0xffffffff


	//   ....[41]....
        /*048c*/ 	.word	0xffffffff


	//   ....[42]....
        /*0490*/ 	.word	0xffffffff


	//   ....[43]....
        /*0494*/ 	.word	0xffffffff


	//   ....[44]....
        /*0498*/ 	.word	0xffffffff


	//   ....[45]....
        /*049c*/ 	.word	0xffffffff


	//   ....[46]....
        /*04a0*/ 	.word	0xffffffff


	//   ....[47]....
        /*04a4*/ 	.word	0xffffffff


	//   ....[48]....
        /*04a8*/ 	.word	0xffffffff


	//   ....[49]....
        /*04ac*/ 	.word	0xffffffff


	//   ....[50]....
        /*04b0*/ 	.word	0xffffffff


	//   ....[51]....
        /*04b4*/ 	.word	0xffffffff


	//   ....[52]....
        /*04b8*/ 	.word	0xffffffff


	//   ....[53]....
        /*04bc*/ 	.word	0xffffffff


	//   ....[54]....
        /*04c0*/ 	.word	0xffffffff


	//   ....[55]....
        /*04c4*/ 	.word	0xffffffff


	//   ....[56]....
        /*04c8*/ 	.word	0xffffffff


	//   ....[57]....
        /*04cc*/ 	.word	0xffffffff


	//   ....[58]....
        /*04d0*/ 	.word	0xffffffff


	//   ....[59]....
        /*04d4*/ 	.word	0xffffffff


	//   ....[60]....
        /*04d8*/ 	.word	0xffffffff


	//   ....[61]....
        /*04dc*/ 	.word	0xffffffff


	//   ....[62]....
        /*04e0*/ 	.word	0xffffffff


	//   ....[63]....
        /*04e4*/ 	.word	0xffffffff


	//   ....[64]....
        /*04e8*/ 	.word	0xffffffff


	//   ....[65]....
        /*04ec*/ 	.word	0xffffffff


	//   ....[66]....
        /*04f0*/ 	.word	0xffffffff


	//   ....[67]....
        /*04f4*/ 	.word	0xffffffff


	//   ....[68]....
        /*04f8*/ 	.word	0xffffffff


	//   ....[69]....
        /*04fc*/ 	.word	0xffffffff


	//   ....[70]....
        /*0500*/ 	.word	0xffffffff


	//   ....[71]....
        /*0504*/ 	.word	0xffffffff


	//   ....[72]....
        /*0508*/ 	.word	0xffffffff


	//   ....[73]....
        /*050c*/ 	.word	0xffffffff


	//   ....[74]....
        /*0510*/ 	.word	0xffffffff


	//   ....[75]....
        /*0514*/ 	.word	0xffffffff


	//   ....[76]....
        /*0518*/ 	.word	0xffffffff


	//   ....[77]....
        /*051c*/ 	.word	0xffffffff


	//   ....[78]....
        /*0520*/ 	.word	0xffffffff


	//   ....[79]....
        /*0524*/ 	.word	0xffffffff


	//   ....[80]....
        /*0528*/ 	.word	0xffffffff


	//   ....[81]....
        /*052c*/ 	.word	0xffffffff


	//   ....[82]....
        /*0530*/ 	.word	0xffffffff


	//   ....[83]....
        /*0534*/ 	.word	0xffffffff


	//   ....[84]....
        /*0538*/ 	.word	0xffffffff


	//   ....[85]....
        /*053c*/ 	.word	0xffffffff


	//   ....[86]....
        /*0540*/ 	.word	0xffffffff


	//   ....[87]....
        /*0544*/ 	.word	0xffffffff


	//   ....[88]....
        /*0548*/ 	.word	0xffffffff


	//   ....[89]....
        /*054c*/ 	.word	0xffffffff


	//   ....[90]....
        /*0550*/ 	.word	0xffffffff


	//----- nvinfo : EIATTR_COOP_GROUP_INSTR_OFFSETS
	.align		4
.L_876:
        /*0554*/ 	.byte	0x04, 0x28
        /*0556*/ 	.short	(.L_878 - .L_877)


	//   ....[0]....
.L_877:
        /*0558*/ 	.word	0x000000a0


	//   ....[1]....
        /*055c*/ 	.word	0x00001420


	//   ....[2]....
        /*0560*/ 	.word	0x00001450


	//   ....[3]....
        /*0564*/ 	.word	0x000016c0


	//   ....[4]....
        /*0568*/ 	.word	0x000016f0


	//   ....[5]....
        /*056c*/ 	.word	0x00001860


	//   ....[6]....
        /*0570*/ 	.word	0x00001890


	//   ....[7]....
        /*0574*/ 	.word	0x00001a10


	//   ....[8]....
        /*0578*/ 	.word	0x00001a60


	//   ....[9]....
        /*057c*/ 	.word	0x00002140


	//   ....[10]....
        /*0580*/ 	.word	0x00002180


	//   ....[11]....
        /*0584*/ 	.word	0x00002220


	//   ....[12]....
        /*0588*/ 	.word	0x00002260


	//   ....[13]....
        /*058c*/ 	.word	0x00002290


	//   ....[14]....
        /*0590*/ 	.word	0x000022c0


	//   ....[15]....
        /*0594*/ 	.word	0x00002300


	//   ....[16]....
        /*0598*/ 	.word	0x00002330


	//   ....[17]....
        /*059c*/ 	.word	0x00002360


	//   ....[18]....
        /*05a0*/ 	.word	0x00002390


	//   ....[19]....
        /*05a4*/ 	.word	0x00002550


	//   ....[20]....
        /*05a8*/ 	.word	0x000025a0


	//   ....[21]....
        /*05ac*/ 	.word	0x000041c0


	//   ....[22]....
        /*05b0*/ 	.word	0x000041d0


	//   ....[23]....
        /*05b4*/ 	.word	0x000041e0


	//   ....[24]....
        /*05b8*/ 	.word	0x000042c0


	//   ....[25]....
        /*05bc*/ 	.word	0x000042e0


	//   ....[26]....
        /*05c0*/ 	.word	0x000042f0


	//   ....[27]....
        /*05c4*/ 	.word	0x00004770


	//   ....[28]....
        /*05c8*/ 	.word	0x00004780


	//   ....[29]....
        /*05cc*/ 	.word	0x00004c90


	//   ....[30]....
        /*05d0*/ 	.word	0x00005090


	//   ....[31]....
        /*05d4*/ 	.word	0x000050e0


	//   ....[32]....
        /*05d8*/ 	.word	0x00005150


	//   ....[33]....
        /*05dc*/ 	.word	0x00008e70


	//   ....[34]....
        /*05e0*/ 	.word	0x00008ea0


	//   ....[35]....
        /*05e4*/ 	.word	0x00008f50


	//   ....[36]....
        /*05e8*/ 	.word	0x00008f90


	//   ....[37]....
        /*05ec*/ 	.word	0x00008fa0


	//   ....[38]....
        /*05f0*/ 	.word	0x00008fb0


	//   ....[39]....
        /*05f4*/ 	.word	0x0000a780


	//   ....[40]....
        /*05f8*/ 	.word	0x0000a790


	//   ....[41]....
        /*05fc*/ 	.word	0x0000a7a0


	//   ....[42]....
        /*0600*/ 	.word	0x0000a7b0


	//   ....[43]....
        /*0604*/ 	.word	0x0000a890


	//   ....[44]....
        /*0608*/ 	.word	0x0000a8f0


	//   ....[45]....
        /*060c*/ 	.word	0x0000ab50


	//   ....[46]....
        /*0610*/ 	.word	0x0000ab60


	//   ....[47]....
        /*0614*/ 	.word	0x0000b500


	//   ....[48]....
        /*0618*/ 	.word	0x0000b540


	//   ....[49]....
        /*061c*/ 	.word	0x0000b560


	//   ....[50]....
        /*0620*/ 	.word	0x0000b580


	//   ....[51]....
        /*0624*/ 	.word	0x0000e290


	//   ....[52]....
        /*0628*/ 	.word	0x0000e2a0


	//   ....[53]....
        /*062c*/ 	.word	0x0000e2b0


	//   ....[54]....
        /*0630*/ 	.word	0x0000e2c0


	//   ....[55]....
        /*0634*/ 	.word	0x0000e360


	//   ....[56]....
        /*0638*/ 	.word	0x0000e380


	//   ....[57]....
        /*063c*/ 	.word	0x0000e820


	//   ....[58]....
        /*0640*/ 	.word	0x0000e830


	//   ....[59]....
        /*0644*/ 	.word	0x0000e850


	//   ....[60]....
        /*0648*/ 	.word	0x0000e860


	//   ....[61]....
        /*064c*/ 	.word	0x0000e880


	//   ....[62]....
        /*0650*/ 	.word	0x0000e920


	//   ....[63]....
        /*0654*/ 	.word	0x000100a0


	//   ....[64]....
        /*0658*/ 	.word	0x000100c0


	//   ....[65]....
        /*065c*/ 	.word	0x000100f0


	//   ....[66]....
        /*0660*/ 	.word	0x00010100


	//   ....[67]....
        /*0664*/ 	.word	0x000126c0


	//   ....[68]....
        /*0668*/ 	.word	0x000126d0


	//   ....[69]....
        /*066c*/ 	.word	0x00012700


	//   ....[70]....
        /*0670*/ 	.word	0x00012720


	//   ....[71]....
        /*0674*/ 	.word	0x00014180


	//   ....[72]....
        /*0678*/ 	.word	0x000141e0


	//   ....[73]....
        /*067c*/ 	.word	0x00014210


	//   ....[74]....
        /*0680*/ 	.word	0x00014240


	//   ....[75]....
        /*0684*/ 	.word	0x00014470


	//   ....[76]....
        /*0688*/ 	.word	0x00014480


	//   ....[77]....
        /*068c*/ 	.word	0x00014680


	//   ....[78]....
        /*0690*/ 	.word	0x000146b0


	//   ....[79]....
        /*0694*/ 	.word	0x00014870


	//   ....[80]....
        /*0698*/ 	.word	0x000148a0


	//   ....[81]....
        /*069c*/ 	.word	0x00014a60


	//   ....[82]....
        /*06a0*/ 	.word	0x00014a80


	//   ....[83]....
        /*06a4*/ 	.word	0x00015400


	//   ....[84]....
        /*06a8*/ 	.word	0x00015420


	//   ....[85]....
        /*06ac*/ 	.word	0x000155e0


	//   ....[86]....
        /*06b0*/ 	.word	0x00015610


	//   ....[87]....
        /*06b4*/ 	.word	0x000157a0


	//   ....[88]....
        /*06b8*/ 	.word	0x000157d0


	//   ....[89]....
        /*06bc*/ 	.word	0x00015960


	//   ....[90]....
        /*06c0*/ 	.word	0x00015980


	//----- nvinfo : EIATTR_EXIT_INSTR_OFFSETS
	.align		4
.L_878:
        /*06c4*/ 	.byte	0x04, 0x1c
        /*06c6*/ 	.short	(.L_880 - .L_879)


	//   ....[0]....
.L_879:
        /*06c8*/ 	.word	0x00000450


	//   ....[1]....
        /*06cc*/ 	.word	0x00014a90


	//   ....[2]....
        /*06d0*/ 	.word	0x00014bd0


	//   ....[3]....
        /*06d4*/ 	.word	0x00014c30


	//   ....[4]....
        /*06d8*/ 	.word	0x00015990


	//   ....[5]....
        /*06dc*/ 	.word	0x00015aa0


	//   ....[6]....
        /*06e0*/ 	.word	0x00015b00


	//----- nvinfo : EIATTR_CTAIDZ_USED
	.align		4
.L_880:
        /*06e4*/ 	.byte	0x01, 0x04
	.zero		2


	//----- nvinfo : EIATTR_MAX_THREADS
	.align		4
        /*06e8*/ 	.byte	0x04, 0x05
        /*06ea*/ 	.short	(.L_882 - .L_881)
.L_881:
        /*06ec*/ 	.word	0x00000100
        /*06f0*/ 	.word	0x00000001
        /*06f4*/ 	.word	0x00000001


	//----- nvinfo : EIATTR_CRS_STACK_SIZE
	.align		4
.L_882:
        /*06f8*/ 	.byte	0x04, 0x1e
        /*06fa*/ 	.short	(.L_884 - .L_883)
.L_883:
        /*06fc*/ 	.word	0x00000000
.L_884:


//--------------------- .nv.info._ZN7cutlass13device_kernelIN5flash19enable_sm80_to_sm89INS1_16FlashAttnFwdSm80INS1_25CollectiveMainloopFwdSm80ILi8ELi1ELb0EN4cute5tupleIJNS5_1CILi128EEENS7_ILi48EEENS7_ILi256EEEEEELi256ENS_6half_tEfNS_4arch4Sm80ELb1ELb0ELb0ELb1ELb1ELb1ELb1ELb0EEENS1_21CollectiveEpilogueFwdINS6_IJS8_SA_S9_EEENS6_IJNS7_ILi1EEESI_SI_EEESC_SE_Li256ELb1ELb1ELb0ELb0EEENS1_19SingleTileSchedulerILb1ELb0ELb1ELi128EEEEEEEEEvNT_6ParamsE --------------------------
	.section	.nv.info._ZN7cutlass13device_kernelIN5flash19enable_sm80_to_sm89INS1_16FlashAttnFwdSm80INS1_25CollectiveMainloopFwdSm80ILi8ELi1ELb0EN4cute5tupleIJNS5_1CILi128EEENS7_ILi48EEENS7_ILi256EEEEEELi256ENS_6half_tEfNS_4arch4Sm80ELb1ELb0ELb0ELb1ELb1ELb1ELb1ELb0EEENS1_21CollectiveEpilogueFwdINS6_IJS8_SA_S9_EEENS6_IJNS7_ILi1EEESI_SI_EEESC_SE_Li256ELb1ELb1ELb0ELb0EEENS1_19SingleTileSchedulerILb1ELb0ELb1ELi128EEEEEEEEEvNT_6ParamsE,"",@"SHT_CUDA_INFO"
	.sectionflags	@""
	.align	4


	//----- nvinfo : EIATTR_CUDA_API_VERSION
	.align		4
        /*0000*/ 	.byte	0x04, 0x37
        /*0002*/ 	.short	(.L_886 - .L_885)
.L_885:
        /*0004*/ 	.word	0x00000082


	//----- nvinfo : EIATTR_SW2861232_WAR
	.align		4
.L_886:
        /*0008*/ 	.byte	0x01, 0x35
	.zero		2


	//----- nvinfo : EIATTR_PARAM_CBANK
	.align		4
        /*000c*/ 	.byte	0x04, 0x0a
        /*000e*/ 	.short	(.L_888 - .L_887)
	.align		4
.L_887:
        /*0010*/ 	.word	index@(.nv.constant0._ZN7cutlass13device_kernelIN5flash19enable_sm80_to_sm89INS1_16FlashAttnFwdSm80INS1_25CollectiveMainloopFwdSm80ILi8ELi1ELb0EN4cute5tupleIJNS5_1CILi128EEENS7_ILi48EEENS7_ILi256EEEEEELi256ENS_6half_tEfNS_4arch4Sm80ELb1ELb0ELb0ELb1ELb1ELb1ELb1ELb0EEENS1_21CollectiveEpilogueFwdINS6_IJS8_SA_S9_EEENS6_IJNS7_ILi1EEESI_SI_EEESC_SE_Li256ELb1ELb1ELb0ELb0EEENS1_19SingleTileSchedulerILb1ELb0ELb1ELi128EEEEEEEEEvNT_6ParamsE)
        /*0014*/ 	.short	0x0160
        /*0016*/ 	.short	0x0418


	//----- nvinfo : EIATTR_CBANK_PARAM_SIZE
	.align		4
.L_888:
        /*0018*/ 	.byte	0x03, 0x19
        /*001a*/ 	.short	0x0418


	//----- nvinfo : EIATTR_KPARAM_INFO
	.align		4
        /*001c*/ 	.byte	0x04, 0x17
        /*001e*/ 	.short	(.L_890 - .L_889)
.L_889:
        /*0020*/ 	.word	0x00000000
        /*0024*/ 	.short	0x0000
        /*0026*/ 	.short	0x0000
        /*0028*/ 	.byte	0x00, 0xf0, 0x61, 0x10


	//----- nvinfo : EIATTR_MAXREG_COUNT
	.align		4
.L_890:
        /*002c*/ 	.byte	0x03, 0x1b
        /*002e*/ 	.short	0x00ff


	//----- nvinfo : EIATTR_NUM_BARRIERS
	.align		4
        /*0030*/ 	.byte	0x02, 0x4c
        /*0032*/ 	.byte	0x02
	.zero		1


	//----- nvinfo : EIATTR_MERCURY_ISA_VERSION
	.align		4
        /*0034*/ 	.byte	0x03, 0x5f
        /*0036*/ 	.short	0x0000


	//----- nvinfo : EIATTR_COOP_GROUP_MASK_REGIDS
	.align		4
        /*0038*/ 	.byte	0x04, 0x29
        /*003a*/ 	.short	(.L_892 - .L_891)


	//   ....[0]....
.L_891:
        /*003c*/ 	.word	0xffffffff


	//   ....[1]....
        /*0040*/ 	.word	0xffffffff


	//   ....[2]....
        /*0044*/ 	.word	0xffffffff


	//   ....[3]....
        /*0048*/ 	.word	0xffffffff


	//   ....[4]....
        /*004c*/ 	.word	0xffffffff


	//   ....[5]....
        /*0050*/ 	.word	0xffffffff


	//   ....[6]....
        /*0054*/ 	.word	0xffffffff


	//   ....[7]....
        /*0058*/ 	.word	0xffffffff


	//   ....[8]....
        /*005c*/ 	.word	0xffffffff


	//   ....[9]....
        /*0060*/ 	.word	0xffffffff


	//   ....[10]....
        /*0064*/ 	.word	0xffffffff


	//   ....[11]....
        /*0068*/ 	.word	0xffffffff


	//   ....[12]....
        /*006c*/ 	.word	0xffffffff


	//   ....[13]....
        /*0070*/ 	.word	0xffffffff


	//   ....[14]....
        /*0074*/ 	.word	0xffffffff


	//   ....[15]....
        /*0078*/ 	.word	0xffffffff


	//   ....[16]....
        /*007c*/ 	.word	0xffffffff


	//   ....[17]....
        /*0080*/ 	.word	0xffffffff


	//   ....[18]....
        /*0084*/ 	.word	0xffffffff


	//   ....[19]....
        /*0088*/ 	.word	0xffffffff


	//   ....[20]....
        /*008c*/ 	.word	0xffffffff


	//   ....[21]....
        /*0090*/ 	.word	0xffffffff


	//   ....[22]....
        /*0094*/ 	.word	0xffffffff


	//   ....[23]....
        /*0098*/ 	.word	0xffffffff


	//   ....[24]....
        /*009c*/ 	.word	0xffffffff


	//   ....[25]....
        /*00a0*/ 	.word	0xffffffff


	//   ....[26]....
        /*00a4*/ 	.word	0xffffffff


	//   ....[27]....
        /*00a8*/ 	.word	0xffffffff


	//   ....[28]....
        /*00ac*/ 	.word	0xffffffff


	//   ....[29]....
        /*00b0*/ 	.word	0xffffffff


	//   ....[30]....
        /*00b4*/ 	.word	0xffffffff


	//   ....[31]....
        /*00b8*/ 	.word	0xffffffff


	//   ....[32]....
        /*00bc*/ 	.word	0xffffffff


	//   ....[33]....
        /*00c0*/ 	.word	0xffffffff


	//   ....[34]....
        /*00c4*/ 	.word	0xffffffff


	//   ....[35]....
        /*00c8*/ 	.word	0xffffffff


	//   ....[36]....
        /*00cc*/ 	.word	0xffffffff


	//   ....[37]....
        /*00d0*/ 	.word	0xffffffff


	//   ....[38]....
        /*00d4*/ 	.word	0xffffffff


	//   ....[39]....
        /*00d8*/ 	.word	0xffffffff


	//   ....[40]....
        /*00dc*/ 	.word	0xffffffff


	//   ....[41]....
        /*00e0*/ 	.word	0xffffffff


	//   ....[42]....
        /*00e4*/ 	.word	0xffffffff


	//   ....[43]....
        /*00e8*/ 	.word	0xffffffff


	//   ....[44]....
        /*00ec*/ 	.word	0xffffffff


	//   ....[45]....
        /*00f0*/ 	.word	0xffffffff


	//   ....[46]....
        /*00f4*/ 	.word	0xffffffff


	//   ....[47]....
        /*00f8*/ 	.word	0xffffffff


	//   ....[48]....
        /*00fc*/ 	.word	0xffffffff


	//   ....[49]....
        /*0100*/ 	.word	0xffffffff


	//   ....[50]....
        /*0104*/ 	.word	0xffffffff


	//   ....[51]....
        /*0108*/ 	.word	0xffffffff


	//   ....[52]....
        /*010c*/ 	.word	0xffffffff


	//   ....[53]....
        /*0110*/ 	.word	0xffffffff


	//   ....[54]....
        /*0114*/ 	.word	0xffffffff


	//   ....[55]....
        /*0118*/ 	.word	0xffffffff


	//   ....[56]....
        /*011c*/ 	.word	0xffffffff


	//   ....[57]....
        /*0120*/ 	.word	0xffffffff


	//   ....[58]....
        /*0124*/ 	.word	0xffffffff


	//   ....[59]....
        /*0128*/ 	.word	0xffffffff


	//   ....[60]....
        /*012c*/ 	.word	0xffffffff


	//   ....[61]....
        /*0130*/ 	.word	0xffffffff


	//   ....[62]....
        /*0134*/ 	.word	0xffffffff


	//   ....[63]....
        /*0138*/ 	.word	0xffffffff


	//   ....[64]....
        /*013c*/ 	.word	0xffffffff


	//   ....[65]....
        /*0140*/ 	.word	0xffffffff


	//   ....[66]....
        /*0144*/ 	.word	0xffffffff


	//   ....[67]....
        /*0148*/ 	.word	0xffffffff


	//   ....[68]....
        /*014c*/ 	.word	0xffffffff


	//   ....[69]....
        /*0150*/ 	.word	0xffffffff


	//   ....[70]....
        /*0154*/ 	.word	0xffffffff


	//   ....[71]....
        /*0158*/ 	.word	0xffffffff


	//   ....[72]....
        /*015c*/ 	.word	0xffffffff


	//   ....[73]....
        /*0160*/ 	.word	0xffffffff


	//   ....[74]....
        /*0164*/ 	.word	0xffffffff


	//   ....[75]....
        /*0168*/ 	.word	0xffffffff


	//   ....[76]....
        /*016c*/ 	.word	0xffffffff


	//   ....[77]....
        /*0170*/ 	.word	0xffffffff


	//   ....[78]....
        /*0174*/ 	.word	0xffffffff


	//   ....[79]....
        /*0178*/ 	.word	0xffffffff


	//   ....[80]....
        /*017c*/ 	.word	0xffffffff


	//   ....[81]....
        /*0180*/ 	.word	0xffffffff


	//   ....[82]....
        /*0184*/ 	.word	0xffffffff


	//   ....[83]....
        /*0188*/ 	.word	0xffffffff


	//   ....[84]....
        /*018c*/ 	.word	0xffffffff


	//   ....[85]....
        /*0190*/ 	.word	0xffffffff


	//   ....[86]....
        /*0194*/ 	.word	0xffffffff


	//   ....[87]....
        /*0198*/ 	.word	0xffffffff


	//   ....[88]....
        /*019c*/ 	.word	0xffffffff


	//   ....[89]....
        /*01a0*/ 	.word	0xffffffff


	//   ....[90]....
        /*01a4*/ 	.word	0xffffffff


	//   ....[91]....
        /*01a8*/ 	.word	0xffffffff


	//   ....[92]....
        /*01ac*/ 	.word	0xffffffff


	//   ....[93]....
        /*01b0*/ 	.word	0xffffffff


	//   ....[94]....
        /*01b4*/ 	.word	0xffffffff


	//   ....[95]....
        /*01b8*/ 	.word	0xffffffff


	//   ....[96]....
        /*01bc*/ 	.word	0xffffffff


	//   ....[97]....
        /*01c0*/ 	.word	0xffffffff


	//   ....[98]....
        /*01c4*/ 	.word	0xffffffff


	//   ....[99]....
        /*01c8*/ 	.word	0xffffffff


	//   ....[100]....
        /*01cc*/ 	.word	0xffffffff


	//   ....[101]....
        /*01d0*/ 	.word	0xffffffff


	//   ....[102]....
        /*01d4*/ 	.word	0xffffffff


	//   ....[103]....
        /*01d8*/ 	.word	0xffffffff


	//   ....[104]....
        /*01dc*/ 	.word	0xffffffff


	//   ....[105]....
        /*01e0*/ 	.word	0xffffffff


	//   ....[106]....
        /*01e4*/ 	.word	0xffffffff


	//   ....[107]....
        /*01e8*/ 	.word	0xffffffff


	//   ....[108]....
        /*01ec*/ 	.word	0xffffffff


	//   ....[109]....
        /*01f0*/ 	.word	0xffffffff


	//   ....[110]....
        /*01f4*/ 	.word	0xffffffff


	//   ....[111]....
        /*01f8*/ 	.word	0xffffffff


	//   ....[112]....
        /*01fc*/ 	.word	0xffffffff


	//   ....[113]....
        /*0200*/ 	.word	0xffffffff


	//   ....[114]....
        /*0204*/ 	.word	0xffffffff


	//   ....[115]....
        /*0208*/ 	.word	0xffffffff


	//   ....[116]....
        /*020c*/ 	.word	0xffffffff


	//   ....[117]....
        /*0210*/ 	.word	0xffffffff


	//   ....[118]....
        /*0214*/ 	.word	0xffffffff


	//   ....[119]....
        /*0218*/ 	.word	0xffffffff


	//   ....[120]....
        /*021c*/ 	.word	0xffffffff


	//   ....[121]....
        /*0220*/ 	.word	0xffffffff


	//   ....[122]....
        /*0224*/ 	.word	0xffffffff


	//   ....[123]....
        /*0228*/ 	.word	0xffffffff


	//   ....[124]....
        /*022c*/ 	.word	0xffffffff


	//   ....[125]....
        /*0230*/ 	.word	0xffffffff


	//   ....[126]....
        /*0234*/ 	.word	0xffffffff


	//   ....[127]....
        /*0238*/ 	.word	0xffffffff


	//   ....[128]....
        /*023c*/ 	.word	0xffffffff


	//   ....[129]....
        /*0240*/ 	.word	0xffffffff


	//   ....[130]....
        /*0244*/ 	.word	0xffffffff


	//----- nvinfo : EIATTR_COOP_GROUP_INSTR_OFFSETS
	.align		4
.L_892:
        /*0248*/ 	.byte	0x04, 0x28
        /*024a*/ 	.short	(.L_894 - .L_893)


	//   ....[0]....
.L_893:
        /*024c*/ 	.word	0x00000090


	//   ....[1]....
        /*0250*/ 	.word	0x000026c0


	//   ....[2]....
        /*0254*/ 	.word	0x00002730


	//   ....[3]....
        /*0258*/ 	.word	0x00003720


	//   ....[4]....
        /*025c*/ 	.word	0x00003730


	//   ....[5]....
        /*0260*/ 	.word	0x00004c60


	//   ....[6]....
        /*0264*/ 	.word	0x00004cd0


	//   ....[7]....
        /*0268*/ 	.word	0x00005d70


	//   ....[8]....
        /*026c*/ 	.word	0x00005d80


	//   ....[9]....
        /*0270*/ 	.word	0x00006d20


	//   ....[10]....
        /*0274*/ 	.word	0x00006d50


	//   ....[11]....
        /*0278*/ 	.word	0x00006f20


	//   ....[12]....
        /*027c*/ 	.word	0x00006f40


	//   ....[13]....
        /*0280*/ 	.word	0x00007370


	//   ....[14]....
        /*0284*/ 	.word	0x00007390


	//   ....[15]....
        /*0288*/ 	.word	0x000075c0


	//   ....[16]....
        /*028c*/ 	.word	0x000075e0


	//   ....[17]....
        /*0290*/ 	.word	0x000084e0


	//   ....[18]....
        /*0294*/ 	.word	0x00008500


	//   ....[19]....
        /*0298*/ 	.word	0x000086f0


	//   ....[20]....
        /*029c*/ 	.word	0x00008720


	//   ....[21]....
        /*02a0*/ 	.word	0x000088a0


	//   ....[22]....
        /*02a4*/ 	.word	0x000088d0


	//   ....[23]....
        /*02a8*/ 	.word	0x00008a50


	//   ....[24]....
        /*02ac*/ 	.word	0x00008a90


	//   ....[25]....
        /*02b0*/ 	.word	0x00008fa0


	//   ....[26]....
        /*02b4*/ 	.word	0x00008fc0


	//   ....[27]....
        /*02b8*/ 	.word	0x00008fd0


	//   ....[28]....
        /*02bc*/ 	.word	0x00008fe0


	//   ....[29]....
        /*02c0*/ 	.word	0x00009510


	//   ....[30]....
        /*02c4*/ 	.word	0x00009580


	//   ....[31]....
        /*02c8*/ 	.word	0x000095a0


	//   ....[32]....
        /*02cc*/ 	.word	0x000095d0


	//   ....[33]....
        /*02d0*/ 	.word	0x000098c0


	//   ....[34]....
        /*02d4*/ 	.word	0x00009960


	//   ....[35]....
        /*02d8*/ 	.word	0x000099e0


	//   ....[36]....
        /*02dc*/ 	.word	0x00009a50


	//   ....[37]....
        /*02e0*/ 	.word	0x00009e90


	//   ....[38]....
        /*02e4*/ 	.word	0x00009ee0


	//   ....[39]....
        /*02e8*/ 	.word	0x00009f20


	//   ....[40]....
        /*02ec*/ 	.word	0x00009f60


	//   ....[41]....
        /*02f0*/ 	.word	0x0000a2b0


	//   ....[42]....
        /*02f4*/ 	.word	0x0000a350


	//   ....[43]....
        /*02f8*/ 	.word	0x0000a3d0


	//   ....[44]....
        /*02fc*/ 	.word	0x0000a440


	//   ....[45]....
        /*0300*/ 	.word	0x0000da10


	//   ....[46]....
        /*0304*/ 	.word	0x0000da70


	//   ....[47]....
        /*0308*/ 	.word	0x0000dab0


	//   ....[48]....
        /*030c*/ 	.word	0x0000dad0


	//   ....[49]....
        /*0310*/ 	.word	0x0000dc90


	//   ....[50]....
        /*0314*/ 	.word	0x0000dd30


	//   ....[51]....
        /*0318*/ 	.word	0x0000dd80


	//   ....[52]....
        /*031c*/ 	.word	0x0000de00


	//   ....[53]....
        /*0320*/ 	.word	0x0000e050


	//   ....[54]....
        /*0324*/ 	.word	0x0000e0f0


	//   ....[55]....
        /*0328*/ 	.word	0x0000e170


	//   ....[56]....
        /*032c*/ 	.word	0x0000e1e0


	//   ....[57]....
        /*0330*/ 	.word	0x0000e420


	//   ....[58]....
        /*0334*/ 	.word	0x0000e470


	//   ....[59]....
        /*0338*/ 	.word	0x0000e4c0


	//   ....[60]....
        /*033c*/ 	.word	0x0000e530


	//   ....[61]....
        /*0340*/ 	.word	0x00012200


	//   ....[62]....
        /*0344*/ 	.word	0x00012240


	//   ....[63]....
        /*0348*/ 	.word	0x00012620


	//   ....[64]....
        /*034c*/ 	.word	0x00012630


	//   ....[65]....
        /*0350*/ 	.word	0x000134a0


	//   ....[66]....
        /*0354*/ 	.word	0x000134b0


	//   ....[67]....
        /*0358*/ 	.word	0x000135c0


	//   ....[68]....
        /*035c*/ 	.word	0x000135e0


	//   ....[69]....
        /*0360*/ 	.word	0x00013a10


	//   ....[70]....
        /*0364*/ 	.word	0x00013a30


	//   ....[71]....
        /*0368*/ 	.word	0x00013ef0


	//   ....[72]....
        /*036c*/ 	.word	0x00013fb0


	//   ....[73]....
        /*0370*/ 	.word	0x00013fc0


	//   ....[74]....
        /*0374*/ 	.word	0x00014010


	//   ....[75]....
        /*0378*/ 	.word	0x00014fe0


	//   ....[76]....
        /*037c*/ 	.word	0x00015000


	//   ....[77]....
        /*0380*/ 	.word	0x00015110


	//   ....[78]....
        /*0384*/ 	.word	0x00015120


	//   ....[79]....
        /*0388*/ 	.word	0x00015df0


	//   ....[80]....
        /*038c*/ 	.word	0x00015e10


	//   ....[81]....
        /*0390*/ 	.word	0x00015ed0


	//   ....[82]....
        /*0394*/ 	.word	0x00015ef0


	//   ....[83]....
        /*0398*/ 	.word	0x000160f0


	//   ....[84]....
        /*039c*/ 	.word	0x00016140


	//   ....[85]....
        /*03a0*/ 	.word	0x00016520


	//   ....[86]....
        /*03a4*/ 	.word	0x00016550


	//   ....[87]....
        /*03a8*/ 	.word	0x000166a0


	//   ....[88]....
        /*03ac*/ 	.word	0x00016790


	//   ....[89]....
        /*03b0*/ 	.word	0x00017fa0


	//   ....[90]....
        /*03b4*/ 	.word	0x00017fc0


	//   ....[91]....
        /*03b8*/ 	.word	0x00018150


	//   ....[92]....
        /*03bc*/ 	.word	0x00018160


	//   ....[93]....
        /*03c0*/ 	.word	0x00018e40


	//   ....[94]....
        /*03c4*/ 	.word	0x00018e50


	//   ....[95]....
        /*03c8*/ 	.word	0x00018e60


	//   ....[96]....
        /*03cc*/ 	.word	0x00018e70


	//   ....[97]....
        /*03d0*/ 	.word	0x00019220


	//   ....[98]....
        /*03d4*/ 	.word	0x00019240


	//   ....[99]....
        /*03d8*/ 	.word	0x00019270


	//   ....[100]....
        /*03dc*/ 	.word	0x00019280


	//   ....[101]....
        /*03e0*/ 	.word	0x0001a960


	//   ....[102]....
        /*03e4*/ 	.word	0x0001a990


	//   ....[103]....
        /*03e8*/ 	.word	0x0001a9d0


	//   ....[104]....
        /*03ec*/ 	.word	0x0001a9e0


	//   ....[105]....
        /*03f0*/ 	.word	0x0001c470


	//   ....[106]....
        /*03f4*/ 	.word	0x0001c4b0


	//   ....[107]....
        /*03f8*/ 	.word	0x0001c4e0


	//   ....[108]....
        /*03fc*/ 	.word	0x0001c510


	//   ....[109]....
        /*0400*/ 	.word	0x0001c730


	//   ....[110]....
        /*0404*/ 	.word	0x0001c740


	//   ....[111]....
        /*0408*/ 	.word	0x0001c940


	//   ....[112]....
        /*040c*/ 	.word	0x0001c970


	//   ....[113]....
        /*0410*/ 	.word	0x0001cb30


	//   ....[114]....
        /*0414*/ 	.word	0x0001cb60


	//   ....[115]....
        /*0418*/ 	.word	0x0001cd20


	//   ....[116]....
        /*041c*/ 	.word	0x0001cd40


	//   ....[117]....
        /*0420*/ 	.word	0x0001d6f0


	//   ....[118]....
        /*0424*/ 	.word	0x0001d710


	//   ....[119]....
        /*0428*/ 	.word	0x0001d8a0


	//   ....[120]....
        /*042c*/ 	.word	0x0001d8d0


	//   ....[121]....
        /*0430*/ 	.word	0x0001da60


	//   ....[122]....
        /*0434*/ 	.word	0x0001da90


	//   ....[123]....
        /*0438*/ 	.word	0x0001dc20


	//   ....[124]....
        /*043c*/ 	.word	0x0001dc40


	//   ....[125]....
        /*0440*/ 	.word	0x0001de00


	//   ....[126]....
        /*0444*/ 	.word	0x0001de60


	//   ....[127]....
        /*0448*/ 	.word	0x0001deb0


	//   ....[128]....
        /*044c*/ 	.word	0x0001df10


	//   ....[129]....
        /*0450*/ 	.word	0x0001df60


	//   ....[130]....
        /*0454*/ 	.word	0x0001dfc0


	//----- nvinfo : EIATTR_EXIT_INSTR_OFFSETS
	.align		4
.L_894:
        /*0458*/ 	.byte	0x04, 0x1c
        /*045a*/ 	.short	(.L_896 - .L_895)


	//   ....[0]....
.L_895:
        /*045c*/ 	.word	0x00000440


	//   ....[1]....
        /*0460*/ 	.word	0x0001cd50


	//   ....[2]....
        /*0464*/ 	.word	0x0001ce90


	//   ....[3]....
        /*0468*/ 	.word	0x0001cef0


	//   ....[4]....
        /*046c*/ 	.word	0x0001dc50


	//   ....[5]....
        /*0470*/ 	.word	0x0001dd60


	//   ....[6]....
        /*0474*/ 	.word	0x0001ddc0


	//----- nvinfo : EIATTR_CTAIDZ_USED
	.align		4
.L_896:
        /*0478*/ 	.byte	0x01, 0x04
	.zero		2


	//----- nvinfo : EIATTR_MAX_THREADS
	.align		4
        /*047c*/ 	.byte	0x04, 0x05
        /*047e*/ 	.short	(.L_898 - .L_897)
.L_897:
        /*0480*/ 	.word	0x00000100
        /*0484*/ 	.word	0x00000001
        /*0488*/ 	.word	0x00000001


	//----- nvinfo : EIATTR_CRS_STACK_SIZE
	.align		4
.L_898:
        /*048c*/ 	.byte	0x04, 0x1e
        /*048e*/ 	.short	(.L_900 - .L_899)
.L_899:
        /*0490*/ 	.word	0x00000000
.L_900:


//--------------------- .nv.callgraph             --------------------------
	.section	.nv.callgraph,"",@"SHT_CUDA_CALLGRAPH"
	.align	4
	.sectionentsize	8
	.align		4
        /*0000*/ 	.word	0x00000000
	.align		4
        /*0004*/ 	.word	0xffffffff
	.align		4
        /*0008*/ 	.word	0x00000000
	.align		4
        /*000c*/ 	.word	0xfffffffe
	.align		4
        /*0010*/ 	.word	0x00000000
	.align		4
        /*0014*/ 	.word	0xfffffffd
	.align		4
        /*0018*/ 	.word	0x00000000
	.align		4
        /*001c*/ 	.word	0xfffffffc


//--------------------- .nv.rel.action            --------------------------
	.section	.nv.rel.action,"",@"SHT_CUDA_RELOCINFO"
	.align	8
	.sectionentsize	8
        /*0000*/ 	.byte	0x73, 0x00, 0x00, 0x00, 0x00, 0x00, 0x00, 0x00, 0x00, 0x00, 0x00, 0x11, 0x25, 0x00, 0x05, 0x36


//--------------------- .nv.constant4             --------------------------
	.section	.nv.constant4,"a",@progbits
	.align	8
	.align		8
.nv.constant4:
        /*0000*/ 	.dword	_ZN83_INTERNAL_f6033e6a_47_flash_fwd_hdim256_fp16_paged_softcapall_sm80_cu_882f9858_32014cuda3std3__45__cpo5beginE
	.align		8
        /*0008*/ 	.dword	_ZN83_INTERNAL_f6033e6a_47_flash_fwd_hdim256_fp16_paged_softcapall_sm80_cu_882f9858_32014cuda3std3__45__cpo3endE
	.align		8
        /*0010*/ 	.dword	_ZN83_INTERNAL_f6033e6a_47_flash_fwd_hdim256_fp16_paged_softcapall_sm80_cu_882f9858_32014cuda3std3__45__cpo6cbeginE
	.align		8
        /*0018*/ 	.dword	_ZN83_INTERNAL_f6033e6a_47_flash_fwd_hdim256_fp16_paged_softcapall_sm80_cu_882f9858_32014cuda3std3__45__cpo4cendE
	.align		8
        /*0020*/ 	.dword	_ZN83_INTERNAL_f6033e6a_47_flash_fwd_hdim256_fp16_paged_softcapall_sm80_cu_882f9858_32014cuda3std3__485_GLOBAL__N__f6033e6a_47_flash_fwd_hdim256_fp16_paged_softcapall_sm80_cu_882f9858_32016ignoreE
	.align		8
        /*0028*/ 	.dword	_ZN83_INTERNAL_f6033e6a_47_flash_fwd_hdim256_fp16_paged_softcapall_sm80_cu_882f9858_32014cuda3std3__419piecewise_constructE
	.align		8
        /*0030*/ 	.dword	_ZN83_INTERNAL_f6033e6a_47_flash_fwd_hdim256_fp16_paged_softcapall_sm80_cu_882f9858_32014cuda3std3__48in_placeE
	.align		8
        /*0038*/ 	.dword	_ZN83_INTERNAL_f6033e6a_47_flash_fwd_hdim256_fp16_paged_softcapall_sm80_cu_882f9858_32014cuda3std6ranges3__45__cpo4swapE
	.align		8
        /*0040*/ 	.dword	_ZN83_INTERNAL_f6033e6a_47_flash_fwd_hdim256_fp16_paged_softcapall_sm80_cu_882f9858_32014cuda3std6ranges3__45__cpo9iter_moveE
	.align		8
        /*0048*/ 	.dword	_ZN83_INTERNAL_f6033e6a_47_flash_fwd_hdim256_fp16_paged_softcapall_sm80_cu_882f9858_32014cute7productE
	.align		8
        /*0050*/ 	.dword	_ZN83_INTERNAL_f6033e6a_47_flash_fwd_hdim256_fp16_paged_softcapall_sm80_cu_882f9858_32014cute1_E


//--------------------- .nv.constant0._ZN7cutlass13device_kernelIN5flash19enable_sm80_to_sm89INS1_16FlashAttnFwdSm80INS1_25CollectiveMainloopFwdSm80ILi8ELi1ELb1EN4cute5tupleIJNS5_1CILi128EEENS7_ILi64EEENS7_ILi256EEEEEELi256ENS_6half_tEfNS_4arch4Sm80ELb0ELb0ELb1ELb0ELb1ELb0ELb1ELb0EEENS1_21CollectiveEpilogueFwdINS6_IJS8_SA_S9_EEENS6_IJNS7_ILi1EEESI_SI_EEESC_SE_Li256ELb0ELb1ELb0ELb0EEENS1_19SingleTileSchedulerILb0ELb0ELb1ELi128EEEEEEEEEvNT_6ParamsE --------------------------
	.section	.nv.constant0._ZN7cutlass13device_kernelIN5flash19enable_sm80_to_sm89INS1_16FlashAttnFwdSm80INS1_25CollectiveMainloopFwdSm80ILi8ELi1ELb1EN4cute5tupleIJNS5_1CILi128EEENS7_ILi64EEENS7_ILi256EEEEEELi256ENS_6half_tEfNS_4arch4Sm80ELb0ELb0ELb1ELb0ELb1ELb0ELb1ELb0EEENS1_21CollectiveEpilogueFwdINS6_IJS8_SA_S9_EEENS6_IJNS7_ILi1EEESI_SI_EEESC_SE_Li256ELb0ELb1ELb0ELb0EEENS1_19SingleTileSchedulerILb0ELb0ELb1ELi128EEEEEEEEEvNT_6ParamsE,"a",@progbits
	.sectionflags	@""
	.align	4
.nv.constant0._ZN7cutlass13device_kernelIN5flash19enable_sm80_to_sm89INS1_16FlashAttnFwdSm80INS1_25CollectiveMainloopFwdSm80ILi8ELi1ELb1EN4cute5tupleIJNS5_1CILi128EEENS7_ILi64EEENS7_ILi256EEEEEELi256ENS_6half_tEfNS_4arch4Sm80ELb0ELb0ELb1ELb0ELb1ELb0ELb1ELb0EEENS1_21CollectiveEpilogueFwdINS6_IJS8_SA_S9_EEENS6_IJNS7_ILi1EEESI_SI_EEESC_SE_Li256ELb0ELb1ELb0ELb0EEENS1_19SingleTileSchedulerILb0ELb0ELb1ELi128EEEEEEEEEvNT_6ParamsE:
	.zero		1400


//--------------------- .nv.constant0._ZN7cutlass13device_kernelIN5flash19enable_sm80_to_sm89INS1_16FlashAttnFwdSm80INS1_25CollectiveMainloopFwdSm80ILi8ELi1ELb1EN4cute5tupleIJNS5_1CILi128EEENS7_ILi64EEENS7_ILi256EEEEEELi256ENS_6half_tEfNS_4arch4Sm80ELb0ELb0ELb1ELb1ELb1ELb0ELb1ELb0EEENS1_21CollectiveEpilogueFwdINS6_IJS8_SA_S9_EEENS6_IJNS7_ILi1EEESI_SI_EEESC_SE_Li256ELb1ELb1ELb0ELb0EEENS1_19SingleTileSchedulerILb1ELb0ELb1ELi128EEEEEEEEEvNT_6ParamsE --------------------------
	.section	.nv.constant0._ZN7cutlass13device_kernelIN5flash19enable_sm80_to_sm89INS1_16FlashAttnFwdSm80INS1_25CollectiveMainloopFwdSm80ILi8ELi1ELb1EN4cute5tupleIJNS5_1CILi128EEENS7_ILi64EEENS7_ILi256EEEEEELi256ENS_6half_tEfNS_4arch4Sm80ELb0ELb0ELb1ELb1ELb1ELb0ELb1ELb0EEENS1_21CollectiveEpilogueFwdINS6_IJS8_SA_S9_EEENS6_IJNS7_ILi1EEESI_SI_EEESC_SE_Li256ELb1ELb1ELb0ELb0EEENS1_19SingleTileSchedulerILb1ELb0ELb1ELi128EEEEEEEEEvNT_6ParamsE,"a",@progbits
	.sectionflags	@""
	.align	4
.nv.constant0._ZN7cutlass13device_kernelIN5flash19enable_sm80_to_sm89INS1_16FlashAttnFwdSm80INS1_25CollectiveMainloopFwdSm80ILi8ELi1ELb1EN4cute5tupleIJNS5_1CILi128EEENS7_ILi64EEENS7_ILi256EEEEEELi256ENS_6half_tEfNS_4arch4Sm80ELb0ELb0ELb1ELb1ELb1ELb0ELb1ELb0EEENS1_21CollectiveEpilogueFwdINS6_IJS8_SA_S9_EEENS6_IJNS7_ILi1EEESI_SI_EEESC_SE_Li256ELb1ELb1ELb0ELb0EEENS1_19SingleTileSchedulerILb1ELb0ELb1ELi128EEEEEEEEEvNT_6ParamsE:
	.zero		1400


//--------------------- .nv.constant0._ZN7cutlass13device_kernelIN5flash19enable_sm80_to_sm89INS1_16FlashAttnFwdSm80INS1_25CollectiveMainloopFwdSm80ILi8ELi1ELb0EN4cute5tupleIJNS5_1CILi128EEENS7_ILi32EEENS7_ILi256EEEEEELi256ENS_6half_tEfNS_4arch4Sm80ELb0ELb0ELb1ELb1ELb1ELb1ELb1ELb0EEENS1_21CollectiveEpilogueFwdINS6_IJS8_SA_S9_EEENS6_IJNS7_ILi1EEESI_SI_EEESC_SE_Li256ELb1ELb1ELb0ELb0EEENS1_19SingleTileSchedulerILb1ELb0ELb1ELi128EEEEEEEEEvNT_6ParamsE --------------------------
	.section	.nv.constant0._ZN7cutlass13device_kernelIN5flash19enable_sm80_to_sm89INS1_16FlashAttnFwdSm80INS1_25CollectiveMainloopFwdSm80ILi8ELi1ELb0EN4cute5tupleIJNS5_1CILi128EEENS7_ILi32EEENS7_ILi256EEEEEELi256ENS_6half_tEfNS_4arch4Sm80ELb0ELb0ELb1ELb1ELb1ELb1ELb1ELb0EEENS1_21CollectiveEpilogueFwdINS6_IJS8_SA_S9_EEENS6_IJNS7_ILi1EEESI_SI_EEESC_SE_Li256ELb1ELb1ELb0ELb0EEENS1_19SingleTileSchedulerILb1ELb0ELb1ELi128EEEEEEEEEvNT_6ParamsE,"a",@progbits
	.sectionflags	@""
	.align	4
.nv.constant0._ZN7cutlass13device_kernelIN5flash19enable_sm80_to_sm89INS1_16FlashAttnFwdSm80INS1_25CollectiveMainloopFwdSm80ILi8ELi1ELb0EN4cute5tupleIJNS5_1CILi128EEENS7_ILi32EEENS7_ILi256EEEEEELi256ENS_6half_tEfNS_4arch4Sm80ELb0ELb0ELb1ELb1ELb1ELb1ELb1ELb0EEENS1_21CollectiveEpilogueFwdINS6_IJS8_SA_S9_EEENS6_IJNS7_ILi1EEESI_SI_EEESC_SE_Li256ELb1ELb1ELb0ELb0EEENS1_19SingleTileSchedulerILb1ELb0ELb1ELi128EEEEEEEEEvNT_6ParamsE:
	.zero		1400


//--------------------- .nv.constant0._ZN7cutlass13device_kernelIN5flash19enable_sm80_to_sm89INS1_16FlashAttnFwdSm80INS1_25CollectiveMainloopFwdSm80ILi8ELi1ELb1EN4cute5tupleIJNS5_1CILi128EEENS7_ILi48EEENS7_ILi256EEEEEELi256ENS_6half_tEfNS_4arch4Sm80ELb0ELb1ELb1ELb0ELb1ELb0ELb1ELb0EEENS1_21CollectiveEpilogueFwdINS6_IJS8_SA_S9_EEENS6_IJNS7_ILi1EEESI_SI_EEESC_SE_Li256ELb0ELb1ELb0ELb0EEENS1_19SingleTileSchedulerILb0ELb0ELb1ELi128EEEEEEEEEvNT_6ParamsE --------------------------
	.section	.nv.constant0._ZN7cutlass13device_kernelIN5flash19enable_sm80_to_sm89INS1_16FlashAttnFwdSm80INS1_25CollectiveMainloopFwdSm80ILi8ELi1ELb1EN4cute5tupleIJNS5_1CILi128EEENS7_ILi48EEENS7_ILi256EEEEEELi256ENS_6half_tEfNS_4arch4Sm80ELb0ELb1ELb1ELb0ELb1ELb0ELb1ELb0EEENS1_21CollectiveEpilogueFwdINS6_IJS8_SA_S9_EEENS6_IJNS7_ILi1EEESI_SI_EEESC_SE_Li256ELb0ELb1ELb0ELb0EEENS1_19SingleTileSchedulerILb0ELb0ELb1ELi128EEEEEEEEEvNT_6ParamsE,"a",@progbits
	.sectionflags	@""
	.align	4
.nv.constant0._ZN7cutlass13device_kernelIN5flash19enable_sm80_to_sm89INS1_16FlashAttnFwdSm80INS1_25CollectiveMainloopFwdSm80ILi8ELi1ELb1EN4cute5tupleIJNS5_1CILi128EEENS7_ILi48EEENS7_ILi256EEEEEELi256ENS_6half_tEfNS_4arch4Sm80ELb0ELb1ELb1ELb0ELb1ELb0ELb1ELb0EEENS1_21CollectiveEpilogueFwdINS6_IJS8_SA_S9_EEENS6_IJNS7_ILi1EEESI_SI_EEESC_SE_Li256ELb0ELb1ELb0ELb0EEENS1_19SingleTileSchedulerILb0ELb0ELb1ELi128EEEEEEEEEvNT_6ParamsE:
	.zero		1400


//--------------------- .nv.constant0._ZN7cutlass13device_kernelIN5flash19enable_sm80_to_sm89INS1_16FlashAttnFwdSm80INS1_25CollectiveMainloopFwdSm80ILi8ELi1ELb1EN4cute5tupleIJNS5_1CILi128EEENS7_ILi48EEENS7_ILi256EEEEEELi256ENS_6half_tEfNS_4arch4Sm80ELb0ELb1ELb1ELb1ELb1ELb0ELb1ELb0EEENS1_21CollectiveEpilogueFwdINS6_IJS8_SA_S9_EEENS6_IJNS7_ILi1EEESI_SI_EEESC_SE_Li256ELb1ELb1ELb0ELb0EEENS1_19SingleTileSchedulerILb1ELb0ELb1ELi128EEEEEEEEEvNT_6ParamsE --------------------------
	.section	.nv.constant0._ZN7cutlass13device_kernelIN5flash19enable_sm80_to_sm89INS1_16FlashAttnFwdSm80INS1_25CollectiveMainloopFwdSm80ILi8ELi1ELb1EN4cute5tupleIJNS5_1CILi128EEENS7_ILi48EEENS7_ILi256EEEEEELi256ENS_6half_tEfNS_4arch4Sm80ELb0ELb1ELb1ELb1ELb1ELb0ELb1ELb0EEENS1_21CollectiveEpilogueFwdINS6_IJS8_SA_S9_EEENS6_IJNS7_ILi1EEESI_SI_EEESC_SE_Li256ELb1ELb1ELb0ELb0EEENS1_19SingleTileSchedulerILb1ELb0ELb1ELi128EEEEEEEEEvNT_6ParamsE,"a",@progbits
	.sectionflags	@""
	.align	4
.nv.constant0._ZN7cutlass13device_kernelIN5flash19enable_sm80_to_sm89INS1_16FlashAttnFwdSm80INS1_25CollectiveMainloopFwdSm80ILi8ELi1ELb1EN4cute5tupleIJNS5_1CILi128EEENS7_ILi48EEENS7_ILi256EEEEEELi256ENS_6half_tEfNS_4arch4Sm80ELb0ELb1ELb1ELb1ELb1ELb0ELb1ELb0EEENS1_21CollectiveEpilogueFwdINS6_IJS8_SA_S9_EEENS6_IJNS7_ILi1EEESI_SI_EEESC_SE_Li256ELb1ELb1ELb0ELb0EEENS1_19SingleTileSchedulerILb1ELb0ELb1ELi128EEEEEEEEEvNT_6ParamsE:
	.zero		1400


//--------------------- .nv.constant0._ZN7cutlass13device_kernelIN5flash19enable_sm80_to_sm89INS1_16FlashAttnFwdSm80INS1_25CollectiveMainloopFwdSm80ILi8ELi1ELb0EN4cute5tupleIJNS5_1CILi128EEENS7_ILi32EEENS7_ILi256EEEEEELi256ENS_6half_tEfNS_4arch4Sm80ELb0ELb1ELb1ELb1ELb1ELb1ELb1ELb0EEENS1_21CollectiveEpilogueFwdINS6_IJS8_SA_S9_EEENS6_IJNS7_ILi1EEESI_SI_EEESC_SE_Li256ELb1ELb1ELb0ELb0EEENS1_19SingleTileSchedulerILb1ELb0ELb1ELi128EEEEEEEEEvNT_6ParamsE --------------------------
	.section	.nv.constant0._ZN7cutlass13device_kernelIN5flash19enable_sm80_to_sm89INS1_16FlashAttnFwdSm80INS1_25CollectiveMainloopFwdSm80ILi8ELi1ELb0EN4cute5tupleIJNS5_1CILi128EEENS7_ILi32EEENS7_ILi256EEEEEELi256ENS_6half_tEfNS_4arch4Sm80ELb0ELb1ELb1ELb1ELb1ELb1ELb1ELb0EEENS1_21CollectiveEpilogueFwdINS6_IJS8_SA_S9_EEENS6_IJNS7_ILi1EEESI_SI_EEESC_SE_Li256ELb1ELb1ELb0ELb0EEENS1_19SingleTileSchedulerILb1ELb0ELb1ELi128EEEEEEEEEvNT_6ParamsE,"a",@progbits
	.sectionflags	@""
	.align	4
.nv.constant0._ZN7cutlass13device_kernelIN5flash19enable_sm80_to_sm89INS1_16FlashAttnFwdSm80INS1_25CollectiveMainloopFwdSm80ILi8ELi1ELb0EN4cute5tupleIJNS5_1CILi128EEENS7_ILi32EEENS7_ILi256EEEEEELi256ENS_6half_tEfNS_4arch4Sm80ELb0ELb1ELb1ELb1ELb1ELb1ELb1ELb0EEENS1_21CollectiveEpilogueFwdINS6_IJS8_SA_S9_EEENS6_IJNS7_ILi1EEESI_SI_EEESC_SE_Li256ELb1ELb1ELb0ELb0EEENS1_19SingleTileSchedulerILb1ELb0ELb1ELi128EEEEEEEEEvNT_6ParamsE:
	.zero		1400


//--------------------- .nv.constant0._ZN7cutlass13device_kernelIN5flash19enable_sm80_to_sm89INS1_16FlashAttnFwdSm80INS1_25CollectiveMainloopFwdSm80ILi8ELi1ELb1EN4cute5tupleIJNS5_1CILi128EEENS7_ILi64EEENS7_ILi256EEEEEELi256ENS_6half_tEfNS_4arch4Sm80ELb1ELb0ELb1ELb0ELb1ELb0ELb1ELb0EEENS1_21CollectiveEpilogueFwdINS6_IJS8_SA_S9_EEENS6_IJNS7_ILi1EEESI_SI_EEESC_SE_Li256ELb0ELb1ELb0ELb0EEENS1_30DynamicPersistentTileSchedulerILi256ELi256ELb0ELb1ELb0EEEEEEEEEvNT_6ParamsE --------------------------
	.section	.nv.constant0._ZN7cutlass13device_kernelIN5flash19enable_sm80_to_sm89INS1_16FlashAttnFwdSm80INS1_25CollectiveMainloopFwdSm80ILi8ELi1ELb1EN4cute5tupleIJNS5_1CILi128EEENS7_ILi64EEENS7_ILi256EEEEEELi256ENS_6half_tEfNS_4arch4Sm80ELb1ELb0ELb1ELb0ELb1ELb0ELb1ELb0EEENS1_21CollectiveEpilogueFwdINS6_IJS8_SA_S9_EEENS6_IJNS7_ILi1EEESI_SI_EEESC_SE_Li256ELb0ELb1ELb0ELb0EEENS1_30DynamicPersistentTileSchedulerILi256ELi256ELb0ELb1ELb0EEEEEEEEEvNT_6ParamsE,"a",@progbits
	.sectionflags	@""
	.align	4
.nv.constant0._ZN7cutlass13device_kernelIN5flash19enable_sm80_to_sm89INS1_16FlashAttnFwdSm80INS1_25CollectiveMainloopFwdSm80ILi8ELi1ELb1EN4cute5tupleIJNS5_1CILi128EEENS7_ILi64EEENS7_ILi256EEEEEELi256ENS_6half_tEfNS_4arch4Sm80ELb1ELb0ELb1ELb0ELb1ELb0ELb1ELb0EEENS1_21CollectiveEpilogueFwdINS6_IJS8_SA_S9_EEENS6_IJNS7_ILi1EEESI_SI_EEESC_SE_Li256ELb0ELb1ELb0ELb0EEENS1_30DynamicPersistentTileSchedulerILi256ELi256ELb0ELb1ELb0EEEEEEEEEvNT_6ParamsE:
	.zero		1416


//--------------------- .nv.constant0._ZN7cutlass13device_kernelIN5flash19enable_sm80_to_sm89INS1_16FlashAttnFwdSm80INS1_25CollectiveMainloopFwdSm80ILi8ELi1ELb1EN4cute5tupleIJNS5_1CILi128EEENS7_ILi64EEENS7_ILi256EEEEEELi256ENS_6half_tEfNS_4arch4Sm80ELb1ELb0ELb1ELb1ELb1ELb0ELb1ELb0EEENS1_21CollectiveEpilogueFwdINS6_IJS8_SA_S9_EEENS6_IJNS7_ILi1EEESI_SI_EEESC_SE_Li256ELb1ELb1ELb0ELb0EEENS1_19SingleTileSchedulerILb1ELb0ELb1ELi128EEEEEEEEEvNT_6ParamsE --------------------------
	.section	.nv.constant0._ZN7cutlass13device_kernelIN5flash19enable_sm80_to_sm89INS1_16FlashAttnFwdSm80INS1_25CollectiveMainloopFwdSm80ILi8ELi1ELb1EN4cute5tupleIJNS5_1CILi128EEENS7_ILi64EEENS7_ILi256EEEEEELi256ENS_6half_tEfNS_4arch4Sm80ELb1ELb0ELb1ELb1ELb1ELb0ELb1ELb0EEENS1_21CollectiveEpilogueFwdINS6_IJS8_SA_S9_EEENS6_IJNS7_ILi1EEESI_SI_EEESC_SE_Li256ELb1ELb1ELb0ELb0EEENS1_19SingleTileSchedulerILb1ELb0ELb1ELi128EEEEEEEEEvNT_6ParamsE,"a",@progbits
	.sectionflags	@""
	.align	4
.nv.constant0._ZN7cutlass13device_kernelIN5flash19enable_sm80_to_sm89INS1_16FlashAttnFwdSm80INS1_25CollectiveMainloopFwdSm80ILi8ELi1ELb1EN4cute5tupleIJNS5_1CILi128EEENS7_ILi64EEENS7_ILi256EEEEEELi256ENS_6half_tEfNS_4arch4Sm80ELb1ELb0ELb1ELb1ELb1ELb0ELb1ELb0EEENS1_21CollectiveEpilogueFwdINS6_IJS8_SA_S9_EEENS6_IJNS7_ILi1EEESI_SI_EEESC_SE_Li256ELb1ELb1ELb0ELb0EEENS1_19SingleTileSchedulerILb1ELb0ELb1ELi128EEEEEEEEEvNT_6ParamsE:
	.zero		1400


//--------------------- .nv.constant0._ZN7cutlass13device_kernelIN5flash19enable_sm80_to_sm89INS1_16FlashAttnFwdSm80INS1_25CollectiveMainloopFwdSm80ILi8ELi1ELb0EN4cute5tupleIJNS5_1CILi128EEENS7_ILi32EEENS7_ILi256EEEEEELi256ENS_6half_tEfNS_4arch4Sm80ELb1ELb0ELb1ELb1ELb1ELb1ELb1ELb0EEENS1_21CollectiveEpilogueFwdINS6_IJS8_SA_S9_EEENS6_IJNS7_ILi1EEESI_SI_EEESC_SE_Li256ELb1ELb1ELb0ELb0EEENS1_19SingleTileSchedulerILb1ELb0ELb1ELi128EEEEEEEEEvNT_6ParamsE --------------------------
	.section	.nv.constant0._ZN7cutlass13device_kernelIN5flash19enable_sm80_to_sm89INS1_16FlashAttnFwdSm80INS1_25CollectiveMainloopFwdSm80ILi8ELi1ELb0EN4cute5tupleIJNS5_1CILi128EEENS7_ILi32EEENS7_ILi256EEEEEELi256ENS_6half_tEfNS_4arch4Sm80ELb1ELb0ELb1ELb1ELb1ELb1ELb1ELb0EEENS1_21CollectiveEpilogueFwdINS6_IJS8_SA_S9_EEENS6_IJNS7_ILi1EEESI_SI_EEESC_SE_Li256ELb1ELb1ELb0ELb0EEENS1_19SingleTileSchedulerILb1ELb0ELb1ELi128EEEEEEEEEvNT_6ParamsE,"a",@progbits
	.sectionflags	@""
	.align	4
.nv.constant0._ZN7cutlass13device_kernelIN5flash19enable_sm80_to_sm89INS1_16FlashAttnFwdSm80INS1_25CollectiveMainloopFwdSm80ILi8ELi1ELb0EN4cute5tupleIJNS5_1CILi128EEENS7_ILi32EEENS7_ILi256EEEEEELi256ENS_6half_tEfNS_4arch4Sm80ELb1ELb0ELb1ELb1ELb1ELb1ELb1ELb0EEENS1_21CollectiveEpilogueFwdINS6_IJS8_SA_S9_EEENS6_IJNS7_ILi1EEESI_SI_EEESC_SE_Li256ELb1ELb1ELb0ELb0EEENS1_19SingleTileSchedulerILb1ELb0ELb1ELi128EEEEEEEEEvNT_6ParamsE:
	.zero		1400


//--------------------- .nv.constant0._ZN7cutlass13device_kernelIN5flash19enable_sm80_to_sm89INS1_16FlashAttnFwdSm80INS1_25CollectiveMainloopFwdSm80ILi8ELi1ELb0EN4cute5tupleIJNS5_1CILi128EEENS7_ILi96EEENS7_ILi256EEEEEELi256ENS_6half_tEfNS_4arch4Sm80ELb0ELb0ELb1ELb0ELb1ELb0ELb1ELb0EEENS1_21CollectiveEpilogueFwdINS6_IJS8_SA_S9_EEENS6_IJNS7_ILi1EEESI_SI_EEESC_SE_Li256ELb0ELb1ELb0ELb0EEENS1_19SingleTileSchedulerILb0ELb0ELb1ELi128EEEEEEEEEvNT_6ParamsE --------------------------
	.section	.nv.constant0._ZN7cutlass13device_kernelIN5flash19enable_sm80_to_sm89INS1_16FlashAttnFwdSm80INS1_25CollectiveMainloopFwdSm80ILi8ELi1ELb0EN4cute5tupleIJNS5_1CILi128EEENS7_ILi96EEENS7_ILi256EEEEEELi256ENS_6half_tEfNS_4arch4Sm80ELb0ELb0ELb1ELb0ELb1ELb0ELb1ELb0EEENS1_21CollectiveEpilogueFwdINS6_IJS8_SA_S9_EEENS6_IJNS7_ILi1EEESI_SI_EEESC_SE_Li256ELb0ELb1ELb0ELb0EEENS1_19SingleTileSchedulerILb0ELb0ELb1ELi128EEEEEEEEEvNT_6ParamsE,"a",@progbits
	.sectionflags	@""
	.align	4
.nv.constant0._ZN7cutlass13device_kernelIN5flash19enable_sm80_to_sm89INS1_16FlashAttnFwdSm80INS1_25CollectiveMainloopFwdSm80ILi8ELi1ELb0EN4cute5tupleIJNS5_1CILi128EEENS7_ILi96EEENS7_ILi256EEEEEELi256ENS_6half_tEfNS_4arch4Sm80ELb0ELb0ELb1ELb0ELb1ELb0ELb1ELb0EEENS1_21CollectiveEpilogueFwdINS6_IJS8_SA_S9_EEENS6_IJNS7_ILi1EEESI_SI_EEESC_SE_Li256ELb0ELb1ELb0ELb0EEENS1_19SingleTileSchedulerILb0ELb0ELb1ELi128EEEEEEEEEvNT_6ParamsE:
	.zero		1400


//--------------------- .nv.constant0._ZN7cutlass13device_kernelIN5flash19enable_sm80_to_sm89INS1_16FlashAttnFwdSm80INS1_25CollectiveMainloopFwdSm80ILi8ELi1ELb0EN4cute5tupleIJNS5_1CILi128EEENS7_ILi96EEENS7_ILi256EEEEEELi256ENS_6half_tEfNS_4arch4Sm80ELb0ELb0ELb1ELb1ELb1ELb0ELb1ELb0EEENS1_21CollectiveEpilogueFwdINS6_IJS8_SA_S9_EEENS6_IJNS7_ILi1EEESI_SI_EEESC_SE_Li256ELb1ELb1ELb0ELb0EEENS1_19SingleTileSchedulerILb1ELb0ELb1ELi128EEEEEEEEEvNT_6ParamsE --------------------------
	.section	.nv.constant0._ZN7cutlass13device_kernelIN5flash19enable_sm80_to_sm89INS1_16FlashAttnFwdSm80INS1_25CollectiveMainloopFwdSm80ILi8ELi1ELb0EN4cute5tupleIJNS5_1CILi128EEENS7_ILi96EEENS7_ILi256EEEEEELi256ENS_6half_tEfNS_4arch4Sm80ELb0ELb0ELb1ELb1ELb1ELb0ELb1ELb0EEENS1_21CollectiveEpilogueFwdINS6_IJS8_SA_S9_EEENS6_IJNS7_ILi1EEESI_SI_EEESC_SE_Li256ELb1ELb1ELb0ELb0EEENS1_19SingleTileSchedulerILb1ELb0ELb1ELi128EEEEEEEEEvNT_6ParamsE,"a",@progbits
	.sectionflags	@""
	.align	4
.nv.constant0._ZN7cutlass13device_kernelIN5flash19enable_sm80_to_sm89INS1_16FlashAttnFwdSm80INS1_25CollectiveMainloopFwdSm80ILi8ELi1ELb0EN4cute5tupleIJNS5_1CILi128EEENS7_ILi96EEENS7_ILi256EEEEEELi256ENS_6half_tEfNS_4arch4Sm80ELb0ELb0ELb1ELb1ELb1ELb0ELb1ELb0EEENS1_21CollectiveEpilogueFwdINS6_IJS8_SA_S9_EEENS6_IJNS7_ILi1EEESI_SI_EEESC_SE_Li256ELb1ELb1ELb0ELb0EEENS1_19SingleTileSchedulerILb1ELb0ELb1ELi128EEEEEEEEEvNT_6ParamsE:
	.zero		1400


//--------------------- .nv.constant0._ZN7cutlass13device_kernelIN5flash19enable_sm80_to_sm89INS1_16FlashAttnFwdSm80INS1_25CollectiveMainloopFwdSm80ILi8ELi1ELb0EN4cute5tupleIJNS5_1CILi128EEENS7_ILi48EEENS7_ILi256EEEEEELi256ENS_6half_tEfNS_4arch4Sm80ELb0ELb0ELb1ELb1ELb1ELb1ELb1ELb0EEENS1_21CollectiveEpilogueFwdINS6_IJS8_SA_S9_EEENS6_IJNS7_ILi1EEESI_SI_EEESC_SE_Li256ELb1ELb1ELb0ELb0EEENS1_19SingleTileSchedulerILb1ELb0ELb1ELi128EEEEEEEEEvNT_6ParamsE --------------------------
	.section	.nv.constant0._ZN7cutlass13device_kernelIN5flash19enable_sm80_to_sm89INS1_16FlashAttnFwdSm80INS1_25CollectiveMainloopFwdSm80ILi8ELi1ELb0EN4cute5tupleIJNS5_1CILi128EEENS7_ILi48EEENS7_ILi256EEEEEELi256ENS_6half_tEfNS_4arch4Sm80ELb0ELb0ELb1ELb1ELb1ELb1ELb1ELb0EEENS1_21CollectiveEpilogueFwdINS6_IJS8_SA_S9_EEENS6_IJNS7_ILi1EEESI_SI_EEESC_SE_Li256ELb1ELb1ELb0ELb0EEENS1_19SingleTileSchedulerILb1ELb0ELb1ELi128EEEEEEEEEvNT_6ParamsE,"a",@progbits
	.sectionflags	@""
	.align	4
.nv.constant0._ZN7cutlass13device_kernelIN5flash19enable_sm80_to_sm89INS1_16FlashAttnFwdSm80INS1_25CollectiveMainloopFwdSm80ILi8ELi1ELb0EN4cute5tupleIJNS5_1CILi128EEENS7_ILi48EEENS7_ILi256EEEEEELi256ENS_6half_tEfNS_4arch4Sm80ELb0ELb0ELb1ELb1ELb1ELb1ELb1ELb0EEENS1_21CollectiveEpilogueFwdINS6_IJS8_SA_S9_EEENS6_IJNS7_ILi1EEESI_SI_EEESC_SE_Li256ELb1ELb1ELb0ELb0EEENS1_19SingleTileSchedulerILb1ELb0ELb1ELi128EEEEEEEEEvNT_6ParamsE:
	.zero		1400


//--------------------- .nv.constant0._ZN7cutlass13device_kernelIN5flash19enable_sm80_to_sm89INS1_16FlashAttnFwdSm80INS1_25CollectiveMainloopFwdSm80ILi8ELi1ELb0EN4cute5tupleIJNS5_1CILi128EEENS7_ILi64EEENS7_ILi256EEEEEELi256ENS_6half_tEfNS_4arch4Sm80ELb0ELb1ELb1ELb0ELb1ELb0ELb1ELb0EEENS1_21CollectiveEpilogueFwdINS6_IJS8_SA_S9_EEENS6_IJNS7_ILi1EEESI_SI_EEESC_SE_Li256ELb0ELb1ELb0ELb0EEENS1_19SingleTileSchedulerILb0ELb0ELb1ELi128EEEEEEEEEvNT_6ParamsE --------------------------
	.section	.nv.constant0._ZN7cutlass13device_kernelIN5flash19enable_sm80_to_sm89INS1_16FlashAttnFwdSm80INS1_25CollectiveMainloopFwdSm80ILi8ELi1ELb0EN4cute5tupleIJNS5_1CILi128EEENS7_ILi64EEENS7_ILi256EEEEEELi256ENS_6half_tEfNS_4arch4Sm80ELb0ELb1ELb1ELb0ELb1ELb0ELb1ELb0EEENS1_21CollectiveEpilogueFwdINS6_IJS8_SA_S9_EEENS6_IJNS7_ILi1EEESI_SI_EEESC_SE_Li256ELb0ELb1ELb0ELb0EEENS1_19SingleTileSchedulerILb0ELb0ELb1ELi128EEEEEEEEEvNT_6ParamsE,"a",@progbits
	.sectionflags	@""
	.align	4
.nv.constant0._ZN7cutlass13device_kernelIN5flash19enable_sm80_to_sm89INS1_16FlashAttnFwdSm80INS1_25CollectiveMainloopFwdSm80ILi8ELi1ELb0EN4cute5tupleIJNS5_1CILi128EEENS7_ILi64EEENS7_ILi256EEEEEELi256ENS_6half_tEfNS_4arch4Sm80ELb0ELb1ELb1ELb0ELb1ELb0ELb1ELb0EEENS1_21CollectiveEpilogueFwdINS6_IJS8_SA_S9_EEENS6_IJNS7_ILi1EEESI_SI_EEESC_SE_Li256ELb0ELb1ELb0ELb0EEENS1_19SingleTileSchedulerILb0ELb0ELb1ELi128EEEEEEEEEvNT_6ParamsE:
	.zero		1400


//--------------------- .nv.constant0._ZN7cutlass13device_kernelIN5flash19enable_sm80_to_sm89INS1_16FlashAttnFwdSm80INS1_25CollectiveMainloopFwdSm80ILi8ELi1ELb0EN4cute5tupleIJNS5_1CILi128EEENS7_ILi64EEENS7_ILi256EEEEEELi256ENS_6half_tEfNS_4arch4Sm80ELb0ELb1ELb1ELb1ELb1ELb0ELb1ELb0EEENS1_21CollectiveEpilogueFwdINS6_IJS8_SA_S9_EEENS6_IJNS7_ILi1EEESI_SI_EEESC_SE_Li256ELb1ELb1ELb0ELb0EEENS1_19SingleTileSchedulerILb1ELb0ELb1ELi128EEEEEEEEEvNT_6ParamsE --------------------------
	.section	.nv.constant0._ZN7cutlass13device_kernelIN5flash19enable_sm80_to_sm89INS1_16FlashAttnFwdSm80INS1_25CollectiveMainloopFwdSm80ILi8ELi1ELb0EN4cute5tupleIJNS5_1CILi128EEENS7_ILi64EEENS7_ILi256EEEEEELi256ENS_6half_tEfNS_4arch4Sm80ELb0ELb1ELb1ELb1ELb1ELb0ELb1ELb0EEENS1_21CollectiveEpilogueFwdINS6_IJS8_SA_S9_EEENS6_IJNS7_ILi1EEESI_SI_EEESC_SE_Li256ELb1ELb1ELb0ELb0EEENS1_19SingleTileSchedulerILb1ELb0ELb1ELi128EEEEEEEEEvNT_6ParamsE,"a",@progbits
	.sectionflags	@""
	.align	4
.nv.constant0._ZN7cutlass13device_kernelIN5flash19enable_sm80_to_sm89INS1_16FlashAttnFwdSm80INS1_25CollectiveMainloopFwdSm80ILi8ELi1ELb0EN4cute5tupleIJNS5_1CILi128EEENS7_ILi64EEENS7_ILi256EEEEEELi256ENS_6half_tEfNS_4arch4Sm80ELb0ELb1ELb1ELb1ELb1ELb0ELb1ELb0EEENS1_21CollectiveEpilogueFwdINS6_IJS8_SA_S9_EEENS6_IJNS7_ILi1EEESI_SI_EEESC_SE_Li256ELb1ELb1ELb0ELb0EEENS1_19SingleTileSchedulerILb1ELb0ELb1ELi128EEEEEEEEEvNT_6ParamsE:
	.zero		1400


//--------------------- .nv.constant0._ZN7cutlass13device_kernelIN5flash19enable_sm80_to_sm89INS1_16FlashAttnFwdSm80INS1_25CollectiveMainloopFwdSm80ILi8ELi1ELb0EN4cute5tupleIJNS5_1CILi128EEENS7_ILi48EEENS7_ILi256EEEEEELi256ENS_6half_tEfNS_4arch4Sm80ELb0ELb1ELb1ELb1ELb1ELb1ELb1ELb0EEENS1_21CollectiveEpilogueFwdINS6_IJS8_SA_S9_EEENS6_IJNS7_ILi1EEESI_SI_EEESC_SE_Li256ELb1ELb1ELb0ELb0EEENS1_19SingleTileSchedulerILb1ELb0ELb1ELi128EEEEEEEEEvNT_6ParamsE --------------------------
	.section	.nv.constant0._ZN7cutlass13device_kernelIN5flash19enable_sm80_to_sm89INS1_16FlashAttnFwdSm80INS1_25CollectiveMainloopFwdSm80ILi8ELi1ELb0EN4cute5tupleIJNS5_1CILi128EEENS7_ILi48EEENS7_ILi256EEEEEELi256ENS_6half_tEfNS_4arch4Sm80ELb0ELb1ELb1ELb1ELb1ELb1ELb1ELb0EEENS1_21CollectiveEpilogueFwdINS6_IJS8_SA_S9_EEENS6_IJNS7_ILi1EEESI_SI_EEESC_SE_Li256ELb1ELb1ELb0ELb0EEENS1_19SingleTileSchedulerILb1ELb0ELb1ELi128EEEEEEEEEvNT_6ParamsE,"a",@progbits
	.sectionflags	@""
	.align	4
.nv.constant0._ZN7cutlass13device_kernelIN5flash19enable_sm80_to_sm89INS1_16FlashAttnFwdSm80INS1_25CollectiveMainloopFwdSm80ILi8ELi1ELb0EN4cute5tupleIJNS5_1CILi128EEENS7_ILi48EEENS7_ILi256EEEEEELi256ENS_6half_tEfNS_4arch4Sm80ELb0ELb1ELb1ELb1ELb1ELb1ELb1ELb0EEENS1_21CollectiveEpilogueFwdINS6_IJS8_SA_S9_EEENS6_IJNS7_ILi1EEESI_SI_EEESC_SE_Li256ELb1ELb1ELb0ELb0EEENS1_19SingleTileSchedulerILb1ELb0ELb1ELi128EEEEEEEEEvNT_6ParamsE:
	.zero		1400


//--------------------- .nv.constant0._ZN7cutlass13device_kernelIN5flash19enable_sm80_to_sm89INS1_16FlashAttnFwdSm80INS1_25CollectiveMainloopFwdSm80ILi8ELi1ELb0EN4cute5tupleIJNS5_1CILi128EEENS7_ILi96EEENS7_ILi256EEEEEELi256ENS_6half_tEfNS_4arch4Sm80ELb1ELb0ELb1ELb0ELb1ELb0ELb1ELb0EEENS1_21CollectiveEpilogueFwdINS6_IJS8_SA_S9_EEENS6_IJNS7_ILi1EEESI_SI_EEESC_SE_Li256ELb0ELb1ELb0ELb0EEENS1_30DynamicPersistentTileSchedulerILi256ELi256ELb0ELb1ELb0EEEEEEEEEvNT_6ParamsE --------------------------
	.section	.nv.constant0._ZN7cutlass13device_kernelIN5flash19enable_sm80_to_sm89INS1_16FlashAttnFwdSm80INS1_25CollectiveMainloopFwdSm80ILi8ELi1ELb0EN4cute5tupleIJNS5_1CILi128EEENS7_ILi96EEENS7_ILi256EEEEEELi256ENS_6half_tEfNS_4arch4Sm80ELb1ELb0ELb1ELb0ELb1ELb0ELb1ELb0EEENS1_21CollectiveEpilogueFwdINS6_IJS8_SA_S9_EEENS6_IJNS7_ILi1EEESI_SI_EEESC_SE_Li256ELb0ELb1ELb0ELb0EEENS1_30DynamicPersistentTileSchedulerILi256ELi256ELb0ELb1ELb0EEEEEEEEEvNT_6ParamsE,"a",@progbits
	.sectionflags	@""
	.align	4
.nv.constant0._ZN7cutlass13device_kernelIN5flash19enable_sm80_to_sm89INS1_16FlashAttnFwdSm80INS1_25CollectiveMainloopFwdSm80ILi8ELi1ELb0EN4cute5tupleIJNS5_1CILi128EEENS7_ILi96EEENS7_ILi256EEEEEELi256ENS_6half_tEfNS_4arch4Sm80ELb1ELb0ELb1ELb0ELb1ELb0ELb1ELb0EEENS1_21CollectiveEpilogueFwdINS6_IJS8_SA_S9_EEENS6_IJNS7_ILi1EEESI_SI_EEESC_SE_Li256ELb0ELb1ELb0ELb0EEENS1_30DynamicPersistentTileSchedulerILi256ELi256ELb0ELb1ELb0EEEEEEEEEvNT_6ParamsE:
	.zero		1416


//--------------------- .nv.constant0._ZN7cutlass13device_kernelIN5flash19enable_sm80_to_sm89INS1_16FlashAttnFwdSm80INS1_25CollectiveMainloopFwdSm80ILi8ELi1ELb0EN4cute5tupleIJNS5_1CILi128EEENS7_ILi96EEENS7_ILi256EEEEEELi256ENS_6half_tEfNS_4arch4Sm80ELb1ELb0ELb1ELb1ELb1ELb0ELb1ELb0EEENS1_21CollectiveEpilogueFwdINS6_IJS8_SA_S9_EEENS6_IJNS7_ILi1EEESI_SI_EEESC_SE_Li256ELb1ELb1ELb0ELb0EEENS1_19SingleTileSchedulerILb1ELb0ELb1ELi128EEEEEEEEEvNT_6ParamsE --------------------------
	.section	.nv.constant0._ZN7cutlass13device_kernelIN5flash19enable_sm80_to_sm89INS1_16FlashAttnFwdSm80INS1_25CollectiveMainloopFwdSm80ILi8ELi1ELb0EN4cute5tupleIJNS5_1CILi128EEENS7_ILi96EEENS7_ILi256EEEEEELi256ENS_6half_tEfNS_4arch4Sm80ELb1ELb0ELb1ELb1ELb1ELb0ELb1ELb0EEENS1_21CollectiveEpilogueFwdINS6_IJS8_SA_S9_EEENS6_IJNS7_ILi1EEESI_SI_EEESC_SE_Li256ELb1ELb1ELb0ELb0EEENS1_19SingleTileSchedulerILb1ELb0ELb1ELi128EEEEEEEEEvNT_6ParamsE,"a",@progbits
	.sectionflags	@""
	.align	4
.nv.constant0._ZN7cutlass13device_kernelIN5flash19enable_sm80_to_sm89INS1_16FlashAttnFwdSm80INS1_25CollectiveMainloopFwdSm80ILi8ELi1ELb0EN4cute5tupleIJNS5_1CILi128EEENS7_ILi96EEENS7_ILi256EEEEEELi256ENS_6half_tEfNS_4arch4Sm80ELb1ELb0ELb1ELb1ELb1ELb0ELb1ELb0EEENS1_21CollectiveEpilogueFwdINS6_IJS8_SA_S9_EEENS6_IJNS7_ILi1EEESI_SI_EEESC_SE_Li256ELb1ELb1ELb0ELb0EEENS1_19SingleTileSchedulerILb1ELb0ELb1ELi128EEEEEEEEEvNT_6ParamsE:
	.zero		1400


//--------------------- .nv.constant0._ZN7cutlass13device_kernelIN5flash19enable_sm80_to_sm89INS1_16FlashAttnFwdSm80INS1_25CollectiveMainloopFwdSm80ILi8ELi1ELb0EN4cute5tupleIJNS5_1CILi128EEENS7_ILi48EEENS7_ILi256EEEEEELi256ENS_6half_tEfNS_4arch4Sm80ELb1ELb0ELb1ELb1ELb1ELb1ELb1ELb0EEENS1_21CollectiveEpilogueFwdINS6_IJS8_SA_S9_EEENS6_IJNS7_ILi1EEESI_SI_EEESC_SE_Li256ELb1ELb1ELb0ELb0EEENS1_19SingleTileSchedulerILb1ELb0ELb1ELi128EEEEEEEEEvNT_6ParamsE --------------------------
	.section	.nv.constant0._ZN7cutlass13device_kernelIN5flash19enable_sm80_to_sm89INS1_16FlashAttnFwdSm80INS1_25CollectiveMainloopFwdSm80ILi8ELi1ELb0EN4cute5tupleIJNS5_1CILi128EEENS7_ILi48EEENS7_ILi256EEEEEELi256ENS_6half_tEfNS_4arch4Sm80ELb1ELb0ELb1ELb1ELb1ELb1ELb1ELb0EEENS1_21CollectiveEpilogueFwdINS6_IJS8_SA_S9_EEENS6_IJNS7_ILi1EEESI_SI_EEESC_SE_Li256ELb1ELb1ELb0ELb0EEENS1_19SingleTileSchedulerILb1ELb0ELb1ELi128EEEEEEEEEvNT_6ParamsE,"a",@progbits
	.sectionflags	@""
	.align	4
.nv.constant0._ZN7cutlass13device_kernelIN5flash19enable_sm80_to_sm89INS1_16FlashAttnFwdSm80INS1_25CollectiveMainloopFwdSm80ILi8ELi1ELb0EN4cute5tupleIJNS5_1CILi128EEENS7_ILi48EEENS7_ILi256EEEEEELi256ENS_6half_tEfNS_4arch4Sm80ELb1ELb0ELb1ELb1ELb1ELb1ELb1ELb0EEENS1_21CollectiveEpilogueFwdINS6_IJS8_SA_S9_EEENS6_IJNS7_ILi1EEESI_SI_EEESC_SE_Li256ELb1ELb1ELb0ELb0EEENS1_19SingleTileSchedulerILb1ELb0ELb1ELi128EEEEEEEEEvNT_6ParamsE:
	.zero		1400


//--------------------- .nv.constant0._ZN7cutlass13device_kernelIN5flash19enable_sm80_to_sm89INS1_16FlashAttnFwdSm80INS1_25CollectiveMainloopFwdSm80ILi8ELi1ELb1EN4cute5tupleIJNS5_1CILi128EEENS7_ILi64EEENS7_ILi256EEEEEELi256ENS_6half_tEfNS_4arch4Sm80ELb0ELb0ELb0ELb0ELb1ELb0ELb1ELb0EEENS1_21CollectiveEpilogueFwdINS6_IJS8_SA_S9_EEENS6_IJNS7_ILi1EEESI_SI_EEESC_SE_Li256ELb0ELb1ELb0ELb0EEENS1_19SingleTileSchedulerILb0ELb0ELb1ELi128EEEEEEEEEvNT_6ParamsE --------------------------
	.section	.nv.constant0._ZN7cutlass13device_kernelIN5flash19enable_sm80_to_sm89INS1_16FlashAttnFwdSm80INS1_25CollectiveMainloopFwdSm80ILi8ELi1ELb1EN4cute5tupleIJNS5_1CILi128EEENS7_ILi64EEENS7_ILi256EEEEEELi256ENS_6half_tEfNS_4arch4Sm80ELb0ELb0ELb0ELb0ELb1ELb0ELb1ELb0EEENS1_21CollectiveEpilogueFwdINS6_IJS8_SA_S9_EEENS6_IJNS7_ILi1EEESI_SI_EEESC_SE_Li256ELb0ELb1ELb0ELb0EEENS1_19SingleTileSchedulerILb0ELb0ELb1ELi128EEEEEEEEEvNT_6ParamsE,"a",@progbits
	.sectionflags	@""
	.align	4
.nv.constant0._ZN7cutlass13device_kernelIN5flash19enable_sm80_to_sm89INS1_16FlashAttnFwdSm80INS1_25CollectiveMainloopFwdSm80ILi8ELi1ELb1EN4cute5tupleIJNS5_1CILi128EEENS7_ILi64EEENS7_ILi256EEEEEELi256ENS_6half_tEfNS_4arch4Sm80ELb0ELb0ELb0ELb0ELb1ELb0ELb1ELb0EEENS1_21CollectiveEpilogueFwdINS6_IJS8_SA_S9_EEENS6_IJNS7_ILi1EEESI_SI_EEESC_SE_Li256ELb0ELb1ELb0ELb0EEENS1_19SingleTileSchedulerILb0ELb0ELb1ELi128EEEEEEEEEvNT_6ParamsE:
	.zero		1400


//--------------------- .nv.constant0._ZN7cutlass13device_kernelIN5flash19enable_sm80_to_sm89INS1_16FlashAttnFwdSm80INS1_25CollectiveMainloopFwdSm80ILi8ELi1ELb1EN4cute5tupleIJNS5_1CILi128EEENS7_ILi64EEENS7_ILi256EEEEEELi256ENS_6half_tEfNS_4arch4Sm80ELb0ELb0ELb0ELb1ELb1ELb0ELb1ELb0EEENS1_21CollectiveEpilogueFwdINS6_IJS8_SA_S9_EEENS6_IJNS7_ILi1EEESI_SI_EEESC_SE_Li256ELb1ELb1ELb0ELb0EEENS1_19SingleTileSchedulerILb1ELb0ELb1ELi128EEEEEEEEEvNT_6ParamsE --------------------------
	.section	.nv.constant0._ZN7cutlass13device_kernelIN5flash19enable_sm80_to_sm89INS1_16FlashAttnFwdSm80INS1_25CollectiveMainloopFwdSm80ILi8ELi1ELb1EN4cute5tupleIJNS5_1CILi128EEENS7_ILi64EEENS7_ILi256EEEEEELi256ENS_6half_tEfNS_4arch4Sm80ELb0ELb0ELb0ELb1ELb1ELb0ELb1ELb0EEENS1_21CollectiveEpilogueFwdINS6_IJS8_SA_S9_EEENS6_IJNS7_ILi1EEESI_SI_EEESC_SE_Li256ELb1ELb1ELb0ELb0EEENS1_19SingleTileSchedulerILb1ELb0ELb1ELi128EEEEEEEEEvNT_6ParamsE,"a",@progbits
	.sectionflags	@""
	.align	4
.nv.constant0._ZN7cutlass13device_kernelIN5flash19enable_sm80_to_sm89INS1_16FlashAttnFwdSm80INS1_25CollectiveMainloopFwdSm80ILi8ELi1ELb1EN4cute5tupleIJNS5_1CILi128EEENS7_ILi64EEENS7_ILi256EEEEEELi256ENS_6half_tEfNS_4arch4Sm80ELb0ELb0ELb0ELb1ELb1ELb0ELb1ELb0EEENS1_21CollectiveEpilogueFwdINS6_IJS8_SA_S9_EEENS6_IJNS7_ILi1EEESI_SI_EEESC_SE_Li256ELb1ELb1ELb0ELb0EEENS1_19SingleTileSchedulerILb1ELb0ELb1ELi128EEEEEEEEEvNT_6ParamsE:
	.zero		1400


//--------------------- .nv.constant0._ZN7cutlass13device_kernelIN5flash19enable_sm80_to_sm89INS1_16FlashAttnFwdSm80INS1_25CollectiveMainloopFwdSm80ILi8ELi1ELb0EN4cute5tupleIJNS5_1CILi128EEENS7_ILi32EEENS7_ILi256EEEEEELi256ENS_6half_tEfNS_4arch4Sm80ELb0ELb0ELb0ELb1ELb1ELb1ELb1ELb0EEENS1_21CollectiveEpilogueFwdINS6_IJS8_SA_S9_EEENS6_IJNS7_ILi1EEESI_SI_EEESC_SE_Li256ELb1ELb1ELb0ELb0EEENS1_19SingleTileSchedulerILb1ELb0ELb1ELi128EEEEEEEEEvNT_6ParamsE --------------------------
	.section	.nv.constant0._ZN7cutlass13device_kernelIN5flash19enable_sm80_to_sm89INS1_16FlashAttnFwdSm80INS1_25CollectiveMainloopFwdSm80ILi8ELi1ELb0EN4cute5tupleIJNS5_1CILi128EEENS7_ILi32EEENS7_ILi256EEEEEELi256ENS_6half_tEfNS_4arch4Sm80ELb0ELb0ELb0ELb1ELb1ELb1ELb1ELb0EEENS1_21CollectiveEpilogueFwdINS6_IJS8_SA_S9_EEENS6_IJNS7_ILi1EEESI_SI_EEESC_SE_Li256ELb1ELb1ELb0ELb0EEENS1_19SingleTileSchedulerILb1ELb0ELb1ELi128EEEEEEEEEvNT_6ParamsE,"a",@progbits
	.sectionflags	@""
	.align	4
.nv.constant0._ZN7cutlass13device_kernelIN5flash19enable_sm80_to_sm89INS1_16FlashAttnFwdSm80INS1_25CollectiveMainloopFwdSm80ILi8ELi1ELb0EN4cute5tupleIJNS5_1CILi128EEENS7_ILi32EEENS7_ILi256EEEEEELi256ENS_6half_tEfNS_4arch4Sm80ELb0ELb0ELb0ELb1ELb1ELb1ELb1ELb0EEENS1_21CollectiveEpilogueFwdINS6_IJS8_SA_S9_EEENS6_IJNS7_ILi1EEESI_SI_EEESC_SE_Li256ELb1ELb1ELb0ELb0EEENS1_19SingleTileSchedulerILb1ELb0ELb1ELi128EEEEEEEEEvNT_6ParamsE:
	.zero		1400


//--------------------- .nv.constant0._ZN7cutlass13device_kernelIN5flash19enable_sm80_to_sm89INS1_16FlashAttnFwdSm80INS1_25CollectiveMainloopFwdSm80ILi8ELi1ELb1EN4cute5tupleIJNS5_1CILi128EEENS7_ILi48EEENS7_ILi256EEEEEELi256ENS_6half_tEfNS_4arch4Sm80ELb0ELb1ELb0ELb0ELb1ELb0ELb1ELb0EEENS1_21CollectiveEpilogueFwdINS6_IJS8_SA_S9_EEENS6_IJNS7_ILi1EEESI_SI_EEESC_SE_Li256ELb0ELb1ELb0ELb0EEENS1_19SingleTileSchedulerILb0ELb0ELb1ELi128EEEEEEEEEvNT_6ParamsE --------------------------
	.section	.nv.constant0._ZN7cutlass13device_kernelIN5flash19enable_sm80_to_sm89INS1_16FlashAttnFwdSm80INS1_25CollectiveMainloopFwdSm80ILi8ELi1ELb1EN4cute5tupleIJNS5_1CILi128EEENS7_ILi48EEENS7_ILi256EEEEEELi256ENS_6half_tEfNS_4arch4Sm80ELb0ELb1ELb0ELb0ELb1ELb0ELb1ELb0EEENS1_21CollectiveEpilogueFwdINS6_IJS8_SA_S9_EEENS6_IJNS7_ILi1EEESI_SI_EEESC_SE_Li256ELb0ELb1ELb0ELb0EEENS1_19SingleTileSchedulerILb0ELb0ELb1ELi128EEEEEEEEEvNT_6ParamsE,"a",@progbits
	.sectionflags	@""
	.align	4
.nv.constant0._ZN7cutlass13device_kernelIN5flash19enable_sm80_to_sm89INS1_16FlashAttnFwdSm80INS1_25CollectiveMainloopFwdSm80ILi8ELi1ELb1EN4cute5tupleIJNS5_1CILi128EEENS7_ILi48EEENS7_ILi256EEEEEELi256ENS_6half_tEfNS_4arch4Sm80ELb0ELb1ELb0ELb0ELb1ELb0ELb1ELb0EEENS1_21CollectiveEpilogueFwdINS6_IJS8_SA_S9_EEENS6_IJNS7_ILi1EEESI_SI_EEESC_SE_Li256ELb0ELb1ELb0ELb0EEENS1_19SingleTileSchedulerILb0ELb0ELb1ELi128EEEEEEEEEvNT_6ParamsE:
	.zero		1400


//--------------------- .nv.constant0._ZN7cutlass13device_kernelIN5flash19enable_sm80_to_sm89INS1_16FlashAttnFwdSm80INS1_25CollectiveMainloopFwdSm80ILi8ELi1ELb1EN4cute5tupleIJNS5_1CILi128EEENS7_ILi48EEENS7_ILi256EEEEEELi256ENS_6half_tEfNS_4arch4Sm80ELb0ELb1ELb0ELb1ELb1ELb0ELb1ELb0EEENS1_21CollectiveEpilogueFwdINS6_IJS8_SA_S9_EEENS6_IJNS7_ILi1EEESI_SI_EEESC_SE_Li256ELb1ELb1ELb0ELb0EEENS1_19SingleTileSchedulerILb1ELb0ELb1ELi128EEEEEEEEEvNT_6ParamsE --------------------------
	.section	.nv.constant0._ZN7cutlass13device_kernelIN5flash19enable_sm80_to_sm89INS1_16FlashAttnFwdSm80INS1_25CollectiveMainloopFwdSm80ILi8ELi1ELb1EN4cute5tupleIJNS5_1CILi128EEENS7_ILi48EEENS7_ILi256EEEEEELi256ENS_6half_tEfNS_4arch4Sm80ELb0ELb1ELb0ELb1ELb1ELb0ELb1ELb0EEENS1_21CollectiveEpilogueFwdINS6_IJS8_SA_S9_EEENS6_IJNS7_ILi1EEESI_SI_EEESC_SE_Li256ELb1ELb1ELb0ELb0EEENS1_19SingleTileSchedulerILb1ELb0ELb1ELi128EEEEEEEEEvNT_6ParamsE,"a",@progbits
	.sectionflags	@""
	.align	4
.nv.constant0._ZN7cutlass13device_kernelIN5flash19enable_sm80_to_sm89INS1_16FlashAttnFwdSm80INS1_25CollectiveMainloopFwdSm80ILi8ELi1ELb1EN4cute5tupleIJNS5_1CILi128EEENS7_ILi48EEENS7_ILi256EEEEEELi256ENS_6half_tEfNS_4arch4Sm80ELb0ELb1ELb0ELb1ELb1ELb0ELb1ELb0EEENS1_21CollectiveEpilogueFwdINS6_IJS8_SA_S9_EEENS6_IJNS7_ILi1EEESI_SI_EEESC_SE_Li256ELb1ELb1ELb0ELb0EEENS1_19SingleTileSchedulerILb1ELb0ELb1ELi128EEEEEEEEEvNT_6ParamsE:
	.zero		1400


//--------------------- .nv.constant0._ZN7cutlass13device_kernelIN5flash19enable_sm80_to_sm89INS1_16FlashAttnFwdSm80INS1_25CollectiveMainloopFwdSm80ILi8ELi1ELb0EN4cute5tupleIJNS5_1CILi128EEENS7_ILi32EEENS7_ILi256EEEEEELi256ENS_6half_tEfNS_4arch4Sm80ELb0ELb1ELb0ELb1ELb1ELb1ELb1ELb0EEENS1_21CollectiveEpilogueFwdINS6_IJS8_SA_S9_EEENS6_IJNS7_ILi1EEESI_SI_EEESC_SE_Li256ELb1ELb1ELb0ELb0EEENS1_19SingleTileSchedulerILb1ELb0ELb1ELi128EEEEEEEEEvNT_6ParamsE --------------------------
	.section	.nv.constant0._ZN7cutlass13device_kernelIN5flash19enable_sm80_to_sm89INS1_16FlashAttnFwdSm80INS1_25CollectiveMainloopFwdSm80ILi8ELi1ELb0EN4cute5tupleIJNS5_1CILi128EEENS7_ILi32EEENS7_ILi256EEEEEELi256ENS_6half_tEfNS_4arch4Sm80ELb0ELb1ELb0ELb1ELb1ELb1ELb1ELb0EEENS1_21CollectiveEpilogueFwdINS6_IJS8_SA_S9_EEENS6_IJNS7_ILi1EEESI_SI_EEESC_SE_Li256ELb1ELb1ELb0ELb0EEENS1_19SingleTileSchedulerILb1ELb0ELb1ELi128EEEEEEEEEvNT_6ParamsE,"a",@progbits
	.sectionflags	@""
	.align	4
.nv.constant0._ZN7cutlass13device_kernelIN5flash19enable_sm80_to_sm89INS1_16FlashAttnFwdSm80INS1_25CollectiveMainloopFwdSm80ILi8ELi1ELb0EN4cute5tupleIJNS5_1CILi128EEENS7_ILi32EEENS7_ILi256EEEEEELi256ENS_6half_tEfNS_4arch4Sm80ELb0ELb1ELb0ELb1ELb1ELb1ELb1ELb0EEENS1_21CollectiveEpilogueFwdINS6_IJS8_SA_S9_EEENS6_IJNS7_ILi1EEESI_SI_EEESC_SE_Li256ELb1ELb1ELb0ELb0EEENS1_19SingleTileSchedulerILb1ELb0ELb1ELi128EEEEEEEEEvNT_6ParamsE:
	.zero		1400


//--------------------- .nv.constant0._ZN7cutlass13device_kernelIN5flash19enable_sm80_to_sm89INS1_16FlashAttnFwdSm80INS1_25CollectiveMainloopFwdSm80ILi8ELi1ELb1EN4cute5tupleIJNS5_1CILi128EEENS7_ILi64EEENS7_ILi256EEEEEELi256ENS_6half_tEfNS_4arch4Sm80ELb1ELb0ELb0ELb0ELb1ELb0ELb1ELb0EEENS1_21CollectiveEpilogueFwdINS6_IJS8_SA_S9_EEENS6_IJNS7_ILi1EEESI_SI_EEESC_SE_Li256ELb0ELb1ELb0ELb0EEENS1_30DynamicPersistentTileSchedulerILi256ELi256ELb0ELb1ELb0EEEEEEEEEvNT_6ParamsE --------------------------
	.section	.nv.constant0._ZN7cutlass13device_kernelIN5flash19enable_sm80_to_sm89INS1_16FlashAttnFwdSm80INS1_25CollectiveMainloopFwdSm80ILi8ELi1ELb1EN4cute5tupleIJNS5_1CILi128EEENS7_ILi64EEENS7_ILi256EEEEEELi256ENS_6half_tEfNS_4arch4Sm80ELb1ELb0ELb0ELb0ELb1ELb0ELb1ELb0EEENS1_21CollectiveEpilogueFwdINS6_IJS8_SA_S9_EEENS6_IJNS7_ILi1EEESI_SI_EEESC_SE_Li256ELb0ELb1ELb0ELb0EEENS1_30DynamicPersistentTileSchedulerILi256ELi256ELb0ELb1ELb0EEEEEEEEEvNT_6ParamsE,"a",@progbits
	.sectionflags	@""
	.align	4
.nv.constant0._ZN7cutlass13device_kernelIN5flash19enable_sm80_to_sm89INS1_16FlashAttnFwdSm80INS1_25CollectiveMainloopFwdSm80ILi8ELi1ELb1EN4cute5tupleIJNS5_1CILi128EEENS7_ILi64EEENS7_ILi256EEEEEELi256ENS_6half_tEfNS_4arch4Sm80ELb1ELb0ELb0ELb0ELb1ELb0ELb1ELb0EEENS1_21CollectiveEpilogueFwdINS6_IJS8_SA_S9_EEENS6_IJNS7_ILi1EEESI_SI_EEESC_SE_Li256ELb0ELb1ELb0ELb0EEENS1_30DynamicPersistentTileSchedulerILi256ELi256ELb0ELb1ELb0EEEEEEEEEvNT_6ParamsE:
	.zero		1416


//--------------------- .nv.constant0._ZN7cutlass13device_kernelIN5flash19enable_sm80_to_sm89INS1_16FlashAttnFwdSm80INS1_25CollectiveMainloopFwdSm80ILi8ELi1ELb1EN4cute5tupleIJNS5_1CILi128EEENS7_ILi64EEENS7_ILi256EEEEEELi256ENS_6half_tEfNS_4arch4Sm80ELb1ELb0ELb0ELb1ELb1ELb0ELb1ELb0EEENS1_21CollectiveEpilogueFwdINS6_IJS8_SA_S9_EEENS6_IJNS7_ILi1EEESI_SI_EEESC_SE_Li256ELb1ELb1ELb0ELb0EEENS1_19SingleTileSchedulerILb1ELb0ELb1ELi128EEEEEEEEEvNT_6ParamsE --------------------------
	.section	.nv.constant0._ZN7cutlass13device_kernelIN5flash19enable_sm80_to_sm89INS1_16FlashAttnFwdSm80INS1_25CollectiveMainloopFwdSm80ILi8ELi1ELb1EN4cute5tupleIJNS5_1CILi128EEENS7_ILi64EEENS7_ILi256EEEEEELi256ENS_6half_tEfNS_4arch4Sm80ELb1ELb0ELb0ELb1ELb1ELb0ELb1ELb0EEENS1_21CollectiveEpilogueFwdINS6_IJS8_SA_S9_EEENS6_IJNS7_ILi1EEESI_SI_EEESC_SE_Li256ELb1ELb1ELb0ELb0EEENS1_19SingleTileSchedulerILb1ELb0ELb1ELi128EEEEEEEEEvNT_6ParamsE,"a",@progbits
	.sectionflags	@""
	.align	4
.nv.constant0._ZN7cutlass13device_kernelIN5flash19enable_sm80_to_sm89INS1_16FlashAttnFwdSm80INS1_25CollectiveMainloopFwdSm80ILi8ELi1ELb1EN4cute5tupleIJNS5_1CILi128EEENS7_ILi64EEENS7_ILi256EEEEEELi256ENS_6half_tEfNS_4arch4Sm80ELb1ELb0ELb0ELb1ELb1ELb0ELb1ELb0EEENS1_21CollectiveEpilogueFwdINS6_IJS8_SA_S9_EEENS6_IJNS7_ILi1EEESI_SI_EEESC_SE_Li256ELb1ELb1ELb0ELb0EEENS1_19SingleTileSchedulerILb1ELb0ELb1ELi128EEEEEEEEEvNT_6ParamsE:
	.zero		1400


//--------------------- .nv.constant0._ZN7cutlass13device_kernelIN5flash19enable_sm80_to_sm89INS1_16FlashAttnFwdSm80INS1_25CollectiveMainloopFwdSm80ILi8ELi1ELb0EN4cute5tupleIJNS5_1CILi128EEENS7_ILi32EEENS7_ILi256EEEEEELi256ENS_6half_tEfNS_4arch4Sm80ELb1ELb0ELb0ELb1ELb1ELb1ELb1ELb0EEENS1_21CollectiveEpilogueFwdINS6_IJS8_SA_S9_EEENS6_IJNS7_ILi1EEESI_SI_EEESC_SE_Li256ELb1ELb1ELb0ELb0EEENS1_19SingleTileSchedulerILb1ELb0ELb1ELi128EEEEEEEEEvNT_6ParamsE --------------------------
	.section	.nv.constant0._ZN7cutlass13device_kernelIN5flash19enable_sm80_to_sm89INS1_16FlashAttnFwdSm80INS1_25CollectiveMainloopFwdSm80ILi8ELi1ELb0EN4cute5tupleIJNS5_1CILi128EEENS7_ILi32EEENS7_ILi256EEEEEELi256ENS_6half_tEfNS_4arch4Sm80ELb1ELb0ELb0ELb1ELb1ELb1ELb1ELb0EEENS1_21CollectiveEpilogueFwdINS6_IJS8_SA_S9_EEENS6_IJNS7_ILi1EEESI_SI_EEESC_SE_Li256ELb1ELb1ELb0ELb0EEENS1_19SingleTileSchedulerILb1ELb0ELb1ELi128EEEEEEEEEvNT_6ParamsE,"a",@progbits
	.sectionflags	@""
	.align	4
.nv.constant0._ZN7cutlass13device_kernelIN5flash19enable_sm80_to_sm89INS1_16FlashAttnFwdSm80INS1_25CollectiveMainloopFwdSm80ILi8ELi1ELb0EN4cute5tupleIJNS5_1CILi128EEENS7_ILi32EEENS7_ILi256EEEEEELi256ENS_6half_tEfNS_4arch4Sm80ELb1ELb0ELb0ELb1ELb1ELb1ELb1ELb0EEENS1_21CollectiveEpilogueFwdINS6_IJS8_SA_S9_EEENS6_IJNS7_ILi1EEESI_SI_EEESC_SE_Li256ELb1ELb1ELb0ELb0EEENS1_19SingleTileSchedulerILb1ELb0ELb1ELi128EEEEEEEEEvNT_6ParamsE:
	.zero		1400


//--------------------- .nv.constant0._ZN7cutlass13device_kernelIN5flash19enable_sm80_to_sm89INS1_16FlashAttnFwdSm80INS1_25CollectiveMainloopFwdSm80ILi8ELi1ELb0EN4cute5tupleIJNS5_1CILi128EEENS7_ILi96EEENS7_ILi256EEEEEELi256ENS_6half_tEfNS_4arch4Sm80ELb0ELb0ELb0ELb0ELb1ELb0ELb1ELb0EEENS1_21CollectiveEpilogueFwdINS6_IJS8_SA_S9_EEENS6_IJNS7_ILi1EEESI_SI_EEESC_SE_Li256ELb0ELb1ELb0ELb0EEENS1_19SingleTileSchedulerILb0ELb0ELb1ELi128EEEEEEEEEvNT_6ParamsE --------------------------
	.section	.nv.constant0._ZN7cutlass13device_kernelIN5flash19enable_sm80_to_sm89INS1_16FlashAttnFwdSm80INS1_25CollectiveMainloopFwdSm80ILi8ELi1ELb0EN4cute5tupleIJNS5_1CILi128EEENS7_ILi96EEENS7_ILi256EEEEEELi256ENS_6half_tEfNS_4arch4Sm80ELb0ELb0ELb0ELb0ELb1ELb0ELb1ELb0EEENS1_21CollectiveEpilogueFwdINS6_IJS8_SA_S9_EEENS6_IJNS7_ILi1EEESI_SI_EEESC_SE_Li256ELb0ELb1ELb0ELb0EEENS1_19SingleTileSchedulerILb0ELb0ELb1ELi128EEEEEEEEEvNT_6ParamsE,"a",@progbits
	.sectionflags	@""
	.align	4
.nv.constant0._ZN7cutlass13device_kernelIN5flash19enable_sm80_to_sm89INS1_16FlashAttnFwdSm80INS1_25CollectiveMainloopFwdSm80ILi8ELi1ELb0EN4cute5tupleIJNS5_1CILi128EEENS7_ILi96EEENS7_ILi256EEEEEELi256ENS_6half_tEfNS_4arch4Sm80ELb0ELb0ELb0ELb0ELb1ELb0ELb1ELb0EEENS1_21CollectiveEpilogueFwdINS6_IJS8_SA_S9_EEENS6_IJNS7_ILi1EEESI_SI_EEESC_SE_Li256ELb0ELb1ELb0ELb0EEENS1_19SingleTileSchedulerILb0ELb0ELb1ELi128EEEEEEEEEvNT_6ParamsE:
	.zero		1400


//--------------------- .nv.constant0._ZN7cutlass13device_kernelIN5flash19enable_sm80_to_sm89INS1_16FlashAttnFwdSm80INS1_25CollectiveMainloopFwdSm80ILi8ELi1ELb0EN4cute5tupleIJNS5_1CILi128EEENS7_ILi96EEENS7_ILi256EEEEEELi256ENS_6half_tEfNS_4arch4Sm80ELb0ELb0ELb0ELb1ELb1ELb0ELb1ELb0EEENS1_21CollectiveEpilogueFwdINS6_IJS8_SA_S9_EEENS6_IJNS7_ILi1EEESI_SI_EEESC_SE_Li256ELb1ELb1ELb0ELb0EEENS1_19SingleTileSchedulerILb1ELb0ELb1ELi128EEEEEEEEEvNT_6ParamsE --------------------------
	.section	.nv.constant0._ZN7cutlass13device_kernelIN5flash19enable_sm80_to_sm89INS1_16FlashAttnFwdSm80INS1_25CollectiveMainloopFwdSm80ILi8ELi1ELb0EN4cute5tupleIJNS5_1CILi128EEENS7_ILi96EEENS7_ILi256EEEEEELi256ENS_6half_tEfNS_4arch4Sm80ELb0ELb0ELb0ELb1ELb1ELb0ELb1ELb0EEENS1_21CollectiveEpilogueFwdINS6_IJS8_SA_S9_EEENS6_IJNS7_ILi1EEESI_SI_EEESC_SE_Li256ELb1ELb1ELb0ELb0EEENS1_19SingleTileSchedulerILb1ELb0ELb1ELi128EEEEEEEEEvNT_6ParamsE,"a",@progbits
	.sectionflags	@""
	.align	4
.nv.constant0._ZN7cutlass13device_kernelIN5flash19enable_sm80_to_sm89INS1_16FlashAttnFwdSm80INS1_25CollectiveMainloopFwdSm80ILi8ELi1ELb0EN4cute5tupleIJNS5_1CILi128EEENS7_ILi96EEENS7_ILi256EEEEEELi256ENS_6half_tEfNS_4arch4Sm80ELb0ELb0ELb0ELb1ELb1ELb0ELb1ELb0EEENS1_21CollectiveEpilogueFwdINS6_IJS8_SA_S9_EEENS6_IJNS7_ILi1EEESI_SI_EEESC_SE_Li256ELb1ELb1ELb0ELb0EEENS1_19SingleTileSchedulerILb1ELb0ELb1ELi128EEEEEEEEEvNT_6ParamsE:
	.zero		1400


//--------------------- .nv.constant0._ZN7cutlass13device_kernelIN5flash19enable_sm80_to_sm89INS1_16FlashAttnFwdSm80INS1_25CollectiveMainloopFwdSm80ILi8ELi1ELb0EN4cute5tupleIJNS5_1CILi128EEENS7_ILi48EEENS7_ILi256EEEEEELi256ENS_6half_tEfNS_4arch4Sm80ELb0ELb0ELb0ELb1ELb1ELb1ELb1ELb0EEENS1_21CollectiveEpilogueFwdINS6_IJS8_SA_S9_EEENS6_IJNS7_ILi1EEESI_SI_EEESC_SE_Li256ELb1ELb1ELb0ELb0EEENS1_19SingleTileSchedulerILb1ELb0ELb1ELi128EEEEEEEEEvNT_6ParamsE --------------------------
	.section	.nv.constant0._ZN7cutlass13device_kernelIN5flash19enable_sm80_to_sm89INS1_16FlashAttnFwdSm80INS1_25CollectiveMainloopFwdSm80ILi8ELi1ELb0EN4cute5tupleIJNS5_1CILi128EEENS7_ILi48EEENS7_ILi256EEEEEELi256ENS_6half_tEfNS_4arch4Sm80ELb0ELb0ELb0ELb1ELb1ELb1ELb1ELb0EEENS1_21CollectiveEpilogueFwdINS6_IJS8_SA_S9_EEENS6_IJNS7_ILi1EEESI_SI_EEESC_SE_Li256ELb1ELb1ELb0ELb0EEENS1_19SingleTileSchedulerILb1ELb0ELb1ELi128EEEEEEEEEvNT_6ParamsE,"a",@progbits
	.sectionflags	@""
	.align	4
.nv.constant0._ZN7cutlass13device_kernelIN5flash19enable_sm80_to_sm89INS1_16FlashAttnFwdSm80INS1_25CollectiveMainloopFwdSm80ILi8ELi1ELb0EN4cute5tupleIJNS5_1CILi128EEENS7_ILi48EEENS7_ILi256EEEEEELi256ENS_6half_tEfNS_4arch4Sm80ELb0ELb0ELb0ELb1ELb1ELb1ELb1ELb0EEENS1_21CollectiveEpilogueFwdINS6_IJS8_SA_S9_EEENS6_IJNS7_ILi1EEESI_SI_EEESC_SE_Li256ELb1ELb1ELb0ELb0EEENS1_19SingleTileSchedulerILb1ELb0ELb1ELi128EEEEEEEEEvNT_6ParamsE:
	.zero		1400


//--------------------- .nv.constant0._ZN7cutlass13device_kernelIN5flash19enable_sm80_to_sm89INS1_16FlashAttnFwdSm80INS1_25CollectiveMainloopFwdSm80ILi8ELi1ELb0EN4cute5tupleIJNS5_1CILi128EEENS7_ILi64EEENS7_ILi256EEEEEELi256ENS_6half_tEfNS_4arch4Sm80ELb0ELb1ELb0ELb0ELb1ELb0ELb1ELb0EEENS1_21CollectiveEpilogueFwdINS6_IJS8_SA_S9_EEENS6_IJNS7_ILi1EEESI_SI_EEESC_SE_Li256ELb0ELb1ELb0ELb0EEENS1_19SingleTileSchedulerILb0ELb0ELb1ELi128EEEEEEEEEvNT_6ParamsE --------------------------
	.section	.nv.constant0._ZN7cutlass13device_kernelIN5flash19enable_sm80_to_sm89INS1_16FlashAttnFwdSm80INS1_25CollectiveMainloopFwdSm80ILi8ELi1ELb0EN4cute5tupleIJNS5_1CILi128EEENS7_ILi64EEENS7_ILi256EEEEEELi256ENS_6half_tEfNS_4arch4Sm80ELb0ELb1ELb0ELb0ELb1ELb0ELb1ELb0EEENS1_21CollectiveEpilogueFwdINS6_IJS8_SA_S9_EEENS6_IJNS7_ILi1EEESI_SI_EEESC_SE_Li256ELb0ELb1ELb0ELb0EEENS1_19SingleTileSchedulerILb0ELb0ELb1ELi128EEEEEEEEEvNT_6ParamsE,"a",@progbits
	.sectionflags	@""
	.align	4
.nv.constant0._ZN7cutlass13device_kernelIN5flash19enable_sm80_to_sm89INS1_16FlashAttnFwdSm80INS1_25CollectiveMainloopFwdSm80ILi8ELi1ELb0EN4cute5tupleIJNS5_1CILi128EEENS7_ILi64EEENS7_ILi256EEEEEELi256ENS_6half_tEfNS_4arch4Sm80ELb0ELb1ELb0ELb0ELb1ELb0ELb1ELb0EEENS1_21CollectiveEpilogueFwdINS6_IJS8_SA_S9_EEENS6_IJNS7_ILi1EEESI_SI_EEESC_SE_Li256ELb0ELb1ELb0ELb0EEENS1_19SingleTileSchedulerILb0ELb0ELb1ELi128EEEEEEEEEvNT_6ParamsE:
	.zero		1400


//--------------------- .nv.constant0._ZN7cutlass13device_kernelIN5flash19enable_sm80_to_sm89INS1_16FlashAttnFwdSm80INS1_25CollectiveMainloopFwdSm80ILi8ELi1ELb0EN4cute5tupleIJNS5_1CILi128EEENS7_ILi64EEENS7_ILi256EEEEEELi256ENS_6half_tEfNS_4arch4Sm80ELb0ELb1ELb0ELb1ELb1ELb0ELb1ELb0EEENS1_21CollectiveEpilogueFwdINS6_IJS8_SA_S9_EEENS6_IJNS7_ILi1EEESI_SI_EEESC_SE_Li256ELb1ELb1ELb0ELb0EEENS1_19SingleTileSchedulerILb1ELb0ELb1ELi128EEEEEEEEEvNT_6ParamsE --------------------------
	.section	.nv.constant0._ZN7cutlass13device_kernelIN5flash19enable_sm80_to_sm89INS1_16FlashAttnFwdSm80INS1_25CollectiveMainloopFwdSm80ILi8ELi1ELb0EN4cute5tupleIJNS5_1CILi128EEENS7_ILi64EEENS7_ILi256EEEEEELi256ENS_6half_tEfNS_4arch4Sm80ELb0ELb1ELb0ELb1ELb1ELb0ELb1ELb0EEENS1_21CollectiveEpilogueFwdINS6_IJS8_SA_S9_EEENS6_IJNS7_ILi1EEESI_SI_EEESC_SE_Li256ELb1ELb1ELb0ELb0EEENS1_19SingleTileSchedulerILb1ELb0ELb1ELi128EEEEEEEEEvNT_6ParamsE,"a",@progbits
	.sectionflags	@""
	.align	4
.nv.constant0._ZN7cutlass13device_kernelIN5flash19enable_sm80_to_sm89INS1_16FlashAttnFwdSm80INS1_25CollectiveMainloopFwdSm80ILi8ELi1ELb0EN4cute5tupleIJNS5_1CILi128EEENS7_ILi64EEENS7_ILi256EEEEEELi256ENS_6half_tEfNS_4arch4Sm80ELb0ELb1ELb0ELb1ELb1ELb0ELb1ELb0EEENS1_21CollectiveEpilogueFwdINS6_IJS8_SA_S9_EEENS6_IJNS7_ILi1EEESI_SI_EEESC_SE_Li256ELb1ELb1ELb0ELb0EEENS1_19SingleTileSchedulerILb1ELb0ELb1ELi128EEEEEEEEEvNT_6ParamsE:
	.zero		1400


//--------------------- .nv.constant0._ZN7cutlass13device_kernelIN5flash19enable_sm80_to_sm89INS1_16FlashAttnFwdSm80INS1_25CollectiveMainloopFwdSm80ILi8ELi1ELb0EN4cute5tupleIJNS5_1CILi128EEENS7_ILi48EEENS7_ILi256EEEEEELi256ENS_6half_tEfNS_4arch4Sm80ELb0ELb1ELb0ELb1ELb1ELb1ELb1ELb0EEENS1_21CollectiveEpilogueFwdINS6_IJS8_SA_S9_EEENS6_IJNS7_ILi1EEESI_SI_EEESC_SE_Li256ELb1ELb1ELb0ELb0EEENS1_19SingleTileSchedulerILb1ELb0ELb1ELi128EEEEEEEEEvNT_6ParamsE --------------------------
	.section	.nv.constant0._ZN7cutlass13device_kernelIN5flash19enable_sm80_to_sm89INS1_16FlashAttnFwdSm80INS1_25CollectiveMainloopFwdSm80ILi8ELi1ELb0EN4cute5tupleIJNS5_1CILi128EEENS7_ILi48EEENS7_ILi256EEEEEELi256ENS_6half_tEfNS_4arch4Sm80ELb0ELb1ELb0ELb1ELb1ELb1ELb1ELb0EEENS1_21CollectiveEpilogueFwdINS6_IJS8_SA_S9_EEENS6_IJNS7_ILi1EEESI_SI_EEESC_SE_Li256ELb1ELb1ELb0ELb0EEENS1_19SingleTileSchedulerILb1ELb0ELb1ELi128EEEEEEEEEvNT_6ParamsE,"a",@progbits
	.sectionflags	@""
	.align	4
.nv.constant0._ZN7cutlass13device_kernelIN5flash19enable_sm80_to_sm89INS1_16FlashAttnFwdSm80INS1_25CollectiveMainloopFwdSm80ILi8ELi1ELb0EN4cute5tupleIJNS5_1CILi128EEENS7_ILi48EEENS7_ILi256EEEEEELi256ENS_6half_tEfNS_4arch4Sm80ELb0ELb1ELb0ELb1ELb1ELb1ELb1ELb0EEENS1_21CollectiveEpilogueFwdINS6_IJS8_SA_S9_EEENS6_IJNS7_ILi1EEESI_SI_EEESC_SE_Li256ELb1ELb1ELb0ELb0EEENS1_19SingleTileSchedulerILb1ELb0ELb1ELi128EEEEEEEEEvNT_6ParamsE:
	.zero		1400


//--------------------- .nv.constant0._ZN7cutlass13device_kernelIN5flash19enable_sm80_to_sm89INS1_16FlashAttnFwdSm80INS1_25CollectiveMainloopFwdSm80ILi8ELi1ELb0EN4cute5tupleIJNS5_1CILi128EEENS7_ILi96EEENS7_ILi256EEEEEELi256ENS_6half_tEfNS_4arch4Sm80ELb1ELb0ELb0ELb0ELb1ELb0ELb1ELb0EEENS1_21CollectiveEpilogueFwdINS6_IJS8_SA_S9_EEENS6_IJNS7_ILi1EEESI_SI_EEESC_SE_Li256ELb0ELb1ELb0ELb0EEENS1_30DynamicPersistentTileSchedulerILi256ELi256ELb0ELb1ELb0EEEEEEEEEvNT_6ParamsE --------------------------
	.section	.nv.constant0._ZN7cutlass13device_kernelIN5flash19enable_sm80_to_sm89INS1_16FlashAttnFwdSm80INS1_25CollectiveMainloopFwdSm80ILi8ELi1ELb0EN4cute5tupleIJNS5_1CILi128EEENS7_ILi96EEENS7_ILi256EEEEEELi256ENS_6half_tEfNS_4arch4Sm80ELb1ELb0ELb0ELb0ELb1ELb0ELb1ELb0EEENS1_21CollectiveEpilogueFwdINS6_IJS8_SA_S9_EEENS6_IJNS7_ILi1EEESI_SI_EEESC_SE_Li256ELb0ELb1ELb0ELb0EEENS1_30DynamicPersistentTileSchedulerILi256ELi256ELb0ELb1ELb0EEEEEEEEEvNT_6ParamsE,"a",@progbits
	.sectionflags	@""
	.align	4
.nv.constant0._ZN7cutlass13device_kernelIN5flash19enable_sm80_to_sm89INS1_16FlashAttnFwdSm80INS1_25CollectiveMainloopFwdSm80ILi8ELi1ELb0EN4cute5tupleIJNS5_1CILi128EEENS7_ILi96EEENS7_ILi256EEEEEELi256ENS_6half_tEfNS_4arch4Sm80ELb1ELb0ELb0ELb0ELb1ELb0ELb1ELb0EEENS1_21CollectiveEpilogueFwdINS6_IJS8_SA_S9_EEENS6_IJNS7_ILi1EEESI_SI_EEESC_SE_Li256ELb0ELb1ELb0ELb0EEENS1_30DynamicPersistentTileSchedulerILi256ELi256ELb0ELb1ELb0EEEEEEEEEvNT_6ParamsE:
	.zero		1416


//--------------------- .nv.constant0._ZN7cutlass13device_kernelIN5flash19enable_sm80_to_sm89INS1_16FlashAttnFwdSm80INS1_25CollectiveMainloopFwdSm80ILi8ELi1ELb0EN4cute5tupleIJNS5_1CILi128EEENS7_ILi96EEENS7_ILi256EEEEEELi256ENS_6half_tEfNS_4arch4Sm80ELb1ELb0ELb0ELb1ELb1ELb0ELb1ELb0EEENS1_21CollectiveEpilogueFwdINS6_IJS8_SA_S9_EEENS6_IJNS7_ILi1EEESI_SI_EEESC_SE_Li256ELb1ELb1ELb0ELb0EEENS1_19SingleTileSchedulerILb1ELb0ELb1ELi128EEEEEEEEEvNT_6ParamsE --------------------------
	.section	.nv.constant0._ZN7cutlass13device_kernelIN5flash19enable_sm80_to_sm89INS1_16FlashAttnFwdSm80INS1_25CollectiveMainloopFwdSm80ILi8ELi1ELb0EN4cute5tupleIJNS5_1CILi128EEENS7_ILi96EEENS7_ILi256EEEEEELi256ENS_6half_tEfNS_4arch4Sm80ELb1ELb0ELb0ELb1ELb1ELb0ELb1ELb0EEENS1_21CollectiveEpilogueFwdINS6_IJS8_SA_S9_EEENS6_IJNS7_ILi1EEESI_SI_EEESC_SE_Li256ELb1ELb1ELb0ELb0EEENS1_19SingleTileSchedulerILb1ELb0ELb1ELi128EEEEEEEEEvNT_6ParamsE,"a",@progbits
	.sectionflags	@""
	.align	4
.nv.constant0._ZN7cutlass13device_kernelIN5flash19enable_sm80_to_sm89INS1_16FlashAttnFwdSm80INS1_25CollectiveMainloopFwdSm80ILi8ELi1ELb0EN4cute5tupleIJNS5_1CILi128EEENS7_ILi96EEENS7_ILi256EEEEEELi256ENS_6half_tEfNS_4arch4Sm80ELb1ELb0ELb0ELb1ELb1ELb0ELb1ELb0EEENS1_21CollectiveEpilogueFwdINS6_IJS8_SA_S9_EEENS6_IJNS7_ILi1EEESI_SI_EEESC_SE_Li256ELb1ELb1ELb0ELb0EEENS1_19SingleTileSchedulerILb1ELb0ELb1ELi128EEEEEEEEEvNT_6ParamsE:
	.zero		1400


//--------------------- .nv.constant0._ZN7cutlass13device_kernelIN5flash19enable_sm80_to_sm89INS1_16FlashAttnFwdSm80INS1_25CollectiveMainloopFwdSm80ILi8ELi1ELb0EN4cute5tupleIJNS5_1CILi128EEENS7_ILi48EEENS7_ILi256EEEEEELi256ENS_6half_tEfNS_4arch4Sm80ELb1ELb0ELb0ELb1ELb1ELb1ELb1ELb0EEENS1_21CollectiveEpilogueFwdINS6_IJS8_SA_S9_EEENS6_IJNS7_ILi1EEESI_SI_EEESC_SE_Li256ELb1ELb1ELb0ELb0EEENS1_19SingleTileSchedulerILb1ELb0ELb1ELi128EEEEEEEEEvNT_6ParamsE --------------------------
	.section	.nv.constant0._ZN7cutlass13device_kernelIN5flash19enable_sm80_to_sm89INS1_16FlashAttnFwdSm80INS1_25CollectiveMainloopFwdSm80ILi8ELi1ELb0EN4cute5tupleIJNS5_1CILi128EEENS7_ILi48EEENS7_ILi256EEEEEELi256ENS_6half_tEfNS_4arch4Sm80ELb1ELb0ELb0ELb1ELb1ELb1ELb1ELb0EEENS1_21CollectiveEpilogueFwdINS6_IJS8_SA_S9_EEENS6_IJNS7_ILi1EEESI_SI_EEESC_SE_Li256ELb1ELb1ELb0ELb0EEENS1_19SingleTileSchedulerILb1ELb0ELb1ELi128EEEEEEEEEvNT_6ParamsE,"a",@progbits
	.sectionflags	@""
	.align	4
.nv.constant0._ZN7cutlass13device_kernelIN5flash19enable_sm80_to_sm89INS1_16FlashAttnFwdSm80INS1_25CollectiveMainloopFwdSm80ILi8ELi1ELb0EN4cute5tupleIJNS5_1CILi128EEENS7_ILi48EEENS7_ILi256EEEEEELi256ENS_6half_tEfNS_4arch4Sm80ELb1ELb0ELb0ELb1ELb1ELb1ELb1ELb0EEENS1_21CollectiveEpilogueFwdINS6_IJS8_SA_S9_EEENS6_IJNS7_ILi1EEESI_SI_EEESC_SE_Li256ELb1ELb1ELb0ELb0EEENS1_19SingleTileSchedulerILb1ELb0ELb1ELi128EEEEEEEEEvNT_6ParamsE:
	.zero		1400


//--------------------- .text._ZN7cutlass13device_kernelIN5flash19enable_sm80_to_sm89INS1_16FlashAttnFwdSm80INS1_25CollectiveMainloopFwdSm80ILi8ELi1ELb1EN4cute5tupleIJNS5_1CILi128EEENS7_ILi64EEENS7_ILi256EEEEEELi256ENS_6half_tEfNS_4arch4Sm80ELb0ELb0ELb1ELb0ELb1ELb0ELb1ELb0EEENS1_21CollectiveEpilogueFwdINS6_IJS8_SA_S9_EEENS6_IJNS7_ILi1EEESI_SI_EEESC_SE_Li256ELb0ELb1ELb0ELb0EEENS1_19SingleTileSchedulerILb0ELb0ELb1ELi128EEEEEEEEEvNT_6ParamsE --------------------------
	.section	.text._ZN7cutlass13device_kernelIN5flash19enable_sm80_to_sm89INS1_16FlashAttnFwdSm80INS1_25CollectiveMainloopFwdSm80ILi8ELi1ELb1EN4cute5tupleIJNS5_1CILi128EEENS7_ILi64EEENS7_ILi256EEEEEELi256ENS_6half_tEfNS_4arch4Sm80ELb0ELb0ELb1ELb0ELb1ELb0ELb1ELb0EEENS1_21CollectiveEpilogueFwdINS6_IJS8_SA_S9_EEENS6_IJNS7_ILi1EEESI_SI_EEESC_SE_Li256ELb0ELb1ELb0ELb0EEENS1_19SingleTileSchedulerILb0ELb0ELb1ELi128EEEEEEEEEvNT_6ParamsE,"ax",@progbits
	.sectioninfo	@"SHI_REGISTERS=255"
	.align	128
.text._ZN7cutlass13device_kernelIN5flash19enable_sm80_to_sm89INS1_16FlashAttnFwdSm80INS1_25CollectiveMainloopFwdSm80ILi8ELi1ELb1EN4cute5tupleIJNS5_1CILi128EEENS7_ILi64EEENS7_ILi256EEEEEELi256ENS_6half_tEfNS_4arch4Sm80ELb0ELb0ELb1ELb0ELb1ELb0ELb1ELb0EEENS1_21CollectiveEpilogueFwdINS6_IJS8_SA_S9_EEENS6_IJNS7_ILi1EEESI_SI_EEESC_SE_Li256ELb0ELb1ELb0ELb0EEENS1_19SingleTileSchedulerILb0ELb0ELb1ELi128EEEEEEEEEvNT_6ParamsE:
        .type           _ZN7cutlass13device_kernelIN5flash19enable_sm80_to_sm89INS1_16FlashAttnFwdSm80INS1_25CollectiveMainloopFwdSm80ILi8ELi1ELb1EN4cute5tupleIJNS5_1CILi128EEENS7_ILi64EEENS7_ILi256EEEEEELi256ENS_6half_tEfNS_4arch4Sm80ELb0ELb0ELb1ELb0ELb1ELb0ELb1ELb0EEENS1_21CollectiveEpilogueFwdINS6_IJS8_SA_S9_EEENS6_IJNS7_ILi1EEESI_SI_EEESC_SE_Li256ELb0ELb1ELb0ELb0EEENS1_19SingleTileSchedulerILb0ELb0ELb1ELi128EEEEEEEEEvNT_6ParamsE,@function
        .size           _ZN7cutlass13device_kernelIN5flash19enable_sm80_to_sm89INS1_16FlashAttnFwdSm80INS1_25CollectiveMainloopFwdSm80ILi8ELi1ELb1EN4cute5tupleIJNS5_1CILi128EEENS7_ILi64EEENS7_ILi256EEEEEELi256ENS_6half_tEfNS_4arch4Sm80ELb0ELb0ELb1ELb0ELb1ELb0ELb1ELb0EEENS1_21CollectiveEpilogueFwdINS6_IJS8_SA_S9_EEENS6_IJNS7_ILi1EEESI_SI_EEESC_SE_Li256ELb0ELb1ELb0ELb0EEENS1_19SingleTileSchedulerILb0ELb0ELb1ELi128EEEEEEEEEvNT_6ParamsE,(.L_x_3532 - _ZN7cutlass13device_kernelIN5flash19enable_sm80_to_sm89INS1_16FlashAttnFwdSm80INS1_25CollectiveMainloopFwdSm80ILi8ELi1ELb1EN4cute5tupleIJNS5_1CILi128EEENS7_ILi64EEENS7_ILi256EEEEEELi256ENS_6half_tEfNS_4arch4Sm80ELb0ELb0ELb1ELb0ELb1ELb0ELb1ELb0EEENS1_21CollectiveEpilogueFwdINS6_IJS8_SA_S9_EEENS6_IJNS7_ILi1EEESI_SI_EEESC_SE_Li256ELb0ELb1ELb0ELb0EEENS1_19SingleTileSchedulerILb0ELb0ELb1ELi128EEEEEEEEEvNT_6ParamsE)
        .other          _ZN7cutlass13device_kernelIN5flash19enable_sm80_to_sm89INS1_16FlashAttnFwdSm80INS1_25CollectiveMainloopFwdSm80ILi8ELi1ELb1EN4cute5tupleIJNS5_1CILi128EEENS7_ILi64EEENS7_ILi256EEEEEELi256ENS_6half_tEfNS_4arch4Sm80ELb0ELb0ELb1ELb0ELb1ELb0ELb1ELb0EEENS1_21CollectiveEpilogueFwdINS6_IJS8_SA_S9_EEENS6_IJNS7_ILi1EEESI_SI_EEESC_SE_Li256ELb0ELb1ELb0ELb0EEENS1_19SingleTileSchedulerILb0ELb0ELb1ELi128EEEEEEEEEvNT_6ParamsE,@"STO_CUDA_ENTRY STV_DEFAULT"
_ZN7cutlass13device_kernelIN5flash19enable_sm80_to_sm89INS1_16FlashAttnFwdSm80INS1_25CollectiveMainloopFwdSm80ILi8ELi1ELb1EN4cute5tupleIJNS5_1CILi128EEENS7_ILi64EEENS7_ILi256EEEEEELi256ENS_6half_tEfNS_4arch4Sm80ELb0ELb0ELb1ELb0ELb1ELb0ELb1ELb0EEENS1_21CollectiveEpilogueFwdINS6_IJS8_SA_S9_EEENS6_IJNS7_ILi1EEESI_SI_EEESC_SE_Li256ELb0ELb1ELb0ELb0EEENS1_19SingleTileSchedulerILb0ELb0ELb1ELi128EEEEEEEEEvNT_6ParamsE:
[----:B------:R-:W-:-:S03]  /*0000*/  MOV R1, c[0x0][0x28] ;  /* 0x00000a0000017a02 */ /* 0x000fc60000000f00 */
[----:B------:R-:W1:Y:S01]  /*0010*/  S2UR UR16, SR_CTAID.Z ;  /* 0x00000000001079c3 */ /* 0x000e620000002700 */
[----:B------:R-:W-:Y:S02]  /*0020*/  IADD3 R1, R1, -0xc0, RZ ;  /* 0xffffff4001017810 */ /* 0x000fe40007ffe0ff */
[----:B-1----:R-:W-:-:S13]  /*0030*/  ISETP.LE.AND P0, PT, RZ, UR16, PT ;  /* 0x00000010ff007c0c */ /* 0x002fda000bf03270 */
[----:B------:R-:W-:Y:S05]  /*0040*/  @!P0 EXIT ;  /* 0x000000000000894d */ /* 0x000fea0003800000 */
[----:B------:R-:W-:Y:S02]  /*0050*/  ULDC.64 UR6, c[0x0][0x370] ;  /* 0x0000dc0000067ab9 */ /* 0x000fe40000000a00 */
[----:B------:R-:W-:Y:S02]  /*0060*/  UISETP.NE.U32.AND UP1, UPT, URZ, UR6, UPT ;  /* 0x000000063f00728c */ /* 0x000fe4000bf25070 */
[----:B------:R-:W-:Y:S02]  /*0070*/  ULDC.64 UR4, c[0x0][0x340] ;  /* 0x0000d00000047ab9 */ /* 0x000fe40000000a00 */
[----:B------:R-:W-:Y:S02]  /*0080*/  UISETP.NE.AND.EX UP1, UPT, URZ, UR7, UPT, UP1 ;  /* 0x000000073f00728c */ /* 0x000fe4000bf25310 */
[----:B------:R-:W-:Y:S02]  /*0090*/  UISETP.NE.U32.AND UP0, UPT, URZ, UR4, UPT ;  /* 0x000000043f00728c */ /* 0x000fe4000bf05070 */
[----:B------:R-:W-:-:S02]  /*00a0*/  ULDC.64 UR8, c[0x0][0x370] ;  /* 0x0000dc0000087ab9 */ /* 0x000fc40000000a00 */
[----:B------:R-:W-:Y:S01]  /*00b0*/  UISETP.NE.AND.EX UP0, UPT, URZ, UR5, UPT, UP0 ;  /* 0x000000053f00728c */ /* 0x000fe2000bf05300 */
[----:B------:R-:W-:Y:S01]  /*00c0*/  PLOP3.LUT P1, PT, PT, PT, UP1, 0x80, 0x0 ;  /* 0x000000000000781c */ /* 0x000fe20003f2f018 */
[----:B------:R-:W-:Y:S02]  /*00d0*/  ULDC.64 UR14, c[0x0][0x118] ;  /* 0x00004600000e7ab9 */ /* 0x000fe40000000a00 */
[----:B------:R-:W-:Y:S02]  /*00e0*/  ULDC.64 UR6, c[0x0][0x340] ;  /* 0x0000d00000067ab9 */ /* 0x000fe40000000a00 */
[----:B------:R-:W-:Y:S01]  /*00f0*/  @UP1 UMOV UR5, 0x4 ;  /* 0x0000000400051882 */ /* 0x000fe20000000000 */
[----:B------:R-:W-:Y:S01]  /*0100*/  PLOP3.LUT P0, PT, PT, PT, UP0, 0x80, 0x0 ;  /* 0x000000000000781c */ /* 0x000fe20003f0f008 */
[----:B------:R-:W-:-:S03]  /*0110*/  @UP1 UIMAD.WIDE UR8, UR16, UR5, UR8 ;  /* 0x00000005100812a5 */ /* 0x000fc6000f8e0208 */
[----:B------:R-:W-:Y:S02]  /*0120*/  @UP0 UMOV UR4, 0x4 ;  /* 0x0000000400040882 */ /* 0x000fe40000000000 */
[----:B------:R-:W-:Y:S01]  /*0130*/  @UP0 UIMAD.WIDE UR4, UR16, UR4, UR6 ;  /* 0x00000004100402a5 */ /* 0x000fe2000f8e0206 */
[----:B------:R-:W-:Y:S02]  /*0140*/  IMAD.U32 R4, RZ, RZ, UR8 ;  /* 0x00000008ff047e24 */ /* 0x000fe4000f8e00ff */
[----:B------:R-:W-:-:S03]  /*0150*/  IMAD.U32 R5, RZ, RZ, UR9 ;  /* 0x00000009ff057e24 */ /* 0x000fc6000f8e00ff */
[----:B------:R-:W-:Y:S01]  /*0160*/  IMAD.U32 R2, RZ, RZ, UR4 ;  /* 0x00000004ff027e24 */ /* 0x000fe2000f8e00ff */
[----:B------:R-:W-:Y:S01]  /*0170*/  ULDC UR4, c[0x0][0x2ac] ;  /* 0x0000ab0000047ab9 */ /* 0x000fe20000000800 */
[----:B------:R-:W2:Y:S01]  /*0180*/  @P1 LDG.E R4, [R4.64] ;  /* 0x0000000e04041981 */ /* 0x000ea2000c1e1900 */
[----:B------:R-:W-:-:S05]  /*0190*/  IMAD.U32 R3, RZ, RZ, UR5 ;  /* 0x00000005ff037e24 */ /* 0x000fca000f8e00ff */
[----:B------:R1:W3:Y:S04]  /*01a0*/  @P0 LDG.E R2, [R2.64] ;  /* 0x0000000e02020981 */ /* 0x0002e8000c1e1900 */
[----:B------:R-:W4:Y:S01]  /*01b0*/  S2R R27, SR_TID.X ;  /* 0x00000000001b7919 */ /* 0x000f220000002100 */
[----:B------:R-:W-:Y:S02]  /*01c0*/  ULDC UR6, c[0x0][0x1d0] ;  /* 0x0000740000067ab9 */ /* 0x000fe40000000800 */
[----:B------:R-:W-:Y:S02]  /*01d0*/  UIMAD UR6, UR4, UR6, 0x3f ;  /* 0x0000003f040674a4 */ /* 0x000fe4000f8e0206 */
[----:B------:R-:W-:Y:S02]  /*01e0*/  UMOV UR11, URZ ;  /* 0x0000003f000b7c82 */ /* 0x000fe40008000000 */
[----:B------:R-:W-:-:S04]  /*01f0*/  USHF.R.S32.HI UR5, URZ, 0x1f, UR6 ;  /* 0x0000001f3f057899 */ /* 0x000fc80008011406 */
[----:B------:R-:W-:Y:S01]  /*0200*/  ULEA.HI UR5, UR5, UR6, URZ, 0x6 ;  /* 0x0000000605057291 */ /* 0x000fe2000f8f303f */
[----:B----4-:R-:W-:-:S04]  /*0210*/  SHF.R.S32.HI R26, RZ, 0x1f, R27 ;  /* 0x0000001fff1a7819 */ /* 0x010fc8000001141b */
[----:B-1----:R-:W-:Y:S01]  /*0220*/  LEA.HI R3, R26, R27, RZ, 0x3 ;  /* 0x0000001b1a037211 */ /* 0x002fe200078f18ff */
[----:B------:R-:W-:-:S03]  /*0230*/  USHF.R.S32.HI UR8, URZ, 0x6, UR5 ;  /* 0x000000063f087899 */ /* 0x000fc60008011405 */
[----:B------:R-:W-:Y:S02]  /*0240*/  LOP3.LUT R0, R3, 0xfffffff8, RZ, 0xc0, !PT ;  /* 0xfffffff803007812 */ /* 0x000fe400078ec0ff */
[----:B------:R-:W-:-:S03]  /*0250*/  SHF.R.S32.HI R18, RZ, 0x3, R3 ;  /* 0x00000003ff127819 */ /* 0x000fc60000011403 */
[----:B------:R-:W-:Y:S02]  /*0260*/  IMAD.IADD R20, R27, 0x1, -R0 ;  /* 0x000000011b147824 */ /* 0x000fe400078e0a00 */
[----:B------:R-:W-:Y:S02]  /*0270*/  IMAD.U32 R0, RZ, RZ, UR8 ;  /* 0x00000008ff007e24 */ /* 0x000fe4000f8e00ff */
[----:B------:R-:W-:Y:S02]  /*0280*/  IMAD R86, R20, 0x20, R18 ;  /* 0x0000002014567824 */ /* 0x000fe400078e0212 */
[----:B------:R-:W-:Y:S01]  /*0290*/  IMAD.MOV.U32 R87, RZ, RZ, c[0x0][0x2b8] ;  /* 0x0000ae00ff577624 */ /* 0x000fe200078e00ff */
[----:B------:R-:W-:Y:S01]  /*02a0*/  ULDC UR10, c[0x0][0x1d0] ;  /* 0x00007400000a7ab9 */ /* 0x000fe20000000800 */
[----:B------:R-:W-:Y:S01]  /*02b0*/  IMAD R0, R0, 0x40, R86 ;  /* 0x0000004000007824 */ /* 0x000fe200078e0256 */
[----:B------:R-:W-:Y:S02]  /*02c0*/  UIMAD UR10, UR4, UR10, URZ ;  /* 0x0000000a040a72a4 */ /* 0x000fe4000f8e023f */
[----:B------:R-:W-:Y:S01]  /*02d0*/  ISETP.NE.AND P2, PT, R87, 0x1, PT ;  /* 0x000000015700780c */ /* 0x000fe20003f45270 */
[----:B------:R-:W-:Y:S01]  /*02e0*/  ULDC.64 UR4, c[0x0][0x2b0] ;  /* 0x0000ac0000047ab9 */ /* 0x000fe20000000a00 */
[----:B------:R-:W-:-:S02]  /*02f0*/  IADD3 R0, R0, -0x40, RZ ;  /* 0xffffffc000007810 */ /* 0x000fc40007ffe0ff */
[----:B------:R-:W-:Y:S01]  /*0300*/  LOP3.LUT R176, R176, 0xffffffef, RZ, 0xc0, !PT ;  /* 0xffffffefb0b07812 */ /* 0x000fe200078ec0ff */
[----:B------:R-:W-:-:S08]  /*0310*/  IMAD.MOV.U32 R36, RZ, RZ, RZ ;  /* 0x000000ffff247224 */ /* 0x000fd000078e00ff */
[----:B------:R-:W-:Y:S01]  /*0320*/  @P2 LOP3.LUT R176, R176, 0x10, RZ, 0xfc, !PT ;  /* 0x00000010b0b02812 */ /* 0x000fe200078efcff */
[----:B------:R-:W1:Y:S01]  /*0330*/  S2UR UR9, SR_CTAID.Y ;  /* 0x00000000000979c3 */ /* 0x000e620000002600 */
[----:B------:R-:W4:Y:S01]  /*0340*/  S2R R7, SR_CTAID.X ;  /* 0x0000000000077919 */ /* 0x000f220000002500 */
[----:B------:R-:W-:Y:S01]  /*0350*/  IMAD.MOV.U32 R11, RZ, RZ, c[0x0][0x2c4] ;  /* 0x0000b100ff0b7624 */ /* 0x000fe200078e00ff */
[----:B------:R-:W-:Y:S01]  /*0360*/  USHF.R.S32.HI UR18, URZ, 0x1f, UR16 ;  /* 0x0000001f3f127899 */ /* 0x000fe20008011410 */
[----:B----4-:R-:W-:Y:S01]  /*0370*/  IMAD R8, R7, 0x80, R86 ;  /* 0x0000008007087824 */ /* 0x010fe200078e0256 */
[----:B------:R-:W-:Y:S06]  /*0380*/  BAR.SYNC.DEFER_BLOCKING 0x0 ;  /* 0x0000000000007b1d */ /* 0x000fec0000010000 */
[----:B--2---:R-:W2:Y:S08]  /*0390*/  @P1 R2UR UR11, R4 ;  /* 0x00000000040b13c2 */ /* 0x004eb000000e0000 */
[----:B---3--:R3:W4:Y:S01]  /*03a0*/  @P0 R2UR UR7, R2 ;  /* 0x00000000020703c2 */ /* 0x00872200000e0000 */
[----:B------:R-:W-:Y:S01]  /*03b0*/  ISETP.GE.AND P0, PT, R0, UR10, PT ;  /* 0x0000000a00007c0c */ /* 0x000fe2000bf06270 */
[----:B----4-:R-:W-:-:S02]  /*03c0*/  @!UP0 UMOV UR7, UR16 ;  /* 0x0000001000078c82 */ /* 0x010fc40008000000 */
[----:B------:R-:W-:Y:S01]  /*03d0*/  USHF.R.S32.HI UR6, URZ, 0x1f, UR7 ;  /* 0x0000001f3f067899 */ /* 0x000fe20008011407 */
[----:B------:R-:W-:-:S03]  /*03e0*/  ISETP.GT.OR P0, PT, R86, 0x3f, P0 ;  /* 0x0000003f5600780c */ /* 0x000fc60000704670 */
[----:B------:R-:W-:Y:S01]  /*03f0*/  UIMAD UR6, UR6, UR4, URZ ;  /* 0x00000004060672a4 */ /* 0x000fe2000f8e023f */
[----:B--2---:R-:W-:Y:S01]  /*0400*/  IADD3 R15, R0, UR11, RZ ;  /* 0x0000000b000f7c10 */ /* 0x004fe2000fffe0ff */
[----:B------:R-:W-:-:S04]  /*0410*/  UIMAD.WIDE.U32 UR12, UR7, UR4, URZ ;  /* 0x00000004070c72a5 */ /* 0x000fc8000f8e003f */
[----:B------:R-:W-:Y:S01]  /*0420*/  @P2 IMAD.HI.U32 R0, R15, c[0x0][0x2bc], RZ ;  /* 0x0000af000f002a27 */ /* 0x000fe200078e00ff */
[----:B------:R-:W-:-:S03]  /*0430*/  UIMAD UR6, UR7, UR5, UR6 ;  /* 0x00000005070672a4 */ /* 0x000fc6000f8e0206 */
[----:B------:R-:W-:Y:S01]  /*0440*/  IMAD.MOV.U32 R12, RZ, RZ, R15 ;  /* 0x000000ffff0c7224 */ /* 0x000fe200078e000f */
[----:B------:R-:W-:Y:S01]  /*0450*/  @P2 SHF.R.U32.HI R12, RZ, c[0x0][0x2c0], R0 ;  /* 0x0000b000ff0c2a19 */ /* 0x000fe20000011600 */
[----:B------:R-:W-:Y:S02]  /*0460*/  UIADD3 UR6, UR13, UR6, URZ ;  /* 0x000000060d067290 */ /* 0x000fe4000fffe03f */
[----:B-1----:R-:W-:Y:S01]  /*0470*/  USHF.R.S32.HI UR7, URZ, 0x1f, UR9 ;  /* 0x0000001f3f077899 */ /* 0x002fe20008011409 */
[----:B------:R-:W-:Y:S01]  /*0480*/  @!P0 IADD3 R0, P2, R12, UR12, RZ ;  /* 0x0000000c0c008c10 */ /* 0x000fe2000ff5e0ff */
[----:B------:R-:W-:-:S03]  /*0490*/  ULDC.64 UR4, c[0x0][0x1b8] ;  /* 0x00006e0000047ab9 */ /* 0x000fc60000000a00 */
[----:B---3--:R-:W-:Y:S02]  /*04a0*/  @!P0 LEA R2, P1, R0, c[0x0][0x2a0], 0x2 ;  /* 0x0000a80000028a11 */ /* 0x008fe400078210ff */
[----:B------:R-:W-:-:S04]  /*04b0*/  @!P0 LEA.HI.X.SX32 R3, R12, UR6, 0x1, P2 ;  /* 0x000000060c038c11 */ /* 0x000fc800090f0eff */
[----:B------:R-:W-:-:S05]  /*04c0*/  @!P0 LEA.HI.X R3, R0, c[0x0][0x2a4], R3, 0x2, P1 ;  /* 0x0000a90000038a11 */ /* 0x000fca00008f1403 */
[----:B------:R1:W2:Y:S01]  /*04d0*/  @!P0 LDG.E R36, [R2.64] ;  /* 0x0000000e02248981 */ /* 0x0002a2000c1e1900 */
[----:B------:R-:W-:Y:S01]  /*04e0*/  ISETP.NE.AND P0, PT, R11, 0x1, PT ;  /* 0x000000010b00780c */ /* 0x000fe20003f05270 */
[----:B------:R-:W-:Y:S02]  /*04f0*/  UIMAD UR17, UR7, UR4, URZ ;  /* 0x00000004071172a4 */ /* 0x000fe4000f8e023f */
[----:B------:R-:W-:Y:S02]  /*0500*/  UIMAD.WIDE.U32 UR20, UR9, UR4, URZ ;  /* 0x00000004091472a5 */ /* 0x000fe4000f8e003f */
[----:B------:R-:W-:-:S03]  /*0510*/  UIMAD UR17, UR9, UR5, UR17 ;  /* 0x00000005091172a4 */ /* 0x000fc6000f8e0211 */
[----:B------:R-:W-:Y:S02]  /*0520*/  ULDC.64 UR4, c[0x0][0x1c0] ;  /* 0x0000700000047ab9 */ /* 0x000fe40000000a00 */
[----:B------:R-:W-:Y:S02]  /*0530*/  UIMAD UR18, UR18, UR4, URZ ;  /* 0x00000004121272a4 */ /* 0x000fe4000f8e023f */
[----:B------:R-:W-:Y:S01]  /*0540*/  UIADD3 UR21, UR21, UR17, URZ ;  /* 0x0000001115157290 */ /* 0x000fe2000fffe03f */
[----:B------:R-:W-:Y:S01]  /*0550*/  @P0 IMAD.HI.U32 R0, R8, c[0x0][0x2c8], RZ ;  /* 0x0000b20008000a27 */ /* 0x000fe200078e00ff */
[----:B------:R-:W-:Y:S02]  /*0560*/  UIMAD UR5, UR16, UR5, UR18 ;  /* 0x00000005100572a4 */ /* 0x000fe4000f8e0212 */
[----:B------:R-:W-:Y:S01]  /*0570*/  UIMAD.WIDE.U32 UR16, UR16, UR4, UR20 ;  /* 0x00000004101072a5 */ /* 0x000fe2000f8e0014 */
[----:B------:R-:W-:Y:S01]  /*0580*/  IMAD.MOV.U32 R4, RZ, RZ, R8 ;  /* 0x000000ffff047224 */ /* 0x000fe200078e0008 */
[----:B------:R-:W-:-:S02]  /*0590*/  @P0 SHF.R.U32.HI R4, RZ, c[0x0][0x2cc], R0 ;  /* 0x0000b300ff040a19 */ /* 0x000fc40000011600 */
[----:B------:R-:W-:Y:S02]  /*05a0*/  UIADD3 UR5, UR17, UR5, URZ ;  /* 0x0000000511057290 */ /* 0x000fe4000fffe03f */
[--C-:B------:R-:W-:Y:S01]  /*05b0*/  SHF.R.S32.HI R5, RZ, 0x1f, R4.reuse ;  /* 0x0000001fff057819 */ /* 0x100fe20000011404 */
[----:B------:R-:W-:Y:S02]  /*05c0*/  IMAD.MOV R0, RZ, RZ, -R4 ;  /* 0x000000ffff007224 */ /* 0x000fe400078e0a04 */
[----:B-1----:R-:W-:Y:S02]  /*05d0*/  IMAD.U32 R3, RZ, RZ, UR17 ;  /* 0x00000011ff037e24 */ /* 0x002fe4000f8e00ff */
[----:B------:R-:W-:Y:S02]  /*05e0*/  IMAD R6, R5, c[0x0][0x1b0], RZ ;  /* 0x00006c0005067a24 */ /* 0x000fe400078e02ff */
[----:B------:R-:W-:Y:S02]  /*05f0*/  IMAD.U32 R2, RZ, RZ, UR16 ;  /* 0x00000010ff027e24 */ /* 0x000fe4000f8e00ff */
[----:B------:R-:W-:-:S02]  /*0600*/  IMAD.U32 R3, RZ, RZ, UR5 ;  /* 0x00000005ff037e24 */ /* 0x000fc4000f8e00ff */
[----:B------:R-:W-:Y:S01]  /*0610*/  IMAD.SHL.U32 R179, R20, 0x8, RZ ;  /* 0x0000000814b37824 */ /* 0x000fe200078e00ff */
[----:B------:R-:W-:Y:S01]  /*0620*/  STL [R1+0x88], R86 ;  /* 0x0000885601007387 */ /* 0x000fe20000100800 */
[----:B------:R-:W-:Y:S01]  /*0630*/  IMAD R5, R0, c[0x0][0x2c4], R8 ;  /* 0x0000b10000057a24 */ /* 0x000fe200078e0208 */
[----:B------:R-:W-:Y:S01]  /*0640*/  LEA.HI R16, R26, R27, RZ, 0x4 ;  /* 0x0000001b1a107211 */ /* 0x000fe200078f20ff */
[----:B------:R-:W-:Y:S01]  /*0650*/  IMAD.WIDE.U32 R2, R4, c[0x0][0x1b0], R2 ;  /* 0x00006c0004027a25 */ /* 0x000fe200078e0002 */
[----:B------:R-:W-:-:S03]  /*0660*/  ULDC.64 UR4, c[0x0][0x1e8] ;  /* 0x00007a0000047ab9 */ /* 0x000fc60000000a00 */
[----:B------:R-:W-:Y:S01]  /*0670*/  IMAD R0, R4, c[0x0][0x1b4], R6 ;  /* 0x00006d0004007a24 */ /* 0x000fe200078e0206 */
[----:B------:R-:W-:-:S03]  /*0680*/  SHF.R.S32.HI R4, RZ, 0x1f, R5 ;  /* 0x0000001fff047819 */ /* 0x000fc60000011405 */
[----:B------:R-:W-:Y:S02]  /*0690*/  IMAD.IADD R3, R3, 0x1, R0 ;  /* 0x0000000103037824 */ /* 0x000fe400078e0200 */
[----:B------:R-:W-:Y:S02]  /*06a0*/  IMAD R0, R4, c[0x0][0x1a8], RZ ;  /* 0x00006a0004007a24 */ /* 0x000fe400078e02ff */
[----:B------:R-:W-:-:S04]  /*06b0*/  IMAD.WIDE.U32 R2, R5, c[0x0][0x1a8], R2 ;  /* 0x00006a0005027a25 */ /* 0x000fc800078e0002 */
[----:B------:R-:W-:Y:S01]  /*06c0*/  IMAD R0, R5, c[0x0][0x1ac], R0 ;  /* 0x00006b0005007a24 */ /* 0x000fe200078e0200 */
[----:B------:R-:W-:-:S03]  /*06d0*/  LEA R14, P0, R2, c[0x0][0x160], 0x1 ;  /* 0x00005800020e7a11 */ /* 0x000fc600078008ff */
[----:B------:R-:W-:Y:S02]  /*06e0*/  IMAD.IADD R0, R3, 0x1, R0 ;  /* 0x0000000103007824 */ /* 0x000fe400078e0200 */
[----:B------:R-:W-:Y:S02]  /*06f0*/  IMAD.SHL.U32 R3, R18, 0x40, RZ ;  /* 0x0000004012037824 */ /* 0x000fe400078e00ff */
[----:B------:R-:W-:Y:S01]  /*0700*/  IMAD R11, R11, c[0x0][0x168], RZ ;  /* 0x00005a000b0b7a24 */ /* 0x000fe200078e02ff */
[----:B------:R-:W-:Y:S01]  /*0710*/  LEA.HI.X R13, R2, c[0x0][0x164], R0, 0x1, P0 ;  /* 0x00005900020d7a11 */ /* 0x000fe200000f0c00 */
[----:B------:R-:W-:Y:S01]  /*0720*/  IMAD R17, R7, 0x80, R18 ;  /* 0x0000008007117824 */ /* 0x000fe200078e0212 */
[----:B------:R-:W-:Y:S01]  /*0730*/  LOP3.LUT R0, R3, 0x1c0, RZ, 0xc0, !PT ;  /* 0x000001c003007812 */ /* 0x000fe200078ec0ff */
[----:B------:R-:W-:Y:S01]  /*0740*/  SHFL.IDX PT, R2, R14, RZ, 0x181f ;  /* 0x00181fff0e027589 */ /* 0x000fe200000e0000 */
[----:B------:R-:W-:Y:S02]  /*0750*/  LEA.HI R5, R26, R27, RZ, 0x6 ;  /* 0x0000001b1a057211 */ /* 0x000fe400078f30ff */
[----:B------:R-:W-:Y:S01]  /*0760*/  ISETP.GE.AND P0, PT, R17, R11, PT ;  /* 0x0000000b1100720c */ /* 0x000fe20003f06270 */
[----:B------:R-:W1:Y:S01]  /*0770*/  SHFL.IDX PT, R3, R13, RZ, 0x181f ;  /* 0x00181fff0d037589 */ /* 0x000e6200000e0000 */
[----:B------:R-:W-:-:S02]  /*0780*/  SHF.R.U32.HI R4, RZ, 0x3, R0 ;  /* 0x00000003ff047819 */ /* 0x000fc40000011600 */
[----:B------:R-:W-:-:S04]  /*0790*/  LOP3.LUT R0, R0, 0x38, R179, 0xf8, !PT ;  /* 0x0000003800007812 */ /* 0x000fc800078ef8b3 */
[----:B------:R-:W-:Y:S01]  /*07a0*/  LOP3.LUT R0, R0, R4, RZ, 0x3c, !PT ;  /* 0x0000000400007212 */ /* 0x000fe200078e3cff */
[----:B------:R-:W-:Y:S01]  /*07b0*/  IMAD.SHL.U32 R4, R5, 0x8, RZ ;  /* 0x0000000805047824 */ /* 0x000fe200078e00ff */
[C---:B------:R-:W-:Y:S02]  /*07c0*/  IADD3 R134, R179.reuse, 0x40, RZ ;  /* 0x00000040b3867810 */ /* 0x040fe40007ffe0ff */
[C---:B------:R-:W-:Y:S02]  /*07d0*/  IADD3 R133, R179.reuse, 0x80, RZ ;  /* 0x00000080b3857810 */ /* 0x040fe40007ffe0ff */
[----:B------:R-:W-:Y:S02]  /*07e0*/  IADD3 R177, R179, 0xc0, RZ ;  /* 0x000000c0b3b17810 */ /* 0x000fe40007ffe0ff */
[----:B------:R-:W-:Y:S02]  /*07f0*/  LOP3.LUT R178, R0, 0xfffffe00, R4, 0xf8, !PT ;  /* 0xfffffe0000b27812 */ /* 0x000fe400078ef804 */
[----:B------:R-:W-:-:S02]  /*0800*/  @!P0 SHF.R.S32.HI R4, RZ, 0x1f, R134 ;  /* 0x0000001fff048819 */ /* 0x000fc40000011486 */
[----:B------:R-:W-:Y:S02]  /*0810*/  @!P0 SHF.R.S32.HI R0, RZ, 0x1f, R133 ;  /* 0x0000001fff008819 */ /* 0x000fe40000011485 */
[----:B------:R-:W-:Y:S02]  /*0820*/  @!P0 SHF.R.S32.HI R5, RZ, 0x1f, R177 ;  /* 0x0000001fff058819 */ /* 0x000fe400000114b1 */
[----:B------:R-:W-:Y:S02]  /*0830*/  ISETP.GE.AND P6, PT, R179, c[0x0][0x198], PT ;  /* 0x00006600b3007a0c */ /* 0x000fe40003fc6270 */
[----:B------:R-:W-:Y:S02]  /*0840*/  @!P0 LEA.HI R6, R4, R134, RZ, 0x3 ;  /* 0x0000008604068211 */ /* 0x000fe400078f18ff */
[----:B------:R-:W-:Y:S02]  /*0850*/  ISETP.GE.AND P5, PT, R134, c[0x0][0x198], PT ;  /* 0x0000660086007a0c */ /* 0x000fe40003fa6270 */
[----:B------:R-:W-:-:S02]  /*0860*/  @!P0 LEA.HI R4, R0, R133, RZ, 0x3 ;  /* 0x0000008500048211 */ /* 0x000fc400078f18ff */
[----:B------:R-:W-:Y:S02]  /*0870*/  ISETP.GE.AND P4, PT, R133, c[0x0][0x198], PT ;  /* 0x0000660085007a0c */ /* 0x000fe40003f86270 */
[----:B------:R-:W-:Y:S02]  /*0880*/  @!P0 LEA.HI R0, R5, R177, RZ, 0x3 ;  /* 0x000000b105008211 */ /* 0x000fe400078f18ff */
[----:B------:R-:W-:Y:S02]  /*0890*/  ISETP.GE.AND P3, PT, R177, c[0x0][0x198], PT ;  /* 0x00006600b1007a0c */ /* 0x000fe40003f66270 */
[----:B------:R-:W-:Y:S01]  /*08a0*/  @!P0 LOP3.LUT R6, R6, 0xfffffff8, RZ, 0xc0, !PT ;  /* 0xfffffff806068812 */ /* 0x000fe200078ec0ff */
[----:B------:R3:W-:Y:S01]  /*08b0*/  STL [R1+0xb4], R8 ;  /* 0x0000b40801007387 */ /* 0x0007e20000100800 */
[----:B------:R-:W-:Y:S02]  /*08c0*/  @!P0 LOP3.LUT R4, R4, 0xfffffff8, RZ, 0xc0, !PT ;  /* 0xfffffff804048812 */ /* 0x000fe400078ec0ff */
[----:B------:R-:W-:Y:S01]  /*08d0*/  @!P0 LOP3.LUT R10, R0, 0xfffffff8, RZ, 0xc0, !PT ;  /* 0xfffffff8000a8812 */ /* 0x000fe200078ec0ff */
[----:B------:R-:W-:-:S02]  /*08e0*/  @!P0 IMAD.SHL.U32 R0, R178, 0x2, RZ ;  /* 0x00000002b2008824 */ /* 0x000fc400078e00ff */
[----:B-1----:R-:W-:-:S04]  /*08f0*/  @!P0 IMAD.WIDE R6, R6, 0x2, R2 ;  /* 0x0000000206068825 */ /* 0x002fc800078e0202 */
[----:B------:R-:W-:-:S04]  /*0900*/  @!P0 IMAD.WIDE R4, R4, 0x2, R2 ;  /* 0x0000000204048825 */ /* 0x000fc800078e0202 */
[----:B---3--:R-:W-:-:S04]  /*0910*/  @!P0 IMAD.WIDE R8, R179, 0x2, R2 ;  /* 0x00000002b3088825 */ /* 0x008fc800078e0202 */
[----:B------:R-:W-:Y:S01]  /*0920*/  @!P0 IMAD.WIDE R2, R10, 0x2, R2 ;  /* 0x000000020a028825 */ /* 0x000fe200078e0202 */
[----:B------:R-:W-:Y:S01]  /*0930*/  @!PT LDS RZ, [RZ] ;  /* 0x00000000fffff984 */ /* 0x000fe20000000800 */
[----:B------:R1:W-:Y:S04]  /*0940*/  @!P0 LDGSTS.E.BYPASS.LTC128B.128 [R0+0x100], [R8.64], !P6 ;  /* 0x0010000008008fae */ /* 0x0003e8000f101d4e */
[----:B------:R3:W-:Y:S04]  /*0950*/  @!P0 LDGSTS.E.BYPASS.LTC128B.128 [R0+0x4100], [R6.64], !P5 ;  /* 0x0410000006008fae */ /* 0x0007e8000e901d4e */
[----:B------:R4:W-:Y:S04]  /*0960*/  @!P0 LDGSTS.E.BYPASS.LTC128B.128 [R0+0x8100], [R4.64], !P4 ;  /* 0x0810000004008fae */ /* 0x0009e8000e101d4e */
[----:B------:R5:W-:Y:S01]  /*0970*/  @!P0 LDGSTS.E.BYPASS.LTC128B.128 [R0+0xc100], [R2.64], !P3 ;  /* 0x0c10000002008fae */ /* 0x000be2000d901d4e */
[----:B-1----:R-:W-:-:S04]  /*0980*/  IADD3 R8, R17, 0x20, RZ ;  /* 0x0000002011087810 */ /* 0x002fc80007ffe0ff */
[----:B------:R-:W-:Y:S01]  /*0990*/  ISETP.GE.AND P0, PT, R8, R11, PT ;  /* 0x0000000b0800720c */ /* 0x000fe20003f06270 */
[----:B-----5:R-:W-:Y:S04]  /*09a0*/  SHFL.IDX PT, R2, R14, 0x1, 0x181f ;  /* 0x00381f000e027f89 */ /* 0x020fe800000e0000 */
[----:B------:R-:W1:Y:S08]  /*09b0*/  SHFL.IDX PT, R3, R13, 0x1, 0x181f ;  /* 0x00381f000d037f89 */ /* 0x000e7000000e0000 */
[----:B----4-:R-:W-:-:S02]  /*09c0*/  @!P0 SHF.R.S32.HI R4, RZ, 0x1f, R134 ;  /* 0x0000001fff048819 */ /* 0x010fc40000011486 */
[----:B---3--:R-:W-:Y:S02]  /*09d0*/  @!P0 SHF.R.S32.HI R0, RZ, 0x1f, R133 ;  /* 0x0000001fff008819 */ /* 0x008fe40000011485 */
[----:B------:R-:W-:Y:S02]  /*09e0*/  @!P0 SHF.R.S32.HI R5, RZ, 0x1f, R177 ;  /* 0x0000001fff058819 */ /* 0x000fe400000114b1 */
[----:B------:R-:W-:Y:S02]  /*09f0*/  @!P0 LEA.HI R6, R4, R134, RZ, 0x3 ;  /* 0x0000008604068211 */ /* 0x000fe400078f18ff */
[----:B------:R-:W-:Y:S02]  /*0a00*/  @!P0 LEA.HI R4, R0, R133, RZ, 0x3 ;  /* 0x0000008500048211 */ /* 0x000fe400078f18ff */
[----:B------:R-:W-:Y:S02]  /*0a10*/  @!P0 LEA.HI R0, R5, R177, RZ, 0x3 ;  /* 0x000000b105008211 */ /* 0x000fe400078f18ff */
[----:B------:R-:W-:-:S02]  /*0a20*/  @!P0 LOP3.LUT R6, R6, 0xfffffff8, RZ, 0xc0, !PT ;  /* 0xfffffff806068812 */ /* 0x000fc400078ec0ff */
[----:B------:R-:W-:Y:S02]  /*0a30*/  @!P0 LOP3.LUT R4, R4, 0xfffffff8, RZ, 0xc0, !PT ;  /* 0xfffffff804048812 */ /* 0x000fe400078ec0ff */
[----:B------:R-:W-:Y:S01]  /*0a40*/  @!P0 LOP3.LUT R10, R0, 0xfffffff8, RZ, 0xc0, !PT ;  /* 0xfffffff8000a8812 */ /* 0x000fe200078ec0ff */
[----:B------:R-:W-:Y:S02]  /*0a50*/  @!P0 IMAD.SHL.U32 R0, R178, 0x2, RZ ;  /* 0x00000002b2008824 */ /* 0x000fe400078e00ff */
[----:B-1----:R-:W-:-:S04]  /*0a60*/  @!P0 IMAD.WIDE R8, R179, 0x2, R2 ;  /* 0x00000002b3088825 */ /* 0x002fc800078e0202 */
[--C-:B------:R-:W-:Y:S01]  /*0a70*/  @!P0 IMAD.WIDE R6, R6, 0x2, R2.reuse ;  /* 0x0000000206068825 */ /* 0x100fe200078e0202 */
[----:B------:R1:W-:Y:S03]  /*0a80*/  @!P0 LDGSTS.E.BYPASS.LTC128B.128 [R0+0x1100], [R8.64], !P6 ;  /* 0x0110000008008fae */ /* 0x0003e6000f101d4e */
[--C-:B------:R-:W-:Y:S01]  /*0a90*/  @!P0 IMAD.WIDE R4, R4, 0x2, R2.reuse ;  /* 0x0000000204048825 */ /* 0x100fe200078e0202 */
[----:B------:R3:W-:Y:S03]  /*0aa0*/  @!P0 LDGSTS.E.BYPASS.LTC128B.128 [R0+0x5100], [R6.64], !P5 ;  /* 0x0510000006008fae */ /* 0x0007e6000e901d4e */
[----:B------:R-:W-:Y:S01]  /*0ab0*/  @!P0 IMAD.WIDE R2, R10, 0x2, R2 ;  /* 0x000000020a028825 */ /* 0x000fe200078e0202 */
[----:B------:R1:W-:Y:S04]  /*0ac0*/  @!P0 LDGSTS.E.BYPASS.LTC128B.128 [R0+0x9100], [R4.64], !P4 ;  /* 0x0910000004008fae */ /* 0x0003e8000e101d4e */
[----:B------:R4:W-:Y:S01]  /*0ad0*/  @!P0 LDGSTS.E.BYPASS.LTC128B.128 [R0+0xd100], [R2.64], !P3 ;  /* 0x0d10000002008fae */ /* 0x0009e2000d901d4e */
[----:B---3--:R-:W-:-:S04]  /*0ae0*/  IADD3 R6, R17, 0x40, RZ ;  /* 0x0000004011067810 */ /* 0x008fc80007ffe0ff */
[----:B------:R-:W-:Y:S02]  /*0af0*/  ISETP.GE.AND P0, PT, R6, R11, PT ;  /* 0x0000000b0600720c */ /* 0x000fe40003f06270 */
[----:B------:R-:W-:Y:S01]  /*0b00*/  SHF.R.S32.HI R6, RZ, 0x4, R16 ;  /* 0x00000004ff067819 */ /* 0x000fe20000011410 */
[----:B----4-:R-:W-:Y:S01]  /*0b10*/  SHFL.IDX PT, R2, R14, 0x2, 0x181f ;  /* 0x00581f000e027f89 */ /* 0x010fe200000e0000 */
[----:B-1----:R-:W-:-:S03]  /*0b20*/  IMAD.MOV R0, RZ, RZ, -R12 ;  /* 0x000000ffff007224 */ /* 0x002fc600078e0a0c */
[----:B------:R-:W1:Y:S01]  /*0b30*/  SHFL.IDX PT, R3, R13, 0x2, 0x181f ;  /* 0x00581f000d037f89 */ /* 0x000e6200000e0000 */
[----:B------:R-:W-:Y:S01]  /*0b40*/  LEA.HI R5, R16, R6, RZ, 0x1 ;  /* 0x0000000610057211 */ /* 0x000fe200078f08ff */
[----:B------:R-:W-:Y:S01]  /*0b50*/  IMAD R37, R0, c[0x0][0x2b8], R15 ;  /* 0x0000ae0000257a24 */ /* 0x000fe200078e020f */
[----:B------:R-:W-:Y:S02]  /*0b60*/  IADD3 R4, R17, 0x60, RZ ;  /* 0x0000006011047810 */ /* 0x000fe40007ffe0ff */
[----:B------:R-:W-:Y:S02]  /*0b70*/  LOP3.LUT R0, R5, 0xfffffffe, RZ, 0xc0, !PT ;  /* 0xfffffffe05007812 */ /* 0x000fe400078ec0ff */
[----:B------:R-:W-:Y:S02]  /*0b80*/  ISETP.GE.AND P2, PT, R4, R11, PT ;  /* 0x0000000b0400720c */ /* 0x000fe40003f46270 */
[----:B------:R-:W-:Y:S02]  /*0b90*/  @!P0 SHF.R.S32.HI R5, RZ, 0x1f, R134 ;  /* 0x0000001fff058819 */ /* 0x000fe40000011486 */
[----:B------:R-:W-:Y:S01]  /*0ba0*/  SHF.R.S32.HI R25, RZ, 0x1f, R37 ;  /* 0x0000001fff197819 */ /* 0x000fe20000011425 */
[----:B------:R-:W-:Y:S01]  /*0bb0*/  IMAD.IADD R23, R6, 0x1, -R0 ;  /* 0x0000000106177824 */ /* 0x000fe200078e0a00 */
[----:B------:R-:W-:-:S02]  /*0bc0*/  @!P0 SHF.R.S32.HI R4, RZ, 0x1f, R133 ;  /* 0x0000001fff048819 */ /* 0x000fc40000011485 */
[----:B------:R-:W-:Y:S01]  /*0bd0*/  @!P0 SHF.R.S32.HI R0, RZ, 0x1f, R177 ;  /* 0x0000001fff008819 */ /* 0x000fe200000114b1 */
[----:B------:R-:W-:Y:S01]  /*0be0*/  IMAD R7, R25, c[0x0][0x1e0], RZ ;  /* 0x0000780019077a24 */ /* 0x000fe200078e02ff */
[----:B------:R-:W-:Y:S02]  /*0bf0*/  @!P0 LEA.HI R8, R5, R134, RZ, 0x3 ;  /* 0x0000008605088211 */ /* 0x000fe400078f18ff */
[----:B------:R-:W-:Y:S02]  /*0c00*/  @!P0 LEA.HI R6, R4, R133, RZ, 0x3 ;  /* 0x0000008504068211 */ /* 0x000fe400078f18ff */
[----:B------:R-:W-:Y:S01]  /*0c10*/  @!P0 LEA.HI R0, R0, R177, RZ, 0x3 ;  /* 0x000000b100008211 */ /* 0x000fe200078f18ff */
[C---:B------:R-:W-:Y:S01]  /*0c20*/  IMAD.WIDE.U32 R4, R37.reuse, c[0x0][0x1e0], RZ ;  /* 0x0000780025047a25 */ /* 0x040fe200078e00ff */
[----:B------:R-:W-:Y:S02]  /*0c30*/  @!P0 LOP3.LUT R8, R8, 0xfffffff8, RZ, 0xc0, !PT ;  /* 0xfffffff808088812 */ /* 0x000fe400078ec0ff */
[----:B------:R-:W-:Y:S01]  /*0c40*/  @!P0 LOP3.LUT R6, R6, 0xfffffff8, RZ, 0xc0, !PT ;  /* 0xfffffff806068812 */ /* 0x000fe200078ec0ff */
[----:B------:R-:W-:Y:S01]  /*0c50*/  IMAD R7, R37, c[0x0][0x1e4], R7 ;  /* 0x0000790025077a24 */ /* 0x000fe200078e0207 */
[----:B------:R-:W-:Y:S01]  /*0c60*/  @!P0 LOP3.LUT R12, R0, 0xfffffff8, RZ, 0xc0, !PT ;  /* 0xfffffff8000c8812 */ /* 0x000fe200078ec0ff */
[----:B------:R-:W-:-:S02]  /*0c70*/  @!P0 IMAD.SHL.U32 R0, R178, 0x2, RZ ;  /* 0x00000002b2008824 */ /* 0x000fc400078e00ff */
[----:B-1----:R-:W-:-:S04]  /*0c80*/  @!P0 IMAD.WIDE R10, R179, 0x2, R2 ;  /* 0x00000002b30a8825 */ /* 0x002fc800078e0202 */
[----:B------:R-:W-:Y:S01]  /*0c90*/  IMAD.IADD R5, R5, 0x1, R7 ;  /* 0x0000000105057824 */ /* 0x000fe200078e0207 */
[----:B------:R1:W-:Y:S01]  /*0ca0*/  @!P0 LDGSTS.E.BYPASS.LTC128B.128 [R0+0x2100], [R10.64], !P6 ;  /* 0x021000000a008fae */ /* 0x0003e2000f101d4e */
[----:B------:R-:W-:-:S04]  /*0cb0*/  @!P0 IMAD.WIDE R8, R8, 0x2, R2 ;  /* 0x0000000208088825 */ /* 0x000fc800078e0202 */
[--C-:B------:R-:W-:Y:S01]  /*0cc0*/  @!P0 IMAD.WIDE R6, R6, 0x2, R2.reuse ;  /* 0x0000000206068825 */ /* 0x100fe200078e0202 */
[----:B------:R1:W-:Y:S04]  /*0cd0*/  @!P0 LDGSTS.E.BYPASS.LTC128B.128 [R0+0x6100], [R8.64], !P5 ;  /* 0x0610000008008fae */ /* 0x0003e8000e901d4e */
[----:B------:R3:W-:Y:S01]  /*0ce0*/  @!P0 LDGSTS.E.BYPASS.LTC128B.128 [R0+0xa100], [R6.64], !P4 ;  /* 0x0a10000006008fae */ /* 0x0007e2000e101d4e */
[----:B------:R-:W-:Y:S01]  /*0cf0*/  @!P0 IMAD.WIDE R2, R12, 0x2, R2 ;  /* 0x000000020c028825 */ /* 0x000fe200078e0202 */
[----:B------:R-:W-:Y:S01]  /*0d00*/  UIMAD.WIDE.U32 UR18, UR9, UR4, URZ ;  /* 0x00000004091272a5 */ /* 0x000fe2000f8e003f */
[----:B--2---:R-:W-:Y:S01]  /*0d10*/  SHF.R.S32.HI R24, RZ, 0x1f, R36 ;  /* 0x0000001fff187819 */ /* 0x004fe20000011424 */
[----:B------:R-:W-:Y:S02]  /*0d20*/  UIMAD UR4, UR7, UR4, URZ ;  /* 0x00000004070472a4 */ /* 0x000fe4000f8e023f */
[----:B------:R1:W-:Y:S01]  /*0d30*/  @!P0 LDGSTS.E.BYPASS.LTC128B.128 [R0+0xe100], [R2.64], !P3 ;  /* 0x0e10000002008fae */ /* 0x0003e2000d901d4e */
[----:B------:R-:W-:Y:S01]  /*0d40*/  IMAD.WIDE.U32 R4, R36, c[0x0][0x1f0], R4 ;  /* 0x00007c0024047a25 */ /* 0x000fe200078e0004 */
[----:B------:R-:W-:Y:S01]  /*0d50*/  UIMAD UR4, UR9, UR5, UR4 ;  /* 0x00000005090472a4 */ /* 0x000fe2000f8e0204 */
[----:B---3--:R-:W-:-:S05]  /*0d60*/  LOP3.LUT R6, R16, 0xfffffff0, RZ, 0xc0, !PT ;  /* 0xfffffff010067812 */ /* 0x008fca00078ec0ff */
[----:B------:R-:W-:Y:S02]  /*0d70*/  IMAD.IADD R6, R27, 0x1, -R6 ;  /* 0x000000011b067824 */ /* 0x000fe400078e0a06 */
[----:B-1----:R-:W-:-:S03]  /*0d80*/  IMAD R0, R24, c[0x0][0x1f0], RZ ;  /* 0x00007c0018007a24 */ /* 0x002fc600078e02ff */
[----:B------:R-:W-:Y:S01]  /*0d90*/  SHF.R.S32.HI R2, RZ, 0x1f, R6 ;  /* 0x0000001fff027819 */ /* 0x000fe20000011406 */
[----:B------:R-:W-:Y:S01]  /*0da0*/  UIADD3 UR16, UR19, UR4, URZ ;  /* 0x0000000413107290 */ /* 0x000fe2000fffe03f */
[----:B------:R1:W-:Y:S02]  /*0db0*/  SHFL.IDX PT, R3, R13, 0x3, 0x181f ;  /* 0x00781f000d037f89 */ /* 0x0003e400000e0000 */
[----:B------:R-:W-:Y:S01]  /*0dc0*/  LEA.HI R21, R2, R6, RZ, 0x3 ;  /* 0x0000000602157211 */ /* 0x000fe200078f18ff */
[----:B------:R-:W-:Y:S01]  /*0dd0*/  IMAD R0, R36, c[0x0][0x1f4], R0 ;  /* 0x00007d0024007a24 */ /* 0x000fe200078e0200 */
[----:B------:R2:W3:Y:S01]  /*0de0*/  SHFL.IDX PT, R2, R14, 0x3, 0x181f ;  /* 0x00781f000e027f89 */ /* 0x0004e200000e0000 */
[----:B------:R-:W-:Y:S01]  /*0df0*/  IADD3 R4, P0, R4, UR18, RZ ;  /* 0x0000001204047c10 */ /* 0x000fe2000ff1e0ff */
[----:B------:R-:W-:Y:S01]  /*0e00*/  ULEA UR17, UR8, 0xffffffc0, 0x6 ;  /* 0xffffffc008117891 */ /* 0x000fe2000f8e303f */
[----:B------:R-:W-:Y:S01]  /*0e10*/  LOP3.LUT R8, R21, 0xfffffff8, RZ, 0xc0, !PT ;  /* 0xfffffff815087812 */ /* 0x000fe200078ec0ff */
[----:B------:R-:W-:Y:S01]  /*0e20*/  IMAD.SHL.U32 R7, R18, 0x8, RZ ;  /* 0x0000000812077824 */ /* 0x000fe200078e00ff */
[----:B------:R-:W-:Y:S01]  /*0e30*/  IADD3.X R5, R5, UR16, R0, P0, !PT ;  /* 0x0000001005057c10 */ /* 0x000fe200087fe400 */
[----:B------:R-:W-:Y:S01]  /*0e40*/  IMAD.SHL.U32 R0, R20, 0x40, RZ ;  /* 0x0000004014007824 */ /* 0x000fe200078e00ff */
[----:B------:R-:W-:Y:S01]  /*0e50*/  LEA R16, P0, R4, c[0x0][0x1c8], 0x1 ;  /* 0x0000720004107a11 */ /* 0x000fe200078008ff */
[----:B------:R-:W-:Y:S01]  /*0e60*/  UIADD3 UR17, UR10, -UR17, URZ ;  /* 0x800000110a117290 */ /* 0x000fe2000fffe03f */
[----:B------:R-:W-:Y:S01]  /*0e70*/  IMAD.IADD R19, R6, 0x1, -R8 ;  /* 0x0000000106137824 */ /* 0x000fe200078e0a08 */
[----:B------:R-:W-:Y:S01]  /*0e80*/  @!P2 SHF.R.S32.HI R6, RZ, 0x1f, R177 ;  /* 0x0000001fff06a819 */ /* 0x000fe200000114b1 */
[----:B------:R-:W-:Y:S01]  /*0e90*/  STL [R1+0x54], R36 ;  /* 0x0000542401007387 */ /* 0x000fe20000100800 */
[----:B------:R-:W-:Y:S01]  /*0ea0*/  LOP3.LUT R0, R0, 0x1c0, RZ, 0xc0, !PT ;  /* 0x000001c000007812 */ /* 0x000fe200078ec0ff */
[----:B------:R-:W-:Y:S01]  /*0eb0*/  UISETP.GE.AND UP0, UPT, UR10, 0x1, UPT ;  /* 0x000000010a00788c */ /* 0x000fe2000bf06270 */
[----:B------:R-:W-:Y:S01]  /*0ec0*/  IADD3 R18, -R18, UR17, RZ ;  /* 0x0000001112127c10 */ /* 0x000fe2000fffe1ff */
[----:B------:R-:W-:Y:S01]  /*0ed0*/  ULDC.64 UR4, c[0x0][0x210] ;  /* 0x0000840000047ab9 */ /* 0x000fe20000000a00 */
[----:B-1----:R-:W-:-:S02]  /*0ee0*/  LEA.HI.X R13, R4, c[0x0][0x1cc], R5, 0x1, P0 ;  /* 0x00007300040d7a11 */ /* 0x002fc400000f0c05 */
[----:B------:R-:W-:Y:S02]  /*0ef0*/  @!P2 SHF.R.S32.HI R5, RZ, 0x1f, R134 ;  /* 0x0000001fff05a819 */ /* 0x000fe40000011486 */
[----:B------:R-:W-:Y:S02]  /*0f00*/  @!P2 SHF.R.S32.HI R4, RZ, 0x1f, R133 ;  /* 0x0000001fff04a819 */ /* 0x000fe40000011485 */
[----:B------:R-:W-:Y:S02]  /*0f10*/  @!P2 LEA.HI R5, R5, R134, RZ, 0x3 ;  /* 0x000000860505a211 */ /* 0x000fe400078f18ff */
[----:B------:R-:W-:Y:S02]  /*0f20*/  LOP3.LUT R15, R0, 0x8, R7, 0xf8, !PT ;  /* 0x00000008000f7812 */ /* 0x000fe400078ef807 */
[----:B--2---:R-:W-:Y:S02]  /*0f30*/  SHF.R.U32.HI R14, RZ, 0x3, R0 ;  /* 0x00000003ff0e7819 */ /* 0x004fe40000011600 */
[----:B------:R-:W-:-:S02]  /*0f40*/  @!P2 LEA.HI R4, R4, R133, RZ, 0x3 ;  /* 0x000000850404a211 */ /* 0x000fc400078f18ff */
[----:B------:R-:W-:Y:S02]  /*0f50*/  @!P2 LEA.HI R0, R6, R177, RZ, 0x3 ;  /* 0x000000b10600a211 */ /* 0x000fe400078f18ff */
[----:B------:R-:W-:Y:S02]  /*0f60*/  ISETP.GE.AND P1, PT, R18, 0x1, PT ;  /* 0x000000011200780c */ /* 0x000fe40003f26270 */
[----:B------:R-:W-:Y:S02]  /*0f70*/  @!P2 LOP3.LUT R8, R5, 0xfffffff8, RZ, 0xc0, !PT ;  /* 0xfffffff80508a812 */ /* 0x000fe400078ec0ff */
[----:B------:R-:W-:Y:S02]  /*0f80*/  @!P2 LOP3.LUT R6, R4, 0xfffffff8, RZ, 0xc0, !PT ;  /* 0xfffffff80406a812 */ /* 0x000fe400078ec0ff */
[----:B------:R-:W-:Y:S01]  /*0f90*/  @!P2 LOP3.LUT R12, R0, 0xfffffff8, RZ, 0xc0, !PT ;  /* 0xfffffff8000ca812 */ /* 0x000fe200078ec0ff */
[----:B------:R-:W-:Y:S01]  /*0fa0*/  @!P2 IMAD.SHL.U32 R0, R178, 0x2, RZ ;  /* 0x00000002b200a824 */ /* 0x000fe200078e00ff */
[----:B------:R-:W-:Y:S01]  /*0fb0*/  SHFL.IDX PT, R4, R16, RZ, 0x181f ;  /* 0x00181fff10047589 */ /* 0x000fe200000e0000 */
[----:B---3--:R-:W-:-:S03]  /*0fc0*/  @!P2 IMAD.WIDE R10, R179, 0x2, R2 ;  /* 0x00000002b30aa825 */ /* 0x008fc600078e0202 */
[----:B------:R-:W1:Y:S01]  /*0fd0*/  SHFL.IDX PT, R5, R13, RZ, 0x181f ;  /* 0x00181fff0d057589 */ /* 0x000e6200000e0000 */
[----:B------:R-:W-:-:S03]  /*0fe0*/  @!P2 IMAD.WIDE R8, R8, 0x2, R2 ;  /* 0x000000020808a825 */ /* 0x000fc600078e0202 */
[----:B------:R2:W-:Y:S01]  /*0ff0*/  @!P2 LDGSTS.E.BYPASS.LTC128B.128 [R0+0x3100], [R10.64], !P6 ;  /* 0x031000000a00afae */ /* 0x0005e2000f101d4e */
[----:B------:R-:W-:-:S03]  /*1000*/  @!P2 IMAD.WIDE R6, R6, 0x2, R2 ;  /* 0x000000020606a825 */ /* 0x000fc600078e0202 */
[----:B------:R2:W-:Y:S01]  /*1010*/  @!P2 LDGSTS.E.BYPASS.LTC128B.128 [R0+0x7100], [R8.64], !P5 ;  /* 0x071000000800afae */ /* 0x0005e2000e901d4e */
[----:B------:R-:W-:-:S03]  /*1020*/  @!P2 IMAD.WIDE R2, R12, 0x2, R2 ;  /* 0x000000020c02a825 */ /* 0x000fc600078e0202 */
[----:B------:R2:W-:Y:S04]  /*1030*/  @!P2 LDGSTS.E.BYPASS.LTC128B.128 [R0+0xb100], [R6.64], !P4 ;  /* 0x0b1000000600afae */ /* 0x0005e8000e101d4e */
[----:B------:R3:W-:Y:S01]  /*1040*/  @!P2 LDGSTS.E.BYPASS.LTC128B.128 [R0+0xf100], [R2.64], !P3 ;  /* 0x0f1000000200afae */ /* 0x0007e2000d901d4e */
[----:B------:R-:W-:Y:S02]  /*1050*/  ISETP.GE.AND P0, PT, R18, 0x21, PT ;  /* 0x000000211200780c */ /* 0x000fe40003f06270 */
[----:B------:R-:W-:Y:S01]  /*1060*/  ISETP.GE.AND P5, PT, R179, c[0x0][0x1d4], PT ;  /* 0x00007500b3007a0c */ /* 0x000fe20003fa6270 */
[----:B------:R-:W-:Y:S01]  /*1070*/  STL [R1+0x80], R179 ;  /* 0x000080b301007387 */ /* 0x000fe20000100800 */
[----:B------:R-:W-:Y:S01]  /*1080*/  ISETP.GE.AND P4, PT, R134, c[0x0][0x1d4], PT ;  /* 0x0000750086007a0c */ /* 0x000fe20003f86270 */
[----:B------:R-:W-:Y:S01]  /*1090*/  @P1 IMAD.SHL.U32 R12, R178, 0x2, RZ ;  /* 0x00000002b20c1824 */ /* 0x000fe200078e00ff */
[----:B------:R-:W-:Y:S01]  /*10a0*/  LOP3.LUT R22, R15, R14, RZ, 0x3c, !PT ;  /* 0x0000000e0f167212 */ /* 0x000fe200078e3cff */
[----:B------:R-:W-:Y:S04]  /*10b0*/  STL [R1+0xac], R17 ;  /* 0x0000ac1101007387 */ /* 0x000fe80000100800 */
[----:B------:R-:W0:Y:S01]  /*10c0*/  LDGDEPBAR ;  /* 0x00000000000079af */ /* 0x000e220000000000 */
[----:B---3--:R-:W-:-:S02]  /*10d0*/  @P1 SHF.R.S32.HI R3, RZ, 0x1f, R134 ;  /* 0x0000001fff031819 */ /* 0x008fc40000011486 */
[----:B------:R-:W-:Y:S02]  /*10e0*/  @P1 SHF.R.S32.HI R2, RZ, 0x1f, R133 ;  /* 0x0000001fff021819 */ /* 0x000fe40000011485 */
[----:B------:R-:W-:Y:S02]  /*10f0*/  @P1 LEA.HI R3, R3, R134, RZ, 0x3 ;  /* 0x0000008603031211 */ /* 0x000fe400078f18ff */
[----:B--2---:R-:W-:Y:S02]  /*1100*/  @P1 SHF.R.S32.HI R0, RZ, 0x1f, R177 ;  /* 0x0000001fff001819 */ /* 0x004fe400000114b1 */
[----:B------:R-:W-:Y:S02]  /*1110*/  @P1 LEA.HI R6, R2, R133, RZ, 0x3 ;  /* 0x0000008502061211 */ /* 0x000fe400078f18ff */
[----:B------:R-:W-:Y:S01]  /*1120*/  @P1 LEA.HI R0, R0, R177, RZ, 0x3 ;  /* 0x000000b100001211 */ /* 0x000fe200078f18ff */
[----:B------:R2:W-:Y:S01]  /*1130*/  SHFL.IDX PT, R2, R16, 0x1, 0x181f ;  /* 0x00381f0010027f89 */ /* 0x0005e200000e0000 */
[----:B------:R-:W-:-:S03]  /*1140*/  @P1 LOP3.LUT R7, R3, 0xfffffff8, RZ, 0xc0, !PT ;  /* 0xfffffff803071812 */ /* 0x000fc600078ec0ff */
[----:B------:R-:W3:Y:S01]  /*1150*/  SHFL.IDX PT, R3, R13, 0x1, 0x181f ;  /* 0x00381f000d037f89 */ /* 0x000ee200000e0000 */
[----:B------:R-:W-:Y:S02]  /*1160*/  @P1 LOP3.LUT R10, R6, 0xfffffff8, RZ, 0xc0, !PT ;  /* 0xfffffff8060a1812 */ /* 0x000fe400078ec0ff */
[----:B------:R-:W-:Y:S01]  /*1170*/  @P1 LOP3.LUT R0, R0, 0xfffffff8, RZ, 0xc0, !PT ;  /* 0xfffffff800001812 */ /* 0x000fe200078ec0ff */
[----:B-1----:R-:W-:-:S04]  /*1180*/  @P1 IMAD.WIDE R8, R179, 0x2, R4 ;  /* 0x00000002b3081825 */ /* 0x002fc800078e0204 */
[--C-:B------:R-:W-:Y:S01]  /*1190*/  @P1 IMAD.WIDE R6, R7, 0x2, R4.reuse ;  /* 0x0000000207061825 */ /* 0x100fe200078e0204 */
[----:B------:R1:W-:Y:S03]  /*11a0*/  @P1 LDGSTS.E.BYPASS.LTC128B.128 [R12+0x10100], [R8.64], !P5 ;  /* 0x10100000080c1fae */ /* 0x0003e6000e901d4e */
[----:B------:R-:W-:Y:S01]  /*11b0*/  @P1 IMAD.WIDE R14, R0, 0x2, R4 ;  /* 0x00000002000e1825 */ /* 0x000fe200078e0204 */
[----:B------:R-:W-:Y:S01]  /*11c0*/  @P0 SHF.R.S32.HI R0, RZ, 0x1f, R133 ;  /* 0x0000001fff000819 */ /* 0x000fe20000011485 */
[----:B------:R4:W-:Y:S02]  /*11d0*/  @P1 LDGSTS.E.BYPASS.LTC128B.128 [R12+0x12100], [R6.64], !P4 ;  /* 0x12100000060c1fae */ /* 0x0009e4000e101d4e */
[----:B--2---:R-:W-:Y:S01]  /*11e0*/  @P1 IMAD.WIDE R16, R10, 0x2, R4 ;  /* 0x000000020a101825 */ /* 0x004fe200078e0204 */
[----:B------:R-:W-:Y:S02]  /*11f0*/  @P0 SHF.R.S32.HI R4, RZ, 0x1f, R134 ;  /* 0x0000001fff040819 */ /* 0x000fe40000011486 */
[----:B------:R-:W-:-:S02]  /*1200*/  @P0 SHF.R.S32.HI R5, RZ, 0x1f, R177 ;  /* 0x0000001fff050819 */ /* 0x000fc400000114b1 */
[----:B------:R-:W-:Y:S02]  /*1210*/  ISETP.GE.AND P3, PT, R133, c[0x0][0x1d4], PT ;  /* 0x0000750085007a0c */ /* 0x000fe40003f66270 */
[----:B------:R-:W-:-:S11]  /*1220*/  ISETP.GE.AND P6, PT, R177, c[0x0][0x1d4], PT ;  /* 0x00007500b1007a0c */ /* 0x000fd60003fc6270 */
[----:B------:R2:W-:Y:S01]  /*1230*/  @P1 LDGSTS.E.BYPASS.LTC128B.128 [R12+0x14100], [R16.64], !P3 ;  /* 0x14100000100c1fae */ /* 0x0005e2000d901d4e */
[----:B----4-:R-:W-:-:S03]  /*1240*/  @P0 LEA.HI R6, R4, R134, RZ, 0x3 ;  /* 0x0000008604060211 */ /* 0x010fc600078f18ff */
[----:B------:R2:W-:Y:S01]  /*1250*/  @P1 LDGSTS.E.BYPASS.LTC128B.128 [R12+0x16100], [R14.64], !P6 ;  /* 0x161000000e0c1fae */ /* 0x0005e2000f101d4e */
[----:B------:R-:W-:Y:S02]  /*1260*/  @P0 LEA.HI R4, R0, R133, RZ, 0x3 ;  /* 0x0000008500040211 */ /* 0x000fe400078f18ff */
[----:B------:R-:W-:Y:S02]  /*1270*/  @P0 LEA.HI R0, R5, R177, RZ, 0x3 ;  /* 0x000000b105000211 */ /* 0x000fe400078f18ff */
[----:B------:R-:W-:Y:S02]  /*1280*/  @P0 LOP3.LUT R6, R6, 0xfffffff8, RZ, 0xc0, !PT ;  /* 0xfffffff806060812 */ /* 0x000fe400078ec0ff */
[----:B------:R-:W-:Y:S02]  /*1290*/  @P0 LOP3.LUT R5, R4, 0xfffffff8, RZ, 0xc0, !PT ;  /* 0xfffffff804050812 */ /* 0x000fe400078ec0ff */
[----:B------:R-:W-:Y:S01]  /*12a0*/  @P0 LOP3.LUT R0, R0, 0xfffffff8, RZ, 0xc0, !PT ;  /* 0xfffffff800000812 */ /* 0x000fe200078ec0ff */
[----:B---3--:R-:W-:-:S04]  /*12b0*/  @P0 IMAD.WIDE R6, R6, 0x2, R2 ;  /* 0x0000000206060825 */ /* 0x008fc800078e0202 */
[----:B------:R-:W-:-:S04]  /*12c0*/  @P0 IMAD.WIDE R10, R5, 0x2, R2 ;  /* 0x00000002050a0825 */ /* 0x000fc800078e0202 */
[----:B-1----:R-:W-:-:S04]  /*12d0*/  @P0 IMAD.WIDE R8, R0, 0x2, R2 ;  /* 0x0000000200080825 */ /* 0x002fc800078e0202 */
[----:B------:R-:W-:Y:S02]  /*12e0*/  @P0 IMAD.SHL.U32 R4, R178, 0x2, RZ ;  /* 0x00000002b2040824 */ /* 0x000fe400078e00ff */
[----:B------:R-:W-:-:S05]  /*12f0*/  @P0 IMAD.WIDE R2, R179, 0x2, R2 ;  /* 0x00000002b3020825 */ /* 0x000fca00078e0202 */
[----:B------:R1:W-:Y:S04]  /*1300*/  @P0 LDGSTS.E.BYPASS.LTC128B.128 [R4+0x11100], [R2.64], !P5 ;  /* 0x1110000002040fae */ /* 0x0003e8000e901d4e */
[----:B------:R3:W-:Y:S04]  /*1310*/  @P0 LDGSTS.E.BYPASS.LTC128B.128 [R4+0x13100], [R6.64], !P4 ;  /* 0x1310000006040fae */ /* 0x0007e8000e101d4e */
[----:B------:R3:W-:Y:S04]  /*1320*/  @P0 LDGSTS.E.BYPASS.LTC128B.128 [R4+0x15100], [R10.64], !P3 ;  /* 0x151000000a040fae */ /* 0x0007e8000d901d4e */
[----:B------:R3:W-:Y:S04]  /*1330*/  @P0 LDGSTS.E.BYPASS.LTC128B.128 [R4+0x17100], [R8.64], !P6 ;  /* 0x1710000008040fae */ /* 0x0007e8000f101d4e */
[----:B------:R-:W0:Y:S01]  /*1340*/  LDGDEPBAR ;  /* 0x00000000000079af */ /* 0x000e220000000000 */
[----:B------:R-:W-:-:S02]  /*1350*/  IMAD.SHL.U32 R13, R19, 0x40, RZ ;  /* 0x00000040130d7824 */ /* 0x000fc400078e00ff */
[----:B------:R-:W-:-:S03]  /*1360*/  IMAD.SHL.U32 R5, R23, 0x8, RZ ;  /* 0x0000000817057824 */ /* 0x000fc600078e00ff */
[----:B------:R-:W-:-:S04]  /*1370*/  LOP3.LUT R0, R13, 0x1c0, RZ, 0xc0, !PT ;  /* 0x000001c00d007812 */ /* 0x000fc800078ec0ff */
[----:B-1----:R-:W-:Y:S02]  /*1380*/  LOP3.LUT R2, R0, 0x8, R5, 0xf8, !PT ;  /* 0x0000000800027812 */ /* 0x002fe400078ef805 */
[----:B------:R-:W-:Y:S01]  /*1390*/  SHF.R.U32.HI R0, RZ, 0x3, R0 ;  /* 0x00000003ff007819 */ /* 0x000fe20000011600 */
[----:B------:R-:W-:Y:S01]  /*13a0*/  IMAD.SHL.U32 R3, R21, 0x40, RZ ;  /* 0x0000004015037824 */ /* 0x000fe200078e00ff */
[----:B------:R-:W-:Y:S02]  /*13b0*/  LEA.HI R5, R26, R27, RZ, 0x5 ;  /* 0x0000001b1a057211 */ /* 0x000fe400078f28ff */
[----:B------:R-:W-:Y:S02]  /*13c0*/  LOP3.LUT R2, R2, R0, RZ, 0x3c, !PT ;  /* 0x0000000002027212 */ /* 0x000fe400078e3cff */
[----:B------:R-:W-:Y:S02]  /*13d0*/  SHF.R.S32.HI R232, RZ, 0x5, R5 ;  /* 0x00000005ffe87819 */ /* 0x000fe40000011405 */
[----:B------:R-:W-:Y:S01]  /*13e0*/  LOP3.LUT R3, R2, 0xfffffe00, R3, 0xf8, !PT ;  /* 0xfffffe0002037812 */ /* 0x000fe200078ef803 */
[----:B------:R-:W-:-:S04]  /*13f0*/  DEPBAR.LE SB0, 0x1 ;  /* 0x000080400000791a */ /* 0x000fc80000000000 */
[----:B------:R-:W-:Y:S01]  /*1400*/  IMAD R0, R23, 0x200, R22 ;  /* 0x0000020017007824 */ /* 0x000fe200078e0216 */
[----:B------:R-:W-:Y:S01]  /*1410*/  R2P PR, R19, 0x6 ;  /* 0x0000000613007804 */ /* 0x000fe20000000000 */
[----:B---3--:R-:W-:Y:S02]  /*1420*/  IMAD.MOV.U32 R4, RZ, RZ, 0x10 ;  /* 0x00000010ff047424 */ /* 0x008fe400078e00ff */
[----:B------:R-:W-:Y:S02]  /*1430*/  IMAD R232, R232, 0x400, R3 ;  /* 0x00000400e8e87824 */ /* 0x000fe400078e0203 */
[----:B------:R-:W-:Y:S01]  /*1440*/  IMAD.SHL.U32 R135, R0, 0x2, RZ ;  /* 0x0000000200877824 */ /* 0x000fe200078e00ff */
[----:B------:R-:W-:Y:S01]  /*1450*/  BAR.SYNC.DEFER_BLOCKING 0x0 ;  /* 0x0000000000007b1d */ /* 0x000fe20000010000 */
[----:B------:R-:W-:Y:S01]  /*1460*/  IMAD.MOV.U32 R0, RZ, RZ, 0x20 ;  /* 0x00000020ff007424 */ /* 0x000fe200078e00ff */
[----:B------:R-:W-:Y:S01]  /*1470*/  SEL R4, R4, 0xfffffff0, !P1 ;  /* 0xfffffff004047807 */ /* 0x000fe20004800000 */
[----:B------:R-:W-:-:S03]  /*1480*/  IMAD.SHL.U32 R232, R232, 0x2, RZ ;  /* 0x00000002e8e87824 */ /* 0x000fc600078e00ff */
[----:B------:R-:W-:Y:S01]  /*1490*/  SEL R0, R0, 0xffffffe0, !P2 ;  /* 0xffffffe000007807 */ /* 0x000fe20005000000 */
[----:B------:R-:W-:-:S04]  /*14a0*/  IMAD R236, R4, 0x2, R232 ;  /* 0x0000000204ec7824 */ /* 0x000fc800078e02e8 */
[C---:B------:R-:W-:Y:S02]  /*14b0*/  IMAD R240, R0.reuse, 0x2, R232 ;  /* 0x0000000200f07824 */ /* 0x040fe400078e02e8 */
[----:B------:R-:W-:Y:S01]  /*14c0*/  IMAD R244, R0, 0x2, R236 ;  /* 0x0000000200f47824 */ /* 0x000fe200078e02ec */
[----:B------:R-:W-:Y:S01]  /*14d0*/  LOP3.LUT P0, RZ, R20, 0x2, RZ, 0xc0, !PT ;  /* 0x0000000214ff7812 */ /* 0x000fe2000780c0ff */
[----:B------:R2:W1:Y:S04]  /*14e0*/  LDSM.16.M88.4 R168, [R232+0x100] ;  /* 0x00010000e8a8783b */ /* 0x0004680000000200 */
[----:B------:R2:W3:Y:S04]  /*14f0*/  LDSM.16.M88.4 R200, [R232+0x4100] ;  /* 0x00410000e8c8783b */ /* 0x0004e80000000200 */
[----:B------:R2:W4:Y:S04]  /*1500*/  LDSM.16.M88.4 R216, [R232+0x8100] ;  /* 0x00810000e8d8783b */ /* 0x0005280000000200 */
[----:B------:R2:W1:Y:S04]  /*1510*/  LDSM.16.M88.4 R172, [R236+0x100] ;  /* 0x00010000ecac783b */ /* 0x0004680000000200 */
        /* <DEDUP_REMOVED lines=8> */
[----:B------:R-:W1:Y:S04]  /*15a0*/  LDSM.16.M88.4 R232, [R232+0xc100] ;  /* 0x00c10000e8e8783b */ /* 0x000e680000000200 */
[----:B------:R-:W1:Y:S04]  /*15b0*/  LDSM.16.M88.4 R236, [R236+0xc100] ;  /* 0x00c10000ecec783b */ /* 0x000e680000000200 */
[----:B------:R-:W1:Y:S04]  /*15c0*/  LDSM.16.M88.4 R240, [R240+0xc100] ;  /* 0x00c10000f0f0783b */ /* 0x000e680000000200 */
[----:B------:R-:W1:Y:S04]  /*15d0*/  LDSM.16.M88.4 R244, [R244+0xc100] ;  /* 0x00c10000f4f4783b */ /* 0x000e680000000200 */
[----:B------:R-:W-:Y:S01]  /*15e0*/  BAR.SYNC.DEFER_BLOCKING 0x0 ;  /* 0x0000000000007b1d */ /* 0x000fe20000010000 */
[----:B------:R-:W-:-:S02]  /*15f0*/  IADD3 R2, R135, 0x10100, RZ ;  /* 0x0001010087027810 */ /* 0x000fc40007ffe0ff */
[----:B------:R-:W-:Y:S02]  /*1600*/  IADD3 R88, R135, 0x10120, RZ ;  /* 0x0001012087587810 */ /* 0x000fe40007ffe0ff */
[----:B------:R-:W-:Y:S02]  /*1610*/  @P0 IADD3 R88, R2, -0x20, RZ ;  /* 0xffffffe002580810 */ /* 0x000fe40007ffe0ff */
[----:B------:R-:W-:Y:S02]  /*1620*/  LOP3.LUT R2, R5, 0xffffffe0, RZ, 0xc0, !PT ;  /* 0xffffffe005027812 */ /* 0x000fe400078ec0ff */
[C---:B------:R-:W-:Y:S01]  /*1630*/  IADD3 R6, R88.reuse, 0x800, RZ ;  /* 0x0000080058067810 */ /* 0x040fe20007ffe0ff */
[----:B------:R2:W-:Y:S02]  /*1640*/  STL [R1+0xb0], R178 ;  /* 0x0000b0b201007387 */ /* 0x0005e40000100800 */
[----:B------:R-:W-:Y:S01]  /*1650*/  IMAD.IADD R84, R27, 0x1, -R2 ;  /* 0x000000011b547824 */ /* 0x000fe200078e0a02 */
[C---:B------:R-:W-:Y:S01]  /*1660*/  IADD3 R2, R88.reuse, 0x1800, RZ ;  /* 0x0000180058027810 */ /* 0x040fe20007ffe0ff */
[----:B------:R2:W-:Y:S01]  /*1670*/  STL [R1+0x60], R37 ;  /* 0x0000602501007387 */ /* 0x0005e20000100800 */
[----:B------:R-:W-:-:S03]  /*1680*/  IADD3 R5, R88, 0x1000, RZ ;  /* 0x0000100058057810 */ /* 0x000fc60007ffe0ff */
[----:B------:R2:W-:Y:S01]  /*1690*/  STL [R1+0x4], R88 ;  /* 0x0000045801007387 */ /* 0x0005e20000100800 */
[----:B------:R-:W-:-:S04]  /*16a0*/  DEPBAR.LE SB0, 0x0 ;  /* 0x000080000000791a */ /* 0x000fc80000000000 */
[----:B------:R-:W-:Y:S06]  /*16b0*/  BAR.SYNC.DEFER_BLOCKING 0x0 ;  /* 0x0000000000007b1d */ /* 0x000fec0000010000 */
[----:B------:R2:W-:Y:S04]  /*16c0*/  STL [R1+0x40], R6 ;  /* 0x0000400601007387 */ /* 0x0005e80000100800 */
[----:B------:R2:W-:Y:S04]  /*16d0*/  STL [R1+0x38], R2 ;  /* 0x0000380201007387 */ /* 0x0005e80000100800 */
[----:B------:R2:W-:Y:S01]  /*16e0*/  STL [R1+0x3c], R5 ;  /* 0x00003c0501007387 */ /* 0x0005e20000100800 */
[----:B------:R-:W-:Y:S01]  /*16f0*/  PLOP3.LUT P0, PT, PT, PT, UP0, 0x80, 0x0 ;  /* 0x000000000000781c */ /* 0x000fe20003f0f008 */
[----:B------:R-:W-:-:S02]  /*1700*/  UIMAD UR7, UR7, UR4, URZ ;  /* 0x00000004070772a4 */ /* 0x000fc4000f8e023f */
[----:B------:R-:W-:Y:S02]  /*1710*/  UIMAD.WIDE.U32 UR20, UR9, UR4, URZ ;  /* 0x00000004091472a5 */ /* 0x000fe4000f8e003f */
[----:B------:R-:W-:Y:S01]  /*1720*/  UIMAD UR5, UR9, UR5, UR7 ;  /* 0x00000005090572a4 */ /* 0x000fe2000f8e0207 */
[----:B------:R-:W-:Y:S01]  /*1730*/  ISETP.GT.AND P2, PT, R86, 0x3f, PT ;  /* 0x0000003f5600780c */ /* 0x000fe20003f44270 */
[----:B------:R2:W1:Y:S02]  /*1740*/  LDSM.16.M88.4 R28, [R135+0x10100] ;  /* 0x01010000871c783b */ /* 0x0004640000000200 */
[----:B------:R-:W-:Y:S02]  /*1750*/  UIADD3 UR5, UR21, UR5, URZ ;  /* 0x0000000515057290 */ /* 0x000fe4000fffe03f */
[----:B------:R2:W1:Y:S01]  /*1760*/  LDSM.16.M88.4 R32, [R135+0x10900] ;  /* 0x010900008720783b */ /* 0x0004620000000200 */
[----:B------:R-:W-:-:S03]  /*1770*/  SEL R85, RZ, 0x10, P6 ;  /* 0x00000010ff557807 */ /* 0x000fc60003000000 */
[----:B------:R2:W1:Y:S04]  /*1780*/  LDSM.16.M88.4 R44, [R135+0x11100] ;  /* 0x01110000872c783b */ /* 0x0004680000000200 */
[----:B------:R2:W1:Y:S04]  /*1790*/  LDSM.16.M88.4 R52, [R135+0x11900] ;  /* 0x011900008734783b */ /* 0x0004680000000200 */
[----:B------:R2:W1:Y:S04]  /*17a0*/  LDSM.16.M88.4 R40, [R88] ;  /* 0x000000005828783b */ /* 0x0004680000000200 */
[----:B------:R2:W1:Y:S04]  /*17b0*/  LDSM.16.M88.4 R56, [R88+0x800] ;  /* 0x000800005838783b */ /* 0x0004680000000200 */
[----:B------:R2:W1:Y:S04]  /*17c0*/  LDSM.16.M88.4 R64, [R88+0x1000] ;  /* 0x001000005840783b */ /* 0x0004680000000200 */
[----:B------:R2:W1:Y:S01]  /*17d0*/  LDSM.16.M88.4 R72, [R88+0x1800] ;  /* 0x001800005848783b */ /* 0x0004620000000200 */
[----:B------:R-:W-:Y:S05]  /*17e0*/  @!P0 BRA `(.L_x_0) ;  /* 0x0000047000008947 */ /* 0x000fea0003800000 */
[----:B--234-:R-:W-:Y:S01]  /*17f0*/  IMAD R2, R25, c[0x0][0x208], RZ ;  /* 0x0000820019027a24 */ /* 0x01cfe200078e02ff */
[----:B------:R-:W-:Y:S01]  /*1800*/  SHF.R.S32.HI R8, RZ, 0x1f, R133 ;  /* 0x0000001fff087819 */ /* 0x000fe20000011485 */
[----:B------:R-:W-:Y:S01]  /*1810*/  IMAD.WIDE.U32 R6, R37, c[0x0][0x208], RZ ;  /* 0x0000820025067a25 */ /* 0x000fe200078e00ff */
[----:B------:R-:W-:-:S02]  /*1820*/  SHF.R.S32.HI R9, RZ, 0x1f, R177 ;  /* 0x0000001fff097819 */ /* 0x000fc400000114b1 */
[----:B------:R-:W-:Y:S01]  /*1830*/  LEA.HI R8, R8, R133, RZ, 0x3 ;  /* 0x0000008508087211 */ /* 0x000fe200078f18ff */
[----:B------:R-:W-:Y:S01]  /*1840*/  IMAD R2, R37, c[0x0][0x20c], R2 ;  /* 0x0000830025027a24 */ /* 0x000fe200078e0202 */
[----:B------:R-:W-:Y:S01]  /*1850*/  P2R R21, PR, RZ, 0x8 ;  /* 0x00000008ff157803 */ /* 0x000fe20000000000 */
[C---:B------:R-:W-:Y:S01]  /*1860*/  IMAD.WIDE R14, R179.reuse, 0x2, RZ ;  /* 0x00000002b30e7825 */ /* 0x040fe200078e02ff */
[----:B------:R-:W-:Y:S02]  /*1870*/  ISETP.GE.AND P3, PT, R179, c[0x0][0x1d4], PT ;  /* 0x00007500b3007a0c */ /* 0x000fe40003f66270 */
[----:B------:R-:W-:Y:S01]  /*1880*/  P2R R19, PR, RZ, 0x4 ;  /* 0x00000004ff137803 */ /* 0x000fe20000000000 */
[----:B------:R-:W-:Y:S01]  /*1890*/  IMAD.IADD R7, R7, 0x1, R2 ;  /* 0x0000000107077824 */ /* 0x000fe200078e0202 */
[----:B------:R-:W-:Y:S01]  /*18a0*/  ISETP.GE.AND P2, PT, R134, c[0x0][0x1d4], PT ;  /* 0x0000750086007a0c */ /* 0x000fe20003f46270 */
[----:B------:R-:W-:Y:S01]  /*18b0*/  IMAD R2, R24, c[0x0][0x218], RZ ;  /* 0x0000860018027a24 */ /* 0x000fe200078e02ff */
[----:B------:R-:W-:Y:S01]  /*18c0*/  ISETP.GE.AND P1, PT, R133, c[0x0][0x1d4], PT ;  /* 0x0000750085007a0c */ /* 0x000fe20003f26270 */
[----:B------:R-:W-:Y:S01]  /*18d0*/  IMAD.WIDE.U32 R6, R36, c[0x0][0x218], R6 ;  /* 0x0000860024067a25 */ /* 0x000fe200078e0006 */
[----:B------:R-:W-:-:S03]  /*18e0*/  P2R R26, PR, RZ, 0x10 ;  /* 0x00000010ff1a7803 */ /* 0x000fc60000000000 */
[----:B------:R-:W-:Y:S01]  /*18f0*/  IMAD R5, R36, c[0x0][0x21c], R2 ;  /* 0x0000870024057a24 */ /* 0x000fe200078e0202 */
[----:B------:R-:W-:-:S04]  /*1900*/  IADD3 R2, P0, R6, UR20, RZ ;  /* 0x0000001406027c10 */ /* 0x000fc8000ff1e0ff */
[----:B------:R-:W-:Y:S02]  /*1910*/  IADD3.X R5, R7, UR5, R5, P0, !PT ;  /* 0x0000000507057c10 */ /* 0x000fe400087fe405 */
[----:B------:R-:W-:-:S04]  /*1920*/  LEA R6, P0, R2, c[0x0][0x1f8], 0x1 ;  /* 0x00007e0002067a11 */ /* 0x000fc800078008ff */
[----:B------:R-:W-:Y:S01]  /*1930*/  LEA.HI.X R5, R2, c[0x0][0x1fc], R5, 0x1, P0 ;  /* 0x00007f0002057a11 */ /* 0x000fe200000f0c05 */
[----:B------:R-:W2:Y:S01]  /*1940*/  SHFL.IDX PT, R12, R6, RZ, 0x181f ;  /* 0x00181fff060c7589 */ /* 0x000ea200000e0000 */
[----:B------:R-:W-:-:S03]  /*1950*/  SHF.R.S32.HI R2, RZ, 0x1f, R134 ;  /* 0x0000001fff027819 */ /* 0x000fc60000011486 */
[----:B------:R-:W3:Y:S01]  /*1960*/  SHFL.IDX PT, R13, R5, RZ, 0x181f ;  /* 0x00181fff050d7589 */ /* 0x000ee200000e0000 */
[----:B------:R-:W-:-:S03]  /*1970*/  LEA.HI R7, R2, R134, RZ, 0x3 ;  /* 0x0000008602077211 */ /* 0x000fc600078f18ff */
[----:B------:R4:W5:Y:S04]  /*1980*/  SHFL.IDX PT, R2, R6, 0x1, 0x181f ;  /* 0x00381f0006027f89 */ /* 0x00096800000e0000 */
[----:B------:R-:W1:Y:S01]  /*1990*/  SHFL.IDX PT, R5, R5, 0x1, 0x181f ;  /* 0x00381f0005057f89 */ /* 0x000e6200000e0000 */
[----:B--2---:R-:W-:-:S05]  /*19a0*/  IADD3 R24, P0, R12, R14, RZ ;  /* 0x0000000e0c187210 */ /* 0x004fca0007f1e0ff */
[----:B---3--:R-:W-:Y:S01]  /*19b0*/  IMAD.X R25, R13, 0x1, R15, P0 ;  /* 0x000000010d197824 */ /* 0x008fe200000e060f */
[----:B----4-:R-:W-:Y:S02]  /*19c0*/  LOP3.LUT R6, R7, 0xfffffff8, RZ, 0xc0, !PT ;  /* 0xfffffff807067812 */ /* 0x010fe400078ec0ff */
[----:B------:R-:W-:-:S03]  /*19d0*/  LOP3.LUT R7, R8, 0xfffffff8, RZ, 0xc0, !PT ;  /* 0xfffffff808077812 */ /* 0x000fc600078ec0ff */
[----:B------:R-:W-:Y:S01]  /*19e0*/  IMAD.WIDE R10, R6, 0x2, RZ ;  /* 0x00000002060a7825 */ /* 0x000fe200078e02ff */
[----:B------:R-:W-:-:S03]  /*19f0*/  LEA.HI R6, R9, R177, RZ, 0x3 ;  /* 0x000000b109067211 */ /* 0x000fc600078f18ff */
[----:B------:R-:W-:Y:S01]  /*1a00*/  IMAD.WIDE R8, R7, 0x2, RZ ;  /* 0x0000000207087825 */ /* 0x000fe200078e02ff */
[----:B------:R-:W-:Y:S02]  /*1a10*/  IADD3 R22, P0, R12, R10, RZ ;  /* 0x0000000a0c167210 */ /* 0x000fe40007f1e0ff */
[----:B------:R-:W-:-:S03]  /*1a20*/  LOP3.LUT R6, R6, 0xfffffff8, RZ, 0xc0, !PT ;  /* 0xfffffff806067812 */ /* 0x000fc600078ec0ff */
[----:B------:R-:W-:Y:S01]  /*1a30*/  IMAD.X R23, R13, 0x1, R11, P0 ;  /* 0x000000010d177824 */ /* 0x000fe200000e060b */
[----:B------:R-:W-:Y:S01]  /*1a40*/  IADD3 R16, P0, R12, R8, RZ ;  /* 0x000000080c107210 */ /* 0x000fe20007f1e0ff */
[----:B------:R-:W-:-:S04]  /*1a50*/  IMAD.WIDE R6, R6, 0x2, RZ ;  /* 0x0000000206067825 */ /* 0x000fc800078e02ff */
[----:B------:R-:W-:Y:S01]  /*1a60*/  IMAD.X R17, R13, 0x1, R9, P0 ;  /* 0x000000010d117824 */ /* 0x000fe200000e0609 */
[----:B-----5:R-:W-:-:S05]  /*1a70*/  IADD3 R14, P0, R14, R2, RZ ;  /* 0x000000020e0e7210 */ /* 0x020fca0007f1e0ff */
[----:B-1----:R-:W-:Y:S01]  /*1a80*/  IMAD.X R15, R15, 0x1, R5, P0 ;  /* 0x000000010f0f7824 */ /* 0x002fe200000e0605 */
[----:B------:R-:W-:-:S05]  /*1a90*/  IADD3 R12, P0, R12, R6, RZ ;  /* 0x000000060c0c7210 */ /* 0x000fca0007f1e0ff */
[----:B------:R-:W-:Y:S01]  /*1aa0*/  IMAD.X R13, R13, 0x1, R7, P0 ;  /* 0x000000010d0d7824 */ /* 0x000fe200000e0607 */
[----:B------:R-:W-:-:S05]  /*1ab0*/  IADD3 R10, P0, R10, R2, RZ ;  /* 0x000000020a0a7210 */ /* 0x000fca0007f1e0ff */
[----:B------:R-:W-:Y:S01]  /*1ac0*/  IMAD.X R11, R11, 0x1, R5, P0 ;  /* 0x000000010b0b7824 */ /* 0x000fe200000e0605 */
[----:B------:R-:W-:-:S05]  /*1ad0*/  IADD3 R8, P0, R8, R2, RZ ;  /* 0x0000000208087210 */ /* 0x000fca0007f1e0ff */
[----:B------:R-:W-:Y:S01]  /*1ae0*/  IMAD.X R9, R9, 0x1, R5, P0 ;  /* 0x0000000109097824 */ /* 0x000fe200000e0605 */
[----:B------:R-:W-:Y:S01]  /*1af0*/  IADD3 R6, P0, R6, R2, RZ ;  /* 0x0000000206067210 */ /* 0x000fe20007f1e0ff */
[----:B------:R-:W-:-:S04]  /*1b00*/  IMAD.SHL.U32 R2, R178, 0x2, RZ ;  /* 0x00000002b2027824 */ /* 0x000fc800078e00ff */
[----:B------:R-:W-:Y:S01]  /*1b10*/  IMAD.X R7, R7, 0x1, R5, P0 ;  /* 0x0000000107077824 */ /* 0x000fe200000e0605 */
[C---:B------:R-:W-:Y:S02]  /*1b20*/  ISETP.LT.OR P0, PT, R18.reuse, 0x1, P3 ;  /* 0x000000011200780c */ /* 0x040fe40001f01670 */
[----:B------:R-:W-:-:S11]  /*1b30*/  ISETP.LT.OR P3, PT, R18, 0x21, P3 ;  /* 0x000000211200780c */ /* 0x000fd60001f61670 */
[----:B------:R1:W-:Y:S01]  /*1b40*/  LDGSTS.E.BYPASS.LTC128B.128 [R2+0x100], [R24.64], !P0 ;  /* 0x0010000018027fae */ /* 0x0003e2000c101d4e */
[C---:B------:R-:W-:Y:S02]  /*1b50*/  ISETP.LT.OR P0, PT, R18.reuse, 0x1, P2 ;  /* 0x000000011200780c */ /* 0x040fe40001701670 */
[----:B------:R-:W-:-:S11]  /*1b60*/  ISETP.LT.OR P2, PT, R18, 0x21, P2 ;  /* 0x000000211200780c */ /* 0x000fd60001741670 */
[----:B------:R1:W-:Y:S01]  /*1b70*/  LDGSTS.E.BYPASS.LTC128B.128 [R2+0x2100], [R22.64], !P0 ;  /* 0x0210000016027fae */ /* 0x0003e2000c101d4e */
[C---:B------:R-:W-:Y:S02]  /*1b80*/  ISETP.LT.OR P0, PT, R18.reuse, 0x1, P1 ;  /* 0x000000011200780c */ /* 0x040fe40000f01670 */
[----:B------:R-:W-:-:S11]  /*1b90*/  ISETP.LT.OR P1, PT, R18, 0x21, P1 ;  /* 0x000000211200780c */ /* 0x000fd60000f21670 */
[----:B------:R1:W-:Y:S01]  /*1ba0*/  LDGSTS.E.BYPASS.LTC128B.128 [R2+0x4100], [R16.64], !P0 ;  /* 0x0410000010027fae */ /* 0x0003e2000c101d4e */
[----:B------:R-:W-:-:S04]  /*1bb0*/  ISETP.GE.AND P0, PT, R177, c[0x0][0x1d4], PT ;  /* 0x00007500b1007a0c */ /* 0x000fc80003f06270 */
[C---:B------:R-:W-:Y:S02]  /*1bc0*/  ISETP.LT.OR P4, PT, R18.reuse, 0x1, P0 ;  /* 0x000000011200780c */ /* 0x040fe40000781670 */
[----:B------:R-:W-:-:S11]  /*1bd0*/  ISETP.LT.OR P0, PT, R18, 0x21, P0 ;  /* 0x000000211200780c */ /* 0x000fd60000701670 */
[----:B------:R1:W-:Y:S01]  /*1be0*/  LDGSTS.E.BYPASS.LTC128B.128 [R2+0x6100], [R12.64], !P4 ;  /* 0x061000000c027fae */ /* 0x0003e2000e101d4e */
[----:B------:R-:W-:-:S03]  /*1bf0*/  ISETP.NE.AND P4, PT, R26, RZ, PT ;  /* 0x000000ff1a00720c */ /* 0x000fc60003f85270 */
[----:B------:R1:W-:Y:S01]  /*1c00*/  LDGSTS.E.BYPASS.LTC128B.128 [R2+0x1100], [R14.64], !P3 ;  /* 0x011000000e027fae */ /* 0x0003e2000d901d4e */
[----:B------:R-:W-:-:S03]  /*1c10*/  ISETP.NE.AND P3, PT, R21, RZ, PT ;  /* 0x000000ff1500720c */ /* 0x000fc60003f65270 */
[----:B------:R1:W-:Y:S01]  /*1c20*/  LDGSTS.E.BYPASS.LTC128B.128 [R2+0x3100], [R10.64], !P2 ;  /* 0x031000000a027fae */ /* 0x0003e2000d101d4e */
[----:B------:R-:W-:-:S03]  /*1c30*/  ISETP.NE.AND P2, PT, R19, RZ, PT ;  /* 0x000000ff1300720c */ /* 0x000fc60003f45270 */
[----:B------:R1:W-:Y:S04]  /*1c40*/  LDGSTS.E.BYPASS.LTC128B.128 [R2+0x5100], [R8.64], !P1 ;  /* 0x0510000008027fae */ /* 0x0003e8000c901d4e */
[----:B------:R1:W-:Y:S04]  /*1c50*/  LDGSTS.E.BYPASS.LTC128B.128 [R2+0x7100], [R6.64], !P0 ;  /* 0x0710000006027fae */ /* 0x0003e8000c101d4e */
.L_x_0:
[C---:B-1234-:R-:W-:Y:S01]  /*1c60*/  HMMA.16816.F32 R12, R168.reuse, R28, RZ ;  /* 0x0000001ca80c723c */ /* 0x05efe200000018ff */
[----:B------:R-:W-:Y:S01]  /*1c70*/  LOP3.LUT P0, RZ, R20, 0x4, RZ, 0xc0, !PT ;  /* 0x0000000414ff7812 */ /* 0x000fe2000780c0ff */
[----:B------:R-:W0:Y:S01]  /*1c80*/  LDGDEPBAR ;  /* 0x00000000000079af */ /* 0x000e220000000000 */
[----:B------:R-:W-:Y:S01]  /*1c90*/  MOV R2, 0x40 ;  /* 0x0000004000027802 */ /* 0x000fe20000000f00 */
[----:B------:R-:W-:Y:S01]  /*1ca0*/  UISETP.GE.AND UP0, UPT, UR10, 0x41, UPT ;  /* 0x000000410a00788c */ /* 0x000fe2000bf06270 */
[----:B------:R-:W-:Y:S02]  /*1cb0*/  IADD3 R6, R88, 0x2800, RZ ;  /* 0x0000280058067810 */ /* 0x000fe40007ffe0ff */
[----:B------:R-:W-:Y:S01]  /*1cc0*/  SEL R2, R2, 0xffffffc0, !P0 ;  /* 0xffffffc002027807 */ /* 0x000fe20004000000 */
[----:B------:R-:W-:Y:S02]  /*1cd0*/  HMMA.16816.F32 R8, R168, R30, RZ ;  /* 0x0000001ea808723c */ /* 0x000fe400000018ff */
[----:B------:R-:W-:-:S02]  /*1ce0*/  PLOP3.LUT P0, PT, PT, PT, UP0, 0x40, 0x0 ;  /* 0x000000000000781c */ /* 0x000fc40003f0e808 */
[-C--:B------:R-:W-:Y:S02]  /*1cf0*/  IADD3 R5, R135, R2.reuse, RZ ;  /* 0x0000000287057210 */ /* 0x080fe40007ffe0ff */
[C---:B------:R-:W-:Y:S02]  /*1d00*/  IADD3 R250, R88.reuse, R2, RZ ;  /* 0x0000000258fa7210 */ /* 0x040fe40007ffe0ff */
[----:B------:R-:W-:Y:S01]  /*1d10*/  HMMA.16816.F32 R24, R168, R32, RZ ;  /* 0x00000020a818723c */ /* 0x000fe200000018ff */
[----:B------:R-:W1:Y:S01]  /*1d20*/  LDSM.16.M88.4 R20, [R5+0x10100] ;  /* 0x010100000514783b */ /* 0x000e620000000200 */
[----:B------:R-:W-:-:S03]  /*1d30*/  IADD3 R2, R88, 0x2000, RZ ;  /* 0x0000200058027810 */ /* 0x000fc60007ffe0ff */
[----:B------:R-:W-:Y:S03]  /*1d40*/  LDSM.16.M88.4 R48, [R5+0x11100] ;  /* 0x011100000530783b */ /* 0x000fe60000000200 */
[----:B------:R-:W-:Y:S01]  /*1d50*/  HMMA.16816.F32 R36, R172, R40, R12 ;  /* 0x00000028ac24723c */ /* 0x000fe2000000180c */
[----:B------:R-:W-:Y:S04]  /*1d60*/  LDSM.16.M88.4 R60, [R5+0x11900] ;  /* 0x01190000053c783b */ /* 0x000fe80000000200 */
[----:B------:R-:W-:Y:S03]  /*1d70*/  LDSM.16.M88.4 R68, [R250+0x1000] ;  /* 0x00100000fa44783b */ /* 0x000fe60000000200 */
[----:B------:R-:W-:Y:S01]  /*1d80*/  HMMA.16816.F32 R12, R168, R34, RZ ;  /* 0x00000022a80c723c */ /* 0x000fe200000018ff */
[----:B------:R-:W-:Y:S04]  /*1d90*/  LDSM.16.M88.4 R76, [R250+0x1800] ;  /* 0x00180000fa4c783b */ /* 0x000fe80000000200 */
[----:B------:R-:W-:Y:S03]  /*1da0*/  LDSM.16.M88.4 R80, [R250+0x3800] ;  /* 0x00380000fa50783b */ /* 0x000fe60000000200 */
[----:B------:R-:W-:Y:S01]  /*1db0*/  HMMA.16816.F32 R40, R172, R42, R8 ;  /* 0x0000002aac28723c */ /* 0x000fe20000001808 */
[----:B------:R-:W-:Y:S04]  /*1dc0*/  STL [R1], R5 ;  /* 0x0000000501007387 */ /* 0x000fe80000100800 */
[----:B------:R2:W-:Y:S03]  /*1dd0*/  STL [R1+0x34], R2 ;  /* 0x0000340201007387 */ /* 0x0005e60000100800 */
[C---:B------:R-:W-:Y:S01]  /*1de0*/  HMMA.16816.F32 R8, R168.reuse, R44, RZ ;  /* 0x0000002ca808723c */ /* 0x040fe200000018ff */
[----:B------:R3:W-:Y:S07]  /*1df0*/  STL [R1+0x30], R6 ;  /* 0x0000300601007387 */ /* 0x0007ee0000100800 */
[C---:B------:R-:W-:Y:S01]  /*1e00*/  HMMA.16816.F32 R16, R168.reuse, R46, RZ ;  /* 0x0000002ea810723c */ /* 0x040fe200000018ff */
[----:B------:R-:W4:Y:S07]  /*1e10*/  LDSM.16.M88.4 R44, [R5+0x10900] ;  /* 0x01090000052c783b */ /* 0x000f2e0000000200 */
[----:B------:R-:W-:Y:S01]  /*1e20*/  HMMA.16816.F32 R28, R168, R52, RZ ;  /* 0x00000034a81c723c */ /* 0x000fe200000018ff */
[----:B--2---:R-:W-:-:S07]  /*1e30*/  IADD3 R2, R88, 0x3800, RZ ;  /* 0x0000380058027810 */ /* 0x004fce0007ffe0ff */
[----:B------:R-:W-:Y:S01]  /*1e40*/  HMMA.16816.F32 R32, R168, R54, RZ ;  /* 0x00000036a820723c */ /* 0x000fe200000018ff */
[----:B------:R-:W2:Y:S01]  /*1e50*/  LDSM.16.M88.4 R52, [R250] ;  /* 0x00000000fa34783b */ /* 0x000ea20000000200 */
[----:B---3--:R-:W-:-:S06]  /*1e60*/  IADD3 R6, R88, 0x5000, RZ ;  /* 0x0000500058067810 */ /* 0x008fcc0007ffe0ff */
[C---:B------:R-:W-:Y:S08]  /*1e70*/  HMMA.16816.F32 R24, R172.reuse, R56, R24 ;  /* 0x00000038ac18723c */ /* 0x040ff00000001818 */
[C---:B------:R-:W-:Y:S01]  /*1e80*/  HMMA.16816.F32 R12, R172.reuse, R58, R12 ;  /* 0x0000003aac0c723c */ /* 0x040fe2000000180c */
[----:B------:R-:W3:Y:S07]  /*1e90*/  LDSM.16.M88.4 R56, [R250+0x800] ;  /* 0x00080000fa38783b */ /* 0x000eee0000000200 */
[C---:B------:R-:W-:Y:S08]  /*1ea0*/  HMMA.16816.F32 R8, R172.reuse, R64, R8 ;  /* 0x00000040ac08723c */ /* 0x040ff00000001808 */
[C---:B------:R-:W-:Y:S01]  /*1eb0*/  HMMA.16816.F32 R16, R172.reuse, R66, R16 ;  /* 0x00000042ac10723c */ /* 0x040fe20000001810 */
[----:B------:R-:W-:Y:S07]  /*1ec0*/  LDSM.16.M88.4 R64, [R135+0x13100] ;  /* 0x013100008740783b */ /* 0x000fee0000000200 */
[C---:B------:R-:W-:Y:S08]  /*1ed0*/  HMMA.16816.F32 R28, R172.reuse, R72, R28 ;  /* 0x00000048ac1c723c */ /* 0x040ff0000000181c */
[----:B------:R-:W-:Y:S01]  /*1ee0*/  HMMA.16816.F32 R32, R172, R74, R32 ;  /* 0x0000004aac20723c */ /* 0x000fe20000001820 */
[----:B------:R-:W-:Y:S07]  /*1ef0*/  LDSM.16.M88.4 R72, [R135+0x13900] ;  /* 0x013900008748783b */ /* 0x000fee0000000200 */
[C---:B-1----:R-:W-:Y:S08]  /*1f00*/  HMMA.16816.F32 R36, R192.reuse, R20, R36 ;  /* 0x00000014c024723c */ /* 0x042ff00000001824 */
[C---:B------:R-:W-:Y:S08]  /*1f10*/  HMMA.16816.F32 R40, R192.reuse, R22, R40 ;  /* 0x00000016c028723c */ /* 0x040ff00000001828 */
[C---:B----4-:R-:W-:Y:S08]  /*1f20*/  HMMA.16816.F32 R24, R192.reuse, R44, R24 ;  /* 0x0000002cc018723c */ /* 0x050ff00000001818 */
[C---:B------:R-:W-:Y:S01]  /*1f30*/  HMMA.16816.F32 R20, R192.reuse, R46, R12 ;  /* 0x0000002ec014723c */ /* 0x040fe2000000180c */
[----:B------:R-:W1:Y:S04]  /*1f40*/  LDSM.16.M88.4 R12, [R135+0x12100] ;  /* 0x01210000870c783b */ /* 0x000e680000000200 */
[----:B------:R-:W4:Y:S03]  /*1f50*/  LDSM.16.M88.4 R44, [R135+0x12900] ;  /* 0x01290000872c783b */ /* 0x000f260000000200 */
[C---:B------:R-:W-:Y:S08]  /*1f60*/  HMMA.16816.F32 R8, R192.reuse, R48, R8 ;  /* 0x00000030c008723c */ /* 0x040ff00000001808 */
[C---:B------:R-:W-:Y:S01]  /*1f70*/  HMMA.16816.F32 R16, R192.reuse, R50, R16 ;  /* 0x00000032c010723c */ /* 0x040fe20000001810 */
[----:B------:R-:W5:Y:S07]  /*1f80*/  LDSM.16.M88.4 R48, [R88+0x2000] ;  /* 0x002000005830783b */ /* 0x000f6e0000000200 */
[C---:B------:R-:W-:Y:S08]  /*1f90*/  HMMA.16816.F32 R28, R192.reuse, R60, R28 ;  /* 0x0000003cc01c723c */ /* 0x040ff0000000181c */
[----:B------:R-:W-:Y:S01]  /*1fa0*/  HMMA.16816.F32 R32, R192, R62, R32 ;  /* 0x0000003ec020723c */ /* 0x000fe20000001820 */
[----:B------:R-:W-:Y:S07]  /*1fb0*/  LDSM.16.M88.4 R60, [R88+0x3000] ;  /* 0x00300000583c783b */ /* 0x000fee0000000200 */
[C---:B--2---:R-:W-:Y:S08]  /*1fc0*/  HMMA.16816.F32 R36, R196.reuse, R52, R36 ;  /* 0x00000034c424723c */ /* 0x044ff00000001824 */
[C---:B------:R-:W-:Y:S01]  /*1fd0*/  HMMA.16816.F32 R40, R196.reuse, R54, R40 ;  /* 0x00000036c428723c */ /* 0x040fe20000001828 */
[----:B------:R-:W2:Y:S07]  /*1fe0*/  LDSM.16.M88.4 R52, [R88+0x2800] ;  /* 0x002800005834783b */ /* 0x000eae0000000200 */
[C---:B---3--:R-:W-:Y:S08]  /*1ff0*/  HMMA.16816.F32 R24, R196.reuse, R56, R24 ;  /* 0x00000038c418723c */ /* 0x048ff00000001818 */
[C---:B------:R-:W-:Y:S01]  /*2000*/  HMMA.16816.F32 R20, R196.reuse, R58, R20 ;  /* 0x0000003ac414723c */ /* 0x040fe20000001814 */
[----:B------:R-:W-:Y:S07]  /*2010*/  LDSM.16.M88.4 R56, [R5+0x12900] ;  /* 0x012900000538783b */ /* 0x000fee0000000200 */
[C---:B------:R-:W-:Y:S08]  /*2020*/  HMMA.16816.F32 R8, R196.reuse, R68, R8 ;  /* 0x00000044c408723c */ /* 0x040ff00000001808 */
[C---:B------:R-:W-:Y:S01]  /*2030*/  HMMA.16816.F32 R16, R196.reuse, R70, R16 ;  /* 0x00000046c410723c */ /* 0x040fe20000001810 */
[----:B------:R-:W-:Y:S07]  /*2040*/  LDSM.16.M88.4 R68, [R250+0x3000] ;  /* 0x00300000fa44783b */ /* 0x000fee0000000200 */
[C---:B------:R-:W-:Y:S08]  /*2050*/  HMMA.16816.F32 R28, R196.reuse, R76, R28 ;  /* 0x0000004cc41c723c */ /* 0x040ff0000000181c */
[----:B------:R-:W-:Y:S01]  /*2060*/  HMMA.16816.F32 R32, R196, R78, R32 ;  /* 0x0000004ec420723c */ /* 0x000fe20000001820 */
[----:B------:R-:W3:Y:S07]  /*2070*/  LDSM.16.M88.4 R76, [R88+0x3800] ;  /* 0x00380000584c783b */ /* 0x000eee0000000200 */
[C---:B-1----:R-:W-:Y:S08]  /*2080*/  HMMA.16816.F32 R36, R200.reuse, R12, R36 ;  /* 0x0000000cc824723c */ /* 0x042ff00000001824 */
[C---:B------:R-:W-:Y:S08]  /*2090*/  HMMA.16816.F32 R40, R200.reuse, R14, R40 ;  /* 0x0000000ec828723c */ /* 0x040ff00000001828 */
[C---:B----4-:R-:W-:Y:S08]  /*20a0*/  HMMA.16816.F32 R24, R200.reuse, R44, R24 ;  /* 0x0000002cc818723c */ /* 0x050ff00000001818 */
[C---:B------:R-:W-:Y:S01]  /*20b0*/  HMMA.16816.F32 R20, R200.reuse, R46, R20 ;  /* 0x0000002ec814723c */ /* 0x040fe20000001814 */
[----:B------:R-:W1:Y:S07]  /*20c0*/  LDSM.16.M88.4 R44, [R5+0x12100] ;  /* 0x01210000052c783b */ /* 0x000e6e0000000200 */
[C---:B------:R-:W-:Y:S08]  /*20d0*/  HMMA.16816.F32 R12, R200.reuse, R64, R8 ;  /* 0x00000040c80c723c */ /* 0x040ff00000001808 */
[C---:B------:R-:W-:Y:S01]  /*20e0*/  HMMA.16816.F32 R8, R200.reuse, R66, R16 ;  /* 0x00000042c808723c */ /* 0x040fe20000001810 */
[----:B------:R-:W4:Y:S07]  /*20f0*/  LDSM.16.M88.4 R64, [R5+0x13100] ;  /* 0x013100000540783b */ /* 0x000f2e0000000200 */
[C---:B------:R-:W-:Y:S08]  /*2100*/  HMMA.16816.F32 R28, R200.reuse, R72, R28 ;  /* 0x00000048c81c723c */ /* 0x040ff0000000181c */
[----:B------:R-:W-:Y:S01]  /*2110*/  HMMA.16816.F32 R32, R200, R74, R32 ;  /* 0x0000004ac820723c */ /* 0x000fe20000001820 */
[----:B------:R-:W1:Y:S07]  /*2120*/  LDSM.16.M88.4 R72, [R5+0x13900] ;  /* 0x013900000548783b */ /* 0x000e6e0000000200 */
[C---:B-----5:R-:W-:Y:S08]  /*2130*/  HMMA.16816.F32 R36, R204.reuse, R48, R36 ;  /* 0x00000030cc24723c */ /* 0x060ff00000001824 */
[C---:B------:R-:W-:Y:S01]  /*2140*/  HMMA.16816.F32 R40, R204.reuse, R50, R40 ;  /* 0x00000032cc28723c */ /* 0x040fe20000001828 */
[----:B------:R-:W-:Y:S07]  /*2150*/  LDSM.16.M88.4 R48, [R135+0x14100] ;  /* 0x014100008730783b */ /* 0x000fee0000000200 */
[C---:B--2---:R-:W-:Y:S08]  /*2160*/  HMMA.16816.F32 R24, R204.reuse, R52, R24 ;  /* 0x00000034cc18723c */ /* 0x044ff00000001818 */
[C---:B------:R-:W-:Y:S01]  /*2170*/  HMMA.16816.F32 R20, R204.reuse, R54, R20 ;  /* 0x00000036cc14723c */ /* 0x040fe20000001814 */
[----:B------:R-:W2:Y:S07]  /*2180*/  LDSM.16.M88.4 R52, [R250+0x2000] ;  /* 0x00200000fa34783b */ /* 0x000eae0000000200 */
[C---:B------:R-:W-:Y:S08]  /*2190*/  HMMA.16816.F32 R16, R204.reuse, R60, R12 ;  /* 0x0000003ccc10723c */ /* 0x040ff0000000180c */
[C---:B------:R-:W-:Y:S01]  /*21a0*/  HMMA.16816.F32 R12, R204.reuse, R62, R8 ;  /* 0x0000003ecc0c723c */ /* 0x040fe20000001808 */
[----:B------:R-:W5:Y:S07]  /*21b0*/  LDSM.16.M88.4 R60, [R250+0x2800] ;  /* 0x00280000fa3c783b */ /* 0x000f6e0000000200 */
[C---:B---3--:R-:W-:Y:S08]  /*21c0*/  HMMA.16816.F32 R8, R204.reuse, R76, R28 ;  /* 0x0000004ccc08723c */ /* 0x048ff0000000181c */
[----:B------:R-:W-:Y:S01]  /*21d0*/  HMMA.16816.F32 R32, R204, R78, R32 ;  /* 0x0000004ecc20723c */ /* 0x000fe20000001820 */
[----:B------:R-:W-:Y:S07]  /*21e0*/  LDSM.16.M88.4 R76, [R135+0x15900] ;  /* 0x01590000874c783b */ /* 0x000fee0000000200 */
[C---:B-1----:R-:W-:Y:S08]  /*21f0*/  HMMA.16816.F32 R36, R208.reuse, R44, R36 ;  /* 0x0000002cd024723c */ /* 0x042ff00000001824 */
[C---:B------:R-:W-:Y:S01]  /*2200*/  HMMA.16816.F32 R40, R208.reuse, R46, R40 ;  /* 0x0000002ed028723c */ /* 0x040fe20000001828 */
[----:B------:R-:W-:Y:S07]  /*2210*/  LDSM.16.M88.4 R44, [R88+0x4000] ;  /* 0x00400000582c783b */ /* 0x000fee0000000200 */
[C---:B------:R-:W-:Y:S08]  /*2220*/  HMMA.16816.F32 R28, R208.reuse, R56, R24 ;  /* 0x00000038d01c723c */ /* 0x040ff00000001818 */
[C---:B------:R-:W-:Y:S01]  /*2230*/  HMMA.16816.F32 R24, R208.reuse, R58, R20 ;  /* 0x0000003ad018723c */ /* 0x040fe20000001814 */
[----:B------:R-:W1:Y:S07]  /*2240*/  LDSM.16.M88.4 R56, [R135+0x14900] ;  /* 0x014900008738783b */ /* 0x000e6e0000000200 */
[C---:B----4-:R-:W-:Y:S08]  /*2250*/  HMMA.16816.F32 R20, R208.reuse, R64, R16 ;  /* 0x00000040d014723c */ /* 0x050ff00000001810 */
[C---:B------:R-:W-:Y:S01]  /*2260*/  HMMA.16816.F32 R16, R208.reuse, R66, R12 ;  /* 0x00000042d010723c */ /* 0x040fe2000000180c */
[----:B------:R-:W3:Y:S07]  /*2270*/  LDSM.16.M88.4 R64, [R135+0x15100] ;  /* 0x015100008740783b */ /* 0x000eee0000000200 */
[C---:B------:R-:W-:Y:S08]  /*2280*/  HMMA.16816.F32 R12, R208.reuse, R72, R8 ;  /* 0x00000048d00c723c */ /* 0x040ff00000001808 */
[----:B------:R-:W-:Y:S01]  /*2290*/  HMMA.16816.F32 R8, R208, R74, R32 ;  /* 0x0000004ad008723c */ /* 0x000fe20000001820 */
[----:B------:R-:W-:Y:S07]  /*22a0*/  LDSM.16.M88.4 R72, [R88+0x5800] ;  /* 0x005800005848783b */ /* 0x000fee0000000200 */
[C---:B--2---:R-:W-:Y:S08]  /*22b0*/  HMMA.16816.F32 R36, R212.reuse, R52, R36 ;  /* 0x00000034d424723c */ /* 0x044ff00000001824 */
[C---:B------:R-:W-:Y:S01]  /*22c0*/  HMMA.16816.F32 R40, R212.reuse, R54, R40 ;  /* 0x00000036d428723c */ /* 0x040fe20000001828 */
[----:B------:R-:W-:Y:S07]  /*22d0*/  LDSM.16.M88.4 R52, [R88+0x4800] ;  /* 0x004800005834783b */ /* 0x000fee0000000200 */
[C---:B-----5:R-:W-:Y:S08]  /*22e0*/  HMMA.16816.F32 R32, R212.reuse, R60, R28 ;  /* 0x0000003cd420723c */ /* 0x060ff0000000181c */
[C---:B------:R-:W-:Y:S01]  /*22f0*/  HMMA.16816.F32 R28, R212.reuse, R62, R24 ;  /* 0x0000003ed41c723c */ /* 0x040fe20000001818 */
[----:B------:R-:W2:Y:S07]  /*2300*/  LDSM.16.M88.4 R60, [R88+0x5000] ;  /* 0x00500000583c783b */ /* 0x000eae0000000200 */
[C---:B------:R-:W-:Y:S08]  /*2310*/  HMMA.16816.F32 R24, R212.reuse, R68, R20 ;  /* 0x00000044d418723c */ /* 0x040ff00000001814 */
[C---:B------:R-:W-:Y:S01]  /*2320*/  HMMA.16816.F32 R20, R212.reuse, R70, R16 ;  /* 0x00000046d414723c */ /* 0x040fe20000001810 */
[----:B------:R-:W-:Y:S07]  /*2330*/  LDSM.16.M88.4 R68, [R5+0x14900] ;  /* 0x014900000544783b */ /* 0x000fee0000000200 */
[C---:B------:R-:W-:Y:S08]  /*2340*/  HMMA.16816.F32 R16, R212.reuse, R80, R12 ;  /* 0x00000050d410723c */ /* 0x040ff0000000180c */
[----:B------:R-:W-:Y:S08]  /*2350*/  HMMA.16816.F32 R12, R212, R82, R8 ;  /* 0x00000052d40c723c */ /* 0x000ff00000001808 */
[C---:B------:R-:W-:Y:S08]  /*2360*/  HMMA.16816.F32 R8, R216.reuse, R48, R36 ;  /* 0x00000030d808723c */ /* 0x040ff00000001824 */
[C---:B------:R-:W-:Y:S01]  /*2370*/  HMMA.16816.F32 R40, R216.reuse, R50, R40 ;  /* 0x00000032d828723c */ /* 0x040fe20000001828 */
[----:B------:R-:W4:Y:S07]  /*2380*/  LDSM.16.M88.4 R48, [R5+0x14100] ;  /* 0x014100000530783b */ /* 0x000f2e0000000200 */
[C---:B-1----:R-:W-:Y:S08]  /*2390*/  HMMA.16816.F32 R36, R216.reuse, R56, R32 ;  /* 0x00000038d824723c */ /* 0x042ff00000001820 */
[C---:B------:R-:W-:Y:S01]  /*23a0*/  HMMA.16816.F32 R32, R216.reuse, R58, R28 ;  /* 0x0000003ad820723c */ /* 0x040fe2000000181c */
[----:B------:R-:W-:Y:S07]  /*23b0*/  LDSM.16.M88.4 R56, [R5+0x15900] ;  /* 0x015900000538783b */ /* 0x000fee0000000200 */
[C---:B---3--:R-:W-:Y:S08]  /*23c0*/  HMMA.16816.F32 R28, R216.reuse, R64, R24 ;  /* 0x00000040d81c723c */ /* 0x048ff00000001818 */
[C---:B------:R-:W-:Y:S08]  /*23d0*/  HMMA.16816.F32 R24, R216.reuse, R66, R20 ;  /* 0x00000042d818723c */ /* 0x040ff00000001814 */
[C---:B------:R-:W-:Y:S08]  /*23e0*/  HMMA.16816.F32 R20, R216.reuse, R76, R16 ;  /* 0x0000004cd814723c */ /* 0x040ff00000001810 */
[----:B------:R-:W-:Y:S08]  /*23f0*/  HMMA.16816.F32 R16, R216, R78, R12 ;  /* 0x0000004ed810723c */ /* 0x000ff0000000180c */
[C---:B------:R-:W-:Y:S08]  /*2400*/  HMMA.16816.F32 R12, R220.reuse, R44, R8 ;  /* 0x0000002cdc0c723c */ /* 0x040ff00000001808 */
[C---:B--2---:R-:W-:Y:S08]  /*2410*/  HMMA.16816.F32 R28, R220.reuse, R60, R28 ;  /* 0x0000003cdc1c723c */ /* 0x044ff0000000181c */
[C---:B------:R-:W-:Y:S08]  /*2420*/  HMMA.16816.F32 R24, R220.reuse, R62, R24 ;  /* 0x0000003edc18723c */ /* 0x040ff00000001818 */
[C---:B------:R-:W-:Y:S08]  /*2430*/  HMMA.16816.F32 R60, R220.reuse, R74, R16 ;  /* 0x0000004adc3c723c */ /* 0x040ff00000001810 */
[----:B------:R-:W-:Y:S08]  /*2440*/  HMMA.16816.F32 R32, R220, R54, R32 ;  /* 0x00000036dc20723c */ /* 0x000ff00000001820 */
[----:B----4-:R-:W-:Y:S01]  /*2450*/  HMMA.16816.F32 R16, R224, R48, R12 ;  /* 0x00000030e010723c */ /* 0x010fe2000000180c */
[----:B------:R-:W1:Y:S07]  /*2460*/  LDSM.16.M88.4 R12, [R250+0x4000] ;  /* 0x00400000fa0c783b */ /* 0x000e6e0000000200 */
[C---:B------:R-:W-:Y:S08]  /*2470*/  HMMA.16816.F32 R8, R220.reuse, R46, R40 ;  /* 0x0000002edc08723c */ /* 0x040ff00000001828 */
[C---:B------:R-:W-:Y:S01]  /*2480*/  HMMA.16816.F32 R64, R220.reuse, R72, R20 ;  /* 0x00000048dc40723c */ /* 0x040fe20000001814 */
[----:B------:R-:W2:Y:S04]  /*2490*/  LDSM.16.M88.4 R20, [R5+0x15100] ;  /* 0x015100000514783b */ /* 0x000ea80000000200 */
[----:B------:R-:W-:Y:S03]  /*24a0*/  LDSM.16.M88.4 R72, [R250+0x5800] ;  /* 0x00580000fa48783b */ /* 0x000fe60000000200 */
[----:B------:R-:W-:Y:S01]  /*24b0*/  HMMA.16816.F32 R36, R220, R52, R36 ;  /* 0x00000034dc24723c */ /* 0x000fe20000001824 */
[----:B------:R-:W-:Y:S07]  /*24c0*/  LDSM.16.M88.4 R52, [R250+0x4800] ;  /* 0x00480000fa34783b */ /* 0x000fee0000000200 */
[C---:B------:R-:W-:Y:S01]  /*24d0*/  HMMA.16816.F32 R44, R224.reuse, R70, R32 ;  /* 0x00000046e02c723c */ /* 0x040fe20000001820 */
[----:B------:R-:W3:Y:S07]  /*24e0*/  LDSM.16.M88.4 R32, [R135+0x16100] ;  /* 0x016100008720783b */ /* 0x000eee0000000200 */
[----:B------:R-:W-:Y:S08]  /*24f0*/  HMMA.16816.F32 R8, R224, R50, R8 ;  /* 0x00000032e008723c */ /* 0x000ff00000001808 */
[----:B-1----:R-:W-:Y:S08]  /*2500*/  HMMA.16816.F32 R16, R228, R12, R16 ;  /* 0x0000000ce410723c */ /* 0x002ff00000001810 */
[C---:B------:R-:W-:Y:S01]  /*2510*/  HMMA.16816.F32 R48, R224.reuse, R68, R36 ;  /* 0x00000044e030723c */ /* 0x040fe20000001824 */
[----:B------:R-:W-:Y:S07]  /*2520*/  LDSM.16.M88.4 R68, [R250+0x5000] ;  /* 0x00500000fa44783b */ /* 0x000fee0000000200 */
[C---:B--2---:R-:W-:Y:S08]  /*2530*/  HMMA.16816.F32 R40, R224.reuse, R20, R28 ;  /* 0x00000014e028723c */ /* 0x044ff0000000181c */
[C---:B------:R-:W-:Y:S01]  /*2540*/  HMMA.16816.F32 R28, R224.reuse, R22, R24 ;  /* 0x00000016e01c723c */ /* 0x040fe20000001818 */
[----:B------:R-:W1:Y:S07]  /*2550*/  LDSM.16.M88.4 R20, [R88+0x6000] ;  /* 0x006000005814783b */ /* 0x000e6e0000000200 */
[----:B------:R-:W-:Y:S01]  /*2560*/  HMMA.16816.F32 R36, R224, R56, R64 ;  /* 0x00000038e024723c */ /* 0x000fe20000001840 */
[----:B------:R-:W-:Y:S07]  /*2570*/  LDSM.16.M88.4 R64, [R135+0x17900] ;  /* 0x017900008740783b */ /* 0x000fee0000000200 */
[----:B------:R-:W-:Y:S08]  /*2580*/  HMMA.16816.F32 R8, R228, R14, R8 ;  /* 0x0000000ee408723c */ /* 0x000ff00000001808 */
[----:B---3--:R-:W-:Y:S08]  /*2590*/  HMMA.16816.F32 R12, R232, R32, R16 ;  /* 0x00000020e80c723c */ /* 0x008ff00000001810 */
[C---:B------:R-:W-:Y:S01]  /*25a0*/  HMMA.16816.F32 R24, R228.reuse, R52, R48 ;  /* 0x00000034e418723c */ /* 0x040fe20000001830 */
[----:B------:R-:W-:Y:S07]  /*25b0*/  LDSM.16.M88.4 R48, [R88+0x6800] ;  /* 0x006800005830783b */ /* 0x000fee0000000200 */
[C---:B------:R-:W-:Y:S01]  /*25c0*/  HMMA.16816.F32 R76, R228.reuse, R72, R36 ;  /* 0x00000048e44c723c */ /* 0x040fe20000001824 */
[----:B------:R-:W2:Y:S07]  /*25d0*/  LDSM.16.M88.4 R36, [R5+0x16100] ;  /* 0x016100000524783b */ /* 0x000eae0000000200 */
[----:B------:R-:W-:Y:S01]  /*25e0*/  HMMA.16816.F32 R52, R228, R54, R44 ;  /* 0x00000036e434723c */ /* 0x000fe2000000182c */
[----:B------:R-:W3:Y:S07]  /*25f0*/  LDSM.16.M88.4 R44, [R135+0x16900] ;  /* 0x01690000872c783b */ /* 0x000eee0000000200 */
[----:B------:R-:W-:Y:S08]  /*2600*/  HMMA.16816.F32 R8, R232, R34, R8 ;  /* 0x00000022e808723c */ /* 0x000ff00000001808 */
[----:B-1----:R-:W-:Y:S08]  /*2610*/  HMMA.16816.F32 R12, R236, R20, R12 ;  /* 0x00000014ec0c723c */ /* 0x002ff0000000180c */
[----:B------:R-:W-:Y:S08]  /*2620*/  HMMA.16816.F32 R80, R224, R58, R60 ;  /* 0x0000003ae050723c */ /* 0x000ff0000000183c */
[C---:B------:R-:W-:Y:S01]  /*2630*/  HMMA.16816.F32 R60, R228.reuse, R68, R40 ;  /* 0x00000044e43c723c */ /* 0x040fe20000001828 */
[----:B------:R-:W1:Y:S07]  /*2640*/  LDSM.16.M88.4 R40, [R250+0x6000] ;  /* 0x00600000fa28783b */ /* 0x000e6e0000000200 */
[----:B------:R-:W-:Y:S01]  /*2650*/  HMMA.16816.F32 R56, R228, R70, R28 ;  /* 0x00000046e438723c */ /* 0x000fe2000000181c */
[----:B------:R-:W4:Y:S07]  /*2660*/  LDSM.16.M88.4 R28, [R135+0x17100] ;  /* 0x01710000871c783b */ /* 0x000f2e0000000200 */
[----:B------:R-:W-:Y:S08]  /*2670*/  HMMA.16816.F32 R8, R236, R22, R8 ;  /* 0x00000016ec08723c */ /* 0x000ff00000001808 */
[----:B--2---:R-:W-:Y:S08]  /*2680*/  HMMA.16816.F32 R12, R240, R36, R12 ;  /* 0x00000024f00c723c */ /* 0x004ff0000000180c */
[C---:B---3--:R-:W-:Y:S08]  /*2690*/  HMMA.16816.F32 R16, R232.reuse, R44, R24 ;  /* 0x0000002ce810723c */ /* 0x048ff00000001818 */
[----:B------:R-:W-:Y:S01]  /*26a0*/  HMMA.16816.F32 R24, R232, R46, R52 ;  /* 0x0000002ee818723c */ /* 0x000fe20000001834 */
[----:B------:R-:W2:Y:S04]  /*26b0*/  LDSM.16.M88.4 R52, [R88+0x7000] ;  /* 0x007000005834783b */ /* 0x000ea80000000200 */
[----:B------:R-:W3:Y:S03]  /*26c0*/  LDSM.16.M88.4 R44, [R5+0x16900] ;  /* 0x01690000052c783b */ /* 0x000ee60000000200 */
[----:B------:R-:W-:Y:S08]  /*26d0*/  HMMA.16816.F32 R8, R240, R38, R8 ;  /* 0x00000026f008723c */ /* 0x000ff00000001808 */
[----:B-1----:R-:W-:Y:S08]  /*26e0*/  HMMA.16816.F32 R32, R244, R40, R12 ;  /* 0x00000028f420723c */ /* 0x002ff0000000180c */
[----:B------:R-:W-:Y:S08]  /*26f0*/  HMMA.16816.F32 R20, R236, R48, R16 ;  /* 0x00000030ec14723c */ /* 0x000ff00000001810 */
[----:B----4-:R-:W-:Y:S08]  /*2700*/  HMMA.16816.F32 R12, R232, R28, R60 ;  /* 0x0000001ce80c723c */ /* 0x010ff0000000183c */
[----:B------:R-:W-:Y:S01]  /*2710*/  HMMA.16816.F32 R16, R236, R50, R24 ;  /* 0x00000032ec10723c */ /* 0x000fe20000001818 */
[----:B------:R-:W-:Y:S01]  /*2720*/  LDSM.16.M88.4 R48, [R88+0x7800] ;  /* 0x007800005830783b */ /* 0x000fe20000000200 */
[----:B------:R-:W-:-:S02]  /*2730*/  FMUL.FTZ R32, R32, c[0x0][0x320] ;  /* 0x0000c80020207a20 */ /* 0x000fc40000410000 */
[----:B------:R-:W-:Y:S02]  /*2740*/  FMUL.FTZ R33, R33, c[0x0][0x320] ;  /* 0x0000c80021217a20 */ /* 0x000fe40000410000 */
[----:B------:R-:W-:Y:S02]  /*2750*/  FMUL.FTZ R34, R34, c[0x0][0x320] ;  /* 0x0000c80022227a20 */ /* 0x000fe40000410000 */
[----:B------:R-:W-:Y:S01]  /*2760*/  HMMA.16816.F32 R36, R232, R30, R56 ;  /* 0x0000001ee824723c */ /* 0x000fe20000001838 */
[----:B------:R-:W-:Y:S01]  /*2770*/  LDSM.16.M88.4 R56, [R250+0x6800] ;  /* 0x00680000fa38783b */ /* 0x000fe20000000200 */
[----:B------:R-:W-:-:S04]  /*2780*/  FMUL.FTZ R35, R35, c[0x0][0x320] ;  /* 0x0000c80023237a20 */ /* 0x000fc80000410000 */
[----:B------:R-:W1:Y:S02]  /*2790*/  MUFU.TANH R73, R35 ;  /* 0x0000002300497308 */ /* 0x000e640000002400 */
[----:B------:R-:W-:Y:S01]  /*27a0*/  HMMA.16816.F32 R28, R244, R42, R8 ;  /* 0x0000002af41c723c */ /* 0x000fe20000001808 */
[----:B------:R-:W4:Y:S07]  /*27b0*/  LDSM.16.M88.4 R40, [R5+0x17100] ;  /* 0x017100000528783b */ /* 0x000f2e0000000200 */
[----:B--2---:R-:W-:Y:S08]  /*27c0*/  HMMA.16816.F32 R12, R236, R52, R12 ;  /* 0x00000034ec0c723c */ /* 0x004ff0000000180c */
[----:B---3--:R-:W-:Y:S08]  /*27d0*/  HMMA.16816.F32 R8, R240, R46, R16 ;  /* 0x0000002ef008723c */ /* 0x008ff00000001810 */
[----:B------:R-:W-:Y:S01]  /*27e0*/  HMMA.16816.F32 R68, R228, R74, R80 ;  /* 0x0000004ae444723c */ /* 0x000fe20000001850 */
[----:B------:R-:W2:Y:S01]  /*27f0*/  MUFU.TANH R80, R32 ;  /* 0x0000002000507308 */ /* 0x000ea20000002400 */
[----:B------:R-:W-:-:S02]  /*2800*/  FMUL.FTZ R28, R28, c[0x0][0x320] ;  /* 0x0000c8001c1c7a20 */ /* 0x000fc40000410000 */
[----:B------:R-:W-:Y:S02]  /*2810*/  FMUL.FTZ R29, R29, c[0x0][0x320] ;  /* 0x0000c8001d1d7a20 */ /* 0x000fe40000410000 */
[----:B------:R-:W-:Y:S02]  /*2820*/  FMUL.FTZ R30, R30, c[0x0][0x320] ;  /* 0x0000c8001e1e7a20 */ /* 0x000fe40000410000 */
[----:B------:R-:W-:Y:S01]  /*2830*/  HMMA.16816.F32 R20, R240, R44, R20 ;  /* 0x0000002cf014723c */ /* 0x000fe20000001814 */
[----:B------:R-:W3:Y:S01]  /*2840*/  MUFU.TANH R75, R33 ;  /* 0x00000021004b7308 */ /* 0x000ee20000002400 */
[----:B------:R-:W-:Y:S01]  /*2850*/  LDSM.16.M88.4 R44, [R250+0x7000] ;  /* 0x00700000fa2c783b */ /* 0x000fe20000000200 */
[----:B------:R-:W-:-:S05]  /*2860*/  FMUL.FTZ R31, R31, c[0x0][0x320] ;  /* 0x0000c8001f1f7a20 */ /* 0x000fca0000410000 */
[----:B------:R-:W-:Y:S01]  /*2870*/  HMMA.16816.F32 R60, R232, R64, R76 ;  /* 0x00000040e83c723c */ /* 0x000fe2000000184c */
[----:B------:R5:W1:Y:S07]  /*2880*/  MUFU.TANH R74, R34 ;  /* 0x00000022004a7308 */ /* 0x000a6e0000002400 */
[----:B----4-:R-:W-:Y:S01]  /*2890*/  HMMA.16816.F32 R16, R240, R40, R12 ;  /* 0x00000028f010723c */ /* 0x010fe2000000180c */
[----:B------:R-:W4:Y:S07]  /*28a0*/  MUFU.TANH R72, R28 ;  /* 0x0000001c00487308 */ /* 0x000f2e0000002400 */
[----:B------:R-:W-:Y:S01]  /*28b0*/  HMMA.16816.F32 R12, R244, R58, R8 ;  /* 0x0000003af40c723c */ /* 0x000fe20000001808 */
[----:B------:R-:W1:Y:S07]  /*28c0*/  MUFU.TANH R65, R29 ;  /* 0x0000001d00417308 */ /* 0x000e6e0000002400 */
[----:B------:R-:W-:Y:S01]  /*28d0*/  HMMA.16816.F32 R8, R232, R66, R68 ;  /* 0x00000042e808723c */ /* 0x000fe20000001844 */
[----:B------:R-:W1:Y:S07]  /*28e0*/  MUFU.TANH R64, R30 ;  /* 0x0000001e00407308 */ /* 0x000e6e0000002400 */
[----:B-----5:R-:W-:Y:S01]  /*28f0*/  HMMA.16816.F32 R32, R236, R54, R36 ;  /* 0x00000036ec20723c */ /* 0x020fe20000001824 */
[----:B------:R5:W1:Y:S07]  /*2900*/  LDSM.16.M88.4 R36, [R5+0x17900] ;  /* 0x017900000524783b */ /* 0x000a6e0000000200 */
[----:B------:R-:W-:Y:S01]  /*2910*/  HMMA.16816.F32 R24, R244, R56, R20 ;  /* 0x00000038f418723c */ /* 0x000fe20000001814 */
[----:B------:R2:W1:Y:S01]  /*2920*/  MUFU.TANH R57, R31 ;  /* 0x0000001f00397308 */ /* 0x0004620000002400 */
[----:B------:R-:W-:-:S02]  /*2930*/  FMUL.FTZ R12, R12, c[0x0][0x320] ;  /* 0x0000c8000c0c7a20 */ /* 0x000fc40000410000 */
[----:B------:R-:W-:Y:S02]  /*2940*/  FMUL.FTZ R13, R13, c[0x0][0x320] ;  /* 0x0000c8000d0d7a20 */ /* 0x000fe40000410000 */
[----:B------:R-:W-:Y:S02]  /*2950*/  FMUL.FTZ R14, R14, c[0x0][0x320] ;  /* 0x0000c8000e0e7a20 */ /* 0x000fe40000410000 */
[C---:B------:R-:W-:Y:S01]  /*2960*/  HMMA.16816.F32 R20, R236.reuse, R48, R60 ;  /* 0x00000030ec14723c */ /* 0x040fe2000000183c */
[----:B------:R-:W-:Y:S01]  /*2970*/  FMUL.FTZ R15, R15, c[0x0][0x320] ;  /* 0x0000c8000f0f7a20 */ /* 0x000fe20000410000 */
[----:B------:R-:W1:Y:S06]  /*2980*/  MUFU.TANH R52, R12 ;  /* 0x0000000c00347308 */ /* 0x000e6c0000002400 */
[----:B------:R-:W-:Y:S01]  /*2990*/  HMMA.16816.F32 R8, R236, R50, R8 ;  /* 0x00000032ec08723c */ /* 0x000fe20000001808 */
[----:B-----5:R-:W-:Y:S01]  /*29a0*/  IADD3 R5, R88, 0x3000, RZ ;  /* 0x0000300058057810 */ /* 0x020fe20007ffe0ff */
[----:B------:R-:W1:Y:S04]  /*29b0*/  MUFU.TANH R49, R13 ;  /* 0x0000000d00317308 */ /* 0x000e680000002400 */
[----:B------:R5:W-:Y:S02]  /*29c0*/  STL [R1+0x2c], R5 ;  /* 0x00002c0501007387 */ /* 0x000be40000100800 */
[----:B--2---:R-:W-:Y:S01]  /*29d0*/  HMMA.16816.F32 R28, R240, R42, R32 ;  /* 0x0000002af01c723c */ /* 0x004fe20000001820 */
[----:B------:R-:W-:Y:S01]  /*29e0*/  FMUL.FTZ R24, R24, c[0x0][0x320] ;  /* 0x0000c80018187a20 */ /* 0x000fe20000410000 */
[----:B------:R-:W2:Y:S01]  /*29f0*/  LDSM.16.M88.4 R32, [R250+0x7800] ;  /* 0x00780000fa20783b */ /* 0x000ea20000000200 */
[----:B------:R-:W-:Y:S01]  /*2a00*/  FMUL.FTZ R25, R25, c[0x0][0x320] ;  /* 0x0000c80019197a20 */ /* 0x000fe20000410000 */
[----:B------:R-:W2:Y:S01]  /*2a10*/  MUFU.TANH R48, R14 ;  /* 0x0000000e00307308 */ /* 0x000ea20000002400 */
[----:B------:R-:W-:Y:S01]  /*2a20*/  FMUL.FTZ R26, R26, c[0x0][0x320] ;  /* 0x0000c8001a1a7a20 */ /* 0x000fe20000410000 */
[----:B------:R3:W-:Y:S01]  /*2a30*/  STL [R1+0x28], R2 ;  /* 0x0000280201007387 */ /* 0x0007e20000100800 */
[----:B------:R-:W-:Y:S01]  /*2a40*/  FMUL.FTZ R27, R27, c[0x0][0x320] ;  /* 0x0000c8001b1b7a20 */ /* 0x000fe20000410000 */
[----:B------:R-:W-:-:S04]  /*2a50*/  DEPBAR.LE SB0, 0x0 ;  /* 0x000080000000791a */ /* 0x000fc80000000000 */
[----:B------:R-:W2:Y:S04]  /*2a60*/  MUFU.TANH R56, R24 ;  /* 0x0000001800387308 */ /* 0x000ea80000002400 */
[----:B-1----:R-:W-:Y:S04]  /*2a70*/  HMMA.16816.F32 R8, R240, R38, R8 ;  /* 0x00000026f008723c */ /* 0x002fe80000001808 */
[----:B------:R-:W1:Y:S01]  /*2a80*/  MUFU.TANH R55, R25 ;  /* 0x0000001900377308 */ /* 0x000e620000002400 */
[----:B-----5:R-:W-:-:S07]  /*2a90*/  IADD3 R5, R88, 0x4000, RZ ;  /* 0x0000400058057810 */ /* 0x020fce0007ffe0ff */
[----:B------:R-:W1:Y:S01]  /*2aa0*/  MUFU.TANH R54, R26 ;  /* 0x0000001a00367308 */ /* 0x000e620000002400 */
[----:B------:R5:W-:Y:S01]  /*2ab0*/  STL [R1+0x24], R5 ;  /* 0x0000240501007387 */ /* 0x000be20000100800 */
[----:B---3--:R-:W-:-:S06]  /*2ac0*/  IADD3 R2, R88, 0x4800, RZ ;  /* 0x0000480058027810 */ /* 0x008fcc0007ffe0ff */
[----:B------:R3:W1:Y:S01]  /*2ad0*/  MUFU.TANH R53, R27 ;  /* 0x0000001b00357308 */ /* 0x0006620000002400 */
[----:B------:R1:W-:Y:S04]  /*2ae0*/  STL [R1+0x20], R2 ;  /* 0x0000200201007387 */ /* 0x0003e80000100800 */
[----:B------:R4:W-:Y:S01]  /*2af0*/  STL [R1+0x1c], R6 ;  /* 0x00001c0601007387 */ /* 0x0009e20000100800 */
[C---:B--2---:R-:W-:Y:S08]  /*2b00*/  HMMA.16816.F32 R8, R244.reuse, R34, R8 ;  /* 0x00000022f408723c */ /* 0x044ff00000001808 */
[----:B---3--:R-:W-:Y:S01]  /*2b10*/  HMMA.16816.F32 R24, R244, R44, R16 ;  /* 0x0000002cf418723c */ /* 0x008fe20000001810 */
[----:B------:R2:W3:Y:S01]  /*2b20*/  MUFU.TANH R45, R15 ;  /* 0x0000000f002d7308 */ /* 0x0004e20000002400 */
[----:B-----5:R-:W-:-:S05]  /*2b30*/  IADD3 R5, R88, 0x5800, RZ ;  /* 0x0000580058057810 */ /* 0x020fca0007ffe0ff */
[----:B------:R5:W-:Y:S01]  /*2b40*/  STL [R1+0x18], R5 ;  /* 0x0000180501007387 */ /* 0x000be20000100800 */
[----:B------:R-:W-:Y:S01]  /*2b50*/  HMMA.16816.F32 R16, R240, R36, R20 ;  /* 0x00000024f010723c */ /* 0x000fe20000001814 */
[C---:B-1----:R-:W-:Y:S02]  /*2b60*/  IADD3 R2, R88.reuse, 0x6000, RZ ;  /* 0x0000600058027810 */ /* 0x042fe40007ffe0ff */
[----:B----4-:R-:W-:-:S03]  /*2b70*/  IADD3 R6, R88, 0x6800, RZ ;  /* 0x0000680058067810 */ /* 0x010fc60007ffe0ff */
[----:B------:R1:W-:Y:S02]  /*2b80*/  STL [R1+0x14], R2 ;  /* 0x0000140201007387 */ /* 0x0003e40000100800 */
[----:B------:R-:W-:Y:S01]  /*2b90*/  HMMA.16816.F32 R20, R244, R46, R28 ;  /* 0x0000002ef414723c */ /* 0x000fe2000000181c */
[----:B------:R-:W-:Y:S01]  /*2ba0*/  FMUL.FTZ R8, R8, c[0x0][0x320] ;  /* 0x0000c80008087a20 */ /* 0x000fe20000410000 */
[----:B------:R4:W-:Y:S01]  /*2bb0*/  STL [R1+0x10], R6 ;  /* 0x0000100601007387 */ /* 0x0009e20000100800 */
[----:B------:R-:W-:Y:S02]  /*2bc0*/  FMUL.FTZ R9, R9, c[0x0][0x320] ;  /* 0x0000c80009097a20 */ /* 0x000fe40000410000 */
[----:B------:R4:W1:Y:S01]  /*2bd0*/  MUFU.TANH R29, R8 ;  /* 0x00000008001d7308 */ /* 0x0008620000002400 */
[----:B------:R-:W-:Y:S02]  /*2be0*/  FMUL.FTZ R10, R10, c[0x0][0x320] ;  /* 0x0000c8000a0a7a20 */ /* 0x000fe40000410000 */
[----:B------:R-:W-:-:S02]  /*2bf0*/  FMUL.FTZ R25, R25, c[0x0][0x320] ;  /* 0x0000c80019197a20 */ /* 0x000fc40000410000 */
[----:B------:R-:W-:Y:S02]  /*2c00*/  FMUL.FTZ R26, R26, c[0x0][0x320] ;  /* 0x0000c8001a1a7a20 */ /* 0x000fe40000410000 */
[----:B------:R-:W-:Y:S01]  /*2c10*/  FMUL.FTZ R27, R27, c[0x0][0x320] ;  /* 0x0000c8001b1b7a20 */ /* 0x000fe20000410000 */
[----:B------:R4:W3:Y:S01]  /*2c20*/  MUFU.TANH R43, R25 ;  /* 0x00000019002b7308 */ /* 0x0008e20000002400 */
[----:B------:R-:W-:Y:S02]  /*2c30*/  FMUL.FTZ R24, R24, c[0x0][0x320] ;  /* 0x0000c80018187a20 */ /* 0x000fe40000410000 */
[----:B--2---:R-:W-:Y:S01]  /*2c40*/  HMMA.16816.F32 R12, R244, R32, R16 ;  /* 0x00000020f40c723c */ /* 0x004fe20000001810 */
[----:B-----5:R-:W-:Y:S01]  /*2c50*/  IADD3 R5, R88, 0x7000, RZ ;  /* 0x0000700058057810 */ /* 0x020fe20007ffe0ff */
[----:B------:R-:W-:-:S03]  /*2c60*/  FMUL.FTZ R11, R11, c[0x0][0x320] ;  /* 0x0000c8000b0b7a20 */ /* 0x000fc60000410000 */
[----:B------:R4:W2:Y:S01]  /*2c70*/  MUFU.TANH R42, R26 ;  /* 0x0000001a002a7308 */ /* 0x0008a20000002400 */
[----:B-1----:R-:W-:Y:S02]  /*2c80*/  IADD3 R2, R88, 0x7800, RZ ;  /* 0x0000780058027810 */ /* 0x002fe40007ffe0ff */
[----:B------:R-:W-:Y:S02]  /*2c90*/  FMUL.FTZ R20, R20, c[0x0][0x320] ;  /* 0x0000c80014147a20 */ /* 0x000fe40000410000 */
[----:B------:R-:W-:Y:S01]  /*2ca0*/  FMUL.FTZ R21, R21, c[0x0][0x320] ;  /* 0x0000c80015157a20 */ /* 0x000fe20000410000 */
[----:B------:R4:W-:Y:S01]  /*2cb0*/  STL [R1+0x8], R2 ;  /* 0x0000080201007387 */ /* 0x0009e20000100800 */
[----:B------:R-:W-:Y:S01]  /*2cc0*/  FMUL.FTZ R22, R22, c[0x0][0x320] ;  /* 0x0000c80016167a20 */ /* 0x000fe20000410000 */
[----:B------:R4:W1:Y:S01]  /*2cd0*/  MUFU.TANH R38, R27 ;  /* 0x0000001b00267308 */ /* 0x0008620000002400 */
[----:B------:R-:W-:Y:S01]  /*2ce0*/  FMUL.FTZ R23, R23, c[0x0][0x320] ;  /* 0x0000c80017177a20 */ /* 0x000fe20000410000 */
[----:B------:R4:W-:Y:S06]  /*2cf0*/  STL [R1+0xc], R5 ;  /* 0x00000c0501007387 */ /* 0x0009ec0000100800 */
[----:B------:R4:W1:Y:S03]  /*2d00*/  MUFU.TANH R44, R24 ;  /* 0x00000018002c7308 */ /* 0x0008660000002400 */
[----:B------:R-:W-:-:S02]  /*2d10*/  FMUL.FTZ R12, R12, c[0x0][0x320] ;  /* 0x0000c8000c0c7a20 */ /* 0x000fc40000410000 */
[----:B------:R-:W-:Y:S02]  /*2d20*/  FMUL.FTZ R13, R13, c[0x0][0x320] ;  /* 0x0000c8000d0d7a20 */ /* 0x000fe40000410000 */
[----:B------:R-:W-:Y:S02]  /*2d30*/  FMUL.FTZ R14, R14, c[0x0][0x320] ;  /* 0x0000c8000e0e7a20 */ /* 0x000fe40000410000 */
[----:B------:R-:W-:Y:S01]  /*2d40*/  FMUL.FTZ R15, R15, c[0x0][0x320] ;  /* 0x0000c8000f0f7a20 */ /* 0x000fe20000410000 */
[----:B------:R4:W1:Y:S08]  /*2d50*/  MUFU.TANH R37, R20 ;  /* 0x0000001400257308 */ /* 0x0008700000002400 */
        /* <DEDUP_REMOVED lines=9> */
[----:B------:R4:W1:Y:S01]  /*2df0*/  MUFU.TANH R34, R11 ;  /* 0x0000000b00227308 */ /* 0x0008620000002400 */
[----:B------:R-:W-:Y:S06]  /*2e00*/  BAR.SYNC.DEFER_BLOCKING 0x0 ;  /* 0x0000000000007b1d */ /* 0x000fec0000010000 */
[----:B------:R-:W-:Y:S05]  /*2e10*/  @P0 BRA `(.L_x_1) ;  /* 0x0000057000000947 */ /* 0x000fea0003800000 */
[----:B--23--:R-:W-:Y:S01]  /*2e20*/  ULEA UR4, UR8, UR11, 0x6 ;  /* 0x0000000b08047291 */ /* 0x00cfe2000f8e303f */
[----:B------:R-:W-:Y:S01]  /*2e30*/  ISETP.NE.AND P1, PT, R87, 0x1, PT ;  /* 0x000000015700780c */ /* 0x000fe20003f25270 */
[----:B----4-:R-:W-:-:S04]  /*2e40*/  IMAD.MOV.U32 R9, RZ, RZ, RZ ;  /* 0x000000ffff097224 */ /* 0x010fc800078e00ff */
[----:B------:R-:W-:-:S05]  /*2e50*/  IMAD.U32 R5, RZ, RZ, UR4 ;  /* 0x00000004ff057e24 */ /* 0x000fca000f8e00ff */
[----:B------:R-:W-:-:S05]  /*2e60*/  IADD3 R5, R5, -0x80, R86 ;  /* 0xffffff8005057810 */ /* 0x000fca0007ffe056 */
[----:B------:R-:W-:-:S04]  /*2e70*/  @P1 IMAD.HI.U32 R6, R5, c[0x0][0x2bc], RZ ;  /* 0x0000af0005061a27 */ /* 0x000fc800078e00ff */
[----:B------:R-:W-:Y:S01]  /*2e80*/  IMAD.MOV.U32 R2, RZ, RZ, R5 ;  /* 0x000000ffff027224 */ /* 0x000fe200078e0005 */
[----:B------:R-:W-:-:S04]  /*2e90*/  @P1 SHF.R.U32.HI R2, RZ, c[0x0][0x2c0], R6 ;  /* 0x0000b000ff021a19 */ /* 0x000fc80000011606 */
[----:B------:R-:W-:-:S04]  /*2ea0*/  @!P2 IADD3 R7, P0, R2, UR12, RZ ;  /* 0x0000000c0207ac10 */ /* 0x000fc8000ff1e0ff */
[----:B------:R-:W-:Y:S02]  /*2eb0*/  @!P2 LEA.HI.X.SX32 R8, R2, UR6, 0x1, P0 ;  /* 0x000000060208ac11 */ /* 0x000fe400080f0eff */
[----:B------:R-:W-:-:S04]  /*2ec0*/  @!P2 LEA R6, P0, R7, c[0x0][0x2a0], 0x2 ;  /* 0x0000a8000706aa11 */ /* 0x000fc800078010ff */
[----:B------:R-:W-:-:S05]  /*2ed0*/  @!P2 LEA.HI.X R7, R7, c[0x0][0x2a4], R8, 0x2, P0 ;  /* 0x0000a9000707aa11 */ /* 0x000fca00000f1408 */
[----:B------:R2:W3:Y:S01]  /*2ee0*/  @!P2 LDG.E R9, [R6.64] ;  /* 0x0000000e0609a981 */ /* 0x0004e2000c1e1900 */
[----:B------:R-:W-:Y:S01]  /*2ef0*/  IMAD.MOV R2, RZ, RZ, -R2 ;  /* 0x000000ffff027224 */ /* 0x000fe200078e0a02 */
[----:B------:R-:W-:Y:S01]  /*2f00*/  SEL R24, RZ, 0x10, P5 ;  /* 0x00000010ff187807 */ /* 0x000fe20002800000 */
[----:B------:R-:W-:Y:S01]  /*2f10*/  IMAD.WIDE R40, R179, 0x2, RZ ;  /* 0x00000002b3287825 */ /* 0x000fe200078e02ff */
[----:B------:R-:W-:Y:S02]  /*2f20*/  SHF.R.S32.HI R8, RZ, 0x1f, R133 ;  /* 0x0000001fff087819 */ /* 0x000fe40000011485 */
[----:B------:R-:W-:Y:S01]  /*2f30*/  IADD3 R20, -R24, 0x10, RZ ;  /* 0x0000001018147810 */ /* 0x000fe20007ffe1ff */
[----:B------:R-:W-:Y:S01]  /*2f40*/  IMAD R10, R2, c[0x0][0x2b8], R5 ;  /* 0x0000ae00020a7a24 */ /* 0x000fe200078e0205 */
[----:B------:R-:W-:Y:S02]  /*2f50*/  SEL R23, RZ, 0x10, P4 ;  /* 0x00000010ff177807 */ /* 0x000fe40002000000 */
[----:B------:R-:W-:-:S02]  /*2f60*/  LOP3.LUT R20, R20, 0xf, RZ, 0xc0, !PT ;  /* 0x0000000f14147812 */ /* 0x000fc400078ec0ff */
[----:B------:R-:W-:Y:S01]  /*2f70*/  SHF.R.S32.HI R2, RZ, 0x1f, R10 ;  /* 0x0000001fff027819 */ /* 0x000fe2000001140a */
[----:B------:R4:W-:Y:S01]  /*2f80*/  STL [R1+0x60], R10 ;  /* 0x0000600a01007387 */ /* 0x0009e20000100800 */
[----:B------:R-:W-:Y:S02]  /*2f90*/  LEA.HI R8, R8, R133, RZ, 0x3 ;  /* 0x0000008508087211 */ /* 0x000fe400078f18ff */
[----:B------:R-:W-:Y:S01]  /*2fa0*/  IADD3 R18, -R23, 0x10, RZ ;  /* 0x0000001017127810 */ /* 0x000fe20007ffe1ff */
[----:B------:R-:W-:Y:S01]  /*2fb0*/  IMAD R2, R2, c[0x0][0x1e0], RZ ;  /* 0x0000780002027a24 */ /* 0x000fe200078e02ff */
[----:B------:R-:W-:Y:S02]  /*2fc0*/  SEL R22, RZ, 0x10, P3 ;  /* 0x00000010ff167807 */ /* 0x000fe40001800000 */
[----:B------:R-:W-:Y:S01]  /*2fd0*/  LOP3.LUT R8, R8, 0xfffffff8, RZ, 0xc0, !PT ;  /* 0xfffffff808087812 */ /* 0x000fe200078ec0ff */
[----:B------:R-:W-:Y:S01]  /*2fe0*/  IMAD R2, R10, c[0x0][0x1e4], R2 ;  /* 0x000079000a027a24 */ /* 0x000fe200078e0202 */
[----:B------:R-:W-:-:S02]  /*2ff0*/  LOP3.LUT R18, R18, 0xf, RZ, 0xc0, !PT ;  /* 0x0000000f12127812 */ /* 0x000fc400078ec0ff */
[----:B------:R-:W-:Y:S01]  /*3000*/  IADD3 R16, -R22, 0x10, RZ ;  /* 0x0000001016107810 */ /* 0x000fe20007ffe1ff */
[----:B--2---:R-:W-:Y:S01]  /*3010*/  IMAD.WIDE.U32 R6, R10, c[0x0][0x1e0], RZ ;  /* 0x000078000a067a25 */ /* 0x004fe200078e00ff */
[----:B------:R-:W-:Y:S02]  /*3020*/  IADD3 R14, -R85, 0x10, RZ ;  /* 0x00000010550e7810 */ /* 0x000fe40007ffe1ff */
[----:B------:R-:W-:Y:S01]  /*3030*/  LOP3.LUT R16, R16, 0xf, RZ, 0xc0, !PT ;  /* 0x0000000f10107812 */ /* 0x000fe200078ec0ff */
[----:B------:R-:W-:Y:S01]  /*3040*/  IMAD.IADD R7, R7, 0x1, R2 ;  /* 0x0000000107077824 */ /* 0x000fe200078e0202 */
[----:B------:R-:W-:Y:S02]  /*3050*/  LOP3.LUT R14, R14, 0xf, RZ, 0xc0, !PT ;  /* 0x0000000f0e0e7812 */ /* 0x000fe400078ec0ff */
[----:B----4-:R-:W-:-:S04]  /*3060*/  SHF.R.S32.HI R10, RZ, 0x1f, R134 ;  /* 0x0000001fff0a7819 */ /* 0x010fc80000011486 */
[----:B------:R-:W-:-:S04]  /*3070*/  LEA.HI R10, R10, R134, RZ, 0x3 ;  /* 0x000000860a0a7211 */ /* 0x000fc800078f18ff */
[----:B------:R-:W-:-:S05]  /*3080*/  LOP3.LUT R10, R10, 0xfffffff8, RZ, 0xc0, !PT ;  /* 0xfffffff80a0a7812 */ /* 0x000fca00078ec0ff */
[----:B------:R-:W-:Y:S01]  /*3090*/  IMAD.WIDE R10, R10, 0x2, RZ ;  /* 0x000000020a0a7825 */ /* 0x000fe200078e02ff */
[----:B---3--:R-:W-:-:S03]  /*30a0*/  SHF.R.S32.HI R2, RZ, 0x1f, R9 ;  /* 0x0000001fff027819 */ /* 0x008fc60000011409 */
[----:B------:R-:W-:Y:S01]  /*30b0*/  IMAD.WIDE.U32 R6, R9, c[0x0][0x1f0], R6 ;  /* 0x00007c0009067a25 */ /* 0x000fe200078e0006 */
[----:B------:R2:W-:Y:S03]  /*30c0*/  STL [R1+0x54], R9 ;  /* 0x0000540901007387 */ /* 0x0005e60000100800 */
[----:B------:R-:W-:-:S04]  /*30d0*/  IMAD R2, R2, c[0x0][0x1f0], RZ ;  /* 0x00007c0002027a24 */ /* 0x000fc800078e02ff */
[----:B------:R-:W-:Y:S01]  /*30e0*/  IMAD R12, R9, c[0x0][0x1f4], R2 ;  /* 0x00007d00090c7a24 */ /* 0x000fe200078e0202 */
[----:B------:R-:W-:Y:S02]  /*30f0*/  IADD3 R2, P0, R6, UR18, RZ ;  /* 0x0000001206027c10 */ /* 0x000fe4000ff1e0ff */
[----:B------:R-:W-:Y:S02]  /*3100*/  SHF.R.S32.HI R6, RZ, 0x1f, R177 ;  /* 0x0000001fff067819 */ /* 0x000fe400000114b1 */
[----:B------:R-:W-:Y:S02]  /*3110*/  IADD3.X R12, R7, UR16, R12, P0, !PT ;  /* 0x00000010070c7c10 */ /* 0x000fe400087fe40c */
[----:B------:R-:W-:Y:S02]  /*3120*/  LEA R13, P0, R2, c[0x0][0x1c8], 0x1 ;  /* 0x00007200020d7a11 */ /* 0x000fe400078008ff */
[----:B------:R-:W-:Y:S02]  /*3130*/  LEA.HI R6, R6, R177, RZ, 0x3 ;  /* 0x000000b106067211 */ /* 0x000fe400078f18ff */
[----:B------:R-:W-:-:S02]  /*3140*/  LEA.HI.X R12, R2, c[0x0][0x1cc], R12, 0x1, P0 ;  /* 0x00007300020c7a11 */ /* 0x000fc400000f0c0c */
[----:B------:R-:W3:Y:S01]  /*3150*/  SHFL.IDX PT, R2, R13, 0x1, 0x181f ;  /* 0x00381f000d027f89 */ /* 0x000ee200000e0000 */
[----:B------:R-:W-:-:S03]  /*3160*/  LOP3.LUT R6, R6, 0xfffffff8, RZ, 0xc0, !PT ;  /* 0xfffffff806067812 */ /* 0x000fc600078ec0ff */
[----:B------:R-:W4:Y:S01]  /*3170*/  SHFL.IDX PT, R5, R12, 0x1, 0x181f ;  /* 0x00381f000c057f89 */ /* 0x000f2200000e0000 */
[----:B--2---:R-:W-:-:S04]  /*3180*/  IMAD.WIDE R8, R8, 0x2, RZ ;  /* 0x0000000208087825 */ /* 0x004fc800078e02ff */
[----:B------:R-:W-:Y:S01]  /*3190*/  IMAD.WIDE R6, R6, 0x2, RZ ;  /* 0x0000000206067825 */ /* 0x000fe200078e02ff */
[----:B---3--:R-:W-:-:S04]  /*31a0*/  IADD3 R20, P1, P0, R20, R2, R40 ;  /* 0x0000000214147210 */ /* 0x008fc8000783e028 */
[----:B----4-:R-:W-:Y:S02]  /*31b0*/  IADD3.X R21, RZ, R5, R41, P1, P0 ;  /* 0x00000005ff157210 */ /* 0x010fe40000fe0429 */
[----:B------:R-:W-:-:S04]  /*31c0*/  IADD3 R18, P1, P0, R18, R2, R10 ;  /* 0x0000000212127210 */ /* 0x000fc8000783e00a */
[----:B------:R-:W-:Y:S02]  /*31d0*/  IADD3.X R19, RZ, R5, R11, P1, P0 ;  /* 0x00000005ff137210 */ /* 0x000fe40000fe040b */
[----:B------:R-:W-:-:S04]  /*31e0*/  IADD3 R16, P1, P0, R16, R2, R8 ;  /* 0x0000000210107210 */ /* 0x000fc8000783e008 */
[-C--:B------:R-:W-:Y:S02]  /*31f0*/  IADD3.X R17, RZ, R5.reuse, R9, P1, P0 ;  /* 0x00000005ff117210 */ /* 0x080fe40000fe0409 */
[----:B------:R-:W-:Y:S02]  /*3200*/  IADD3 R14, P1, P0, R14, R2, R6 ;  /* 0x000000020e0e7210 */ /* 0x000fe4000783e006 */
[----:B------:R-:W2:Y:S02]  /*3210*/  SHFL.IDX PT, R2, R13, RZ, 0x181f ;  /* 0x00181fff0d027589 */ /* 0x000ea400000e0000 */
[----:B------:R-:W-:Y:S02]  /*3220*/  IADD3.X R15, RZ, R5, R7, P1, P0 ;  /* 0x00000005ff0f7210 */ /* 0x000fe40000fe0407 */
[----:B------:R2:W3:Y:S02]  /*3230*/  SHFL.IDX PT, R5, R12, RZ, 0x181f ;  /* 0x00181fff0c057589 */ /* 0x0004e400000e0000 */
[----:B--2---:R-:W-:-:S05]  /*3240*/  IADD3 R12, P0, R40, R2, RZ ;  /* 0x00000002280c7210 */ /* 0x004fca0007f1e0ff */
[----:B---3--:R-:W-:Y:S01]  /*3250*/  IMAD.X R13, R41, 0x1, R5, P0 ;  /* 0x00000001290d7824 */ /* 0x008fe200000e0605 */
[----:B------:R-:W-:-:S05]  /*3260*/  IADD3 R10, P0, R10, R2, RZ ;  /* 0x000000020a0a7210 */ /* 0x000fca0007f1e0ff */
[----:B------:R-:W-:Y:S01]  /*3270*/  IMAD.X R11, R11, 0x1, R5, P0 ;  /* 0x000000010b0b7824 */ /* 0x000fe200000e0605 */
[----:B------:R-:W-:-:S05]  /*3280*/  IADD3 R8, P0, R8, R2, RZ ;  /* 0x0000000208087210 */ /* 0x000fca0007f1e0ff */
[----:B------:R-:W-:Y:S01]  /*3290*/  IMAD.X R9, R9, 0x1, R5, P0 ;  /* 0x0000000109097824 */ /* 0x000fe200000e0605 */
[----:B------:R-:W-:Y:S01]  /*32a0*/  IADD3 R6, P0, R6, R2, RZ ;  /* 0x0000000206067210 */ /* 0x000fe20007f1e0ff */
[----:B------:R-:W-:-:S04]  /*32b0*/  IMAD.SHL.U32 R2, R178, 0x2, RZ ;  /* 0x00000002b2027824 */ /* 0x000fc800078e00ff */
[----:B------:R-:W-:Y:S01]  /*32c0*/  IMAD.X R7, R7, 0x1, R5, P0 ;  /* 0x0000000107077824 */ /* 0x000fe200000e0605 */
[----:B------:R-:W-:Y:S01]  /*32d0*/  ISETP.NE.U32.AND P0, PT, R24, RZ, PT ;  /* 0x000000ff1800720c */ /* 0x000fe20003f05070 */
[----:B------:R2:W-:Y:S04]  /*32e0*/  LDGSTS.E.BYPASS.LTC128B.128 [R2+0x10100], [R12.64], !P5 ;  /* 0x101000000c027fae */ /* 0x0005e8000e901d4e */
[----:B------:R2:W-:Y:S04]  /*32f0*/  LDGSTS.E.BYPASS.LTC128B.128 [R2+0x12100], [R10.64], !P4 ;  /* 0x121000000a027fae */ /* 0x0005e8000e101d4e */
[----:B------:R2:W-:Y:S04]  /*3300*/  LDGSTS.E.BYPASS.LTC128B.128 [R2+0x14100], [R8.64], !P3 ;  /* 0x1410000008027fae */ /* 0x0005e8000d901d4e */
[----:B------:R2:W-:Y:S04]  /*3310*/  LDGSTS.E.BYPASS.LTC128B.128 [R2+0x16100], [R6.64], !P6 ;  /* 0x1610000006027fae */ /* 0x0005e8000f101d4e */
[----:B------:R2:W-:Y:S01]  /*3320*/  LDGSTS.E.BYPASS.LTC128B.128.ZFILL [R2+0x11100], [R20.64], P0 ;  /* 0x1110000014027fae */ /* 0x0005e20008141d4e */
[----:B------:R-:W-:-:S13]  /*3330*/  ISETP.NE.U32.AND P0, PT, R23, RZ, PT ;  /* 0x000000ff1700720c */ /* 0x000fda0003f05070 */
[----:B------:R2:W-:Y:S01]  /*3340*/  LDGSTS.E.BYPASS.LTC128B.128.ZFILL [R2+0x13100], [R18.64], P0 ;  /* 0x1310000012027fae */ /* 0x0005e20008141d4e */
[----:B------:R-:W-:-:S13]  /*3350*/  ISETP.NE.U32.AND P0, PT, R22, RZ, PT ;  /* 0x000000ff1600720c */ /* 0x000fda0003f05070 */
[----:B------:R2:W-:Y:S01]  /*3360*/  LDGSTS.E.BYPASS.LTC128B.128.ZFILL [R2+0x15100], [R16.64], P0 ;  /* 0x1510000010027fae */ /* 0x0005e20008141d4e */
[----:B------:R-:W-:-:S13]  /*3370*/  ISETP.NE.U32.AND P0, PT, R85, RZ, PT ;  /* 0x000000ff5500720c */ /* 0x000fda0003f05070 */
[----:B------:R2:W-:Y:S02]  /*3380*/  LDGSTS.E.BYPASS.LTC128B.128.ZFILL [R2+0x17100], [R14.64], P0 ;  /* 0x171000000e027fae */ /* 0x0005e40008141d4e */
.L_x_1:
[----:B--234-:R-:W-:Y:S01]  /*3390*/  SHF.R.S32.HI R2, RZ, 0x1f, R84 ;  /* 0x0000001fff027819 */ /* 0x01cfe20000011454 */
[----:B------:R-:W0:Y:S01]  /*33a0*/  LDGDEPBAR ;  /* 0x00000000000079af */ /* 0x000e220000000000 */
[----:B------:R-:W-:Y:S02]  /*33b0*/  SHF.L.U32 R248, R3, 0x1, RZ ;  /* 0x0000000103f87819 */ /* 0x000fe400000006ff */
[----:B------:R-:W-:-:S03]  /*33c0*/  LEA.HI R5, R2, R84, RZ, 0x2 ;  /* 0x0000005402057211 */ /* 0x000fc600078f10ff */
[--C-:B------:R-:W-:Y:S01]  /*33d0*/  IMAD R249, R4, 0x2, R248.reuse ;  /* 0x0000000204f97824 */ /* 0x100fe200078e02f8 */
[----:B------:R-:W-:Y:S01]  /*33e0*/  LOP3.LUT R2, R5, 0x7ffffffc, RZ, 0xc0, !PT ;  /* 0x7ffffffc05027812 */ /* 0x000fe200078ec0ff */
[----:B------:R2:W-:Y:S01]  /*33f0*/  STL [R1+0xb8], R5 ;  /* 0x0000b80501007387 */ /* 0x0005e20000100800 */
[C---:B------:R-:W-:Y:S02]  /*3400*/  IMAD R252, R0.reuse, 0x2, R248 ;  /* 0x0000000200fc7824 */ /* 0x040fe400078e02f8 */
[----:B------:R-:W-:Y:S01]  /*3410*/  LEA R251, R0, R249, 0x1 ;  /* 0x000000f900fb7211 */ /* 0x000fe200078e08ff */
[----:B------:R-:W-:Y:S01]  /*3420*/  IMAD.IADD R2, R84, 0x1, -R2 ;  /* 0x0000000154027824 */ /* 0x000fe200078e0a02 */
[----:B------:R-:W-:Y:S04]  /*3430*/  LDSM.16.MT88.4 R76, [R248+0x2100] ;  /* 0x00210000f84c783b */ /* 0x000fe80000004200 */
[----:B------:R-:W-:Y:S01]  /*3440*/  LDSM.16.MT88.4 R60, [R249+0x900] ;  /* 0x00090000f93c783b */ /* 0x000fe20000004200 */
[----:B--2---:R-:W-:-:S04]  /*3450*/  IMAD.U32 R5, RZ, RZ, UR17 ;  /* 0x00000011ff057e24 */ /* 0x004fc8000f8e00ff */
[----:B------:R-:W-:-:S05]  /*3460*/  IMAD R2, R2, -0x2, R5 ;  /* 0xfffffffe02027824 */ /* 0x000fca00078e0205 */
[----:B------:R-:W-:-:S04]  /*3470*/  ISETP.GT.AND P0, PT, R2, RZ, PT ;  /* 0x000000ff0200720c */ /* 0x000fc80003f04270 */
[----:B------:R-:W-:Y:S02]  /*3480*/  FSEL R15, R74, -INF , P0 ;  /* 0xff8000004a0f7808 */ /* 0x000fe40000000000 */
[----:B------:R-:W-:Y:S02]  /*3490*/  FSEL R9, R80, -INF , P0 ;  /* 0xff80000050097808 */ /* 0x000fe40000000000 */
[----:B------:R-:W-:-:S04]  /*34a0*/  ISETP.GT.AND P0, PT, R2, 0x1, PT ;  /* 0x000000010200780c */ /* 0x000fc80003f04270 */
[----:B------:R-:W-:Y:S02]  /*34b0*/  FSEL R20, R73, -INF , P0 ;  /* 0xff80000049147808 */ /* 0x000fe40000000000 */
[----:B------:R-:W-:Y:S02]  /*34c0*/  FSEL R8, R75, -INF , P0 ;  /* 0xff8000004b087808 */ /* 0x000fe40000000000 */
[----:B------:R-:W-:Y:S02]  /*34d0*/  ISETP.GT.AND P0, PT, R2, 0x8, PT ;  /* 0x000000080200780c */ /* 0x000fe40003f04270 */
[----:B------:R-:W-:Y:S02]  /*34e0*/  FMNMX.FTZ R132, R9, R8, !PT ;  /* 0x0000000809847209 */ /* 0x000fe40007810000 */
[----:B------:R-:W-:Y:S02]  /*34f0*/  FSEL R19, R64, -INF , P0 ;  /* 0xff80000040137808 */ /* 0x000fe40000000000 */
[----:B------:R-:W-:-:S02]  /*3500*/  FSEL R7, R72, -INF , P0 ;  /* 0xff80000048077808 */ /* 0x000fc40000000000 */
[C---:B------:R-:W-:Y:S01]  /*3510*/  ISETP.GT.AND P0, PT, R2.reuse, 0x9, PT ;  /* 0x000000090200780c */ /* 0x040fe20003f04270 */
[----:B------:R-:W-:Y:S01]  /*3520*/  LDSM.16.MT88.4 R72, [R249+0x2100] ;  /* 0x00210000f948783b */ /* 0x000fe20000004200 */
[----:B------:R-:W-:Y:S02]  /*3530*/  FMNMX.FTZ R132, R7, R132, !PT ;  /* 0x0000008407847209 */ /* 0x000fe40007810000 */
[----:B------:R-:W-:Y:S02]  /*3540*/  FSEL R18, R57, -INF , P0 ;  /* 0xff80000039127808 */ /* 0x000fe40000000000 */
[----:B------:R-:W-:Y:S02]  /*3550*/  FSEL R6, R65, -INF , P0 ;  /* 0xff80000041067808 */ /* 0x000fe40000000000 */
[----:B------:R-:W-:Y:S02]  /*3560*/  ISETP.GT.AND P0, PT, R2, 0x10, PT ;  /* 0x000000100200780c */ /* 0x000fe40003f04270 */
[----:B------:R-:W-:-:S02]  /*3570*/  FMNMX.FTZ R132, R6, R132, !PT ;  /* 0x0000008406847209 */ /* 0x000fc40007810000 */
[----:B------:R-:W-:Y:S02]  /*3580*/  FSEL R17, R54, -INF , P0 ;  /* 0xff80000036117808 */ /* 0x000fe40000000000 */
[----:B------:R-:W-:Y:S02]  /*3590*/  FSEL R5, R56, -INF , P0 ;  /* 0xff80000038057808 */ /* 0x000fe40000000000 */
[----:B------:R-:W-:Y:S01]  /*35a0*/  ISETP.GT.AND P0, PT, R2, 0x11, PT ;  /* 0x000000110200780c */ /* 0x000fe20003f04270 */
[----:B------:R-:W-:Y:S01]  /*35b0*/  LDSM.16.MT88.4 R56, [R252+0x900] ;  /* 0x00090000fc38783b */ /* 0x000fe20000004200 */
[----:B------:R-:W-:Y:S02]  /*35c0*/  FMNMX.FTZ R132, R5, R132, !PT ;  /* 0x0000008405847209 */ /* 0x000fe40007810000 */
[----:B------:R-:W-:Y:S02]  /*35d0*/  FSEL R16, R53, -INF , P0 ;  /* 0xff80000035107808 */ /* 0x000fe40000000000 */
[----:B------:R-:W-:-:S02]  /*35e0*/  FSEL R11, R55, -INF , P0 ;  /* 0xff800000370b7808 */ /* 0x000fc40000000000 */
[----:B------:R-:W-:Y:S02]  /*35f0*/  ISETP.GT.AND P0, PT, R2, 0x18, PT ;  /* 0x000000180200780c */ /* 0x000fe40003f04270 */
[----:B------:R-:W-:Y:S02]  /*3600*/  FMNMX.FTZ R132, R11, R132, !PT ;  /* 0x000000840b847209 */ /* 0x000fe40007810000 */
[----:B------:R-:W-:Y:S02]  /*3610*/  FSEL R21, R48, -INF , P0 ;  /* 0xff80000030157808 */ /* 0x000fe40000000000 */
[----:B------:R-:W-:Y:S02]  /*3620*/  FSEL R10, R52, -INF , P0 ;  /* 0xff800000340a7808 */ /* 0x000fe40000000000 */
[----:B------:R-:W-:Y:S01]  /*3630*/  ISETP.GT.AND P0, PT, R2, 0x19, PT ;  /* 0x000000190200780c */ /* 0x000fe20003f04270 */
[----:B------:R-:W-:Y:S01]  /*3640*/  LDSM.16.MT88.4 R52, [R248+0x900] ;  /* 0x00090000f834783b */ /* 0x000fe20000004200 */
[----:B------:R-:W-:-:S02]  /*3650*/  FMNMX.FTZ R132, R10, R132, !PT ;  /* 0x000000840a847209 */ /* 0x000fc40007810000 */
[----:B------:R-:W-:Y:S02]  /*3660*/  FSEL R23, R45, -INF , P0 ;  /* 0xff8000002d177808 */ /* 0x000fe40000000000 */
[----:B------:R-:W-:Y:S02]  /*3670*/  FSEL R14, R49, -INF , P0 ;  /* 0xff800000310e7808 */ /* 0x000fe40000000000 */
[----:B------:R-:W-:Y:S01]  /*3680*/  ISETP.GT.AND P0, PT, R2, 0x20, PT ;  /* 0x000000200200780c */ /* 0x000fe20003f04270 */
[----:B------:R-:W-:Y:S01]  /*3690*/  LDSM.16.MT88.4 R48, [R251+0x900] ;  /* 0x00090000fb30783b */ /* 0x000fe20000004200 */
[----:B------:R-:W-:Y:S02]  /*36a0*/  FMNMX.FTZ R132, R14, R132, !PT ;  /* 0x000000840e847209 */ /* 0x000fe40007810000 */
[----:B------:R-:W-:Y:S02]  /*36b0*/  FSEL R113, R42, -INF , P0 ;  /* 0xff8000002a717808 */ /* 0x000fe40000000000 */
[----:B-1----:R-:W-:-:S02]  /*36c0*/  FSEL R101, R44, -INF , P0 ;  /* 0xff8000002c657808 */ /* 0x002fc40000000000 */
[----:B------:R-:W-:Y:S01]  /*36d0*/  ISETP.GT.AND P0, PT, R2, 0x21, PT ;  /* 0x000000210200780c */ /* 0x000fe20003f04270 */
        /* <DEDUP_REMOVED lines=8> */
[----:B------:R-:W-:Y:S02]  /*3760*/  ISETP.GT.AND P0, PT, R2, 0x29, PT ;  /* 0x000000290200780c */ /* 0x000fe40003f04270 */
[----:B------:R-:W-:Y:S02]  /*3770*/  FMNMX.FTZ R12, R19, R12, !PT ;  /* 0x0000000c130c7209 */ /* 0x000fe40007810000 */
[----:B------:R-:W-:Y:S02]  /*3780*/  FSEL R110, R32, -INF , P0 ;  /* 0xff800000206e7808 */ /* 0x000fe40000000000 */
[----:B------:R-:W-:-:S02]  /*3790*/  FSEL R98, R36, -INF , P0 ;  /* 0xff80000024627808 */ /* 0x000fc40000000000 */
[----:B------:R-:W-:Y:S02]  /*37a0*/  ISETP.GT.AND P0, PT, R2, 0x30, PT ;  /* 0x000000300200780c */ /* 0x000fe40003f04270 */
        /* <DEDUP_REMOVED lines=10> */
[----:B------:R-:W-:Y:S01]  /*3850*/  FSEL R95, R29, -INF , P0 ;  /* 0xff8000001d5f7808 */ /* 0x000fe20000000000 */
[----:B------:R-:W-:Y:S01]  /*3860*/  LDSM.16.MT88.4 R24, [R252+0x100] ;  /* 0x00010000fc18783b */ /* 0x000fe20000004200 */
[----:B------:R-:W-:-:S02]  /*3870*/  ISETP.GT.AND P0, PT, R2, 0x39, PT ;  /* 0x000000390200780c */ /* 0x000fc40003f04270 */
[----:B------:R-:W-:Y:S02]  /*3880*/  FMNMX.FTZ R2, R18, R12, !PT ;  /* 0x0000000c12027209 */ /* 0x000fe40007810000 */
[----:B------:R-:W-:Y:S02]  /*3890*/  FMNMX.FTZ R132, R97, R132, !PT ;  /* 0x0000008461847209 */ /* 0x000fe40007810000 */
[----:B------:R-:W-:Y:S02]  /*38a0*/  FMNMX.FTZ R2, R17, R2, !PT ;  /* 0x0000000211027209 */ /* 0x000fe40007810000 */
[----:B------:R-:W-:Y:S02]  /*38b0*/  FMNMX.FTZ R132, R96, R132, !PT ;  /* 0x0000008460847209 */ /* 0x000fe40007810000 */
[----:B------:R-:W-:Y:S02]  /*38c0*/  FMNMX.FTZ R2, R16, R2, !PT ;  /* 0x0000000210027209 */ /* 0x000fe40007810000 */
[----:B------:R-:W-:-:S02]  /*38d0*/  FSEL R94, R28, -INF , P0 ;  /* 0xff8000001c5e7808 */ /* 0x000fc40000000000 */
[----:B------:R-:W-:Y:S01]  /*38e0*/  FMNMX.FTZ R2, R21, R2, !PT ;  /* 0x0000000215027209 */ /* 0x000fe20007810000 */
[----:B------:R-:W-:Y:S01]  /*38f0*/  LDSM.16.MT88.4 R28, [R249+0x100] ;  /* 0x00010000f91c783b */ /* 0x000fe20000004200 */
[----:B------:R-:W-:Y:S02]  /*3900*/  FMNMX.FTZ R132, R95, R132, !PT ;  /* 0x000000845f847209 */ /* 0x000fe40007810000 */
[----:B------:R-:W-:Y:S02]  /*3910*/  FMNMX.FTZ R2, R23, R2, !PT ;  /* 0x0000000217027209 */ /* 0x000fe40007810000 */
[----:B------:R-:W-:Y:S02]  /*3920*/  FMNMX.FTZ R132, R94, R132, !PT ;  /* 0x000000845e847209 */ /* 0x000fe40007810000 */
[----:B------:R-:W-:Y:S02]  /*3930*/  FMNMX.FTZ R2, R113, R2, !PT ;  /* 0x0000000271027209 */ /* 0x000fe40007810000 */
[----:B------:R-:W-:Y:S01]  /*3940*/  FSEL R102, R34, -INF , P0 ;  /* 0xff80000022667808 */ /* 0x000fe20000000000 */
[----:B------:R-:W1:Y:S01]  /*3950*/  SHFL.BFLY PT, R12, R132, 0x2, 0x1f ;  /* 0x0c401f00840c7f89 */ /* 0x000e6200000e0000 */
[----:B------:R-:W-:-:S03]  /*3960*/  FMNMX.FTZ R2, R112, R2, !PT ;  /* 0x0000000270027209 */ /* 0x000fc60007810000 */
[----:B------:R-:W-:Y:S01]  /*3970*/  LDSM.16.MT88.4 R32, [R248+0x100] ;  /* 0x00010000f820783b */ /* 0x000fe20000004200 */
[----:B------:R-:W-:-:S04]  /*3980*/  FMNMX.FTZ R2, R111, R2, !PT ;  /* 0x000000026f027209 */ /* 0x000fc80007810000 */
[----:B------:R-:W-:-:S04]  /*3990*/  FMNMX.FTZ R2, R110, R2, !PT ;  /* 0x000000026e027209 */ /* 0x000fc80007810000 */
[----:B------:R-:W-:-:S04]  /*39a0*/  FMNMX.FTZ R2, R109, R2, !PT ;  /* 0x000000026d027209 */ /* 0x000fc80007810000 */
[----:B------:R-:W-:-:S04]  /*39b0*/  FMNMX.FTZ R2, R108, R2, !PT ;  /* 0x000000026c027209 */ /* 0x000fc80007810000 */
[----:B------:R-:W-:Y:S02]  /*39c0*/  FMNMX.FTZ R2, R103, R2, !PT ;  /* 0x0000000267027209 */ /* 0x000fe40007810000 */
[----:B-1----:R-:W-:Y:S02]  /*39d0*/  FMNMX.FTZ R132, R132, R12, !PT ;  /* 0x0000000c84847209 */ /* 0x002fe40007810000 */
[----:B------:R-:W-:-:S03]  /*39e0*/  FMNMX.FTZ R2, R102, R2, !PT ;  /* 0x0000000266027209 */ /* 0x000fc60007810000 */
[----:B------:R-:W1:Y:S04]  /*39f0*/  SHFL.BFLY PT, R12, R132, 0x1, 0x1f ;  /* 0x0c201f00840c7f89 */ /* 0x000e6800000e0000 */
[----:B------:R-:W2:Y:S01]  /*3a00*/  SHFL.BFLY PT, R22, R2, 0x2, 0x1f ;  /* 0x0c401f0002167f89 */ /* 0x000ea200000e0000 */
[----:B-1----:R-:W-:Y:S02]  /*3a10*/  FMNMX.FTZ R132, R132, R12, !PT ;  /* 0x0000000c84847209 */ /* 0x002fe40007810000 */
[----:B--2---:R-:W-:-:S03]  /*3a20*/  FMNMX.FTZ R2, R2, R22, !PT ;  /* 0x0000001602027209 */ /* 0x004fc60007810000 */
[C---:B------:R-:W-:Y:S01]  /*3a30*/  FMUL.FTZ R13, R132.reuse, c[0x0][0x2d0] ;  /* 0x0000b400840d7a20 */ /* 0x040fe20000410000 */
[----:B------:R-:W-:Y:S01]  /*3a40*/  FSETP.NEU.FTZ.AND P0, PT, R132, -INF , PT ;  /* 0xff8000008400780b */ /* 0x000fe20003f1d000 */
[----:B------:R-:W1:Y:S03]  /*3a50*/  SHFL.BFLY PT, R12, R2, 0x1, 0x1f ;  /* 0x0c201f00020c7f89 */ /* 0x000e6600000e0000 */
[----:B------:R-:W-:-:S05]  /*3a60*/  FSEL R13, R13, RZ, P0 ;  /* 0x000000ff0d0d7208 */ /* 0x000fca0000000000 */
[--C-:B------:R-:W-:Y:S02]  /*3a70*/  FFMA.FTZ R14, R14, c[0x0][0x2d0], -R13.reuse ;  /* 0x0000b4000e0e7a23 */ /* 0x100fe4000001080d */
[--C-:B------:R-:W-:Y:S02]  /*3a80*/  FFMA.FTZ R9, R9, c[0x0][0x2d0], -R13.reuse ;  /* 0x0000b40009097a23 */ /* 0x100fe4000001080d */
[--C-:B------:R-:W-:Y:S01]  /*3a90*/  FFMA.FTZ R8, R8, c[0x0][0x2d0], -R13.reuse ;  /* 0x0000b40008087a23 */ /* 0x100fe2000001080d */
[----:B------:R-:W-:Y:S01]  /*3aa0*/  MUFU.EX2 R91, R14 ;  /* 0x0000000e005b7308 */ /* 0x000fe20000000800 */
[--C-:B------:R-:W-:Y:S02]  /*3ab0*/  FFMA.FTZ R7, R7, c[0x0][0x2d0], -R13.reuse ;  /* 0x0000b40007077a23 */ /* 0x100fe4000001080d */
[--C-:B------:R-:W-:Y:S02]  /*3ac0*/  FFMA.FTZ R6, R6, c[0x0][0x2d0], -R13.reuse ;  /* 0x0000b40006067a23 */ /* 0x100fe4000001080d */
[----:B------:R-:W-:-:S02]  /*3ad0*/  FFMA.FTZ R11, R11, c[0x0][0x2d0], -R13 ;  /* 0x0000b4000b0b7a23 */ /* 0x000fc4000001080d */
[--C-:B------:R-:W-:Y:S01]  /*3ae0*/  FFMA.FTZ R10, R10, c[0x0][0x2d0], -R13.reuse ;  /* 0x0000b4000a0a7a23 */ /* 0x100fe2000001080d */
[----:B------:R-:W-:Y:S01]  /*3af0*/  MUFU.EX2 R85, R9 ;  /* 0x0000000900557308 */ /* 0x000fe20000000800 */
[----:B------:R-:W-:Y:S01]  /*3b00*/  FFMA.FTZ R5, R5, c[0x0][0x2d0], -R13 ;  /* 0x0000b40005057a23 */ /* 0x000fe2000001080d */
[----:B-1----:R-:W-:-:S06]  /*3b10*/  FMNMX.FTZ R2, R2, R12, !PT ;  /* 0x0000000c02027209 */ /* 0x002fcc0007810000 */
[----:B------:R-:W1:Y:S01]  /*3b20*/  MUFU.EX2 R83, R8 ;  /* 0x0000000800537308 */ /* 0x000e620000000800 */
[C---:B------:R-:W-:Y:S01]  /*3b30*/  FSETP.NEU.FTZ.AND P0, PT, R2.reuse, -INF , PT ;  /* 0xff8000000200780b */ /* 0x040fe20003f1d000 */
[----:B------:R-:W-:-:S05]  /*3b40*/  FMUL.FTZ R12, R2, c[0x0][0x2d0] ;  /* 0x0000b400020c7a20 */ /* 0x000fca0000410000 */
[----:B------:R-:W-:Y:S01]  /*3b50*/  FSEL R12, R12, RZ, P0 ;  /* 0x000000ff0c0c7208 */ /* 0x000fe20000000000 */
[----:B------:R-:W-:Y:S01]  /*3b60*/  MUFU.EX2 R82, R7 ;  /* 0x0000000700527308 */ /* 0x000fe20000000800 */
[----:B------:R-:W-:-:S03]  /*3b70*/  PLOP3.LUT P0, PT, PT, PT, UP0, 0x40, 0x0 ;  /* 0x000000000000781c */ /* 0x000fc60003f0e808 */
[--C-:B------:R-:W-:Y:S02]  /*3b80*/  FFMA.FTZ R3, R19, c[0x0][0x2d0], -R12.reuse ;  /* 0x0000b40013037a23 */ /* 0x100fe4000001080c */
[--C-:B------:R-:W-:Y:S02]  /*3b90*/  FFMA.FTZ R15, R15, c[0x0][0x2d0], -R12.reuse ;  /* 0x0000b4000f0f7a23 */ /* 0x100fe4000001080c */
[----:B------:R2:W-:Y:S01]  /*3ba0*/  MUFU.EX2 R80, R3 ;  /* 0x0000000300507308 */ /* 0x0005e20000000800 */
[--C-:B------:R-:W-:Y:S01]  /*3bb0*/  FFMA.FTZ R20, R20, c[0x0][0x2d0], -R12.reuse ;  /* 0x0000b40014147a23 */ /* 0x100fe2000001080c */
[----:B-1----:R-:W-:Y:S01]  /*3bc0*/  F2FP.PACK_AB R8, R83, R85 ;  /* 0x000000555308723e */ /* 0x002fe200000000ff */
[----:B------:R-:W-:-:S05]  /*3bd0*/  FFMA.FTZ R0, R23, c[0x0][0x2d0], -R12 ;  /* 0x0000b40017007a23 */ /* 0x000fca000001080c */
[----:B------:R-:W-:Y:S01]  /*3be0*/  MUFU.EX2 R86, R6 ;  /* 0x0000000600567308 */ /* 0x000fe20000000800 */
[----:B--2---:R-:W-:-:S07]  /*3bf0*/  FFMA.FTZ R3, R18, c[0x0][0x2d0], -R12 ;  /* 0x0000b40012037a23 */ /* 0x004fce000001080c */
[----:B------:R-:W-:Y:S08]  /*3c00*/  MUFU.EX2 R15, R15 ;  /* 0x0000000f000f7308 */ /* 0x000ff00000000800 */
[----:B------:R1:W-:Y:S08]  /*3c10*/  MUFU.EX2 R81, R3 ;  /* 0x0000000300517308 */ /* 0x0003f00000000800 */
[----:B------:R-:W2:Y:S01]  /*3c20*/  MUFU.EX2 R14, R20 ;  /* 0x00000014000e7308 */ /* 0x000ea20000000800 */
[----:B-1----:R-:W-:-:S07]  /*3c30*/  FFMA.FTZ R3, R17, c[0x0][0x2d0], -R12 ;  /* 0x0000b40011037a23 */ /* 0x002fce000001080c */
[----:B------:R1:W-:Y:S01]  /*3c40*/  MUFU.EX2 R89, R11 ;  /* 0x0000000b00597308 */ /* 0x0003e20000000800 */
[----:B--2---:R-:W-:-:S07]  /*3c50*/  F2FP.PACK_AB R9, R14, R15 ;  /* 0x0000000f0e09723e */ /* 0x004fce00000000ff */
[----:B------:R2:W-:Y:S08]  /*3c60*/  MUFU.EX2 R84, R3 ;  /* 0x0000000300547308 */ /* 0x0005f00000000800 */
[----:B------:R3:W4:Y:S01]  /*3c70*/  MUFU.EX2 R90, R10 ;  /* 0x0000000a005a7308 */ /* 0x0007220000000800 */
[----:B-1----:R-:W-:Y:S01]  /*3c80*/  F2FP.PACK_AB R11, R81, R80 ;  /* 0x00000050510b723e */ /* 0x002fe200000000ff */
[----:B--2---:R-:W-:-:S06]  /*3c90*/  FFMA.FTZ R3, R16, c[0x0][0x2d0], -R12 ;  /* 0x0000b40010037a23 */ /* 0x004fcc000001080c */
[----:B------:R-:W1:Y:S01]  /*3ca0*/  MUFU.EX2 R88, R5 ;  /* 0x0000000500587308 */ /* 0x000e620000000800 */
[----:B------:R-:W2:Y:S01]  /*3cb0*/  LDSM.16.MT88.4 R16, [R251+0x100] ;  /* 0x00010000fb10783b */ /* 0x000ea20000004200 */
[----:B---3--:R-:W-:-:S06]  /*3cc0*/  F2FP.PACK_AB R10, R86, R82 ;  /* 0x00000052560a723e */ /* 0x008fcc00000000ff */
[----:B------:R3:W5:Y:S01]  /*3cd0*/  MUFU.EX2 R87, R3 ;  /* 0x0000000300577308 */ /* 0x0007620000000800 */
[----:B----4-:R-:W-:Y:S01]  /*3ce0*/  F2FP.PACK_AB R6, R91, R90 ;  /* 0x0000005a5b06723e */ /* 0x010fe200000000ff */
[C---:B------:R-:W-:Y:S06]  /*3cf0*/  HMMA.16816.F32 R68, R8.reuse, R34, RZ ;  /* 0x000000220844723c */ /* 0x040fec00000018ff */
[----:B------:R-:W-:Y:S01]  /*3d00*/  MUFU.EX2 R92, R0 ;  /* 0x00000000005c7308 */ /* 0x000fe20000000800 */
[----:B-1----:R-:W-:Y:S01]  /*3d10*/  F2FP.PACK_AB R4, R89, R88 ;  /* 0x000000585904723e */ /* 0x002fe200000000ff */
[----:B------:R-:W-:Y:S01]  /*3d20*/  HMMA.16816.F32 R64, R8, R28, RZ ;  /* 0x0000001c0840723c */ /* 0x000fe200000018ff */
[----:B---3--:R-:W-:Y:S01]  /*3d30*/  FFMA.FTZ R3, R21, c[0x0][0x2d0], -R12 ;  /* 0x0000b40015037a23 */ /* 0x008fe2000001080c */
[----:B-----5:R-:W-:-:S04]  /*3d40*/  F2FP.PACK_AB R5, R87, R84 ;  /* 0x000000545705723e */ /* 0x020fc800000000ff */
[----:B------:R-:W1:Y:S02]  /*3d50*/  MUFU.EX2 R93, R3 ;  /* 0x00000003005d7308 */ /* 0x000e640000000800 */
[C---:B------:R-:W-:Y:S08]  /*3d60*/  HMMA.16816.F32 R20, R8.reuse, R32, RZ ;  /* 0x000000200814723c */ /* 0x040ff000000018ff */
[----:B------:R-:W-:Y:S01]  /*3d70*/  HMMA.16816.F32 R40, R8, R30, RZ ;  /* 0x0000001e0828723c */ /* 0x000fe200000018ff */
[----:B-1----:R-:W-:-:S07]  /*3d80*/  F2FP.PACK_AB R7, R92, R93 ;  /* 0x0000005d5c07723e */ /* 0x002fce00000000ff */
[C---:B------:R-:W-:Y:S08]  /*3d90*/  HMMA.16816.F32 R36, R8.reuse, R24, RZ ;  /* 0x000000180824723c */ /* 0x040ff000000018ff */
[C---:B------:R-:W-:Y:S08]  /*3da0*/  HMMA.16816.F32 R32, R8.reuse, R26, RZ ;  /* 0x0000001a0820723c */ /* 0x040ff000000018ff */
[C---:B--2---:R-:W-:Y:S08]  /*3db0*/  HMMA.16816.F32 R28, R8.reuse, R16, RZ ;  /* 0x00000010081c723c */ /* 0x044ff000000018ff */
[----:B------:R-:W-:Y:S08]  /*3dc0*/  HMMA.16816.F32 R24, R8, R18, RZ ;  /* 0x000000120818723c */ /* 0x000ff000000018ff */
[----:B------:R-:W-:Y:S08]  /*3dd0*/  HMMA.16816.F32 R164, R4, R52, R20 ;  /* 0x0000003404a4723c */ /* 0x000ff00000001814 */
[----:B------:R-:W-:Y:S08]  /*3de0*/  HMMA.16816.F32 R20, R8, R76, RZ ;  /* 0x0000004c0814723c */ /* 0x000ff000000018ff */
[C---:B------:R-:W-:Y:S01]  /*3df0*/  HMMA.16816.F32 R104, R4.reuse, R60, R64 ;  /* 0x0000003c0468723c */ /* 0x040fe20000001840 */
[----:B------:R-:W-:Y:S07]  /*3e00*/  LDSM.16.MT88.4 R64, [R252+0x4100] ;  /* 0x00410000fc40783b */ /* 0x000fee0000004200 */
[C---:B------:R-:W-:Y:S08]  /*3e10*/  HMMA.16816.F32 R28, R4.reuse, R48, R28 ;  /* 0x00000030041c723c */ /* 0x040ff0000000181c */
[----:B------:R-:W-:Y:S01]  /*3e20*/  HMMA.16816.F32 R24, R4, R50, R24 ;  /* 0x000000320418723c */ /* 0x000fe20000001818 */
[----:B------:R-:W-:Y:S07]  /*3e30*/  LDSM.16.MT88.4 R48, [R249+0x4900] ;  /* 0x00490000f930783b */ /* 0x000fee0000004200 */
[----:B------:R-:W-:Y:S01]  /*3e40*/  HMMA.16816.F32 R16, R8, R78, RZ ;  /* 0x0000004e0810723c */ /* 0x000fe200000018ff */
[----:B------:R-:W-:Y:S01]  /*3e50*/  IMAD.MOV.U32 R139, RZ, RZ, R106 ;  /* 0x000000ffff8b7224 */ /* 0x000fe200078e006a */
[----:B------:R-:W-:Y:S01]  /*3e60*/  MOV R137, R104 ;  /* 0x0000006800897202 */ /* 0x000fe20000000f00 */
[----:B------:R-:W-:-:S02]  /*3e70*/  IMAD.MOV.U32 R138, RZ, RZ, R107 ;  /* 0x000000ffff8a7224 */ /* 0x000fc400078e006b */
[----:B------:R-:W-:-:S03]  /*3e80*/  IMAD.MOV.U32 R136, RZ, RZ, R105 ;  /* 0x000000ffff887224 */ /* 0x000fc600078e0069 */
[C---:B------:R-:W-:Y:S01]  /*3e90*/  HMMA.16816.F32 R20, R4.reuse, R44, R20 ;  /* 0x0000002c0414723c */ /* 0x040fe20000001814 */
[----:B------:R-:W-:Y:S01]  /*3ea0*/  MOV R107, R29 ;  /* 0x0000001d006b7202 */ /* 0x000fe20000000f00 */
[----:B------:R-:W-:Y:S01]  /*3eb0*/  IMAD.MOV.U32 R106, RZ, RZ, R28 ;  /* 0x000000ffff6a7224 */ /* 0x000fe200078e001c */
[----:B------:R-:W-:Y:S01]  /*3ec0*/  MOV R115, R31 ;  /* 0x0000001f00737202 */ /* 0x000fe20000000f00 */
[----:B------:R-:W-:Y:S02]  /*3ed0*/  IMAD.MOV.U32 R114, RZ, RZ, R30 ;  /* 0x000000ffff727224 */ /* 0x000fe400078e001e */
[----:B------:R-:W-:Y:S02]  /*3ee0*/  LDSM.16.MT88.4 R28, [R249+0x2900] ;  /* 0x00290000f91c783b */ /* 0x000fe40000004200 */
[----:B------:R-:W-:Y:S01]  /*3ef0*/  HMMA.16816.F32 R156, R4, R54, R68 ;  /* 0x00000036049c723c */ /* 0x000fe20000001844 */
[----:B------:R-:W-:Y:S01]  /*3f00*/  IMAD.MOV.U32 R155, RZ, RZ, R26 ;  /* 0x000000ffff9b7224 */ /* 0x000fe200078e001a */
[----:B------:R-:W1:Y:S01]  /*3f10*/  LDSM.16.MT88.4 R52, [R252+0x2100] ;  /* 0x00210000fc34783b */ /* 0x000e620000004200 */
[----:B------:R-:W-:Y:S01]  /*3f20*/  IMAD.MOV.U32 R154, RZ, RZ, R27 ;  /* 0x000000ffff9a7224 */ /* 0x000fe200078e001b */
[----:B------:R-:W-:Y:S01]  /*3f30*/  MOV R153, R24 ;  /* 0x0000001800997202 */ /* 0x000fe20000000f00 */
[----:B------:R-:W-:-:S02]  /*3f40*/  IMAD.MOV.U32 R152, RZ, RZ, R25 ;  /* 0x000000ffff987224 */ /* 0x000fc400078e0019 */
[----:B------:R-:W2:Y:S01]  /*3f50*/  LDSM.16.MT88.4 R24, [R251+0x2100] ;  /* 0x00210000fb18783b */ /* 0x000ea20000004200 */
[C---:B------:R-:W-:Y:S03]  /*3f60*/  HMMA.16816.F32 R16, R4.reuse, R46, R16 ;  /* 0x0000002e0410723c */ /* 0x040fe60000001810 */
[----:B------:R-:W3:Y:S05]  /*3f70*/  LDSM.16.MT88.4 R44, [R252+0x2900] ;  /* 0x00290000fc2c783b */ /* 0x000eea0000004200 */
[----:B------:R-:W-:Y:S01]  /*3f80*/  IMAD.MOV.U32 R131, RZ, RZ, R22 ;  /* 0x000000ffff837224 */ /* 0x000fe200078e0016 */
[----:B------:R-:W-:Y:S01]  /*3f90*/  MOV R130, R23 ;  /* 0x0000001700827202 */ /* 0x000fe20000000f00 */
[----:B------:R-:W-:Y:S01]  /*3fa0*/  IMAD.MOV.U32 R129, RZ, RZ, R20 ;  /* 0x000000ffff817224 */ /* 0x000fe200078e0014 */
[----:B------:R-:W-:Y:S01]  /*3fb0*/  HMMA.16816.F32 R148, R4, R62, R40 ;  /* 0x0000003e0494723c */ /* 0x000fe20000001828 */
[----:B------:R-:W-:Y:S01]  /*3fc0*/  IMAD.MOV.U32 R128, RZ, RZ, R21 ;  /* 0x000000ffff807224 */ /* 0x000fe200078e0015 */
[----:B------:R-:W4:Y:S04]  /*3fd0*/  LDSM.16.MT88.4 R40, [R251+0x2900] ;  /* 0x00290000fb28783b */ /* 0x000f280000004200 */
[----:B------:R-:W-:Y:S02]  /*3fe0*/  LDSM.16.MT88.4 R60, [R249+0x4100] ;  /* 0x00410000f93c783b */ /* 0x000fe40000004200 */
[----:B------:R-:W-:Y:S05]  /*3ff0*/  HMMA.16816.F32 R20, R8, R72, RZ ;  /* 0x000000480814723c */ /* 0x000fea00000018ff */
[----:B------:R-:W-:Y:S01]  /*4000*/  MOV R127, R17 ;  /* 0x00000011007f7202 */ /* 0x000fe20000000f00 */
[----:B------:R-:W-:Y:S01]  /*4010*/  IMAD.MOV.U32 R126, RZ, RZ, R18 ;  /* 0x000000ffff7e7224 */ /* 0x000fe200078e0012 */
[----:B------:R-:W-:Y:S01]  /*4020*/  MOV R124, R16 ;  /* 0x00000010007c7202 */ /* 0x000fe20000000f00 */
[----:B------:R-:W-:Y:S01]  /*4030*/  HMMA.16816.F32 R36, R4, R56, R36 ;  /* 0x000000380424723c */ /* 0x000fe20000001824 */
[----:B------:R-:W-:-:S07]  /*4040*/  IMAD.MOV.U32 R125, RZ, RZ, R19 ;  /* 0x000000ffff7d7224 */ /* 0x000fce00078e0013 */
[----:B------:R-:W-:Y:S08]  /*4050*/  HMMA.16816.F32 R16, R8, R74, RZ ;  /* 0x0000004a0810723c */ /* 0x000ff000000018ff */
[----:B------:R-:W-:Y:S01]  /*4060*/  HMMA.16816.F32 R140, R4, R58, R32 ;  /* 0x0000003a048c723c */ /* 0x000fe20000001820 */
[----:B------:R-:W5:Y:S07]  /*4070*/  LDSM.16.MT88.4 R56, [R248+0x4100] ;  /* 0x00410000f838783b */ /* 0x000f6e0000004200 */
[----:B-1----:R-:W-:Y:S01]  /*4080*/  HMMA.16816.F32 R32, R8, R54, RZ ;  /* 0x000000360820723c */ /* 0x002fe200000018ff */
[----:B------:R-:W-:Y:S01]  /*4090*/  IMAD.MOV.U32 R147, RZ, RZ, R38 ;  /* 0x000000ffff937224 */ /* 0x000fe200078e0026 */
[----:B------:R-:W-:Y:S01]  /*40a0*/  MOV R146, R39 ;  /* 0x0000002700927202 */ /* 0x000fe20000000f00 */
[----:B------:R-:W-:-:S02]  /*40b0*/  IMAD.MOV.U32 R145, RZ, RZ, R36 ;  /* 0x000000ffff917224 */ /* 0x000fc400078e0024 */
[----:B------:R-:W-:-:S03]  /*40c0*/  IMAD.MOV.U32 R144, RZ, RZ, R37 ;  /* 0x000000ffff907224 */ /* 0x000fc600078e0025 */
[----:B------:R-:W-:Y:S08]  /*40d0*/  HMMA.16816.F32 R68, R4, R28, R20 ;  /* 0x0000001c0444723c */ /* 0x000ff00000001814 */
[C---:B--2---:R-:W-:Y:S08]  /*40e0*/  HMMA.16816.F32 R20, R8.reuse, R24, RZ ;  /* 0x000000180814723c */ /* 0x044ff000000018ff */
[----:B------:R-:W-:Y:S01]  /*40f0*/  HMMA.16816.F32 R36, R8, R52, RZ ;  /* 0x000000340824723c */ /* 0x000fe200000018ff */
[----:B------:R-:W1:Y:S07]  /*4100*/  LDSM.16.MT88.4 R52, [R248+0x4900] ;  /* 0x00490000f834783b */ /* 0x000e6e0000004200 */
[----:B------:R-:W-:Y:S08]  /*4110*/  HMMA.16816.F32 R72, R4, R30, R16 ;  /* 0x0000001e0448723c */ /* 0x000ff00000001810 */
[----:B------:R-:W-:Y:S08]  /*4120*/  HMMA.16816.F32 R16, R8, R26, RZ ;  /* 0x0000001a0810723c */ /* 0x000ff000000018ff */
[C---:B---3--:R-:W-:Y:S08]  /*4130*/  HMMA.16816.F32 R116, R4.reuse, R46, R32 ;  /* 0x0000002e0474723c */ /* 0x048ff00000001820 */
[C---:B----4-:R-:W-:Y:S07]  /*4140*/  HMMA.16816.F32 R20, R4.reuse, R40, R20 ;  /* 0x000000280414723c */ /* 0x050fee0000001814 */
[----:B------:R-:W-:Y:S01]  /*4150*/  IMAD.MOV.U32 R40, RZ, RZ, R137 ;  /* 0x000000ffff287224 */ /* 0x000fe200078e0089 */
[----:B------:R-:W-:Y:S01]  /*4160*/  HMMA.16816.F32 R76, R4, R44, R36 ;  /* 0x0000002c044c723c */ /* 0x000fe20000001824 */
[----:B------:R-:W2:Y:S01]  /*4170*/  LDSM.16.MT88.4 R36, [R251+0x4100] ;  /* 0x00410000fb24783b */ /* 0x000ea20000004200 */
[----:B------:R-:W-:-:S03]  /*4180*/  MOV R41, R136 ;  /* 0x0000008800297202 */ /* 0x000fc60000000f00 */
[----:B------:R-:W3:Y:S03]  /*4190*/  LDSM.16.MT88.4 R44, [R252+0x4900] ;  /* 0x00490000fc2c783b */ /* 0x000ee60000004200 */
[----:B-----5:R-:W-:Y:S01]  /*41a0*/  HMMA.16816.F32 R28, R8, R58, RZ ;  /* 0x0000003a081c723c */ /* 0x020fe200000018ff */
[----:B------:R-:W-:Y:S01]  /*41b0*/  IMAD.MOV.U32 R123, RZ, RZ, R118 ;  /* 0x000000ffff7b7224 */ /* 0x000fe200078e0076 */
[----:B------:R-:W-:Y:S01]  /*41c0*/  MOV R121, R117 ;  /* 0x0000007500797202 */ /* 0x000fe20000000f00 */
[----:B------:R-:W-:Y:S02]  /*41d0*/  IMAD.MOV.U32 R122, RZ, RZ, R119 ;  /* 0x000000ffff7a7224 */ /* 0x000fe400078e0077 */
[----:B------:R-:W-:Y:S02]  /*41e0*/  IMAD.MOV.U32 R120, RZ, RZ, R116 ;  /* 0x000000ffff787224 */ /* 0x000fe400078e0074 */
[----:B------:R-:W-:Y:S01]  /*41f0*/  MOV R58, R153 ;  /* 0x00000099003a7202 */ /* 0x000fe20000000f00 */
[----:B------:R-:W-:Y:S01]  /*4200*/  HMMA.16816.F32 R16, R4, R42, R16 ;  /* 0x0000002a0410723c */ /* 0x000fe20000001810 */
[----:B------:R-:W-:Y:S01]  /*4210*/  IMAD.MOV.U32 R119, RZ, RZ, R22 ;  /* 0x000000ffff777224 */ /* 0x000fe200078e0016 */
[----:B------:R-:W-:Y:S01]  /*4220*/  MOV R118, R23 ;  /* 0x0000001700767202 */ /* 0x000fe20000000f00 */
[----:B------:R-:W-:-:S02]  /*4230*/  IMAD.MOV.U32 R117, RZ, RZ, R21 ;  /* 0x000000ffff757224 */ /* 0x000fc400078e0015 */
[----:B------:R-:W-:Y:S02]  /*4240*/  IMAD.MOV.U32 R116, RZ, RZ, R20 ;  /* 0x000000ffff747224 */ /* 0x000fe400078e0014 */
[----:B------:R-:W-:Y:S01]  /*4250*/  IMAD.MOV.U32 R59, RZ, RZ, R152 ;  /* 0x000000ffff3b7224 */ /* 0x000fe200078e0098 */
[----:B------:R-:W-:Y:S01]  /*4260*/  HMMA.16816.F32 R20, R8, R62, RZ ;  /* 0x0000003e0814723c */ /* 0x000fe200000018ff */
[----:B------:R-:W-:Y:S01]  /*4270*/  MOV R42, R139 ;  /* 0x0000008b002a7202 */ /* 0x000fe20000000f00 */
[----:B------:R-:W-:-:S05]  /*4280*/  IMAD.MOV.U32 R43, RZ, RZ, R138 ;  /* 0x000000ffff2b7224 */ /* 0x000fca00078e008a */
[----:B------:R-:W-:Y:S01]  /*4290*/  IMAD.MOV.U32 R62, RZ, RZ, R131 ;  /* 0x000000ffff3e7224 */ /* 0x000fe200078e0083 */
[----:B------:R-:W-:Y:S01]  /*42a0*/  HMMA.16816.F32 R32, R8, R56, RZ ;  /* 0x000000380820723c */ /* 0x000fe200000018ff */
[----:B------:R-:W-:-:S06]  /*42b0*/  IMAD.MOV.U32 R63, RZ, RZ, R130 ;  /* 0x000000ffff3f7224 */ /* 0x000fcc00078e0082 */
[----:B------:R-:W-:Y:S01]  /*42c0*/  IMAD.MOV.U32 R56, RZ, RZ, R155 ;  /* 0x000000ffff387224 */ /* 0x000fe200078e009b */
[----:B-1----:R-:W-:Y:S01]  /*42d0*/  HMMA.16816.F32 R160, R4, R54, R28 ;  /* 0x0000003604a0723c */ /* 0x002fe2000000181c */
[----:B------:R-:W1:Y:S01]  /*42e0*/  LDSM.16.MT88.4 R28, [R251+0x4900] ;  /* 0x00490000fb1c783b */ /* 0x000e620000004200 */
[----:B------:R-:W-:Y:S01]  /*42f0*/  MOV R105, R18 ;  /* 0x0000001200697202 */ /* 0x000fe20000000f00 */
[----:B------:R-:W-:Y:S01]  /*4300*/  IMAD.MOV.U32 R104, RZ, RZ, R19 ;  /* 0x000000ffff687224 */ /* 0x000fe200078e0013 */
[----:B------:R-:W-:Y:S01]  /*4310*/  MOV R0, R16 ;  /* 0x0000001000007202 */ /* 0x000fe20000000f00 */
[----:B------:R-:W-:Y:S02]  /*4320*/  IMAD.MOV.U32 R3, RZ, RZ, R17 ;  /* 0x000000ffff037224 */ /* 0x000fe400078e0011 */
[----:B------:R-:W-:Y:S01]  /*4330*/  IMAD.MOV.U32 R57, RZ, RZ, R154 ;  /* 0x000000ffff397224 */ /* 0x000fe200078e009a */
[----:B------:R-:W-:Y:S01]  /*4340*/  HMMA.16816.F32 R16, R8, R64, RZ ;  /* 0x000000400810723c */ /* 0x000fe200000018ff */
[----:B------:R-:W-:-:S02]  /*4350*/  IMAD.MOV.U32 R54, RZ, RZ, R145 ;  /* 0x000000ffff367224 */ /* 0x000fc400078e0091 */
[----:B------:R-:W-:-:S04]  /*4360*/  IMAD.MOV.U32 R55, RZ, RZ, R144 ;  /* 0x000000ffff377224 */ /* 0x000fc800078e0090 */
[----:B------:R-:W-:Y:S01]  /*4370*/  IMAD.MOV.U32 R65, RZ, RZ, R127 ;  /* 0x000000ffff417224 */ /* 0x000fe200078e007f */
[----:B------:R-:W-:Y:S01]  /*4380*/  HMMA.16816.F32 R152, R4, R50, R20 ;  /* 0x000000320498723c */ /* 0x000fe20000001814 */
[----:B------:R-:W-:-:S06]  /*4390*/  IMAD.MOV.U32 R64, RZ, RZ, R124 ;  /* 0x000000ffff407224 */ /* 0x000fcc00078e007c */
[----:B------:R-:W-:Y:S01]  /*43a0*/  MOV R50, R126 ;  /* 0x0000007e00327202 */ /* 0x000fe20000000f00 */
[----:B------:R-:W-:Y:S01]  /*43b0*/  HMMA.16816.F32 R188, R4, R52, R32 ;  /* 0x0000003404bc723c */ /* 0x000fe20000001820 */
[----:B------:R-:W4:Y:S01]  /*43c0*/  LDSM.16.MT88.4 R32, [R248+0x6100] ;  /* 0x00610000f820783b */ /* 0x000f220000004200 */
[----:B------:R-:W-:-:S05]  /*43d0*/  IMAD.MOV.U32 R51, RZ, RZ, R125 ;  /* 0x000000ffff337224 */ /* 0x000fca00078e007d */
[----:B------:R-:W-:Y:S01]  /*43e0*/  IMAD.MOV.U32 R52, RZ, RZ, R147 ;  /* 0x000000ffff347224 */ /* 0x000fe200078e0093 */
[----:B--2---:R-:W-:Y:S01]  /*43f0*/  HMMA.16816.F32 R20, R8, R36, RZ ;  /* 0x000000240814723c */ /* 0x004fe200000018ff */
[----:B------:R-:W-:-:S06]  /*4400*/  MOV R53, R146 ;  /* 0x0000009200357202 */ /* 0x000fcc0000000f00 */
[----:B------:R-:W-:Y:S01]  /*4410*/  IMAD.MOV.U32 R36, RZ, RZ, R119 ;  /* 0x000000ffff247224 */ /* 0x000fe200078e0077 */
[----:B---3--:R-:W-:Y:S01]  /*4420*/  HMMA.16816.F32 R180, R4, R44, R16 ;  /* 0x0000002c04b4723c */ /* 0x008fe20000001810 */
[----:B------:R-:W-:-:S06]  /*4430*/  IMAD.MOV.U32 R37, RZ, RZ, R118 ;  /* 0x000000ffff257224 */ /* 0x000fcc00078e0076 */
[----:B------:R-:W-:Y:S01]  /*4440*/  MOV R44, R123 ;  /* 0x0000007b002c7202 */ /* 0x000fe20000000f00 */
[----:B------:R-:W-:Y:S01]  /*4450*/  HMMA.16816.F32 R16, R8, R38, RZ ;  /* 0x000000260810723c */ /* 0x000fe200000018ff */
[----:B------:R-:W-:-:S06]  /*4460*/  IMAD.MOV.U32 R45, RZ, RZ, R122 ;  /* 0x000000ffff2d7224 */ /* 0x000fcc00078e007a */
[----:B------:R-:W-:Y:S01]  /*4470*/  MOV R39, R117 ;  /* 0x0000007500277202 */ /* 0x000fe20000000f00 */
[----:B------:R-:W-:Y:S01]  /*4480*/  HMMA.16816.F32 R24, R8, R60, RZ ;  /* 0x0000003c0818723c */ /* 0x000fe200000018ff */
[----:B------:R-:W-:-:S06]  /*4490*/  IMAD.MOV.U32 R38, RZ, RZ, R116 ;  /* 0x000000ffff267224 */ /* 0x000fcc00078e0074 */
[----:B------:R-:W-:Y:S01]  /*44a0*/  MOV R60, R129 ;  /* 0x00000081003c7202 */ /* 0x000fe20000000f00 */
[----:B-1----:R-:W-:Y:S01]  /*44b0*/  HMMA.16816.F32 R136, R4, R28, R20 ;  /* 0x0000001c0488723c */ /* 0x002fe20000001814 */
[----:B------:R-:W1:Y:S01]  /*44c0*/  LDSM.16.MT88.4 R20, [R248+0x6900] ;  /* 0x00690000f814783b */ /* 0x000e620000004200 */
[----:B------:R-:W-:-:S05]  /*44d0*/  IMAD.MOV.U32 R61, RZ, RZ, R128 ;  /* 0x000000ffff3d7224 */ /* 0x000fca00078e0080 */
[----:B------:R-:W-:Y:S01]  /*44e0*/  MOV R29, R3 ;  /* 0x00000003001d7202 */ /* 0x000fe20000000f00 */
[C---:B------:R-:W-:Y:S01]  /*44f0*/  HMMA.16816.F32 R128, R4.reuse, R30, R16 ;  /* 0x0000001e0480723c */ /* 0x040fe20000001810 */
[----:B------:R-:W-:Y:S02]  /*4500*/  FADD.FTZ R3, R15, R14 ;  /* 0x0000000e0f037221 */ /* 0x000fe40000010000 */
[----:B------:R-:W-:Y:S02]  /*4510*/  FFMA.FTZ R28, R99, c[0x0][0x2d0], -R13 ;  /* 0x0000b400631c7a23 */ /* 0x000fe4000001080d */
[----:B------:R-:W-:Y:S02]  /*4520*/  FADD.FTZ R3, R80, R3 ;  /* 0x0000000350037221 */ /* 0x000fe40000010000 */
[----:B------:R-:W-:Y:S01]  /*4530*/  IMAD.MOV.U32 R30, RZ, RZ, R0 ;  /* 0x000000ffff1e7224 */ /* 0x000fe200078e0000 */
[----:B------:R-:W-:Y:S01]  /*4540*/  HMMA.16816.F32 R184, R4, R48, R24 ;  /* 0x0000003004b8723c */ /* 0x000fe20000001818 */
[----:B------:R-:W-:-:S02]  /*4550*/  FADD.FTZ R3, R81, R3 ;  /* 0x0000000351037221 */ /* 0x000fc40000010000 */
[----:B------:R-:W-:Y:S02]  /*4560*/  FADD.FTZ R0, R85, R83 ;  /* 0x0000005355007221 */ /* 0x000fe40000010000 */
[----:B------:R-:W-:Y:S02]  /*4570*/  FFMA.FTZ R31, R98, c[0x0][0x2d0], -R13 ;  /* 0x0000b400621f7a23 */ /* 0x000fe4000001080d */
[----:B------:R-:W-:Y:S01]  /*4580*/  IMAD.MOV.U32 R48, RZ, RZ, R107 ;  /* 0x000000ffff307224 */ /* 0x000fe200078e006b */
[----:B----4-:R-:W-:Y:S01]  /*4590*/  HMMA.16816.F32 R16, R8, R32, RZ ;  /* 0x000000200810723c */ /* 0x010fe200000018ff */
[----:B------:R-:W-:Y:S01]  /*45a0*/  MOV R49, R106 ;  /* 0x0000006a00317202 */ /* 0x000fe20000000f00 */
[----:B------:R-:W-:Y:S01]  /*45b0*/  FADD.FTZ R0, R82, R0 ;  /* 0x0000000052007221 */ /* 0x000fe20000010000 */
[----:B------:R-:W-:Y:S01]  /*45c0*/  MOV R82, R44 ;  /* 0x0000002c00527202 */ /* 0x000fe20000000f00 */
[----:B------:R-:W-:Y:S02]  /*45d0*/  IMAD.MOV.U32 R83, RZ, RZ, R45 ;  /* 0x000000ffff537224 */ /* 0x000fe400078e002d */
[----:B------:R-:W-:-:S02]  /*45e0*/  IMAD.MOV.U32 R85, RZ, RZ, R49 ;  /* 0x000000ffff557224 */ /* 0x000fc400078e0031 */
[----:B------:R-:W-:Y:S01]  /*45f0*/  HMMA.16816.F32 R24, R8, R66, RZ ;  /* 0x000000420818723c */ /* 0x000fe200000018ff */
[----:B------:R-:W-:Y:S01]  /*4600*/  IMAD.MOV.U32 R32, RZ, RZ, R48 ;  /* 0x000000ffff207224 */ /* 0x000fe200078e0030 */
[----:B------:R-:W-:Y:S01]  /*4610*/  MOV R48, R54 ;  /* 0x0000003600307202 */ /* 0x000fe20000000f00 */
[----:B------:R-:W-:Y:S01]  /*4620*/  IMAD.MOV.U32 R49, RZ, RZ, R55 ;  /* 0x000000ffff317224 */ /* 0x000fe200078e0037 */
[----:B------:R-:W-:Y:S01]  /*4630*/  MOV R54, R56 ;  /* 0x0000003800367202 */ /* 0x000fe20000000f00 */
[----:B------:R-:W-:Y:S02]  /*4640*/  IMAD.MOV.U32 R55, RZ, RZ, R57 ;  /* 0x000000ffff377224 */ /* 0x000fe400078e0039 */
[----:B------:R-:W-:Y:S01]  /*4650*/  IMAD.MOV.U32 R67, RZ, RZ, R121 ;  /* 0x000000ffff437224 */ /* 0x000fe200078e0079 */
[----:B------:R-:W-:Y:S01]  /*4660*/  MOV R66, R120 ;  /* 0x0000007800427202 */ /* 0x000fe20000000f00 */
[----:B------:R-:W-:Y:S02]  /*4670*/  FADD.FTZ R0, R86, R0 ;  /* 0x0000000056007221 */ /* 0x000fe40000010000 */
[----:B------:R-:W-:Y:S01]  /*4680*/  IMAD.MOV.U32 R81, RZ, RZ, R67 ;  /* 0x000000ffff517224 */ /* 0x000fe200078e0043 */
[----:B------:R-:W-:Y:S01]  /*4690*/  MOV R67, R51 ;  /* 0x0000003300437202 */ /* 0x000fe20000000f00 */
[----:B------:R-:W-:Y:S01]  /*46a0*/  IMAD.MOV.U32 R80, RZ, RZ, R66 ;  /* 0x000000ffff507224 */ /* 0x000fe200078e0042 */
[----:B------:R-:W-:Y:S01]  /*46b0*/  MOV R51, R53 ;  /* 0x0000003500337202 */ /* 0x000fe20000000f00 */
[----:B------:R-:W-:Y:S01]  /*46c0*/  IMAD.MOV.U32 R66, RZ, RZ, R50 ;  /* 0x000000ffff427224 */ /* 0x000fe200078e0032 */
[----:B-1----:R-:W-:Y:S01]  /*46d0*/  HMMA.16816.F32 R124, R4, R20, R16 ;  /* 0x00000014047c723c */ /* 0x002fe20000001810 */
[----:B------:R-:W-:-:S02]  /*46e0*/  IMAD.MOV.U32 R50, RZ, RZ, R52 ;  /* 0x000000ffff327224 */ /* 0x000fc400078e0034 */
[----:B------:R-:W-:Y:S02]  /*46f0*/  IMAD.MOV.U32 R52, RZ, RZ, R58 ;  /* 0x000000ffff347224 */ /* 0x000fe400078e003a */
[----:B------:R-:W-:Y:S02]  /*4700*/  IMAD.MOV.U32 R53, RZ, RZ, R59 ;  /* 0x000000ffff357224 */ /* 0x000fe400078e003b */
[----:B------:R-:W-:Y:S01]  /*4710*/  FADD.FTZ R0, R88, R0 ;  /* 0x0000000058007221 */ /* 0x000fe20000010000 */
[----:B------:R-:W-:Y:S01]  /*4720*/  HMMA.16816.F32 R144, R4, R46, R24 ;  /* 0x0000002e0490723c */ /* 0x000fe20000001818 */
[----:B------:R-:W1:Y:S01]  /*4730*/  LDSM.16.MT88.4 R24, [R249+0x6100] ;  /* 0x00610000f918783b */ /* 0x000e620000004200 */
[----:B------:R-:W-:Y:S01]  /*4740*/  FADD.FTZ R3, R84, R3 ;  /* 0x0000000354037221 */ /* 0x000fe20000010000 */
[----:B------:R-:W-:Y:S01]  /*4750*/  MOV R88, R38 ;  /* 0x0000002600587202 */ /* 0x000fe20000000f00 */
[----:B------:R-:W-:Y:S02]  /*4760*/  FADD.FTZ R0, R89, R0 ;  /* 0x0000000059007221 */ /* 0x000fe40000010000 */
[----:B------:R-:W-:-:S02]  /*4770*/  FFMA.FTZ R14, R101, c[0x0][0x2d0], -R13 ;  /* 0x0000b400650e7a23 */ /* 0x000fc4000001080d */
[----:B------:R-:W-:Y:S01]  /*4780*/  HMMA.16816.F32 R16, R8, R34, RZ ;  /* 0x000000220810723c */ /* 0x000fe200000018ff */
[----:B------:R-:W-:Y:S02]  /*4790*/  IMAD.MOV.U32 R46, RZ, RZ, R105 ;  /* 0x000000ffff2e7224 */ /* 0x000fe400078e0069 */
[----:B------:R-:W-:Y:S02]  /*47a0*/  IMAD.MOV.U32 R47, RZ, RZ, R104 ;  /* 0x000000ffff2f7224 */ /* 0x000fe400078e0068 */
[----:B------:R-:W-:Y:S02]  /*47b0*/  IMAD.MOV.U32 R98, RZ, RZ, R46 ;  /* 0x000000ffff627224 */ /* 0x000fe400078e002e */
[----:B------:R-:W-:Y:S02]  /*47c0*/  IMAD.MOV.U32 R99, RZ, RZ, R47 ;  /* 0x000000ffff637224 */ /* 0x000fe400078e002f */
[----:B------:R-:W-:Y:S01]  /*47d0*/  FFMA.FTZ R84, R97, c[0x0][0x2d0], -R13 ;  /* 0x0000b40061547a23 */ /* 0x000fe2000001080d */
[----:B------:R-:W-:Y:S01]  /*47e0*/  MOV R97, R29 ;  /* 0x0000001d00617202 */ /* 0x000fe20000000f00 */
[----:B------:R-:W-:-:S02]  /*47f0*/  FADD.FTZ R0, R90, R0 ;  /* 0x000000005a007221 */ /* 0x000fc40000010000 */
[----:B------:R-:W-:Y:S02]  /*4800*/  FADD.FTZ R29, R87, R3 ;  /* 0x00000003571d7221 */ /* 0x000fe40000010000 */
[--C-:B------:R-:W-:Y:S01]  /*4810*/  FFMA.FTZ R15, R100, c[0x0][0x2d0], -R13.reuse ;  /* 0x0000b400640f7a23 */ /* 0x100fe2000001080d */
[----:B------:R2:W3:Y:S01]  /*4820*/  MUFU.EX2 R3, R14 ;  /* 0x0000000e00037308 */ /* 0x0004e20000000800 */
[----:B------:R-:W-:Y:S02]  /*4830*/  FFMA.FTZ R35, R96, c[0x0][0x2d0], -R13 ;  /* 0x0000b40060237a23 */ /* 0x000fe4000001080d */
[----:B------:R-:W-:Y:S02]  /*4840*/  IMAD.MOV.U32 R96, RZ, RZ, R30 ;  /* 0x000000ffff607224 */ /* 0x000fe400078e001e */
[----:B------:R-:W-:Y:S01]  /*4850*/  FADD.FTZ R30, R91, R0 ;  /* 0x000000005b1e7221 */ /* 0x000fe20000010000 */
[----:B------:R-:W-:Y:S01]  /*4860*/  MOV R91, R37 ;  /* 0x00000025005b7202 */ /* 0x000fe20000000f00 */
[----:B------:R-:W-:Y:S01]  /*4870*/  IMAD.MOV.U32 R89, RZ, RZ, R39 ;  /* 0x000000ffff597224 */ /* 0x000fe200078e0027 */
[----:B------:R-:W-:Y:S01]  /*4880*/  HMMA.16816.F32 R120, R4, R22, R16 ;  /* 0x000000160478723c */ /* 0x000fe20000001810 */
[----:B------:R-:W4:Y:S01]  /*4890*/  LDSM.16.MT88.4 R20, [R249+0x6900] ;  /* 0x00690000f914783b */ /* 0x000f220000004200 */
[----:B------:R5:W3:Y:S01]  /*48a0*/  MUFU.EX2 R0, R15 ;  /* 0x0000000f00007308 */ /* 0x000ae20000000800 */
[----:B------:R-:W-:-:S02]  /*48b0*/  IMAD.MOV.U32 R90, RZ, RZ, R36 ;  /* 0x000000ffff5a7224 */ /* 0x000fc400078e0024 */
[--C-:B------:R-:W-:Y:S02]  /*48c0*/  FFMA.FTZ R34, R95, c[0x0][0x2d0], -R13.reuse ;  /* 0x0000b4005f227a23 */ /* 0x100fe4000001080d */
[----:B------:R-:W-:Y:S01]  /*48d0*/  FFMA.FTZ R33, R94, c[0x0][0x2d0], -R13 ;  /* 0x0000b4005e217a23 */ /* 0x000fe2000001080d */
[----:B-1----:R-:W-:Y:S01]  /*48e0*/  HMMA.16816.F32 R16, R8, R24, RZ ;  /* 0x000000180810723c */ /* 0x002fe200000018ff */
[--C-:B------:R-:W-:Y:S02]  /*48f0*/  FFMA.FTZ R13, R112, c[0x0][0x2d0], -R12.reuse ;  /* 0x0000b400700d7a23 */ /* 0x100fe4000001080c */
[--C-:B--2---:R-:W-:Y:S02]  /*4900*/  FFMA.FTZ R14, R110, c[0x0][0x2d0], -R12.reuse ;  /* 0x0000b4006e0e7a23 */ /* 0x104fe4000001080c */
[----:B------:R-:W-:Y:S02]  /*4910*/  IMAD.MOV.U32 R112, RZ, RZ, R85 ;  /* 0x000000ffff707224 */ /* 0x000fe400078e0055 */
[----:B-----5:R-:W-:-:S02]  /*4920*/  FFMA.FTZ R15, R111, c[0x0][0x2d0], -R12 ;  /* 0x0000b4006f0f7a23 */ /* 0x020fc4000001080c */
[----:B------:R-:W-:Y:S08]  /*4930*/  MUFU.EX2 R14, R14 ;  /* 0x0000000e000e7308 */ /* 0x000ff00000000800 */
[----:B------:R-:W-:Y:S07]  /*4940*/  MUFU.EX2 R15, R15 ;  /* 0x0000000f000f7308 */ /* 0x000fee0000000800 */
[----:B----4-:R-:W-:Y:S08]  /*4950*/  HMMA.16816.F32 R116, R4, R20, R16 ;  /* 0x000000140474723c */ /* 0x010ff00000001810 */
[----:B------:R-:W-:Y:S01]  /*4960*/  HMMA.16816.F32 R16, R8, R26, RZ ;  /* 0x0000001a0810723c */ /* 0x000fe200000018ff */
[----:B------:R-:W1:Y:S11]  /*4970*/  LDSM.16.MT88.4 R24, [R252+0x6100] ;  /* 0x00610000fc18783b */ /* 0x000e760000004200 */
[----:B------:R-:W-:Y:S11]  /*4980*/  @!UPT UIADD3 URZ, URZ, URZ, URZ ;  /* 0x0000003f3f3ff290 */ /* 0x000ff6000fffe03f */
[----:B------:R-:W-:Y:S01]  /*4990*/  @!UPT UIADD3 URZ, URZ, URZ, URZ ;  /* 0x0000003f3f3ff290 */ /* 0x000fe2000fffe03f */
[----:B------:R-:W-:Y:S01]  /*49a0*/  HMMA.16816.F32 R104, R4, R22, R16 ;  /* 0x000000160468723c */ /* 0x000fe20000001810 */
[----:B------:R-:W2:Y:S07]  /*49b0*/  LDSM.16.MT88.4 R20, [R252+0x6900] ;  /* 0x00690000fc14783b */ /* 0x000eae0000004200 */
[----:B-1----:R-:W-:Y:S11]  /*49c0*/  HMMA.16816.F32 R16, R8, R24, RZ ;  /* 0x000000180810723c */ /* 0x002ff600000018ff */
[----:B------:R-:W-:Y:S11]  /*49d0*/  @!UPT UIADD3 URZ, URZ, URZ, URZ ;  /* 0x0000003f3f3ff290 */ /* 0x000ff6000fffe03f */
[----:B------:R-:W-:Y:S02]  /*49e0*/  @!UPT UIADD3 URZ, URZ, URZ, URZ ;  /* 0x0000003f3f3ff290 */ /* 0x000fe4000fffe03f */
[----:B--2---:R-:W-:Y:S08]  /*49f0*/  HMMA.16816.F32 R56, R4, R20, R16 ;  /* 0x000000140438723c */ /* 0x004ff00000001810 */
[----:B------:R-:W-:Y:S11]  /*4a00*/  HMMA.16816.F32 R16, R8, R26, RZ ;  /* 0x0000001a0810723c */ /* 0x000ff600000018ff */
[----:B------:R-:W-:Y:S11]  /*4a10*/  @!UPT UIADD3 URZ, URZ, URZ, URZ ;  /* 0x0000003f3f3ff290 */ /* 0x000ff6000fffe03f */
[----:B------:R-:W-:Y:S02]  /*4a20*/  @!UPT UIADD3 URZ, URZ, URZ, URZ ;  /* 0x0000003f3f3ff290 */ /* 0x000fe4000fffe03f */
[----:B------:R-:W-:Y:S01]  /*4a30*/  HMMA.16816.F32 R44, R4, R22, R16 ;  /* 0x00000016042c723c */ /* 0x000fe20000001810 */
[----:B------:R-:W1:Y:S07]  /*4a40*/  LDSM.16.MT88.4 R16, [R251+0x6100] ;  /* 0x00610000fb10783b */ /* 0x000e6e0000004200 */
[C---:B-1----:R-:W-:Y:S08]  /*4a50*/  HMMA.16816.F32 R20, R8.reuse, R16, RZ ;  /* 0x000000100814723c */ /* 0x042ff000000018ff */
[----:B------:R-:W-:Y:S01]  /*4a60*/  HMMA.16816.F32 R8, R8, R18, RZ ;  /* 0x000000120808723c */ /* 0x000fe200000018ff */
[----:B------:R-:W1:Y:S11]  /*4a70*/  LDSM.16.MT88.4 R16, [R251+0x6900] ;  /* 0x00690000fb10783b */ /* 0x000e760000004200 */
[----:B------:R-:W-:Y:S04]  /*4a80*/  @!UPT UIADD3 URZ, URZ, URZ, URZ ;  /* 0x0000003f3f3ff290 */ /* 0x000fe8000fffe03f */
[C---:B-1----:R-:W-:Y:S01]  /*4a90*/  HMMA.16816.F32 R36, R4.reuse, R16, R20 ;  /* 0x000000100424723c */ /* 0x042fe20000001814 */
[----:B------:R-:W-:Y:S07]  /*4aa0*/  MUFU.EX2 R16, R31 ;  /* 0x0000001f00107308 */ /* 0x000fee0000000800 */
[----:B------:R-:W-:Y:S01]  /*4ab0*/  HMMA.16816.F32 R20, R4, R18, R8 ;  /* 0x000000120414723c */ /* 0x000fe20000001808 */
[----:B------:R-:W1:Y:S01]  /*4ac0*/  LDSM.16.MT88.4 R8, [R248+0x1100] ;  /* 0x00110000f808783b */ /* 0x000e620000004200 */
[----:B------:R2:W4:Y:S05]  /*4ad0*/  MUFU.EX2 R6, R28 ;  /* 0x0000001c00067308 */ /* 0x00052a0000000800 */
[----:B---3--:R-:W-:-:S02]  /*4ae0*/  FADD.FTZ R4, R3, R30 ;  /* 0x0000001e03047221 */ /* 0x008fc40000010000 */
[--C-:B------:R-:W-:Y:S01]  /*4af0*/  FFMA.FTZ R7, R113, c[0x0][0x2d0], -R12.reuse ;  /* 0x0000b40071077a23 */ /* 0x100fe2000001080c */
[----:B------:R-:W-:Y:S01]  /*4b00*/  MOV R113, R32 ;  /* 0x0000002000717202 */ /* 0x000fe20000000f00 */
[--C-:B------:R-:W-:Y:S01]  /*4b10*/  FFMA.FTZ R18, R109, c[0x0][0x2d0], -R12.reuse ;  /* 0x0000b4006d127a23 */ /* 0x100fe2000001080c */
[----:B------:R-:W-:Y:S01]  /*4b20*/  MUFU.EX2 R17, R33 ;  /* 0x0000002100117308 */ /* 0x000fe20000000800 */
[--C-:B------:R-:W-:Y:S02]  /*4b30*/  FFMA.FTZ R19, R108, c[0x0][0x2d0], -R12.reuse ;  /* 0x0000b4006c137a23 */ /* 0x100fe4000001080c */
[--C-:B------:R-:W-:Y:S02]  /*4b40*/  FFMA.FTZ R32, R102, c[0x0][0x2d0], -R12.reuse ;  /* 0x0000b40066207a23 */ /* 0x100fe4000001080c */
[----:B------:R-:W-:Y:S02]  /*4b50*/  FADD.FTZ R5, R93, R29 ;  /* 0x0000001d5d057221 */ /* 0x000fe40000010000 */
[----:B--2---:R-:W-:-:S02]  /*4b60*/  FFMA.FTZ R28, R103, c[0x0][0x2d0], -R12 ;  /* 0x0000b400671c7a23 */ /* 0x004fc4000001080c */
[C---:B------:R-:W-:Y:S01]  /*4b70*/  FADD.FTZ R12, R0.reuse, R4 ;  /* 0x00000004000c7221 */ /* 0x040fe20000010000 */
[----:B------:R-:W-:Y:S01]  /*4b80*/  F2FP.PACK_AB R4, R0, R3 ;  /* 0x000000030004723e */ /* 0x000fe200000000ff */
[----:B------:R-:W-:Y:S01]  /*4b90*/  FADD.FTZ R5, R92, R5 ;  /* 0x000000055c057221 */ /* 0x000fe20000010000 */
[----:B------:R-:W2:Y:S01]  /*4ba0*/  MUFU.EX2 R3, R7 ;  /* 0x0000000700037308 */ /* 0x000ea20000000800 */
[----:B----4-:R-:W-:Y:S01]  /*4bb0*/  FADD.FTZ R12, R6, R12 ;  /* 0x0000000c060c7221 */ /* 0x010fe20000010000 */
[----:B------:R-:W-:-:S06]  /*4bc0*/  F2FP.PACK_AB R6, R16, R6 ;  /* 0x000000061006723e */ /* 0x000fcc00000000ff */
[----:B------:R-:W3:Y:S01]  /*4bd0*/  MUFU.EX2 R0, R13 ;  /* 0x0000000d00007308 */ /* 0x000ee20000000800 */
[----:B--2---:R-:W-:Y:S01]  /*4be0*/  FADD.FTZ R5, R3, R5 ;  /* 0x0000000503057221 */ /* 0x004fe20000010000 */
[----:B------:R-:W-:-:S03]  /*4bf0*/  F2FP.PACK_AB R7, R14, R15 ;  /* 0x0000000f0e07723e */ /* 0x000fc600000000ff */
[C---:B---3--:R-:W-:Y:S01]  /*4c00*/  FADD.FTZ R13, R0.reuse, R5 ;  /* 0x00000005000d7221 */ /* 0x048fe20000010000 */
[----:B------:R-:W-:Y:S02]  /*4c10*/  F2FP.PACK_AB R5, R0, R3 ;  /* 0x000000030005723e */ /* 0x000fe400000000ff */
[----:B------:R2:W-:Y:S05]  /*4c20*/  MUFU.EX2 R3, R84 ;  /* 0x0000005400037308 */ /* 0x0005ea0000000800 */
[C---:B-1----:R-:W-:Y:S03]  /*4c30*/  HMMA.16816.F32 R164, R4.reuse, R8, R164 ;  /* 0x0000000804a4723c */ /* 0x042fe600000018a4 */
[----:B------:R1:W3:Y:S05]  /*4c40*/  MUFU.EX2 R0, R35 ;  /* 0x0000002300007308 */ /* 0x0002ea0000000800 */
[C---:B------:R-:W-:Y:S01]  /*4c50*/  HMMA.16816.F32 R24, R4.reuse, R10, R156 ;  /* 0x0000000a0418723c */ /* 0x040fe2000000189c */
[----:B------:R-:W4:Y:S07]  /*4c60*/  LDSM.16.MT88.4 R8, [R249+0x1100] ;  /* 0x00110000f908783b */ /* 0x000f2e0000004200 */
[C---:B----4-:R-:W-:Y:S08]  /*4c70*/  HMMA.16816.F32 R156, R4.reuse, R8, R40 ;  /* 0x00000008049c723c */ /* 0x050ff00000001828 */
        /* <DEDUP_REMOVED lines=27> */
[----:B------:R-:W-:Y:S11]  /*4e30*/  HMMA.16816.F32 R8, R4, R10, R144 ;  /* 0x0000000a0408723c */ /* 0x000ff60000001890 */
[----:B------:R-:W-:Y:S05]  /*4e40*/  @!UPT UIADD3 URZ, URZ, URZ, URZ ;  /* 0x0000003f3f3ff290 */ /* 0x000fea000fffe03f */
[----:B------:R-:W-:Y:S01]  /*4e50*/  IMAD.MOV.U32 R152, RZ, RZ, R180 ;  /* 0x000000ffff987224 */ /* 0x000fe200078e00b4 */
[----:B------:R-:W-:Y:S01]  /*4e60*/  MOV R86, R182 ;  /* 0x000000b600567202 */ /* 0x000fe20000000f00 */
[----:B------:R-:W-:Y:S02]  /*4e70*/  IMAD.MOV.U32 R85, RZ, RZ, R181 ;  /* 0x000000ffff557224 */ /* 0x000fe400078e00b5 */
[----:B------:R-:W-:Y:S01]  /*4e80*/  IMAD.MOV.U32 R87, RZ, RZ, R183 ;  /* 0x000000ffff577224 */ /* 0x000fe200078e00b7 */
[----:B--2---:R-:W-:Y:S02]  /*4e90*/  MOV R84, R152 ;  /* 0x0000009800547202 */ /* 0x004fe40000000f00 */
[----:B------:R-:W-:Y:S01]  /*4ea0*/  LDSM.16.MT88.4 R152, [R249+0x1900] ;  /* 0x00190000f998783b */ /* 0x000fe20000004200 */
[----:B------:R-:W-:Y:S01]  /*4eb0*/  IMAD.MOV.U32 R147, RZ, RZ, R8 ;  /* 0x000000ffff937224 */ /* 0x000fe200078e0008 */
[----:B------:R-:W-:Y:S01]  /*4ec0*/  MOV R146, R9 ;  /* 0x0000000900927202 */ /* 0x000fe20000000f00 */
[----:B------:R-:W-:-:S02]  /*4ed0*/  IMAD.MOV.U32 R145, RZ, RZ, R10 ;  /* 0x000000ffff917224 */ /* 0x000fc400078e000a */
[----:B------:R-:W-:Y:S02]  /*4ee0*/  IMAD.MOV.U32 R144, RZ, RZ, R11 ;  /* 0x000000ffff907224 */ /* 0x000fe400078e000b */
[----:B------:R-:W2:Y:S02]  /*4ef0*/  LDSM.16.MT88.4 R8, [R251+0x5100] ;  /* 0x00510000fb08783b */ /* 0x000ea40000004200 */
[C---:B--2---:R-:W-:Y:S08]  /*4f00*/  HMMA.16816.F32 R160, R4.reuse, R8, R136 ;  /* 0x0000000804a0723c */ /* 0x044ff00000001888 */
[C---:B------:R-:W-:Y:S01]  /*4f10*/  HMMA.16816.F32 R188, R4.reuse, R10, R128 ;  /* 0x0000000a04bc723c */ /* 0x040fe20000001880 */
[----:B------:R-:W2:Y:S11]  /*4f20*/  LDSM.16.MT88.4 R8, [R248+0x7100] ;  /* 0x00710000f808783b */ /* 0x000eb60000004200 */
[----:B------:R-:W-:Y:S04]  /*4f30*/  @!UPT UIADD3 URZ, URZ, URZ, URZ ;  /* 0x0000003f3f3ff290 */ /* 0x000fe8000fffe03f */
[----:B------:R-:W-:Y:S01]  /*4f40*/  MOV R139, R160 ;  /* 0x000000a0008b7202 */ /* 0x000fe20000000f00 */
[----:B------:R-:W-:Y:S01]  /*4f50*/  IMAD.MOV.U32 R138, RZ, RZ, R161 ;  /* 0x000000ffff8a7224 */ /* 0x000fe200078e00a1 */
[----:B------:R-:W-:Y:S01]  /*4f60*/  MOV R136, R163 ;  /* 0x000000a300887202 */ /* 0x000fe20000000f00 */
[----:B------:R-:W-:Y:S02]  /*4f70*/  IMAD.MOV.U32 R137, RZ, RZ, R162 ;  /* 0x000000ffff897224 */ /* 0x000fe400078e00a2 */
[----:B------:R-:W-:Y:S01]  /*4f80*/  LDSM.16.MT88.4 R160, [R248+0x1900] ;  /* 0x00190000f8a0783b */ /* 0x000fe20000004200 */
[C---:B--2---:R-:W-:Y:S08]  /*4f90*/  HMMA.16816.F32 R180, R4.reuse, R8, R124 ;  /* 0x0000000804b4723c */ /* 0x044ff0000000187c */
[C---:B------:R-:W-:Y:S01]  /*4fa0*/  HMMA.16816.F32 R120, R4.reuse, R10, R120 ;  /* 0x0000000a0478723c */ /* 0x040fe20000001878 */
[----:B------:R-:W2:Y:S07]  /*4fb0*/  LDSM.16.MT88.4 R8, [R249+0x7100] ;  /* 0x00710000f908783b */ /* 0x000eae0000004200 */
[C---:B--2---:R-:W-:Y:S08]  /*4fc0*/  HMMA.16816.F32 R116, R4.reuse, R8, R116 ;  /* 0x000000080474723c */ /* 0x044ff00000001874 */
[----:B------:R-:W-:Y:S11]  /*4fd0*/  HMMA.16816.F32 R8, R4, R10, R104 ;  /* 0x0000000a0408723c */ /* 0x000ff60000001868 */
[----:B------:R-:W-:Y:S05]  /*4fe0*/  @!UPT UIADD3 URZ, URZ, URZ, URZ ;  /* 0x0000003f3f3ff290 */ /* 0x000fea000fffe03f */
[----:B------:R-:W-:Y:S01]  /*4ff0*/  IMAD.MOV.U32 R131, RZ, RZ, R116 ;  /* 0x000000ffff837224 */ /* 0x000fe200078e0074 */
[----:B------:R-:W-:Y:S01]  /*5000*/  MOV R130, R117 ;  /* 0x0000007500827202 */ /* 0x000fe20000000f00 */
[----:B------:R-:W-:Y:S01]  /*5010*/  IMAD.MOV.U32 R129, RZ, RZ, R118 ;  /* 0x000000ffff817224 */ /* 0x000fe200078e0076 */
[----:B------:R-:W-:-:S03]  /*5020*/  MOV R128, R119 ;  /* 0x0000007700807202 */ /* 0x000fc60000000f00 */
[----:B------:R-:W-:Y:S02]  /*5030*/  IMAD.MOV.U32 R33, RZ, RZ, R130 ;  /* 0x000000ffff217224 */ /* 0x000fe400078e0082 */
[----:B------:R-:W-:Y:S01]  /*5040*/  IMAD.MOV.U32 R104, RZ, RZ, R8 ;  /* 0x000000ffff687224 */ /* 0x000fe200078e0008 */
[----:B------:R-:W-:Y:S01]  /*5050*/  MOV R29, R9 ;  /* 0x00000009001d7202 */ /* 0x000fe20000000f00 */
[----:B------:R-:W-:Y:S01]  /*5060*/  IMAD.MOV.U32 R30, RZ, RZ, R10 ;  /* 0x000000ffff1e7224 */ /* 0x000fe200078e000a */
[----:B------:R-:W-:Y:S01]  /*5070*/  MOV R31, R11 ;  /* 0x0000000b001f7202 */ /* 0x000fe20000000f00 */
[----:B-1----:R-:W-:Y:S01]  /*5080*/  IMAD.MOV.U32 R35, RZ, RZ, R128 ;  /* 0x000000ffff237224 */ /* 0x002fe200078e0080 */
[----:B------:R-:W1:Y:S01]  /*5090*/  LDSM.16.MT88.4 R8, [R252+0x7100] ;  /* 0x00710000fc08783b */ /* 0x000e620000004200 */
[----:B---3--:R-:W-:Y:S01]  /*50a0*/  F2FP.PACK_AB R128, R0, R3 ;  /* 0x000000030080723e */ /* 0x008fe200000000ff */
[C---:B-1----:R-:W-:Y:S02]  /*50b0*/  HMMA.16816.F32 R116, R4.reuse, R8, R56 ;  /* 0x000000080474723c */ /* 0x042fe40000001838 */
[----:B------:R-:W-:Y:S06]  /*50c0*/  LDSM.16.MT88.4 R56, [R252+0x3900] ;  /* 0x00390000fc38783b */ /* 0x000fec0000004200 */
[C---:B------:R-:W-:Y:S01]  /*50d0*/  HMMA.16816.F32 R184, R4.reuse, R10, R44 ;  /* 0x0000000a04b8723c */ /* 0x040fe2000000182c */
[----:B------:R-:W1:Y:S07]  /*50e0*/  LDSM.16.MT88.4 R8, [R251+0x7100] ;  /* 0x00710000fb08783b */ /* 0x000e6e0000004200 */
[C---:B-1----:R-:W-:Y:S07]  /*50f0*/  HMMA.16816.F32 R124, R4.reuse, R8, R36 ;  /* 0x00000008047c723c */ /* 0x042fee0000001824 */
[----:B------:R-:W-:Y:S01]  /*5100*/  FADD.FTZ R9, R16, R12 ;  /* 0x0000000c10097221 */ /* 0x000fe20000010000 */
[----:B------:R-:W-:Y:S01]  /*5110*/  HMMA.16816.F32 R20, R4, R10, R20 ;  /* 0x0000000a0414723c */ /* 0x000fe20000001814 */
[----:B------:R-:W1:Y:S01]  /*5120*/  MUFU.EX2 R5, R18 ;  /* 0x0000001200057308 */ /* 0x000e620000000800 */
[----:B------:R-:W-:-:S05]  /*5130*/  MOV R12, R139 ;  /* 0x0000008b000c7202 */ /* 0x000fca0000000f00 */
[----:B------:R-:W-:Y:S02]  /*5140*/  FADD.FTZ R7, R15, R13 ;  /* 0x0000000d0f077221 */ /* 0x000fe40000010000 */
[----:B------:R2:W3:Y:S01]  /*5150*/  MUFU.EX2 R6, R34 ;  /* 0x0000002200067308 */ /* 0x0004e20000000800 */
[----:B------:R-:W-:Y:S02]  /*5160*/  IMAD.MOV.U32 R13, RZ, RZ, R138 ;  /* 0x000000ffff0d7224 */ /* 0x000fe400078e008a */
[----:B------:R-:W-:Y:S01]  /*5170*/  FADD.FTZ R8, R14, R7 ;  /* 0x000000070e087221 */ /* 0x000fe20000010000 */
[----:B------:R-:W-:Y:S01]  /*5180*/  MOV R14, R137 ;  /* 0x00000089000e7202 */ /* 0x000fe20000000f00 */
[----:B------:R-:W-:Y:S02]  /*5190*/  FADD.FTZ R7, R3, R9 ;  /* 0x0000000903077221 */ /* 0x000fe40000010000 */
[----:B------:R-:W-:Y:S01]  /*51a0*/  IMAD.MOV.U32 R15, RZ, RZ, R136 ;  /* 0x000000ffff0f7224 */ /* 0x000fe200078e0088 */
[----:B------:R-:W4:Y:S01]  /*51b0*/  MUFU.EX2 R4, R19 ;  /* 0x0000001300047308 */ /* 0x000f220000000800 */
[----:B-1----:R-:W-:Y:S01]  /*51c0*/  FADD.FTZ R8, R5, R8 ;  /* 0x0000000805087221 */ /* 0x002fe20000010000 */
[----:B------:R-:W1:Y:S01]  /*51d0*/  LDSM.16.MT88.4 R136, [R251+0x1900] ;  /* 0x00190000fb88783b */ /* 0x000e620000004200 */
[----:B------:R-:W-:-:S05]  /*51e0*/  FADD.FTZ R7, R0, R7 ;  /* 0x0000000700077221 */ /* 0x000fca0000010000 */
[----:B------:R5:W-:Y:S01]  /*51f0*/  MUFU.EX2 R11, R28 ;  /* 0x0000001c000b7308 */ /* 0x000be20000000800 */
[----:B--2---:R-:W-:Y:S01]  /*5200*/  MOV R34, R129 ;  /* 0x0000008100227202 */ /* 0x004fe20000000f00 */
[----:B---3--:R-:W-:Y:S01]  /*5210*/  FADD.FTZ R0, R6, R7 ;  /* 0x0000000706007221 */ /* 0x008fe20000010000 */
[----:B------:R-:W-:Y:S01]  /*5220*/  F2FP.PACK_AB R130, R17, R6 ;  /* 0x000000061182723e */ /* 0x000fe200000000ff */
[----:B------:R-:W-:Y:S01]  /*5230*/  IMAD.MOV.U32 R7, RZ, RZ, R144 ;  /* 0x000000ffff077224 */ /* 0x000fe200078e0090 */
[----:B------:R-:W-:-:S03]  /*5240*/  MOV R6, R145 ;  /* 0x0000009100067202 */ /* 0x000fc60000000f00 */
[----:B------:R2:W3:Y:S01]  /*5250*/  MUFU.EX2 R10, R32 ;  /* 0x00000020000a7308 */ /* 0x0004e20000000800 */
[C---:B----4-:R-:W-:Y:S01]  /*5260*/  F2FP.PACK_AB R129, R4.reuse, R5 ;  /* 0x000000050481723e */ /* 0x050fe200000000ff */
[----:B------:R-:W-:Y:S01]  /*5270*/  FADD.FTZ R3, R4, R8 ;  /* 0x0000000804037221 */ /* 0x000fe20000010000 */
[----:B------:R-:W-:Y:S01]  /*5280*/  MOV R4, R147 ;  /* 0x0000009300047202 */ /* 0x000fe20000000f00 */
[----:B------:R-:W-:Y:S02]  /*5290*/  IMAD.MOV.U32 R5, RZ, RZ, R146 ;  /* 0x000000ffff057224 */ /* 0x000fe400078e0092 */
[----:B------:R-:W4:Y:S01]  /*52a0*/  LDSM.16.MT88.4 R144, [R252+0x1900] ;  /* 0x00190000fc90783b */ /* 0x000f220000004200 */
[----:B-----5:R-:W-:-:S03]  /*52b0*/  IMAD.MOV.U32 R28, RZ, RZ, R104 ;  /* 0x000000ffff1c7224 */ /* 0x020fc600078e0068 */
[----:B------:R-:W-:Y:S01]  /*52c0*/  LDSM.16.MT88.4 R104, [R248+0x7900] ;  /* 0x00790000f868783b */ /* 0x000fe20000004200 */
[----:B--2---:R-:W-:Y:S02]  /*52d0*/  MOV R32, R131 ;  /* 0x0000008300207202 */ /* 0x004fe40000000f00 */
[C---:B---3--:R-:W-:Y:S01]  /*52e0*/  F2FP.PACK_AB R131, R10.reuse, R11 ;  /* 0x0000000b0a83723e */ /* 0x048fe200000000ff */
[----:B------:R-:W-:Y:S02]  /*52f0*/  FADD.FTZ R11, R11, R3 ;  /* 0x000000030b0b7221 */ /* 0x000fe40000010000 */
[----:B------:R-:W-:Y:S02]  /*5300*/  FADD.FTZ R3, R17, R0 ;  /* 0x0000000011037221 */ /* 0x000fe40000010000 */
[----:B------:R-:W-:Y:S02]  /*5310*/  FADD.FTZ R0, R10, R11 ;  /* 0x0000000b0a007221 */ /* 0x000fe40000010000 */
[C---:B------:R-:W-:Y:S03]  /*5320*/  HMMA.16816.F32 R156, R128.reuse, R152, R156 ;  /* 0x00000098809c723c */ /* 0x040fe6000000189c */
[----:B------:R-:W-:Y:S04]  /*5330*/  STL [R1+0x84], R0 ;  /* 0x0000840001007387 */ /* 0x000fe80000100800 */
[----:B------:R-:W-:Y:S01]  /*5340*/  STL [R1+0x64], R3 ;  /* 0x0000640301007387 */ /* 0x000fe20000100800 */
[C---:B------:R-:W-:Y:S03]  /*5350*/  HMMA.16816.F32 R152, R128.reuse, R154, R40 ;  /* 0x0000009a8098723c */ /* 0x040fe60000001828 */
[----:B------:R-:W2:Y:S05]  /*5360*/  LDSM.16.MT88.4 R40, [R248+0x3900] ;  /* 0x00390000f828783b */ /* 0x000eaa0000004200 */
[C---:B-1----:R-:W-:Y:S08]  /*5370*/  HMMA.16816.F32 R140, R128.reuse, R136, R140 ;  /* 0x00000088808c723c */ /* 0x042ff0000000188c */
[C---:B----4-:R-:W-:Y:S08]  /*5380*/  HMMA.16816.F32 R148, R128.reuse, R144, R148 ;  /* 0x000000908094723c */ /* 0x050ff00000001894 */
[C---:B------:R-:W-:Y:S01]  /*5390*/  HMMA.16816.F32 R144, R128.reuse, R146, R48 ;  /* 0x000000928090723c */ /* 0x040fe20000001830 */
[----:B------:R-:W1:Y:S07]  /*53a0*/  LDSM.16.MT88.4 R48, [R249+0x3900] ;  /* 0x00390000f930783b */ /* 0x000e6e0000004200 */
[C---:B------:R-:W-:Y:S08]  /*53b0*/  HMMA.16816.F32 R136, R128.reuse, R138, R52 ;  /* 0x0000008a8088723c */ /* 0x040ff00000001834 */
[C---:B------:R-:W-:Y:S08]  /*53c0*/  HMMA.16816.F32 R52, R128.reuse, R56, R76 ;  /* 0x000000388034723c */ /* 0x040ff0000000184c */
[C---:B--2---:R-:W-:Y:S08]  /*53d0*/  HMMA.16816.F32 R36, R128.reuse, R40, R60 ;  /* 0x000000288024723c */ /* 0x044ff0000000183c */
[C---:B------:R-:W-:Y:S01]  /*53e0*/  HMMA.16816.F32 R40, R128.reuse, R42, R64 ;  /* 0x0000002a8028723c */ /* 0x040fe20000001840 */
[----:B------:R-:W2:Y:S07]  /*53f0*/  LDSM.16.MT88.4 R64, [R251+0x3900] ;  /* 0x00390000fb40783b */ /* 0x000eae0000004200 */
[C---:B------:R-:W-:Y:S01]  /*5400*/  HMMA.16816.F32 R56, R128.reuse, R58, R80 ;  /* 0x0000003a8038723c */ /* 0x040fe20000001850 */
[----:B------:R-:W3:Y:S07]  /*5410*/  LDSM.16.MT88.4 R80, [R249+0x5900] ;  /* 0x00590000f950783b */ /* 0x000eee0000004200 */
[C---:B-1----:R-:W-:Y:S08]  /*5420*/  HMMA.16816.F32 R44, R128.reuse, R48, R68 ;  /* 0x00000030802c723c */ /* 0x042ff00000001844 */
[C---:B------:R-:W-:Y:S01]  /*5430*/  HMMA.16816.F32 R48, R128.reuse, R50, R72 ;  /* 0x000000328030723c */ /* 0x040fe20000001848 */
[----:B------:R-:W1:Y:S07]  /*5440*/  LDSM.16.MT88.4 R72, [R248+0x5900] ;  /* 0x00590000f848783b */ /* 0x000e6e0000004200 */
[C---:B------:R-:W-:Y:S08]  /*5450*/  HMMA.16816.F32 R164, R128.reuse, R160, R164 ;  /* 0x000000a080a4723c */ /* 0x040ff000000018a4 */
[C---:B------:R-:W-:Y:S08]  /*5460*/  HMMA.16816.F32 R160, R128.reuse, R162, R24 ;  /* 0x000000a280a0723c */ /* 0x040ff00000001818 */
[C---:B--2---:R-:W-:Y:S01]  /*5470*/  HMMA.16816.F32 R60, R128.reuse, R64, R88 ;  /* 0x00000040803c723c */ /* 0x044fe20000001858 */
[----:B------:R-:W2:Y:S07]  /*5480*/  LDSM.16.MT88.4 R88, [R252+0x5900] ;  /* 0x00590000fc58783b */ /* 0x000eae0000004200 */
[C---:B---3--:R-:W-:Y:S08]  /*5490*/  HMMA.16816.F32 R76, R128.reuse, R80, R108 ;  /* 0x00000050804c723c */ /* 0x048ff0000000186c */
[C---:B------:R-:W-:Y:S01]  /*54a0*/  HMMA.16816.F32 R80, R128.reuse, R82, R112 ;  /* 0x000000528050723c */ /* 0x040fe20000001870 */
[----:B------:R-:W-:Y:S07]  /*54b0*/  LDSM.16.MT88.4 R112, [R249+0x7900] ;  /* 0x00790000f970783b */ /* 0x000fee0000004200 */
[C---:B-1----:R-:W-:Y:S01]  /*54c0*/  HMMA.16816.F32 R68, R128.reuse, R72, R96 ;  /* 0x000000488044723c */ /* 0x042fe20000001860 */
        /* <DEDUP_REMOVED lines=8> */
[C---:B------:R-:W-:Y:S08]  /*5550*/  HMMA.16816.F32 R64, R128.reuse, R66, R92 ;  /* 0x000000428040723c */ /* 0x040ff0000000185c */
[C---:B-1----:R-:W-:Y:S08]  /*5560*/  HMMA.16816.F32 R92, R128.reuse, R96, R12 ;  /* 0x00000060805c723c */ /* 0x042ff0000000180c */
[C---:B------:R-:W-:Y:S08]  /*5570*/  HMMA.16816.F32 R108, R128.reuse, R112, R32 ;  /* 0x00000070806c723c */ /* 0x040ff00000001820 */
[C---:B------:R-:W-:Y:S08]  /*5580*/  HMMA.16816.F32 R96, R128.reuse, R98, R188 ;  /* 0x000000628060723c */ /* 0x040ff000000018bc */
[C---:B--2---:R-:W-:Y:S08]  /*5590*/  HMMA.16816.F32 R116, R128.reuse, R120, R116 ;  /* 0x000000788074723c */ /* 0x044ff00000001874 */
[C---:B------:R-:W-:Y:S08]  /*55a0*/  HMMA.16816.F32 R112, R128.reuse, R114, R28 ;  /* 0x000000728070723c */ /* 0x040ff0000000181c */
[C---:B------:R-:W-:Y:S08]  /*55b0*/  HMMA.16816.F32 R120, R128.reuse, R122, R184 ;  /* 0x0000007a8078723c */ /* 0x040ff000000018b8 */
[C---:B---3--:R-:W-:Y:S08]  /*55c0*/  HMMA.16816.F32 R124, R128.reuse, R4, R124 ;  /* 0x00000004807c723c */ /* 0x048ff0000000187c */
[----:B------:R-:W-:Y:S01]  /*55d0*/  HMMA.16816.F32 R128, R128, R6, R20 ;  /* 0x000000068080723c */ /* 0x000fe20000001814 */
[----:B------:R-:W-:Y:S07]  /*55e0*/  @P0 BRA `(.L_x_2) ;  /* 0x00003d9000000947 */ /* 0x000fee0003800000 */
[----:B------:R-:W-:Y:S01]  /*55f0*/  SHF.R.S32.HI R3, RZ, 0x1f, R133 ;  /* 0x0000001fff037819 */ /* 0x000fe20000011485 */
[----:B------:R-:W-:Y:S01]  /*5600*/  UIADD3 UR8, UR8, -0x2, URZ ;  /* 0xfffffffe08087890 */ /* 0x000fe2000fffe03f */
[----:B------:R-:W-:-:S02]  /*5610*/  SHF.R.S32.HI R0, RZ, 0x1f, R134 ;  /* 0x0000001fff007819 */ /* 0x000fc40000011486 */
[----:B------:R-:W-:Y:S02]  /*5620*/  SHF.R.S32.HI R4, RZ, 0x1f, R177 ;  /* 0x0000001fff047819 */ /* 0x000fe400000114b1 */
[----:B------:R-:W-:Y:S01]  /*5630*/  LEA.HI R3, R3, R133, RZ, 0x3 ;  /* 0x0000008503037211 */ /* 0x000fe200078f18ff */
[----:B------:R-:W-:Y:S01]  /*5640*/  IMAD.MOV.U32 R133, RZ, RZ, R132 ;  /* 0x000000ffff857224 */ /* 0x000fe200078e0084 */
[----:B------:R-:W-:Y:S01]  /*5650*/  LEA.HI R0, R0, R134, RZ, 0x3 ;  /* 0x0000008600007211 */ /* 0x000fe200078f18ff */
[----:B------:R-:W-:Y:S01]  /*5660*/  IMAD.MOV.U32 R134, RZ, RZ, R2 ;  /* 0x000000ffff867224 */ /* 0x000fe200078e0002 */
[----:B------:R-:W-:Y:S02]  /*5670*/  LEA.HI R4, R4, R177, RZ, 0x3 ;  /* 0x000000b104047211 */ /* 0x000fe400078f18ff */
[----:B------:R-:W-:Y:S02]  /*5680*/  LOP3.LUT R2, R3, 0xfffffff8, RZ, 0xc0, !PT ;  /* 0xfffffff803027812 */ /* 0x000fe400078ec0ff */
[----:B------:R-:W-:-:S02]  /*5690*/  LOP3.LUT R0, R0, 0xfffffff8, RZ, 0xc0, !PT ;  /* 0xfffffff800007812 */ /* 0x000fc400078ec0ff */
[----:B------:R-:W-:Y:S02]  /*56a0*/  LOP3.LUT R3, R4, 0xfffffff8, RZ, 0xc0, !PT ;  /* 0xfffffff804037812 */ /* 0x000fe400078ec0ff */
[----:B------:R-:W-:Y:S02]  /*56b0*/  SHF.R.S32.HI R4, RZ, 0x1f, R0 ;  /* 0x0000001fff047819 */ /* 0x000fe40000011400 */
[----:B------:R-:W-:Y:S02]  /*56c0*/  SHF.R.S32.HI R5, RZ, 0x1f, R2 ;  /* 0x0000001fff057819 */ /* 0x000fe40000011402 */
[----:B------:R-:W-:Y:S02]  /*56d0*/  SHF.R.S32.HI R6, RZ, 0x1f, R3 ;  /* 0x0000001fff067819 */ /* 0x000fe40000011403 */
[C---:B------:R-:W-:Y:S01]  /*56e0*/  SHF.L.U64.HI R4, R0.reuse, 0x1, R4 ;  /* 0x0000000100047819 */ /* 0x040fe20000010204 */
[----:B------:R-:W-:Y:S01]  /*56f0*/  IMAD.SHL.U32 R0, R0, 0x2, RZ ;  /* 0x0000000200007824 */ /* 0x000fe200078e00ff */
[----:B------:R-:W-:-:S03]  /*5700*/  LEA R8, P0, R179, RZ, 0x1 ;  /* 0x000000ffb3087211 */ /* 0x000fc600078008ff */
[----:B------:R1:W-:Y:S01]  /*5710*/  STL [R1+0x68], R4 ;  /* 0x0000680401007387 */ /* 0x0003e20000100800 */
[----:B------:R-:W-:-:S03]  /*5720*/  LEA.HI.X.SX32 R9, R179, RZ, 0x1, P0 ;  /* 0x000000ffb3097211 */ /* 0x000fc600000f0eff */
[----:B------:R2:W-:Y:S01]  /*5730*/  STL [R1+0x6c], R0 ;  /* 0x00006c0001007387 */ /* 0x0005e20000100800 */
[----:B-1----:R-:W-:Y:S02]  /*5740*/  SEL R4, RZ, 0x10, P5 ;  /* 0x00000010ff047807 */ /* 0x002fe40002800000 */
[----:B--2---:R-:W-:-:S03]  /*5750*/  SHF.L.U64.HI R0, R2, 0x1, R5 ;  /* 0x0000000102007819 */ /* 0x004fc60000010205 */
[----:B------:R-:W-:Y:S01]  /*5760*/  STL [R1+0xa8], R4 ;  /* 0x0000a80401007387 */ /* 0x000fe20000100800 */
[----:B------:R-:W-:Y:S01]  /*5770*/  ISETP.NE.U32.AND P0, PT, R4, RZ, PT ;  /* 0x000000ff0400720c */ /* 0x000fe20003f05070 */
[----:B------:R-:W-:Y:S02]  /*5780*/  IMAD.SHL.U32 R5, R2, 0x2, RZ ;  /* 0x0000000202057824 */ /* 0x000fe400078e00ff */
[----:B------:R1:W-:Y:S01]  /*5790*/  STL [R1+0x70], R0 ;  /* 0x0000700001007387 */ /* 0x0003e20000100800 */
[----:B------:R-:W-:-:S03]  /*57a0*/  IMAD.SHL.U32 R2, R3, 0x2, RZ ;  /* 0x0000000203027824 */ /* 0x000fc600078e00ff */
[----:B------:R-:W-:Y:S04]  /*57b0*/  STL.64 [R1+0x58], R8 ;  /* 0x0000580801007387 */ /* 0x000fe80000100a00 */
[----:B------:R2:W-:Y:S01]  /*57c0*/  STL [R1+0x74], R5 ;  /* 0x0000740501007387 */ /* 0x0005e20000100800 */
[----:B-1----:R-:W-:Y:S02]  /*57d0*/  IADD3 R0, -R4, 0x10, RZ ;  /* 0x0000001004007810 */ /* 0x002fe40007ffe1ff */
[----:B------:R-:W-:Y:S02]  /*57e0*/  SHF.L.U64.HI R4, R3, 0x1, R6 ;  /* 0x0000000103047819 */ /* 0x000fe40000010206 */
[----:B------:R-:W-:Y:S02]  /*57f0*/  LOP3.LUT R0, R0, 0xf, RZ, 0xc0, !PT ;  /* 0x0000000f00007812 */ /* 0x000fe400078ec0ff */
[----:B------:R-:W-:Y:S01]  /*5800*/  SEL R6, RZ, 0x10, P4 ;  /* 0x00000010ff067807 */ /* 0x000fe20002000000 */
[----:B------:R1:W-:Y:S01]  /*5810*/  STL [R1+0x78], R4 ;  /* 0x0000780401007387 */ /* 0x0003e20000100800 */
[----:B--2---:R-:W-:-:S02]  /*5820*/  SEL R5, RZ, 0x10, P3 ;  /* 0x00000010ff057807 */ /* 0x004fc40001800000 */
[----:B------:R-:W-:Y:S01]  /*5830*/  ISETP.NE.U32.AND P0, PT, R6, RZ, PT ;  /* 0x000000ff0600720c */ /* 0x000fe20003f05070 */
[----:B------:R2:W-:Y:S01]  /*5840*/  STL [R1+0x7c], R2 ;  /* 0x00007c0201007387 */ /* 0x0005e20000100800 */
[----:B------:R-:W-:-:S03]  /*5850*/  ISETP.NE.U32.AND P1, PT, R5, RZ, PT ;  /* 0x000000ff0500720c */ /* 0x000fc60003f25070 */
[----:B------:R3:W-:Y:S04]  /*5860*/  STL [R1+0x98], R0 ;  /* 0x0000980001007387 */ /* 0x0007e80000100800 */
[----:B------:R-:W-:Y:S04]  /*5870*/  STL [R1+0xa4], R6 ;  /* 0x0000a40601007387 */ /* 0x000fe80000100800 */
[----:B------:R-:W-:Y:S01]  /*5880*/  STL [R1+0xa0], R5 ;  /* 0x0000a00501007387 */ /* 0x000fe20000100800 */
[----:B-1----:R-:W-:Y:S02]  /*5890*/  SEL R4, RZ, 0x10, P6 ;  /* 0x00000010ff047807 */ /* 0x002fe40003000000 */
[----:B--2---:R-:W-:-:S03]  /*58a0*/  IADD3 R2, -R5, 0x10, RZ ;  /* 0x0000001005027810 */ /* 0x004fc60007ffe1ff */
[----:B------:R-:W-:Y:S01]  /*58b0*/  STL [R1+0x9c], R4 ;  /* 0x00009c0401007387 */ /* 0x000fe20000100800 */
[----:B------:R-:W-:Y:S02]  /*58c0*/  IADD3 R3, -R4, 0x10, RZ ;  /* 0x0000001004037810 */ /* 0x000fe40007ffe1ff */
[----:B---3--:R-:W-:Y:S02]  /*58d0*/  IADD3 R0, -R6, 0x10, RZ ;  /* 0x0000001006007810 */ /* 0x008fe40007ffe1ff */
[----:B------:R-:W-:Y:S02]  /*58e0*/  LOP3.LUT R7, R2, 0xf, RZ, 0xc0, !PT ;  /* 0x0000000f02077812 */ /* 0x000fe400078ec0ff */
[----:B------:R-:W-:Y:S02]  /*58f0*/  LOP3.LUT R0, R0, 0xf, RZ, 0xc0, !PT ;  /* 0x0000000f00007812 */ /* 0x000fe400078ec0ff */
[----:B------:R-:W-:Y:S02]  /*5900*/  LOP3.LUT R2, R3, 0xf, RZ, 0xc0, !PT ;  /* 0x0000000f03027812 */ /* 0x000fe400078ec0ff */
[----:B------:R-:W-:Y:S01]  /*5910*/  ISETP.NE.U32.AND P0, PT, R4, RZ, PT ;  /* 0x000000ff0400720c */ /* 0x000fe20003f05070 */
[----:B------:R1:W-:Y:S04]  /*5920*/  STL [R1+0x94], R0 ;  /* 0x0000940001007387 */ /* 0x0003e80000100800 */
[----:B------:R2:W-:Y:S04]  /*5930*/  STL [R1+0x90], R7 ;  /* 0x0000900701007387 */ /* 0x0005e80000100800 */
[----:B------:R2:W-:Y:S01]  /*5940*/  STL [R1+0x8c], R2 ;  /* 0x00008c0201007387 */ /* 0x0005e20000100800 */
[----:B-1----:R-:W-:-:S05]  /*5950*/  IMAD.SHL.U32 R0, R178, 0x2, RZ ;  /* 0x00000002b2007824 */ /* 0x002fca00078e00ff */
[----:B------:R2:W-:Y:S01]  /*5960*/  STL [R1+0x44], R0 ;  /* 0x0000440001007387 */ /* 0x0005e20000100800 */
[----:B------:R-:W-:Y:S05]  /*5970*/  BRA `(.L_x_3) ;  /* 0x0000045000007947 */ /* 0x000fea0003800000 */
.L_x_5:
[----:B------:R-:W2:Y:S01]  /*5980*/  LDL R12, [R1+0x88] ;  /* 0x00008800010c7983 */ /* 0x000ea20000100800 */
[----:B------:R-:W-:Y:S01]  /*5990*/  IMAD.MOV.U32 R2, RZ, RZ, c[0x0][0x2b8] ;  /* 0x0000ae00ff027624 */ /* 0x000fe200078e00ff */
[----:B------:R-:W-:Y:S01]  /*59a0*/  ULEA UR4, UR8, UR11, 0x6 ;  /* 0x0000000b08047291 */ /* 0x000fe2000f8e303f */
[----:B------:R-:W-:Y:S01]  /*59b0*/  IMAD.MOV.U32 R8, RZ, RZ, RZ ;  /* 0x000000ffff087224 */ /* 0x000fe200078e00ff */
[----:B------:R-:W3:Y:S02]  /*59c0*/  LDL.64 R30, [R1+0x58] ;  /* 0x00005800011e7983 */ /* 0x000ee40000100a00 */
[----:B------:R-:W-:Y:S02]  /*59d0*/  ISETP.NE.AND P1, PT, R2, 0x1, PT ;  /* 0x000000010200780c */ /* 0x000fe40003f25270 */
[----:B------:R-:W4:Y:S01]  /*59e0*/  LDL R29, [R1+0x6c] ;  /* 0x00006c00011d7983 */ /* 0x000f220000100800 */
[----:B------:R-:W-:Y:S03]  /*59f0*/  IMAD.U32 R2, RZ, RZ, UR4 ;  /* 0x00000004ff027e24 */ /* 0x000fe6000f8e00ff */
[----:B------:R-:W5:Y:S04]  /*5a00*/  LDL R28, [R1+0x68] ;  /* 0x00006800011c7983 */ /* 0x000f680000100800 */
[----:B------:R-:W3:Y:S04]  /*5a10*/  LDL R27, [R1+0x74] ;  /* 0x00007400011b7983 */ /* 0x000ee80000100800 */
[----:B------:R-:W3:Y:S04]  /*5a20*/  LDL R26, [R1+0x70] ;  /* 0x00007000011a7983 */ /* 0x000ee80000100800 */
[----:B------:R-:W3:Y:S04]  /*5a30*/  LDL R25, [R1+0x7c] ;  /* 0x00007c0001197983 */ /* 0x000ee80000100800 */
[----:B------:R-:W3:Y:S01]  /*5a40*/  LDL R24, [R1+0x78] ;  /* 0x0000780001187983 */ /* 0x000ee20000100800 */
[----:B--2---:R-:W-:Y:S05]  /*5a50*/  IADD3 R2, R2, -0x40, R12 ;  /* 0xffffffc002027810 */ /* 0x004fea0007ffe00c */
[----:B------:R-:W-:Y:S04]  /*5a60*/  @P1 IMAD.HI.U32 R5, R2, c[0x0][0x2bc], RZ ;  /* 0x0000af0002051a27 */ /* 0x000fe800078e00ff */
[----:B------:R-:W-:Y:S01]  /*5a70*/  IMAD.MOV.U32 R0, RZ, RZ, R2 ;  /* 0x000000ffff007224 */ /* 0x000fe200078e0002 */
[----:B------:R-:W-:Y:S04]  /*5a80*/  @P1 SHF.R.U32.HI R0, RZ, c[0x0][0x2c0], R5 ;  /* 0x0000b000ff001a19 */ /* 0x000fe80000011605 */
[C---:B------:R-:W-:Y:S04]  /*5a90*/  @!P2 IADD3 R5, P0, R0.reuse, UR12, RZ ;  /* 0x0000000c0005ac10 */ /* 0x040fe8000ff1e0ff */
[----:B------:R-:W-:Y:S01]  /*5aa0*/  @!P2 LEA.HI.X.SX32 R7, R0, UR6, 0x1, P0 ;  /* 0x000000060007ac11 */ /* 0x000fe200080f0eff */
[----:B------:R-:W-:Y:S01]  /*5ab0*/  IMAD.MOV R0, RZ, RZ, -R0 ;  /* 0x000000ffff007224 */ /* 0x000fe200078e0a00 */
[C---:B------:R-:W-:Y:S03]  /*5ac0*/  @!P2 LEA R6, P0, R5.reuse, c[0x0][0x2a0], 0x2 ;  /* 0x0000a8000506aa11 */ /* 0x040fe600078010ff */
[----:B------:R-:W-:Y:S01]  /*5ad0*/  IMAD R9, R0, c[0x0][0x2b8], R2 ;  /* 0x0000ae0000097a24 */ /* 0x000fe200078e0202 */
[----:B------:R-:W-:Y:S04]  /*5ae0*/  @!P2 LEA.HI.X R7, R5, c[0x0][0x2a4], R7, 0x2, P0 ;  /* 0x0000a9000507aa11 */ /* 0x000fe800000f1407 */
[----:B------:R-:W-:Y:S01]  /*5af0*/  STL [R1+0x60], R9 ;  /* 0x0000600901007387 */ /* 0x000fe20000100800 */
[----:B------:R-:W-:Y:S03]  /*5b00*/  SHF.R.S32.HI R0, RZ, 0x1f, R9 ;  /* 0x0000001fff007819 */ /* 0x000fe60000011409 */
[----:B------:R1:W2:Y:S02]  /*5b10*/  @!P2 LDG.E R8, [R6.64] ;  /* 0x0000000e0608a981 */ /* 0x0002a4000c1e1900 */
[----:B------:R-:W-:Y:S04]  /*5b20*/  IMAD R0, R0, c[0x0][0x1e0], RZ ;  /* 0x0000780000007a24 */ /* 0x000fe800078e02ff */
[C---:B------:R-:W-:Y:S02]  /*5b30*/  IMAD R0, R9.reuse, c[0x0][0x1e4], R0 ;  /* 0x0000790009007a24 */ /* 0x040fe400078e0200 */
[----:B-1----:R-:W-:Y:S04]  /*5b40*/  IMAD.WIDE.U32 R6, R9, c[0x0][0x1e0], RZ ;  /* 0x0000780009067a25 */ /* 0x002fe800078e00ff */
[----:B------:R-:W-:Y:S01]  /*5b50*/  IMAD.IADD R7, R7, 0x1, R0 ;  /* 0x0000000107077824 */ /* 0x000fe200078e0200 */
[----:B--2---:R-:W-:Y:S01]  /*5b60*/  STL [R1+0x54], R8 ;  /* 0x0000540801007387 */ /* 0x004fe20000100800 */
[----:B------:R-:W-:Y:S02]  /*5b70*/  SHF.R.S32.HI R5, RZ, 0x1f, R8 ;  /* 0x0000001fff057819 */ /* 0x000fe40000011408 */
[----:B------:R-:W-:Y:S04]  /*5b80*/  IMAD.WIDE.U32 R6, R8, c[0x0][0x1f0], R6 ;  /* 0x00007c0008067a25 */ /* 0x000fe800078e0006 */
[----:B------:R-:W-:Y:S01]  /*5b90*/  IMAD R5, R5, c[0x0][0x1f0], RZ ;  /* 0x00007c0005057a24 */ /* 0x000fe200078e02ff */
[----:B------:R-:W-:Y:S03]  /*5ba0*/  IADD3 R0, P0, R6, UR18, RZ ;  /* 0x0000001206007c10 */ /* 0x000fe6000ff1e0ff */
[----:B------:R-:W-:Y:S05]  /*5bb0*/  IMAD R5, R8, c[0x0][0x1f4], R5 ;  /* 0x00007d0008057a24 */ /* 0x000fea00078e0205 */
[----:B------:R-:W-:Y:S02]  /*5bc0*/  IADD3.X R5, R7, UR16, R5, P0, !PT ;  /* 0x0000001007057c10 */ /* 0x000fe400087fe405 */
[C---:B------:R-:W-:Y:S04]  /*5bd0*/  LEA R12, P0, R0.reuse, c[0x0][0x1c8], 0x1 ;  /* 0x00007200000c7a11 */ /* 0x040fe800078008ff */
[----:B------:R-:W-:Y:S02]  /*5be0*/  LEA.HI.X R5, R0, c[0x0][0x1cc], R5, 0x1, P0 ;  /* 0x0000730000057a11 */ /* 0x000fe400000f0c05 */
[----:B------:R-:W3:Y:S04]  /*5bf0*/  SHFL.IDX PT, R0, R12, RZ, 0x181f ;  /* 0x00181fff0c007589 */ /* 0x000ee800000e0000 */
[----:B------:R-:W1:Y:S01]  /*5c00*/  SHFL.IDX PT, R2, R5, RZ, 0x181f ;  /* 0x00181fff05027589 */ /* 0x000e6200000e0000 */
[----:B---3--:R-:W-:Y:S05]  /*5c10*/  IADD3 R8, P0, R30, R0, RZ ;  /* 0x000000001e087210 */ /* 0x008fea0007f1e0ff */
[C---:B-1----:R-:W-:Y:S01]  /*5c20*/  IMAD.X R9, R31.reuse, 0x1, R2, P0 ;  /* 0x000000011f097824 */ /* 0x042fe200000e0602 */
[----:B----4-:R-:W-:Y:S04]  /*5c30*/  IADD3 R6, P0, R0, R29, RZ ;  /* 0x0000001d00067210 */ /* 0x010fe80007f1e0ff */
[----:B------:R-:W-:Y:S01]  /*5c40*/  @!PT LDS RZ, [RZ] ;  /* 0x00000000fffff984 */ /* 0x000fe20000000800 */
[----:B------:R1:W-:Y:S01]  /*5c50*/  LDGSTS.E.BYPASS.LTC128B.128 [R132+0x10100], [R8.64], !P5 ;  /* 0x1010000008847fae */ /* 0x0003e2000e901d4e */
[----:B-----5:R-:W-:Y:S05]  /*5c60*/  IADD3.X R7, R2, R28, RZ, P0, !PT ;  /* 0x0000001c02077210 */ /* 0x020fea00007fe4ff */
[----:B------:R2:W-:Y:S02]  /*5c70*/  LDGSTS.E.BYPASS.LTC128B.128 [R132+0x12100], [R6.64], !P4 ;  /* 0x1210000006847fae */ /* 0x0005e4000e101d4e */
[----:B--2---:R-:W-:Y:S05]  /*5c80*/  IADD3 R6, P0, R0, R27, RZ ;  /* 0x0000001b00067210 */ /* 0x004fea0007f1e0ff */
[----:B------:R-:W-:Y:S01]  /*5c90*/  IMAD.X R7, R2, 0x1, R26, P0 ;  /* 0x0000000102077824 */ /* 0x000fe200000e061a */
[----:B------:R-:W-:Y:S02]  /*5ca0*/  IADD3 R10, P0, R0, R25, RZ ;  /* 0x00000019000a7210 */ /* 0x000fe40007f1e0ff */
[----:B------:R-:W2:Y:S03]  /*5cb0*/  SHFL.IDX PT, R0, R12, 0x1, 0x181f ;  /* 0x00381f000c007f89 */ /* 0x000ea600000e0000 */
[----:B------:R-:W-:Y:S01]  /*5cc0*/  IMAD.X R11, R2, 0x1, R24, P0 ;  /* 0x00000001020b7824 */ /* 0x000fe200000e0618 */
[----:B------:R2:W-:Y:S04]  /*5cd0*/  LDGSTS.E.BYPASS.LTC128B.128 [R132+0x14100], [R6.64], !P3 ;  /* 0x1410000006847fae */ /* 0x0005e8000d901d4e */
[----:B------:R-:W3:Y:S04]  /*5ce0*/  SHFL.IDX PT, R2, R5, 0x1, 0x181f ;  /* 0x00381f0005027f89 */ /* 0x000ee800000e0000 */
[----:B------:R4:W-:Y:S01]  /*5cf0*/  LDGSTS.E.BYPASS.LTC128B.128 [R132+0x16100], [R10.64], !P6 ;  /* 0x161000000a847fae */ /* 0x0009e2000f101d4e */
[----:B--2---:R-:W-:Y:S05]  /*5d00*/  IADD3 R6, P0, R30, R0, RZ ;  /* 0x000000001e067210 */ /* 0x004fea0007f1e0ff */
[----:B---3--:R-:W-:Y:S05]  /*5d10*/  IMAD.X R7, R31, 0x1, R2, P0 ;  /* 0x000000011f077824 */ /* 0x008fea00000e0602 */
[----:B------:R2:W-:Y:S02]  /*5d20*/  LDGSTS.E.BYPASS.LTC128B.128 [R132+0x11100], [R6.64], !P5 ;  /* 0x1110000006847fae */ /* 0x0005e4000e901d4e */
[----:B--2---:R-:W-:Y:S04]  /*5d30*/  IADD3 R6, P0, R0, R29, RZ ;  /* 0x0000001d00067210 */ /* 0x004fe80007f1e0ff */
[----:B------:R-:W-:Y:S02]  /*5d40*/  IADD3.X R7, R2, R28, RZ, P0, !PT ;  /* 0x0000001c02077210 */ /* 0x000fe400007fe4ff */
[----:B-1----:R-:W-:Y:S03]  /*5d50*/  IADD3 R8, P0, R0, R27, RZ ;  /* 0x0000001b00087210 */ /* 0x002fe60007f1e0ff */
[----:B------:R1:W-:Y:S02]  /*5d60*/  LDGSTS.E.BYPASS.LTC128B.128 [R132+0x13100], [R6.64], !P4 ;  /* 0x1310000006847fae */ /* 0x0003e4000e101d4e */
[----:B------:R-:W-:Y:S05]  /*5d70*/  IMAD.X R9, R2, 0x1, R26, P0 ;  /* 0x0000000102097824 */ /* 0x000fea00000e061a */
[----:B------:R4:W-:Y:S01]  /*5d80*/  LDGSTS.E.BYPASS.LTC128B.128 [R132+0x15100], [R8.64], !P3 ;  /* 0x1510000008847fae */ /* 0x0009e2000d901d4e */
[----:B-1----:R-:W-:Y:S05]  /*5d90*/  IADD3 R6, P0, R0, R25, RZ ;  /* 0x0000001900067210 */ /* 0x002fea0007f1e0ff */
[----:B------:R-:W-:Y:S05]  /*5da0*/  IMAD.X R7, R2, 0x1, R24, P0 ;  /* 0x0000000102077824 */ /* 0x000fea00000e0618 */
[----:B------:R4:W-:Y:S01]  /*5db0*/  LDGSTS.E.BYPASS.LTC128B.128 [R132+0x17100], [R6.64], !P6 ;  /* 0x1710000006847fae */ /* 0x0009e2000f101d4e */
[----:B------:R-:W-:-:S05]  /*5dc0*/  BRA `(.L_x_4) ;  /* 0x000015e000007947 */ /* 0x000fca0003800000 */
.L_x_3:
[----:B------:R-:W3:Y:S01]  /*5dd0*/  LDL R4, [R1+0x60] ;  /* 0x0000600001047983 */ /* 0x000ee20000100800 */
[----:B------:R-:W-:Y:S04]  /*5de0*/  DEPBAR.LE SB0, 0x0 ;  /* 0x000080000000791a */ /* 0x000fe80000000000 */
[----:B------:R-:W4:Y:S01]  /*5df0*/  LDL R17, [R1+0x54] ;  /* 0x0000540001117983 */ /* 0x000f220000100800 */
[----:B------:R-:W-:Y:S04]  /*5e00*/  UISETP.GE.AND UP0, UPT, UR8, 0x1, UPT ;  /* 0x000000010800788c */ /* 0x000fe8000bf06270 */
[----:B------:R-:W5:Y:S05]  /*5e10*/  LDL.64 R14, [R1+0x58] ;  /* 0x00005800010e7983 */ /* 0x000f6a0000100a00 */
[----:B------:R-:W5:Y:S05]  /*5e20*/  LDL R16, [R1+0x98] ;  /* 0x0000980001107983 */ /* 0x000f6a0000100800 */
[----:B--2---:R-:W2:Y:S05]  /*5e30*/  LDL R13, [R1+0x94] ;  /* 0x00009400010d7983 */ /* 0x004eaa0000100800 */
[----:B------:R-:W2:Y:S05]  /*5e40*/  LDL R6, [R1+0x6c] ;  /* 0x00006c0001067983 */ /* 0x000eaa0000100800 */
        /* <DEDUP_REMOVED lines=12> */
[----:B------:R-:W-:Y:S06]  /*5f10*/  BAR.SYNC.DEFER_BLOCKING 0x0 ;  /* 0x0000000000007b1d */ /* 0x000fec0000010000 */
[----:B------:R-:W-:Y:S05]  /*5f20*/  LDSM.16.M88.4 R24, [R135+0x11100] ;  /* 0x011100008718783b */ /* 0x000fea0000000200 */
[----:B------:R-:W-:Y:S01]  /*5f30*/  LDSM.16.M88.4 R32, [R135+0x11900] ;  /* 0x011900008720783b */ /* 0x000fe20000000200 */
[----:B---3--:R-:W-:Y:S01]  /*5f40*/  SHF.R.S32.HI R0, RZ, 0x1f, R4 ;  /* 0x0000001fff007819 */ /* 0x008fe20000011404 */
[----:B------:R-:W-:Y:S04]  /*5f50*/  IMAD.WIDE.U32 R2, R4, c[0x0][0x208], RZ ;  /* 0x0000820004027a25 */ /* 0x000fe800078e00ff */
[----:B------:R-:W-:Y:S04]  /*5f60*/  IMAD R0, R0, c[0x0][0x208], RZ ;  /* 0x0000820000007a24 */ /* 0x000fe800078e02ff */
[----:B------:R-:W-:Y:S01]  /*5f70*/  IMAD R0, R4, c[0x0][0x20c], R0 ;  /* 0x0000830004007a24 */ /* 0x000fe200078e0200 */
[----:B----4-:R-:W-:Y:S04]  /*5f80*/  SHF.R.S32.HI R4, RZ, 0x1f, R17 ;  /* 0x0000001fff047819 */ /* 0x010fe80000011411 */
[----:B------:R-:W-:Y:S01]  /*5f90*/  IADD3 R3, R3, R0, RZ ;  /* 0x0000000003037210 */ /* 0x000fe20007ffe0ff */
[----:B------:R-:W-:Y:S04]  /*5fa0*/  IMAD R4, R4, c[0x0][0x218], RZ ;  /* 0x0000860004047a24 */ /* 0x000fe800078e02ff */
[C---:B------:R-:W-:Y:S04]  /*5fb0*/  IMAD.WIDE.U32 R2, R17.reuse, c[0x0][0x218], R2 ;  /* 0x0000860011027a25 */ /* 0x040fe800078e0002 */
[----:B------:R-:W-:Y:S01]  /*5fc0*/  IMAD R4, R17, c[0x0][0x21c], R4 ;  /* 0x0000870011047a24 */ /* 0x000fe200078e0204 */
[----:B------:R-:W-:Y:S04]  /*5fd0*/  IADD3 R0, P0, R2, UR20, RZ ;  /* 0x0000001402007c10 */ /* 0x000fe8000ff1e0ff */
[----:B------:R-:W-:Y:S02]  /*5fe0*/  IADD3.X R3, R3, UR5, R4, P0, !PT ;  /* 0x0000000503037c10 */ /* 0x000fe400087fe404 */
[C---:B------:R-:W-:Y:S04]  /*5ff0*/  LEA R4, P0, R0.reuse, c[0x0][0x1f8], 0x1 ;  /* 0x00007e0000047a11 */ /* 0x040fe800078008ff */
[----:B------:R-:W-:Y:S02]  /*6000*/  LEA.HI.X R3, R0, c[0x0][0x1fc], R3, 0x1, P0 ;  /* 0x00007f0000037a11 */ /* 0x000fe400000f0c03 */
[----:B------:R-:W5:Y:S05]  /*6010*/  SHFL.IDX PT, R0, R4, 0x1, 0x181f ;  /* 0x00381f0004007f89 */ /* 0x000f6a00000e0000 */
[----:B------:R-:W1:Y:S01]  /*6020*/  SHFL.IDX PT, R2, R3, 0x1, 0x181f ;  /* 0x00381f0003027f89 */ /* 0x000e6200000e0000 */
[----:B-----5:R-:W-:Y:S04]  /*6030*/  IADD3 R20, P1, P0, R16, R0, R14 ;  /* 0x0000000010147210 */ /* 0x020fe8000783e00e */
[----:B------:R-:W-:Y:S01]  /*6040*/  LDSM.16.M88.4 R16, [R135+0x10900] ;  /* 0x010900008710783b */ /* 0x000fe20000000200 */
[----:B-1----:R-:W-:Y:S02]  /*6050*/  IADD3.X R21, RZ, R2, R15, P1, P0 ;  /* 0x00000002ff157210 */ /* 0x002fe40000fe040f */
[----:B--2---:R-:W-:Y:S02]  /*6060*/  IADD3 R22, P1, P0, R13, R0, R6 ;  /* 0x000000000d167210 */ /* 0x004fe4000783e006 */
[----:B------:R-:W-:Y:S02]  /*6070*/  LDSM.16.M88.4 R176, [R176] ;  /* 0x00000000b0b0783b */ /* 0x000fe40000000200 */
[----:B------:R-:W-:Y:S02]  /*6080*/  IADD3.X R23, RZ, R2, R11, P1, P0 ;  /* 0x00000002ff177210 */ /* 0x000fe40000fe040b */
[----:B------:R-:W-:Y:S01]  /*6090*/  IADD3 R28, P1, P0, R12, R0, R5 ;  /* 0x000000000c1c7210 */ /* 0x000fe2000783e005 */
[----:B------:R-:W-:Y:S03]  /*60a0*/  LDSM.16.M88.4 R180, [R180] ;  /* 0x00000000b4b4783b */ /* 0x000fe60000000200 */
[----:B------:R-:W-:Y:S02]  /*60b0*/  IADD3.X R29, RZ, R2, R10, P1, P0 ;  /* 0x00000002ff1d7210 */ /* 0x000fe40000fe040a */
[----:B------:R-:W-:Y:S01]  /*60c0*/  IADD3 R30, P1, P0, R7, R0, R9 ;  /* 0x00000000071e7210 */ /* 0x000fe2000783e009 */
[----:B------:R-:W-:Y:S03]  /*60d0*/  LDSM.16.M88.4 R184, [R184] ;  /* 0x00000000b8b8783b */ /* 0x000fe60000000200 */
[----:B------:R-:W-:Y:S02]  /*60e0*/  IADD3.X R31, RZ, R2, R8, P1, P0 ;  /* 0x00000002ff1f7210 */ /* 0x000fe40000fe0408 */
[----:B------:R-:W1:Y:S05]  /*60f0*/  SHFL.IDX PT, R0, R4, RZ, 0x181f ;  /* 0x00181fff04007589 */ /* 0x000e6a00000e0000 */
[----:B------:R2:W3:Y:S05]  /*6100*/  SHFL.IDX PT, R2, R3, RZ, 0x181f ;  /* 0x00181fff03027589 */ /* 0x0004ea00000e0000 */
[----:B------:R-:W-:Y:S01]  /*6110*/  LDSM.16.M88.4 R188, [R188] ;  /* 0x00000000bcbc783b */ /* 0x000fe20000000200 */
[----:B-1----:R-:W-:Y:S04]  /*6120*/  IADD3 R12, P0, R14, R0, RZ ;  /* 0x000000000e0c7210 */ /* 0x002fe80007f1e0ff */
[----:B--2---:R-:W2:Y:S01]  /*6130*/  LDL R3, [R1+0xa0] ;  /* 0x0000a00001037983 */ /* 0x004ea20000100800 */
[----:B---3--:R-:W-:Y:S02]  /*6140*/  IADD3.X R13, R15, R2, RZ, P0, !PT ;  /* 0x000000020f0d7210 */ /* 0x008fe400007fe4ff */
[----:B------:R-:W-:Y:S04]  /*6150*/  IADD3 R6, P0, R0, R6, RZ ;  /* 0x0000000600067210 */ /* 0x000fe80007f1e0ff */
[----:B------:R-:W-:Y:S02]  /*6160*/  IADD3.X R7, R2, R11, RZ, P0, !PT ;  /* 0x0000000b02077210 */ /* 0x000fe400007fe4ff */
[----:B------:R-:W-:Y:S04]  /*6170*/  IADD3 R4, P0, R0, R5, RZ ;  /* 0x0000000500047210 */ /* 0x000fe80007f1e0ff */
[----:B------:R-:W-:Y:S02]  /*6180*/  IADD3.X R5, R2, R10, RZ, P0, !PT ;  /* 0x0000000a02057210 */ /* 0x000fe400007fe4ff */
[----:B------:R-:W-:Y:S02]  /*6190*/  IADD3 R14, P0, R0, R9, RZ ;  /* 0x00000009000e7210 */ /* 0x000fe40007f1e0ff */
[----:B------:R-:W3:Y:S02]  /*61a0*/  LDL R0, [R1+0xa4] ;  /* 0x0000a40001007983 */ /* 0x000ee40000100800 */
[----:B------:R-:W-:Y:S03]  /*61b0*/  IADD3.X R15, R2, R8, RZ, P0, !PT ;  /* 0x00000008020f7210 */ /* 0x000fe600007fe4ff */
[----:B------:R-:W1:Y:S05]  /*61c0*/  LDSM.16.M88.4 R8, [R135+0x10100] ;  /* 0x010100008708783b */ /* 0x000e6a0000000200 */
[----:B------:R-:W-:Y:S01]  /*61d0*/  @!PT LDS RZ, [RZ] ;  /* 0x00000000fffff984 */ /* 0x000fe20000000800 */
[----:B------:R-:W-:Y:S01]  /*61e0*/  @!PT LDS RZ, [RZ] ;  /* 0x00000000fffff984 */ /* 0x000fe20000000800 */
[----:B------:R-:W-:Y:S01]  /*61f0*/  @!PT LDS RZ, [RZ] ;  /* 0x00000000fffff984 */ /* 0x000fe20000000800 */
[----:B------:R4:W-:Y:S05]  /*6200*/  LDGSTS.E.BYPASS.LTC128B.128 [R132+0x100], [R12.64], !P5 ;  /* 0x001000000c847fae */ /* 0x0009ea000e901d4e */
[----:B------:R-:W5:Y:S05]  /*6210*/  LDL R2, [R1+0x9c] ;  /* 0x00009c0001027983 */ /* 0x000f6a0000100800 */
[----:B------:R1:W-:Y:S05]  /*6220*/  LDGSTS.E.BYPASS.LTC128B.128 [R132+0x2100], [R6.64], !P4 ;  /* 0x0210000006847fae */ /* 0x0003ea000e101d4e */
[----:B------:R1:W-:Y:S05]  /*6230*/  LDGSTS.E.BYPASS.LTC128B.128 [R132+0x4100], [R4.64], !P3 ;  /* 0x0410000004847fae */ /* 0x0003ea000d901d4e */
[----:B------:R2:W-:Y:S05]  /*6240*/  LDGSTS.E.BYPASS.LTC128B.128 [R132+0x6100], [R14.64], !P6 ;  /* 0x061000000e847fae */ /* 0x0005ea000f101d4e */
[----:B----4-:R-:W4:Y:S01]  /*6250*/  LDL R13, [R1+0xa8] ;  /* 0x0000a800010d7983 */ /* 0x010f220000100800 */
[C---:B-1----:R-:W-:Y:S08]  /*6260*/  HMMA.16816.F32 R4, R168.reuse, R8, RZ ;  /* 0x00000008a804723c */ /* 0x042ff000000018ff */
[C---:B------:R-:W-:Y:S01]  /*6270*/  HMMA.16816.F32 R8, R168.reuse, R10, RZ ;  /* 0x0000000aa808723c */ /* 0x040fe200000018ff */
[----:B---3--:R-:W-:Y:S02]  /*6280*/  ISETP.NE.U32.AND P1, PT, R0, RZ, PT ;  /* 0x000000ff0000720c */ /* 0x008fe40003f25070 */
[----:B------:R-:W3:Y:S01]  /*6290*/  LDL R0, [R1] ;  /* 0x0000000001007983 */ /* 0x000ee20000100800 */
[----:B----4-:R-:W-:Y:S04]  /*62a0*/  ISETP.NE.U32.AND P0, PT, R13, RZ, PT ;  /* 0x000000ff0d00720c */ /* 0x010fe80003f05070 */
[C---:B--2---:R-:W-:Y:S08]  /*62b0*/  HMMA.16816.F32 R12, R168.reuse, R16, RZ ;  /* 0x00000010a80c723c */ /* 0x044ff000000018ff */
[C---:B------:R-:W-:Y:S01]  /*62c0*/  HMMA.16816.F32 R16, R168.reuse, R18, RZ ;  /* 0x00000012a810723c */ /* 0x040fe200000018ff */
[----:B------:R1:W-:Y:S01]  /*62d0*/  LDGSTS.E.BYPASS.LTC128B.128.ZFILL [R132+0x1100], [R20.64], P0 ;  /* 0x0110000014847fae */ /* 0x0003e20008141d4e */
[----:B------:R-:W-:Y:S04]  /*62e0*/  ISETP.NE.U32.AND P0, PT, R3, RZ, PT ;  /* 0x000000ff0300720c */ /* 0x000fe80003f05070 */
[----:B------:R1:W-:Y:S01]  /*62f0*/  LDGSTS.E.BYPASS.LTC128B.128.ZFILL [R132+0x3100], [R22.64], P1 ;  /* 0x0310000016847fae */ /* 0x0003e20008941d4e */
[----:B-----5:R-:W-:Y:S04]  /*6300*/  ISETP.NE.U32.AND P1, PT, R2, RZ, PT ;  /* 0x000000ff0200720c */ /* 0x020fe80003f25070 */
[----:B------:R-:W2:Y:S05]  /*6310*/  LDL R3, [R1+0x2c] ;  /* 0x00002c0001037983 */ /* 0x000eaa0000100800 */
[----:B------:R4:W-:Y:S01]  /*6320*/  LDGSTS.E.BYPASS.LTC128B.128.ZFILL [R132+0x5100], [R28.64], P0 ;  /* 0x051000001c847fae */ /* 0x0009e20008141d4e */
[----:B------:R-:W-:Y:S04]  /*6330*/  PLOP3.LUT P0, PT, PT, PT, UP0, 0x80, 0x0 ;  /* 0x000000000000781c */ /* 0x000fe80003f0f008 */
[----:B------:R4:W-:Y:S05]  /*6340*/  LDGSTS.E.BYPASS.LTC128B.128.ZFILL [R132+0x7100], [R30.64], P1 ;  /* 0x071000001e847fae */ /* 0x0009ea0008941d4e */
[----:B------:R-:W5:Y:S05]  /*6350*/  LDL R2, [R1+0x28] ;  /* 0x0000280001027983 */ /* 0x000f6a0000100800 */
[----:B------:R-:W0:Y:S01]  /*6360*/  LDGDEPBAR ;  /* 0x00000000000079af */ /* 0x000e220000000000 */
[C---:B-1----:R-:W-:Y:S08]  /*6370*/  HMMA.16816.F32 R20, R168.reuse, R24, RZ ;  /* 0x00000018a814723c */ /* 0x042ff000000018ff */
[C---:B------:R-:W-:Y:S08]  /*6380*/  HMMA.16816.F32 R24, R168.reuse, R26, RZ ;  /* 0x0000001aa818723c */ /* 0x040ff000000018ff */
[C---:B----4-:R-:W-:Y:S08]  /*6390*/  HMMA.16816.F32 R28, R168.reuse, R32, RZ ;  /* 0x00000020a81c723c */ /* 0x050ff000000018ff */
[----:B------:R-:W-:Y:S08]  /*63a0*/  HMMA.16816.F32 R32, R168, R34, RZ ;  /* 0x00000022a820723c */ /* 0x000ff000000018ff */
[C---:B------:R-:W-:Y:S08]  /*63b0*/  HMMA.16816.F32 R4, R172.reuse, R176, R4 ;  /* 0x000000b0ac04723c */ /* 0x040ff00000001804 */
[C---:B------:R-:W-:Y:S08]  /*63c0*/  HMMA.16816.F32 R8, R172.reuse, R178, R8 ;  /* 0x000000b2ac08723c */ /* 0x040ff00000001808 */
[C---:B------:R-:W-:Y:S08]  /*63d0*/  HMMA.16816.F32 R12, R172.reuse, R180, R12 ;  /* 0x000000b4ac0c723c */ /* 0x040ff0000000180c */
[C---:B------:R-:W-:Y:S08]  /*63e0*/  HMMA.16816.F32 R16, R172.reuse, R182, R16 ;  /* 0x000000b6ac10723c */ /* 0x040ff00000001810 */
[C---:B------:R-:W-:Y:S08]  /*63f0*/  HMMA.16816.F32 R20, R172.reuse, R184, R20 ;  /* 0x000000b8ac14723c */ /* 0x040ff00000001814 */
[C---:B------:R-:W-:Y:S08]  /*6400*/  HMMA.16816.F32 R24, R172.reuse, R186, R24 ;  /* 0x000000baac18723c */ /* 0x040ff00000001818 */
[C---:B------:R-:W-:Y:S01]  /*6410*/  HMMA.16816.F32 R28, R172.reuse, R188, R28 ;  /* 0x000000bcac1c723c */ /* 0x040fe2000000181c */
[----:B------:R-:W4:Y:S05]  /*6420*/  LDL R188, [R1+0x34] ;  /* 0x0000340001bc7983 */ /* 0x000f2a0000100800 */
[----:B------:R-:W2:Y:S02]  /*6430*/  LDL R189, [R1+0x30] ;  /* 0x0000300001bd7983 */ /* 0x000ea40000100800 */
[----:B------:R-:W-:Y:S03]  /*6440*/  HMMA.16816.F32 R32, R172, R190, R32 ;  /* 0x000000beac20723c */ /* 0x000fe60000001820 */
[----:B---3--:R-:W1:Y:S05]  /*6450*/  LDSM.16.M88.4 R176, [R0+0x10100] ;  /* 0x0101000000b0783b */ /* 0x008e6a0000000200 */
[----:B------:R-:W3:Y:S05]  /*6460*/  LDSM.16.M88.4 R180, [R0+0x10900] ;  /* 0x0109000000b4783b */ /* 0x000eea0000000200 */
[----:B------:R-:W-:Y:S01]  /*6470*/  LDSM.16.M88.4 R184, [R0+0x11900] ;  /* 0x0119000000b8783b */ /* 0x000fe20000000200 */
[C---:B-1----:R-:W-:Y:S08]  /*6480*/  HMMA.16816.F32 R4, R192.reuse, R176, R4 ;  /* 0x000000b0c004723c */ /* 0x042ff00000001804 */
[C---:B------:R-:W-:Y:S01]  /*6490*/  HMMA.16816.F32 R8, R192.reuse, R178, R8 ;  /* 0x000000b2c008723c */ /* 0x040fe20000001808 */
[----:B------:R-:W1:Y:S07]  /*64a0*/  LDSM.16.M88.4 R176, [R0+0x11100] ;  /* 0x0111000000b0783b */ /* 0x000e6e0000000200 */
[C---:B---3--:R-:W-:Y:S08]  /*64b0*/  HMMA.16816.F32 R12, R192.reuse, R180, R12 ;  /* 0x000000b4c00c723c */ /* 0x048ff0000000180c */
[C---:B------:R-:W-:Y:S01]  /*64c0*/  HMMA.16816.F32 R16, R192.reuse, R182, R16 ;  /* 0x000000b6c010723c */ /* 0x040fe20000001810 */
[----:B------:R-:W3:Y:S07]  /*64d0*/  LDSM.16.M88.4 R180, [R250] ;  /* 0x00000000fab4783b */ /* 0x000eee0000000200 */
[C---:B-1----:R-:W-:Y:S08]  /*64e0*/  HMMA.16816.F32 R20, R192.reuse, R176, R20 ;  /* 0x000000b0c014723c */ /* 0x042ff00000001814 */
[C---:B------:R-:W-:Y:S01]  /*64f0*/  HMMA.16816.F32 R24, R192.reuse, R178, R24 ;  /* 0x000000b2c018723c */ /* 0x040fe20000001818 */
[----:B------:R-:W1:Y:S07]  /*6500*/  LDSM.16.M88.4 R176, [R250+0x800] ;  /* 0x00080000fab0783b */ /* 0x000e6e0000000200 */
[C---:B------:R-:W-:Y:S08]  /*6510*/  HMMA.16816.F32 R28, R192.reuse, R184, R28 ;  /* 0x000000b8c01c723c */ /* 0x040ff0000000181c */
[----:B------:R-:W-:Y:S01]  /*6520*/  HMMA.16816.F32 R32, R192, R186, R32 ;  /* 0x000000bac020723c */ /* 0x000fe20000001820 */
[----:B------:R-:W5:Y:S07]  /*6530*/  LDSM.16.M88.4 R184, [R250+0x1000] ;  /* 0x00100000fab8783b */ /* 0x000f6e0000000200 */
[C---:B---3--:R-:W-:Y:S08]  /*6540*/  HMMA.16816.F32 R4, R196.reuse, R180, R4 ;  /* 0x000000b4c404723c */ /* 0x048ff00000001804 */
[C---:B------:R-:W-:Y:S01]  /*6550*/  HMMA.16816.F32 R8, R196.reuse, R182, R8 ;  /* 0x000000b6c408723c */ /* 0x040fe20000001808 */
[----:B------:R-:W3:Y:S07]  /*6560*/  LDSM.16.M88.4 R180, [R250+0x1800] ;  /* 0x00180000fab4783b */ /* 0x000eee0000000200 */
[C---:B-1----:R-:W-:Y:S08]  /*6570*/  HMMA.16816.F32 R12, R196.reuse, R176, R12 ;  /* 0x000000b0c40c723c */ /* 0x042ff0000000180c */
[C---:B------:R-:W-:Y:S01]  /*6580*/  HMMA.16816.F32 R16, R196.reuse, R178, R16 ;  /* 0x000000b2c410723c */ /* 0x040fe20000001810 */
[----:B------:R-:W1:Y:S07]  /*6590*/  LDSM.16.M88.4 R176, [R135+0x12100] ;  /* 0x0121000087b0783b */ /* 0x000e6e0000000200 */
[C---:B-----5:R-:W-:Y:S08]  /*65a0*/  HMMA.16816.F32 R20, R196.reuse, R184, R20 ;  /* 0x000000b8c414723c */ /* 0x060ff00000001814 */
[C---:B------:R-:W-:Y:S01]  /*65b0*/  HMMA.16816.F32 R24, R196.reuse, R186, R24 ;  /* 0x000000bac418723c */ /* 0x040fe20000001818 */
[----:B------:R-:W5:Y:S07]  /*65c0*/  LDSM.16.M88.4 R184, [R135+0x12900] ;  /* 0x0129000087b8783b */ /* 0x000f6e0000000200 */
[C---:B---3--:R-:W-:Y:S08]  /*65d0*/  HMMA.16816.F32 R28, R196.reuse, R180, R28 ;  /* 0x000000b4c41c723c */ /* 0x048ff0000000181c */
[----:B------:R-:W-:Y:S01]  /*65e0*/  HMMA.16816.F32 R32, R196, R182, R32 ;  /* 0x000000b6c420723c */ /* 0x000fe20000001820 */
[----:B------:R-:W3:Y:S07]  /*65f0*/  LDSM.16.M88.4 R180, [R135+0x13100] ;  /* 0x0131000087b4783b */ /* 0x000eee0000000200 */
[C---:B-1----:R-:W-:Y:S08]  /*6600*/  HMMA.16816.F32 R4, R200.reuse, R176, R4 ;  /* 0x000000b0c804723c */ /* 0x042ff00000001804 */
[C---:B------:R-:W-:Y:S01]  /*6610*/  HMMA.16816.F32 R8, R200.reuse, R178, R8 ;  /* 0x000000b2c808723c */ /* 0x040fe20000001808 */
[----:B------:R-:W1:Y:S07]  /*6620*/  LDSM.16.M88.4 R176, [R135+0x13900] ;  /* 0x0139000087b0783b */ /* 0x000e6e0000000200 */
[C---:B-----5:R-:W-:Y:S08]  /*6630*/  HMMA.16816.F32 R12, R200.reuse, R184, R12 ;  /* 0x000000b8c80c723c */ /* 0x060ff0000000180c */
[C---:B------:R-:W-:Y:S01]  /*6640*/  HMMA.16816.F32 R16, R200.reuse, R186, R16 ;  /* 0x000000bac810723c */ /* 0x040fe20000001810 */
[----:B----4-:R4:W5:Y:S07]  /*6650*/  LDSM.16.M88.4 R184, [R188] ;  /* 0x00000000bcb8783b */ /* 0x01096e0000000200 */
[C---:B---3--:R-:W-:Y:S08]  /*6660*/  HMMA.16816.F32 R20, R200.reuse, R180, R20 ;  /* 0x000000b4c814723c */ /* 0x048ff00000001814 */
[C---:B------:R-:W-:Y:S01]  /*6670*/  HMMA.16816.F32 R24, R200.reuse, R182, R24 ;  /* 0x000000b6c818723c */ /* 0x040fe20000001818 */
[----:B--2---:R2:W3:Y:S05]  /*6680*/  LDSM.16.M88.4 R180, [R189] ;  /* 0x00000000bdb4783b */ /* 0x0044ea0000000200 */
[----:B----4-:R-:W4:Y:S02]  /*6690*/  LDL R188, [R1+0x20] ;  /* 0x0000200001bc7983 */ /* 0x010f240000100800 */
[C---:B-1----:R-:W-:Y:S08]  /*66a0*/  HMMA.16816.F32 R28, R200.reuse, R176, R28 ;  /* 0x000000b0c81c723c */ /* 0x042ff0000000181c */
[----:B------:R-:W-:Y:S01]  /*66b0*/  HMMA.16816.F32 R32, R200, R178, R32 ;  /* 0x000000b2c820723c */ /* 0x000fe20000001820 */
[----:B------:R1:W1:Y:S05]  /*66c0*/  LDSM.16.M88.4 R176, [R3] ;  /* 0x0000000003b0783b */ /* 0x00026a0000000200 */
[----:B--2---:R-:W2:Y:S02]  /*66d0*/  LDL R189, [R1+0x24] ;  /* 0x0000240001bd7983 */ /* 0x004ea40000100800 */
[C---:B-----5:R-:W-:Y:S08]  /*66e0*/  HMMA.16816.F32 R4, R204.reuse, R184, R4 ;  /* 0x000000b8cc04723c */ /* 0x060ff00000001804 */
[C---:B------:R-:W-:Y:S01]  /*66f0*/  HMMA.16816.F32 R8, R204.reuse, R186, R8 ;  /* 0x000000bacc08723c */ /* 0x040fe20000001808 */
[----:B------:R5:W1:Y:S07]  /*6700*/  LDSM.16.M88.4 R184, [R2] ;  /* 0x0000000002b8783b */ /* 0x000a6e0000000200 */
[C---:B---3--:R-:W-:Y:S01]  /*6710*/  HMMA.16816.F32 R12, R204.reuse, R180, R12 ;  /* 0x000000b4cc0c723c */ /* 0x048fe2000000180c */
[----:B-1----:R-:W3:Y:S07]  /*6720*/  LDL R3, [R1+0x1c] ;  /* 0x00001c0001037983 */ /* 0x002eee0000100800 */
[C---:B------:R-:W-:Y:S01]  /*6730*/  HMMA.16816.F32 R16, R204.reuse, R182, R16 ;  /* 0x000000b6cc10723c */ /* 0x040fe20000001810 */
[----:B------:R-:W1:Y:S05]  /*6740*/  LDSM.16.M88.4 R180, [R0+0x12100] ;  /* 0x0121000000b4783b */ /* 0x000e6a0000000200 */
[----:B-----5:R-:W4:Y:S02]  /*6750*/  LDL R2, [R1+0x18] ;  /* 0x0000180001027983 */ /* 0x020f240000100800 */
[C---:B------:R-:W-:Y:S08]  /*6760*/  HMMA.16816.F32 R20, R204.reuse, R176, R20 ;  /* 0x000000b0cc14723c */ /* 0x040ff00000001814 */
[C---:B------:R-:W-:Y:S01]  /*6770*/  HMMA.16816.F32 R24, R204.reuse, R178, R24 ;  /* 0x000000b2cc18723c */ /* 0x040fe20000001818 */
[----:B------:R-:W1:Y:S07]  /*6780*/  LDSM.16.M88.4 R176, [R0+0x12900] ;  /* 0x0129000000b0783b */ /* 0x000e6e0000000200 */
[C---:B------:R-:W-:Y:S08]  /*6790*/  HMMA.16816.F32 R28, R204.reuse, R184, R28 ;  /* 0x000000b8cc1c723c */ /* 0x040ff0000000181c */
[----:B------:R-:W-:Y:S01]  /*67a0*/  HMMA.16816.F32 R32, R204, R186, R32 ;  /* 0x000000bacc20723c */ /* 0x000fe20000001820 */
[----:B------:R-:W1:Y:S07]  /*67b0*/  LDSM.16.M88.4 R184, [R0+0x13100] ;  /* 0x0131000000b8783b */ /* 0x000e6e0000000200 */
[C---:B-1----:R-:W-:Y:S08]  /*67c0*/  HMMA.16816.F32 R4, R208.reuse, R180, R4 ;  /* 0x000000b4d004723c */ /* 0x042ff00000001804 */
[C---:B------:R-:W-:Y:S01]  /*67d0*/  HMMA.16816.F32 R8, R208.reuse, R182, R8 ;  /* 0x000000b6d008723c */ /* 0x040fe20000001808 */
[----:B------:R-:W1:Y:S07]  /*67e0*/  LDSM.16.M88.4 R180, [R0+0x13900] ;  /* 0x0139000000b4783b */ /* 0x000e6e0000000200 */
[C---:B------:R-:W-:Y:S08]  /*67f0*/  HMMA.16816.F32 R12, R208.reuse, R176, R12 ;  /* 0x000000b0d00c723c */ /* 0x040ff0000000180c */
[C---:B------:R-:W-:Y:S01]  /*6800*/  HMMA.16816.F32 R16, R208.reuse, R178, R16 ;  /* 0x000000b2d010723c */ /* 0x040fe20000001810 */
[----:B------:R-:W1:Y:S07]  /*6810*/  LDSM.16.M88.4 R176, [R250+0x2000] ;  /* 0x00200000fab0783b */ /* 0x000e6e0000000200 */
[C---:B------:R-:W-:Y:S08]  /*6820*/  HMMA.16816.F32 R20, R208.reuse, R184, R20 ;  /* 0x000000b8d014723c */ /* 0x040ff00000001814 */
[C---:B------:R-:W-:Y:S01]  /*6830*/  HMMA.16816.F32 R24, R208.reuse, R186, R24 ;  /* 0x000000bad018723c */ /* 0x040fe20000001818 */
[----:B------:R-:W1:Y:S07]  /*6840*/  LDSM.16.M88.4 R184, [R250+0x2800] ;  /* 0x00280000fab8783b */ /* 0x000e6e0000000200 */
[C---:B-1----:R-:W-:Y:S08]  /*6850*/  HMMA.16816.F32 R28, R208.reuse, R180, R28 ;  /* 0x000000b4d01c723c */ /* 0x042ff0000000181c */
[----:B------:R-:W-:Y:S01]  /*6860*/  HMMA.16816.F32 R32, R208, R182, R32 ;  /* 0x000000b6d020723c */ /* 0x000fe20000001820 */
        /* <DEDUP_REMOVED lines=8> */
[C---:B------:R-:W-:Y:S01]  /*68f0*/  HMMA.16816.F32 R24, R212.reuse, R182, R24 ;  /* 0x000000b6d418723c */ /* 0x040fe20000001818 */
[----:B------:R-:W1:Y:S07]  /*6900*/  LDSM.16.M88.4 R180, [R135+0x14900] ;  /* 0x0149000087b4783b */ /* 0x000e6e0000000200 */
[C---:B------:R-:W-:Y:S08]  /*6910*/  HMMA.16816.F32 R28, R212.reuse, R176, R28 ;  /* 0x000000b0d41c723c */ /* 0x040ff0000000181c */
[----:B------:R-:W-:Y:S01]  /*6920*/  HMMA.16816.F32 R32, R212, R178, R32 ;  /* 0x000000b2d420723c */ /* 0x000fe20000001820 */
[----:B------:R-:W1:Y:S07]  /*6930*/  LDSM.16.M88.4 R176, [R135+0x15100] ;  /* 0x0151000087b0783b */ /* 0x000e6e0000000200 */
[C---:B------:R-:W-:Y:S08]  /*6940*/  HMMA.16816.F32 R4, R216.reuse, R184, R4 ;  /* 0x000000b8d804723c */ /* 0x040ff00000001804 */
[C---:B------:R-:W-:Y:S01]  /*6950*/  HMMA.16816.F32 R8, R216.reuse, R186, R8 ;  /* 0x000000bad808723c */ /* 0x040fe20000001808 */
[----:B------:R-:W1:Y:S07]  /*6960*/  LDSM.16.M88.4 R184, [R135+0x15900] ;  /* 0x0159000087b8783b */ /* 0x000e6e0000000200 */
[C---:B-1----:R-:W-:Y:S08]  /*6970*/  HMMA.16816.F32 R12, R216.reuse, R180, R12 ;  /* 0x000000b4d80c723c */ /* 0x042ff0000000180c */
[C---:B------:R-:W-:Y:S08]  /*6980*/  HMMA.16816.F32 R16, R216.reuse, R182, R16 ;  /* 0x000000b6d810723c */ /* 0x040ff00000001810 */
[C---:B------:R-:W-:Y:S08]  /*6990*/  HMMA.16816.F32 R20, R216.reuse, R176, R20 ;  /* 0x000000b0d814723c */ /* 0x040ff00000001814 */
[C---:B------:R-:W-:Y:S08]  /*69a0*/  HMMA.16816.F32 R24, R216.reuse, R178, R24 ;  /* 0x000000b2d818723c */ /* 0x040ff00000001818 */
[C---:B------:R-:W-:Y:S08]  /*69b0*/  HMMA.16816.F32 R28, R216.reuse, R184, R28 ;  /* 0x000000b8d81c723c */ /* 0x040ff0000000181c */
[----:B------:R-:W-:Y:S01]  /*69c0*/  HMMA.16816.F32 R32, R216, R186, R32 ;  /* 0x000000bad820723c */ /* 0x000fe20000001820 */
[----:B----4-:R1:W-:Y:S05]  /*69d0*/  LDSM.16.M88.4 R176, [R188] ;  /* 0x00000000bcb0783b */ /* 0x0103ea0000000200 */
[----:B--2---:R2:W4:Y:S05]  /*69e0*/  LDSM.16.M88.4 R180, [R189] ;  /* 0x00000000bdb4783b */ /* 0x00452a0000000200 */
[----:B-1----:R-:W5:Y:S05]  /*69f0*/  LDL R188, [R1+0x10] ;  /* 0x0000100001bc7983 */ /* 0x002f6a0000100800 */
[----:B---3--:R1:W3:Y:S05]  /*6a00*/  LDSM.16.M88.4 R184, [R3] ;  /* 0x0000000003b8783b */ /* 0x0082ea0000000200 */
[----:B--2---:R-:W2:Y:S01]  /*6a10*/  LDL R189, [R1+0x14] ;  /* 0x0000140001bd7983 */ /* 0x004ea20000100800 */
[C---:B----4-:R-:W-:Y:S04]  /*6a20*/  HMMA.16816.F32 R4, R220.reuse, R180, R4 ;  /* 0x000000b4dc04723c */ /* 0x050fe80000001804 */
[----:B-1----:R-:W4:Y:S04]  /*6a30*/  LDL R3, [R1+0xc] ;  /* 0x00000c0001037983 */ /* 0x002f280000100800 */
[C---:B------:R-:W-:Y:S01]  /*6a40*/  HMMA.16816.F32 R8, R220.reuse, R182, R8 ;  /* 0x000000b6dc08723c */ /* 0x040fe20000001808 */
[----:B------:R1:W1:Y:S07]  /*6a50*/  LDSM.16.M88.4 R180, [R2] ;  /* 0x0000000002b4783b */ /* 0x00026e0000000200 */
[C---:B------:R-:W-:Y:S08]  /*6a60*/  HMMA.16816.F32 R12, R220.reuse, R176, R12 ;  /* 0x000000b0dc0c723c */ /* 0x040ff0000000180c */
[C---:B------:R-:W-:Y:S01]  /*6a70*/  HMMA.16816.F32 R16, R220.reuse, R178, R16 ;  /* 0x000000b2dc10723c */ /* 0x040fe20000001810 */
[----:B------:R-:W1:Y:S07]  /*6a80*/  LDSM.16.M88.4 R176, [R0+0x14100] ;  /* 0x0141000000b0783b */ /* 0x000e6e0000000200 */
[C---:B---3--:R-:W-:Y:S01]  /*6a90*/  HMMA.16816.F32 R20, R220.reuse, R184, R20 ;  /* 0x000000b8dc14723c */ /* 0x048fe20000001814 */
[----:B-1----:R-:W3:Y:S07]  /*6aa0*/  LDL R2, [R1+0x8] ;  /* 0x0000080001027983 */ /* 0x002eee0000100800 */
        /* <DEDUP_REMOVED lines=33> */
[C---:B------:R-:W-:Y:S08]  /*6cc0*/  HMMA.16816.F32 R16, R232.reuse, R178, R16 ;  /* 0x000000b2e810723c */ /* 0x040ff00000001810 */
[C---:B-1----:R-:W-:Y:S08]  /*6cd0*/  HMMA.16816.F32 R20, R232.reuse, R184, R20 ;  /* 0x000000b8e814723c */ /* 0x042ff00000001814 */
[C---:B------:R-:W-:Y:S08]  /*6ce0*/  HMMA.16816.F32 R24, R232.reuse, R186, R24 ;  /* 0x000000bae818723c */ /* 0x040ff00000001818 */
[C---:B------:R-:W-:Y:S08]  /*6cf0*/  HMMA.16816.F32 R28, R232.reuse, R180, R28 ;  /* 0x000000b4e81c723c */ /* 0x040ff0000000181c */
[----:B------:R-:W-:Y:S01]  /*6d00*/  HMMA.16816.F32 R32, R232, R182, R32 ;  /* 0x000000b6e820723c */ /* 0x000fe20000001820 */
[----:B-----5:R-:W-:Y:S05]  /*6d10*/  LDSM.16.M88.4 R184, [R188] ;  /* 0x00000000bcb8783b */ /* 0x020fea0000000200 */
[----:B--2---:R-:W1:Y:S05]  /*6d20*/  LDSM.16.M88.4 R176, [R189] ;  /* 0x00000000bdb0783b */ /* 0x004e6a0000000200 */
[----:B----4-:R-:W2:Y:S01]  /*6d30*/  LDSM.16.M88.4 R180, [R3] ;  /* 0x0000000003b4783b */ /* 0x010ea20000000200 */
[C---:B-1----:R-:W-:Y:S08]  /*6d40*/  HMMA.16816.F32 R4, R236.reuse, R176, R4 ;  /* 0x000000b0ec04723c */ /* 0x042ff00000001804 */
[C---:B------:R-:W-:Y:S01]  /*6d50*/  HMMA.16816.F32 R8, R236.reuse, R178, R8 ;  /* 0x000000b2ec08723c */ /* 0x040fe20000001808 */
[----:B---3--:R-:W1:Y:S07]  /*6d60*/  LDSM.16.M88.4 R176, [R2] ;  /* 0x0000000002b0783b */ /* 0x008e6e0000000200 */
[C---:B------:R-:W-:Y:S08]  /*6d70*/  HMMA.16816.F32 R12, R236.reuse, R184, R12 ;  /* 0x000000b8ec0c723c */ /* 0x040ff0000000180c */
[C---:B------:R-:W-:Y:S01]  /*6d80*/  HMMA.16816.F32 R16, R236.reuse, R186, R16 ;  /* 0x000000baec10723c */ /* 0x040fe20000001810 */
[----:B------:R-:W3:Y:S07]  /*6d90*/  LDSM.16.M88.4 R184, [R0+0x16100] ;  /* 0x0161000000b8783b */ /* 0x000eee0000000200 */
[C---:B--2---:R-:W-:Y:S08]  /*6da0*/  HMMA.16816.F32 R20, R236.reuse, R180, R20 ;  /* 0x000000b4ec14723c */ /* 0x044ff00000001814 */
[C---:B------:R-:W-:Y:S01]  /*6db0*/  HMMA.16816.F32 R24, R236.reuse, R182, R24 ;  /* 0x000000b6ec18723c */ /* 0x040fe20000001818 */
[----:B------:R-:W2:Y:S07]  /*6dc0*/  LDSM.16.M88.4 R180, [R0+0x16900] ;  /* 0x0169000000b4783b */ /* 0x000eae0000000200 */
[C---:B-1----:R-:W-:Y:S08]  /*6dd0*/  HMMA.16816.F32 R28, R236.reuse, R176, R28 ;  /* 0x000000b0ec1c723c */ /* 0x042ff0000000181c */
[----:B------:R-:W-:Y:S01]  /*6de0*/  HMMA.16816.F32 R32, R236, R178, R32 ;  /* 0x000000b2ec20723c */ /* 0x000fe20000001820 */
[----:B------:R-:W1:Y:S07]  /*6df0*/  LDSM.16.M88.4 R176, [R0+0x17100] ;  /* 0x0171000000b0783b */ /* 0x000e6e0000000200 */
[C---:B---3--:R-:W-:Y:S08]  /*6e00*/  HMMA.16816.F32 R4, R240.reuse, R184, R4 ;  /* 0x000000b8f004723c */ /* 0x048ff00000001804 */
[C---:B------:R-:W-:Y:S01]  /*6e10*/  HMMA.16816.F32 R8, R240.reuse, R186, R8 ;  /* 0x000000baf008723c */ /* 0x040fe20000001808 */
[----:B------:R-:W3:Y:S07]  /*6e20*/  LDSM.16.M88.4 R184, [R0+0x17900] ;  /* 0x0179000000b8783b */ /* 0x000eee0000000200 */
[C---:B--2---:R-:W-:Y:S08]  /*6e30*/  HMMA.16816.F32 R12, R240.reuse, R180, R12 ;  /* 0x000000b4f00c723c */ /* 0x044ff0000000180c */
[C---:B------:R-:W-:Y:S01]  /*6e40*/  HMMA.16816.F32 R16, R240.reuse, R182, R16 ;  /* 0x000000b6f010723c */ /* 0x040fe20000001810 */
[----:B------:R-:W2:Y:S07]  /*6e50*/  LDSM.16.M88.4 R180, [R250+0x6000] ;  /* 0x00600000fab4783b */ /* 0x000eae0000000200 */
[C---:B-1----:R-:W-:Y:S08]  /*6e60*/  HMMA.16816.F32 R20, R240.reuse, R176, R20 ;  /* 0x000000b0f014723c */ /* 0x042ff00000001814 */
[C---:B------:R-:W-:Y:S01]  /*6e70*/  HMMA.16816.F32 R24, R240.reuse, R178, R24 ;  /* 0x000000b2f018723c */ /* 0x040fe20000001818 */
[----:B------:R-:W1:Y:S07]  /*6e80*/  LDSM.16.M88.4 R176, [R250+0x6800] ;  /* 0x00680000fab0783b */ /* 0x000e6e0000000200 */
[C---:B---3--:R-:W-:Y:S08]  /*6e90*/  HMMA.16816.F32 R28, R240.reuse, R184, R28 ;  /* 0x000000b8f01c723c */ /* 0x048ff0000000181c */
[----:B------:R-:W-:Y:S08]  /*6ea0*/  HMMA.16816.F32 R32, R240, R186, R32 ;  /* 0x000000baf020723c */ /* 0x000ff00000001820 */
[C---:B--2---:R-:W-:Y:S08]  /*6eb0*/  HMMA.16816.F32 R4, R244.reuse, R180, R4 ;  /* 0x000000b4f404723c */ /* 0x044ff00000001804 */
[C---:B------:R-:W-:Y:S08]  /*6ec0*/  HMMA.16816.F32 R8, R244.reuse, R182, R8 ;  /* 0x000000b6f408723c */ /* 0x040ff00000001808 */
[C---:B-1----:R-:W-:Y:S08]  /*6ed0*/  HMMA.16816.F32 R12, R244.reuse, R176, R12 ;  /* 0x000000b0f40c723c */ /* 0x042ff0000000180c */
[----:B------:R-:W-:Y:S01]  /*6ee0*/  FMUL.FTZ R6, R6, c[0x0][0x320] ;  /* 0x0000c80006067a20 */ /* 0x000fe20000410000 */
[C---:B------:R-:W-:Y:S03]  /*6ef0*/  HMMA.16816.F32 R16, R244.reuse, R178, R16 ;  /* 0x000000b2f410723c */ /* 0x040fe60000001810 */
[----:B------:R-:W1:Y:S01]  /*6f00*/  MUFU.TANH R2, R6 ;  /* 0x0000000600027308 */ /* 0x000e620000002400 */
[----:B------:R-:W-:Y:S02]  /*6f10*/  FMUL.FTZ R7, R7, c[0x0][0x320] ;  /* 0x0000c80007077a20 */ /* 0x000fe40000410000 */
[----:B------:R-:W-:Y:S02]  /*6f20*/  FMUL.FTZ R4, R4, c[0x0][0x320] ;  /* 0x0000c80004047a20 */ /* 0x000fe40000410000 */
[----:B------:R-:W-:Y:S04]  /*6f30*/  FMUL.FTZ R5, R5, c[0x0][0x320] ;  /* 0x0000c80005057a20 */ /* 0x000fe80000410000 */
[----:B------:R-:W-:Y:S01]  /*6f40*/  FMUL.FTZ R8, R8, c[0x0][0x320] ;  /* 0x0000c80008087a20 */ /* 0x000fe20000410000 */
[----:B------:R-:W2:Y:S01]  /*6f50*/  MUFU.TANH R0, R7 ;  /* 0x0000000700007308 */ /* 0x000ea20000002400 */
[----:B------:R-:W-:Y:S02]  /*6f60*/  FMUL.FTZ R9, R9, c[0x0][0x320] ;  /* 0x0000c80009097a20 */ /* 0x000fe40000410000 */
[----:B------:R-:W-:Y:S02]  /*6f70*/  FMUL.FTZ R10, R10, c[0x0][0x320] ;  /* 0x0000c8000a0a7a20 */ /* 0x000fe40000410000 */
[----:B------:R-:W-:Y:S02]  /*6f80*/  FMUL.FTZ R11, R11, c[0x0][0x320] ;  /* 0x0000c8000b0b7a20 */ /* 0x000fe40000410000 */
[----:B------:R-:W-:Y:S02]  /*6f90*/  FMUL.FTZ R13, R13, c[0x0][0x320] ;  /* 0x0000c8000d0d7a20 */ /* 0x000fe40000410000 */
[----:B------:R-:W-:Y:S01]  /*6fa0*/  FMUL.FTZ R14, R14, c[0x0][0x320] ;  /* 0x0000c8000e0e7a20 */ /* 0x000fe20000410000 */
[----:B------:R-:W-:Y:S01]  /*6fb0*/  MUFU.TANH R184, R4 ;  /* 0x0000000400b87308 */ /* 0x000fe20000002400 */
[----:B------:R-:W-:Y:S02]  /*6fc0*/  FMUL.FTZ R15, R15, c[0x0][0x320] ;  /* 0x0000c8000f0f7a20 */ /* 0x000fe40000410000 */
[----:B------:R-:W-:Y:S01]  /*6fd0*/  FMUL.FTZ R16, R16, c[0x0][0x320] ;  /* 0x0000c80010107a20 */ /* 0x000fe20000410000 */
[----:B-1----:R-:W-:Y:S01]  /*6fe0*/  STL [R1+0x48], R2 ;  /* 0x0000480201007387 */ /* 0x002fe20000100800 */
[----:B------:R-:W-:Y:S02]  /*6ff0*/  FMUL.FTZ R17, R17, c[0x0][0x320] ;  /* 0x0000c80011117a20 */ /* 0x000fe40000410000 */
[----:B------:R-:W-:Y:S02]  /*7000*/  FMUL.FTZ R18, R18, c[0x0][0x320] ;  /* 0x0000c80012127a20 */ /* 0x000fe40000410000 */
[----:B------:R-:W-:Y:S01]  /*7010*/  FMUL.FTZ R19, R19, c[0x0][0x320] ;  /* 0x0000c80013137a20 */ /* 0x000fe20000410000 */
[----:B------:R1:W-:Y:S01]  /*7020*/  MUFU.TANH R186, R5 ;  /* 0x0000000500ba7308 */ /* 0x0003e20000002400 */
[----:B------:R-:W-:Y:S01]  /*7030*/  FMUL.FTZ R12, R12, c[0x0][0x320] ;  /* 0x0000c8000c0c7a20 */ /* 0x000fe20000410000 */
[----:B--2---:R2:W-:Y:S08]  /*7040*/  STL [R1+0x50], R0 ;  /* 0x0000500001007387 */ /* 0x0045f00000100800 */
[----:B------:R-:W-:Y:S10]  /*7050*/  MUFU.TANH R185, R8 ;  /* 0x0000000800b97308 */ /* 0x000ff40000002400 */
[----:B------:R-:W-:Y:S01]  /*7060*/  MUFU.TANH R183, R9 ;  /* 0x0000000900b77308 */ /* 0x000fe20000002400 */
[----:B-1----:R-:W1:Y:S09]  /*7070*/  LDSM.16.M88.4 R4, [R250+0x7000] ;  /* 0x00700000fa04783b */ /* 0x002e720000000200 */
[----:B--2---:R-:W2:Y:S10]  /*7080*/  MUFU.TANH R0, R10 ;  /* 0x0000000a00007308 */ /* 0x004eb40000002400 */
[----:B------:R3:W4:Y:S10]  /*7090*/  MUFU.TANH R191, R11 ;  /* 0x0000000b00bf7308 */ /* 0x0007340000002400 */
[----:B------:R-:W4:Y:S01]  /*70a0*/  MUFU.TANH R181, R13 ;  /* 0x0000000d00b57308 */ /* 0x000f220000002400 */
[----:B--2---:R-:W-:Y:S09]  /*70b0*/  STL [R1+0x4c], R0 ;  /* 0x00004c0001007387 */ /* 0x004ff20000100800 */
[----:B------:R-:W2:Y:S01]  /*70c0*/  MUFU.TANH R190, R14 ;  /* 0x0000000e00be7308 */ /* 0x000ea20000002400 */
[----:B---3--:R-:W3:Y:S01]  /*70d0*/  LDSM.16.M88.4 R8, [R250+0x7800] ;  /* 0x00780000fa08783b */ /* 0x008ee20000000200 */
[----:B------:R-:W-:Y:S08]  /*70e0*/  DEPBAR.LE SB0, 0x0 ;  /* 0x000080000000791a */ /* 0x000ff00000000000 */
[----:B------:R-:W2:Y:S01]  /*70f0*/  MUFU.TANH R189, R15 ;  /* 0x0000000f00bd7308 */ /* 0x000ea20000002400 */
[----:B------:R-:W-:Y:S01]  /*7100*/  BAR.SYNC.DEFER_BLOCKING 0x0 ;  /* 0x0000000000007b1d */ /* 0x000fe20000010000 */
[C---:B-1----:R-:W-:Y:S08]  /*7110*/  HMMA.16816.F32 R20, R244.reuse, R4, R20 ;  /* 0x00000004f414723c */ /* 0x042ff00000001814 */
[----:B------:R-:W1:Y:S01]  /*7120*/  MUFU.TANH R178, R16 ;  /* 0x0000001000b27308 */ /* 0x000e620000002400 */
[C---:B------:R-:W-:Y:S09]  /*7130*/  HMMA.16816.F32 R24, R244.reuse, R6, R24 ;  /* 0x00000006f418723c */ /* 0x040ff20000001818 */
[----:B------:R5:W1:Y:S06]  /*7140*/  MUFU.TANH R177, R17 ;  /* 0x0000001100b17308 */ /* 0x000a6c0000002400 */
[----:B------:R-:W-:Y:S02]  /*7150*/  FMUL.FTZ R20, R20, c[0x0][0x320] ;  /* 0x0000c80014147a20 */ /* 0x000fe40000410000 */
[----:B------:R-:W-:Y:S02]  /*7160*/  FMUL.FTZ R22, R22, c[0x0][0x320] ;  /* 0x0000c80016167a20 */ /* 0x000fe40000410000 */
[----:B------:R1:W1:Y:S01]  /*7170*/  MUFU.TANH R188, R18 ;  /* 0x0000001200bc7308 */ /* 0x0002620000002400 */
[----:B------:R-:W-:Y:S02]  /*7180*/  FMUL.FTZ R23, R23, c[0x0][0x320] ;  /* 0x0000c80017177a20 */ /* 0x000fe40000410000 */
[----:B------:R-:W-:Y:S01]  /*7190*/  FMUL.FTZ R21, R21, c[0x0][0x320] ;  /* 0x0000c80015157a20 */ /* 0x000fe20000410000 */
[C---:B---3--:R-:W-:Y:S06]  /*71a0*/  HMMA.16816.F32 R28, R244.reuse, R8, R28 ;  /* 0x00000008f41c723c */ /* 0x048fec000000181c */
[----:B------:R3:W2:Y:S02]  /*71b0*/  MUFU.TANH R187, R19 ;  /* 0x0000001300bb7308 */ /* 0x0006a40000002400 */
[----:B------:R-:W-:Y:S04]  /*71c0*/  HMMA.16816.F32 R32, R244, R10, R32 ;  /* 0x0000000af420723c */ /* 0x000fe80000001820 */
[----:B-----5:R-:W-:Y:S04]  /*71d0*/  FMUL.FTZ R17, R25, c[0x0][0x320] ;  /* 0x0000c80019117a20 */ /* 0x020fe80000410000 */
[----:B------:R5:W2:Y:S08]  /*71e0*/  MUFU.TANH R176, R20 ;  /* 0x0000001400b07308 */ /* 0x000ab00000002400 */
[----:B------:R-:W-:Y:S02]  /*71f0*/  FMUL.FTZ R16, R28, c[0x0][0x320] ;  /* 0x0000c8001c107a20 */ /* 0x000fe40000410000 */
[----:B------:R2:W2:Y:S01]  /*7200*/  MUFU.TANH R180, R22 ;  /* 0x0000001600b47308 */ /* 0x0004a20000002400 */
[----:B------:R-:W-:Y:S02]  /*7210*/  FMUL.FTZ R15, R29, c[0x0][0x320] ;  /* 0x0000c8001d0f7a20 */ /* 0x000fe40000410000 */
[----:B-1----:R-:W-:Y:S02]  /*7220*/  FMUL.FTZ R18, R31, c[0x0][0x320] ;  /* 0x0000c8001f127a20 */ /* 0x002fe40000410000 */
[----:B---3--:R-:W-:Y:S02]  /*7230*/  FMUL.FTZ R19, R24, c[0x0][0x320] ;  /* 0x0000c80018137a20 */ /* 0x008fe40000410000 */
[----:B------:R-:W-:Y:S02]  /*7240*/  FMUL.FTZ R14, R32, c[0x0][0x320] ;  /* 0x0000c800200e7a20 */ /* 0x000fe40000410000 */
[----:B------:R-:W-:Y:S01]  /*7250*/  FMUL.FTZ R13, R33, c[0x0][0x320] ;  /* 0x0000c800210d7a20 */ /* 0x000fe20000410000 */
[----:B------:R1:W3:Y:S01]  /*7260*/  MUFU.TANH R179, R23 ;  /* 0x0000001700b37308 */ /* 0x0002e20000002400 */
[----:B------:R-:W-:Y:S02]  /*7270*/  FMUL.FTZ R4, R34, c[0x0][0x320] ;  /* 0x0000c80022047a20 */ /* 0x000fe40000410000 */
[----:B------:R-:W-:Y:S02]  /*7280*/  FMUL.FTZ R0, R35, c[0x0][0x320] ;  /* 0x0000c80023007a20 */ /* 0x000fe40000410000 */
[----:B-----5:R-:W-:Y:S05]  /*7290*/  FMUL.FTZ R20, R30, c[0x0][0x320] ;  /* 0x0000c8001e147a20 */ /* 0x020fea0000410000 */
[----:B------:R3:W3:Y:S01]  /*72a0*/  MUFU.TANH R182, R12 ;  /* 0x0000000c00b67308 */ /* 0x0006e20000002400 */
[----:B--2---:R-:W-:Y:S09]  /*72b0*/  FMUL.FTZ R22, R27, c[0x0][0x320] ;  /* 0x0000c8001b167a20 */ /* 0x004ff20000410000 */
[----:B------:R-:W2:Y:S01]  /*72c0*/  MUFU.TANH R21, R21 ;  /* 0x0000001500157308 */ /* 0x000ea20000002400 */
[----:B-1----:R-:W-:Y:S09]  /*72d0*/  FMUL.FTZ R23, R26, c[0x0][0x320] ;  /* 0x0000c8001a177a20 */ /* 0x002ff20000410000 */
[----:B------:R-:W1:Y:S10]  /*72e0*/  MUFU.TANH R19, R19 ;  /* 0x0000001300137308 */ /* 0x000e740000002400 */
        /* <DEDUP_REMOVED lines=10> */
[----:B------:R1:W1:Y:S02]  /*7390*/  MUFU.TANH R3, R0 ;  /* 0x0000000000037308 */ /* 0x0002640000002400 */
[----:B-1234-:R-:W-:-:S05]  /*73a0*/  @P0 BRA `(.L_x_5) ;  /* 0xffffe5d000000947 */ /* 0x01efca000383ffff */
.L_x_4:
[----:B----4-:R-:W2:Y:S01]  /*73b0*/  LDL.LU R9, [R1+0x64] ;  /* 0x0000640001097983 */ /* 0x010ea20000300800 */
[----:B------:R-:W-:Y:S01]  /*73c0*/  FMNMX.FTZ R132, R184, R133, !PT ;  /* 0x00000085b8847209 */ /* 0x000fe20007810000 */
[----:B------:R-:W-:Y:S01]  /*73d0*/  UIADD3 UR4, UR8, -0x1, URZ ;  /* 0xffffffff08047890 */ /* 0x000fe2000fffe03f */
[----:B------:R-:W-:Y:S01]  /*73e0*/  ISETP.LT.AND P0, PT, RZ, UR8, PT ;  /* 0x00000008ff007c0c */ /* 0x000fe2000bf01270 */
[----:B------:R-:W3:Y:S01]  /*73f0*/  LDL.LU R8, [R1+0x48] ;  /* 0x0000480001087983 */ /* 0x000ee20000300800 */
[----:B------:R-:W-:Y:S03]  /*7400*/  FMNMX.FTZ R132, R186, R132, !PT ;  /* 0x00000084ba847209 */ /* 0x000fe60007810000 */
[----:B------:R-:W4:Y:S01]  /*7410*/  LDL.LU R12, [R1+0x50] ;  /* 0x00005000010c7983 */ /* 0x000f220000300800 */
[----:B------:R-:W-:Y:S01]  /*7420*/  FMNMX.FTZ R132, R185, R132, !PT ;  /* 0x00000084b9847209 */ /* 0x000fe20007810000 */
[----:B------:R-:W-:Y:S02]  /*7430*/  UMOV UR8, UR4 ;  /* 0x0000000400087c82 */ /* 0x000fe40008000000 */
[----:B------:R-:W5:Y:S01]  /*7440*/  LDL.LU R10, [R1+0x4c] ;  /* 0x00004c00010a7983 */ /* 0x000f620000300800 */
[----:B------:R-:W-:Y:S03]  /*7450*/  FMNMX.FTZ R132, R183, R132, !PT ;  /* 0x00000084b7847209 */ /* 0x000fe60007810000 */
[----:B------:R-:W0:Y:S01]  /*7460*/  LDGDEPBAR ;  /* 0x00000000000079af */ /* 0x000e220000000000 */
[----:B------:R-:W-:Y:S04]  /*7470*/  FMNMX.FTZ R132, R182, R132, !PT ;  /* 0x00000084b6847209 */ /* 0x000fe80007810000 */
        /* <DEDUP_REMOVED lines=10> */
[----:B------:R-:W-:Y:S05]  /*7520*/  FMNMX.FTZ R132, R13, R132, !PT ;  /* 0x000000840d847209 */ /* 0x000fea0007810000 */
[----:B------:R-:W1:Y:S02]  /*7530*/  SHFL.BFLY PT, R0, R132, 0x2, 0x1f ;  /* 0x0c401f0084007f89 */ /* 0x000e6400000e0000 */
[----:B-1----:R-:W-:Y:S06]  /*7540*/  FMNMX.FTZ R132, R132, R0, !PT ;  /* 0x0000000084847209 */ /* 0x002fec0007810000 */
[----:B------:R-:W1:Y:S02]  /*7550*/  SHFL.BFLY PT, R0, R132, 0x1, 0x1f ;  /* 0x0c201f0084007f89 */ /* 0x000e6400000e0000 */
[----:B-1----:R-:W-:Y:S05]  /*7560*/  FMNMX.FTZ R132, R132, R0, !PT ;  /* 0x0000000084847209 */ /* 0x002fea0007810000 */
[C---:B------:R-:W-:Y:S02]  /*7570*/  FADD.FTZ R0, -R132.reuse, R133 ;  /* 0x0000008584007221 */ /* 0x040fe40000010100 */
[----:B------:R-:W-:Y:S02]  /*7580*/  FMUL.FTZ R2, R132, c[0x0][0x2d0] ;  /* 0x0000b40084027a20 */ /* 0x000fe40000410000 */
[----:B------:R-:W-:Y:S02]  /*7590*/  FMUL.FTZ R0, R0, c[0x0][0x2d0] ;  /* 0x0000b40000007a20 */ /* 0x000fe40000410000 */
[--C-:B------:R-:W-:Y:S02]  /*75a0*/  FFMA.FTZ R184, R184, c[0x0][0x2d0], -R2.reuse ;  /* 0x0000b400b8b87a23 */ /* 0x100fe40000010802 */
[--C-:B------:R-:W-:Y:S01]  /*75b0*/  FFMA.FTZ R26, R176, c[0x0][0x2d0], -R2.reuse ;  /* 0x0000b400b01a7a23 */ /* 0x100fe20000010802 */
[----:B------:R-:W1:Y:S01]  /*75c0*/  MUFU.EX2 R6, R0 ;  /* 0x0000000000067308 */ /* 0x000e620000000800 */
[--C-:B------:R-:W-:Y:S02]  /*75d0*/  FFMA.FTZ R5, R186, c[0x0][0x2d0], -R2.reuse ;  /* 0x0000b400ba057a23 */ /* 0x100fe40000010802 */
[--C-:B------:R-:W-:Y:S02]  /*75e0*/  FFMA.FTZ R7, R185, c[0x0][0x2d0], -R2.reuse ;  /* 0x0000b400b9077a23 */ /* 0x100fe40000010802 */
[--C-:B------:R-:W-:Y:S02]  /*75f0*/  FFMA.FTZ R183, R183, c[0x0][0x2d0], -R2.reuse ;  /* 0x0000b400b7b77a23 */ /* 0x100fe40000010802 */
[--C-:B------:R-:W-:Y:S02]  /*7600*/  FFMA.FTZ R186, R182, c[0x0][0x2d0], -R2.reuse ;  /* 0x0000b400b6ba7a23 */ /* 0x100fe40000010802 */
[--C-:B------:R-:W-:Y:S01]  /*7610*/  FFMA.FTZ R182, R178, c[0x0][0x2d0], -R2.reuse ;  /* 0x0000b400b2b67a23 */ /* 0x100fe20000010802 */
[----:B------:R-:W2:Y:S01]  /*7620*/  MUFU.EX2 R176, R184 ;  /* 0x000000b800b07308 */ /* 0x000ea20000000800 */
        /* <DEDUP_REMOVED lines=9> */
[----:B------:R-:W-:Y:S02]  /*76c0*/  FFMA.FTZ R11, R19, c[0x0][0x2d0], -R2 ;  /* 0x0000b400130b7a23 */ /* 0x000fe40000010802 */
[C---:B-1----:R-:W-:Y:S01]  /*76d0*/  FMUL.FTZ R32, R6.reuse, R136 ;  /* 0x0000008806207220 */ /* 0x042fe20000410000 */
[----:B------:R-:W1:Y:S01]  /*76e0*/  MUFU.EX2 R7, R7 ;  /* 0x0000000700077308 */ /* 0x000e620000000800 */
[C---:B------:R-:W-:Y:S02]  /*76f0*/  FMUL.FTZ R33, R6.reuse, R137 ;  /* 0x0000008906217220 */ /* 0x040fe40000410000 */
[C---:B------:R-:W-:Y:S01]  /*7700*/  FMUL.FTZ R13, R6.reuse, R157 ;  /* 0x0000009d060d7220 */ /* 0x040fe20000410000 */
[----:B------:R-:W-:Y:S01]  /*7710*/  MOV R157, R28 ;  /* 0x0000001c009d7202 */ /* 0x000fe20000000f00 */
[C---:B------:R-:W-:Y:S02]  /*7720*/  FMUL.FTZ R28, R6.reuse, R140 ;  /* 0x0000008c061c7220 */ /* 0x040fe40000410000 */
[C---:B------:R-:W-:Y:S02]  /*7730*/  FMUL.FTZ R16, R6.reuse, R152 ;  /* 0x0000009806107220 */ /* 0x040fe40000410000 */
[C---:B------:R-:W-:Y:S01]  /*7740*/  FMUL.FTZ R17, R6.reuse, R153 ;  /* 0x0000009906117220 */ /* 0x040fe20000410000 */
[----:B------:R-:W1:Y:S01]  /*7750*/  MUFU.EX2 R178, R183 ;  /* 0x000000b700b27308 */ /* 0x000e620000000800 */
[----:B------:R-:W-:Y:S01]  /*7760*/  MOV R153, R29 ;  /* 0x0000001d00997202 */ /* 0x000fe20000000f00 */
[C---:B------:R-:W-:Y:S02]  /*7770*/  FMUL.FTZ R29, R6.reuse, R141 ;  /* 0x0000008d061d7220 */ /* 0x040fe40000410000 */
[C---:B------:R-:W-:Y:S01]  /*7780*/  FMUL.FTZ R21, R6.reuse, R149 ;  /* 0x0000009506157220 */ /* 0x040fe20000410000 */
[----:B------:R-:W-:Y:S01]  /*7790*/  MOV R149, R31 ;  /* 0x0000001f00957202 */ /* 0x000fe20000000f00 */
[C---:B------:R-:W-:Y:S02]  /*77a0*/  FMUL.FTZ R36, R6.reuse, R36 ;  /* 0x0000002406247220 */ /* 0x040fe40000410000 */
        /* <DEDUP_REMOVED lines=47> */
[----:B--2---:R-:W-:Y:S01]  /*7aa0*/  FFMA.FTZ R0, R6, R9, R176 ;  /* 0x0000000906007223 */ /* 0x004fe200000100b0 */
[C---:B------:R-:W-:Y:S01]  /*7ab0*/  F2FP.PACK_AB R176, R5.reuse, R176 ;  /* 0x000000b005b0723e */ /* 0x040fe200000000ff */
[----:B------:R-:W2:Y:S02]  /*7ac0*/  LDL.LU R9, [R1+0x84] ;  /* 0x0000840001097983 */ /* 0x000ea40000300800 */
[----:B------:R-:W-:Y:S04]  /*7ad0*/  FADD.FTZ R0, R5, R0 ;  /* 0x0000000005007221 */ /* 0x000fe80000010000 */
[----:B-1----:R-:W-:Y:S04]  /*7ae0*/  FADD.FTZ R0, R7, R0 ;  /* 0x0000000007007221 */ /* 0x002fe80000010000 */
[----:B------:R-:W-:Y:S01]  /*7af0*/  FADD.FTZ R183, R178, R0 ;  /* 0x00000000b2b77221 */ /* 0x000fe20000010000 */
[----:B---3--:R-:W-:Y:S02]  /*7b00*/  FMNMX.FTZ R0, R8, R134, !PT ;  /* 0x0000008608007209 */ /* 0x008fe40007810000 */
[----:B------:R-:W-:Y:S02]  /*7b10*/  F2FP.PACK_AB R178, R178, R7 ;  /* 0x00000007b2b2723e */ /* 0x000fe400000000ff */
[----:B----4-:R-:W-:Y:S04]  /*7b20*/  FMNMX.FTZ R0, R12, R0, !PT ;  /* 0x000000000c007209 */ /* 0x010fe80007810000 */
[----:B-----5:R-:W-:Y:S04]  /*7b30*/  FMNMX.FTZ R0, R10, R0, !PT ;  /* 0x000000000a007209 */ /* 0x020fe80007810000 */
        /* <DEDUP_REMOVED lines=18> */
[----:B------:R-:W-:Y:S01]  /*7c60*/  FMUL.FTZ R5, R2, c[0x0][0x2d0] ;  /* 0x0000b40002057a20 */ /* 0x000fe20000410000 */
[----:B------:R-:W-:Y:S01]  /*7c70*/  MUFU.EX2 R134, R181 ;  /* 0x000000b500867308 */ /* 0x000fe20000000800 */
[----:B------:R-:W-:Y:S02]  /*7c80*/  FMUL.FTZ R0, R0, c[0x0][0x2d0] ;  /* 0x0000b40000007a20 */ /* 0x000fe40000410000 */
[--C-:B------:R-:W-:Y:S02]  /*7c90*/  FFMA.FTZ R8, R8, c[0x0][0x2d0], -R5.reuse ;  /* 0x0000b40008087a23 */ /* 0x100fe40000010805 */
[--C-:B------:R-:W-:Y:S02]  /*7ca0*/  FFMA.FTZ R7, R12, c[0x0][0x2d0], -R5.reuse ;  /* 0x0000b4000c077a23 */ /* 0x100fe40000010805 */
        /* <DEDUP_REMOVED lines=8> */
[----:B------:R-:W-:Y:S01]  /*7d30*/  MUFU.EX2 R8, R8 ;  /* 0x0000000800087308 */ /* 0x000fe20000000800 */
[--C-:B------:R-:W-:Y:S02]  /*7d40*/  FFMA.FTZ R14, R22, c[0x0][0x2d0], -R5.reuse ;  /* 0x0000b400160e7a23 */ /* 0x100fe40000010805 */
[--C-:B------:R-:W-:Y:S02]  /*7d50*/  FFMA.FTZ R18, R18, c[0x0][0x2d0], -R5.reuse ;  /* 0x0000b40012127a23 */ /* 0x100fe40000010805 */
[--C-:B------:R-:W-:Y:S02]  /*7d60*/  FFMA.FTZ R19, R4, c[0x0][0x2d0], -R5.reuse ;  /* 0x0000b40004137a23 */ /* 0x100fe40000010805 */
[C---:B------:R-:W-:Y:S01]  /*7d70*/  FMUL.FTZ R4, R6.reuse, R164 ;  /* 0x000000a406047220 */ /* 0x040fe20000410000 */
[----:B------:R-:W-:Y:S01]  /*7d80*/  MOV R164, R15 ;  /* 0x0000000f00a47202 */ /* 0x000fe20000000f00 */
[C---:B------:R-:W-:Y:S01]  /*7d90*/  FMUL.FTZ R12, R6.reuse, R156 ;  /* 0x0000009c060c7220 */ /* 0x040fe20000410000 */
[----:B------:R-:W3:Y:S01]  /*7da0*/  MUFU.EX2 R7, R7 ;  /* 0x0000000700077308 */ /* 0x000ee20000000800 */
[C---:B------:R-:W-:Y:S01]  /*7db0*/  FMUL.FTZ R20, R6.reuse, R148 ;  /* 0x0000009406147220 */ /* 0x040fe20000410000 */
[----:B------:R-:W-:Y:S01]  /*7dc0*/  MOV R156, R25 ;  /* 0x00000019009c7202 */ /* 0x000fe20000000f00 */
[----:B------:R-:W-:Y:S01]  /*7dd0*/  FMUL.FTZ R25, R6, R145 ;  /* 0x0000009106197220 */ /* 0x000fe20000410000 */
[----:B------:R-:W-:Y:S01]  /*7de0*/  MOV R148, R11 ;  /* 0x0000000b00947202 */ /* 0x000fe20000000f00 */
[C---:B-1----:R-:W-:Y:S02]  /*7df0*/  FMUL.FTZ R34, R0.reuse, R138 ;  /* 0x0000008a00227220 */ /* 0x042fe40000410000 */
[----:B------:R-:W-:Y:S02]  /*7e00*/  FMUL.FTZ R35, R0, R139 ;  /* 0x0000008b00237220 */ /* 0x000fe40000410000 */
[----:B------:R-:W1:Y:S01]  /*7e10*/  LDSM.16.MT88.4 R136, [R248+0x100] ;  /* 0x00010000f888783b */ /* 0x000e620000004200 */
[----:B------:R-:W4:Y:S01]  /*7e20*/  MUFU.EX2 R179, R133 ;  /* 0x0000008500b37308 */ /* 0x000f220000000800 */
[--C-:B------:R-:W-:Y:S02]  /*7e30*/  FFMA.FTZ R190, R190, c[0x0][0x2d0], -R5.reuse ;  /* 0x0000b400bebe7a23 */ /* 0x100fe40000010805 */
[--C-:B------:R-:W-:Y:S02]  /*7e40*/  FFMA.FTZ R189, R189, c[0x0][0x2d0], -R5.reuse ;  /* 0x0000b400bdbd7a23 */ /* 0x100fe40000010805 */
[--C-:B------:R-:W-:Y:S02]  /*7e50*/  FFMA.FTZ R188, R188, c[0x0][0x2d0], -R5.reuse ;  /* 0x0000b400bcbc7a23 */ /* 0x100fe40000010805 */
[----:B------:R-:W-:Y:S02]  /*7e60*/  FFMA.FTZ R187, R187, c[0x0][0x2d0], -R5 ;  /* 0x0000b400bbbb7a23 */ /* 0x000fe40000010805 */
[----:B------:R-:W-:Y:S01]  /*7e70*/  FMUL.FTZ R5, R6, R165 ;  /* 0x000000a506057220 */ /* 0x000fe20000410000 */
[----:B------:R-:W5:Y:S01]  /*7e80*/  MUFU.EX2 R191, R191 ;  /* 0x000000bf00bf7308 */ /* 0x000f620000000800 */
[C---:B------:R-:W-:Y:S01]  /*7e90*/  FMUL.FTZ R11, R0.reuse, R163 ;  /* 0x000000a3000b7220 */ /* 0x040fe20000410000 */
[----:B------:R-:W-:Y:S01]  /*7ea0*/  MOV R165, R19 ;  /* 0x0000001300a57202 */ /* 0x000fe20000000f00 */
[C---:B------:R-:W-:Y:S01]  /*7eb0*/  FMUL.FTZ R15, R0.reuse, R159 ;  /* 0x0000009f000f7220 */ /* 0x040fe20000410000 */
[C---:B---3--:R-:W-:Y:S01]  /*7ec0*/  F2FP.PACK_AB R177, R7.reuse, R8 ;  /* 0x0000000807b1723e */ /* 0x048fe200000000ff */
[C---:B------:R-:W-:Y:S01]  /*7ed0*/  FMUL.FTZ R19, R0.reuse, R155 ;  /* 0x0000009b00137220 */ /* 0x040fe20000410000 */
[----:B------:R-:W-:Y:S01]  /*7ee0*/  MOV R163, R27 ;  /* 0x0000001b00a37202 */ /* 0x000fe20000000f00 */
[C---:B------:R-:W-:Y:S02]  /*7ef0*/  FMUL.FTZ R22, R0.reuse, R150 ;  /* 0x0000009600167220 */ /* 0x040fe40000410000 */
[C---:B------:R-:W-:Y:S01]  /*7f00*/  FMUL.FTZ R23, R0.reuse, R151 ;  /* 0x0000009700177220 */ /* 0x040fe20000410000 */
[----:B------:R-:W-:Y:S01]  /*7f10*/  MUFU.EX2 R148, R148 ;  /* 0x0000009400947308 */ /* 0x000fe20000000800 */
[C---:B------:R-:W-:Y:S02]  /*7f20*/  FMUL.FTZ R27, R0.reuse, R147 ;  /* 0x00000093001b7220 */ /* 0x040fe40000410000 */
[C---:B------:R-:W-:Y:S02]  /*7f30*/  FMUL.FTZ R31, R0.reuse, R143 ;  /* 0x0000008f001f7220 */ /* 0x040fe40000410000 */
[C---:B------:R-:W-:Y:S02]  /*7f40*/  FMUL.FTZ R38, R0.reuse, R38 ;  /* 0x0000002600267220 */ /* 0x040fe40000410000 */
[C---:B------:R-:W-:Y:S02]  /*7f50*/  FMUL.FTZ R39, R0.reuse, R39 ;  /* 0x0000002700277220 */ /* 0x040fe40000410000 */
[C---:B------:R-:W-:Y:S01]  /*7f60*/  FMUL.FTZ R42, R0.reuse, R42 ;  /* 0x0000002a002a7220 */ /* 0x040fe20000410000 */
[----:B------:R-:W3:Y:S01]  /*7f70*/  MUFU.EX2 R133, R186 ;  /* 0x000000ba00857308 */ /* 0x000ee20000000800 */
[C---:B------:R-:W-:Y:S02]  /*7f80*/  FMUL.FTZ R43, R0.reuse, R43 ;  /* 0x0000002b002b7220 */ /* 0x040fe40000410000 */
[C---:B------:R-:W-:Y:S02]  /*7f90*/  FMUL.FTZ R46, R0.reuse, R46 ;  /* 0x0000002e002e7220 */ /* 0x040fe40000410000 */
[C---:B------:R-:W-:Y:S02]  /*7fa0*/  FMUL.FTZ R47, R0.reuse, R47 ;  /* 0x0000002f002f7220 */ /* 0x040fe40000410000 */
        /* <DEDUP_REMOVED lines=47> */
[----:B--2---:R-:W-:Y:S02]  /*82a0*/  FFMA.FTZ R3, R0, R9, R8 ;  /* 0x0000000900037223 */ /* 0x004fe40000010008 */
[C---:B------:R-:W-:Y:S01]  /*82b0*/  FMUL.FTZ R8, R6.reuse, R160 ;  /* 0x000000a006087220 */ /* 0x040fe20000410000 */
[----:B------:R-:W-:Y:S01]  /*82c0*/  MOV R160, R18 ;  /* 0x0000001200a07202 */ /* 0x000fe20000000f00 */
[----:B------:R-:W-:Y:S02]  /*82d0*/  FADD.FTZ R3, R7, R3 ;  /* 0x0000000307037221 */ /* 0x000fe40000010000 */
[C---:B------:R-:W-:Y:S01]  /*82e0*/  FMUL.FTZ R9, R6.reuse, R161 ;  /* 0x000000a106097220 */ /* 0x040fe20000410000 */
[----:B------:R-:W-:Y:S01]  /*82f0*/  MOV R161, R24 ;  /* 0x0000001800a17202 */ /* 0x000fe20000000f00 */
[----:B----4-:R-:W-:Y:S01]  /*8300*/  FADD.FTZ R152, R179, R3 ;  /* 0x00000003b3987221 */ /* 0x010fe20000010000 */
[----:B-----5:R-:W-:Y:S01]  /*8310*/  F2FP.PACK_AB R179, R191, R179 ;  /* 0x000000b3bfb3723e */ /* 0x020fe200000000ff */
[----:B------:R-:W-:Y:S01]  /*8320*/  FMUL.FTZ R24, R6, R144 ;  /* 0x0000009006187220 */ /* 0x000fe20000410000 */
[----:B------:R-:W-:Y:S01]  /*8330*/  MUFU.EX2 R181, R161 ;  /* 0x000000a100b57308 */ /* 0x000fe20000000800 */
[C---:B------:R-:W-:Y:S01]  /*8340*/  FMUL.FTZ R6, R0.reuse, R166 ;  /* 0x000000a600067220 */ /* 0x040fe20000410000 */
[----:B------:R-:W-:Y:S01]  /*8350*/  MOV R166, R14 ;  /* 0x0000000e00a67202 */ /* 0x000fe20000000f00 */
[C---:B------:R-:W-:Y:S01]  /*8360*/  FMUL.FTZ R7, R0.reuse, R167 ;  /* 0x000000a700077220 */ /* 0x040fe20000410000 */
[----:B------:R-:W-:Y:S01]  /*8370*/  MOV R167, R10 ;  /* 0x0000000a00a77202 */ /* 0x000fe20000000f00 */
[C---:B------:R-:W-:Y:S02]  /*8380*/  FMUL.FTZ R18, R0.reuse, R154 ;  /* 0x0000009a00127220 */ /* 0x040fe40000410000 */
[C---:B------:R-:W-:Y:S01]  /*8390*/  FMUL.FTZ R10, R0.reuse, R162 ;  /* 0x000000a2000a7220 */ /* 0x040fe20000410000 */
[----:B------:R-:W-:Y:S01]  /*83a0*/  MOV R162, R30 ;  /* 0x0000001e00a27202 */ /* 0x000fe20000000f00 */
[C---:B------:R-:W-:Y:S01]  /*83b0*/  FMUL.FTZ R30, R0.reuse, R142 ;  /* 0x0000008e001e7220 */ /* 0x040fe20000410000 */
[C---:B-1----:R-:W-:Y:S01]  /*83c0*/  HMMA.16816.F32 R4, R176.reuse, R136, R4 ;  /* 0x00000088b004723c */ /* 0x042fe20000001804 */
[----:B------:R-:W-:Y:S01]  /*83d0*/  LDSM.16.MT88.4 R140, [R248+0x900] ;  /* 0x00090000f88c783b */ /* 0x000fe20000004200 */
[----:B------:R-:W-:Y:S03]  /*83e0*/  MUFU.EX2 R144, R182 ;  /* 0x000000b600907308 */ /* 0x000fe60000000800 */
[C---:B------:R-:W-:Y:S01]  /*83f0*/  FMUL.FTZ R14, R0.reuse, R158 ;  /* 0x0000009e000e7220 */ /* 0x040fe20000410000 */
[----:B------:R-:W-:Y:S01]  /*8400*/  MOV R158, R26 ;  /* 0x0000001a009e7202 */ /* 0x000fe20000000f00 */
[----:B------:R-:W-:Y:S01]  /*8410*/  FMUL.FTZ R26, R0, R146 ;  /* 0x00000092001a7220 */ /* 0x000fe20000410000 */
[C---:B------:R-:W-:Y:S01]  /*8420*/  HMMA.16816.F32 R8, R176.reuse, R138, R8 ;  /* 0x0000008ab008723c */ /* 0x040fe20000001808 */
[----:B------:R-:W1:Y:S03]  /*8430*/  LDSM.16.MT88.4 R136, [R249+0x100] ;  /* 0x00010000f988783b */ /* 0x000e660000004200 */
[----:B------:R-:W-:Y:S01]  /*8440*/  MUFU.EX2 R182, R160 ;  /* 0x000000a000b67308 */ /* 0x000fe20000000800 */
[----:B---3--:R-:W-:Y:S09]  /*8450*/  FADD.FTZ R0, R133, R183 ;  /* 0x000000b785007221 */ /* 0x008ff20000010000 */
[----:B------:R-:W2:Y:S10]  /*8460*/  MUFU.EX2 R3, R185 ;  /* 0x000000b900037308 */ /* 0x000eb40000000800 */
[----:B------:R3:W-:Y:S10]  /*8470*/  MUFU.EX2 R183, R166 ;  /* 0x000000a600b77308 */ /* 0x0007f40000000800 */
[----:B------:R-:W-:Y:S01]  /*8480*/  MUFU.EX2 R185, R180 ;  /* 0x000000b400b97308 */ /* 0x000fe20000000800 */
[C---:B--2---:R-:W-:Y:S01]  /*8490*/  FADD.FTZ R0, R3.reuse, R0 ;  /* 0x0000000003007221 */ /* 0x044fe20000010000 */
[C---:B-1----:R-:W-:Y:S03]  /*84a0*/  HMMA.16816.F32 R12, R176.reuse, R136, R12 ;  /* 0x00000088b00c723c */ /* 0x042fe6000000180c */
[----:B------:R-:W-:Y:S05]  /*84b0*/  FADD.FTZ R0, R144, R0 ;  /* 0x0000000090007221 */ /* 0x000fea0000010000 */
[----:B------:R-:W-:Y:S01]  /*84c0*/  MUFU.EX2 R184, R167 ;  /* 0x000000a700b87308 */ /* 0x000fe20000000800 */
[----:B---3--:R-:W-:Y:S01]  /*84d0*/  MOV R166, R149 ;  /* 0x0000009500a67202 */ /* 0x008fe20000000f00 */
[C---:B------:R-:W-:Y:S01]  /*84e0*/  HMMA.16816.F32 R16, R176.reuse, R138, R16 ;  /* 0x0000008ab010723c */ /* 0x040fe20000001810 */
[----:B------:R-:W1:Y:S02]  /*84f0*/  LDSM.16.MT88.4 R136, [R252+0x100] ;  /* 0x00010000fc88783b */ /* 0x000e640000004200 */
[C---:B------:R-:W-:Y:S05]  /*8500*/  FADD.FTZ R0, R134.reuse, R0 ;  /* 0x0000000086007221 */ /* 0x040fea0000010000 */
[----:B------:R-:W-:Y:S01]  /*8510*/  MUFU.EX2 R180, R165 ;  /* 0x000000a500b47308 */ /* 0x000fe20000000800 */
[C---:B-1----:R-:W-:Y:S08]  /*8520*/  HMMA.16816.F32 R20, R176.reuse, R136, R20 ;  /* 0x00000088b014723c */ /* 0x042ff00000001814 */
[C---:B------:R-:W-:Y:S01]  /*8530*/  HMMA.16816.F32 R24, R176.reuse, R138, R24 ;  /* 0x0000008ab018723c */ /* 0x040fe20000001818 */
[----:B------:R-:W1:Y:S07]  /*8540*/  LDSM.16.MT88.4 R136, [R251+0x100] ;  /* 0x00010000fb88783b */ /* 0x000e6e0000004200 */
        /* <DEDUP_REMOVED lines=36> */
[C---:B-1----:R-:W-:Y:S07]  /*8790*/  HMMA.16816.F32 R124, R176.reuse, R136, R124 ;  /* 0x00000088b07c723c */ /* 0x042fee000000187c */
[----:B------:R-:W-:Y:S01]  /*87a0*/  F2FP.PACK_AB R136, R3, R133 ;  /* 0x000000850388723e */ /* 0x000fe200000000ff */
[----:B------:R-:W-:Y:S01]  /*87b0*/  HMMA.16816.F32 R128, R176, R138, R128 ;  /* 0x0000008ab080723c */ /* 0x000fe20000001880 */
[----:B------:R-:W-:Y:S03]  /*87c0*/  MUFU.EX2 R3, R163 ;  /* 0x000000a300037308 */ /* 0x000fe60000000800 */
[----:B------:R-:W-:Y:S03]  /*87d0*/  F2FP.PACK_AB R137, R189, R190 ;  /* 0x000000bebd89723e */ /* 0x000fe600000000ff */
[----:B------:R-:W-:Y:S02]  /*87e0*/  F2FP.PACK_AB R138, R134, R144 ;  /* 0x00000090868a723e */ /* 0x000fe400000000ff */
[----:B------:R-:W1:Y:S02]  /*87f0*/  LDSM.16.MT88.4 R144, [R249+0x900] ;  /* 0x00090000f990783b */ /* 0x000e640000004200 */
[----:B------:R2:W-:Y:S01]  /*8800*/  MUFU.EX2 R134, R162 ;  /* 0x000000a200867308 */ /* 0x0005e20000000800 */
[----:B------:R-:W-:Y:S02]  /*8810*/  F2FP.PACK_AB R139, R187, R188 ;  /* 0x000000bcbb8b723e */ /* 0x000fe400000000ff */
[----:B------:R-:W-:Y:S05]  /*8820*/  F2FP.PACK_AB R177, R182, R181 ;  /* 0x000000b5b6b1723e */ /* 0x000fea00000000ff */
[C---:B------:R-:W-:Y:S02]  /*8830*/  HMMA.16816.F32 R4, R136.reuse, R140, R4 ;  /* 0x0000008c8804723c */ /* 0x040fe40000001804 */
[----:B------:R-:W-:Y:S06]  /*8840*/  MUFU.EX2 R176, R153 ;  /* 0x0000009900b07308 */ /* 0x000fec0000000800 */
[C---:B------:R-:W-:Y:S01]  /*8850*/  HMMA.16816.F32 R8, R136.reuse, R142, R8 ;  /* 0x0000008e8808723c */ /* 0x040fe20000001808 */
[----:B------:R-:W3:Y:S03]  /*8860*/  LDSM.16.MT88.4 R140, [R252+0x900] ;  /* 0x00090000fc8c783b */ /* 0x000ee60000004200 */
[----:B------:R-:W4:Y:S05]  /*8870*/  MUFU.EX2 R133, R158 ;  /* 0x0000009e00857308 */ /* 0x000f2a0000000800 */
[----:B--2---:R-:W-:Y:S05]  /*8880*/  LDSM.16.MT88.4 R160, [R248+0x1900] ;  /* 0x00190000f8a0783b */ /* 0x004fea0000004200 */
[----:B------:R-:W-:Y:S01]  /*8890*/  MUFU.EX2 R178, R156 ;  /* 0x0000009c00b27308 */ /* 0x000fe20000000800 */
[C---:B-1----:R-:W-:Y:S03]  /*88a0*/  HMMA.16816.F32 R12, R136.reuse, R144, R12 ;  /* 0x00000090880c723c */ /* 0x042fe6000000180c */
[----:B----4-:R-:W-:Y:S05]  /*88b0*/  FADD.FTZ R0, R133, R0 ;  /* 0x0000000085007221 */ /* 0x010fea0000010000 */
[C---:B------:R-:W-:Y:S01]  /*88c0*/  HMMA.16816.F32 R16, R136.reuse, R146, R16 ;  /* 0x000000928810723c */ /* 0x040fe20000001810 */
[----:B------:R-:W1:Y:S03]  /*88d0*/  LDSM.16.MT88.4 R144, [R251+0x900] ;  /* 0x00090000fb90783b */ /* 0x000e660000004200 */
[C---:B------:R-:W-:Y:S04]  /*88e0*/  FADD.FTZ R0, R3.reuse, R0 ;  /* 0x0000000003007221 */ /* 0x040fe80000010000 */
[----:B------:R-:W-:Y:S01]  /*88f0*/  FADD.FTZ R0, R148, R0 ;  /* 0x0000000094007221 */ /* 0x000fe20000010000 */
[C---:B---3--:R-:W-:Y:S03]  /*8900*/  HMMA.16816.F32 R20, R136.reuse, R140, R20 ;  /* 0x0000008c8814723c */ /* 0x048fe60000001814 */
[C---:B------:R-:W-:Y:S05]  /*8910*/  FADD.FTZ R0, R134.reuse, R0 ;  /* 0x0000000086007221 */ /* 0x040fea0000010000 */
[C---:B------:R-:W-:Y:S01]  /*8920*/  HMMA.16816.F32 R24, R136.reuse, R142, R24 ;  /* 0x0000008e8818723c */ /* 0x040fe20000001818 */
[----:B------:R-:W2:Y:S07]  /*8930*/  LDSM.16.MT88.4 R140, [R248+0x2900] ;  /* 0x00290000f88c783b */ /* 0x000eae0000004200 */
[C---:B-1----:R-:W-:Y:S08]  /*8940*/  HMMA.16816.F32 R28, R136.reuse, R144, R28 ;  /* 0x00000090881c723c */ /* 0x042ff0000000181c */
[C---:B------:R-:W-:Y:S01]  /*8950*/  HMMA.16816.F32 R32, R136.reuse, R146, R32 ;  /* 0x000000928820723c */ /* 0x040fe20000001820 */
[----:B------:R-:W1:Y:S07]  /*8960*/  LDSM.16.MT88.4 R144, [R249+0x2900] ;  /* 0x00290000f990783b */ /* 0x000e6e0000004200 */
[C---:B--2---:R-:W-:Y:S08]  /*8970*/  HMMA.16816.F32 R36, R136.reuse, R140, R36 ;  /* 0x0000008c8824723c */ /* 0x044ff00000001824 */
        /* <DEDUP_REMOVED lines=33> */
[----:B------:R-:W-:Y:S01]  /*8b90*/  HMMA.16816.F32 R128, R136, R146, R128 ;  /* 0x000000928880723c */ /* 0x000fe20000001880 */
[----:B------:R-:W1:Y:S06]  /*8ba0*/  LDSM.16.MT88.4 R144, [R249+0x1100] ;  /* 0x00110000f990783b */ /* 0x000e6c0000004200 */
[----:B------:R-:W-:Y:S02]  /*8bb0*/  F2FP.PACK_AB R138, R134, R148 ;  /* 0x00000094868a723e */ /* 0x000fe400000000ff */
[----:B------:R-:W3:Y:S01]  /*8bc0*/  LDSM.16.MT88.4 R148, [R252+0x1100] ;  /* 0x00110000fc94783b */ /* 0x000ee20000004200 */
[----:B------:R-:W4:Y:S02]  /*8bd0*/  MUFU.EX2 R134, R164 ;  /* 0x000000a400867308 */ /* 0x000f240000000800 */
[----:B------:R-:W-:Y:S02]  /*8be0*/  F2FP.PACK_AB R136, R3, R133 ;  /* 0x000000850388723e */ /* 0x000fe400000000ff */
[----:B------:R-:W-:Y:S02]  /*8bf0*/  F2FP.PACK_AB R137, R185, R186 ;  /* 0x000000bab989723e */ /* 0x000fe400000000ff */
[----:B------:R-:W-:Y:S04]  /*8c00*/  F2FP.PACK_AB R139, R183, R184 ;  /* 0x000000b8b78b723e */ /* 0x000fe800000000ff */
[----:B------:R-:W5:Y:S03]  /*8c10*/  MUFU.EX2 R3, R166 ;  /* 0x000000a600037308 */ /* 0x000f660000000800 */
[C---:B--2---:R-:W-:Y:S07]  /*8c20*/  HMMA.16816.F32 R4, R136.reuse, R140, R4 ;  /* 0x0000008c8804723c */ /* 0x044fee0000001804 */
[----:B------:R-:W2:Y:S01]  /*8c30*/  MUFU.EX2 R133, R157 ;  /* 0x0000009d00857308 */ /* 0x000ea20000000800 */
[C---:B------:R-:W-:Y:S01]  /*8c40*/  HMMA.16816.F32 R8, R136.reuse, R142, R8 ;  /* 0x0000008e8808723c */ /* 0x040fe20000001808 */
[----:B------:R-:W3:Y:S03]  /*8c50*/  LDSM.16.MT88.4 R140, [R251+0x1100] ;  /* 0x00110000fb8c783b */ /* 0x000ee60000004200 */
[----:B----4-:R-:W-:Y:S04]  /*8c60*/  F2FP.PACK_AB R179, R134, R180 ;  /* 0x000000b486b3723e */ /* 0x010fe800000000ff */
[C---:B-1----:R-:W-:Y:S04]  /*8c70*/  HMMA.16816.F32 R12, R136.reuse, R144, R12 ;  /* 0x00000090880c723c */ /* 0x042fe8000000180c */
[----:B-----5:R-:W-:Y:S04]  /*8c80*/  FADD.FTZ R0, R3, R0 ;  /* 0x0000000003007221 */ /* 0x020fe80000010000 */
[C---:B------:R-:W-:Y:S01]  /*8c90*/  FADD.FTZ R0, R176.reuse, R0 ;  /* 0x00000000b0007221 */ /* 0x040fe20000010000 */
[C---:B------:R-:W-:Y:S01]  /*8ca0*/  HMMA.16816.F32 R16, R136.reuse, R146, R16 ;  /* 0x000000928810723c */ /* 0x040fe20000001810 */
[----:B------:R-:W1:Y:S02]  /*8cb0*/  LDSM.16.MT88.4 R144, [R248+0x3100] ;  /* 0x00310000f890783b */ /* 0x000e640000004200 */
[----:B------:R-:W-:Y:S01]  /*8cc0*/  F2FP.PACK_AB R176, R176, R3 ;  /* 0x00000003b0b0723e */ /* 0x000fe200000000ff */
[----:B------:R-:W-:Y:S02]  /*8cd0*/  FADD.FTZ R3, R191, R152 ;  /* 0x00000098bf037221 */ /* 0x000fe40000010000 */
[----:B--2---:R-:W-:Y:S02]  /*8ce0*/  FADD.FTZ R0, R133, R0 ;  /* 0x0000000085007221 */ /* 0x004fe40000010000 */
[C---:B---3--:R-:W-:Y:S01]  /*8cf0*/  HMMA.16816.F32 R20, R136.reuse, R148, R20 ;  /* 0x000000948814723c */ /* 0x048fe20000001814 */
[----:B------:R-:W-:Y:S03]  /*8d00*/  LDSM.16.MT88.4 R152, [R249+0x1900] ;  /* 0x00190000f998783b */ /* 0x000fe60000004200 */
[C---:B------:R-:W-:Y:S01]  /*8d10*/  FADD.FTZ R0, R178.reuse, R0 ;  /* 0x00000000b2007221 */ /* 0x040fe20000010000 */
[----:B------:R-:W-:Y:S02]  /*8d20*/  F2FP.PACK_AB R178, R178, R133 ;  /* 0x00000085b2b2723e */ /* 0x000fe400000000ff */
[----:B------:R-:W-:Y:S01]  /*8d30*/  MOV R133, R132 ;  /* 0x0000008400857202 */ /* 0x000fe20000000f00 */
[C---:B------:R-:W-:Y:S01]  /*8d40*/  HMMA.16816.F32 R24, R136.reuse, R150, R24 ;  /* 0x000000968818723c */ /* 0x040fe20000001818 */
[----:B------:R-:W2:Y:S07]  /*8d50*/  LDSM.16.MT88.4 R148, [R249+0x3100] ;  /* 0x00310000f994783b */ /* 0x000eae0000004200 */
[C---:B------:R-:W-:Y:S01]  /*8d60*/  HMMA.16816.F32 R28, R136.reuse, R140, R28 ;  /* 0x0000008c881c723c */ /* 0x040fe2000000181c */
[----:B------:R3:W-:Y:S07]  /*8d70*/  STL [R1+0x64], R0 ;  /* 0x0000640001007387 */ /* 0x0007ee0000100800 */
[C---:B------:R-:W-:Y:S01]  /*8d80*/  HMMA.16816.F32 R32, R136.reuse, R142, R32 ;  /* 0x0000008e8820723c */ /* 0x040fe20000001820 */
[----:B------:R-:W4:Y:S07]  /*8d90*/  LDSM.16.MT88.4 R140, [R252+0x3100] ;  /* 0x00310000fc8c783b */ /* 0x000f2e0000004200 */
[C---:B-1----:R-:W-:Y:S08]  /*8da0*/  HMMA.16816.F32 R36, R136.reuse, R144, R36 ;  /* 0x000000908824723c */ /* 0x042ff00000001824 */
[C---:B------:R-:W-:Y:S01]  /*8db0*/  HMMA.16816.F32 R40, R136.reuse, R146, R40 ;  /* 0x000000928828723c */ /* 0x040fe20000001828 */
[----:B------:R-:W1:Y:S03]  /*8dc0*/  LDSM.16.MT88.4 R144, [R251+0x3100] ;  /* 0x00310000fb90783b */ /* 0x000e660000004200 */
[----:B---3--:R-:W-:Y:S04]  /*8dd0*/  FADD.FTZ R0, R190, R3 ;  /* 0x00000003be007221 */ /* 0x008fe80000010000 */
[C---:B--2---:R-:W-:Y:S04]  /*8de0*/  HMMA.16816.F32 R44, R136.reuse, R148, R44 ;  /* 0x00000094882c723c */ /* 0x044fe8000000182c */
[----:B------:R-:W-:Y:S04]  /*8df0*/  FADD.FTZ R0, R189, R0 ;  /* 0x00000000bd007221 */ /* 0x000fe80000010000 */
[C---:B------:R-:W-:Y:S01]  /*8e00*/  HMMA.16816.F32 R48, R136.reuse, R150, R48 ;  /* 0x000000968830723c */ /* 0x040fe20000001830 */
[----:B------:R-:W2:Y:S03]  /*8e10*/  LDSM.16.MT88.4 R148, [R248+0x5100] ;  /* 0x00510000f894783b */ /* 0x000ea60000004200 */
[----:B------:R-:W-:Y:S04]  /*8e20*/  FADD.FTZ R0, R188, R0 ;  /* 0x00000000bc007221 */ /* 0x000fe80000010000 */
[C---:B----4-:R-:W-:Y:S04]  /*8e30*/  HMMA.16816.F32 R52, R136.reuse, R140, R52 ;  /* 0x0000008c8834723c */ /* 0x050fe80000001834 */
[----:B------:R-:W-:Y:S04]  /*8e40*/  FADD.FTZ R0, R187, R0 ;  /* 0x00000000bb007221 */ /* 0x000fe80000010000 */
[C---:B------:R-:W-:Y:S01]  /*8e50*/  HMMA.16816.F32 R56, R136.reuse, R142, R56 ;  /* 0x0000008e8838723c */ /* 0x040fe20000001838 */
[----:B------:R-:W3:Y:S03]  /*8e60*/  LDSM.16.MT88.4 R140, [R249+0x5100] ;  /* 0x00510000f98c783b */ /* 0x000ee60000004200 */
[----:B------:R-:W-:Y:S04]  /*8e70*/  FADD.FTZ R0, R186, R0 ;  /* 0x00000000ba007221 */ /* 0x000fe80000010000 */
[----:B------:R-:W-:Y:S01]  /*8e80*/  FADD.FTZ R0, R185, R0 ;  /* 0x00000000b9007221 */ /* 0x000fe20000010000 */
[C---:B-1----:R-:W-:Y:S03]  /*8e90*/  HMMA.16816.F32 R60, R136.reuse, R144, R60 ;  /* 0x00000090883c723c */ /* 0x042fe6000000183c */
[----:B------:R-:W-:Y:S04]  /*8ea0*/  FADD.FTZ R0, R184, R0 ;  /* 0x00000000b8007221 */ /* 0x000fe80000010000 */
[----:B------:R-:W-:Y:S01]  /*8eb0*/  FADD.FTZ R0, R183, R0 ;  /* 0x00000000b7007221 */ /* 0x000fe20000010000 */
[C---:B------:R-:W-:Y:S01]  /*8ec0*/  HMMA.16816.F32 R64, R136.reuse, R146, R64 ;  /* 0x000000928840723c */ /* 0x040fe20000001840 */
[----:B------:R-:W1:Y:S03]  /*8ed0*/  LDSM.16.MT88.4 R144, [R252+0x5100] ;  /* 0x00510000fc90783b */ /* 0x000e660000004200 */
[----:B------:R-:W-:Y:S04]  /*8ee0*/  FADD.FTZ R0, R181, R0 ;  /* 0x00000000b5007221 */ /* 0x000fe80000010000 */
[C---:B--2---:R-:W-:Y:S04]  /*8ef0*/  HMMA.16816.F32 R68, R136.reuse, R148, R68 ;  /* 0x000000948844723c */ /* 0x044fe80000001844 */
[----:B------:R-:W-:Y:S04]  /*8f00*/  FADD.FTZ R0, R182, R0 ;  /* 0x00000000b6007221 */ /* 0x000fe80000010000 */
[C---:B------:R-:W-:Y:S01]  /*8f10*/  HMMA.16816.F32 R72, R136.reuse, R150, R72 ;  /* 0x000000968848723c */ /* 0x040fe20000001848 */
[----:B------:R-:W2:Y:S03]  /*8f20*/  LDSM.16.MT88.4 R148, [R251+0x5100] ;  /* 0x00510000fb94783b */ /* 0x000ea60000004200 */
[----:B------:R-:W-:Y:S04]  /*8f30*/  FADD.FTZ R0, R180, R0 ;  /* 0x00000000b4007221 */ /* 0x000fe80000010000 */
[C---:B---3--:R-:W-:Y:S04]  /*8f40*/  HMMA.16816.F32 R76, R136.reuse, R140, R76 ;  /* 0x0000008c884c723c */ /* 0x048fe8000000184c */
[----:B------:R-:W-:Y:S01]  /*8f50*/  FADD.FTZ R0, R134, R0 ;  /* 0x0000000086007221 */ /* 0x000fe20000010000 */
[----:B------:R-:W-:Y:S03]  /*8f60*/  MOV R134, R2 ;  /* 0x0000000200867202 */ /* 0x000fe60000000f00 */
[C---:B------:R-:W-:Y:S01]  /*8f70*/  HMMA.16816.F32 R80, R136.reuse, R142, R80 ;  /* 0x0000008e8850723c */ /* 0x040fe20000001850 */
[----:B------:R-:W3:Y:S07]  /*8f80*/  LDSM.16.MT88.4 R140, [R248+0x7100] ;  /* 0x00710000f88c783b */ /* 0x000eee0000004200 */
[C---:B-1----:R-:W-:Y:S01]  /*8f90*/  HMMA.16816.F32 R84, R136.reuse, R144, R84 ;  /* 0x000000908854723c */ /* 0x042fe20000001854 */
[----:B------:R-:W-:Y:S07]  /*8fa0*/  STL [R1+0x84], R0 ;  /* 0x0000840001007387 */ /* 0x000fee0000100800 */
[C---:B------:R-:W-:Y:S01]  /*8fb0*/  HMMA.16816.F32 R88, R136.reuse, R146, R88 ;  /* 0x000000928858723c */ /* 0x040fe20000001858 */
[----:B------:R-:W1:Y:S07]  /*8fc0*/  LDSM.16.MT88.4 R144, [R249+0x7100] ;  /* 0x00710000f990783b */ /* 0x000e6e0000004200 */
[C---:B--2---:R-:W-:Y:S08]  /*8fd0*/  HMMA.16816.F32 R92, R136.reuse, R148, R92 ;  /* 0x00000094885c723c */ /* 0x044ff0000000185c */
[C---:B------:R-:W-:Y:S01]  /*8fe0*/  HMMA.16816.F32 R96, R136.reuse, R150, R96 ;  /* 0x000000968860723c */ /* 0x040fe20000001860 */
[----:B------:R-:W2:Y:S07]  /*8ff0*/  LDSM.16.MT88.4 R148, [R252+0x7100] ;  /* 0x00710000fc94783b */ /* 0x000eae0000004200 */
[C---:B---3--:R-:W-:Y:S08]  /*9000*/  HMMA.16816.F32 R100, R136.reuse, R140, R100 ;  /* 0x0000008c8864723c */ /* 0x048ff00000001864 */
[C---:B------:R-:W-:Y:S01]  /*9010*/  HMMA.16816.F32 R104, R136.reuse, R142, R104 ;  /* 0x0000008e8868723c */ /* 0x040fe20000001868 */
[----:B------:R-:W3:Y:S07]  /*9020*/  LDSM.16.MT88.4 R140, [R251+0x7100] ;  /* 0x00710000fb8c783b */ /* 0x000eee0000004200 */
[C---:B-1----:R-:W-:Y:S08]  /*9030*/  HMMA.16816.F32 R108, R136.reuse, R144, R108 ;  /* 0x00000090886c723c */ /* 0x042ff0000000186c */
[C---:B------:R-:W-:Y:S01]  /*9040*/  HMMA.16816.F32 R112, R136.reuse, R146, R112 ;  /* 0x000000928870723c */ /* 0x040fe20000001870 */
[----:B------:R-:W1:Y:S07]  /*9050*/  LDSM.16.MT88.4 R144, [R252+0x1900] ;  /* 0x00190000fc90783b */ /* 0x000e6e0000004200 */
[C---:B--2---:R-:W-:Y:S08]  /*9060*/  HMMA.16816.F32 R116, R136.reuse, R148, R116 ;  /* 0x000000948874723c */ /* 0x044ff00000001874 */
[C---:B------:R-:W-:Y:S08]  /*9070*/  HMMA.16816.F32 R120, R136.reuse, R150, R120 ;  /* 0x000000968878723c */ /* 0x040ff00000001878 */
[C---:B---3--:R-:W-:Y:S08]  /*9080*/  HMMA.16816.F32 R124, R136.reuse, R140, R124 ;  /* 0x0000008c887c723c */ /* 0x048ff0000000187c */
[----:B------:R-:W-:Y:S01]  /*9090*/  HMMA.16816.F32 R128, R136, R142, R128 ;  /* 0x0000008e8880723c */ /* 0x000fe20000001880 */
[----:B------:R-:W2:Y:S07]  /*90a0*/  LDSM.16.MT88.4 R136, [R251+0x1900] ;  /* 0x00190000fb88783b */ /* 0x000eae0000004200 */
[C---:B------:R-:W-:Y:S01]  /*90b0*/  HMMA.16816.F32 R164, R176.reuse, R160, R4 ;  /* 0x000000a0b0a4723c */ /* 0x040fe20000001804 */
[----:B------:R-:W3:Y:S07]  /*90c0*/  LDSM.16.MT88.4 R4, [R248+0x3900] ;  /* 0x00390000f804783b */ /* 0x000eee0000004200 */
[C---:B------:R-:W-:Y:S01]  /*90d0*/  HMMA.16816.F32 R160, R176.reuse, R162, R8 ;  /* 0x000000a2b0a0723c */ /* 0x040fe20000001808 */
[----:B------:R-:W4:Y:S07]  /*90e0*/  LDSM.16.MT88.4 R8, [R249+0x3900] ;  /* 0x00390000f908783b */ /* 0x000f2e0000004200 */
[C---:B------:R-:W-:Y:S01]  /*90f0*/  HMMA.16816.F32 R156, R176.reuse, R152, R12 ;  /* 0x00000098b09c723c */ /* 0x040fe2000000180c */
[----:B------:R-:W5:Y:S07]  /*9100*/  LDSM.16.MT88.4 R12, [R252+0x3900] ;  /* 0x00390000fc0c783b */ /* 0x000f6e0000004200 */
[C---:B------:R-:W-:Y:S01]  /*9110*/  HMMA.16816.F32 R152, R176.reuse, R154, R16 ;  /* 0x0000009ab098723c */ /* 0x040fe20000001810 */
[----:B------:R-:W4:Y:S07]  /*9120*/  LDSM.16.MT88.4 R16, [R251+0x3900] ;  /* 0x00390000fb10783b */ /* 0x000f2e0000004200 */
[C---:B-1----:R-:W-:Y:S08]  /*9130*/  HMMA.16816.F32 R148, R176.reuse, R144, R20 ;  /* 0x00000090b094723c */ /* 0x042ff00000001814 */
[C---:B------:R-:W-:Y:S08]  /*9140*/  HMMA.16816.F32 R144, R176.reuse, R146, R24 ;  /* 0x00000092b090723c */ /* 0x040ff00000001818 */
[C---:B--2---:R-:W-:Y:S08]  /*9150*/  HMMA.16816.F32 R140, R176.reuse, R136, R28 ;  /* 0x00000088b08c723c */ /* 0x044ff0000000181c */
[C---:B------:R-:W-:Y:S08]  /*9160*/  HMMA.16816.F32 R136, R176.reuse, R138, R32 ;  /* 0x0000008ab088723c */ /* 0x040ff00000001820 */
[C---:B---3--:R-:W-:Y:S08]  /*9170*/  HMMA.16816.F32 R36, R176.reuse, R4, R36 ;  /* 0x00000004b024723c */ /* 0x048ff00000001824 */
[C---:B------:R-:W-:Y:S01]  /*9180*/  HMMA.16816.F32 R40, R176.reuse, R6, R40 ;  /* 0x00000006b028723c */ /* 0x040fe20000001828 */
[----:B------:R-:W1:Y:S07]  /*9190*/  LDSM.16.MT88.4 R4, [R248+0x5900] ;  /* 0x00590000f804783b */ /* 0x000e6e0000004200 */
[C---:B----4-:R-:W-:Y:S08]  /*91a0*/  HMMA.16816.F32 R44, R176.reuse, R8, R44 ;  /* 0x00000008b02c723c */ /* 0x050ff0000000182c */
[C---:B------:R-:W-:Y:S01]  /*91b0*/  HMMA.16816.F32 R48, R176.reuse, R10, R48 ;  /* 0x0000000ab030723c */ /* 0x040fe20000001830 */
[----:B------:R-:W2:Y:S07]  /*91c0*/  LDSM.16.MT88.4 R8, [R249+0x5900] ;  /* 0x00590000f908783b */ /* 0x000eae0000004200 */
[C---:B-----5:R-:W-:Y:S08]  /*91d0*/  HMMA.16816.F32 R52, R176.reuse, R12, R52 ;  /* 0x0000000cb034723c */ /* 0x060ff00000001834 */
[C---:B------:R-:W-:Y:S01]  /*91e0*/  HMMA.16816.F32 R56, R176.reuse, R14, R56 ;  /* 0x0000000eb038723c */ /* 0x040fe20000001838 */
[----:B------:R-:W3:Y:S07]  /*91f0*/  LDSM.16.MT88.4 R12, [R252+0x5900] ;  /* 0x00590000fc0c783b */ /* 0x000eee0000004200 */
[C---:B------:R-:W-:Y:S08]  /*9200*/  HMMA.16816.F32 R60, R176.reuse, R16, R60 ;  /* 0x00000010b03c723c */ /* 0x040ff0000000183c */
[C---:B------:R-:W-:Y:S01]  /*9210*/  HMMA.16816.F32 R64, R176.reuse, R18, R64 ;  /* 0x00000012b040723c */ /* 0x040fe20000001840 */
[----:B------:R-:W4:Y:S07]  /*9220*/  LDSM.16.MT88.4 R16, [R251+0x5900] ;  /* 0x00590000fb10783b */ /* 0x000f2e0000004200 */
[C---:B-1----:R-:W-:Y:S08]  /*9230*/  HMMA.16816.F32 R68, R176.reuse, R4, R68 ;  /* 0x00000004b044723c */ /* 0x042ff00000001844 */
        /* <DEDUP_REMOVED lines=8> */
[C---:B----4-:R-:W-:Y:S08]  /*92c0*/  HMMA.16816.F32 R92, R176.reuse, R16, R92 ;  /* 0x00000010b05c723c */ /* 0x050ff0000000185c */
[C---:B------:R-:W-:Y:S01]  /*92d0*/  HMMA.16816.F32 R96, R176.reuse, R18, R96 ;  /* 0x00000012b060723c */ /* 0x040fe20000001860 */
[----:B------:R-:W4:Y:S07]  /*92e0*/  LDSM.16.MT88.4 R16, [R251+0x7900] ;  /* 0x00790000fb10783b */ /* 0x000f2e0000004200 */
[C---:B-1----:R-:W-:Y:S08]  /*92f0*/  HMMA.16816.F32 R100, R176.reuse, R4, R100 ;  /* 0x00000004b064723c */ /* 0x042ff00000001864 */
[C---:B------:R-:W-:Y:S08]  /*9300*/  HMMA.16816.F32 R104, R176.reuse, R6, R104 ;  /* 0x00000006b068723c */ /* 0x040ff00000001868 */
[C---:B--2---:R-:W-:Y:S08]  /*9310*/  HMMA.16816.F32 R108, R176.reuse, R8, R108 ;  /* 0x00000008b06c723c */ /* 0x044ff0000000186c */
[C---:B------:R-:W-:Y:S08]  /*9320*/  HMMA.16816.F32 R112, R176.reuse, R10, R112 ;  /* 0x0000000ab070723c */ /* 0x040ff00000001870 */
[C---:B---3--:R-:W-:Y:S08]  /*9330*/  HMMA.16816.F32 R116, R176.reuse, R12, R116 ;  /* 0x0000000cb074723c */ /* 0x048ff00000001874 */
[C---:B------:R-:W-:Y:S08]  /*9340*/  HMMA.16816.F32 R120, R176.reuse, R14, R120 ;  /* 0x0000000eb078723c */ /* 0x040ff00000001878 */
[C---:B----4-:R-:W-:Y:S08]  /*9350*/  HMMA.16816.F32 R124, R176.reuse, R16, R124 ;  /* 0x00000010b07c723c */ /* 0x050ff0000000187c */
[----:B------:R-:W-:Y:S01]  /*9360*/  HMMA.16816.F32 R128, R176, R18, R128 ;  /* 0x00000012b080723c */ /* 0x000fe20000001880 */
[----:B------:R-:W-:-:S07]  /*9370*/  @P0 BRA `(.L_x_3) ;  /* 0xffffca5000000947 */ /* 0x000fce000383ffff */
.L_x_2:
[----:B------:R-:W2:Y:S04]  /*9380*/  LDL.LU R0, [R1+0x64] ;  /* 0x0000640001007983 */ /* 0x000ea80000300800 */
[----:B------:R-:W1:Y:S01]  /*9390*/  S2R R8, SR_TID.X ;  /* 0x0000000000087919 */ /* 0x000e620000002100 */
[----:B------:R-:W-:Y:S01]  /*93a0*/  MOV R178, c[0x0][0x4e8] ;  /* 0x00013a0000b27a02 */ /* 0x000fe20000000f00 */
[----:B------:R-:W3:Y:S01]  /*93b0*/  S2UR UR7, SR_CTAID.Y ;  /* 0x00000000000779c3 */ /* 0x000ee20000002600 */
[----:B------:R-:W-:Y:S01]  /*93c0*/  ULDC.64 UR4, c[0x0][0x490] ;  /* 0x0001240000047ab9 */ /* 0x000fe20000000a00 */
[----:B------:R-:W4:Y:S04]  /*93d0*/  LDL.LU R3, [R1+0x84] ;  /* 0x0000840001037983 */ /* 0x000f280000300800 */
[----:B------:R-:W4:Y:S01]  /*93e0*/  LDL.LU R9, [R1+0xb4] ;  /* 0x0000b40001097983 */ /* 0x000f220000300800 */
[----:B------:R-:W-:-:S03]  /*93f0*/  ISETP.NE.AND P4, PT, R178, 0x1, PT ;  /* 0x00000001b200780c */ /* 0x000fc60003f85270 */
[----:B------:R-:W4:Y:S01]  /*9400*/  LDL.LU R179, [R1+0xb8] ;  /* 0x0000b80001b37983 */ /* 0x000f220000300800 */
[----:B-1----:R-:W-:-:S04]  /*9410*/  SHF.R.S32.HI R5, RZ, 0x1f, R8 ;  /* 0x0000001fff057819 */ /* 0x002fc80000011408 */
[CC--:B------:R-:W-:Y:S02]  /*9420*/  LEA.HI R177, R5.reuse, R8.reuse, RZ, 0x5 ;  /* 0x0000000805b17211 */ /* 0x0c0fe400078f28ff */
[----:B------:R-:W-:Y:S02]  /*9430*/  LEA.HI R5, R5, R8, RZ, 0x2 ;  /* 0x0000000805057211 */ /* 0x000fe400078f10ff */
[----:B------:R-:W-:Y:S01]  /*9440*/  LOP3.LUT R4, R177, 0xffffffe0, RZ, 0xc0, !PT ;  /* 0xffffffe0b1047812 */ /* 0x000fe200078ec0ff */
[----:B---3--:R-:W-:Y:S01]  /*9450*/  USHF.R.S32.HI UR6, URZ, 0x1f, UR7 ;  /* 0x0000001f3f067899 */ /* 0x008fe20008011407 */
[----:B------:R-:W-:-:S03]  /*9460*/  LOP3.LUT R17, R5, 0xfffffffc, RZ, 0xc0, !PT ;  /* 0xfffffffc05117812 */ /* 0x000fc600078ec0ff */
[----:B------:R-:W-:Y:S01]  /*9470*/  UIMAD UR8, UR6, UR4, URZ ;  /* 0x00000004060872a4 */ /* 0x000fe2000f8e023f */
[----:B------:R-:W-:Y:S01]  /*9480*/  IADD3 R17, -R17, R8, RZ ;  /* 0x0000000811117210 */ /* 0x000fe20007ffe1ff */
[----:B------:R-:W-:Y:S02]  /*9490*/  UIMAD.WIDE.U32 UR10, UR7, UR4, URZ ;  /* 0x00000004070a72a5 */ /* 0x000fe4000f8e003f */
[----:B------:R-:W-:-:S03]  /*94a0*/  UIMAD UR8, UR7, UR5, UR8 ;  /* 0x00000005070872a4 */ /* 0x000fc6000f8e0208 */
[----:B------:R-:W-:Y:S02]  /*94b0*/  ULDC.64 UR4, c[0x0][0x3e8] ;  /* 0x0000fa0000047ab9 */ /* 0x000fe40000000a00 */
[----:B------:R-:W-:Y:S01]  /*94c0*/  UIMAD.WIDE.U32 UR12, UR7, UR4, URZ ;  /* 0x00000004070c72a5 */ /* 0x000fe2000f8e003f */
[----:B------:R-:W-:Y:S06]  /*94d0*/  BAR.SYNC.DEFER_BLOCKING 0x1, 0x100 ;  /* 0x0044000000007b1d */ /* 0x000fec0000010000 */
[----:B--2---:R-:W1:Y:S04]  /*94e0*/  SHFL.BFLY PT, R11, R0, 0x2, 0x1f ;  /* 0x0c401f00000b7f89 */ /* 0x004e6800000e0000 */
[----:B----4-:R-:W2:Y:S01]  /*94f0*/  SHFL.BFLY PT, R6, R3, 0x2, 0x1f ;  /* 0x0c401f0003067f89 */ /* 0x010ea200000e0000 */
[----:B------:R-:W-:Y:S01]  /*9500*/  MOV R15, R9 ;  /* 0x00000009000f7202 */ /* 0x000fe20000000f00 */
[----:B-1----:R-:W-:-:S05]  /*9510*/  FADD.FTZ R11, R11, R0 ;  /* 0x000000000b0b7221 */ /* 0x002fca0000010000 */
[----:B------:R-:W1:Y:S01]  /*9520*/  SHFL.BFLY PT, R0, R11, 0x1, 0x1f ;  /* 0x0c201f000b007f89 */ /* 0x000e6200000e0000 */
[----:B--2---:R-:W-:-:S05]  /*9530*/  FADD.FTZ R6, R6, R3 ;  /* 0x0000000306067221 */ /* 0x004fca0000010000 */
[----:B------:R-:W2:Y:S01]  /*9540*/  SHFL.BFLY PT, R3, R6, 0x1, 0x1f ;  /* 0x0c201f0006037f89 */ /* 0x000ea200000e0000 */
[----:B-1----:R-:W-:Y:S01]  /*9550*/  FADD.FTZ R11, R11, R0 ;  /* 0x000000000b0b7221 */ /* 0x002fe20000010000 */
[----:B------:R-:W-:-:S04]  /*9560*/  MOV R0, RZ ;  /* 0x000000ff00007202 */ /* 0x000fc80000000f00 */
[----:B------:R-:W-:Y:S01]  /*9570*/  FSETP.NE.FTZ.AND P1, PT, R11, RZ, PT ;  /* 0x000000ff0b00720b */ /* 0x000fe20003f35000 */
[----:B--2---:R-:W-:Y:S02]  /*9580*/  FADD.FTZ R6, R6, R3 ;  /* 0x0000000306067221 */ /* 0x004fe40000010000 */
[----:B------:R-:W-:-:S03]  /*9590*/  @P4 IMAD.HI.U32 R3, R9, c[0x0][0x4ec], RZ ;  /* 0x00013b0009034a27 */ /* 0x000fc600078e00ff */
[----:B------:R-:W-:Y:S02]  /*95a0*/  FSETP.NE.FTZ.AND P0, PT, R6, RZ, PT ;  /* 0x000000ff0600720b */ /* 0x000fe40003f15000 */
[----:B------:R-:W-:Y:S02]  /*95b0*/  @P4 SHF.R.U32.HI R15, RZ, c[0x0][0x4f0], R3 ;  /* 0x00013c00ff0f4a19 */ /* 0x000fe40000011603 */
[----:B------:R-:W-:-:S03]  /*95c0*/  IADD3 R3, -R4, R8, RZ ;  /* 0x0000000804037210 */ /* 0x000fc60007ffe1ff */
[----:B------:R-:W1:Y:S01]  /*95d0*/  @P1 MUFU.RCP R0, R11 ;  /* 0x0000000b00001308 */ /* 0x000e620000001000 */
[----:B------:R-:W-:Y:S02]  /*95e0*/  MOV R4, RZ ;  /* 0x000000ff00047202 */ /* 0x000fe40000000f00 */
[----:B------:R-:W-:Y:S02]  /*95f0*/  LOP3.LUT P3, RZ, R3, 0x3, RZ, 0xc0, !PT ;  /* 0x0000000303ff7812 */ /* 0x000fe4000786c0ff */
[----:B------:R-:W-:-:S03]  /*9600*/  IADD3 R7, -R15, RZ, RZ ;  /* 0x000000ff0f077210 */ /* 0x000fc60007ffe1ff */
[----:B------:R-:W2:Y:S01]  /*9610*/  @P0 MUFU.RCP R4, R6 ;  /* 0x0000000600040308 */ /* 0x000ea20000001000 */
[C---:B-1----:R-:W-:Y:S02]  /*9620*/  FMUL.FTZ R85, R0.reuse, R85 ;  /* 0x0000005500557220 */ /* 0x042fe40000410000 */
[C---:B------:R-:W-:Y:S02]  /*9630*/  FMUL.FTZ R84, R0.reuse, R84 ;  /* 0x0000005400547220 */ /* 0x040fe40000410000 */
[C---:B------:R-:W-:Y:S02]  /*9640*/  FMUL.FTZ R176, R0.reuse, R165 ;  /* 0x000000a500b07220 */ /* 0x040fe40000410000 */
[----:B------:R-:W-:Y:S02]  /*9650*/  FMUL.FTZ R14, R0, R164 ;  /* 0x000000a4000e7220 */ /* 0x000fe40000410000 */
[C---:B--2---:R-:W-:Y:S02]  /*9660*/  FMUL.FTZ R87, R4.reuse, R87 ;  /* 0x0000005704577220 */ /* 0x044fe40000410000 */
[----:B------:R-:W-:-:S02]  /*9670*/  FMUL.FTZ R30, R4, R86 ;  /* 0x00000056041e7220 */ /* 0x000fc40000410000 */
[C---:B------:R-:W-:Y:S02]  /*9680*/  FMUL.FTZ R175, R0.reuse, R161 ;  /* 0x000000a100af7220 */ /* 0x040fe40000410000 */
[C---:B------:R-:W-:Y:S01]  /*9690*/  FMUL.FTZ R20, R0.reuse, R156 ;  /* 0x0000009c00147220 */ /* 0x040fe20000410000 */
[----:B------:R-:W-:Y:S01]  /*96a0*/  F2FP.PACK_AB R30, R87, R30 ;  /* 0x0000001e571e723e */ /* 0x000fe200000000ff */
[C---:B------:R-:W-:Y:S01]  /*96b0*/  FMUL.FTZ R173, R0.reuse, R153 ;  /* 0x0000009900ad7220 */ /* 0x040fe20000410000 */
[----:B------:R-:W2:Y:S01]  /*96c0*/  LDL.LU R87, [R1+0xb0] ;  /* 0x0000b00001577983 */ /* 0x000ea20000300800 */
[C---:B------:R-:W-:Y:S02]  /*96d0*/  FMUL.FTZ R22, R0.reuse, R152 ;  /* 0x0000009800167220 */ /* 0x040fe40000410000 */
[----:B------:R-:W-:Y:S01]  /*96e0*/  FMUL.FTZ R172, R0, R149 ;  /* 0x0000009500ac7220 */ /* 0x000fe20000410000 */
[----:B------:R-:W3:Y:S01]  /*96f0*/  LDL R86, [R1+0xac] ;  /* 0x0000ac0001567983 */ /* 0x000ee20000100800 */
[----:B------:R-:W-:-:S02]  /*9700*/  FMUL.FTZ R12, R4, R46 ;  /* 0x0000002e040c7220 */ /* 0x000fc40000410000 */
[C---:B------:R-:W-:Y:S02]  /*9710*/  FMUL.FTZ R31, R4.reuse, R55 ;  /* 0x00000037041f7220 */ /* 0x040fe40000410000 */
[----:B------:R-:W-:Y:S02]  /*9720*/  FMUL.FTZ R46, R4, R54 ;  /* 0x00000036042e7220 */ /* 0x000fe40000410000 */
[C---:B------:R-:W-:Y:S02]  /*9730*/  FMUL.FTZ R24, R0.reuse, R148 ;  /* 0x0000009400187220 */ /* 0x040fe40000410000 */
[C---:B------:R-:W-:Y:S01]  /*9740*/  FMUL.FTZ R26, R0.reuse, R144 ;  /* 0x00000090001a7220 */ /* 0x040fe20000410000 */
[----:B------:R-:W-:Y:S01]  /*9750*/  F2FP.PACK_AB R46, R31, R46 ;  /* 0x0000002e1f2e723e */ /* 0x000fe200000000ff */
[C---:B------:R-:W-:Y:S01]  /*9760*/  FMUL.FTZ R170, R0.reuse, R141 ;  /* 0x0000008d00aa7220 */ /* 0x040fe20000410000 */
[----:B------:R-:W-:Y:S01]  /*9770*/  F2FP.PACK_AB R31, R85, R84 ;  /* 0x00000054551f723e */ /* 0x000fe200000000ff */
[C---:B------:R-:W-:Y:S01]  /*9780*/  FMUL.FTZ R18, R0.reuse, R160 ;  /* 0x000000a000127220 */ /* 0x040fe20000410000 */
[----:B------:R1:W5:Y:S01]  /*9790*/  LDL R85, [R1+0x80] ;  /* 0x0000800001557983 */ /* 0x0003620000100800 */
[----:B------:R-:W-:-:S02]  /*97a0*/  FMUL.FTZ R174, R0, R157 ;  /* 0x0000009d00ae7220 */ /* 0x000fc40000410000 */
[C---:B------:R-:W-:Y:S02]  /*97b0*/  FMUL.FTZ R171, R0.reuse, R145 ;  /* 0x0000009100ab7220 */ /* 0x040fe40000410000 */
[C---:B------:R-:W-:Y:S02]  /*97c0*/  FMUL.FTZ R144, R0.reuse, R140 ;  /* 0x0000008c00907220 */ /* 0x040fe40000410000 */
[C---:B------:R-:W-:Y:S02]  /*97d0*/  FMUL.FTZ R169, R0.reuse, R137 ;  /* 0x0000008900a97220 */ /* 0x040fe40000410000 */
[C---:B------:R-:W-:Y:S02]  /*97e0*/  FMUL.FTZ R141, R0.reuse, R136 ;  /* 0x00000088008d7220 */ /* 0x040fe40000410000 */
[C---:B------:R-:W-:Y:S02]  /*97f0*/  FMUL.FTZ R168, R0.reuse, R37 ;  /* 0x0000002500a87220 */ /* 0x040fe40000410000 */
        /* <DEDUP_REMOVED lines=8> */
[C---:B------:R-:W-:Y:S01]  /*9880*/  FMUL.FTZ R148, R0.reuse, R77 ;  /* 0x0000004d00947220 */ /* 0x040fe20000410000 */
[----:B------:R-:W-:Y:S01]  /*9890*/  SHF.R.S32.HI R3, RZ, 0x2, R5 ;  /* 0x00000002ff037819 */ /* 0x000fe20000011405 */
        /* <DEDUP_REMOVED lines=35> */
[----:B------:R-:W-:Y:S01]  /*9ad0*/  FMUL.FTZ R128, R0, R128 ;  /* 0x0000008000807220 */ /* 0x000fe20000410000 */
[----:B------:R-:W-:Y:S01]  /*9ae0*/  SHF.R.S32.HI R0, RZ, 0x1f, R5 ;  /* 0x0000001fff007819 */ /* 0x000fe20000011405 */
[C---:B------:R-:W-:Y:S01]  /*9af0*/  FMUL.FTZ R39, R4.reuse, R39 ;  /* 0x0000002704277220 */ /* 0x040fe20000410000 */
[----:B------:R-:W4:Y:S01]  /*9b00*/  @P0 MUFU.LG2 R6, R6 ;  /* 0x0000000600060308 */ /* 0x000f220000000c00 */
[----:B------:R-:W-:Y:S01]  /*9b10*/  FMUL.FTZ R16, R4, R38 ;  /* 0x0000002604107220 */ /* 0x000fe20000410000 */
[----:B------:R-:W-:Y:S01]  /*9b20*/  LEA.HI R0, R0, R3, RZ, 0x3 ;  /* 0x0000000300007211 */ /* 0x000fe200078f18ff */
[----:B------:R-:W-:-:S03]  /*9b30*/  IMAD R133, R7, c[0x0][0x4e8], R9 ;  /* 0x00013a0007857a24 */ /* 0x000fc600078e0209 */
[----:B------:R-:W-:Y:S02]  /*9b40*/  F2FP.PACK_AB R54, R39, R16 ;  /* 0x000000102736723e */ /* 0x000fe400000000ff */
[----:B------:R-:W-:Y:S01]  /*9b50*/  LOP3.LUT R0, R0, 0xfffffff8, RZ, 0xc0, !PT ;  /* 0xfffffff800007812 */ /* 0x000fe200078ec0ff */
[----:B------:R-:W1:Y:S03]  /*9b60*/  S2R R16, SR_CTAID.Z ;  /* 0x0000000000107919 */ /* 0x000e660000002700 */
[----:B------:R-:W-:Y:S02]  /*9b70*/  IADD3 R10, R3, -R0, RZ ;  /* 0x80000000030a7210 */ /* 0x000fe40007ffe0ff */
[----:B------:R-:W-:Y:S02]  /*9b80*/  @P1 MOV R3, 0x3f317218 ;  /* 0x3f31721800031802 */ /* 0x000fe40000000f00 */
[----:B------:R-:W-:-:S02]  /*9b90*/  @P0 MOV R0, 0x3f317218 ;  /* 0x3f31721800000802 */ /* 0x000fc40000000f00 */
[----:B------:R-:W-:Y:S01]  /*9ba0*/  MOV R9, UR13 ;  /* 0x0000000d00097c02 */ /* 0x000fe20008000f00 */
[----:B------:R-:W-:Y:S01]  /*9bb0*/  @P1 FMUL.FTZ R9, R3, c[0x0][0x2d0] ;  /* 0x0000b40003091a20 */ /* 0x000fe20000410000 */
[----:B------:R-:W1:Y:S01]  /*9bc0*/  @P1 MUFU.LG2 R11, R11 ;  /* 0x0000000b000b1308 */ /* 0x000e620000000c00 */
[----:B----4-:R-:W-:Y:S02]  /*9bd0*/  @P0 FMUL.FTZ R3, R6, 0.69314718246459960938 ;  /* 0x3f31721806030820 */ /* 0x010fe40000410000 */
[----:B------:R-:W-:Y:S01]  /*9be0*/  @P0 FMUL.FTZ R0, R0, c[0x0][0x2d0] ;  /* 0x0000b40000000a20 */ /* 0x000fe20000410000 */
[----:B------:R-:W-:Y:S01]  /*9bf0*/  UIMAD UR6, UR6, UR4, URZ ;  /* 0x00000004060672a4 */ /* 0x000fe2000f8e023f */
[----:B------:R-:W-:Y:S01]  /*9c00*/  MOV R80, 0xff800000 ;  /* 0xff80000000507802 */ /* 0x000fe20000000f00 */
[----:B------:R-:W-:Y:S02]  /*9c10*/  FMUL.FTZ R52, R4, R42 ;  /* 0x0000002a04347220 */ /* 0x000fe40000410000 */
[----:B------:R-:W-:Y:S01]  /*9c20*/  @P0 FFMA.FTZ R80, R0, R2, R3 ;  /* 0x0000000200500223 */ /* 0x000fe20000010003 */
[----:B------:R-:W-:Y:S01]  /*9c30*/  SHF.R.S32.HI R0, RZ, 0x5, R177 ;  /* 0x00000005ff007819 */ /* 0x000fe200000114b1 */
[----:B------:R-:W-:-:S02]  /*9c40*/  FMUL.FTZ R42, R4, R62 ;  /* 0x0000003e042a7220 */ /* 0x000fc40000410000 */
[C---:B------:R-:W-:Y:S02]  /*9c50*/  FMUL.FTZ R40, R4.reuse, R66 ;  /* 0x0000004204287220 */ /* 0x040fe40000410000 */
[C---:B------:R-:W-:Y:S02]  /*9c60*/  FMUL.FTZ R38, R4.reuse, R70 ;  /* 0x0000004604267220 */ /* 0x040fe40000410000 */
[C---:B------:R-:W-:Y:S02]  /*9c70*/  FMUL.FTZ R36, R4.reuse, R74 ;  /* 0x0000004a04247220 */ /* 0x040fe40000410000 */
[C---:B------:R-:W-:Y:S01]  /*9c80*/  FMUL.FTZ R34, R4.reuse, R78 ;  /* 0x0000004e04227220 */ /* 0x040fe20000410000 */
[----:B------:R-:W-:Y:S01]  /*9c90*/  UIMAD UR5, UR7, UR5, UR6 ;  /* 0x00000005070572a4 */ /* 0x000fe2000f8e0206 */
        /* <DEDUP_REMOVED lines=50> */
[----:B------:R-:W-:Y:S01]  /*9fc0*/  FMUL.FTZ R130, R4, R130 ;  /* 0x0000008204827220 */ /* 0x000fe20000410000 */
[----:B------:R-:W-:Y:S02]  /*9fd0*/  MOV R4, UR10 ;  /* 0x0000000a00047c02 */ /* 0x000fe40008000f00 */
[----:B------:R-:W-:Y:S02]  /*9fe0*/  MOV R8, UR12 ;  /* 0x0000000c00087c02 */ /* 0x000fe40008000f00 */
[----:B------:R-:W-:Y:S01]  /*9ff0*/  SHF.R.S32.HI R3, RZ, 0x1f, R0 ;  /* 0x0000001fff037819 */ /* 0x000fe20000011400 */
[----:B------:R-:W-:Y:S01]  /*a000*/  UIADD3 UR5, UR13, UR5, URZ ;  /* 0x000000050d057290 */ /* 0x000fe2000fffe03f */
[----:B------:R-:W-:Y:S01]  /*a010*/  MOV R6, R4 ;  /* 0x0000000400067202 */ /* 0x000fe20000000f00 */
[----:B------:R-:W4:Y:S01]  /*a020*/  S2R R84, SR_CTAID.X ;  /* 0x0000000000547919 */ /* 0x000f220000002500 */
[----:B------:R-:W-:Y:S02]  /*a030*/  MOV R4, R8 ;  /* 0x0000000800047202 */ /* 0x000fe40000000f00 */
[----:B------:R-:W-:-:S02]  /*a040*/  LEA.HI R3, R3, R0, RZ, 0x3 ;  /* 0x0000000003037211 */ /* 0x000fc400078f18ff */
[----:B-1----:R-:W-:Y:S02]  /*a050*/  SHF.R.S32.HI R8, RZ, 0x1f, R16 ;  /* 0x0000001fff087819 */ /* 0x002fe40000011410 */
[----:B------:R-:W-:Y:S01]  /*a060*/  LEA.HI R2, R17, R17, RZ, 0x1 ;  /* 0x0000001111027211 */ /* 0x000fe200078f08ff */
[----:B------:R-:W-:Y:S01]  /*a070*/  UIADD3 UR8, UR11, UR8, URZ ;  /* 0x000000080b087290 */ /* 0x000fe2000fffe03f */
[----:B------:R-:W-:Y:S01]  /*a080*/  MOV R5, UR11 ;  /* 0x0000000b00057c02 */ /* 0x000fe20008000f00 */
[----:B------:R-:W-:Y:S01]  /*a090*/  @P1 FMUL.FTZ R11, R11, 0.69314718246459960938 ;  /* 0x3f3172180b0b1820 */ /* 0x000fe20000410000 */
[----:B------:R-:W-:Y:S01]  /*a0a0*/  MOV R5, UR5 ;  /* 0x0000000500057c02 */ /* 0x000fe20008000f00 */
[----:B------:R-:W-:Y:S01]  /*a0b0*/  IMAD R82, R8, c[0x0][0x3f0], RZ ;  /* 0x0000fc0008527a24 */ /* 0x000fe200078e02ff */
[----:B------:R-:W-:Y:S02]  /*a0c0*/  LOP3.LUT R3, R3, 0xffffff8, RZ, 0xc0, !PT ;  /* 0x0ffffff803037812 */ /* 0x000fe400078ec0ff */
[----:B------:R-:W-:-:S02]  /*a0d0*/  LOP3.LUT R2, R2, 0x1ffffffe, RZ, 0xc0, !PT ;  /* 0x1ffffffe02027812 */ /* 0x000fc400078ec0ff */
[----:B------:R-:W-:Y:S01]  /*a0e0*/  MOV R81, 0xff800000 ;  /* 0xff80000000517802 */ /* 0x000fe20000000f00 */
[----:B------:R-:W-:Y:S01]  /*a0f0*/  @P1 FFMA.FTZ R81, R9, R132, R11 ;  /* 0x0000008409511223 */ /* 0x000fe2000001000b */
[----:B------:R-:W-:Y:S02]  /*a100*/  F2FP.PACK_AB R50, R47, R12 ;  /* 0x0000000c2f32723e */ /* 0x000fe400000000ff */
[----:B------:R-:W-:Y:S01]  /*a110*/  F2FP.PACK_AB R34, R79, R34 ;  /* 0x000000224f22723e */ /* 0x000fe200000000ff */
[----:B------:R-:W-:Y:S01]  /*a120*/  IMAD R79, R8, c[0x0][0x498], RZ ;  /* 0x00012600084f7a24 */ /* 0x000fe200078e02ff */
[----:B------:R-:W-:Y:S02]  /*a130*/  MOV R7, UR8 ;  /* 0x0000000800077c02 */ /* 0x000fe40008000f00 */
[C---:B------:R-:W-:Y:S02]  /*a140*/  IADD3 R9, R0.reuse, -R3, RZ ;  /* 0x8000000300097210 */ /* 0x040fe40007ffe0ff */
[----:B------:R-:W-:Y:S01]  /*a150*/  LEA R12, R0, R17, 0x9 ;  /* 0x00000011000c7211 */ /* 0x000fe200078e48ff */
[C---:B------:R-:W-:Y:S01]  /*a160*/  IMAD R0, R16.reuse, c[0x0][0x3f4], R82 ;  /* 0x0000fd0010007a24 */ /* 0x040fe200078e0252 */
[----:B------:R-:W-:Y:S01]  /*a170*/  IADD3 R11, R17, -R2, RZ ;  /* 0x80000002110b7210 */ /* 0x000fe20007ffe0ff */
[----:B------:R-:W-:Y:S01]  /*a180*/  IMAD.WIDE.U32 R2, R16, c[0x0][0x3f0], R4 ;  /* 0x0000fc0010027a25 */ /* 0x000fe200078e0004 */
[----:B------:R-:W-:-:S02]  /*a190*/  SHF.L.U32 R4, R10, 0x6, RZ ;  /* 0x000000060a047819 */ /* 0x000fc400000006ff */
[----:B------:R-:W-:Y:S01]  /*a1a0*/  SHF.R.S32.HI R8, RZ, 0x2, R179 ;  /* 0x00000002ff087819 */ /* 0x000fe200000114b3 */
[----:B------:R-:W-:Y:S01]  /*a1b0*/  IMAD R79, R16, c[0x0][0x49c], R79 ;  /* 0x00012700104f7a24 */ /* 0x000fe200078e024f */
[----:B------:R-:W-:Y:S01]  /*a1c0*/  LOP3.LUT R5, R10, 0x1, RZ, 0xc0, !PT ;  /* 0x000000010a057812 */ /* 0x000fe200078ec0ff */
[----:B------:R-:W-:Y:S01]  /*a1d0*/  IMAD.WIDE.U32 R16, R16, c[0x0][0x498], R6 ;  /* 0x0001260010107a25 */ /* 0x000fe200078e0006 */
[----:B------:R-:W-:Y:S02]  /*a1e0*/  IADD3 R3, R3, R0, RZ ;  /* 0x0000000003037210 */ /* 0x000fe40007ffe0ff */
[----:B------:R-:W-:Y:S02]  /*a1f0*/  LOP3.LUT R7, R4, 0x1c0, RZ, 0xc0, !PT ;  /* 0x000001c004077812 */ /* 0x000fe400078ec0ff */
[----:B------:R-:W-:Y:S02]  /*a200*/  LEA R0, R9, R8, 0x4 ;  /* 0x0000000809007211 */ /* 0x000fe400078e20ff */
[----:B------:R-:W-:-:S02]  /*a210*/  R2P PR, R10, 0x6 ;  /* 0x000000060a007804 */ /* 0x000fc40000000000 */
[----:B------:R-:W-:Y:S02]  /*a220*/  ISETP.NE.U32.AND P0, PT, R5, 0x1, PT ;  /* 0x000000010500780c */ /* 0x000fe40003f05070 */
[----:B------:R-:W-:Y:S02]  /*a230*/  LEA.HI R7, R7, R7, RZ, 0x1d ;  /* 0x0000000707077211 */ /* 0x000fe400078fe8ff */
[----:B------:R-:W-:Y:S02]  /*a240*/  SHF.R.S32.HI R5, RZ, 0x1f, R15 ;  /* 0x0000001fff057819 */ /* 0x000fe4000001140f */
[----:B------:R-:W-:Y:S02]  /*a250*/  LEA R4, R11, R0, 0x3 ;  /* 0x000000000b047211 */ /* 0x000fe400078e18ff */
[----:B------:R-:W-:Y:S01]  /*a260*/  F2FP.PACK_AB R32, R83, R32 ;  /* 0x000000205320723e */ /* 0x000fe200000000ff */
[----:B------:R-:W-:Y:S01]  /*a270*/  IMAD R83, R178, c[0x0][0x388], RZ ;  /* 0x0000e200b2537a24 */ /* 0x000fe200078e02ff */
[----:B------:R-:W-:-:S02]  /*a280*/  LEA R7, R12, R7, 0x1 ;  /* 0x000000070c077211 */ /* 0x000fc400078e08ff */
[C---:B----4-:R-:W-:Y:S01]  /*a290*/  LEA R12, R84.reuse, R4, 0x7 ;  /* 0x00000004540c7211 */ /* 0x050fe200078e38ff */
[----:B------:R-:W-:Y:S01]  /*a2a0*/  IMAD R4, R5, c[0x0][0x3e0], RZ ;  /* 0x0000f80005047a24 */ /* 0x000fe200078e02ff */
[----:B------:R-:W-:Y:S01]  /*a2b0*/  LEA R0, R84, R0, 0x7 ;  /* 0x0000000054007211 */ /* 0x000fe200078e38ff */
[----:B------:R-:W-:-:S03]  /*a2c0*/  IMAD.WIDE.U32 R2, R15, c[0x0][0x3e0], R2 ;  /* 0x0000f8000f027a25 */ /* 0x000fc600078e0002 */
[CC--:B------:R-:W-:Y:S01]  /*a2d0*/  ISETP.GE.OR P5, PT, R0.reuse, R83.reuse, P3 ;  /* 0x000000530000720c */ /* 0x0c0fe20001fa6670 */
[----:B------:R-:W-:Y:S01]  /*a2e0*/  IMAD R4, R15, c[0x0][0x3e4], R4 ;  /* 0x0000f9000f047a24 */ /* 0x000fe200078e0204 */
[----:B------:R-:W-:Y:S01]  /*a2f0*/  IADD3 R0, R0, 0x8, RZ ;  /* 0x0000000800007810 */ /* 0x000fe20007ffe0ff */
[----:B------:R-:W-:Y:S01]  /*a300*/  @P4 IMAD.HI.U32 R8, R12, c[0x0][0x4ec], RZ ;  /* 0x00013b000c084a27 */ /* 0x000fe200078e00ff */
[----:B------:R-:W-:Y:S02]  /*a310*/  F2FP.PACK_AB R14, R176, R14 ;  /* 0x0000000eb00e723e */ /* 0x000fe400000000ff */
[----:B------:R-:W-:Y:S02]  /*a320*/  SHF.L.U32 R7, R7, 0x1, RZ ;  /* 0x0000000107077819 */ /* 0x000fe400000006ff */
[----:B------:R-:W-:Y:S02]  /*a330*/  ISETP.GE.OR P3, PT, R0, R83, P3 ;  /* 0x000000530000720c */ /* 0x000fe40001f66670 */
[----:B------:R-:W-:-:S02]  /*a340*/  IADD3 R3, R3, R4, RZ ;  /* 0x0000000403037210 */ /* 0x000fc40007ffe0ff */
[----:B------:R-:W-:Y:S02]  /*a350*/  MOV R0, R12 ;  /* 0x0000000c00007202 */ /* 0x000fe40000000f00 */
[----:B------:R-:W-:Y:S01]  /*a360*/  @P4 SHF.R.U32.HI R0, RZ, c[0x0][0x4f0], R8 ;  /* 0x00013c00ff004a19 */ /* 0x000fe20000011608 */
[----:B------:R1:W-:Y:S01]  /*a370*/  STS [R7+0x80], R14 ;  /* 0x0000800e07007388 */ /* 0x0003e20000000800 */
[----:B------:R-:W-:Y:S02]  /*a380*/  SHF.R.S32.HI R5, RZ, 0x1f, R133 ;  /* 0x0000001fff057819 */ /* 0x000fe40000011485 */
[----:B------:R-:W-:-:S03]  /*a390*/  IADD3 R9, R7, 0x80, RZ ;  /* 0x0000008007097810 */ /* 0x000fc60007ffe0ff */
[----:B------:R-:W-:Y:S01]  /*a3a0*/  IMAD R4, R5, c[0x0][0x3d8], RZ ;  /* 0x0000f60005047a24 */ /* 0x000fe200078e02ff */
[----:B------:R-:W-:Y:S02]  /*a3b0*/  MOV R5, 0x20 ;  /* 0x0000002000057802 */ /* 0x000fe40000000f00 */
[----:B------:R-:W-:Y:S01]  /*a3c0*/  IADD3 R6, R7, 0x70, RZ ;  /* 0x0000007007067810 */ /* 0x000fe20007ffe0ff */
[----:B------:R-:W-:Y:S01]  /*a3d0*/  IMAD R82, R133, c[0x0][0x3dc], R4 ;  /* 0x0000f70085527a24 */ /* 0x000fe200078e0204 */
[----:B------:R-:W-:Y:S02]  /*a3e0*/  @P0 IADD3 R6, R9, 0x10, RZ ;  /* 0x0000001009060810 */ /* 0x000fe40007ffe0ff */
[----:B------:R-:W-:Y:S02]  /*a3f0*/  SHF.R.S32.HI R4, RZ, 0x1f, R0 ;  /* 0x0000001fff047819 */ /* 0x000fe40000011400 */
[C---:B------:R-:W-:Y:S01]  /*a400*/  IADD3 R10, P0, R0.reuse, R16, RZ ;  /* 0x00000010000a7210 */ /* 0x040fe20007f1e0ff */
[----:B-1----:R-:W-:Y:S01]  /*a410*/  IMAD.WIDE.U32 R14, R133, c[0x0][0x3d8], R2 ;  /* 0x0000f600850e7a25 */ /* 0x002fe200078e0002 */
[----:B------:R-:W-:-:S05]  /*a420*/  IADD3 R3, -R0, RZ, RZ ;  /* 0x000000ff00037210 */ /* 0x000fca0007ffe1ff */
[----:B------:R-:W-:Y:S01]  /*a430*/  IMAD R3, R3, c[0x0][0x4e8], R12 ;  /* 0x00013a0003037a24 */ /* 0x000fe200078e020c */
[----:B------:R-:W-:-:S04]  /*a440*/  SEL R2, R5, 0xffffffe0, !P1 ;  /* 0xffffffe005027807 */ /* 0x000fc80004800000 */
[----:B------:R-:W-:Y:S02]  /*a450*/  SHF.R.S32.HI R5, RZ, 0x1f, R3 ;  /* 0x0000001fff057819 */ /* 0x000fe40000011403 */
[----:B------:R-:W-:Y:S02]  /*a460*/  IADD3.X R11, R4, R17, R79, P0, !PT ;  /* 0x00000011040b7210 */ /* 0x000fe400007fe44f */
[----:B------:R-:W-:Y:S01]  /*a470*/  MOV R4, 0x40 ;  /* 0x0000004000047802 */ /* 0x000fe20000000f00 */
[----:B------:R-:W-:Y:S01]  /*a480*/  IMAD R5, R5, c[0x0][0x488], RZ ;  /* 0x0001220005057a24 */ /* 0x000fe200078e02ff */
[----:B------:R-:W-:Y:S01]  /*a490*/  F2FP.PACK_AB R13, R167, R13 ;  /* 0x0000000da70d723e */ /* 0x000fe200000000ff */
[----:B------:R-:W-:Y:S01]  /*a4a0*/  IMAD.WIDE.U32 R10, R3, c[0x0][0x488], R10 ;  /* 0x00012200030a7a25 */ /* 0x000fe200078e000a */
[----:B------:R-:W-:Y:S02]  /*a4b0*/  SEL R12, R4, 0xffffffc0, !P2 ;  /* 0xffffffc0040c7807 */ /* 0x000fe40005000000 */
[----:B------:R-:W-:Y:S01]  /*a4c0*/  F2FP.PACK_AB R18, R175, R18 ;  /* 0x00000012af12723e */ /* 0x000fe200000000ff */
[----:B------:R-:W-:Y:S01]  /*a4d0*/  IMAD R5, R3, c[0x0][0x48c], R5 ;  /* 0x0001230003057a24 */ /* 0x000fe200078e0205 */
[----:B------:R-:W-:-:S02]  /*a4e0*/  F2FP.PACK_AB R19, R163, R19 ;  /* 0x00000013a313723e */ /* 0x000fc400000000ff */
[----:B------:R-:W-:Y:S02]  /*a4f0*/  F2FP.PACK_AB R20, R174, R20 ;  /* 0x00000014ae14723e */ /* 0x000fe400000000ff */
[----:B------:R-:W-:Y:S02]  /*a500*/  F2FP.PACK_AB R23, R159, R23 ;  /* 0x000000179f17723e */ /* 0x000fe400000000ff */
[----:B------:R-:W-:Y:S02]  /*a510*/  IADD3 R0, R7, R2, RZ ;  /* 0x0000000207007210 */ /* 0x000fe40007ffe0ff */
[----:B------:R-:W-:Y:S02]  /*a520*/  F2FP.PACK_AB R22, R173, R22 ;  /* 0x00000016ad16723e */ /* 0x000fe400000000ff */
[----:B------:R-:W-:Y:S02]  /*a530*/  F2FP.PACK_AB R21, R155, R21 ;  /* 0x000000159b15723e */ /* 0x000fe400000000ff */
[----:B------:R-:W-:Y:S01]  /*a540*/  IADD3 R2, R2, R6, RZ ;  /* 0x0000000602027210 */ /* 0x000fe20007ffe0ff */
[----:B------:R-:W-:Y:S01]  /*a550*/  STS [R7+0x480], R13 ;  /* 0x0004800d07007388 */ /* 0x000fe20000000800 */
[----:B------:R-:W-:-:S02]  /*a560*/  F2FP.PACK_AB R24, R172, R24 ;  /* 0x00000018ac18723e */ /* 0x000fc400000000ff */
[----:B------:R-:W-:Y:S02]  /*a570*/  F2FP.PACK_AB R25, R151, R25 ;  /* 0x000000199719723e */ /* 0x000fe400000000ff */
[----:B------:R-:W-:Y:S01]  /*a580*/  IADD3 R4, R7, R12, RZ ;  /* 0x0000000c07047210 */ /* 0x000fe20007ffe0ff */
[----:B------:R-:W-:Y:S01]  /*a590*/  STS [R6], R18 ;  /* 0x0000001206007388 */ /* 0x000fe20000000800 */
[----:B------:R-:W-:Y:S02]  /*a5a0*/  F2FP.PACK_AB R26, R171, R26 ;  /* 0x0000001aab1a723e */ /* 0x000fe400000000ff */
[----:B------:R-:W-:Y:S01]  /*a5b0*/  F2FP.PACK_AB R27, R147, R27 ;  /* 0x0000001b931b723e */ /* 0x000fe200000000ff */
[----:B------:R-:W-:Y:S01]  /*a5c0*/  STS [R6+0x400], R19 ;  /* 0x0004001306007388 */ /* 0x000fe20000000800 */
[----:B------:R-:W-:Y:S02]  /*a5d0*/  IADD3 R8, R12, R6, RZ ;  /* 0x000000060c087210 */ /* 0x000fe40007ffe0ff */
[----:B------:R-:W-:Y:S01]  /*a5e0*/  F2FP.PACK_AB R59, R170, R144 ;  /* 0x00000090aa3b723e */ /* 0x000fe200000000ff */
[----:B------:R-:W-:Y:S01]  /*a5f0*/  STS [R0+0x80], R20 ;  /* 0x0000801400007388 */ /* 0x000fe20000000800 */
[----:B------:R-:W-:-:S02]  /*a600*/  F2FP.PACK_AB R58, R143, R142 ;  /* 0x0000008e8f3a723e */ /* 0x000fc400000000ff */
[----:B------:R-:W-:Y:S01]  /*a610*/  IADD3 R3, R12, R0, RZ ;  /* 0x000000000c037210 */ /* 0x000fe20007ffe0ff */
[----:B------:R-:W-:Y:S01]  /*a620*/  STS [R0+0x480], R23 ;  /* 0x0004801700007388 */ /* 0x000fe20000000800 */
[----:B------:R-:W-:Y:S02]  /*a630*/  IADD3 R11, R11, R5, RZ ;  /* 0x000000050b0b7210 */ /* 0x000fe40007ffe0ff */
[----:B------:R-:W-:Y:S01]  /*a640*/  F2FP.PACK_AB R57, R169, R141 ;  /* 0x0000008da939723e */ /* 0x000fe200000000ff */
[----:B------:R-:W-:Y:S01]  /*a650*/  STS [R2], R22 ;  /* 0x0000001602007388 */ /* 0x000fe20000000800 */
[----:B------:R-:W-:Y:S02]  /*a660*/  F2FP.PACK_AB R56, R139, R56 ;  /* 0x000000388b38723e */ /* 0x000fe400000000ff */
[----:B------:R-:W-:Y:S01]  /*a670*/  IADD3 R5, R2, R12, RZ ;  /* 0x0000000c02057210 */ /* 0x000fe20007ffe0ff */
[----:B------:R-:W-:Y:S01]  /*a680*/  STS [R2+0x400], R21 ;  /* 0x0004001502007388 */ /* 0x000fe20000000800 */
[----:B------:R-:W-:-:S02]  /*a690*/  F2FP.PACK_AB R55, R168, R140 ;  /* 0x0000008ca837723e */ /* 0x000fc400000000ff */
[----:B------:R-:W-:Y:S01]  /*a6a0*/  F2FP.PACK_AB R53, R165, R137 ;  /* 0x00000089a535723e */ /* 0x000fe200000000ff */
[----:B------:R-:W-:Y:S01]  /*a6b0*/  STS [R4+0x80], R24 ;  /* 0x0000801804007388 */ /* 0x000fe20000000800 */
[----:B------:R-:W-:Y:S02]  /*a6c0*/  F2FP.PACK_AB R52, R43, R52 ;  /* 0x000000342b34723e */ /* 0x000fe400000000ff */
[----:B------:R-:W-:Y:S01]  /*a6d0*/  F2FP.PACK_AB R51, R164, R136 ;  /* 0x00000088a433723e */ /* 0x000fe200000000ff */
[----:B------:R-:W-:Y:S01]  /*a6e0*/  STS [R4+0x480], R25 ;  /* 0x0004801904007388 */ /* 0x000fe20000000800 */
[----:B------:R-:W-:Y:S02]  /*a6f0*/  F2FP.PACK_AB R49, R161, R49 ;  /* 0x00000031a131723e */ /* 0x000fe400000000ff */
[----:B------:R-:W-:Y:S01]  /*a700*/  F2FP.PACK_AB R48, R33, R48 ;  /* 0x000000302130723e */ /* 0x000fe200000000ff */
[----:B------:R-:W-:Y:S01]  /*a710*/  STS [R8], R26 ;  /* 0x0000001a08007388 */ /* 0x000fe20000000800 */
[----:B------:R-:W-:-:S03]  /*a720*/  F2FP.PACK_AB R47, R160, R135 ;  /* 0x00000087a02f723e */ /* 0x000fc600000000ff */
[----:B------:R-:W-:Y:S01]  /*a730*/  STS [R8+0x400], R27 ;  /* 0x0004001b08007388 */ /* 0x000fe20000000800 */
[----:B------:R-:W-:-:S03]  /*a740*/  F2FP.PACK_AB R45, R157, R45 ;  /* 0x0000002d9d2d723e */ /* 0x000fc600000000ff */
[----:B------:R-:W-:Y:S01]  /*a750*/  STS [R3+0x80], R59 ;  /* 0x0000803b03007388 */ /* 0x000fe20000000800 */
[----:B------:R-:W-:-:S03]  /*a760*/  F2FP.PACK_AB R44, R29, R44 ;  /* 0x0000002c1d2c723e */ /* 0x000fc600000000ff */
[----:B------:R-:W-:Y:S01]  /*a770*/  STS [R3+0x480], R58 ;  /* 0x0004803a03007388 */ /* 0x000fe20000000800 */
[----:B------:R-:W-:-:S03]  /*a780*/  F2FP.PACK_AB R43, R156, R134 ;  /* 0x000000869c2b723e */ /* 0x000fc600000000ff */
        /* <DEDUP_REMOVED lines=18> */
[----:B------:R-:W-:Y:S04]  /*a8b0*/  STS [R2+0x4400], R48 ;  /* 0x0044003002007388 */ /* 0x000fe80000000800 */
[----:B------:R-:W-:Y:S04]  /*a8c0*/  STS [R4+0x4080], R47 ;  /* 0x0040802f04007388 */ /* 0x000fe80000000800 */
        /* <DEDUP_REMOVED lines=33> */
[----:B------:R-:W-:-:S03]  /*aae0*/  LEA R9, P0, R10, c[0x0][0x450], 0x2 ;  /* 0x000114000a097a11 */ /* 0x000fc600078010ff */
        /* <DEDUP_REMOVED lines=13> */
[----:B------:R-:W-:-:S03]  /*abc0*/  LEA.HI.X R11, R10, c[0x0][0x454], R11, 0x2, P0 ;  /* 0x000115000a0b7a11 */ /* 0x000fc600000f140b */
[----:B------:R-:W-:Y:S04]  /*abd0*/  STS [R7+0xc480], R74 ;  /* 0x00c4804a07007388 */ /* 0x000fe80000000800 */
[----:B------:R-:W-:Y:S04]  /*abe0*/  STS [R6+0xc000], R73 ;  /* 0x00c0004906007388 */ /* 0x000fe80000000800 */
[----:B------:R-:W-:Y:S04]  /*abf0*/  STS [R6+0xc400], R72 ;  /* 0x00c4004806007388 */ /* 0x000fe80000000800 */
[----:B------:R-:W-:Y:S04]  /*ac00*/  STS [R0+0xc080], R71 ;  /* 0x00c0804700007388 */ /* 0x000fe80000000800 */
[----:B------:R2:W-:Y:S04]  /*ac10*/  STS [R0+0xc480], R70 ;  /* 0x00c4804600007388 */ /* 0x0005e80000000800 */
[----:B------:R-:W-:Y:S04]  /*ac20*/  STS [R2+0xc000], R69 ;  /* 0x00c0004502007388 */ /* 0x000fe80000000800 */
        /* <DEDUP_REMOVED lines=9> */
[----:B------:R-:W-:Y:S04]  /*acc0*/  SHFL.IDX PT, R12, R9, RZ, 0x1c1f ;  /* 0x001c1fff090c7589 */ /* 0x000fe800000e0000 */
[----:B------:R-:W1:Y:S04]  /*acd0*/  SHFL.IDX PT, R13, R11, RZ, 0x1c1f ;  /* 0x001c1fff0b0d7589 */ /* 0x000e6800000e0000 */
[----:B------:R-:W-:Y:S06]  /*ace0*/  BAR.SYNC.DEFER_BLOCKING 0x1, 0x100 ;  /* 0x0044000000007b1d */ /* 0x000fec0000010000 */
[----:B------:R-:W-:Y:S04]  /*acf0*/  SHFL.IDX PT, R10, R9, 0x1, 0x1c1f ;  /* 0x003c1f00090a7f89 */ /* 0x000fe800000e0000 */
[----:B------:R-:W4:Y:S01]  /*ad00*/  SHFL.IDX PT, R11, R11, 0x1, 0x1c1f ;  /* 0x003c1f000b0b7f89 */ /* 0x000f2200000e0000 */
[----:B--2---:R-:W-:-:S03]  /*ad10*/  SHF.L.U32 R0, R87, 0x1, RZ ;  /* 0x0000000157007819 */ /* 0x004fc600000006ff */
[----:B-1----:R-:W-:Y:S04]  /*ad20*/  @!P5 ST.E [R12.64], R81 ;  /* 0x000000510c00d985 */ /* 0x002fe8000c10190e */
[----:B----4-:R1:W-:Y:S04]  /*ad30*/  @!P3 ST.E [R10.64], R80 ;  /* 0x000000500a00b985 */ /* 0x0103e8000c10190e */
[----:B------:R2:W4:Y:S04]  /*ad40*/  LDS.128 R40, [R0+0x1080] ;  /* 0x0010800000287984 */ /* 0x0005280000000c00 */
[----:B------:R2:W1:Y:S04]  /*ad50*/  LDS.128 R56, [R0+0x2080] ;  /* 0x0020800000387984 */ /* 0x0004680000000c00 */
[----:B------:R2:W2:Y:S04]  /*ad60*/  LDS.128 R68, [R0+0x3080] ;  /* 0x0030800000447984 */ /* 0x0004a80000000c00 */
        /* <DEDUP_REMOVED lines=8> */
[----:B------:R2:W2:Y:S01]  /*adf0*/  LDS.128 R72, [R0+0xf080] ;  /* 0x00f0800000487984 */ /* 0x0004a20000000c00 */
[----:B------:R-:W-:-:S02]  /*ae00*/  IADD3 R2, R15, R82, RZ ;  /* 0x000000520f027210 */ /* 0x000fc40007ffe0ff */
[----:B-1----:R-:W-:-:S04]  /*ae10*/  LEA R11, P0, R14, c[0x0][0x380], 0x1 ;  /* 0x0000e0000e0b7a11 */ /* 0x002fc800078008ff */
[----:B------:R-:W-:Y:S02]  /*ae20*/  LEA.HI.X R10, R14, c[0x0][0x384], R2, 0x1, P0 ;  /* 0x0000e1000e0a7a11 */ /* 0x000fe400000f0c02 */
[----:B---3--:R-:W-:Y:S01]  /*ae30*/  ISETP.GE.AND P0, PT, R86, R83, PT ;  /* 0x000000535600720c */ /* 0x008fe20003f06270 */
[----:B------:R1:W3:Y:S01]  /*ae40*/  SHFL.IDX PT, R2, R11, RZ, 0x181f ;  /* 0x00181fff0b027589 */ /* 0x0002e200000e0000 */
[----:B------:R-:W-:Y:S03]  /*ae50*/  BSSY B0, `(.L_x_6) ;  /* 0x000001f000007945 */ /* 0x000fe60003800000 */
[----:B------:R1:W1:Y:S08]  /*ae60*/  SHFL.IDX PT, R3, R10, RZ, 0x181f ;  /* 0x00181fff0a037589 */ /* 0x00027000000e0000 */
[----:B------:R-:W-:Y:S05]  /*ae70*/  @P0 BRA `(.L_x_7) ;  /* 0x000001c000000947 */ /* 0x000fea0003800000 */
[----:B----4-:R-:W4:Y:S01]  /*ae80*/  LDS.128 R24, [R0+0x80] ;  /* 0x0000800000187984 */ /* 0x010f220000000c00 */
[----:B-----5:R-:W-:-:S02]  /*ae90*/  IADD3 R6, R85, 0x40, RZ ;  /* 0x0000004055067810 */ /* 0x020fc40007ffe0ff */
[C---:B------:R-:W-:Y:S01]  /*aea0*/  IADD3 R7, R85.reuse, 0x80, RZ ;  /* 0x0000008055077810 */ /* 0x040fe20007ffe0ff */
[----:B------:R-:W3:Y:S01]  /*aeb0*/  LDS.128 R20, [R0+0x4080] ;  /* 0x0040800000147984 */ /* 0x000ee20000000c00 */
[----:B------:R-:W-:Y:S02]  /*aec0*/  IADD3 R8, R85, 0xc0, RZ ;  /* 0x000000c055087810 */ /* 0x000fe40007ffe0ff */
[----:B------:R-:W-:Y:S01]  /*aed0*/  ISETP.GE.AND P2, PT, R6, c[0x0][0x3c8], PT ;  /* 0x0000f20006007a0c */ /* 0x000fe20003f46270 */
[----:B------:R-:W2:Y:S01]  /*aee0*/  LDS.128 R16, [R0+0x8080] ;  /* 0x0080800000107984 */ /* 0x000ea20000000c00 */
[----:B------:R-:W-:Y:S02]  /*aef0*/  ISETP.GE.AND P1, PT, R7, c[0x0][0x3c8], PT ;  /* 0x0000f20007007a0c */ /* 0x000fe40003f26270 */
[----:B------:R-:W-:Y:S01]  /*af00*/  ISETP.GE.AND P0, PT, R8, c[0x0][0x3c8], PT ;  /* 0x0000f20008007a0c */ /* 0x000fe20003f06270 */
[----:B------:R1:W2:Y:S01]  /*af10*/  LDS.128 R12, [R0+0xc080] ;  /* 0x00c08000000c7984 */ /* 0x0002a20000000c00 */
[----:B------:R-:W-:-:S07]  /*af20*/  ISETP.GE.AND P3, PT, R85, c[0x0][0x3c8], PT ;  /* 0x0000f20055007a0c */ /* 0x000fce0003f66270 */
[----:B------:R-:W-:-:S04]  /*af30*/  @!P2 SHF.R.S32.HI R4, RZ, 0x1f, R6 ;  /* 0x0000001fff04a819 */ /* 0x000fc80000011406 */
[----:B------:R-:W-:Y:S02]  /*af40*/  @!P0 SHF.R.S32.HI R5, RZ, 0x1f, R8 ;  /* 0x0000001fff058819 */ /* 0x000fe40000011408 */
[----:B------:R-:W-:-:S04]  /*af50*/  @!P2 LEA.HI R6, R4, R6, RZ, 0x3 ;  /* 0x000000060406a211 */ /* 0x000fc800078f18ff */
[----:B------:R-:W-:Y:S02]  /*af60*/  @!P2 LOP3.LUT R6, R6, 0xfffffff8, RZ, 0xc0, !PT ;  /* 0xfffffff80606a812 */ /* 0x000fe400078ec0ff */
[----:B-12---:R-:W-:-:S04]  /*af70*/  @!P1 SHF.R.S32.HI R0, RZ, 0x1f, R7 ;  /* 0x0000001fff009819 */ /* 0x006fc80000011407 */
[----:B------:R-:W-:Y:S01]  /*af80*/  @!P1 LEA.HI R4, R0, R7, RZ, 0x3 ;  /* 0x0000000700049211 */ /* 0x000fe200078f18ff */
[--C-:B---3--:R-:W-:Y:S01]  /*af90*/  @!P2 IMAD.WIDE R6, R6, 0x2, R2.reuse ;  /* 0x000000020606a825 */ /* 0x108fe200078e0202 */
[----:B------:R-:W-:Y:S02]  /*afa0*/  @!P0 LEA.HI R0, R5, R8, RZ, 0x3 ;  /* 0x0000000805008211 */ /* 0x000fe400078f18ff */
[----:B------:R-:W-:Y:S01]  /*afb0*/  @!P1 LOP3.LUT R4, R4, 0xfffffff8, RZ, 0xc0, !PT ;  /* 0xfffffff804049812 */ /* 0x000fe200078ec0ff */
[----:B------:R-:W-:Y:S01]  /*afc0*/  @!P3 IMAD.WIDE R8, R85, 0x2, R2 ;  /* 0x000000025508b825 */ /* 0x000fe200078e0202 */
[----:B------:R-:W-:-:S03]  /*afd0*/  @!P0 LOP3.LUT R0, R0, 0xfffffff8, RZ, 0xc0, !PT ;  /* 0xfffffff800008812 */ /* 0x000fc600078ec0ff */
[--C-:B------:R-:W-:Y:S01]  /*afe0*/  @!P1 IMAD.WIDE R4, R4, 0x2, R2.reuse ;  /* 0x0000000204049825 */ /* 0x100fe200078e0202 */
[----:B----4-:R1:W-:Y:S03]  /*aff0*/  @!P3 ST.E.128 [R8.64], R24 ;  /* 0x000000180800b985 */ /* 0x0103e6000c101d0e */
[----:B------:R-:W-:Y:S01]  /*b000*/  @!P0 IMAD.WIDE R2, R0, 0x2, R2 ;  /* 0x0000000200028825 */ /* 0x000fe200078e0202 */
[----:B------:R1:W-:Y:S04]  /*b010*/  @!P2 ST.E.128 [R6.64], R20 ;  /* 0x000000140600a985 */ /* 0x0003e8000c101d0e */
[----:B------:R1:W-:Y:S04]  /*b020*/  @!P1 ST.E.128 [R4.64], R16 ;  /* 0x0000001004009985 */ /* 0x0003e8000c101d0e */
[----:B------:R1:W-:Y:S02]  /*b030*/  @!P0 ST.E.128 [R2.64], R12 ;  /* 0x0000000c02008985 */ /* 0x0003e4000c101d0e */
.L_x_7:
[----:B----4-:R-:W-:Y:S05]  /*b040*/  BSYNC B0 ;  /* 0x0000000000007941 */ /* 0x010fea0003800000 */
.L_x_6:
[----:B--2---:R-:W-:Y:S01]  /*b050*/  IADD3 R0, R86, 0x20, RZ ;  /* 0x0000002056007810 */ /* 0x004fe20007ffe0ff */
[----:B-1----:R1:W2:Y:S01]  /*b060*/  SHFL.IDX PT, R3, R10, 0x1, 0x181f ;  /* 0x00381f000a037f89 */ /* 0x0022a200000e0000 */
[----:B------:R-:W-:Y:S02]  /*b070*/  BSSY B0, `(.L_x_8) ;  /* 0x000001c000007945 */ /* 0x000fe40003800000 */
[----:B------:R-:W-:Y:S01]  /*b080*/  ISETP.GE.AND P0, PT, R0, R83, PT ;  /* 0x000000530000720c */ /* 0x000fe20003f06270 */
[----:B---3--:R1:W3:-:S12]  /*b090*/  SHFL.IDX PT, R2, R11, 0x1, 0x181f ;  /* 0x00381f000b027f89 */ /* 0x0082d800000e0000 */
[----:B------:R-:W-:Y:S05]  /*b0a0*/  @P0 BRA `(.L_x_9) ;  /* 0x0000018000000947 */ /* 0x000fea0003800000 */
[C---:B-----5:R-:W-:Y:S02]  /*b0b0*/  IADD3 R6, R85.reuse, 0x40, RZ ;  /* 0x0000004055067810 */ /* 0x060fe40007ffe0ff */
[C---:B------:R-:W-:Y:S02]  /*b0c0*/  IADD3 R7, R85.reuse, 0x80, RZ ;  /* 0x0000008055077810 */ /* 0x040fe40007ffe0ff */
[----:B------:R-:W-:Y:S02]  /*b0d0*/  IADD3 R8, R85, 0xc0, RZ ;  /* 0x000000c055087810 */ /* 0x000fe40007ffe0ff */
[----:B------:R-:W-:Y:S02]  /*b0e0*/  ISETP.GE.AND P2, PT, R6, c[0x0][0x3c8], PT ;  /* 0x0000f20006007a0c */ /* 0x000fe40003f46270 */
[----:B------:R-:W-:Y:S02]  /*b0f0*/  ISETP.GE.AND P1, PT, R7, c[0x0][0x3c8], PT ;  /* 0x0000f20007007a0c */ /* 0x000fe40003f26270 */
[----:B------:R-:W-:-:S02]  /*b100*/  ISETP.GE.AND P0, PT, R8, c[0x0][0x3c8], PT ;  /* 0x0000f20008007a0c */ /* 0x000fc40003f06270 */
[----:B------:R-:W-:-:S07]  /*b110*/  ISETP.GE.AND P3, PT, R85, c[0x0][0x3c8], PT ;  /* 0x0000f20055007a0c */ /* 0x000fce0003f66270 */
[----:B------:R-:W-:Y:S02]  /*b120*/  @!P2 SHF.R.S32.HI R4, RZ, 0x1f, R6 ;  /* 0x0000001fff04a819 */ /* 0x000fe40000011406 */
[----:B------:R-:W-:Y:S02]  /*b130*/  @!P1 SHF.R.S32.HI R0, RZ, 0x1f, R7 ;  /* 0x0000001fff009819 */ /* 0x000fe40000011407 */
[----:B------:R-:W-:Y:S02]  /*b140*/  @!P0 SHF.R.S32.HI R5, RZ, 0x1f, R8 ;  /* 0x0000001fff058819 */ /* 0x000fe40000011408 */
[----:B------:R-:W-:Y:S02]  /*b150*/  @!P2 LEA.HI R6, R4, R6, RZ, 0x3 ;  /* 0x000000060406a211 */ /* 0x000fe400078f18ff */
[----:B------:R-:W-:Y:S02]  /*b160*/  @!P1 LEA.HI R4, R0, R7, RZ, 0x3 ;  /* 0x0000000700049211 */ /* 0x000fe400078f18ff */
[----:B------:R-:W-:Y:S01]  /*b170*/  @!P0 LEA.HI R0, R5, R8, RZ, 0x3 ;  /* 0x0000000805008211 */ /* 0x000fe200078f18ff */
[----:B--23--:R-:W-:Y:S01]  /*b180*/  @!P3 IMAD.WIDE R8, R85, 0x2, R2 ;  /* 0x000000025508b825 */ /* 0x00cfe200078e0202 */
[----:B------:R-:W-:-:S02]  /*b190*/  @!P2 LOP3.LUT R6, R6, 0xfffffff8, RZ, 0xc0, !PT ;  /* 0xfffffff80606a812 */ /* 0x000fc400078ec0ff */
[----:B------:R-:W-:Y:S02]  /*b1a0*/  @!P1 LOP3.LUT R4, R4, 0xfffffff8, RZ, 0xc0, !PT ;  /* 0xfffffff804049812 */ /* 0x000fe400078ec0ff */
[----:B------:R-:W-:Y:S01]  /*b1b0*/  @!P0 LOP3.LUT R0, R0, 0xfffffff8, RZ, 0xc0, !PT ;  /* 0xfffffff800008812 */ /* 0x000fe200078ec0ff */
[--C-:B------:R-:W-:Y:S01]  /*b1c0*/  @!P2 IMAD.WIDE R6, R6, 0x2, R2.reuse ;  /* 0x000000020606a825 */ /* 0x100fe200078e0202 */
[----:B------:R2:W-:Y:S03]  /*b1d0*/  @!P3 ST.E.128 [R8.64], R40 ;  /* 0x000000280800b985 */ /* 0x0005e6000c101d0e */
[--C-:B------:R-:W-:Y:S01]  /*b1e0*/  @!P1 IMAD.WIDE R4, R4, 0x2, R2.reuse ;  /* 0x0000000204049825 */ /* 0x100fe200078e0202 */
[----:B------:R2:W-:Y:S03]  /*b1f0*/  @!P2 ST.E.128 [R6.64], R36 ;  /* 0x000000240600a985 */ /* 0x0005e6000c101d0e */
[----:B------:R-:W-:Y:S01]  /*b200*/  @!P0 IMAD.WIDE R2, R0, 0x2, R2 ;  /* 0x0000000200028825 */ /* 0x000fe200078e0202 */
[----:B------:R2:W-:Y:S04]  /*b210*/  @!P1 ST.E.128 [R4.64], R32 ;  /* 0x0000002004009985 */ /* 0x0005e8000c101d0e */
[----:B------:R2:W-:Y:S02]  /*b220*/  @!P0 ST.E.128 [R2.64], R28 ;  /* 0x0000001c02008985 */ /* 0x0005e4000c101d0e */
.L_x_9:
[----:B------:R-:W-:Y:S05]  /*b230*/  BSYNC B0 ;  /* 0x0000000000007941 */ /* 0x000fea0003800000 */
.L_x_8:
[----:B------:R-:W-:Y:S01]  /*b240*/  IADD3 R0, R86, 0x40, RZ ;  /* 0x0000004056007810 */ /* 0x000fe20007ffe0ff */
[----:B--2---:R2:W4:Y:S01]  /*b250*/  SHFL.IDX PT, R3, R10, 0x2, 0x181f ;  /* 0x00581f000a037f89 */ /* 0x00452200000e0000 */
        /* <DEDUP_REMOVED lines=17> */
[----:B---34-:R-:W-:Y:S01]  /*b370*/  @!P3 IMAD.WIDE R8, R85, 0x2, R2 ;  /* 0x000000025508b825 */ /* 0x018fe200078e0202 */
        /* <DEDUP_REMOVED lines=10> */
.L_x_11:
[----:B------:R-:W-:Y:S05]  /*b420*/  BSYNC B0 ;  /* 0x0000000000007941 */ /* 0x000fea0003800000 */
.L_x_10:
[----:B------:R-:W-:Y:S01]  /*b430*/  IADD3 R0, R86, 0x60, RZ ;  /* 0x0000006056007810 */ /* 0x000fe20007ffe0ff */
[----:B---34-:R3:W4:Y:S03]  /*b440*/  SHFL.IDX PT, R3, R10, 0x3, 0x181f ;  /* 0x00781f000a037f89 */ /* 0x01872600000e0000 */
[----:B------:R-:W-:Y:S01]  /*b450*/  ISETP.GE.AND P0, PT, R0, R83, PT ;  /* 0x000000530000720c */ /* 0x000fe20003f06270 */
[----:B------:R3:W1:-:S12]  /*b460*/  SHFL.IDX PT, R2, R11, 0x3, 0x181f ;  /* 0x00781f000b027f89 */ /* 0x00065800000e0000 */
[----:B------:R-:W-:Y:S05]  /*b470*/  @P0 EXIT ;  /* 0x000000000000094d */ /* 0x000fea0003800000 */
[C---:B-----5:R-:W-:Y:S02]  /*b480*/  IADD3 R5, R85.reuse, 0x40, RZ ;  /* 0x0000004055057810 */ /* 0x060fe40007ffe0ff */
[----:B------:R-:W-:Y:S02]  /*b490*/  IADD3 R6, R85, 0x80, RZ ;  /* 0x0000008055067810 */ /* 0x000fe40007ffe0ff */
[----:B------:R-:W-:Y:S02]  /*b4a0*/  ISETP.GE.AND P1, PT, R5, c[0x0][0x3c8], PT ;  /* 0x0000f20005007a0c */ /* 0x000fe40003f26270 */
[----:B------:R-:W-:Y:S02]  /*b4b0*/  ISETP.GE.AND P0, PT, R6, c[0x0][0x3c8], PT ;  /* 0x0000f20006007a0c */ /* 0x000fe40003f06270 */
[----:B------:R-:W-:-:S09]  /*b4c0*/  ISETP.GE.AND P2, PT, R85, c[0x0][0x3c8], PT ;  /* 0x0000f20055007a0c */ /* 0x000fd20003f46270 */
[----:B------:R-:W-:Y:S02]  /*b4d0*/  @!P1 SHF.R.S32.HI R4, RZ, 0x1f, R5 ;  /* 0x0000001fff049819 */ /* 0x000fe40000011405 */
[----:B------:R-:W-:Y:S02]  /*b4e0*/  @!P0 SHF.R.S32.HI R0, RZ, 0x1f, R6 ;  /* 0x0000001fff008819 */ /* 0x000fe40000011406 */
[----:B------:R-:W-:Y:S01]  /*b4f0*/  @!P1 LEA.HI R4, R4, R5, RZ, 0x3 ;  /* 0x0000000504049211 */ /* 0x000fe200078f18ff */
[--C-:B-1--4-:R-:W-:Y:S01]  /*b500*/  @!P2 IMAD.WIDE R8, R85, 0x2, R2.reuse ;  /* 0x000000025508a825 */ /* 0x112fe200078e0202 */
[----:B------:R-:W-:Y:S02]  /*b510*/  @!P0 LEA.HI R0, R0, R6, RZ, 0x3 ;  /* 0x0000000600008211 */ /* 0x000fe400078f18ff */
[----:B------:R-:W-:Y:S02]  /*b520*/  @!P1 LOP3.LUT R4, R4, 0xfffffff8, RZ, 0xc0, !PT ;  /* 0xfffffff804049812 */ /* 0x000fe400078ec0ff */
[----:B------:R-:W-:Y:S01]  /*b530*/  @!P0 LOP3.LUT R0, R0, 0xfffffff8, RZ, 0xc0, !PT ;  /* 0xfffffff800008812 */ /* 0x000fe200078ec0ff */
[----:B------:R1:W-:Y:S02]  /*b540*/  @!P2 ST.E.128 [R8.64], R68 ;  /* 0x000000440800a985 */ /* 0x0003e4000c101d0e */
[----:B------:R-:W-:-:S04]  /*b550*/  @!P1 IMAD.WIDE R6, R4, 0x2, R2 ;  /* 0x0000000204069825 */ /* 0x000fc800078e0202 */
[----:B------:R-:W-:Y:S01]  /*b560*/  @!P0 IMAD.WIDE R4, R0, 0x2, R2 ;  /* 0x0000000200048825 */ /* 0x000fe200078e0202 */
[----:B------:R-:W-:Y:S01]  /*b570*/  IADD3 R0, R85, 0xc0, RZ ;  /* 0x000000c055007810 */ /* 0x000fe20007ffe0ff */
[----:B------:R1:W-:Y:S04]  /*b580*/  @!P1 ST.E.128 [R6.64], R64 ;  /* 0x0000004006009985 */ /* 0x0003e8000c101d0e */
[----:B------:R1:W-:Y:S01]  /*b590*/  @!P0 ST.E.128 [R4.64], R60 ;  /* 0x0000003c04008985 */ /* 0x0003e2000c101d0e */
[----:B------:R-:W-:-:S13]  /*b5a0*/  ISETP.GE.AND P0, PT, R0, c[0x0][0x3c8], PT ;  /* 0x0000f20000007a0c */ /* 0x000fda0003f06270 */
[----:B------:R-:W-:Y:S05]  /*b5b0*/  @P0 EXIT ;  /* 0x000000000000094d */ /* 0x000fea0003800000 */
[----:B-1----:R-:W-:-:S04]  /*b5c0*/  SHF.R.S32.HI R4, RZ, 0x1f, R0 ;  /* 0x0000001fff047819 */ /* 0x002fc80000011400 */
[----:B------:R-:W-:-:S04]  /*b5d0*/  LEA.HI R0, R4, R0, RZ, 0x3 ;  /* 0x0000000004007211 */ /* 0x000fc800078f18ff */
[----:B------:R-:W-:-:S05]  /*b5e0*/  LOP3.LUT R0, R0, 0xfffffff8, RZ, 0xc0, !PT ;  /* 0xfffffff800007812 */ /* 0x000fca00078ec0ff */
[----:B------:R-:W-:-:S05]  /*b5f0*/  IMAD.WIDE R2, R0, 0x2, R2 ;  /* 0x0000000200027825 */ /* 0x000fca00078e0202 */
[----:B------:R-:W-:Y:S01]  /*b600*/  ST.E.128 [R2.64], R72 ;  /* 0x0000004802007985 */ /* 0x000fe2000c101d0e */
[----:B------:R-:W-:Y:S05]  /*b610*/  EXIT ;  /* 0x000000000000794d */ /* 0x000fea0003800000 */
.L_x_12:
[----:B------:R-:W-:-:S00]  /*b620*/  BRA `(.L_x_12) ;  /* 0xfffffff000007947 */ /* 0x000fc0000383ffff */
[----:B------:R-:W-:-:S00]  /*b630*/  NOP ;  /* 0x0000000000007918 */ /* 0x000fc00000000000 */
        /* <DEDUP_REMOVED lines=12> */
.L_x_3532:


//--------------------- .text._ZN7cutlass13device_kernelIN5flash19enable_sm80_to_sm89INS1_16FlashAttnFwdSm80INS1_25CollectiveMainloopFwdSm80ILi8ELi1ELb1EN4cute5tupleIJNS5_1CILi128EEENS7_ILi64EEENS7_ILi256EEEEEELi256ENS_6half_tEfNS_4arch4Sm80ELb0ELb0ELb1ELb1ELb1ELb0ELb1ELb0EEENS1_21CollectiveEpilogueFwdINS6_IJS8_SA_S9_EEENS6_IJNS7_ILi1EEESI_SI_EEESC_SE_Li256ELb1ELb1ELb0ELb0EEENS1_19SingleTileSchedulerILb1ELb0ELb1ELi128EEEEEEEEEvNT_6ParamsE --------------------------
	.section	.text._ZN7cutlass13device_kernelIN5flash19enable_sm80_to_sm89INS1_16FlashAttnFwdSm80INS1_25CollectiveMainloopFwdSm80ILi8ELi1ELb1EN4cute5tupleIJNS5_1CILi128EEENS7_ILi64EEENS7_ILi256EEEEEELi256ENS_6half_tEfNS_4arch4Sm80ELb0ELb0ELb1ELb1ELb1ELb0ELb1ELb0EEENS1_21CollectiveEpilogueFwdINS6_IJS8_SA_S9_EEENS6_IJNS7_ILi1EEESI_SI_EEESC_SE_Li256ELb1ELb1ELb0ELb0EEENS1_19SingleTileSchedulerILb1ELb0ELb1ELi128EEEEEEEEEvNT_6ParamsE,"ax",@progbits
	.sectioninfo	@"SHI_REGISTERS=255"
	.align	128
.text._ZN7cutlass13device_kernelIN5flash19enable_sm80_to_sm89INS1_16FlashAttnFwdSm80INS1_25CollectiveMainloopFwdSm80ILi8ELi1ELb1EN4cute5tupleIJNS5_1CILi128EEENS7_ILi64EEENS7_ILi256EEEEEELi256ENS_6half_tEfNS_4arch4Sm80ELb0ELb0ELb1ELb1ELb1ELb0ELb1ELb0EEENS1_21CollectiveEpilogueFwdINS6_IJS8_SA_S9_EEENS6_IJNS7_ILi1EEESI_SI_EEESC_SE_Li256ELb1ELb1ELb0ELb0EEENS1_19SingleTileSchedulerILb1ELb0ELb1ELi128EEEEEEEEEvNT_6ParamsE:
        .type           _ZN7cutlass13device_kernelIN5flash19enable_sm80_to_sm89INS1_16FlashAttnFwdSm80INS1_25CollectiveMainloopFwdSm80ILi8ELi1ELb1EN4cute5tupleIJNS5_1CILi128EEENS7_ILi64EEENS7_ILi256EEEEEELi256ENS_6half_tEfNS_4arch4Sm80ELb0ELb0ELb1ELb1ELb1ELb0ELb1ELb0EEENS1_21CollectiveEpilogueFwdINS6_IJS8_SA_S9_EEENS6_IJNS7_ILi1EEESI_SI_EEESC_SE_Li256ELb1ELb1ELb0ELb0EEENS1_19SingleTileSchedulerILb1ELb0ELb1ELi128EEEEEEEEEvNT_6ParamsE,@function
        .size           _ZN7cutlass13device_kernelIN5flash19enable_sm80_to_sm89INS1_16FlashAttnFwdSm80INS1_25CollectiveMainloopFwdSm80ILi8ELi1ELb1EN4cute5tupleIJNS5_1CILi128EEENS7_ILi64EEENS7_ILi256EEEEEELi256ENS_6half_tEfNS_4arch4Sm80ELb0ELb0ELb1ELb1ELb1ELb0ELb1ELb0EEENS1_21CollectiveEpilogueFwdINS6_IJS8_SA_S9_EEENS6_IJNS7_ILi1EEESI_SI_EEESC_SE_Li256ELb1ELb1ELb0ELb0EEENS1_19SingleTileSchedulerILb1ELb0ELb1ELi128EEEEEEEEEvNT_6ParamsE,(.L_x_3533 - _ZN7cutlass13device_kernelIN5flash19enable_sm80_to_sm89INS1_16FlashAttnFwdSm80INS1_25CollectiveMainloopFwdSm80ILi8ELi1ELb1EN4cute5tupleIJNS5_1CILi128EEENS7_ILi64EEENS7_ILi256EEEEEELi256ENS_6half_tEfNS_4arch4Sm80ELb0ELb0ELb1ELb1ELb1ELb0ELb1ELb0EEENS1_21CollectiveEpilogueFwdINS6_IJS8_SA_S9_EEENS6_IJNS7_ILi1EEESI_SI_EEESC_SE_Li256ELb1ELb1ELb0ELb0EEENS1_19SingleTileSchedulerILb1ELb0ELb1ELi128EEEEEEEEEvNT_6ParamsE)
        .other          _ZN7cutlass13device_kernelIN5flash19enable_sm80_to_sm89INS1_16FlashAttnFwdSm80INS1_25CollectiveMainloopFwdSm80ILi8ELi1ELb1EN4cute5tupleIJNS5_1CILi128EEENS7_ILi64EEENS7_ILi256EEEEEELi256ENS_6half_tEfNS_4arch4Sm80ELb0ELb0ELb1ELb1ELb1ELb0ELb1ELb0EEENS1_21CollectiveEpilogueFwdINS6_IJS8_SA_S9_EEENS6_IJNS7_ILi1EEESI_SI_EEESC_SE_Li256ELb1ELb1ELb0ELb0EEENS1_19SingleTileSchedulerILb1ELb0ELb1ELi128EEEEEEEEEvNT_6ParamsE,@"STO_CUDA_ENTRY STV_DEFAULT"
_ZN7cutlass13device_kernelIN5flash19enable_sm80_to_sm89INS1_16FlashAttnFwdSm80INS1_25CollectiveMainloopFwdSm80ILi8ELi1ELb1EN4cute5tupleIJNS5_1CILi128EEENS7_ILi64EEENS7_ILi256EEEEEELi256ENS_6half_tEfNS_4arch4Sm80ELb0ELb0ELb1ELb1ELb1ELb0ELb1ELb0EEENS1_21CollectiveEpilogueFwdINS6_IJS8_SA_S9_EEENS6_IJNS7_ILi1EEESI_SI_EEESC_SE_Li256ELb1ELb1ELb0ELb0EEENS1_19SingleTileSchedulerILb1ELb0ELb1ELi128EEEEEEEEEvNT_6ParamsE:
[----:B------:R-:W-:Y:S02]  /*0000*/  MOV R1, c[0x0][0x28] ;  /* 0x00000a0000017a02 */ /* 0x000fe40000000f00 */
[----:B------:R-:W1:Y:S01]  /*0010*/  S2R R85, SR_TID.X ;  /* 0x0000000000557919 */ /* 0x000e620000002100 */
[----:B------:R-:W2:Y:S01]  /*0020*/  S2UR UR11, SR_CTAID.Z ;  /* 0x00000000000b79c3 */ /* 0x000ea20000002700 */
[----:B------:R-:W-:Y:S01]  /*0030*/  UMOV UR14, 0x4 ;  /* 0x00000004000e7882 */ /* 0x000fe20000000000 */
[----:B------:R-:W-:Y:S01]  /*0040*/  IADD3 R1, R1, -0xa8, RZ ;  /* 0xffffff5801017810 */ /* 0x000fe20007ffe0ff */
[----:B------:R-:W-:Y:S02]  /*0050*/  ULDC.64 UR6, c[0x0][0x568] ;  /* 0x00015a0000067ab9 */ /* 0x000fe40000000a00 */
[----:B------:R-:W-:-:S03]  /*0060*/  ULDC.64 UR12, c[0x0][0x118] ;  /* 0x00004600000c7ab9 */ /* 0x000fc60000000a00 */
[----:B------:R-:W3:Y:S01]  /*0070*/  S2UR UR5, SR_CTAID.X ;  /* 0x00000000000579c3 */ /* 0x000ee20000002500 */
[----:B-1----:R-:W-:Y:S01]  /*0080*/  SHF.R.U32.HI R0, RZ, 0x5, R85 ;  /* 0x00000005ff007819 */ /* 0x002fe20000011655 */
[----:B--2---:R-:W-:-:S05]  /*0090*/  UIMAD.WIDE UR6, UR11, UR14, UR6 ;  /* 0x0000000e0b0672a5 */ /* 0x004fca000f8e0206 */
[----:B------:R-:W1:Y:S02]  /*00a0*/  SHFL.IDX PT, R0, R0, RZ, 0x1f ;  /* 0x00001fff00007589 */ /* 0x000e6400000e0000 */
[----:B-1----:R-:W-:-:S13]  /*00b0*/  ISETP.NE.AND P0, PT, R0, RZ, PT ;  /* 0x000000ff0000720c */ /* 0x002fda0003f05270 */
[----:B---3--:R-:W-:Y:S05]  /*00c0*/  @!P0 BRA `(.L_x_13) ;  /* 0x000001c000008947 */ /* 0x008fea0003800000 */
[----:B------:R-:W-:-:S04]  /*00d0*/  ISETP.NE.U32.AND P0, PT, RZ, c[0x0][0x568], PT ;  /* 0x00015a00ff007a0c */ /* 0x000fc80003f05070 */
[----:B------:R-:W-:-:S13]  /*00e0*/  ISETP.NE.AND.EX P0, PT, RZ, c[0x0][0x56c], PT, P0 ;  /* 0x00015b00ff007a0c */ /* 0x000fda0003f05300 */
[----:B------:R-:W-:Y:S05]  /*00f0*/  @!P0 BRA `(.L_x_14) ;  /* 0x0000005000008947 */ /* 0x000fea0003800000 */
[----:B------:R-:W-:Y:S02]  /*0100*/  MOV R2, UR6 ;  /* 0x0000000600027c02 */ /* 0x000fe40008000f00 */
[----:B------:R-:W-:-:S05]  /*0110*/  MOV R3, UR7 ;  /* 0x0000000700037c02 */ /* 0x000fca0008000f00 */
[----:B------:R-:W2:Y:S02]  /*0120*/  LDG.E R0, [R2.64] ;  /* 0x0000000c02007981 */ /* 0x000ea4000c1e1900 */
[----:B--2---:R1:W2:Y:S02]  /*0130*/  R2UR UR6, R0 ;  /* 0x00000000000673c2 */ /* 0x0042a400000e0000 */
[----:B-12---:R-:W-:Y:S05]  /*0140*/  BRA `(.L_x_15) ;  /* 0x000000e000007947 */ /* 0x006fea0003800000 */
.L_x_14:
[----:B------:R-:W-:-:S04]  /*0150*/  ISETP.NE.U32.AND P0, PT, RZ, c[0x0][0x560], PT ;  /* 0x00015800ff007a0c */ /* 0x000fc80003f05070 */
[----:B------:R-:W-:-:S13]  /*0160*/  ISETP.NE.AND.EX P0, PT, RZ, c[0x0][0x564], PT, P0 ;  /* 0x00015900ff007a0c */ /* 0x000fda0003f05300 */
[----:B------:R-:W-:Y:S05]  /*0170*/  @!P0 BRA `(.L_x_16) ;  /* 0x000000a000008947 */ /* 0x000fea0003800000 */
[----:B------:R-:W-:Y:S02]  /*0180*/  ULDC.64 UR6, c[0x0][0x560] ;  /* 0x0001580000067ab9 */ /* 0x000fe40000000a00 */
[----:B------:R-:W-:-:S06]  /*0190*/  UIMAD.WIDE UR6, UR11, UR14, UR6 ;  /* 0x0000000e0b0672a5 */ /* 0x000fcc000f8e0206 */
[----:B------:R-:W-:Y:S02]  /*01a0*/  MOV R2, UR6 ;  /* 0x0000000600027c02 */ /* 0x000fe40008000f00 */
[----:B------:R-:W-:-:S05]  /*01b0*/  MOV R3, UR7 ;  /* 0x0000000700037c02 */ /* 0x000fca0008000f00 */
[----:B------:R1:W2:Y:S04]  /*01c0*/  LDG.E R0, [R2.64] ;  /* 0x0000000c02007981 */ /* 0x0002a8000c1e1900 */
[----:B-1----:R-:W3:Y:S01]  /*01d0*/  LDG.E R2, [R2.64+0x4] ;  /* 0x0000040c02027981 */ /* 0x002ee2000c1e1900 */
[----:B--2---:R-:W1:Y:S08]  /*01e0*/  R2UR UR4, R0 ;  /* 0x00000000000473c2 */ /* 0x004e7000000e0000 */
[----:B---3--:R-:W1:Y:S02]  /*01f0*/  R2UR UR6, R2 ;  /* 0x00000000020673c2 */ /* 0x008e6400000e0000 */
[----:B-1----:R-:W-:Y:S01]  /*0200*/  UIADD3 UR6, -UR4, UR6, URZ ;  /* 0x0000000604067290 */ /* 0x002fe2000fffe13f */
[----:B------:R-:W-:Y:S05]  /*0210*/  BRA `(.L_x_15) ;  /* 0x0000001000007947 */ /* 0x000fea0003800000 */
.L_x_16:
[----:B------:R-:W-:Y:S02]  /*0220*/  ULDC UR6, c[0x0][0x54c] ;  /* 0x0001530000067ab9 */ /* 0x000fe40000000800 */
.L_x_15:
[----:B------:R-:W-:Y:S02]  /*0230*/  ULDC UR4, c[0x0][0x548] ;  /* 0x0001520000047ab9 */ /* 0x000fe40000000800 */
[----:B------:R-:W-:-:S02]  /*0240*/  USHF.L.U32 UR5, UR5, 0x7, URZ ;  /* 0x0000000705057899 */ /* 0x000fc4000800063f */
[----:B------:R-:W-:-:S04]  /*0250*/  UIMAD UR4, UR6, UR4, URZ ;  /* 0x00000004060472a4 */ /* 0x000fc8000f8e023f */
[----:B------:R-:W-:-:S04]  /*0260*/  UISETP.GE.AND UP0, UPT, UR5, UR4, UPT ;  /* 0x000000040500728c */ /* 0x000fc8000bf06270 */
[----:B------:R-:W-:Y:S01]  /*0270*/  USEL UR11, UR11, 0xffffffff, !UP0 ;  /* 0xffffffff0b0b7887 */ /* 0x000fe2000c000000 */
[----:B------:R-:W-:Y:S05]  /*0280*/  BRA `(.L_x_17) ;  /* 0x000001b000007947 */ /* 0x000fea0003800000 */
.L_x_13:
        /* <DEDUP_REMOVED lines=8> */
.L_x_18:
        /* <DEDUP_REMOVED lines=13> */
.L_x_20:
[----:B------:R-:W-:Y:S02]  /*03e0*/  ULDC UR6, c[0x0][0x54c] ;  /* 0x0001530000067ab9 */ /* 0x000fe40000000800 */
.L_x_19:
[----:B------:R-:W-:Y:S02]  /*03f0*/  ULDC UR4, c[0x0][0x548] ;  /* 0x0001520000047ab9 */ /* 0x000fe40000000800 */
[----:B------:R-:W-:-:S02]  /*0400*/  USHF.L.U32 UR5, UR5, 0x7, URZ ;  /* 0x0000000705057899 */ /* 0x000fc4000800063f */
[----:B------:R-:W-:-:S04]  /*0410*/  UIMAD UR4, UR6, UR4, URZ ;  /* 0x00000004060472a4 */ /* 0x000fc8000f8e023f */
[----:B------:R-:W-:-:S04]  /*0420*/  UISETP.GE.AND UP0, UPT, UR5, UR4, UPT ;  /* 0x000000040500728c */ /* 0x000fc8000bf06270 */
[----:B------:R-:W-:-:S06]  /*0430*/  USEL UR11, UR11, 0xffffffff, !UP0 ;  /* 0xffffffff0b0b7887 */ /* 0x000fcc000c000000 */
.L_x_17:
[----:B------:R-:W-:-:S13]  /*0440*/  ISETP.LE.AND P0, PT, RZ, UR11, PT ;  /* 0x0000000bff007c0c */ /* 0x000fda000bf03270 */
[----:B------:R-:W-:Y:S05]  /*0450*/  @!P0 EXIT ;  /* 0x000000000000894d */ /* 0x000fea0003800000 */
[----:B------:R-:W-:Y:S02]  /*0460*/  ULDC.64 UR4, c[0x0][0x370] ;  /* 0x0000dc0000047ab9 */ /* 0x000fe40000000a00 */
[----:B------:R-:W-:Y:S02]  /*0470*/  UISETP.NE.U32.AND UP0, UPT, URZ, UR4, UPT ;  /* 0x000000043f00728c */ /* 0x000fe4000bf05070 */
[----:B------:R-:W-:Y:S02]  /*0480*/  ULDC.64 UR6, c[0x0][0x370] ;  /* 0x0000dc0000067ab9 */ /* 0x000fe40000000a00 */
[----:B------:R-:W-:-:S03]  /*0490*/  UISETP.NE.AND.EX UP0, UPT, URZ, UR5, UPT, UP0 ;  /* 0x000000053f00728c */ /* 0x000fc6000bf05300 */
[----:B------:R-:W-:Y:S02]  /*04a0*/  ULDC.64 UR4, c[0x0][0x348] ;  /* 0x0000d20000047ab9 */ /* 0x000fe40000000a00 */
[----:B------:R-:W-:Y:S01]  /*04b0*/  UISETP.NE.U32.AND UP1, UPT, URZ, UR4, UPT ;  /* 0x000000043f00728c */ /* 0x000fe2000bf25070 */
[----:B------:R-:W-:-:S03]  /*04c0*/  PLOP3.LUT P2, PT, PT, PT, UP0, 0x80, 0x0 ;  /* 0x000000000000781c */ /* 0x000fc60003f4f008 */
[----:B------:R-:W-:Y:S02]  /*04d0*/  UISETP.NE.AND.EX UP1, UPT, URZ, UR5, UPT, UP1 ;  /* 0x000000053f00728c */ /* 0x000fe4000bf25310 */
[----:B------:R-:W-:Y:S02]  /*04e0*/  @UP0 UIMAD.WIDE UR6, UR11, UR14, UR6 ;  /* 0x0000000e0b0602a5 */ /* 0x000fe4000f8e0206 */
[----:B------:R-:W-:Y:S02]  /*04f0*/  ULDC.64 UR4, c[0x0][0x348] ;  /* 0x0000d20000047ab9 */ /* 0x000fe40000000a00 */
[----:B------:R-:W-:Y:S01]  /*0500*/  UIMAD.WIDE UR4, UR11, UR14, UR4 ;  /* 0x0000000e0b0472a5 */ /* 0x000fe2000f8e0204 */
[----:B------:R-:W-:Y:S01]  /*0510*/  PLOP3.LUT P0, PT, PT, PT, UP1, 0x80, 0x0 ;  /* 0x000000000000781c */ /* 0x000fe20003f0f018 */
[----:B------:R-:W-:Y:S02]  /*0520*/  IMAD.U32 R2, RZ, RZ, UR6 ;  /* 0x00000006ff027e24 */ /* 0x000fe4000f8e00ff */
[----:B------:R-:W-:-:S02]  /*0530*/  IMAD.U32 R3, RZ, RZ, UR7 ;  /* 0x00000007ff037e24 */ /* 0x000fc4000f8e00ff */
[----:B------:R-:W-:Y:S01]  /*0540*/  MOV R6, UR4 ;  /* 0x0000000400067c02 */ /* 0x000fe20008000f00 */
[----:B------:R-:W-:Y:S01]  /*0550*/  IMAD.U32 R7, RZ, RZ, UR5 ;  /* 0x00000005ff077e24 */ /* 0x000fe2000f8e00ff */
[----:B------:R-:W-:Y:S01]  /*0560*/  ULDC.64 UR4, c[0x0][0x360] ;  /* 0x0000d80000047ab9 */ /* 0x000fe20000000a00 */
[----:B------:R-:W2:Y:S01]  /*0570*/  @P2 LDG.E R2, [R2.64] ;  /* 0x0000000c02022981 */ /* 0x000ea2000c1e1900 */
[----:B------:R-:W-:-:S04]  /*0580*/  UISETP.NE.U32.AND UP0, UPT, URZ, UR4, UPT ;  /* 0x000000043f00728c */ /* 0x000fc8000bf05070 */
[----:B------:R-:W-:Y:S01]  /*0590*/  UISETP.NE.AND.EX UP0, UPT, URZ, UR5, UPT, UP0 ;  /* 0x000000053f00728c */ /* 0x000fe2000bf05300 */
[----:B------:R-:W3:Y:S02]  /*05a0*/  @P0 LDG.E R0, [R6.64] ;  /* 0x0000000c06000981 */ /* 0x000ee4000c1e1900 */
[----:B------:R-:W-:-:S03]  /*05b0*/  ULDC.64 UR4, c[0x0][0x360] ;  /* 0x0000d80000047ab9 */ /* 0x000fc60000000a00 */
[----:B------:R-:W-:-:S05]  /*05c0*/  PLOP3.LUT P1, PT, PT, PT, UP0, 0x80, 0x0 ;  /* 0x000000000000781c */ /* 0x000fca0003f2f008 */
[----:B------:R-:W-:Y:S01]  /*05d0*/  @UP0 UIMAD.WIDE UR4, UR11, UR14, UR4 ;  /* 0x0000000e0b0402a5 */ /* 0x000fe2000f8e0204 */
[----:B------:R-:W-:-:S05]  /*05e0*/  MOV R13, c[0x0][0x168] ;  /* 0x00005a00000d7a02 */ /* 0x000fca0000000f00 */
[----:B------:R-:W-:Y:S01]  /*05f0*/  IMAD.U32 R4, RZ, RZ, UR4 ;  /* 0x00000004ff047e24 */ /* 0x000fe2000f8e00ff */
[----:B------:R-:W-:-:S05]  /*0600*/  MOV R5, UR5 ;  /* 0x0000000500057c02 */ /* 0x000fca0008000f00 */
[----:B------:R1:W5:Y:S01]  /*0610*/  @P1 LDG.E R13, [R4.64] ;  /* 0x0000000c040d1981 */ /* 0x000362000c1e1900 */
[----:B------:R-:W4:Y:S01]  /*0620*/  S2UR UR9, SR_CTAID.Y ;  /* 0x00000000000979c3 */ /* 0x000f220000002600 */
[----:B------:R-:W-:Y:S02]  /*0630*/  UMOV UR10, URZ ;  /* 0x0000003f000a7c82 */ /* 0x000fe40008000000 */
[----:B------:R-:W-:Y:S02]  /*0640*/  UMOV UR15, URZ ;  /* 0x0000003f000f7c82 */ /* 0x000fe40008000000 */
[----:B------:R-:W-:Y:S02]  /*0650*/  ULDC UR5, c[0x0][0x2ac] ;  /* 0x0000ab0000057ab9 */ /* 0x000fe40000000800 */
[----:B------:R-:W-:Y:S02]  /*0660*/  ULDC UR4, c[0x0][0x1d0] ;  /* 0x0000740000047ab9 */ /* 0x000fe40000000800 */
[----:B------:R-:W-:-:S02]  /*0670*/  UIMAD UR4, UR5, UR4, URZ ;  /* 0x00000004050472a4 */ /* 0x000fc4000f8e023f */
[----:B----4-:R-:W-:Y:S01]  /*0680*/  USHF.R.S32.HI UR8, URZ, 0x1f, UR9 ;  /* 0x0000001f3f087899 */ /* 0x010fe20008011409 */
[----:B--2---:R1:W2:Y:S08]  /*0690*/  @P2 R2UR UR10, R2 ;  /* 0x00000000020a23c2 */ /* 0x0042b000000e0000 */
[----:B---3--:R1:W3:Y:S02]  /*06a0*/  @P0 R2UR UR15, R0 ;  /* 0x00000000000f03c2 */ /* 0x0082e400000e0000 */
[----:B-123--:R-:W-:Y:S05]  /*06b0*/  @P1 BRA `(.L_x_21) ;  /* 0x0000004000001947 */ /* 0x00efea0003800000 */
[----:B------:R-:W-:Y:S05]  /*06c0*/  @!P0 BRA `(.L_x_21) ;  /* 0x0000003000008947 */ /* 0x000fea0003800000 */
[----:B------:R-:W2:Y:S04]  /*06d0*/  LDG.E R0, [R6.64] ;  /* 0x0000000c06007981 */ /* 0x000ea8000c1e1900 */
[----:B------:R-:W2:Y:S02]  /*06e0*/  LDG.E R2, [R6.64+0x4] ;  /* 0x0000040c06027981 */ /* 0x000ea4000c1e1900 */
[----:B--2--5:R-:W-:-:S02]  /*06f0*/  IADD3 R13, -R0, R2, RZ ;  /* 0x00000002000d7210 */ /* 0x024fc40007ffe1ff */
.L_x_21:
[----:B------:R-:W-:-:S04]  /*0700*/  ISETP.NE.U32.AND P0, PT, RZ, c[0x0][0x368], PT ;  /* 0x0000da00ff007a0c */ /* 0x000fc80003f05070 */
[----:B------:R-:W-:-:S13]  /*0710*/  ISETP.NE.AND.EX P0, PT, RZ, c[0x0][0x36c], PT, P0 ;  /* 0x0000db00ff007a0c */ /* 0x000fda0003f05300 */
[----:B------:R-:W-:Y:S05]  /*0720*/  @!P0 BRA `(.L_x_22) ;  /* 0x0000007000008947 */ /* 0x000fea0003800000 */
[----:B------:R-:W-:Y:S02]  /*0730*/  ULDC.64 UR4, c[0x0][0x368] ;  /* 0x0000da0000047ab9 */ /* 0x000fe40000000a00 */
[----:B------:R-:W-:-:S06]  /*0740*/  UIMAD.WIDE UR4, UR11, UR14, UR4 ;  /* 0x0000000e0b0472a5 */ /* 0x000fcc000f8e0204 */
[----:B------:R-:W-:Y:S02]  /*0750*/  MOV R2, UR4 ;  /* 0x0000000400027c02 */ /* 0x000fe40008000f00 */
[----:B------:R-:W-:-:S05]  /*0760*/  MOV R3, UR5 ;  /* 0x0000000500037c02 */ /* 0x000fca0008000f00 */
[----:B------:R-:W2:Y:S02]  /*0770*/  LDG.E R0, [R2.64] ;  /* 0x0000000c02007981 */ /* 0x000ea4000c1e1900 */
[----:B--2---:R1:W2:Y:S02]  /*0780*/  R2UR UR4, R0 ;  /* 0x00000000000473c2 */ /* 0x0042a400000e0000 */
[----:B-12---:R-:W-:Y:S05]  /*0790*/  BRA `(.L_x_23) ;  /* 0x000000c000007947 */ /* 0x006fea0003800000 */
.L_x_22:
[----:B------:R-:W-:-:S04]  /*07a0*/  ISETP.NE.U32.AND P0, PT, RZ, c[0x0][0x350], PT ;  /* 0x0000d400ff007a0c */ /* 0x000fc80003f05070 */
[----:B------:R-:W-:-:S13]  /*07b0*/  ISETP.NE.AND.EX P0, PT, RZ, c[0x0][0x354], PT, P0 ;  /* 0x0000d500ff007a0c */ /* 0x000fda0003f05300 */
[----:B------:R-:W-:Y:S05]  /*07c0*/  @!P0 BRA `(.L_x_23) ;  /* 0x0000009000008947 */ /* 0x000fea0003800000 */
[----:B------:R-:W-:Y:S02]  /*07d0*/  ULDC.64 UR4, c[0x0][0x350] ;  /* 0x0000d40000047ab9 */ /* 0x000fe40000000a00 */
[----:B------:R-:W-:-:S06]  /*07e0*/  UIMAD.WIDE UR4, UR11, UR14, UR4 ;  /* 0x0000000e0b0472a5 */ /* 0x000fcc000f8e0204 */
[----:B------:R-:W-:Y:S02]  /*07f0*/  MOV R2, UR4 ;  /* 0x0000000400027c02 */ /* 0x000fe40008000f00 */
[----:B------:R-:W-:-:S05]  /*0800*/  MOV R3, UR5 ;  /* 0x0000000500037c02 */ /* 0x000fca0008000f00 */
[----:B------:R-:W2:Y:S04]  /*0810*/  LDG.E R4, [R2.64] ;  /* 0x0000000c02047981 */ /* 0x000ea8000c1e1900 */
[----:B------:R-:W3:Y:S01]  /*0820*/  LDG.E R0, [R2.64+0x4] ;  /* 0x0000040c02007981 */ /* 0x000ee2000c1e1900 */
[----:B--2---:R-:W1:Y:S08]  /*0830*/  R2UR UR5, R4 ;  /* 0x00000000040573c2 */ /* 0x004e7000000e0000 */
[----:B---3--:R-:W1:Y:S02]  /*0840*/  R2UR UR4, R0 ;  /* 0x00000000000473c2 */ /* 0x008e6400000e0000 */
[----:B-1----:R-:W-:-:S06]  /*0850*/  UIADD3 UR4, -UR5, UR4, URZ ;  /* 0x0000000405047290 */ /* 0x002fcc000fffe13f */
.L_x_23:
[----:B------:R-:W-:Y:S01]  /*0860*/  UIADD3 UR7, -UR10, UR4, URZ ;  /* 0x000000040a077290 */ /* 0x000fe2000fffe13f */
[----:B------:R-:W-:Y:S01]  /*0870*/  PLOP3.LUT P2, PT, PT, PT, PT, 0x80, 0x0 ;  /* 0x000000000000781c */ /* 0x000fe20003f4f070 */
[----:B------:R-:W-:Y:S01]  /*0880*/  CS2R R10, SRZ ;  /* 0x00000000000a7805 */ /* 0x000fe2000001ff00 */
[----:B------:R-:W-:Y:S01]  /*0890*/  IMAD.MOV.U32 R130, RZ, RZ, RZ ;  /* 0x000000ffff827224 */ /* 0x000fe200078e00ff */
[----:B------:R-:W-:Y:S01]  /*08a0*/  UISETP.GE.AND UP0, UPT, UR7, 0x1, UPT ;  /* 0x000000010700788c */ /* 0x000fe2000bf06270 */
[----:B------:R-:W-:Y:S01]  /*08b0*/  CS2R R128, SRZ ;  /* 0x0000000000807805 */ /* 0x000fe2000001ff00 */
[----:B------:R-:W-:Y:S01]  /*08c0*/  UIADD3 UR4, UR7, 0x3f, URZ ;  /* 0x0000003f07047890 */ /* 0x000fe2000fffe03f */
[----:B------:R-:W-:Y:S01]  /*08d0*/  CS2R R14, SRZ ;  /* 0x00000000000e7805 */ /* 0x000fe2000001ff00 */
[----:B------:R-:W-:Y:S01]  /*08e0*/  IMAD.MOV.U32 R126, RZ, RZ, RZ ;  /* 0x000000ffff7e7224 */ /* 0x000fe200078e00ff */
[----:B------:R-:W-:Y:S01]  /*08f0*/  CS2R R124, SRZ ;  /* 0x00000000007c7805 */ /* 0x000fe2000001ff00 */
[----:B------:R-:W-:Y:S01]  /*0900*/  PLOP3.LUT P0, PT, PT, PT, UP0, 0x80, 0x0 ;  /* 0x000000000000781c */ /* 0x000fe20003f0f008 */
[----:B------:R-:W-:Y:S01]  /*0910*/  USHF.R.S32.HI UR6, URZ, 0x1f, UR4 ;  /* 0x0000001f3f067899 */ /* 0x000fe20008011404 */
[----:B------:R-:W-:Y:S01]  /*0920*/  MOV R122, RZ ;  /* 0x000000ff007a7202 */ /* 0x000fe20000000f00 */
[----:B------:R-:W-:Y:S01]  /*0930*/  CS2R R120, SRZ ;  /* 0x0000000000787805 */ /* 0x000fe2000001ff00 */
[----:B------:R-:W-:Y:S01]  /*0940*/  CS2R R118, SRZ ;  /* 0x0000000000767805 */ /* 0x000fe2000001ff00 */
[----:B------:R-:W-:Y:S01]  /*0950*/  ULEA.HI UR6, UR6, UR4, URZ, 0x6 ;  /* 0x0000000406067291 */ /* 0x000fe2000f8f303f */
[----:B------:R-:W-:Y:S01]  /*0960*/  CS2R R116, SRZ ;  /* 0x0000000000747805 */ /* 0x000fe2000001ff00 */
[----:B------:R-:W-:Y:S01]  /*0970*/  CS2R R16, SRZ ;  /* 0x0000000000107805 */ /* 0x000fe2000001ff00 */
[----:B------:R-:W-:Y:S01]  /*0980*/  IMAD.MOV.U32 R114, RZ, RZ, RZ ;  /* 0x000000ffff727224 */ /* 0x000fe200078e00ff */
[----:B------:R-:W-:Y:S01]  /*0990*/  CS2R R112, SRZ ;  /* 0x0000000000707805 */ /* 0x000fe2000001ff00 */
[----:B------:R-:W-:Y:S01]  /*09a0*/  CS2R R18, SRZ ;  /* 0x0000000000127805 */ /* 0x000fe2000001ff00 */
[----:B------:R-:W-:Y:S01]  /*09b0*/  MOV R110, RZ ;  /* 0x000000ff006e7202 */ /* 0x000fe20000000f00 */
[----:B------:R-:W-:Y:S01]  /*09c0*/  CS2R R108, SRZ ;  /* 0x00000000006c7805 */ /* 0x000fe2000001ff00 */
[----:B------:R-:W-:Y:S01]  /*09d0*/  CS2R R106, SRZ ;  /* 0x00000000006a7805 */ /* 0x000fe2000001ff00 */
[----:B------:R-:W-:Y:S01]  /*09e0*/  CS2R R20, SRZ ;  /* 0x0000000000147805 */ /* 0x000fe2000001ff00 */
[----:B------:R-:W-:Y:S01]  /*09f0*/  IMAD.MOV.U32 R104, RZ, RZ, RZ ;  /* 0x000000ffff687224 */ /* 0x000fe200078e00ff */
[----:B------:R-:W-:Y:S01]  /*0a00*/  CS2R R102, SRZ ;  /* 0x0000000000667805 */ /* 0x000fe2000001ff00 */
[----:B------:R-:W-:Y:S01]  /*0a10*/  MOV R23, RZ ;  /* 0x000000ff00177202 */ /* 0x000fe20000000f00 */
[----:B------:R-:W-:Y:S01]  /*0a20*/  IMAD.MOV.U32 R100, RZ, RZ, RZ ;  /* 0x000000ffff647224 */ /* 0x000fe200078e00ff */
[----:B------:R-:W-:Y:S01]  /*0a30*/  CS2R R98, SRZ ;  /* 0x0000000000627805 */ /* 0x000fe2000001ff00 */
[----:B------:R-:W-:Y:S01]  /*0a40*/  CS2R R24, SRZ ;  /* 0x0000000000187805 */ /* 0x000fe2000001ff00 */
[----:B------:R-:W-:Y:S01]  /*0a50*/  MOV R96, RZ ;  /* 0x000000ff00607202 */ /* 0x000fe20000000f00 */
[----:B------:R-:W-:Y:S01]  /*0a60*/  CS2R R94, SRZ ;  /* 0x00000000005e7805 */ /* 0x000fe2000001ff00 */
        /* <DEDUP_REMOVED lines=27> */
[----:B------:R-:W-:Y:S01]  /*0c20*/  CS2R R46, SRZ ;  /* 0x00000000002e7805 */ /* 0x000fe2000001ff00 */
[----:B------:R-:W-:Y:S01]  /*0c30*/  CS2R R8, SRZ ;  /* 0x0000000000087805 */ /* 0x000fe2000001ff00 */
[----:B------:R-:W-:Y:S01]  /*0c40*/  CS2R R42, SRZ ;  /* 0x00000000002a7805 */ /* 0x000fe2000001ff00 */
[----:B------:R-:W-:Y:S01]  /*0c50*/  IMAD.MOV.U32 R41, RZ, RZ, RZ ;  /* 0x000000ffff297224 */ /* 0x000fe200078e00ff */
        /* <DEDUP_REMOVED lines=19> */
[----:B------:R-:W-:Y:S05]  /*0d90*/  @!P0 BRA `(.L_x_24) ;  /* 0x0000955000008947 */ /* 0x000fea0003800000 */
[----:B------:R-:W-:Y:S02]  /*0da0*/  ULDC.64 UR4, c[0x0][0x340] ;  /* 0x0000d00000047ab9 */ /* 0x000fe40000000a00 */
[----:B------:R-:W-:-:S04]  /*0db0*/  UISETP.NE.U32.AND UP0, UPT, URZ, UR4, UPT ;  /* 0x000000043f00728c */ /* 0x000fc8000bf05070 */
[----:B------:R-:W-:-:S03]  /*0dc0*/  UISETP.NE.AND.EX UP0, UPT, URZ, UR5, UPT, UP0 ;  /* 0x000000053f00728c */ /* 0x000fc6000bf05300 */
[----:B------:R-:W-:-:S03]  /*0dd0*/  ULDC.64 UR4, c[0x0][0x340] ;  /* 0x0000d00000047ab9 */ /* 0x000fc60000000a00 */
[----:B------:R-:W-:-:S05]  /*0de0*/  PLOP3.LUT P0, PT, PT, PT, UP0, 0x80, 0x0 ;  /* 0x000000000000781c */ /* 0x000fca0003f0f008 */
[----:B------:R-:W-:-:S06]  /*0df0*/  @UP0 UIMAD.WIDE UR4, UR11, UR14, UR4 ;  /* 0x0000000e0b0402a5 */ /* 0x000fcc000f8e0204 */
[----:B------:R-:W-:Y:S02]  /*0e00*/  IMAD.U32 R2, RZ, RZ, UR4 ;  /* 0x00000004ff027e24 */ /* 0x000fe4000f8e00ff */
[----:B------:R-:W-:Y:S01]  /*0e10*/  IMAD.U32 R3, RZ, RZ, UR5 ;  /* 0x00000005ff037e24 */ /* 0x000fe2000f8e00ff */
[----:B------:R-:W-:Y:S01]  /*0e20*/  SHF.R.S32.HI R32, RZ, 0x1f, R85 ;  /* 0x0000001fff207819 */ /* 0x000fe20000011455 */
[----:B------:R-:W-:Y:S01]  /*0e30*/  USHF.R.S32.HI UR6, URZ, 0x6, UR6 ;  /* 0x000000063f067899 */ /* 0x000fe20008011406 */
[----:B------:R-:W-:Y:S01]  /*0e40*/  IMAD.MOV.U32 R88, RZ, RZ, c[0x0][0x2b8] ;  /* 0x0000ae00ff587624 */ /* 0x000fe200078e00ff */
[----:B------:R-:W-:Y:S01]  /*0e50*/  ULDC.64 UR4, c[0x0][0x2b0] ;  /* 0x0000ac0000047ab9 */ /* 0x000fe20000000a00 */
[----:B------:R-:W-:Y:S01]  /*0e60*/  LEA.HI R18, R32, R85, RZ, 0x3 ;  /* 0x0000005520127211 */ /* 0x000fe200078f18ff */
[----:B------:R-:W2:Y:S01]  /*0e70*/  @P0 LDG.E R0, [R2.64] ;  /* 0x0000000c02000981 */ /* 0x000ea2000c1e1900 */
[----:B------:R-:W-:-:S03]  /*0e80*/  IMAD.MOV.U32 R19, RZ, RZ, RZ ;  /* 0x000000ffff137224 */ /* 0x000fc600078e00ff */
[----:B------:R-:W-:Y:S01]  /*0e90*/  BAR.SYNC.DEFER_BLOCKING 0x0 ;  /* 0x0000000000007b1d */ /* 0x000fe20000010000 */
[----:B------:R-:W-:Y:S02]  /*0ea0*/  SHF.R.S32.HI R21, RZ, 0x3, R18 ;  /* 0x00000003ff157819 */ /* 0x000fe40000011412 */
[----:B------:R-:W-:-:S03]  /*0eb0*/  ISETP.NE.AND P1, PT, R88, 0x1, PT ;  /* 0x000000015800780c */ /* 0x000fc60003f25270 */
[----:B------:R-:W1:Y:S01]  /*0ec0*/  S2R R17, SR_CTAID.X ;  /* 0x0000000000117919 */ /* 0x000e620000002500 */
[----:B------:R-:W-:Y:S01]  /*0ed0*/  USEL UR19, UR11, URZ, !UP1 ;  /* 0x0000003f0b137287 */ /* 0x000fe2000c800000 */
[----:B-----5:R-:W-:Y:S01]  /*0ee0*/  IMAD R13, R13, c[0x0][0x2c4], RZ ;  /* 0x0000b1000d0d7a24 */ /* 0x020fe200078e02ff */
[----:B--2---:R2:W3:Y:S02]  /*0ef0*/  @P0 R2UR UR18, R0 ;  /* 0x00000000001203c2 */ /* 0x0044e400000e0000 */
[----:B---3--:R-:W-:Y:S02]  /*0f00*/  @!UP0 UMOV UR18, UR11 ;  /* 0x0000000b00128c82 */ /* 0x008fe40008000000 */
[----:B------:R-:W-:Y:S02]  /*0f10*/  USHF.R.S32.HI UR14, URZ, 0x1f, UR18 ;  /* 0x0000001f3f0e7899 */ /* 0x000fe40008011412 */
[----:B------:R-:W-:Y:S02]  /*0f20*/  UIMAD.WIDE.U32 UR16, UR18, UR4, URZ ;  /* 0x00000004121072a5 */ /* 0x000fe4000f8e003f */
[----:B------:R-:W-:-:S04]  /*0f30*/  UIMAD UR14, UR14, UR4, URZ ;  /* 0x000000040e0e72a4 */ /* 0x000fc8000f8e023f */
[----:B------:R-:W-:Y:S01]  /*0f40*/  UIMAD UR14, UR18, UR5, UR14 ;  /* 0x00000005120e72a4 */ /* 0x000fe2000f8e020e */
[----:B--2---:R-:W-:-:S03]  /*0f50*/  LOP3.LUT R0, R18, 0xfffffff8, RZ, 0xc0, !PT ;  /* 0xfffffff812007812 */ /* 0x004fc600078ec0ff */
[----:B------:R-:W-:Y:S02]  /*0f60*/  UIADD3 UR14, UR17, UR14, URZ ;  /* 0x0000000e110e7290 */ /* 0x000fe4000fffe03f */
[----:B------:R-:W-:Y:S01]  /*0f70*/  USHF.R.S32.HI UR18, URZ, 0x1f, UR15 ;  /* 0x0000001f3f127899 */ /* 0x000fe2000801140f */
[----:B------:R-:W-:Y:S01]  /*0f80*/  IMAD.IADD R20, R85, 0x1, -R0 ;  /* 0x0000000155147824 */ /* 0x000fe200078e0a00 */
[----:B------:R-:W-:Y:S01]  /*0f90*/  ULDC.64 UR4, c[0x0][0x178] ;  /* 0x00005e0000047ab9 */ /* 0x000fe20000000a00 */
[----:B------:R-:W-:Y:S02]  /*0fa0*/  IMAD.U32 R0, RZ, RZ, UR6 ;  /* 0x00000006ff007e24 */ /* 0x000fe4000f8e00ff */
[----:B------:R-:W-:-:S04]  /*0fb0*/  IMAD R87, R20, 0x20, R21 ;  /* 0x0000002014577824 */ /* 0x000fc800078e0215 */
[--C-:B------:R-:W-:Y:S01]  /*0fc0*/  IMAD R0, R0, 0x40, R87.reuse ;  /* 0x0000004000007824 */ /* 0x100fe200078e0257 */
[----:B------:R-:W-:Y:S02]  /*0fd0*/  UIMAD UR18, UR18, UR4, URZ ;  /* 0x00000004121272a4 */ /* 0x000fe4000f8e023f */
[----:B------:R-:W-:Y:S01]  /*0fe0*/  UIMAD.WIDE.U32 UR20, UR15, UR4, URZ ;  /* 0x000000040f1472a5 */ /* 0x000fe2000f8e003f */
[----:B-1----:R-:W-:Y:S01]  /*0ff0*/  IMAD R4, R17, 0x80, R87 ;  /* 0x0000008011047824 */ /* 0x002fe200078e0257 */
[----:B------:R-:W-:Y:S01]  /*1000*/  IADD3 R0, R0, -0x40, RZ ;  /* 0xffffffc000007810 */ /* 0x000fe20007ffe0ff */
[----:B------:R-:W-:Y:S01]  /*1010*/  IMAD.SHL.U32 R133, R20, 0x8, RZ ;  /* 0x0000000814857824 */ /* 0x000fe200078e00ff */
[----:B------:R-:W-:Y:S02]  /*1020*/  STL [R1+0x84], R87 ;  /* 0x0000845701007387 */ /* 0x000fe40000100800 */
[C---:B------:R-:W-:Y:S02]  /*1030*/  ISETP.GE.AND P0, PT, R0.reuse, UR7, PT ;  /* 0x0000000700007c0c */ /* 0x040fe4000bf06270 */
[----:B------:R-:W-:-:S02]  /*1040*/  IADD3 R16, R0, UR10, RZ ;  /* 0x0000000a00107c10 */ /* 0x000fc4000fffe0ff */
[----:B------:R-:W-:-:S03]  /*1050*/  ISETP.GT.OR P0, PT, R87, 0x3f, P0 ;  /* 0x0000003f5700780c */ /* 0x000fc60000704670 */
[----:B------:R-:W-:-:S04]  /*1060*/  @P1 IMAD.HI.U32 R0, R16, c[0x0][0x2bc], RZ ;  /* 0x0000af0010001a27 */ /* 0x000fc800078e00ff */
[----:B------:R-:W-:Y:S01]  /*1070*/  IMAD.MOV.U32 R12, RZ, RZ, R16 ;  /* 0x000000ffff0c7224 */ /* 0x000fe200078e0010 */
[----:B------:R-:W-:-:S05]  /*1080*/  @P1 SHF.R.U32.HI R12, RZ, c[0x0][0x2c0], R0 ;  /* 0x0000b000ff0c1a19 */ /* 0x000fca0000011600 */
[----:B------:R-:W-:-:S04]  /*1090*/  @!P0 IADD3 R0, P2, R12, UR16, RZ ;  /* 0x000000100c008c10 */ /* 0x000fc8000ff5e0ff */
[----:B------:R-:W-:Y:S02]  /*10a0*/  @!P0 LEA R2, P1, R0, c[0x0][0x2a0], 0x2 ;  /* 0x0000a80000028a11 */ /* 0x000fe400078210ff */
[----:B------:R-:W-:-:S04]  /*10b0*/  @!P0 LEA.HI.X.SX32 R3, R12, UR14, 0x1, P2 ;  /* 0x0000000e0c038c11 */ /* 0x000fc800090f0eff */
[----:B------:R-:W-:-:S05]  /*10c0*/  @!P0 LEA.HI.X R3, R0, c[0x0][0x2a4], R3, 0x2, P1 ;  /* 0x0000a90000038a11 */ /* 0x000fca00008f1403 */
[----:B------:R1:W2:Y:S01]  /*10d0*/  @!P0 LDG.E R19, [R2.64] ;  /* 0x0000000c02138981 */ /* 0x0002a2000c1e1900 */
[----:B------:R-:W-:Y:S01]  /*10e0*/  IMAD.MOV.U32 R0, RZ, RZ, c[0x0][0x2c4] ;  /* 0x0000b100ff007624 */ /* 0x000fe200078e00ff */
[----:B------:R-:W-:Y:S01]  /*10f0*/  UIMAD UR18, UR15, UR5, UR18 ;  /* 0x000000050f1272a4 */ /* 0x000fe2000f8e0212 */
[----:B------:R-:W-:Y:S01]  /*1100*/  IMAD R17, R17, 0x80, R21 ;  /* 0x0000008011117824 */ /* 0x000fe200078e0215 */
[C---:B------:R-:W-:Y:S01]  /*1110*/  IADD3 R52, R133.reuse, 0x40, RZ ;  /* 0x0000004085347810 */ /* 0x040fe20007ffe0ff */
[----:B------:R-:W-:Y:S01]  /*1120*/  ULDC.64 UR4, c[0x0][0x1b8] ;  /* 0x00006e0000047ab9 */ /* 0x000fe20000000a00 */
[----:B------:R-:W-:Y:S01]  /*1130*/  ISETP.NE.AND P0, PT, R0, 0x1, PT ;  /* 0x000000010000780c */ /* 0x000fe20003f05270 */
[----:B------:R-:W-:Y:S01]  /*1140*/  UIADD3 UR21, UR21, UR18, URZ ;  /* 0x0000001215157290 */ /* 0x000fe2000fffe03f */
[----:B------:R-:W-:Y:S01]  /*1150*/  IMAD.MOV.U32 R0, RZ, RZ, R4 ;  /* 0x000000ffff007224 */ /* 0x000fe200078e0004 */
[----:B------:R-:W-:Y:S01]  /*1160*/  UIMAD UR15, UR8, UR4, URZ ;  /* 0x00000004080f72a4 */ /* 0x000fe2000f8e023f */
[C---:B------:R-:W-:Y:S01]  /*1170*/  IADD3 R53, R133.reuse, 0x80, RZ ;  /* 0x0000008085357810 */ /* 0x040fe20007ffe0ff */
[----:B------:R-:W-:Y:S01]  /*1180*/  USHF.R.S32.HI UR18, URZ, 0x1f, UR11 ;  /* 0x0000001f3f127899 */ /* 0x000fe2000801140b */
[C---:B------:R-:W-:Y:S01]  /*1190*/  IADD3 R23, R133.reuse, 0xc0, RZ ;  /* 0x000000c085177810 */ /* 0x040fe20007ffe0ff */
[----:B------:R-:W-:Y:S01]  /*11a0*/  UIMAD UR15, UR9, UR5, UR15 ;  /* 0x00000005090f72a4 */ /* 0x000fe2000f8e020f */
[----:B------:R-:W-:Y:S01]  /*11b0*/  ISETP.GE.AND P4, PT, R133, c[0x0][0x198], PT ;  /* 0x0000660085007a0c */ /* 0x000fe20003f86270 */
[----:B------:R-:W-:Y:S01]  /*11c0*/  UIMAD.WIDE.U32 UR20, UR9, UR4, UR20 ;  /* 0x00000004091472a5 */ /* 0x000fe2000f8e0014 */
[----:B------:R-:W-:Y:S01]  /*11d0*/  ISETP.GE.AND P3, PT, R52, c[0x0][0x198], PT ;  /* 0x0000660034007a0c */ /* 0x000fe20003f66270 */
[----:B------:R-:W-:Y:S01]  /*11e0*/  USEL UR18, UR18, URZ, !UP1 ;  /* 0x0000003f12127287 */ /* 0x000fe2000c800000 */
[----:B------:R-:W-:Y:S01]  /*11f0*/  ISETP.GE.AND P2, PT, R53, c[0x0][0x198], PT ;  /* 0x0000660035007a0c */ /* 0x000fe20003f46270 */
[----:B------:R-:W-:Y:S01]  /*1200*/  ULDC.64 UR4, c[0x0][0x1c0] ;  /* 0x0000700000047ab9 */ /* 0x000fe20000000a00 */
[----:B------:R-:W-:Y:S01]  /*1210*/  ISETP.GE.AND P5, PT, R23, c[0x0][0x198], PT ;  /* 0x0000660017007a0c */ /* 0x000fe20003fa6270 */
[----:B------:R-:W-:Y:S01]  /*1220*/  UIMAD UR18, UR18, UR4, URZ ;  /* 0x00000004121272a4 */ /* 0x000fe2000f8e023f */
[----:B------:R-:W-:Y:S01]  /*1230*/  LOP3.LUT P6, RZ, R20, 0x2, RZ, 0xc0, !PT ;  /* 0x0000000214ff7812 */ /* 0x000fe200078cc0ff */
[----:B------:R-:W-:Y:S01]  /*1240*/  UIADD3 UR21, UR21, UR15, URZ ;  /* 0x0000000f15157290 */ /* 0x000fe2000fffe03f */
[----:B------:R-:W-:Y:S01]  /*1250*/  LEA.HI R84, R32, R85, RZ, 0x5 ;  /* 0x0000005520547211 */ /* 0x000fe200078f28ff */
[----:B-1----:R-:W-:Y:S01]  /*1260*/  @P0 IMAD.HI.U32 R2, R4, c[0x0][0x2c8], RZ ;  /* 0x0000b20004020a27 */ /* 0x002fe200078e00ff */
[----:B------:R-:W-:-:S02]  /*1270*/  UIMAD UR5, UR19, UR5, UR18 ;  /* 0x00000005130572a4 */ /* 0x000fc4000f8e0212 */
[----:B------:R-:W-:Y:S01]  /*1280*/  UIMAD.WIDE.U32 UR20, UR19, UR4, UR20 ;  /* 0x00000004131472a5 */ /* 0x000fe2000f8e0014 */
[----:B------:R-:W-:Y:S01]  /*1290*/  IMAD.SHL.U32 R232, R84, 0x20, RZ ;  /* 0x0000002054e87824 */ /* 0x000fe200078e00ff */
[----:B------:R-:W-:Y:S01]  /*12a0*/  @P0 SHF.R.U32.HI R0, RZ, c[0x0][0x2cc], R2 ;  /* 0x0000b300ff000a19 */ /* 0x000fe20000011602 */
[----:B------:R-:W-:Y:S02]  /*12b0*/  UISETP.GE.AND UP0, UPT, UR7, 0x41, UPT ;  /* 0x000000410700788c */ /* 0x000fe4000bf06270 */
[----:B------:R-:W-:Y:S01]  /*12c0*/  UIADD3 UR5, UR21, UR5, URZ ;  /* 0x0000000515057290 */ /* 0x000fe2000fffe03f */
[--C-:B------:R-:W-:Y:S01]  /*12d0*/  SHF.R.S32.HI R6, RZ, 0x1f, R0.reuse ;  /* 0x0000001fff067819 */ /* 0x100fe20000011400 */
[----:B------:R-:W-:Y:S01]  /*12e0*/  IMAD.MOV R5, RZ, RZ, -R0 ;  /* 0x000000ffff057224 */ /* 0x000fe200078e0a00 */
[----:B------:R-:W-:Y:S01]  /*12f0*/  LOP3.LUT R232, R232, 0x7ffffc00, RZ, 0xc0, !PT ;  /* 0x7ffffc00e8e87812 */ /* 0x000fe200078ec0ff */
[----:B------:R-:W-:Y:S02]  /*1300*/  IMAD.U32 R3, RZ, RZ, UR21 ;  /* 0x00000015ff037e24 */ /* 0x000fe4000f8e00ff */
[----:B------:R-:W-:-:S02]  /*1310*/  IMAD.U32 R2, RZ, RZ, UR20 ;  /* 0x00000014ff027e24 */ /* 0x000fc4000f8e00ff */
[----:B------:R-:W-:Y:S01]  /*1320*/  IMAD.U32 R3, RZ, RZ, UR5 ;  /* 0x00000005ff037e24 */ /* 0x000fe2000f8e00ff */
[----:B------:R-:W-:Y:S01]  /*1330*/  ULDC.64 UR4, c[0x0][0x1e8] ;  /* 0x00007a0000047ab9 */ /* 0x000fe20000000a00 */
[----:B------:R-:W-:Y:S01]  /*1340*/  IMAD R6, R6, c[0x0][0x1b0], RZ ;  /* 0x00006c0006067a24 */ /* 0x000fe200078e02ff */
[----:B------:R-:W-:Y:S01]  /*1350*/  UIMAD UR15, UR8, UR4, URZ ;  /* 0x00000004080f72a4 */ /* 0x000fe2000f8e023f */
[----:B------:R-:W-:Y:S01]  /*1360*/  IMAD R4, R5, c[0x0][0x2c4], R4 ;  /* 0x0000b10005047a24 */ /* 0x000fe200078e0204 */
[----:B------:R-:W-:Y:S01]  /*1370*/  UIMAD.WIDE.U32 UR18, UR9, UR4, URZ ;  /* 0x00000004091272a5 */ /* 0x000fe2000f8e003f */
[C---:B------:R-:W-:Y:S01]  /*1380*/  IMAD R5, R0.reuse, c[0x0][0x1b4], R6 ;  /* 0x00006d0000057a24 */ /* 0x040fe200078e0206 */
[----:B------:R-:W-:Y:S01]  /*1390*/  UIMAD UR15, UR9, UR5, UR15 ;  /* 0x00000005090f72a4 */ /* 0x000fe2000f8e020f */
[----:B------:R-:W-:Y:S01]  /*13a0*/  IMAD.WIDE.U32 R2, R0, c[0x0][0x1b0], R2 ;  /* 0x00006c0000027a25 */ /* 0x000fe200078e0002 */
[----:B------:R-:W-:Y:S01]  /*13b0*/  SHF.R.S32.HI R0, RZ, 0x1f, R4 ;  /* 0x0000001fff007819 */ /* 0x000fe20000011404 */
[----:B------:R-:W-:-:S02]  /*13c0*/  ULDC.64 UR4, c[0x0][0x210] ;  /* 0x0000840000047ab9 */ /* 0x000fc40000000a00 */
[----:B------:R-:W-:Y:S01]  /*13d0*/  IMAD.IADD R3, R3, 0x1, R5 ;  /* 0x0000000103037824 */ /* 0x000fe200078e0205 */
[----:B------:R-:W-:Y:S01]  /*13e0*/  UIADD3 UR15, UR19, UR15, URZ ;  /* 0x0000000f130f7290 */ /* 0x000fe2000fffe03f */
[----:B------:R-:W-:Y:S01]  /*13f0*/  IMAD R0, R0, c[0x0][0x1a8], RZ ;  /* 0x00006a0000007a24 */ /* 0x000fe200078e02ff */
[----:B------:R-:W-:Y:S01]  /*1400*/  UIMAD.WIDE.U32 UR20, UR9, UR4, URZ ;  /* 0x00000004091472a5 */ /* 0x000fe2000f8e003f */
[----:B------:R-:W-:Y:S01]  /*1410*/  IMAD.SHL.U32 R5, R21, 0x40, RZ ;  /* 0x0000004015057824 */ /* 0x000fe200078e00ff */
[----:B------:R-:W-:Y:S01]  /*1420*/  UIMAD UR4, UR8, UR4, URZ ;  /* 0x00000004080472a4 */ /* 0x000fe2000f8e023f */
[C---:B------:R-:W-:Y:S02]  /*1430*/  IMAD R6, R4.reuse, c[0x0][0x1ac], R0 ;  /* 0x00006b0004067a24 */ /* 0x040fe400078e0200 */
[----:B------:R-:W-:Y:S01]  /*1440*/  IMAD.WIDE.U32 R2, R4, c[0x0][0x1a8], R2 ;  /* 0x00006a0004027a25 */ /* 0x000fe200078e0002 */
[----:B------:R-:W-:Y:S01]  /*1450*/  LOP3.LUT R0, R5, 0x1c0, RZ, 0xc0, !PT ;  /* 0x000001c005007812 */ /* 0x000fe200078ec0ff */
[----:B------:R-:W-:-:S02]  /*1460*/  UIMAD UR5, UR9, UR5, UR4 ;  /* 0x00000005090572a4 */ /* 0x000fc4000f8e0204 */
[----:B------:R-:W-:Y:S01]  /*1470*/  ULEA UR4, UR6, 0xffffffc0, 0x6 ;  /* 0xffffffc006047891 */ /* 0x000fe2000f8e303f */
[----:B------:R-:W-:Y:S01]  /*1480*/  SHF.R.U32.HI R5, RZ, 0x3, R0 ;  /* 0x00000003ff057819 */ /* 0x000fe20000011600 */
[----:B------:R-:W-:Y:S01]  /*1490*/  UIADD3 UR5, UR21, UR5, URZ ;  /* 0x0000000515057290 */ /* 0x000fe2000fffe03f */
[----:B------:R-:W-:Y:S01]  /*14a0*/  LOP3.LUT R4, R0, 0x38, R133, 0xf8, !PT ;  /* 0x0000003800047812 */ /* 0x000fe200078ef885 */
[----:B------:R-:W-:Y:S01]  /*14b0*/  IMAD.IADD R0, R3, 0x1, R6 ;  /* 0x0000000103007824 */ /* 0x000fe200078e0206 */
[----:B------:R-:W-:Y:S01]  /*14c0*/  LEA R15, P0, R2, c[0x0][0x160], 0x1 ;  /* 0x00005800020f7a11 */ /* 0x000fe200078008ff */
[----:B------:R-:W-:Y:S01]  /*14d0*/  UIADD3 UR4, UR7, -UR4, URZ ;  /* 0x8000000407047290 */ /* 0x000fe2000fffe03f */
[----:B------:R-:W-:Y:S02]  /*14e0*/  LEA.HI R3, R32, R85, RZ, 0x6 ;  /* 0x0000005520037211 */ /* 0x000fe400078f30ff */
[----:B------:R-:W-:Y:S02]  /*14f0*/  LEA.HI.X R14, R2, c[0x0][0x164], R0, 0x1, P0 ;  /* 0x00005900020e7a11 */ /* 0x000fe400000f0c00 */
[----:B------:R-:W-:Y:S01]  /*1500*/  SHFL.IDX PT, R2, R15, RZ, 0x181f ;  /* 0x00181fff0f027589 */ /* 0x000fe200000e0000 */
[----:B------:R-:W-:Y:S01]  /*1510*/  IMAD.SHL.U32 R0, R3, 0x8, RZ ;  /* 0x0000000803007824 */ /* 0x000fe200078e00ff */
[----:B------:R-:W-:-:S02]  /*1520*/  LOP3.LUT R4, R4, R5, RZ, 0x3c, !PT ;  /* 0x0000000504047212 */ /* 0x000fc400078e3cff */
[----:B------:R-:W1:Y:S01]  /*1530*/  SHFL.IDX PT, R3, R14, RZ, 0x181f ;  /* 0x00181fff0e037589 */ /* 0x000e6200000e0000 */
[----:B------:R-:W-:Y:S02]  /*1540*/  ISETP.GE.AND P0, PT, R17, R13, PT ;  /* 0x0000000d1100720c */ /* 0x000fe40003f06270 */
[----:B------:R-:W-:Y:S02]  /*1550*/  LOP3.LUT R6, R4, 0xfffffe00, R0, 0xf8, !PT ;  /* 0xfffffe0004067812 */ /* 0x000fe400078ef800 */
[----:B------:R-:W-:Y:S02]  /*1560*/  SHF.R.S32.HI R5, RZ, 0x1f, R52 ;  /* 0x0000001fff057819 */ /* 0x000fe40000011434 */
[----:B------:R-:W-:Y:S01]  /*1570*/  SHF.R.S32.HI R4, RZ, 0x1f, R53 ;  /* 0x0000001fff047819 */ /* 0x000fe20000011435 */
[----:B------:R-:W-:Y:S01]  /*1580*/  IMAD.SHL.U32 R86, R6, 0x2, RZ ;  /* 0x0000000206567824 */ /* 0x000fe200078e00ff */
[----:B------:R-:W-:Y:S02]  /*1590*/  SHF.R.S32.HI R0, RZ, 0x1f, R23 ;  /* 0x0000001fff007819 */ /* 0x000fe40000011417 */
[----:B------:R-:W-:-:S02]  /*15a0*/  LEA.HI R5, R5, R52, RZ, 0x3 ;  /* 0x0000003405057211 */ /* 0x000fc400078f18ff */
[----:B------:R-:W-:Y:S02]  /*15b0*/  LEA.HI R4, R4, R53, RZ, 0x3 ;  /* 0x0000003504047211 */ /* 0x000fe400078f18ff */
[----:B------:R-:W-:Y:S02]  /*15c0*/  LEA.HI R0, R0, R23, RZ, 0x3 ;  /* 0x0000001700007211 */ /* 0x000fe400078f18ff */
[----:B------:R-:W-:Y:S02]  /*15d0*/  LOP3.LUT R134, R5, 0xfffffff8, RZ, 0xc0, !PT ;  /* 0xfffffff805867812 */ /* 0x000fe400078ec0ff */
[----:B------:R-:W-:Y:S01]  /*15e0*/  LOP3.LUT R176, R4, 0xfffffff8, RZ, 0xc0, !PT ;  /* 0xfffffff804b07812 */ /* 0x000fe200078ec0ff */
[----:B------:R-:W-:Y:S01]  /*15f0*/  SHFL.IDX PT, R5, R14, 0x1, 0x181f ;  /* 0x00381f000e057f89 */ /* 0x000fe200000e0000 */
[----:B------:R-:W-:Y:S02]  /*1600*/  LOP3.LUT R177, R0, 0xfffffff8, RZ, 0xc0, !PT ;  /* 0xfffffff800b17812 */ /* 0x000fe400078ec0ff */
[----:B------:R-:W-:Y:S01]  /*1610*/  IADD3 R0, R17, 0x20, RZ ;  /* 0x0000002011007810 */ /* 0x000fe20007ffe0ff */
[----:B------:R-:W3:Y:S01]  /*1620*/  SHFL.IDX PT, R4, R15, 0x1, 0x181f ;  /* 0x00381f000f047f89 */ /* 0x000ee200000e0000 */
[----:B-1----:R-:W-:Y:S01]  /*1630*/  @!P0 IMAD.WIDE R10, R133, 0x2, R2 ;  /* 0x00000002850a8825 */ /* 0x002fe200078e0202 */
[----:B------:R-:W-:-:S02]  /*1640*/  IADD3 R21, -R21, UR4, RZ ;  /* 0x0000000415157c10 */ /* 0x000fc4000fffe1ff */
[----:B------:R-:W-:Y:S01]  /*1650*/  SHF.R.S32.HI R178, RZ, 0x1f, R134 ;  /* 0x0000001fffb27819 */ /* 0x000fe20000011486 */
[----:B------:R-:W-:Y:S01]  /*1660*/  @!P0 IMAD.WIDE R8, R134, 0x2, R2 ;  /* 0x0000000286088825 */ /* 0x000fe200078e0202 */
[----:B------:R1:W-:Y:S01]  /*1670*/  @!P0 LDGSTS.E.BYPASS.LTC128B.128 [R86+0x100], [R10.64], !P4 ;  /* 0x001000000a568fae */ /* 0x0003e2000e101d4c */
[----:B------:R-:W-:Y:S02]  /*1680*/  SHF.R.S32.HI R179, RZ, 0x1f, R176 ;  /* 0x0000001fffb37819 */ /* 0x000fe400000114b0 */
[--C-:B------:R-:W-:Y:S01]  /*1690*/  @!P0 IMAD.WIDE R6, R176, 0x2, R2.reuse ;  /* 0x00000002b0068825 */ /* 0x100fe200078e0202 */
[----:B------:R3:W-:Y:S03]  /*16a0*/  @!P0 LDGSTS.E.BYPASS.LTC128B.128 [R86+0x4100], [R8.64], !P3 ;  /* 0x0410000008568fae */ /* 0x0007e6000d901d4c */
[----:B------:R-:W-:Y:S01]  /*16b0*/  @!P0 IMAD.WIDE R2, R177, 0x2, R2 ;  /* 0x00000002b1028825 */ /* 0x000fe200078e0202 */
[----:B------:R4:W-:Y:S04]  /*16c0*/  @!P0 LDGSTS.E.BYPASS.LTC128B.128 [R86+0x8100], [R6.64], !P2 ;  /* 0x0810000006568fae */ /* 0x0009e8000d101d4c */
[----:B------:R4:W-:Y:S01]  /*16d0*/  @!P0 LDGSTS.E.BYPASS.LTC128B.128 [R86+0xc100], [R2.64], !P5 ;  /* 0x0c10000002568fae */ /* 0x0009e2000e901d4c */
[----:B------:R-:W-:Y:S01]  /*16e0*/  ISETP.GE.AND P0, PT, R0, R13, PT ;  /* 0x0000000d0000720c */ /* 0x000fe20003f06270 */
[----:B------:R-:W-:-:S04]  /*16f0*/  IMAD.MOV R0, RZ, RZ, -R12 ;  /* 0x000000ffff007224 */ /* 0x000fc800078e0a0c */
[----:B------:R-:W-:Y:S01]  /*1700*/  IMAD R22, R0, c[0x0][0x2b8], R16 ;  /* 0x0000ae0000167a24 */ /* 0x000fe200078e0210 */
[----:B------:R-:W-:-:S04]  /*1710*/  IADD3 R0, R17, 0x40, RZ ;  /* 0x0000004011007810 */ /* 0x000fc80007ffe0ff */
[----:B-1----:R-:W-:-:S03]  /*1720*/  SHF.R.S32.HI R10, RZ, 0x1f, R22 ;  /* 0x0000001fff0a7819 */ /* 0x002fc60000011416 */
[----:B---3--:R-:W-:-:S04]  /*1730*/  @!P0 IMAD.WIDE R8, R134, 0x2, R4 ;  /* 0x0000000286088825 */ /* 0x008fc800078e0204 */
[--C-:B----4-:R-:W-:Y:S01]  /*1740*/  @!P0 IMAD.WIDE R6, R133, 0x2, R4.reuse ;  /* 0x0000000285068825 */ /* 0x110fe200078e0204 */
[----:B------:R-:W-:Y:S04]  /*1750*/  SHFL.IDX PT, R2, R15, 0x2, 0x181f ;  /* 0x00581f000f027f89 */ /* 0x000fe800000e0000 */
[----:B------:R-:W1:Y:S04]  /*1760*/  SHFL.IDX PT, R3, R14, 0x2, 0x181f ;  /* 0x00581f000e037f89 */ /* 0x000e6800000e0000 */
[----:B------:R3:W-:Y:S04]  /*1770*/  @!P0 LDGSTS.E.BYPASS.LTC128B.128 [R86+0x1100], [R6.64], !P4 ;  /* 0x0110000006568fae */ /* 0x0007e8000e101d4c */
[----:B------:R1:W-:Y:S01]  /*1780*/  @!P0 LDGSTS.E.BYPASS.LTC128B.128 [R86+0x5100], [R8.64], !P3 ;  /* 0x0510000008568fae */ /* 0x0003e2000d901d4c */
[----:B---3--:R-:W-:-:S04]  /*1790*/  @!P0 IMAD.WIDE R6, R176, 0x2, R4 ;  /* 0x00000002b0068825 */ /* 0x008fc800078e0204 */
[----:B------:R-:W-:Y:S01]  /*17a0*/  @!P0 IMAD.WIDE R4, R177, 0x2, R4 ;  /* 0x00000002b1048825 */ /* 0x000fe200078e0204 */
[----:B------:R3:W-:Y:S04]  /*17b0*/  @!P0 LDGSTS.E.BYPASS.LTC128B.128 [R86+0x9100], [R6.64], !P2 ;  /* 0x0910000006568fae */ /* 0x0007e8000d101d4c */
[----:B------:R4:W-:Y:S01]  /*17c0*/  @!P0 LDGSTS.E.BYPASS.LTC128B.128 [R86+0xd100], [R4.64], !P5 ;  /* 0x0d10000004568fae */ /* 0x0009e2000e901d4c */
[----:B------:R-:W-:Y:S01]  /*17d0*/  ISETP.GE.AND P0, PT, R0, R13, PT ;  /* 0x0000000d0000720c */ /* 0x000fe20003f06270 */
[----:B------:R-:W-:-:S04]  /*17e0*/  IMAD R0, R10, c[0x0][0x1e0], RZ ;  /* 0x000078000a007a24 */ /* 0x000fc800078e02ff */
[----:B------:R-:W-:-:S08]  /*17f0*/  IMAD R0, R22, c[0x0][0x1e4], R0 ;  /* 0x0000790016007a24 */ /* 0x000fd000078e0200 */
[----:B-1----:R-:W-:-:S05]  /*1800*/  @!P0 IMAD.WIDE R8, R133, 0x2, R2 ;  /* 0x0000000285088825 */ /* 0x002fca00078e0202 */
[----:B------:R1:W-:Y:S01]  /*1810*/  @!P0 LDGSTS.E.BYPASS.LTC128B.128 [R86+0x2100], [R8.64], !P4 ;  /* 0x0210000008568fae */ /* 0x0003e2000e101d4c */
[----:B---3--:R-:W-:-:S04]  /*1820*/  @!P0 IMAD.WIDE R6, R134, 0x2, R2 ;  /* 0x0000000286068825 */ /* 0x008fc800078e0202 */
[----:B----4-:R-:W-:Y:S01]  /*1830*/  IMAD.WIDE.U32 R4, R22, c[0x0][0x1e0], RZ ;  /* 0x0000780016047a25 */ /* 0x010fe200078e00ff */
[----:B------:R3:W-:Y:S03]  /*1840*/  @!P0 LDGSTS.E.BYPASS.LTC128B.128 [R86+0x6100], [R6.64], !P3 ;  /* 0x0610000006568fae */ /* 0x0007e6000d901d4c */
[----:B------:R-:W-:Y:S02]  /*1850*/  IMAD.IADD R5, R5, 0x1, R0 ;  /* 0x0000000105057824 */ /* 0x000fe400078e0200 */
[----:B-1----:R-:W-:-:S04]  /*1860*/  @!P0 IMAD.WIDE R8, R176, 0x2, R2 ;  /* 0x00000002b0088825 */ /* 0x002fc800078e0202 */
[----:B------:R-:W-:Y:S01]  /*1870*/  @!P0 IMAD.WIDE R2, R177, 0x2, R2 ;  /* 0x00000002b1028825 */ /* 0x000fe200078e0202 */
[----:B------:R1:W-:Y:S03]  /*1880*/  @!P0 LDGSTS.E.BYPASS.LTC128B.128 [R86+0xa100], [R8.64], !P2 ;  /* 0x0a10000008568fae */ /* 0x0003e6000d101d4c */
[----:B---3--:R-:W-:Y:S01]  /*1890*/  IMAD R6, R10, c[0x0][0x208], RZ ;  /* 0x000082000a067a24 */ /* 0x008fe200078e02ff */
[----:B------:R3:W-:Y:S03]  /*18a0*/  @!P0 LDGSTS.E.BYPASS.LTC128B.128 [R86+0xe100], [R2.64], !P5 ;  /* 0x0e10000002568fae */ /* 0x0007e6000e901d4c */
[----:B------:R-:W-:Y:S01]  /*18b0*/  IMAD R6, R22, c[0x0][0x20c], R6 ;  /* 0x0000830016067a24 */ /* 0x000fe200078e0206 */
[----:B-1----:R-:W-:-:S04]  /*18c0*/  IADD3 R8, R17, 0x60, RZ ;  /* 0x0000006011087810 */ /* 0x002fc80007ffe0ff */
[----:B------:R-:W-:Y:S01]  /*18d0*/  ISETP.GE.AND P1, PT, R8, R13, PT ;  /* 0x0000000d0800720c */ /* 0x000fe20003f26270 */
[----:B---3--:R-:W-:-:S04]  /*18e0*/  IMAD.WIDE.U32 R2, R22, c[0x0][0x208], RZ ;  /* 0x0000820016027a25 */ /* 0x008fc800078e00ff */
[----:B------:R-:W-:Y:S02]  /*18f0*/  IMAD.IADD R3, R3, 0x1, R6 ;  /* 0x0000000103037824 */ /* 0x000fe400078e0206 */
[----:B------:R-:W-:Y:S01]  /*1900*/  SHFL.IDX PT, R6, R15, 0x3, 0x181f ;  /* 0x00781f000f067f89 */ /* 0x000fe200000e0000 */
[----:B--2---:R-:W-:Y:S01]  /*1910*/  SHF.R.S32.HI R9, RZ, 0x1f, R19 ;  /* 0x0000001fff097819 */ /* 0x004fe20000011413 */
[----:B------:R-:W-:Y:S02]  /*1920*/  IMAD.WIDE.U32 R4, R19, c[0x0][0x1f0], R4 ;  /* 0x00007c0013047a25 */ /* 0x000fe400078e0004 */
[----:B------:R1:W-:Y:S02]  /*1930*/  STL [R1+0x50], R19 ;  /* 0x0000501301007387 */ /* 0x0003e40000100800 */
[----:B------:R-:W-:Y:S02]  /*1940*/  IMAD R0, R9, c[0x0][0x1f0], RZ ;  /* 0x00007c0009007a24 */ /* 0x000fe400078e02ff */
[----:B------:R-:W-:Y:S01]  /*1950*/  STL [R1+0x4c], R86 ;  /* 0x00004c5601007387 */ /* 0x000fe20000100800 */
[----:B------:R-:W-:-:S03]  /*1960*/  IMAD.WIDE.U32 R2, R19, c[0x0][0x218], R2 ;  /* 0x0000860013027a25 */ /* 0x000fc600078e0002 */
[----:B------:R-:W-:Y:S01]  /*1970*/  STL [R1+0x54], R22 ;  /* 0x0000541601007387 */ /* 0x000fe20000100800 */
[----:B------:R-:W-:Y:S01]  /*1980*/  IMAD R7, R19, c[0x0][0x1f4], R0 ;  /* 0x00007d0013077a24 */ /* 0x000fe200078e0200 */
[----:B------:R-:W-:-:S04]  /*1990*/  IADD3 R0, P0, R4, UR18, RZ ;  /* 0x0000001204007c10 */ /* 0x000fc8000ff1e0ff */
[----:B------:R-:W-:Y:S02]  /*19a0*/  IADD3.X R4, R5, UR15, R7, P0, !PT ;  /* 0x0000000f05047c10 */ /* 0x000fe400087fe407 */
[----:B------:R-:W-:Y:S01]  /*19b0*/  LEA R13, P0, R0, c[0x0][0x1c8], 0x1 ;  /* 0x00007200000d7a11 */ /* 0x000fe200078008ff */
[----:B------:R-:W2:Y:S01]  /*19c0*/  SHFL.IDX PT, R7, R14, 0x3, 0x181f ;  /* 0x00781f000e077f89 */ /* 0x000ea200000e0000 */
[----:B------:R-:W-:Y:S02]  /*19d0*/  LEA.HI R5, R32, R85, RZ, 0x4 ;  /* 0x0000005520057211 */ /* 0x000fe400078f20ff */
[----:B------:R-:W-:Y:S01]  /*19e0*/  LEA.HI.X R12, R0, c[0x0][0x1cc], R4, 0x1, P0 ;  /* 0x00007300000c7a11 */ /* 0x000fe200000f0c04 */
[----:B------:R-:W-:Y:S01]  /*19f0*/  IMAD R4, R9, c[0x0][0x218], RZ ;  /* 0x0000860009047a24 */ /* 0x000fe200078e02ff */
[----:B------:R-:W-:Y:S01]  /*1a00*/  LOP3.LUT R0, R5, 0xfffffff0, RZ, 0xc0, !PT ;  /* 0xfffffff005007812 */ /* 0x000fe200078ec0ff */
[----:B------:R-:W-:Y:S01]  /*1a10*/  IMAD.SHL.U32 R9, R20, 0x40, RZ ;  /* 0x0000004014097824 */ /* 0x000fe200078e00ff */
[----:B------:R-:W-:Y:S01]  /*1a20*/  SHF.R.S32.HI R10, RZ, 0x4, R5 ;  /* 0x00000004ff0a7819 */ /* 0x000fe20000011405 */
[----:B------:R-:W-:Y:S01]  /*1a30*/  IMAD R4, R19, c[0x0][0x21c], R4 ;  /* 0x0000870013047a24 */ /* 0x000fe200078e0204 */
[----:B------:R-:W-:Y:S01]  /*1a40*/  IADD3 R8, P0, R2, UR20, RZ ;  /* 0x0000001402087c10 */ /* 0x000fe2000ff1e0ff */
[----:B------:R-:W-:Y:S01]  /*1a50*/  IMAD.IADD R2, R85, 0x1, -R0 ;  /* 0x0000000155027824 */ /* 0x000fe200078e0a00 */
[----:B------:R-:W-:-:S02]  /*1a60*/  LEA.HI R5, R5, R10, RZ, 0x1 ;  /* 0x0000000a05057211 */ /* 0x000fc400078f08ff */
[----:B------:R-:W-:Y:S02]  /*1a70*/  LOP3.LUT R0, R9, 0x1c0, RZ, 0xc0, !PT ;  /* 0x000001c009007812 */ /* 0x000fe400078ec0ff */
[----:B------:R-:W-:Y:S02]  /*1a80*/  IADD3.X R9, R3, UR5, R4, P0, !PT ;  /* 0x0000000503097c10 */ /* 0x000fe400087fe404 */
[----:B------:R-:W-:Y:S02]  /*1a90*/  LOP3.LUT R4, R5, 0xfffffffe, RZ, 0xc0, !PT ;  /* 0xfffffffe05047812 */ /* 0x000fe400078ec0ff */
[----:B------:R-:W-:Y:S02]  /*1aa0*/  LOP3.LUT R5, R0, 0x8, R18, 0xf8, !PT ;  /* 0x0000000800057812 */ /* 0x000fe400078ef812 */
[----:B------:R-:W-:Y:S01]  /*1ab0*/  SHF.R.U32.HI R0, RZ, 0x3, R0 ;  /* 0x00000003ff007819 */ /* 0x000fe20000011600 */
[----:B-1----:R-:W-:Y:S01]  /*1ac0*/  IMAD.IADD R19, R10, 0x1, -R4 ;  /* 0x000000010a137824 */ /* 0x002fe200078e0a04 */
[----:B------:R-:W-:-:S02]  /*1ad0*/  LEA R3, P0, R8, c[0x0][0x1f8], 0x1 ;  /* 0x00007e0008037a11 */ /* 0x000fc400078008ff */
[----:B------:R-:W-:Y:S02]  /*1ae0*/  SHF.R.S32.HI R11, RZ, 0x1f, R2 ;  /* 0x0000001fff0b7819 */ /* 0x000fe40000011402 */
[----:B------:R-:W-:Y:S01]  /*1af0*/  LOP3.LUT R5, R5, R0, RZ, 0x3c, !PT ;  /* 0x0000000005057212 */ /* 0x000fe200078e3cff */
[----:B------:R-:W1:Y:S01]  /*1b00*/  SHFL.IDX PT, R17, R3, RZ, 0x181f ;  /* 0x00181fff03117589 */ /* 0x000e6200000e0000 */
[----:B------:R-:W-:Y:S01]  /*1b10*/  LEA.HI.X R0, R8, c[0x0][0x1fc], R9, 0x1, P0 ;  /* 0x00007f0008007a11 */ /* 0x000fe200000f0c09 */
[--C-:B--2---:R-:W-:Y:S01]  /*1b20*/  @!P1 IMAD.WIDE R8, R133, 0x2, R6.reuse ;  /* 0x0000000285089825 */ /* 0x104fe200078e0206 */
[----:B------:R-:W-:Y:S01]  /*1b30*/  LEA.HI R22, R11, R2, RZ, 0x3 ;  /* 0x000000020b167211 */ /* 0x000fe200078f18ff */
[----:B------:R2:W-:Y:S01]  /*1b40*/  SHFL.IDX PT, R15, R3, 0x1, 0x181f ;  /* 0x00381f00030f7f89 */ /* 0x0005e200000e0000 */
[----:B------:R-:W-:Y:S01]  /*1b50*/  ISETP.GE.AND P0, PT, R21, 0x1, PT ;  /* 0x000000011500780c */ /* 0x000fe20003f06270 */
[----:B------:R-:W-:Y:S01]  /*1b60*/  @!P1 IMAD.WIDE R10, R176, 0x2, R6 ;  /* 0x00000002b00a9825 */ /* 0x000fe200078e0206 */
[----:B------:R-:W-:Y:S01]  /*1b70*/  LOP3.LUT R4, R22, 0xfffffff8, RZ, 0xc0, !PT ;  /* 0xfffffff816047812 */ /* 0x000fe200078ec0ff */
[----:B------:R-:W-:Y:S04]  /*1b80*/  SHFL.IDX PT, R16, R0, RZ, 0x181f ;  /* 0x00181fff00107589 */ /* 0x000fe800000e0000 */
[----:B------:R3:W-:Y:S01]  /*1b90*/  SHFL.IDX PT, R14, R0, 0x1, 0x181f ;  /* 0x00381f00000e7f89 */ /* 0x0007e200000e0000 */
[----:B------:R-:W-:-:S03]  /*1ba0*/  IMAD.IADD R18, R2, 0x1, -R4 ;  /* 0x0000000102127824 */ /* 0x000fc600078e0a04 */
[----:B------:R-:W-:Y:S04]  /*1bb0*/  SHFL.IDX PT, R4, R13, RZ, 0x181f ;  /* 0x00181fff0d047589 */ /* 0x000fe800000e0000 */
[----:B------:R4:W-:Y:S01]  /*1bc0*/  @!P1 LDGSTS.E.BYPASS.LTC128B.128 [R86+0x3100], [R8.64], !P4 ;  /* 0x0310000008569fae */ /* 0x0009e2000e101d4c */
[----:B------:R-:W-:Y:S01]  /*1bd0*/  ISETP.GE.AND P4, PT, R52, c[0x0][0x1d4], PT ;  /* 0x0000750034007a0c */ /* 0x000fe20003f86270 */
[----:B--2---:R-:W-:-:S04]  /*1be0*/  @!P1 IMAD.WIDE R2, R134, 0x2, R6 ;  /* 0x0000000286029825 */ /* 0x004fc800078e0206 */
[----:B------:R-:W-:Y:S01]  /*1bf0*/  @!P1 IMAD.WIDE R6, R177, 0x2, R6 ;  /* 0x00000002b1069825 */ /* 0x000fe200078e0206 */
[----:B------:R2:W-:Y:S03]  /*1c00*/  @!P1 LDGSTS.E.BYPASS.LTC128B.128 [R86+0x7100], [R2.64], !P3 ;  /* 0x0710000002569fae */ /* 0x0005e6000d901d4c */
[----:B---3--:R-:W-:Y:S01]  /*1c10*/  IMAD R0, R19, 0x200, R5 ;  /* 0x0000020013007824 */ /* 0x008fe200078e0205 */
[----:B------:R3:W-:Y:S03]  /*1c20*/  @!P1 LDGSTS.E.BYPASS.LTC128B.128 [R86+0xb100], [R10.64], !P2 ;  /* 0x0b1000000a569fae */ /* 0x0007e6000d101d4c */
[----:B------:R-:W-:Y:S01]  /*1c30*/  IMAD.SHL.U32 R135, R0, 0x2, RZ ;  /* 0x0000000200877824 */ /* 0x000fe200078e00ff */
[----:B------:R-:W3:Y:S04]  /*1c40*/  SHFL.IDX PT, R5, R12, RZ, 0x181f ;  /* 0x00181fff0c057589 */ /* 0x000ee800000e0000 */
[----:B------:R4:W-:Y:S01]  /*1c50*/  @!P1 LDGSTS.E.BYPASS.LTC128B.128 [R86+0xf100], [R6.64], !P5 ;  /* 0x0f10000006569fae */ /* 0x0009e2000e901d4c */
[----:B------:R-:W-:-:S02]  /*1c60*/  ISETP.GE.AND P5, PT, R133, c[0x0][0x1d4], PT ;  /* 0x0000750085007a0c */ /* 0x000fc40003fa6270 */
[C---:B------:R-:W-:Y:S01]  /*1c70*/  IADD3 R0, R135.reuse, 0x10100, RZ ;  /* 0x0001010087007810 */ /* 0x040fe20007ffe0ff */
[----:B------:R-:W0:Y:S01]  /*1c80*/  LDGDEPBAR ;  /* 0x00000000000079af */ /* 0x000e220000000000 */
[----:B------:R-:W-:Y:S02]  /*1c90*/  IADD3 R89, R135, 0x10120, RZ ;  /* 0x0001012087597810 */ /* 0x000fe40007ffe0ff */
[----:B------:R-:W-:Y:S01]  /*1ca0*/  @P6 IADD3 R89, R0, -0x20, RZ ;  /* 0xffffffe000596810 */ /* 0x000fe20007ffe0ff */
[----:B------:R-:W-:Y:S01]  /*1cb0*/  IMAD.SHL.U32 R0, R18, 0x40, RZ ;  /* 0x0000004012007824 */ /* 0x000fe200078e00ff */
[----:B------:R-:W-:-:S03]  /*1cc0*/  ISETP.GE.AND P6, PT, R133, c[0x0][0x1d4], PT ;  /* 0x0000750085007a0c */ /* 0x000fc60003fc6270 */
[----:B------:R-:W-:Y:S01]  /*1cd0*/  STL [R1+0x4], R89 ;  /* 0x0000045901007387 */ /* 0x000fe20000100800 */
[----:B------:R-:W-:Y:S01]  /*1ce0*/  LOP3.LUT R0, R0, 0x1c0, RZ, 0xc0, !PT ;  /* 0x000001c000007812 */ /* 0x000fe200078ec0ff */
[----:B--2---:R-:W-:-:S05]  /*1cf0*/  IMAD.WIDE R2, R133, 0x2, RZ ;  /* 0x0000000285027825 */ /* 0x004fca00078e02ff */
[----:B-1----:R-:W-:Y:S01]  /*1d00*/  IADD3 R30, P3, R17, R2, RZ ;  /* 0x00000002111e7210 */ /* 0x002fe20007f7e0ff */
[----:B---3--:R-:W-:Y:S01]  /*1d10*/  @P0 IMAD.WIDE R10, R134, 0x2, R4 ;  /* 0x00000002860a0825 */ /* 0x008fe200078e0204 */
[----:B------:R-:W-:Y:S02]  /*1d20*/  IADD3 R28, P2, R2, R15, RZ ;  /* 0x0000000f021c7210 */ /* 0x000fe40007f5e0ff */
[----:B------:R-:W-:Y:S01]  /*1d30*/  SHFL.IDX PT, R2, R13, 0x1, 0x181f ;  /* 0x00381f000d027f89 */ /* 0x000fe200000e0000 */
[----:B------:R-:W-:Y:S01]  /*1d40*/  IMAD.X R31, R16, 0x1, R3, P3 ;  /* 0x00000001101f7824 */ /* 0x000fe200018e0603 */
[----:B------:R-:W-:Y:S01]  /*1d50*/  ISETP.GE.AND P3, PT, R53, c[0x0][0x1d4], PT ;  /* 0x0000750035007a0c */ /* 0x000fe20003f66270 */
[----:B------:R-:W-:Y:S01]  /*1d60*/  IMAD.X R29, R3, 0x1, R14, P2 ;  /* 0x00000001031d7824 */ /* 0x000fe200010e060e */
[----:B------:R-:W-:Y:S01]  /*1d70*/  ISETP.GE.AND P2, PT, R23, c[0x0][0x1d4], PT ;  /* 0x0000750017007a0c */ /* 0x000fe20003f46270 */
[----:B------:R1:W2:Y:S01]  /*1d80*/  SHFL.IDX PT, R3, R12, 0x1, 0x181f ;  /* 0x00381f000c037f89 */ /* 0x0002a200000e0000 */
[----:B----4-:R-:W-:-:S04]  /*1d90*/  @P0 IMAD.WIDE R8, R176, 0x2, R4 ;  /* 0x00000002b0080825 */ /* 0x010fc800078e0204 */
[----:B------:R-:W-:-:S05]  /*1da0*/  IMAD.WIDE R6, R134, 0x2, RZ ;  /* 0x0000000286067825 */ /* 0x000fca00078e02ff */
[----:B------:R-:W-:-:S05]  /*1db0*/  IADD3 R26, P1, R17, R6, RZ ;  /* 0x00000006111a7210 */ /* 0x000fca0007f3e0ff */
[----:B------:R-:W-:Y:S01]  /*1dc0*/  IMAD.X R27, R16, 0x1, R7, P1 ;  /* 0x00000001101b7824 */ /* 0x000fe200008e0607 */
[----:B------:R-:W-:-:S05]  /*1dd0*/  IADD3 R24, P1, R6, R15, RZ ;  /* 0x0000000f06187210 */ /* 0x000fca0007f3e0ff */
[----:B------:R-:W-:Y:S02]  /*1de0*/  IMAD.X R25, R7, 0x1, R14, P1 ;  /* 0x0000000107197824 */ /* 0x000fe400008e060e */
[----:B-1----:R-:W-:-:S04]  /*1df0*/  @P0 IMAD.WIDE R12, R133, 0x2, R4 ;  /* 0x00000002850c0825 */ /* 0x002fc800078e0204 */
[----:B------:R-:W-:Y:S01]  /*1e00*/  @P0 IMAD.WIDE R4, R177, 0x2, R4 ;  /* 0x00000002b1040825 */ /* 0x000fe200078e0204 */
[----:B------:R1:W-:Y:S04]  /*1e10*/  @P0 LDGSTS.E.BYPASS.LTC128B.128 [R86+0x10100], [R12.64], !P5 ;  /* 0x101000000c560fae */ /* 0x0003e8000e901d4c */
[----:B------:R3:W-:Y:S04]  /*1e20*/  @P0 LDGSTS.E.BYPASS.LTC128B.128 [R86+0x12100], [R10.64], !P4 ;  /* 0x121000000a560fae */ /* 0x0007e8000e101d4c */
[----:B------:R4:W-:Y:S04]  /*1e30*/  @P0 LDGSTS.E.BYPASS.LTC128B.128 [R86+0x14100], [R8.64], !P3 ;  /* 0x1410000008560fae */ /* 0x0009e8000d901d4c */
[----:B------:R1:W-:Y:S01]  /*1e40*/  @P0 LDGSTS.E.BYPASS.LTC128B.128 [R86+0x16100], [R4.64], !P2 ;  /* 0x1610000004560fae */ /* 0x0003e2000d101d4c */
[----:B------:R-:W-:-:S13]  /*1e50*/  ISETP.GT.AND P0, PT, R21, 0x20, PT ;  /* 0x000000201500780c */ /* 0x000fda0003f04270 */
[----:B--2---:R-:W-:-:S05]  /*1e60*/  @P0 IMAD.WIDE R6, R133, 0x2, R2 ;  /* 0x0000000285060825 */ /* 0x004fca00078e0202 */
[----:B------:R2:W-:Y:S01]  /*1e70*/  @P0 LDGSTS.E.BYPASS.LTC128B.128 [R86+0x11100], [R6.64], !P5 ;  /* 0x1110000006560fae */ /* 0x0005e2000e901d4c */
[----:B----4-:R-:W-:Y:S02]  /*1e80*/  IMAD.SHL.U32 R8, R19, 0x8, RZ ;  /* 0x0000000813087824 */ /* 0x010fe400078e00ff */
[----:B-1----:R-:W-:-:S03]  /*1e90*/  IMAD.WIDE R4, R176, 0x2, RZ ;  /* 0x00000002b0047825 */ /* 0x002fc600078e02ff */
[----:B------:R-:W-:Y:S02]  /*1ea0*/  LOP3.LUT R8, R0, 0x8, R8, 0xf8, !PT ;  /* 0x0000000800087812 */ /* 0x000fe400078ef808 */
[----:B------:R-:W-:Y:S02]  /*1eb0*/  SHF.R.U32.HI R0, RZ, 0x3, R0 ;  /* 0x00000003ff007819 */ /* 0x000fe40000011600 */
[----:B------:R-:W-:Y:S02]  /*1ec0*/  IADD3 R12, P1, R17, R4, RZ ;  /* 0x00000004110c7210 */ /* 0x000fe40007f3e0ff */
[----:B------:R-:W-:Y:S01]  /*1ed0*/  LOP3.LUT R0, R8, R0, RZ, 0x3c, !PT ;  /* 0x0000000008007212 */ /* 0x000fe200078e3cff */
[----:B------:R-:W-:-:S04]  /*1ee0*/  @P0 IMAD.WIDE R8, R134, 0x2, R2 ;  /* 0x0000000286080825 */ /* 0x000fc800078e0202 */
[----:B------:R-:W-:Y:S01]  /*1ef0*/  IMAD.X R13, R16, 0x1, R5, P1 ;  /* 0x00000001100d7824 */ /* 0x000fe200008e0605 */
[----:B------:R1:W-:Y:S01]  /*1f00*/  @P0 LDGSTS.E.BYPASS.LTC128B.128 [R86+0x13100], [R8.64], !P4 ;  /* 0x1310000008560fae */ /* 0x0003e2000e101d4c */
[----:B---3--:R-:W-:Y:S01]  /*1f10*/  IADD3 R10, P1, R4, R15, RZ ;  /* 0x0000000f040a7210 */ /* 0x008fe20007f3e0ff */
[----:B--2---:R-:W-:-:S04]  /*1f20*/  @P0 IMAD.WIDE R6, R176, 0x2, R2 ;  /* 0x00000002b0060825 */ /* 0x004fc800078e0202 */
[----:B------:R-:W-:Y:S01]  /*1f30*/  @P0 IMAD.WIDE R2, R177, 0x2, R2 ;  /* 0x00000002b1020825 */ /* 0x000fe200078e0202 */
[----:B------:R2:W-:Y:S03]  /*1f40*/  @P0 LDGSTS.E.BYPASS.LTC128B.128 [R86+0x15100], [R6.64], !P3 ;  /* 0x1510000006560fae */ /* 0x0005e6000d901d4c */
[----:B------:R-:W-:Y:S01]  /*1f50*/  IMAD.X R11, R5, 0x1, R14, P1 ;  /* 0x00000001050b7824 */ /* 0x000fe200008e060e */
[----:B------:R3:W-:Y:S01]  /*1f60*/  @P0 LDGSTS.E.BYPASS.LTC128B.128 [R86+0x17100], [R2.64], !P2 ;  /* 0x1710000002560fae */ /* 0x0007e2000d101d4c */
[----:B------:R-:W-:-:S03]  /*1f70*/  IMAD.WIDE R4, R177, 0x2, RZ ;  /* 0x00000002b1047825 */ /* 0x000fc600078e02ff */
[----:B------:R-:W0:Y:S02]  /*1f80*/  LDGDEPBAR ;  /* 0x00000000000079af */ /* 0x000e240000000000 */
[----:B-1----:R-:W-:-:S05]  /*1f90*/  IADD3 R8, P1, R17, R4, RZ ;  /* 0x0000000411087210 */ /* 0x002fca0007f3e0ff */
[----:B------:R-:W-:Y:S01]  /*1fa0*/  IMAD.X R9, R16, 0x1, R5, P1 ;  /* 0x0000000110097824 */ /* 0x000fe200008e0605 */
[----:B------:R-:W-:Y:S02]  /*1fb0*/  LOP3.LUT P1, RZ, R18, 0x4, RZ, 0xc0, !PT ;  /* 0x0000000412ff7812 */ /* 0x000fe4000782c0ff */
[----:B--2---:R-:W-:Y:S01]  /*1fc0*/  IADD3 R6, P0, R4, R15, RZ ;  /* 0x0000000f04067210 */ /* 0x004fe20007f1e0ff */
[----:B------:R-:W-:Y:S02]  /*1fd0*/  IMAD.MOV.U32 R4, RZ, RZ, 0x10 ;  /* 0x00000010ff047424 */ /* 0x000fe400078e00ff */
[----:B---3--:R-:W-:Y:S01]  /*1fe0*/  IMAD.SHL.U32 R3, R22, 0x40, RZ ;  /* 0x0000004016037824 */ /* 0x008fe200078e00ff */
[----:B------:R-:W-:-:S04]  /*1ff0*/  DEPBAR.LE SB0, 0x1 ;  /* 0x000080400000791a */ /* 0x000fc80000000000 */
[----:B------:R-:W-:Y:S01]  /*2000*/  LOP3.LUT R3, R0, 0xfffffe00, R3, 0xf8, !PT ;  /* 0xfffffe0000037812 */ /* 0x000fe200078ef803 */
[----:B------:R-:W-:Y:S01]  /*2010*/  IMAD.X R7, R5, 0x1, R14, P0 ;  /* 0x0000000105077824 */ /* 0x000fe200000e060e */
[----:B------:R-:W-:Y:S01]  /*2020*/  BAR.SYNC.DEFER_BLOCKING 0x0 ;  /* 0x0000000000007b1d */ /* 0x000fe20000010000 */
[----:B------:R-:W-:Y:S01]  /*2030*/  LOP3.LUT P0, RZ, R18, 0x2, RZ, 0xc0, !PT ;  /* 0x0000000212ff7812 */ /* 0x000fe2000780c0ff */
[----:B------:R-:W-:Y:S01]  /*2040*/  IMAD.MOV.U32 R0, RZ, RZ, 0x20 ;  /* 0x00000020ff007424 */ /* 0x000fe200078e00ff */
[----:B------:R-:W-:Y:S01]  /*2050*/  IADD3 R5, R89, 0x1000, RZ ;  /* 0x0000100059057810 */ /* 0x000fe20007ffe0ff */
[----:B------:R-:W-:Y:S01]  /*2060*/  IMAD.IADD R232, R3, 0x1, R232 ;  /* 0x0000000103e87824 */ /* 0x000fe200078e02e8 */
[----:B------:R-:W-:Y:S01]  /*2070*/  SEL R4, R4, 0xfffffff0, !P0 ;  /* 0xfffffff004047807 */ /* 0x000fe20004000000 */
[----:B------:R-:W-:Y:S01]  /*2080*/  IMAD.MOV.U32 R2, RZ, RZ, 0x40 ;  /* 0x00000040ff027424 */ /* 0x000fe200078e00ff */
[----:B------:R-:W-:Y:S02]  /*2090*/  SEL R0, R0, 0xffffffe0, !P1 ;  /* 0xffffffe000007807 */ /* 0x000fe40004800000 */
[C---:B------:R-:W-:Y:S01]  /*20a0*/  LEA R240, R232.reuse, 0x100, 0x1 ;  /* 0x00000100e8f07811 */ /* 0x040fe200078e08ff */
[----:B------:R-:W-:Y:S01]  /*20b0*/  IMAD.SHL.U32 R232, R232, 0x2, RZ ;  /* 0x00000002e8e87824 */ /* 0x000fe200078e00ff */
[----:B------:R-:W-:-:S02]  /*20c0*/  ISETP.LT.OR P0, PT, R21, 0x1, P6 ;  /* 0x000000011500780c */ /* 0x000fc40003701670 */
[----:B------:R-:W-:Y:S01]  /*20d0*/  ISETP.GE.AND P1, PT, R52, c[0x0][0x1d4], PT ;  /* 0x0000750034007a0c */ /* 0x000fe20003f26270 */
[--C-:B------:R-:W-:Y:S01]  /*20e0*/  IMAD R236, R4, 0x2, R240.reuse ;  /* 0x0000000204ec7824 */ /* 0x100fe200078e02f0 */
[----:B------:R-:W-:Y:S01]  /*20f0*/  ISETP.GE.AND P6, PT, R53, c[0x0][0x1d4], PT ;  /* 0x0000750035007a0c */ /* 0x000fe20003fc6270 */
[C---:B------:R-:W-:Y:S02]  /*2100*/  IMAD R240, R0.reuse, 0x2, R240 ;  /* 0x0000000200f07824 */ /* 0x040fe400078e02f0 */
[----:B------:R-:W-:Y:S01]  /*2110*/  IMAD R244, R0, 0x2, R236 ;  /* 0x0000000200f47824 */ /* 0x000fe200078e02ec */
[----:B------:R-:W-:Y:S04]  /*2120*/  LDSM.16.M88.4 R168, [R232+0x100] ;  /* 0x00010000e8a8783b */ /* 0x000fe80000000200 */
[----:B------:R-:W-:Y:S04]  /*2130*/  LDSM.16.M88.4 R200, [R232+0x4100] ;  /* 0x00410000e8c8783b */ /* 0x000fe80000000200 */
[----:B------:R-:W-:Y:S04]  /*2140*/  LDSM.16.M88.4 R216, [R232+0x8100] ;  /* 0x00810000e8d8783b */ /* 0x000fe80000000200 */
[----:B------:R-:W-:Y:S04]  /*2150*/  LDSM.16.M88.4 R172, [R236] ;  /* 0x00000000ecac783b */ /* 0x000fe80000000200 */
        /* <DEDUP_REMOVED lines=8> */
[----:B------:R-:W-:Y:S04]  /*21e0*/  LDSM.16.M88.4 R232, [R232+0xc100] ;  /* 0x00c10000e8e8783b */ /* 0x000fe80000000200 */
[----:B------:R-:W-:Y:S04]  /*21f0*/  LDSM.16.M88.4 R236, [R236+0xc000] ;  /* 0x00c00000ecec783b */ /* 0x000fe80000000200 */
[----:B------:R-:W-:Y:S04]  /*2200*/  LDSM.16.M88.4 R240, [R240+0xc000] ;  /* 0x00c00000f0f0783b */ /* 0x000fe80000000200 */
[----:B------:R-:W-:Y:S04]  /*2210*/  LDSM.16.M88.4 R244, [R244+0xc000] ;  /* 0x00c00000f4f4783b */ /* 0x000fe80000000200 */
[----:B------:R-:W-:Y:S06]  /*2220*/  BAR.SYNC.DEFER_BLOCKING 0x0 ;  /* 0x0000000000007b1d */ /* 0x000fec0000010000 */
[----:B------:R-:W-:-:S04]  /*2230*/  DEPBAR.LE SB0, 0x0 ;  /* 0x000080000000791a */ /* 0x000fc80000000000 */
[----:B------:R-:W-:Y:S06]  /*2240*/  BAR.SYNC.DEFER_BLOCKING 0x0 ;  /* 0x0000000000007b1d */ /* 0x000fec0000010000 */
[----:B------:R-:W1:Y:S04]  /*2250*/  LDSM.16.M88.4 R32, [R135+0x10100] ;  /* 0x010100008720783b */ /* 0x000e680000000200 */
[----:B------:R-:W-:Y:S04]  /*2260*/  LDSM.16.M88.4 R40, [R135+0x10900] ;  /* 0x010900008728783b */ /* 0x000fe80000000200 */
[----:B------:R-:W-:Y:S04]  /*2270*/  LDSM.16.M88.4 R44, [R135+0x11100] ;  /* 0x01110000872c783b */ /* 0x000fe80000000200 */
[----:B------:R-:W-:Y:S04]  /*2280*/  LDSM.16.M88.4 R48, [R135+0x11900] ;  /* 0x011900008730783b */ /* 0x000fe80000000200 */
[----:B------:R-:W2:Y:S04]  /*2290*/  LDSM.16.M88.4 R36, [R89] ;  /* 0x000000005924783b */ /* 0x000ea80000000200 */
[----:B------:R-:W3:Y:S04]  /*22a0*/  LDSM.16.M88.4 R60, [R89+0x800] ;  /* 0x00080000593c783b */ /* 0x000ee80000000200 */
[----:B------:R-:W4:Y:S04]  /*22b0*/  LDSM.16.M88.4 R68, [R89+0x1000] ;  /* 0x001000005944783b */ /* 0x000f280000000200 */
[----:B------:R-:W3:Y:S04]  /*22c0*/  LDSM.16.M88.4 R76, [R89+0x1800] ;  /* 0x00180000594c783b */ /* 0x000ee80000000200 */
[----:B------:R-:W-:Y:S01]  /*22d0*/  @!PT LDS RZ, [RZ] ;  /* 0x00000000fffff984 */ /* 0x000fe20000000800 */
[----:B------:R-:W-:Y:S01]  /*22e0*/  @!PT LDS RZ, [RZ] ;  /* 0x00000000fffff984 */ /* 0x000fe20000000800 */
[----:B------:R-:W-:Y:S01]  /*22f0*/  @!PT LDS RZ, [RZ] ;  /* 0x00000000fffff984 */ /* 0x000fe20000000800 */
[----:B------:R2:W-:Y:S01]  /*2300*/  LDGSTS.E.BYPASS.LTC128B.128 [R86+0x100], [R30.64], !P0 ;  /* 0x001000001e567fae */ /* 0x0005e2000c101d4c */
[C---:B------:R-:W-:Y:S01]  /*2310*/  ISETP.LT.OR P0, PT, R21.reuse, 0x1, P1 ;  /* 0x000000011500780c */ /* 0x040fe20000f01670 */
[----:B-1----:R-:W-:Y:S11]  /*2320*/  HMMA.16816.F32 R16, R168, R32, RZ ;  /* 0x00000020a810723c */ /* 0x002ff600000018ff */
[----:B------:R-:W-:Y:S01]  /*2330*/  @!UPT UIADD3 URZ, URZ, URZ, URZ ;  /* 0x0000003f3f3ff290 */ /* 0x000fe2000fffe03f */
[----:B------:R1:W-:Y:S01]  /*2340*/  LDGSTS.E.BYPASS.LTC128B.128 [R86+0x2100], [R26.64], !P0 ;  /* 0x021000001a567fae */ /* 0x0003e2000c101d4c */
[----:B------:R-:W-:Y:S02]  /*2350*/  ISETP.LT.OR P0, PT, R21, 0x1, P6 ;  /* 0x000000011500780c */ /* 0x000fe40003701670 */
[----:B------:R-:W-:-:S11]  /*2360*/  ISETP.GE.AND P6, PT, R23, c[0x0][0x1d4], PT ;  /* 0x0000750017007a0c */ /* 0x000fd60003fc6270 */
[----:B------:R1:W-:Y:S01]  /*2370*/  LDGSTS.E.BYPASS.LTC128B.128 [R86+0x4100], [R12.64], !P0 ;  /* 0x041000000c567fae */ /* 0x0003e2000c101d4c */
[----:B------:R-:W-:Y:S01]  /*2380*/  ISETP.LT.OR P0, PT, R21, 0x1, P6 ;  /* 0x000000011500780c */ /* 0x000fe20003701670 */
[----:B--2---:R-:W-:Y:S08]  /*2390*/  HMMA.16816.F32 R64, R172, R36, R16 ;  /* 0x00000024ac40723c */ /* 0x004ff00000001810 */
[----:B------:R-:W-:Y:S04]  /*23a0*/  HMMA.16816.F32 R16, R168, R42, RZ ;  /* 0x0000002aa810723c */ /* 0x000fe800000018ff */
[----:B------:R2:W-:Y:S01]  /*23b0*/  LDGSTS.E.BYPASS.LTC128B.128 [R86+0x6100], [R8.64], !P0 ;  /* 0x0610000008567fae */ /* 0x0005e2000c101d4c */
[----:B------:R-:W-:-:S04]  /*23c0*/  ISETP.GE.AND P0, PT, R133, c[0x0][0x1d4], PT ;  /* 0x0000750085007a0c */ /* 0x000fc80003f06270 */
[C---:B------:R-:W-:Y:S01]  /*23d0*/  ISETP.LT.OR P0, PT, R21.reuse, 0x21, P0 ;  /* 0x000000211500780c */ /* 0x040fe20000701670 */
[C---:B-1----:R-:W-:Y:S11]  /*23e0*/  HMMA.16816.F32 R12, R168.reuse, R34, RZ ;  /* 0x00000022a80c723c */ /* 0x042ff600000018ff */
[----:B------:R-:W-:Y:S01]  /*23f0*/  @!UPT UIADD3 URZ, URZ, URZ, URZ ;  /* 0x0000003f3f3ff290 */ /* 0x000fe2000fffe03f */
[----:B------:R1:W-:Y:S01]  /*2400*/  LDGSTS.E.BYPASS.LTC128B.128 [R86+0x1100], [R28.64], !P0 ;  /* 0x011000001c567fae */ /* 0x0003e2000c101d4c */
[----:B------:R-:W-:Y:S02]  /*2410*/  ISETP.LT.OR P0, PT, R21, 0x21, P1 ;  /* 0x000000211500780c */ /* 0x000fe40000f01670 */
[----:B------:R-:W-:Y:S01]  /*2420*/  ISETP.GE.AND P1, PT, R53, c[0x0][0x1d4], PT ;  /* 0x0000750035007a0c */ /* 0x000fe20003f26270 */
[----:B------:R-:W-:Y:S03]  /*2430*/  HMMA.16816.F32 R32, R168, R48, RZ ;  /* 0x00000030a820723c */ /* 0x000fe600000018ff */
[----:B------:R-:W-:-:S05]  /*2440*/  ISETP.LT.OR P1, PT, R21, 0x21, P1 ;  /* 0x000000211500780c */ /* 0x000fca0000f21670 */
[----:B---3--:R-:W-:Y:S02]  /*2450*/  HMMA.16816.F32 R16, R172, R62, R16 ;  /* 0x0000003eac10723c */ /* 0x008fe40000001810 */
[----:B------:R3:W-:Y:S01]  /*2460*/  LDGSTS.E.BYPASS.LTC128B.128 [R86+0x3100], [R24.64], !P0 ;  /* 0x0310000018567fae */ /* 0x0007e2000c101d4c */
[----:B------:R-:W-:-:S04]  /*2470*/  LOP3.LUT P0, RZ, R20, 0x4, RZ, 0xc0, !PT ;  /* 0x0000000414ff7812 */ /* 0x000fc8000780c0ff */
[----:B------:R-:W-:Y:S01]  /*2480*/  SEL R2, R2, 0xffffffc0, !P0 ;  /* 0xffffffc002027807 */ /* 0x000fe20004000000 */
[----:B------:R-:W-:Y:S01]  /*2490*/  HMMA.16816.F32 R56, R172, R38, R12 ;  /* 0x00000026ac38723c */ /* 0x000fe2000000180c */
[----:B------:R-:W-:Y:S01]  /*24a0*/  ISETP.LT.OR P0, PT, R21, 0x21, P6 ;  /* 0x000000211500780c */ /* 0x000fe20003701670 */
[----:B------:R2:W-:Y:S01]  /*24b0*/  LDGSTS.E.BYPASS.LTC128B.128 [R86+0x5100], [R10.64], !P1 ;  /* 0x051000000a567fae */ /* 0x0005e2000c901d4c */
[----:B------:R-:W-:Y:S01]  /*24c0*/  ISETP.GT.AND P1, PT, R87, 0x3f, PT ;  /* 0x0000003f5700780c */ /* 0x000fe20003f24270 */
[----:B------:R-:W-:Y:S02]  /*24d0*/  IMAD.IADD R90, R135, 0x1, R2 ;  /* 0x00000001875a7824 */ /* 0x000fe400078e0202 */
[----:B------:R-:W-:Y:S01]  /*24e0*/  IMAD.IADD R250, R2, 0x1, R89 ;  /* 0x0000000102fa7824 */ /* 0x000fe200078e0259 */
[----:B------:R-:W-:Y:S01]  /*24f0*/  IADD3 R2, R86, 0x100, RZ ;  /* 0x0000010056027810 */ /* 0x000fe20007ffe0ff */
[C---:B------:R-:W-:Y:S01]  /*2500*/  HMMA.16816.F32 R12, R168.reuse, R40, RZ ;  /* 0x00000028a80c723c */ /* 0x040fe200000018ff */
[----:B------:R-:W-:Y:S04]  /*2510*/  STL [R1], R90 ;  /* 0x0000005a01007387 */ /* 0x000fe80000100800 */
[----:B------:R2:W-:Y:S03]  /*2520*/  STL [R1+0x58], R2 ;  /* 0x0000580201007387 */ /* 0x0005e60000100800 */
[----:B-1----:R-:W-:Y:S01]  /*2530*/  HMMA.16816.F32 R28, R168, R46, RZ ;  /* 0x0000002ea81c723c */ /* 0x002fe200000018ff */
[----:B------:R1:W-:Y:S01]  /*2540*/  LDGSTS.E.BYPASS.LTC128B.128 [R86+0x7100], [R6.64], !P0 ;  /* 0x0710000006567fae */ /* 0x0003e2000c101d4c */
[----:B------:R-:W-:-:S03]  /*2550*/  PLOP3.LUT P0, PT, PT, PT, UP0, 0x40, 0x0 ;  /* 0x000000000000781c */ /* 0x000fc60003f0e808 */
[----:B------:R-:W4:Y:S03]  /*2560*/  LDSM.16.M88.4 R40, [R90+0x10100] ;  /* 0x010100005a28783b */ /* 0x000f260000000200 */
[C---:B---3--:R-:W-:Y:S01]  /*2570*/  HMMA.16816.F32 R24, R168.reuse, R44, RZ ;  /* 0x0000002ca818723c */ /* 0x048fe200000018ff */
[----:B------:R-:W3:Y:S04]  /*2580*/  LDSM.16.M88.4 R52, [R90+0x11100] ;  /* 0x011100005a34783b */ /* 0x000ee80000000200 */
[----:B------:R-:W3:Y:S03]  /*2590*/  LDSM.16.M88.4 R44, [R90+0x10900] ;  /* 0x010900005a2c783b */ /* 0x000ee60000000200 */
[----:B------:R-:W-:Y:S01]  /*25a0*/  HMMA.16816.F32 R36, R168, R50, RZ ;  /* 0x00000032a824723c */ /* 0x000fe200000018ff */
[----:B------:R-:W3:Y:S04]  /*25b0*/  LDSM.16.M88.4 R72, [R90+0x11900] ;  /* 0x011900005a48783b */ /* 0x000ee80000000200 */
[----:B------:R-:W3:Y:S01]  /*25c0*/  LDSM.16.M88.4 R48, [R250] ;  /* 0x00000000fa30783b */ /* 0x000ee20000000200 */
[----:B--2---:R-:W-:-:S02]  /*25d0*/  IADD3 R2, R89, 0x1800, RZ ;  /* 0x0000180059027810 */ /* 0x004fc40007ffe0ff */
[----:B------:R-:W-:Y:S01]  /*25e0*/  HMMA.16816.F32 R8, R172, R60, R12 ;  /* 0x0000003cac08723c */ /* 0x000fe2000000180c */
[----:B------:R-:W2:Y:S01]  /*25f0*/  LDSM.16.M88.4 R60, [R250+0x800] ;  /* 0x00080000fa3c783b */ /* 0x000ea20000000200 */
[----:B-1----:R-:W-:-:S03]  /*2600*/  IADD3 R6, R89, 0x800, RZ ;  /* 0x0000080059067810 */ /* 0x002fc60007ffe0ff */
[----:B------:R-:W-:Y:S03]  /*2610*/  LDSM.16.M88.4 R80, [R250+0x3800] ;  /* 0x00380000fa50783b */ /* 0x000fe60000000200 */
[C---:B----4-:R-:W-:Y:S01]  /*2620*/  HMMA.16816.F32 R20, R172.reuse, R68, R24 ;  /* 0x00000044ac14723c */ /* 0x050fe20000001818 */
[----:B------:R1:W-:Y:S04]  /*2630*/  STL [R1+0x40], R6 ;  /* 0x0000400601007387 */ /* 0x0003e80000100800 */
[----:B------:R4:W-:Y:S03]  /*2640*/  STL [R1+0x3c], R5 ;  /* 0x00003c0501007387 */ /* 0x0009e60000100800 */
[C---:B------:R-:W-:Y:S01]  /*2650*/  HMMA.16816.F32 R24, R172.reuse, R70, R28 ;  /* 0x00000046ac18723c */ /* 0x040fe2000000181c */
[----:B------:R-:W2:Y:S04]  /*2660*/  LDSM.16.M88.4 R68, [R250+0x1000] ;  /* 0x00100000fa44783b */ /* 0x000ea80000000200 */
[----:B------:R3:W-:Y:S03]  /*2670*/  STL [R1+0x38], R2 ;  /* 0x0000380201007387 */ /* 0x0007e60000100800 */
[C---:B------:R-:W-:Y:S01]  /*2680*/  HMMA.16816.F32 R28, R172.reuse, R76, R32 ;  /* 0x0000004cac1c723c */ /* 0x040fe20000001820 */
[----:B------:R-:W0:Y:S07]  /*2690*/  LDGDEPBAR ;  /* 0x00000000000079af */ /* 0x000e2e0000000000 */
[----:B------:R-:W-:Y:S01]  /*26a0*/  HMMA.16816.F32 R32, R172, R78, R36 ;  /* 0x0000004eac20723c */ /* 0x000fe20000001824 */
[----:B------:R-:W2:Y:S01]  /*26b0*/  LDSM.16.M88.4 R76, [R250+0x1800] ;  /* 0x00180000fa4c783b */ /* 0x000ea20000000200 */
[----:B-1----:R-:W-:-:S02]  /*26c0*/  IADD3 R6, R89, 0x2000, RZ ;  /* 0x0000200059067810 */ /* 0x002fc40007ffe0ff */
[----:B----4-:R-:W-:-:S03]  /*26d0*/  IADD3 R5, R89, 0x2800, RZ ;  /* 0x0000280059057810 */ /* 0x010fc60007ffe0ff */
[----:B------:R1:W-:Y:S01]  /*26e0*/  STL [R1+0x34], R6 ;  /* 0x0000340601007387 */ /* 0x0003e20000100800 */
[----:B------:R-:W-:Y:S03]  /*26f0*/  HMMA.16816.F32 R36, R192, R40, R64 ;  /* 0x00000028c024723c */ /* 0x000fe60000001840 */
[----:B------:R-:W-:Y:S01]  /*2700*/  LDSM.16.M88.4 R64, [R135+0x13100] ;  /* 0x013100008740783b */ /* 0x000fe20000000200 */
[----:B---3--:R-:W-:-:S03]  /*2710*/  IADD3 R2, R89, 0x3000, RZ ;  /* 0x0000300059027810 */ /* 0x008fc60007ffe0ff */
[----:B------:R3:W-:Y:S01]  /*2720*/  STL [R1+0x30], R5 ;  /* 0x0000300501007387 */ /* 0x0007e20000100800 */
[C---:B------:R-:W-:Y:S03]  /*2730*/  HMMA.16816.F32 R40, R192.reuse, R42, R56 ;  /* 0x0000002ac028723c */ /* 0x040fe60000001838 */
[----:B------:R-:W-:Y:S04]  /*2740*/  LDSM.16.M88.4 R56, [R135+0x12900] ;  /* 0x012900008738783b */ /* 0x000fe80000000200 */
[----:B------:R4:W-:Y:S01]  /*2750*/  STL [R1+0x2c], R2 ;  /* 0x00002c0201007387 */ /* 0x0009e20000100800 */
[C---:B------:R-:W-:Y:S08]  /*2760*/  HMMA.16816.F32 R20, R192.reuse, R52, R20 ;  /* 0x00000034c014723c */ /* 0x040ff00000001814 */
[----:B------:R-:W-:Y:S01]  /*2770*/  HMMA.16816.F32 R24, R192, R54, R24 ;  /* 0x00000036c018723c */ /* 0x000fe20000001818 */
[----:B------:R-:W2:Y:S01]  /*2780*/  LDSM.16.M88.4 R52, [R135+0x12100] ;  /* 0x012100008734783b */ /* 0x000ea20000000200 */
[----:B-1----:R-:W-:-:S05]  /*2790*/  IADD3 R6, R89, 0x3800, RZ ;  /* 0x0000380059067810 */ /* 0x002fca0007ffe0ff */
[----:B------:R1:W-:Y:S01]  /*27a0*/  STL [R1+0x28], R6 ;  /* 0x0000280601007387 */ /* 0x0003e20000100800 */
[----:B------:R-:W-:Y:S01]  /*27b0*/  HMMA.16816.F32 R12, R192, R44, R8 ;  /* 0x0000002cc00c723c */ /* 0x000fe20000001808 */
[----:B---3--:R-:W-:-:S05]  /*27c0*/  IADD3 R5, R89, 0x4000, RZ ;  /* 0x0000400059057810 */ /* 0x008fca0007ffe0ff */
[----:B------:R3:W-:Y:S02]  /*27d0*/  STL [R1+0x24], R5 ;  /* 0x0000240501007387 */ /* 0x0007e40000100800 */
[C---:B------:R-:W-:Y:S01]  /*27e0*/  HMMA.16816.F32 R8, R192.reuse, R46, R16 ;  /* 0x0000002ec008723c */ /* 0x040fe20000001810 */
[C---:B----4-:R-:W-:Y:S01]  /*27f0*/  IADD3 R2, R89.reuse, 0x4800, RZ ;  /* 0x0000480059027810 */ /* 0x050fe20007ffe0ff */
[----:B------:R-:W-:Y:S04]  /*2800*/  LDSM.16.M88.4 R44, [R89+0x2000] ;  /* 0x00200000592c783b */ /* 0x000fe80000000200 */
[----:B------:R4:W-:Y:S02]  /*2810*/  STL [R1+0x20], R2 ;  /* 0x0000200201007387 */ /* 0x0009e40000100800 */
[C---:B------:R-:W-:Y:S08]  /*2820*/  HMMA.16816.F32 R28, R192.reuse, R72, R28 ;  /* 0x00000048c01c723c */ /* 0x040ff0000000181c */
[----:B------:R-:W-:Y:S01]  /*2830*/  HMMA.16816.F32 R32, R192, R74, R32 ;  /* 0x0000004ac020723c */ /* 0x000fe20000001820 */
[----:B------:R-:W2:Y:S01]  /*2840*/  LDSM.16.M88.4 R72, [R135+0x13900] ;  /* 0x013900008748783b */ /* 0x000ea20000000200 */
[----:B-1----:R-:W-:-:S02]  /*2850*/  IADD3 R6, R89, 0x5000, RZ ;  /* 0x0000500059067810 */ /* 0x002fc40007ffe0ff */
[----:B---3--:R-:W-:-:S04]  /*2860*/  IADD3 R5, R89, 0x5800, RZ ;  /* 0x0000580059057810 */ /* 0x008fc80007ffe0ff */
[C---:B------:R-:W-:Y:S01]  /*2870*/  HMMA.16816.F32 R36, R196.reuse, R48, R36 ;  /* 0x00000030c424723c */ /* 0x040fe20000001824 */
[----:B------:R1:W-:Y:S04]  /*2880*/  STL [R1+0x1c], R6 ;  /* 0x00001c0601007387 */ /* 0x0003e80000100800 */
[----:B------:R3:W-:Y:S01]  /*2890*/  STL [R1+0x18], R5 ;  /* 0x0000180501007387 */ /* 0x0007e20000100800 */
[C---:B----4-:R-:W-:Y:S02]  /*28a0*/  IADD3 R2, R89.reuse, 0x6000, RZ ;  /* 0x0000600059027810 */ /* 0x050fe40007ffe0ff */
[C---:B------:R-:W-:Y:S01]  /*28b0*/  HMMA.16816.F32 R40, R196.reuse, R50, R40 ;  /* 0x00000032c428723c */ /* 0x040fe20000001828 */
[----:B------:R-:W-:Y:S04]  /*28c0*/  LDSM.16.M88.4 R48, [R90+0x12100] ;  /* 0x012100005a30783b */ /* 0x000fe80000000200 */
[----:B------:R4:W-:Y:S03]  /*28d0*/  STL [R1+0x14], R2 ;  /* 0x0000140201007387 */ /* 0x0009e60000100800 */
[C---:B--2---:R-:W-:Y:S08]  /*28e0*/  HMMA.16816.F32 R16, R196.reuse, R60, R12 ;  /* 0x0000003cc410723c */ /* 0x044ff0000000180c */
[----:B------:R-:W-:Y:S01]  /*28f0*/  HMMA.16816.F32 R12, R196, R62, R8 ;  /* 0x0000003ec40c723c */ /* 0x000fe20000001808 */
[----:B------:R-:W2:Y:S01]  /*2900*/  LDSM.16.M88.4 R60, [R89+0x2800] ;  /* 0x00280000593c783b */ /* 0x000ea20000000200 */
[----:B-1----:R-:W-:-:S02]  /*2910*/  IADD3 R6, R89, 0x6800, RZ ;  /* 0x0000680059067810 */ /* 0x002fc40007ffe0ff */
[----:B---3--:R-:W-:-:S03]  /*2920*/  IADD3 R5, R89, 0x7000, RZ ;  /* 0x0000700059057810 */ /* 0x008fc60007ffe0ff */
[----:B------:R-:W-:Y:S01]  /*2930*/  STL [R1+0x10], R6 ;  /* 0x0000100601007387 */ /* 0x000fe20000100800 */
[----:B------:R-:W-:Y:S01]  /*2940*/  HMMA.16816.F32 R8, R196, R68, R20 ;  /* 0x00000044c408723c */ /* 0x000fe20000001814 */
[----:B----4-:R-:W-:-:S07]  /*2950*/  IADD3 R2, R89, 0x7800, RZ ;  /* 0x0000780059027810 */ /* 0x010fce0007ffe0ff */
[C---:B------:R-:W-:Y:S01]  /*2960*/  HMMA.16816.F32 R24, R196.reuse, R70, R24 ;  /* 0x00000046c418723c */ /* 0x040fe20000001818 */
[----:B------:R-:W1:Y:S04]  /*2970*/  LDSM.16.M88.4 R68, [R89+0x3000] ;  /* 0x003000005944783b */ /* 0x000e680000000200 */
[----:B------:R-:W-:Y:S03]  /*2980*/  STL [R1+0x8], R2 ;  /* 0x0000080201007387 */ /* 0x000fe60000100800 */
[C---:B------:R-:W-:Y:S01]  /*2990*/  HMMA.16816.F32 R28, R196.reuse, R76, R28 ;  /* 0x0000004cc41c723c */ /* 0x040fe2000000181c */
[----:B------:R-:W-:Y:S07]  /*29a0*/  STL [R1+0xc], R5 ;  /* 0x00000c0501007387 */ /* 0x000fee0000100800 */
[----:B------:R-:W-:Y:S01]  /*29b0*/  HMMA.16816.F32 R32, R196, R78, R32 ;  /* 0x0000004ec420723c */ /* 0x000fe20000001820 */
[----:B------:R-:W3:Y:S07]  /*29c0*/  LDSM.16.M88.4 R76, [R89+0x3800] ;  /* 0x00380000594c783b */ /* 0x000eee0000000200 */
[C---:B------:R-:W-:Y:S08]  /*29d0*/  HMMA.16816.F32 R36, R200.reuse, R52, R36 ;  /* 0x00000034c824723c */ /* 0x040ff00000001824 */
[C---:B------:R-:W-:Y:S01]  /*29e0*/  HMMA.16816.F32 R40, R200.reuse, R54, R40 ;  /* 0x00000036c828723c */ /* 0x040fe20000001828 */
[----:B------:R-:W4:Y:S07]  /*29f0*/  LDSM.16.M88.4 R52, [R90+0x12900] ;  /* 0x012900005a34783b */ /* 0x000f2e0000000200 */
[C---:B------:R-:W-:Y:S08]  /*2a00*/  HMMA.16816.F32 R20, R200.reuse, R56, R16 ;  /* 0x00000038c814723c */ /* 0x040ff00000001810 */
[C---:B------:R-:W-:Y:S01]  /*2a10*/  HMMA.16816.F32 R16, R200.reuse, R58, R12 ;  /* 0x0000003ac810723c */ /* 0x040fe2000000180c */
[----:B------:R-:W1:Y:S07]  /*2a20*/  LDSM.16.M88.4 R56, [R90+0x13100] ;  /* 0x013100005a38783b */ /* 0x000e6e0000000200 */
[C---:B------:R-:W-:Y:S08]  /*2a30*/  HMMA.16816.F32 R12, R200.reuse, R64, R8 ;  /* 0x00000040c80c723c */ /* 0x040ff00000001808 */
[C---:B------:R-:W-:Y:S01]  /*2a40*/  HMMA.16816.F32 R8, R200.reuse, R66, R24 ;  /* 0x00000042c808723c */ /* 0x040fe20000001818 */
[----:B------:R-:W-:Y:S07]  /*2a50*/  LDSM.16.M88.4 R64, [R135+0x15100] ;  /* 0x015100008740783b */ /* 0x000fee0000000200 */
[C---:B------:R-:W-:Y:S08]  /*2a60*/  HMMA.16816.F32 R28, R200.reuse, R72, R28 ;  /* 0x00000048c81c723c */ /* 0x040ff0000000181c */
[----:B------:R-:W-:Y:S01]  /*2a70*/  HMMA.16816.F32 R32, R200, R74, R32 ;  /* 0x0000004ac820723c */ /* 0x000fe20000001820 */
[----:B------:R-:W3:Y:S07]  /*2a80*/  LDSM.16.M88.4 R72, [R90+0x13900] ;  /* 0x013900005a48783b */ /* 0x000eee0000000200 */
[C---:B------:R-:W-:Y:S08]  /*2a90*/  HMMA.16816.F32 R36, R204.reuse, R44, R36 ;  /* 0x0000002ccc24723c */ /* 0x040ff00000001824 */
[C---:B------:R-:W-:Y:S01]  /*2aa0*/  HMMA.16816.F32 R40, R204.reuse, R46, R40 ;  /* 0x0000002ecc28723c */ /* 0x040fe20000001828 */
[----:B------:R-:W4:Y:S07]  /*2ab0*/  LDSM.16.M88.4 R44, [R250+0x2000] ;  /* 0x00200000fa2c783b */ /* 0x000f2e0000000200 */
[C---:B--2---:R-:W-:Y:S08]  /*2ac0*/  HMMA.16816.F32 R24, R204.reuse, R60, R20 ;  /* 0x0000003ccc18723c */ /* 0x044ff00000001814 */
[C---:B------:R-:W-:Y:S01]  /*2ad0*/  HMMA.16816.F32 R20, R204.reuse, R62, R16 ;  /* 0x0000003ecc14723c */ /* 0x040fe20000001810 */
[----:B------:R-:W2:Y:S07]  /*2ae0*/  LDSM.16.M88.4 R60, [R250+0x2800] ;  /* 0x00280000fa3c783b */ /* 0x000eae0000000200 */
[C---:B-1----:R-:W-:Y:S08]  /*2af0*/  HMMA.16816.F32 R16, R204.reuse, R68, R12 ;  /* 0x00000044cc10723c */ /* 0x042ff0000000180c */
[C---:B------:R-:W-:Y:S01]  /*2b00*/  HMMA.16816.F32 R12, R204.reuse, R70, R8 ;  /* 0x00000046cc0c723c */ /* 0x040fe20000001808 */
[----:B------:R-:W1:Y:S07]  /*2b10*/  LDSM.16.M88.4 R68, [R250+0x3000] ;  /* 0x00300000fa44783b */ /* 0x000e6e0000000200 */
[C---:B---3--:R-:W-:Y:S08]  /*2b20*/  HMMA.16816.F32 R8, R204.reuse, R76, R28 ;  /* 0x0000004ccc08723c */ /* 0x048ff0000000181c */
[----:B------:R-:W-:Y:S01]  /*2b30*/  HMMA.16816.F32 R32, R204, R78, R32 ;  /* 0x0000004ecc20723c */ /* 0x000fe20000001820 */
[----:B------:R-:W-:Y:S07]  /*2b40*/  LDSM.16.M88.4 R76, [R135+0x15900] ;  /* 0x01590000874c783b */ /* 0x000fee0000000200 */
[C---:B------:R-:W-:Y:S08]  /*2b50*/  HMMA.16816.F32 R36, R208.reuse, R48, R36 ;  /* 0x00000030d024723c */ /* 0x040ff00000001824 */
[C---:B------:R-:W-:Y:S01]  /*2b60*/  HMMA.16816.F32 R40, R208.reuse, R50, R40 ;  /* 0x00000032d028723c */ /* 0x040fe20000001828 */
[----:B------:R-:W3:Y:S07]  /*2b70*/  LDSM.16.M88.4 R48, [R135+0x14100] ;  /* 0x014100008730783b */ /* 0x000eee0000000200 */
[C---:B----4-:R-:W-:Y:S08]  /*2b80*/  HMMA.16816.F32 R28, R208.reuse, R52, R24 ;  /* 0x00000034d01c723c */ /* 0x050ff00000001818 */
[C---:B------:R-:W-:Y:S01]  /*2b90*/  HMMA.16816.F32 R24, R208.reuse, R54, R20 ;  /* 0x00000036d018723c */ /* 0x040fe20000001814 */
[----:B------:R-:W-:Y:S07]  /*2ba0*/  LDSM.16.M88.4 R52, [R89+0x4800] ;  /* 0x004800005934783b */ /* 0x000fee0000000200 */
[C---:B------:R-:W-:Y:S08]  /*2bb0*/  HMMA.16816.F32 R20, R208.reuse, R56, R16 ;  /* 0x00000038d014723c */ /* 0x040ff00000001810 */
[C---:B------:R-:W-:Y:S01]  /*2bc0*/  HMMA.16816.F32 R16, R208.reuse, R58, R12 ;  /* 0x0000003ad010723c */ /* 0x040fe2000000180c */
[----:B------:R-:W4:Y:S07]  /*2bd0*/  LDSM.16.M88.4 R56, [R135+0x14900] ;  /* 0x014900008738783b */ /* 0x000f2e0000000200 */
[C---:B------:R-:W-:Y:S08]  /*2be0*/  HMMA.16816.F32 R12, R208.reuse, R72, R8 ;  /* 0x00000048d00c723c */ /* 0x040ff00000001808 */
[----:B------:R-:W-:Y:S01]  /*2bf0*/  HMMA.16816.F32 R8, R208, R74, R32 ;  /* 0x0000004ad008723c */ /* 0x000fe20000001820 */
[----:B------:R-:W-:Y:S07]  /*2c00*/  LDSM.16.M88.4 R72, [R89+0x5800] ;  /* 0x005800005948783b */ /* 0x000fee0000000200 */
[C---:B------:R-:W-:Y:S08]  /*2c10*/  HMMA.16816.F32 R36, R212.reuse, R44, R36 ;  /* 0x0000002cd424723c */ /* 0x040ff00000001824 */
[C---:B------:R-:W-:Y:S01]  /*2c20*/  HMMA.16816.F32 R40, R212.reuse, R46, R40 ;  /* 0x0000002ed428723c */ /* 0x040fe20000001828 */
[----:B------:R-:W3:Y:S07]  /*2c30*/  LDSM.16.M88.4 R44, [R89+0x4000] ;  /* 0x00400000592c783b */ /* 0x000eee0000000200 */
[C---:B--2---:R-:W-:Y:S08]  /*2c40*/  HMMA.16816.F32 R32, R212.reuse, R60, R28 ;  /* 0x0000003cd420723c */ /* 0x044ff0000000181c */
[C---:B------:R-:W-:Y:S01]  /*2c50*/  HMMA.16816.F32 R28, R212.reuse, R62, R24 ;  /* 0x0000003ed41c723c */ /* 0x040fe20000001818 */
[----:B------:R-:W2:Y:S07]  /*2c60*/  LDSM.16.M88.4 R60, [R89+0x5000] ;  /* 0x00500000593c783b */ /* 0x000eae0000000200 */
[C---:B-1----:R-:W-:Y:S08]  /*2c70*/  HMMA.16816.F32 R24, R212.reuse, R68, R20 ;  /* 0x00000044d418723c */ /* 0x042ff00000001814 */
[C---:B------:R-:W-:Y:S01]  /*2c80*/  HMMA.16816.F32 R20, R212.reuse, R70, R16 ;  /* 0x00000046d414723c */ /* 0x040fe20000001810 */
[----:B------:R-:W-:Y:S07]  /*2c90*/  LDSM.16.M88.4 R68, [R90+0x14900] ;  /* 0x014900005a44783b */ /* 0x000fee0000000200 */
[C---:B------:R-:W-:Y:S08]  /*2ca0*/  HMMA.16816.F32 R16, R212.reuse, R80, R12 ;  /* 0x00000050d410723c */ /* 0x040ff0000000180c */
[----:B------:R-:W-:Y:S08]  /*2cb0*/  HMMA.16816.F32 R12, R212, R82, R8 ;  /* 0x00000052d40c723c */ /* 0x000ff00000001808 */
[C---:B---3--:R-:W-:Y:S08]  /*2cc0*/  HMMA.16816.F32 R8, R216.reuse, R48, R36 ;  /* 0x00000030d808723c */ /* 0x048ff00000001824 */
[C---:B------:R-:W-:Y:S01]  /*2cd0*/  HMMA.16816.F32 R40, R216.reuse, R50, R40 ;  /* 0x00000032d828723c */ /* 0x040fe20000001828 */
[----:B------:R-:W1:Y:S07]  /*2ce0*/  LDSM.16.M88.4 R48, [R90+0x14100] ;  /* 0x014100005a30783b */ /* 0x000e6e0000000200 */
[C---:B----4-:R-:W-:Y:S08]  /*2cf0*/  HMMA.16816.F32 R36, R216.reuse, R56, R32 ;  /* 0x00000038d824723c */ /* 0x050ff00000001820 */
[C---:B------:R-:W-:Y:S01]  /*2d00*/  HMMA.16816.F32 R32, R216.reuse, R58, R28 ;  /* 0x0000003ad820723c */ /* 0x040fe2000000181c */
[----:B------:R-:W-:Y:S07]  /*2d10*/  LDSM.16.M88.4 R56, [R90+0x15900] ;  /* 0x015900005a38783b */ /* 0x000fee0000000200 */
[C---:B------:R-:W-:Y:S08]  /*2d20*/  HMMA.16816.F32 R28, R216.reuse, R64, R24 ;  /* 0x00000040d81c723c */ /* 0x040ff00000001818 */
        /* <DEDUP_REMOVED lines=8> */
[----:B-1----:R-:W-:Y:S01]  /*2db0*/  HMMA.16816.F32 R16, R224, R48, R12 ;  /* 0x00000030e010723c */ /* 0x002fe2000000180c */
        /* <DEDUP_REMOVED lines=70> */
[----:B------:R-:W2:Y:S06]  /*3220*/  MUFU.TANH R65, R29 ;  /* 0x0000001d00417308 */ /* 0x000eac0000002400 */
[----:B------:R-:W-:Y:S01]  /*3230*/  SHF.R.S32.HI R59, RZ, 0x1f, R133 ;  /* 0x0000001fff3b7819 */ /* 0x000fe20000011485 */
[----:B------:R-:W-:Y:S01]  /*3240*/  HMMA.16816.F32 R8, R232, R66, R68 ;  /* 0x00000042e808723c */ /* 0x000fe20000001844 */
[----:B------:R-:W2:Y:S01]  /*3250*/  MUFU.TANH R64, R30 ;  /* 0x0000001e00407308 */ /* 0x000ea20000002400 */
[----:B------:R-:W-:-:S06]  /*3260*/  SHF.R.S32.HI R58, RZ, 0x1f, R177 ;  /* 0x0000001fff3a7819 */ /* 0x000fcc00000114b1 */
[----:B-1----:R-:W-:Y:S01]  /*3270*/  HMMA.16816.F32 R32, R236, R54, R36 ;  /* 0x00000036ec20723c */ /* 0x002fe20000001824 */
[----:B------:R-:W1:Y:S07]  /*3280*/  LDSM.16.M88.4 R36, [R90+0x17900] ;  /* 0x017900005a24783b */ /* 0x000e6e0000000200 */
        /* <DEDUP_REMOVED lines=8> */
[----:B------:R-:W-:Y:S02]  /*3310*/  HMMA.16816.F32 R8, R236, R50, R8 ;  /* 0x00000032ec08723c */ /* 0x000fe40000001808 */
[----:B------:R-:W1:Y:S06]  /*3320*/  MUFU.TANH R49, R13 ;  /* 0x0000000d00317308 */ /* 0x000e6c0000002400 */
[----:B--2---:R-:W-:Y:S01]  /*3330*/  HMMA.16816.F32 R28, R240, R42, R32 ;  /* 0x0000002af01c723c */ /* 0x004fe20000001820 */
[----:B------:R-:W2:Y:S01]  /*3340*/  LDSM.16.M88.4 R32, [R250+0x7800] ;  /* 0x00780000fa20783b */ /* 0x000ea20000000200 */
[----:B------:R-:W-:Y:S01]  /*3350*/  FMUL.FTZ R24, R24, c[0x0][0x320] ;  /* 0x0000c80018187a20 */ /* 0x000fe20000410000 */
[----:B------:R-:W2:Y:S01]  /*3360*/  MUFU.TANH R48, R14 ;  /* 0x0000000e00307308 */ /* 0x000ea20000002400 */
[----:B------:R-:W-:Y:S01]  /*3370*/  FMUL.FTZ R25, R25, c[0x0][0x320] ;  /* 0x0000c80019197a20 */ /* 0x000fe20000410000 */
[----:B------:R-:W-:-:S04]  /*3380*/  DEPBAR.LE SB0, 0x0 ;  /* 0x000080000000791a */ /* 0x000fc80000000000 */
[----:B------:R-:W-:Y:S02]  /*3390*/  FMUL.FTZ R26, R26, c[0x0][0x320] ;  /* 0x0000c8001a1a7a20 */ /* 0x000fe40000410000 */
[----:B------:R-:W-:Y:S01]  /*33a0*/  FMUL.FTZ R27, R27, c[0x0][0x320] ;  /* 0x0000c8001b1b7a20 */ /* 0x000fe20000410000 */
[----:B------:R-:W2:Y:S04]  /*33b0*/  MUFU.TANH R56, R24 ;  /* 0x0000001800387308 */ /* 0x000ea80000002400 */
[----:B-1----:R-:W-:Y:S04]  /*33c0*/  HMMA.16816.F32 R8, R240, R38, R8 ;  /* 0x00000026f008723c */ /* 0x002fe80000001808 */
[----:B------:R-:W1:Y:S08]  /*33d0*/  MUFU.TANH R55, R25 ;  /* 0x0000001900377308 */ /* 0x000e700000002400 */
[----:B------:R-:W1:Y:S08]  /*33e0*/  MUFU.TANH R54, R26 ;  /* 0x0000001a00367308 */ /* 0x000e700000002400 */
[----:B------:R1:W1:Y:S04]  /*33f0*/  MUFU.TANH R53, R27 ;  /* 0x0000001b00357308 */ /* 0x0002680000002400 */
[C---:B--2---:R-:W-:Y:S08]  /*3400*/  HMMA.16816.F32 R8, R244.reuse, R34, R8 ;  /* 0x00000022f408723c */ /* 0x044ff00000001808 */
[----:B-1----:R-:W-:Y:S01]  /*3410*/  HMMA.16816.F32 R24, R244, R44, R16 ;  /* 0x0000002cf418723c */ /* 0x002fe20000001810 */
[----:B------:R1:W2:Y:S07]  /*3420*/  MUFU.TANH R45, R15 ;  /* 0x0000000f002d7308 */ /* 0x0002ae0000002400 */
[----:B------:R-:W-:Y:S08]  /*3430*/  HMMA.16816.F32 R16, R240, R36, R20 ;  /* 0x00000024f010723c */ /* 0x000ff00000001814 */
[----:B------:R-:W-:-:S02]  /*3440*/  FMUL.FTZ R8, R8, c[0x0][0x320] ;  /* 0x0000c80008087a20 */ /* 0x000fc40000410000 */
[----:B------:R-:W-:Y:S01]  /*3450*/  FMUL.FTZ R9, R9, c[0x0][0x320] ;  /* 0x0000c80009097a20 */ /* 0x000fe20000410000 */
[----:B------:R-:W-:Y:S01]  /*3460*/  HMMA.16816.F32 R20, R244, R46, R28 ;  /* 0x0000002ef414723c */ /* 0x000fe2000000181c */
[----:B------:R-:W-:Y:S02]  /*3470*/  FMUL.FTZ R10, R10, c[0x0][0x320] ;  /* 0x0000c8000a0a7a20 */ /* 0x000fe40000410000 */
[----:B------:R-:W-:Y:S01]  /*3480*/  FMUL.FTZ R11, R11, c[0x0][0x320] ;  /* 0x0000c8000b0b7a20 */ /* 0x000fe20000410000 */
[----:B------:R2:W2:Y:S01]  /*3490*/  MUFU.TANH R31, R9 ;  /* 0x00000009001f7308 */ /* 0x0004a20000002400 */
[----:B------:R-:W-:Y:S02]  /*34a0*/  FMUL.FTZ R24, R24, c[0x0][0x320] ;  /* 0x0000c80018187a20 */ /* 0x000fe40000410000 */
[----:B------:R-:W-:Y:S02]  /*34b0*/  FMUL.FTZ R25, R25, c[0x0][0x320] ;  /* 0x0000c80019197a20 */ /* 0x000fe40000410000 */
[----:B------:R-:W-:-:S03]  /*34c0*/  FMUL.FTZ R26, R26, c[0x0][0x320] ;  /* 0x0000c8001a1a7a20 */ /* 0x000fc60000410000 */
[----:B------:R2:W2:Y:S01]  /*34d0*/  MUFU.TANH R44, R24 ;  /* 0x00000018002c7308 */ /* 0x0004a20000002400 */
[----:B------:R-:W-:Y:S01]  /*34e0*/  FMUL.FTZ R27, R27, c[0x0][0x320] ;  /* 0x0000c8001b1b7a20 */ /* 0x000fe20000410000 */
[----:B-1----:R-:W-:Y:S06]  /*34f0*/  HMMA.16816.F32 R12, R244, R32, R16 ;  /* 0x00000020f40c723c */ /* 0x002fec0000001810 */
[----:B------:R1:W1:Y:S04]  /*3500*/  MUFU.TANH R43, R25 ;  /* 0x00000019002b7308 */ /* 0x0002680000002400 */
[----:B------:R-:W-:-:S02]  /*3510*/  FMUL.FTZ R20, R20, c[0x0][0x320] ;  /* 0x0000c80014147a20 */ /* 0x000fc40000410000 */
[----:B------:R-:W-:Y:S02]  /*3520*/  FMUL.FTZ R21, R21, c[0x0][0x320] ;  /* 0x0000c80015157a20 */ /* 0x000fe40000410000 */
[----:B------:R-:W-:Y:S01]  /*3530*/  FMUL.FTZ R22, R22, c[0x0][0x320] ;  /* 0x0000c80016167a20 */ /* 0x000fe20000410000 */
[----:B------:R1:W1:Y:S01]  /*3540*/  MUFU.TANH R42, R26 ;  /* 0x0000001a002a7308 */ /* 0x0002620000002400 */
[----:B------:R-:W-:-:S07]  /*3550*/  FMUL.FTZ R23, R23, c[0x0][0x320] ;  /* 0x0000c80017177a20 */ /* 0x000fce0000410000 */
[----:B------:R1:W1:Y:S01]  /*3560*/  MUFU.TANH R41, R27 ;  /* 0x0000001b00297308 */ /* 0x0002620000002400 */
[----:B------:R-:W-:Y:S02]  /*3570*/  FMUL.FTZ R12, R12, c[0x0][0x320] ;  /* 0x0000c8000c0c7a20 */ /* 0x000fe40000410000 */
[----:B------:R-:W-:Y:S02]  /*3580*/  FMUL.FTZ R13, R13, c[0x0][0x320] ;  /* 0x0000c8000d0d7a20 */ /* 0x000fe40000410000 */
[----:B------:R-:W-:-:S03]  /*3590*/  FMUL.FTZ R14, R14, c[0x0][0x320] ;  /* 0x0000c8000e0e7a20 */ /* 0x000fc60000410000 */
[----:B------:R1:W1:Y:S01]  /*35a0*/  MUFU.TANH R40, R20 ;  /* 0x0000001400287308 */ /* 0x0002620000002400 */
[----:B------:R-:W-:-:S07]  /*35b0*/  FMUL.FTZ R15, R15, c[0x0][0x320] ;  /* 0x0000c8000f0f7a20 */ /* 0x000fce0000410000 */
        /* <DEDUP_REMOVED lines=12> */
[----:B--234-:R-:W-:Y:S01]  /*3680*/  ULEA UR7, UR6, UR10, 0x6 ;  /* 0x0000000a06077291 */ /* 0x01cfe2000f8e303f */
[----:B------:R-:W-:Y:S01]  /*3690*/  ISETP.NE.AND P6, PT, R88, 0x1, PT ;  /* 0x000000015800780c */ /* 0x000fe20003fc5270 */
[----:B------:R-:W-:-:S04]  /*36a0*/  IMAD.MOV.U32 R9, RZ, RZ, RZ ;  /* 0x000000ffff097224 */ /* 0x000fc800078e00ff */
[----:B------:R-:W-:-:S05]  /*36b0*/  IMAD.U32 R5, RZ, RZ, UR7 ;  /* 0x00000007ff057e24 */ /* 0x000fca000f8e00ff */
[----:B------:R-:W-:-:S05]  /*36c0*/  IADD3 R5, R5, -0x80, R87 ;  /* 0xffffff8005057810 */ /* 0x000fca0007ffe057 */
[----:B------:R-:W-:-:S04]  /*36d0*/  @P6 IMAD.HI.U32 R6, R5, c[0x0][0x2bc], RZ ;  /* 0x0000af0005066a27 */ /* 0x000fc800078e00ff */
[----:B------:R-:W-:Y:S01]  /*36e0*/  IMAD.MOV.U32 R2, RZ, RZ, R5 ;  /* 0x000000ffff027224 */ /* 0x000fe200078e0005 */
[----:B------:R-:W-:-:S04]  /*36f0*/  @P6 SHF.R.U32.HI R2, RZ, c[0x0][0x2c0], R6 ;  /* 0x0000b000ff026a19 */ /* 0x000fc80000011606 */
[----:B------:R-:W-:-:S04]  /*3700*/  @!P1 IADD3 R7, P0, R2, UR16, RZ ;  /* 0x0000001002079c10 */ /* 0x000fc8000ff1e0ff */
[----:B-1----:R-:W-:Y:S02]  /*3710*/  @!P1 LEA.HI.X.SX32 R8, R2, UR14, 0x1, P0 ;  /* 0x0000000e02089c11 */ /* 0x002fe400080f0eff */
[----:B------:R-:W-:-:S04]  /*3720*/  @!P1 LEA R6, P0, R7, c[0x0][0x2a0], 0x2 ;  /* 0x0000a80007069a11 */ /* 0x000fc800078010ff */
[----:B------:R-:W-:-:S05]  /*3730*/  @!P1 LEA.HI.X R7, R7, c[0x0][0x2a4], R8, 0x2, P0 ;  /* 0x0000a90007079a11 */ /* 0x000fca00000f1408 */
[----:B------:R1:W2:Y:S01]  /*3740*/  @!P1 LDG.E R9, [R6.64] ;  /* 0x0000000c06099981 */ /* 0x0002a2000c1e1900 */
[----:B------:R-:W-:Y:S01]  /*3750*/  IMAD.MOV R2, RZ, RZ, -R2 ;  /* 0x000000ffff027224 */ /* 0x000fe200078e0a02 */
[----:B------:R-:W-:Y:S01]  /*3760*/  SEL R28, RZ, 0x10, P5 ;  /* 0x00000010ff1c7807 */ /* 0x000fe20002800000 */
[----:B------:R-:W-:Y:S01]  /*3770*/  IMAD.SHL.U32 R12, R133, 0x2, RZ ;  /* 0x00000002850c7824 */ /* 0x000fe200078e00ff */
[----:B------:R-:W-:Y:S01]  /*3780*/  SEL R27, RZ, 0x10, P4 ;  /* 0x00000010ff1b7807 */ /* 0x000fe20002000000 */
[----:B------:R-:W-:Y:S01]  /*3790*/  IMAD R10, R2, c[0x0][0x2b8], R5 ;  /* 0x0000ae00020a7a24 */ /* 0x000fe200078e0205 */
[----:B------:R-:W-:Y:S01]  /*37a0*/  IADD3 R20, -R28, 0x10, RZ ;  /* 0x000000101c147810 */ /* 0x000fe20007ffe1ff */
[----:B------:R-:W-:Y:S01]  /*37b0*/  IMAD.SHL.U32 R22, R177, 0x2, RZ ;  /* 0x00000002b1167824 */ /* 0x000fe200078e00ff */
[----:B------:R-:W-:Y:S02]  /*37c0*/  IADD3 R18, -R27, 0x10, RZ ;  /* 0x000000101b127810 */ /* 0x000fe40007ffe1ff */
[----:B------:R-:W-:Y:S01]  /*37d0*/  SHF.R.S32.HI R2, RZ, 0x1f, R10 ;  /* 0x0000001fff027819 */ /* 0x000fe2000001140a */
[----:B------:R3:W-:Y:S01]  /*37e0*/  STL [R1+0x54], R10 ;  /* 0x0000540a01007387 */ /* 0x0007e20000100800 */
[----:B------:R-:W-:-:S02]  /*37f0*/  LOP3.LUT R20, R20, 0xf, RZ, 0xc0, !PT ;  /* 0x0000000f14147812 */ /* 0x000fc400078ec0ff */
[----:B------:R-:W-:Y:S01]  /*3800*/  SEL R26, RZ, 0x10, P3 ;  /* 0x00000010ff1a7807 */ /* 0x000fe20001800000 */
[----:B------:R-:W-:Y:S01]  /*3810*/  IMAD R2, R2, c[0x0][0x1e0], RZ ;  /* 0x0000780002027a24 */ /* 0x000fe200078e02ff */
[----:B------:R-:W-:Y:S02]  /*3820*/  SHF.L.U64.HI R8, R133, 0x1, R59 ;  /* 0x0000000185087819 */ /* 0x000fe4000001023b */
[----:B------:R-:W-:Y:S01]  /*3830*/  LOP3.LUT R18, R18, 0xf, RZ, 0xc0, !PT ;  /* 0x0000000f12127812 */ /* 0x000fe200078ec0ff */
[----:B------:R-:W-:Y:S01]  /*3840*/  IMAD R2, R10, c[0x0][0x1e4], R2 ;  /* 0x000079000a027a24 */ /* 0x000fe200078e0202 */
[----:B------:R-:W-:Y:S02]  /*3850*/  IADD3 R16, -R26, 0x10, RZ ;  /* 0x000000101a107810 */ /* 0x000fe40007ffe1ff */
[----:B------:R-:W-:Y:S02]  /*3860*/  SEL R25, RZ, 0x10, P2 ;  /* 0x00000010ff197807 */ /* 0x000fe40001000000 */
[----:B------:R-:W-:Y:S01]  /*3870*/  SHF.L.U64.HI R11, R134, 0x1, R178 ;  /* 0x00000001860b7819 */ /* 0x000fe200000102b2 */
[----:B-1----:R-:W-:Y:S01]  /*3880*/  IMAD.WIDE.U32 R6, R10, c[0x0][0x1e0], RZ ;  /* 0x000078000a067a25 */ /* 0x002fe200078e00ff */
[----:B------:R-:W-:-:S02]  /*3890*/  LOP3.LUT R16, R16, 0xf, RZ, 0xc0, !PT ;  /* 0x0000000f10107812 */ /* 0x000fc400078ec0ff */
[----:B------:R-:W-:Y:S01]  /*38a0*/  IADD3 R14, -R25, 0x10, RZ ;  /* 0x00000010190e7810 */ /* 0x000fe20007ffe1ff */
[----:B------:R-:W-:Y:S01]  /*38b0*/  IMAD.IADD R7, R7, 0x1, R2 ;  /* 0x0000000107077824 */ /* 0x000fe200078e0202 */
[----:B------:R-:W-:Y:S02]  /*38c0*/  SHF.L.U64.HI R23, R176, 0x1, R179 ;  /* 0x00000001b0177819 */ /* 0x000fe400000102b3 */
[----:B------:R-:W-:Y:S02]  /*38d0*/  LOP3.LUT R14, R14, 0xf, RZ, 0xc0, !PT ;  /* 0x0000000f0e0e7812 */ /* 0x000fe400078ec0ff */
[----:B------:R-:W-:Y:S01]  /*38e0*/  SHF.L.U64.HI R24, R177, 0x1, R58 ;  /* 0x00000001b1187819 */ /* 0x000fe2000001023a */
[----:B---3--:R-:W-:Y:S01]  /*38f0*/  IMAD.SHL.U32 R10, R134, 0x2, RZ ;  /* 0x00000002860a7824 */ /* 0x008fe200078e00ff */
[----:B--2---:R-:W-:Y:S01]  /*3900*/  SHF.R.S32.HI R2, RZ, 0x1f, R9 ;  /* 0x0000001fff027819 */ /* 0x004fe20000011409 */
[----:B------:R-:W-:Y:S01]  /*3910*/  IMAD.WIDE.U32 R6, R9, c[0x0][0x1f0], R6 ;  /* 0x00007c0009067a25 */ /* 0x000fe200078e0006 */
[----:B------:R1:W-:Y:S03]  /*3920*/  STL [R1+0x50], R9 ;  /* 0x0000500901007387 */ /* 0x0003e60000100800 */
[----:B------:R-:W-:-:S04]  /*3930*/  IMAD R2, R2, c[0x0][0x1f0], RZ ;  /* 0x00007c0002027a24 */ /* 0x000fc800078e02ff */
[----:B------:R-:W-:Y:S01]  /*3940*/  IMAD R5, R9, c[0x0][0x1f4], R2 ;  /* 0x00007d0009057a24 */ /* 0x000fe200078e0202 */
[----:B------:R-:W-:-:S04]  /*3950*/  IADD3 R2, P0, R6, UR18, RZ ;  /* 0x0000001206027c10 */ /* 0x000fc8000ff1e0ff */
[----:B------:R-:W-:Y:S02]  /*3960*/  IADD3.X R6, R7, UR15, R5, P0, !PT ;  /* 0x0000000f07067c10 */ /* 0x000fe400087fe405 */
[----:B------:R-:W-:-:S04]  /*3970*/  LEA R7, P0, R2, c[0x0][0x1c8], 0x1 ;  /* 0x0000720002077a11 */ /* 0x000fc800078008ff */
[----:B------:R-:W-:Y:S02]  /*3980*/  LEA.HI.X R6, R2, c[0x0][0x1cc], R6, 0x1, P0 ;  /* 0x0000730002067a11 */ /* 0x000fe400000f0c06 */
[----:B------:R-:W2:Y:S04]  /*3990*/  SHFL.IDX PT, R2, R7, 0x1, 0x181f ;  /* 0x00381f0007027f89 */ /* 0x000ea800000e0000 */
[----:B------:R-:W3:Y:S01]  /*39a0*/  SHFL.IDX PT, R5, R6, 0x1, 0x181f ;  /* 0x00381f0006057f89 */ /* 0x000ee200000e0000 */
[----:B-1----:R-:W-:Y:S01]  /*39b0*/  IMAD.SHL.U32 R9, R176, 0x2, RZ ;  /* 0x00000002b0097824 */ /* 0x002fe200078e00ff */
[----:B--2---:R-:W-:-:S04]  /*39c0*/  IADD3 R20, P6, P0, R20, R2, R12 ;  /* 0x0000000214147210 */ /* 0x004fc800078de00c */
[----:B---3--:R-:W-:Y:S02]  /*39d0*/  IADD3.X R21, RZ, R5, R8, P6, P0 ;  /* 0x00000005ff157210 */ /* 0x008fe400037e0408 */
[----:B------:R-:W-:-:S04]  /*39e0*/  IADD3 R18, P6, P0, R18, R2, R10 ;  /* 0x0000000212127210 */ /* 0x000fc800078de00a */
[----:B------:R-:W-:Y:S02]  /*39f0*/  IADD3.X R19, RZ, R5, R11, P6, P0 ;  /* 0x00000005ff137210 */ /* 0x000fe400037e040b */
[----:B------:R-:W-:-:S04]  /*3a00*/  IADD3 R16, P6, P0, R16, R2, R9 ;  /* 0x0000000210107210 */ /* 0x000fc800078de009 */
[-C--:B------:R-:W-:Y:S02]  /*3a10*/  IADD3.X R17, RZ, R5.reuse, R23, P6, P0 ;  /* 0x00000005ff117210 */ /* 0x080fe400037e0417 */
[----:B------:R-:W-:Y:S02]  /*3a20*/  IADD3 R14, P6, P0, R14, R2, R22 ;  /* 0x000000020e0e7210 */ /* 0x000fe400078de016 */
[----:B------:R-:W1:Y:S02]  /*3a30*/  SHFL.IDX PT, R2, R7, RZ, 0x181f ;  /* 0x00181fff07027589 */ /* 0x000e6400000e0000 */
[----:B------:R-:W-:Y:S02]  /*3a40*/  IADD3.X R15, RZ, R5, R24, P6, P0 ;  /* 0x00000005ff0f7210 */ /* 0x000fe400037e0418 */
[----:B------:R-:W2:Y:S01]  /*3a50*/  SHFL.IDX PT, R5, R6, RZ, 0x181f ;  /* 0x00181fff06057589 */ /* 0x000ea200000e0000 */
[----:B-1----:R-:W-:-:S05]  /*3a60*/  IADD3 R12, P0, R2, R12, RZ ;  /* 0x0000000c020c7210 */ /* 0x002fca0007f1e0ff */
[----:B--2---:R-:W-:Y:S01]  /*3a70*/  IMAD.X R13, R5, 0x1, R8, P0 ;  /* 0x00000001050d7824 */ /* 0x004fe200000e0608 */
[----:B------:R-:W-:-:S04]  /*3a80*/  IADD3 R10, P0, R2, R10, RZ ;  /* 0x0000000a020a7210 */ /* 0x000fc80007f1e0ff */
[----:B------:R1:W-:Y:S01]  /*3a90*/  LDGSTS.E.BYPASS.LTC128B.128 [R86+0x10100], [R12.64], !P5 ;  /* 0x101000000c567fae */ /* 0x0003e2000e901d4c */
[----:B------:R-:W-:Y:S01]  /*3aa0*/  IMAD.X R11, R5, 0x1, R11, P0 ;  /* 0x00000001050b7824 */ /* 0x000fe200000e060b */
[----:B------:R-:W-:-:S04]  /*3ab0*/  IADD3 R8, P0, R2, R9, RZ ;  /* 0x0000000902087210 */ /* 0x000fc80007f1e0ff */
[----:B------:R1:W-:Y:S01]  /*3ac0*/  LDGSTS.E.BYPASS.LTC128B.128 [R86+0x12100], [R10.64], !P4 ;  /* 0x121000000a567fae */ /* 0x0003e2000e101d4c */
[----:B------:R-:W-:Y:S01]  /*3ad0*/  IMAD.X R9, R5, 0x1, R23, P0 ;  /* 0x0000000105097824 */ /* 0x000fe200000e0617 */
[----:B------:R-:W-:-:S04]  /*3ae0*/  IADD3 R6, P0, R2, R22, RZ ;  /* 0x0000001602067210 */ /* 0x000fc80007f1e0ff */
[----:B------:R1:W-:Y:S01]  /*3af0*/  LDGSTS.E.BYPASS.LTC128B.128 [R86+0x14100], [R8.64], !P3 ;  /* 0x1410000008567fae */ /* 0x0003e2000d901d4c */
[----:B------:R-:W-:Y:S01]  /*3b00*/  IMAD.X R7, R5, 0x1, R24, P0 ;  /* 0x0000000105077824 */ /* 0x000fe200000e0618 */
[----:B------:R-:W-:-:S04]  /*3b10*/  ISETP.NE.U32.AND P0, PT, R28, RZ, PT ;  /* 0x000000ff1c00720c */ /* 0x000fc80003f05070 */
[----:B------:R1:W-:Y:S09]  /*3b20*/  LDGSTS.E.BYPASS.LTC128B.128 [R86+0x16100], [R6.64], !P2 ;  /* 0x1610000006567fae */ /* 0x0003f2000d101d4c */
[----:B------:R1:W-:Y:S01]  /*3b30*/  LDGSTS.E.BYPASS.LTC128B.128.ZFILL [R86+0x11100], [R20.64], P0 ;  /* 0x1110000014567fae */ /* 0x0003e20008141d4c */
[----:B------:R-:W-:-:S13]  /*3b40*/  ISETP.NE.U32.AND P0, PT, R27, RZ, PT ;  /* 0x000000ff1b00720c */ /* 0x000fda0003f05070 */
[----:B------:R1:W-:Y:S01]  /*3b50*/  LDGSTS.E.BYPASS.LTC128B.128.ZFILL [R86+0x13100], [R18.64], P0 ;  /* 0x1310000012567fae */ /* 0x0003e20008141d4c */
[----:B------:R-:W-:-:S13]  /*3b60*/  ISETP.NE.U32.AND P0, PT, R26, RZ, PT ;  /* 0x000000ff1a00720c */ /* 0x000fda0003f05070 */
[----:B------:R1:W-:Y:S01]  /*3b70*/  LDGSTS.E.BYPASS.LTC128B.128.ZFILL [R86+0x15100], [R16.64], P0 ;  /* 0x1510000010567fae */ /* 0x0003e20008141d4c */
[----:B------:R-:W-:-:S13]  /*3b80*/  ISETP.NE.U32.AND P0, PT, R25, RZ, PT ;  /* 0x000000ff1900720c */ /* 0x000fda0003f05070 */
[----:B------:R1:W-:Y:S02]  /*3b90*/  LDGSTS.E.BYPASS.LTC128B.128.ZFILL [R86+0x17100], [R14.64], P0 ;  /* 0x171000000e567fae */ /* 0x0003e40008141d4c */
.L_x_25:
[----:B--234-:R-:W-:Y:S01]  /*3ba0*/  LOP3.LUT R2, R84, 0xffffffe0, RZ, 0xc0, !PT ;  /* 0xffffffe054027812 */ /* 0x01cfe200078ec0ff */
[----:B-1----:R-:W-:Y:S01]  /*3bb0*/  IMAD.U32 R6, RZ, RZ, UR4 ;  /* 0x00000004ff067e24 */ /* 0x002fe2000f8e00ff */
[----:B------:R-:W0:Y:S01]  /*3bc0*/  LDGDEPBAR ;  /* 0x00000000000079af */ /* 0x000e220000000000 */
[----:B------:R-:W-:Y:S02]  /*3bd0*/  IMAD.SHL.U32 R248, R3, 0x2, RZ ;  /* 0x0000000203f87824 */ /* 0x000fe400078e00ff */
[----:B------:R-:W-:Y:S02]  /*3be0*/  IMAD.IADD R2, R85, 0x1, -R2 ;  /* 0x0000000155027824 */ /* 0x000fe400078e0a02 */
[----:B------:R-:W-:Y:S01]  /*3bf0*/  IMAD R249, R4, 0x2, R248 ;  /* 0x0000000204f97824 */ /* 0x000fe200078e02f8 */
[C---:B------:R-:W-:Y:S01]  /*3c00*/  LEA R252, R0.reuse, R248, 0x1 ;  /* 0x000000f800fc7211 */ /* 0x040fe200078e08ff */
[----:B------:R-:W-:Y:S01]  /*3c10*/  LDSM.16.MT88.4 R60, [R248+0x2900] ;  /* 0x00290000f83c783b */ /* 0x000fe20000004200 */
[----:B------:R-:W-:Y:S01]  /*3c20*/  SHF.R.S32.HI R5, RZ, 0x1f, R2 ;  /* 0x0000001fff057819 */ /* 0x000fe20000011402 */
[----:B------:R-:W-:-:S02]  /*3c30*/  IMAD R251, R0, 0x2, R249 ;  /* 0x0000000200fb7824 */ /* 0x000fc400078e02f9 */
[----:B------:R-:W-:Y:S01]  /*3c40*/  LDSM.16.MT88.4 R24, [R252+0x100] ;  /* 0x00010000fc18783b */ /* 0x000fe20000004200 */
[----:B------:R-:W-:-:S03]  /*3c50*/  LEA.HI R5, R5, R2, RZ, 0x2 ;  /* 0x0000000205057211 */ /* 0x000fc600078f10ff */
[----:B------:R-:W-:Y:S01]  /*3c60*/  LDSM.16.MT88.4 R84, [R249+0x2900] ;  /* 0x00290000f954783b */ /* 0x000fe20000004200 */
[----:B------:R-:W-:-:S03]  /*3c70*/  LOP3.LUT R5, R5, 0x7ffffffc, RZ, 0xc0, !PT ;  /* 0x7ffffffc05057812 */ /* 0x000fc600078ec0ff */
[----:B------:R-:W-:Y:S01]  /*3c80*/  LDSM.16.MT88.4 R76, [R249+0x900] ;  /* 0x00090000f94c783b */ /* 0x000fe20000004200 */
[----:B------:R-:W-:-:S03]  /*3c90*/  IADD3 R2, R2, -R5, RZ ;  /* 0x8000000502027210 */ /* 0x000fc60007ffe0ff */
[----:B------:R-:W-:Y:S02]  /*3ca0*/  LDSM.16.MT88.4 R68, [R252+0x900] ;  /* 0x00090000fc44783b */ /* 0x000fe40000004200 */
[----:B------:R-:W-:-:S05]  /*3cb0*/  IMAD R2, R2, -0x2, R6 ;  /* 0xfffffffe02027824 */ /* 0x000fca00078e0206 */
[----:B------:R-:W-:-:S04]  /*3cc0*/  ISETP.GT.AND P0, PT, R2, RZ, PT ;  /* 0x000000ff0200720c */ /* 0x000fc80003f04270 */
[----:B------:R-:W-:Y:S02]  /*3cd0*/  FSEL R15, R74, -INF , P0 ;  /* 0xff8000004a0f7808 */ /* 0x000fe40000000000 */
[----:B------:R-:W-:Y:S02]  /*3ce0*/  FSEL R10, R80, -INF , P0 ;  /* 0xff800000500a7808 */ /* 0x000fe40000000000 */
[----:B------:R-:W-:Y:S01]  /*3cf0*/  ISETP.GT.AND P0, PT, R2, 0x1, PT ;  /* 0x000000010200780c */ /* 0x000fe20003f04270 */
[----:B------:R-:W-:Y:S03]  /*3d00*/  LDSM.16.MT88.4 R80, [R249+0x2100] ;  /* 0x00210000f950783b */ /* 0x000fe60000004200 */
        /* <DEDUP_REMOVED lines=54> */
[----:B------:R-:W-:Y:S02]  /*4070*/  FMNMX.FTZ R13, R19, R13, !PT ;  /* 0x0000000d130d7209 */ /* 0x000fe40007810000 */
[----:B------:R-:W-:Y:S02]  /*4080*/  ISETP.GT.AND P0, PT, R2, 0x38, PT ;  /* 0x000000380200780c */ /* 0x000fe40003f04270 */
[----:B------:R-:W-:Y:S02]  /*4090*/  FMNMX.FTZ R5, R106, R5, !PT ;  /* 0x000000056a057209 */ /* 0x000fe40007810000 */
[----:B------:R-:W-:Y:S02]  /*40a0*/  FMNMX.FTZ R13, R18, R13, !PT ;  /* 0x0000000d120d7209 */ /* 0x000fe40007810000 */
[----:B------:R-:W-:Y:S02]  /*40b0*/  FSEL R108, R29, -INF , P0 ;  /* 0xff8000001d6c7808 */ /* 0x000fe40000000000 */
[----:B------:R-:W-:-:S02]  /*40c0*/  FSEL R104, R33, -INF , P0 ;  /* 0xff80000021687808 */ /* 0x000fc40000000000 */
[----:B------:R-:W-:Y:S01]  /*40d0*/  ISETP.GT.AND P0, PT, R2, 0x39, PT ;  /* 0x000000390200780c */ /* 0x000fe20003f04270 */
[----:B------:R-:W-:Y:S01]  /*40e0*/  LDSM.16.MT88.4 R32, [R248+0x900] ;  /* 0x00090000f820783b */ /* 0x000fe20000004200 */
[----:B------:R-:W-:Y:S02]  /*40f0*/  FMNMX.FTZ R2, R105, R5, !PT ;  /* 0x0000000569027209 */ /* 0x000fe40007810000 */
[----:B------:R-:W-:Y:S02]  /*4100*/  FMNMX.FTZ R5, R17, R13, !PT ;  /* 0x0000000d11057209 */ /* 0x000fe40007810000 */
[----:B------:R-:W-:Y:S02]  /*4110*/  FSEL R102, R31, -INF , P0 ;  /* 0xff8000001f667808 */ /* 0x000fe40000000000 */
[----:B------:R-:W-:Y:S01]  /*4120*/  FMNMX.FTZ R5, R16, R5, !PT ;  /* 0x0000000510057209 */ /* 0x000fe20007810000 */
[----:B------:R-:W-:Y:S01]  /*4130*/  LDSM.16.MT88.4 R28, [R249+0x100] ;  /* 0x00010000f91c783b */ /* 0x000fe20000004200 */
[----:B------:R-:W-:-:S02]  /*4140*/  FMNMX.FTZ R2, R104, R2, !PT ;  /* 0x0000000268027209 */ /* 0x000fc40007810000 */
        /* <DEDUP_REMOVED lines=14> */
[----:B------:R-:W1:Y:S01]  /*4230*/  SHFL.BFLY PT, R132, R2, 0x1, 0x1f ;  /* 0x0c201f0002847f89 */ /* 0x000e6200000e0000 */
[----:B------:R-:W-:-:S05]  /*4240*/  FMNMX.FTZ R5, R101, R5, !PT ;  /* 0x0000000565057209 */ /* 0x000fca0007810000 */
[----:B------:R-:W2:Y:S01]  /*4250*/  SHFL.BFLY PT, R23, R5, 0x2, 0x1f ;  /* 0x0c401f0005177f89 */ /* 0x000ea200000e0000 */
[----:B-1----:R-:W-:-:S04]  /*4260*/  FMNMX.FTZ R132, R2, R132, !PT ;  /* 0x0000008402847209 */ /* 0x002fc80007810000 */
[C---:B------:R-:W-:Y:S01]  /*4270*/  FSETP.NEU.FTZ.AND P0, PT, R132.reuse, -INF , PT ;  /* 0xff8000008400780b */ /* 0x040fe20003f1d000 */
[----:B------:R-:W-:Y:S01]  /*4280*/  FMUL.FTZ R13, R132, c[0x0][0x2d0] ;  /* 0x0000b400840d7a20 */ /* 0x000fe20000410000 */
[----:B--2---:R-:W-:-:S04]  /*4290*/  FMNMX.FTZ R2, R5, R23, !PT ;  /* 0x0000001705027209 */ /* 0x004fc80007810000 */
[----:B------:R-:W-:Y:S01]  /*42a0*/  FSEL R13, R13, RZ, P0 ;  /* 0x000000ff0d0d7208 */ /* 0x000fe20000000000 */
[----:B------:R-:W1:Y:S04]  /*42b0*/  SHFL.BFLY PT, R5, R2, 0x1, 0x1f ;  /* 0x0c201f0002057f89 */ /* 0x000e6800000e0000 */
[--C-:B------:R-:W-:Y:S02]  /*42c0*/  FFMA.FTZ R12, R12, c[0x0][0x2d0], -R13.reuse ;  /* 0x0000b4000c0c7a23 */ /* 0x100fe4000001080d */
[--C-:B------:R-:W-:Y:S02]  /*42d0*/  FFMA.FTZ R14, R14, c[0x0][0x2d0], -R13.reuse ;  /* 0x0000b4000e0e7a23 */ /* 0x100fe4000001080d */
[----:B------:R2:W-:Y:S01]  /*42e0*/  MUFU.EX2 R98, R12 ;  /* 0x0000000c00627308 */ /* 0x0005e20000000800 */
[----:B------:R-:W-:-:S02]  /*42f0*/  FFMA.FTZ R10, R10, c[0x0][0x2d0], -R13 ;  /* 0x0000b4000a0a7a23 */ /* 0x000fc4000001080d */
[--C-:B------:R-:W-:Y:S02]  /*4300*/  FFMA.FTZ R9, R9, c[0x0][0x2d0], -R13.reuse ;  /* 0x0000b40009097a23 */ /* 0x100fe4000001080d */
[--C-:B------:R-:W-:Y:S02]  /*4310*/  FFMA.FTZ R8, R8, c[0x0][0x2d0], -R13.reuse ;  /* 0x0000b40008087a23 */ /* 0x100fe4000001080d */
[--C-:B------:R-:W-:Y:S01]  /*4320*/  FFMA.FTZ R7, R7, c[0x0][0x2d0], -R13.reuse ;  /* 0x0000b40007077a23 */ /* 0x100fe2000001080d */
[----:B------:R-:W-:Y:S01]  /*4330*/  MUFU.EX2 R100, R14 ;  /* 0x0000000e00647308 */ /* 0x000fe20000000800 */
[--C-:B------:R-:W-:Y:S02]  /*4340*/  FFMA.FTZ R11, R11, c[0x0][0x2d0], -R13.reuse ;  /* 0x0000b4000b0b7a23 */ /* 0x100fe4000001080d */
[----:B------:R-:W-:Y:S01]  /*4350*/  FFMA.FTZ R6, R6, c[0x0][0x2d0], -R13 ;  /* 0x0000b40006067a23 */ /* 0x000fe2000001080d */
[----:B-1----:R-:W-:-:S04]  /*4360*/  FMNMX.FTZ R2, R5, R2, !PT ;  /* 0x0000000205027209 */ /* 0x002fc80007810000 */
[----:B------:R-:W-:Y:S01]  /*4370*/  MUFU.EX2 R91, R10 ;  /* 0x0000000a005b7308 */ /* 0x000fe20000000800 */
[C---:B------:R-:W-:Y:S01]  /*4380*/  FSETP.NEU.FTZ.AND P0, PT, R2.reuse, -INF , PT ;  /* 0xff8000000200780b */ /* 0x040fe20003f1d000 */
[----:B--2---:R-:W-:-:S06]  /*4390*/  FMUL.FTZ R12, R2, c[0x0][0x2d0] ;  /* 0x0000b400020c7a20 */ /* 0x004fcc0000410000 */
[----:B------:R-:W1:Y:S01]  /*43a0*/  MUFU.EX2 R90, R9 ;  /* 0x00000009005a7308 */ /* 0x000e620000000800 */
[----:B------:R-:W-:Y:S02]  /*43b0*/  FSEL R12, R12, RZ, P0 ;  /* 0x000000ff0c0c7208 */ /* 0x000fe40000000000 */
[----:B------:R-:W-:-:S03]  /*43c0*/  PLOP3.LUT P0, PT, PT, PT, UP0, 0x40, 0x0 ;  /* 0x000000000000781c */ /* 0x000fc60003f0e808 */
[--C-:B------:R-:W-:Y:S02]  /*43d0*/  FFMA.FTZ R3, R19, c[0x0][0x2d0], -R12.reuse ;  /* 0x0000b40013037a23 */ /* 0x100fe4000001080c */
[--C-:B------:R-:W-:Y:S01]  /*43e0*/  FFMA.FTZ R15, R15, c[0x0][0x2d0], -R12.reuse ;  /* 0x0000b4000f0f7a23 */ /* 0x100fe2000001080c */
[----:B------:R1:W-:Y:S01]  /*43f0*/  MUFU.EX2 R93, R8 ;  /* 0x00000008005d7308 */ /* 0x0003e20000000800 */
[----:B------:R-:W-:-:S07]  /*4400*/  FFMA.FTZ R20, R20, c[0x0][0x2d0], -R12 ;  /* 0x0000b40014147a23 */ /* 0x000fce000001080c */
[----:B------:R2:W-:Y:S08]  /*4410*/  MUFU.EX2 R14, R3 ;  /* 0x00000003000e7308 */ /* 0x0005f00000000800 */
[----:B------:R-:W-:Y:S01]  /*4420*/  MUFU.EX2 R88, R15 ;  /* 0x0000000f00587308 */ /* 0x000fe20000000800 */
[----:B-1----:R-:W-:Y:S01]  /*4430*/  F2FP.PACK_AB R8, R90, R91 ;  /* 0x0000005b5a08723e */ /* 0x002fe200000000ff */
[----:B--2---:R-:W-:-:S06]  /*4440*/  FFMA.FTZ R3, R18, c[0x0][0x2d0], -R12 ;  /* 0x0000b40012037a23 */ /* 0x004fcc000001080c */
[----:B------:R-:W1:Y:S08]  /*4450*/  MUFU.EX2 R92, R7 ;  /* 0x00000007005c7308 */ /* 0x000e700000000800 */
[----:B------:R-:W2:Y:S08]  /*4460*/  MUFU.EX2 R15, R20 ;  /* 0x00000014000f7308 */ /* 0x000eb00000000800 */
[----:B------:R3:W4:Y:S01]  /*4470*/  MUFU.EX2 R89, R3 ;  /* 0x0000000300597308 */ /* 0x0007220000000800 */
[----:B-1----:R-:W-:-:S07]  /*4480*/  F2FP.PACK_AB R10, R92, R93 ;  /* 0x0000005d5c0a723e */ /* 0x002fce00000000ff */
[----:B------:R4:W-:Y:S01]  /*4490*/  MUFU.EX2 R99, R11 ;  /* 0x0000000b00637308 */ /* 0x0009e20000000800 */
[----:B--2---:R-:W-:Y:S01]  /*44a0*/  F2FP.PACK_AB R9, R15, R88 ;  /* 0x000000580f09723e */ /* 0x004fe200000000ff */
[----:B---3--:R-:W-:-:S06]  /*44b0*/  FFMA.FTZ R3, R17, c[0x0][0x2d0], -R12 ;  /* 0x0000b40011037a23 */ /* 0x008fcc000001080c */
[----:B------:R-:W1:Y:S01]  /*44c0*/  MUFU.EX2 R96, R6 ;  /* 0x0000000600607308 */ /* 0x000e620000000800 */
[----:B----4-:R-:W-:-:S07]  /*44d0*/  F2FP.PACK_AB R11, R89, R14 ;  /* 0x0000000e590b723e */ /* 0x010fce00000000ff */
[----:B------:R2:W-:Y:S01]  /*44e0*/  MUFU.EX2 R94, R3 ;  /* 0x00000003005e7308 */ /* 0x0005e20000000800 */
[----:B------:R-:W-:Y:S01]  /*44f0*/  HMMA.16816.F32 R40, R8, R24, RZ ;  /* 0x000000180828723c */ /* 0x000fe200000018ff */
[----:B-1----:R-:W-:Y:S02]  /*4500*/  F2FP.PACK_AB R4, R98, R96 ;  /* 0x000000606204723e */ /* 0x002fe400000000ff */
[----:B------:R-:W-:-:S05]  /*4510*/  F2FP.PACK_AB R6, R100, R99 ;  /* 0x000000636406723e */ /* 0x000fca00000000ff */
[----:B------:R-:W-:Y:S01]  /*4520*/  HMMA.16816.F32 R56, R8, R28, RZ ;  /* 0x0000001c0838723c */ /* 0x000fe200000018ff */
[----:B--2---:R-:W-:-:S04]  /*4530*/  FFMA.FTZ R3, R16, c[0x0][0x2d0], -R12 ;  /* 0x0000b40010037a23 */ /* 0x004fc8000001080c */
[----:B------:R1:W2:Y:S03]  /*4540*/  MUFU.EX2 R95, R3 ;  /* 0x00000003005f7308 */ /* 0x0002a60000000800 */
[C---:B------:R-:W-:Y:S08]  /*4550*/  HMMA.16816.F32 R16, R8.reuse, R38, RZ ;  /* 0x000000260810723c */ /* 0x040ff000000018ff */
[----:B------:R-:W-:Y:S01]  /*4560*/  HMMA.16816.F32 R44, R8, R30, RZ ;  /* 0x0000001e082c723c */ /* 0x000fe200000018ff */
[----:B-1----:R-:W-:Y:S01]  /*4570*/  FFMA.FTZ R3, R21, c[0x0][0x2d0], -R12 ;  /* 0x0000b40015037a23 */ /* 0x002fe2000001080c */
[----:B--2---:R-:W-:-:S06]  /*4580*/  F2FP.PACK_AB R5, R95, R94 ;  /* 0x0000005e5f05723e */ /* 0x004fcc00000000ff */
[----:B------:R-:W-:Y:S01]  /*4590*/  HMMA.16816.F32 R28, R8, R50, RZ ;  /* 0x00000032081c723c */ /* 0x000fe200000018ff */
[----:B------:R1:W-:Y:S02]  /*45a0*/  MUFU.EX2 R97, R3 ;  /* 0x0000000300617308 */ /* 0x0003e40000000800 */
[----:B-1----:R-:W-:-:S05]  /*45b0*/  FFMA.FTZ R3, R22, c[0x0][0x2d0], -R12 ;  /* 0x0000b40016037a23 */ /* 0x002fca000001080c */
[C---:B------:R-:W-:Y:S01]  /*45c0*/  HMMA.16816.F32 R20, R8.reuse, R36, RZ ;  /* 0x000000240814723c */ /* 0x040fe200000018ff */
[----:B------:R-:W1:Y:S07]  /*45d0*/  MUFU.EX2 R103, R3 ;  /* 0x0000000300677308 */ /* 0x000e6e0000000800 */
[C---:B------:R-:W-:Y:S08]  /*45e0*/  HMMA.16816.F32 R36, R8.reuse, R26, RZ ;  /* 0x0000001a0824723c */ /* 0x040ff000000018ff */
[----:B------:R-:W-:Y:S01]  /*45f0*/  HMMA.16816.F32 R24, R8, R52, RZ ;  /* 0x000000340818723c */ /* 0x000fe200000018ff */
[----:B-1----:R-:W-:-:S07]  /*4600*/  F2FP.PACK_AB R7, R103, R97 ;  /* 0x000000616707723e */ /* 0x002fce00000000ff */
[----:B------:R-:W-:Y:S08]  /*4610*/  HMMA.16816.F32 R120, R4, R34, R16 ;  /* 0x000000220478723c */ /* 0x000ff00000001810 */
[----:B------:R-:W-:Y:S08]  /*4620*/  HMMA.16816.F32 R16, R8, R80, RZ ;  /* 0x000000500810723c */ /* 0x000ff000000018ff */
[----:B------:R-:W-:Y:S08]  /*4630*/  HMMA.16816.F32 R164, R4, R32, R20 ;  /* 0x0000002004a4723c */ /* 0x000ff00000001814 */
[----:B------:R-:W-:Y:S01]  /*4640*/  HMMA.16816.F32 R32, R8, R48, RZ ;  /* 0x000000300820723c */ /* 0x000fe200000018ff */
[----:B------:R-:W1:Y:S01]  /*4650*/  LDSM.16.MT88.4 R48, [R252+0x2100] ;  /* 0x00210000fc30783b */ /* 0x000e620000004200 */
[----:B------:R-:W-:Y:S01]  /*4660*/  IMAD.MOV.U32 R130, RZ, RZ, R122 ;  /* 0x000000ffff827224 */ /* 0x000fe200078e007a */
[----:B------:R-:W-:Y:S01]  /*4670*/  MOV R129, R123 ;  /* 0x0000007b00817202 */ /* 0x000fe20000000f00 */
[----:B------:R-:W-:-:S02]  /*4680*/  IMAD.MOV.U32 R128, RZ, RZ, R120 ;  /* 0x000000ffff807224 */ /* 0x000fc400078e0078 */
[----:B------:R-:W-:Y:S02]  /*4690*/  IMAD.MOV.U32 R127, RZ, RZ, R121 ;  /* 0x000000ffff7f7224 */ /* 0x000fe400078e0079 */
[C---:B------:R-:W-:Y:S08]  /*46a0*/  HMMA.16816.F32 R24, R4.reuse, R60, R24 ;  /* 0x0000003c0418723c */ /* 0x040ff00000001818 */
[C---:B------:R-:W-:Y:S08]  /*46b0*/  HMMA.16816.F32 R16, R4.reuse, R84, R16 ;  /* 0x000000540410723c */ /* 0x040ff00000001810 */
[----:B------:R-:W-:Y:S01]  /*46c0*/  HMMA.16816.F32 R148, R4, R78, R44 ;  /* 0x0000004e0494723c */ /* 0x000fe2000000182c */
[----:B------:R-:W-:Y:S07]  /*46d0*/  LDSM.16.MT88.4 R44, [R248+0x4100] ;  /* 0x00410000f82c783b */ /* 0x000fee0000004200 */
[----:B------:R-:W-:Y:S01]  /*46e0*/  MOV R145, R25 ;  /* 0x0000001900917202 */ /* 0x000fe20000000f00 */
[----:B------:R-:W-:Y:S01]  /*46f0*/  IMAD.MOV.U32 R144, RZ, RZ, R26 ;  /* 0x000000ffff907224 */ /* 0x000fe200078e001a */
[----:B------:R-:W-:Y:S01]  /*4700*/  MOV R138, R24 ;  /* 0x00000018008a7202 */ /* 0x000fe20000000f00 */
[----:B------:R-:W-:Y:S01]  /*4710*/  IMAD.MOV.U32 R139, RZ, RZ, R27 ;  /* 0x000000ffff8b7224 */ /* 0x000fe200078e001b */
[----:B------:R-:W-:Y:S01]  /*4720*/  HMMA.16816.F32 R20, R8, R54, RZ ;  /* 0x000000360814723c */ /* 0x000fe200000018ff */
[----:B------:R-:W2:Y:S03]  /*4730*/  LDSM.16.MT88.4 R24, [R252+0x2900] ;  /* 0x00290000fc18783b */ /* 0x000ea60000004200 */
[----:B------:R-:W-:Y:S01]  /*4740*/  IMAD.MOV.U32 R137, RZ, RZ, R19 ;  /* 0x000000ffff897224 */ /* 0x000fe200078e0013 */
[----:B------:R-:W-:Y:S01]  /*4750*/  MOV R131, R17 ;  /* 0x0000001100837202 */ /* 0x000fe20000000f00 */
[----:B------:R-:W-:Y:S01]  /*4760*/  IMAD.MOV.U32 R136, RZ, RZ, R18 ;  /* 0x000000ffff887224 */ /* 0x000fe200078e0012 */
[----:B------:R-:W-:Y:S01]  /*4770*/  LDSM.16.MT88.4 R52, [R249+0x4100] ;  /* 0x00410000f934783b */ /* 0x000fe20000004200 */
[----:B------:R-:W-:Y:S01]  /*4780*/  HMMA.16816.F32 R120, R4, R68, R40 ;  /* 0x000000440478723c */ /* 0x000fe20000001828 */
[----:B------:R-:W-:-:S02]  /*4790*/  IMAD.MOV.U32 R80, RZ, RZ, R16 ;  /* 0x000000ffff507224 */ /* 0x000fc400078e0010 */
[----:B------:R-:W3:Y:S05]  /*47a0*/  LDSM.16.MT88.4 R40, [R251+0x2900] ;  /* 0x00290000fb28783b */ /* 0x000eea0000004200 */
[C---:B------:R-:W-:Y:S08]  /*47b0*/  HMMA.16816.F32 R28, R4.reuse, R66, R28 ;  /* 0x00000042041c723c */ /* 0x040ff0000000181c */
[----:B------:R-:W-:Y:S08]  /*47c0*/  HMMA.16816.F32 R32, R4, R64, R32 ;  /* 0x000000400420723c */ /* 0x000ff00000001820 */
[----:B-1----:R-:W-:Y:S01]  /*47d0*/  HMMA.16816.F32 R16, R8, R48, RZ ;  /* 0x000000300810723c */ /* 0x002fe200000018ff */
[----:B------:R-:W-:Y:S01]  /*47e0*/  IMAD.MOV.U32 R124, RZ, RZ, R120 ;  /* 0x000000ffff7c7224 */ /* 0x000fe200078e0078 */
[----:B------:R-:W-:Y:S01]  /*47f0*/  MOV R126, R122 ;  /* 0x0000007a007e7202 */ /* 0x000fe20000000f00 */
[----:B------:R-:W-:Y:S01]  /*4800*/  IMAD.MOV.U32 R125, RZ, RZ, R123 ;  /* 0x000000ffff7d7224 */ /* 0x000fe200078e007b */
[----:B------:R-:W-:-:S04]  /*4810*/  MOV R123, R121 ;  /* 0x00000079007b7202 */ /* 0x000fc80000000f00 */
[C---:B------:R-:W-:Y:S01]  /*4820*/  HMMA.16816.F32 R156, R4.reuse, R76, R56 ;  /* 0x0000004c049c723c */ /* 0x040fe20000001838 */
[----:B------:R-:W1:Y:S01]  /*4830*/  LDSM.16.MT88.4 R56, [R248+0x4900] ;  /* 0x00490000f838783b */ /* 0x000e620000004200 */
[----:B------:R-:W-:Y:S01]  /*4840*/  IMAD.MOV.U32 R153, RZ, RZ, R29 ;  /* 0x000000ffff997224 */ /* 0x000fe200078e001d */
[----:B------:R-:W-:Y:S01]  /*4850*/  MOV R152, R30 ;  /* 0x0000001e00987202 */ /* 0x000fe20000000f00 */
[----:B------:R-:W-:Y:S02]  /*4860*/  IMAD.MOV.U32 R147, RZ, RZ, R31 ;  /* 0x000000ffff937224 */ /* 0x000fe400078e001f */
[----:B------:R-:W-:Y:S02]  /*4870*/  IMAD.MOV.U32 R146, RZ, RZ, R28 ;  /* 0x000000ffff927224 */ /* 0x000fe400078e001c */
[----:B------:R-:W-:Y:S01]  /*4880*/  HMMA.16816.F32 R140, R4, R70, R36 ;  /* 0x00000046048c723c */ /* 0x000fe20000001824 */
[----:B------:R-:W-:Y:S01]  /*4890*/  IMAD.MOV.U32 R120, RZ, RZ, R32 ;  /* 0x000000ffff787224 */ /* 0x000fe200078e0020 */
[----:B------:R-:W-:Y:S01]  /*48a0*/  MOV R118, R34 ;  /* 0x0000002200767202 */ /* 0x000fe20000000f00 */
[----:B------:R-:W-:-:S02]  /*48b0*/  IMAD.MOV.U32 R81, RZ, RZ, R33 ;  /* 0x000000ffff517224 */ /* 0x000fc400078e0021 */
[----:B------:R-:W-:-:S03]  /*48c0*/  IMAD.MOV.U32 R119, RZ, RZ, R35 ;  /* 0x000000ffff777224 */ /* 0x000fc600078e0023 */
[----:B------:R-:W-:Y:S01]  /*48d0*/  HMMA.16816.F32 R64, R4, R62, R20 ;  /* 0x0000003e0440723c */ /* 0x000fe20000001814 */
[----:B------:R-:W4:Y:S07]  /*48e0*/  LDSM.16.MT88.4 R60, [R252+0x4100] ;  /* 0x00410000fc3c783b */ /* 0x000f2e0000004200 */
[C---:B------:R-:W-:Y:S08]  /*48f0*/  HMMA.16816.F32 R20, R8.reuse, R82, RZ ;  /* 0x000000520814723c */ /* 0x040ff000000018ff */
[C---:B------:R-:W-:Y:S01]  /*4900*/  HMMA.16816.F32 R36, R8.reuse, R50, RZ ;  /* 0x000000320824723c */ /* 0x040fe200000018ff */
[----:B------:R-:W5:Y:S07]  /*4910*/  LDSM.16.MT88.4 R48, [R249+0x4900] ;  /* 0x00490000f930783b */ /* 0x000f6e0000004200 */
[C---:B------:R-:W-:Y:S08]  /*4920*/  HMMA.16816.F32 R28, R8.reuse, R74, RZ ;  /* 0x0000004a081c723c */ /* 0x040ff000000018ff */
[----:B------:R-:W-:Y:S08]  /*4930*/  HMMA.16816.F32 R32, R8, R72, RZ ;  /* 0x000000480820723c */ /* 0x000ff000000018ff */
[----:B--2---:R-:W-:Y:S08]  /*4940*/  HMMA.16816.F32 R72, R4, R24, R16 ;  /* 0x000000180448723c */ /* 0x004ff00000001810 */
[----:B------:R-:W-:Y:S07]  /*4950*/  HMMA.16816.F32 R16, R8, R44, RZ ;  /* 0x0000002c0810723c */ /* 0x000fee00000018ff */
[----:B------:R-:W-:Y:S01]  /*4960*/  IMAD.MOV.U32 R44, RZ, RZ, R130 ;  /* 0x000000ffff2c7224 */ /* 0x000fe200078e0082 */
[----:B------:R-:W-:Y:S01]  /*4970*/  HMMA.16816.F32 R68, R4, R86, R20 ;  /* 0x000000560444723c */ /* 0x000fe20000001814 */
[----:B------:R-:W-:-:S07]  /*4980*/  IMAD.MOV.U32 R45, RZ, RZ, R129 ;  /* 0x000000ffff2d7224 */ /* 0x000fce00078e0081 */
[C---:B------:R-:W-:Y:S01]  /*4990*/  HMMA.16816.F32 R76, R4.reuse, R26, R36 ;  /* 0x0000001a044c723c */ /* 0x040fe20000001824 */
[----:B------:R-:W2:Y:S07]  /*49a0*/  LDSM.16.MT88.4 R36, [R252+0x4900] ;  /* 0x00490000fc24783b */ /* 0x000eae0000004200 */
[C---:B---3--:R-:W-:Y:S08]  /*49b0*/  HMMA.16816.F32 R160, R4.reuse, R42, R28 ;  /* 0x0000002a04a0723c */ /* 0x048ff0000000181c */
[----:B------:R-:W-:Y:S01]  /*49c0*/  HMMA.16816.F32 R84, R4, R40, R32 ;  /* 0x000000280454723c */ /* 0x000fe20000001820 */
[----:B------:R-:W3:Y:S07]  /*49d0*/  LDSM.16.MT88.4 R40, [R251+0x4100] ;  /* 0x00410000fb28783b */ /* 0x000eee0000004200 */
[----:B------:R-:W-:Y:S07]  /*49e0*/  HMMA.16816.F32 R24, R8, R54, RZ ;  /* 0x000000360818723c */ /* 0x000fee00000018ff */
[----:B------:R-:W-:Y:S01]  /*49f0*/  MOV R54, R144 ;  /* 0x0000009000367202 */ /* 0x000fe20000000f00 */
[----:B-1----:R-:W-:Y:S01]  /*4a00*/  HMMA.16816.F32 R16, R4, R56, R16 ;  /* 0x000000380410723c */ /* 0x002fe20000001810 */
[----:B------:R-:W-:Y:S01]  /*4a10*/  IMAD.MOV.U32 R122, RZ, RZ, R163 ;  /* 0x000000ffff7a7224 */ /* 0x000fe200078e00a3 */
[----:B------:R-:W-:Y:S01]  /*4a20*/  MOV R121, R161 ;  /* 0x000000a100797202 */ /* 0x000fe20000000f00 */
[----:B------:R-:W-:-:S02]  /*4a30*/  IMAD.MOV.U32 R83, RZ, RZ, R162 ;  /* 0x000000ffff537224 */ /* 0x000fc400078e00a2 */
[----:B------:R-:W-:Y:S02]  /*4a40*/  IMAD.MOV.U32 R82, RZ, RZ, R160 ;  /* 0x000000ffff527224 */ /* 0x000fe400078e00a0 */
[----:B------:R-:W-:Y:S01]  /*4a50*/  IMAD.MOV.U32 R55, RZ, RZ, R139 ;  /* 0x000000ffff377224 */ /* 0x000fe200078e008b */
[C---:B----4-:R-:W-:Y:S07]  /*4a60*/  HMMA.16816.F32 R20, R8.reuse, R60, RZ ;  /* 0x0000003c0814723c */ /* 0x050fee00000018ff */
[----:B------:R-:W-:Y:S01]  /*4a70*/  IMAD.MOV.U32 R61, RZ, RZ, R153 ;  /* 0x000000ffff3d7224 */ /* 0x000fe200078e0099 */
[----:B------:R-:W-:Y:S01]  /*4a80*/  HMMA.16816.F32 R28, R8, R52, RZ ;  /* 0x00000034081c723c */ /* 0x000fe200000018ff */
[----:B------:R-:W-:-:S06]  /*4a90*/  IMAD.MOV.U32 R60, RZ, RZ, R146 ;  /* 0x000000ffff3c7224 */ /* 0x000fcc00078e0092 */
[----:B------:R-:W-:Y:S01]  /*4aa0*/  IMAD.MOV.U32 R53, RZ, RZ, R145 ;  /* 0x000000ffff357224 */ /* 0x000fe200078e0091 */
[----:B-----5:R-:W-:Y:S01]  /*4ab0*/  HMMA.16816.F32 R160, R4, R50, R24 ;  /* 0x0000003204a0723c */ /* 0x020fe20000001818 */
[----:B------:R-:W1:Y:S01]  /*4ac0*/  LDSM.16.MT88.4 R24, [R251+0x4900] ;  /* 0x00490000fb18783b */ /* 0x000e620000004200 */
[----:B------:R-:W-:Y:S01]  /*4ad0*/  MOV R57, R19 ;  /* 0x0000001300397202 */ /* 0x000fe20000000f00 */
[----:B------:R-:W-:Y:S01]  /*4ae0*/  IMAD.MOV.U32 R56, RZ, RZ, R17 ;  /* 0x000000ffff387224 */ /* 0x000fe200078e0011 */
[----:B------:R-:W-:Y:S01]  /*4af0*/  MOV R3, R16 ;  /* 0x0000001000037202 */ /* 0x000fe20000000f00 */
[----:B------:R-:W-:Y:S02]  /*4b00*/  IMAD.MOV.U32 R0, RZ, RZ, R18 ;  /* 0x000000ffff007224 */ /* 0x000fe400078e0012 */
[----:B------:R-:W-:Y:S01]  /*4b10*/  IMAD.MOV.U32 R52, RZ, RZ, R138 ;  /* 0x000000ffff347224 */ /* 0x000fe200078e008a */
[----:B------:R-:W-:Y:S01]  /*4b20*/  HMMA.16816.F32 R16, R8, R62, RZ ;  /* 0x0000003e0810723c */ /* 0x000fe200000018ff */
[----:B------:R-:W-:Y:S01]  /*4b30*/  IMAD.MOV.U32 R50, RZ, RZ, R136 ;  /* 0x000000ffff327224 */ /* 0x000fe200078e0088 */
[----:B------:R-:W-:-:S05]  /*4b40*/  MOV R51, R122 ;  /* 0x0000007a00337202 */ /* 0x000fca0000000f00 */
[----:B------:R-:W-:Y:S01]  /*4b50*/  IMAD.MOV.U32 R62, RZ, RZ, R152 ;  /* 0x000000ffff3e7224 */ /* 0x000fe200078e0098 */
[----:B--2---:R-:W-:Y:S01]  /*4b60*/  HMMA.16816.F32 R184, R4, R36, R20 ;  /* 0x0000002404b8723c */ /* 0x004fe20000001814 */
[----:B------:R-:W-:-:S06]  /*4b70*/  MOV R63, R147 ;  /* 0x00000093003f7202 */ /* 0x000fcc0000000f00 */
[----:B------:R-:W-:Y:S01]  /*4b80*/  MOV R36, R80 ;  /* 0x0000005000247202 */ /* 0x000fe20000000f00 */
[----:B------:R-:W-:Y:S01]  /*4b90*/  HMMA.16816.F32 R188, R4, R48, R28 ;  /* 0x0000003004bc723c */ /* 0x000fe2000000181c */
[----:B------:R-:W2:Y:S01]  /*4ba0*/  LDSM.16.MT88.4 R28, [R248+0x6100] ;  /* 0x00610000f81c783b */ /* 0x000ea20000004200 */
[----:B------:R-:W-:Y:S01]  /*4bb0*/  IMAD.MOV.U32 R37, RZ, RZ, R131 ;  /* 0x000000ffff257224 */ /* 0x000fe200078e0083 */
[----:B------:R-:W-:-:S04]  /*4bc0*/  MOV R80, R128 ;  /* 0x0000008000507202 */ /* 0x000fc80000000f00 */
[----:B------:R-:W-:Y:S01]  /*4bd0*/  MOV R49, R137 ;  /* 0x0000008900317202 */ /* 0x000fe20000000f00 */
[----:B---3--:R-:W-:Y:S01]  /*4be0*/  HMMA.16816.F32 R20, R8, R40, RZ ;  /* 0x000000280814723c */ /* 0x008fe200000018ff */
[----:B------:R-:W-:-:S06]  /*4bf0*/  IMAD.MOV.U32 R48, RZ, RZ, R123 ;  /* 0x000000ffff307224 */ /* 0x000fcc00078e007b */
[----:B------:R-:W-:Y:S01]  /*4c00*/  MOV R40, R57 ;  /* 0x0000003900287202 */ /* 0x000fe20000000f00 */
[----:B------:R-:W-:Y:S01]  /*4c10*/  HMMA.16816.F32 R152, R4, R38, R16 ;  /* 0x000000260498723c */ /* 0x000fe20000001810 */
[----:B------:R-:W-:Y:S01]  /*4c20*/  MOV R41, R82 ;  /* 0x0000005200297202 */ /* 0x000fe20000000f00 */
[----:B------:R-:W-:-:S05]  /*4c30*/  FFMA.FTZ R82, R105, c[0x0][0x2d0], -R13 ;  /* 0x0000b40069527a23 */ /* 0x000fca000001080d */
[----:B------:R-:W-:Y:S01]  /*4c40*/  IMAD.MOV.U32 R38, RZ, RZ, R121 ;  /* 0x000000ffff267224 */ /* 0x000fe200078e0079 */
[----:B------:R-:W-:Y:S01]  /*4c50*/  HMMA.16816.F32 R16, R8, R42, RZ ;  /* 0x0000002a0810723c */ /* 0x000fe200000018ff */
[----:B------:R-:W-:Y:S02]  /*4c60*/  IMAD.MOV.U32 R39, RZ, RZ, R83 ;  /* 0x000000ffff277224 */ /* 0x000fe400078e0053 */
[----:B------:R-:W-:-:S04]  /*4c70*/  FFMA.FTZ R83, R106, c[0x0][0x2d0], -R13 ;  /* 0x0000b4006a537a23 */ /* 0x000fc8000001080d */
[----:B------:R-:W-:Y:S01]  /*4c80*/  IMAD.MOV.U32 R42, RZ, RZ, R56 ;  /* 0x000000ffff2a7224 */ /* 0x000fe200078e0038 */
[----:B-1----:R-:W-:Y:S01]  /*4c90*/  HMMA.16816.F32 R144, R4, R24, R20 ;  /* 0x000000180490723c */ /* 0x002fe20000001814 */
[----:B------:R-:W1:Y:S01]  /*4ca0*/  LDSM.16.MT88.4 R20, [R248+0x6900] ;  /* 0x00690000f814783b */ /* 0x000e620000004200 */
[----:B------:R-:W-:Y:S02]  /*4cb0*/  IMAD.MOV.U32 R43, RZ, RZ, R0 ;  /* 0x000000ffff2b7224 */ /* 0x000fe400078e0000 */
[----:B------:R-:W-:Y:S01]  /*4cc0*/  FADD.FTZ R0, R91, R90 ;  /* 0x0000005a5b007221 */ /* 0x000fe20000010000 */
[----:B------:R-:W-:Y:S01]  /*4cd0*/  MOV R90, R3 ;  /* 0x00000003005a7202 */ /* 0x000fe20000000f00 */
[----:B------:R-:W-:Y:S01]  /*4ce0*/  FADD.FTZ R3, R88, R15 ;  /* 0x0000000f58037221 */ /* 0x000fe20000010000 */
[----:B------:R-:W-:Y:S01]  /*4cf0*/  MOV R106, R43 ;  /* 0x0000002b006a7202 */ /* 0x000fe20000000f00 */
[----:B------:R-:W-:Y:S01]  /*4d00*/  HMMA.16816.F32 R32, R8, R46, RZ ;  /* 0x0000002e0820723c */ /* 0x000fe200000018ff */
[----:B------:R-:W-:-:S02]  /*4d10*/  IMAD.MOV.U32 R91, RZ, RZ, R51 ;  /* 0x000000ffff5b7224 */ /* 0x000fc400078e0033 */
[----:B------:R-:W-:Y:S02]  /*4d20*/  FADD.FTZ R3, R14, R3 ;  /* 0x000000030e037221 */ /* 0x000fe40000010000 */
[----:B------:R-:W-:Y:S02]  /*4d30*/  IMAD.MOV.U32 R105, RZ, RZ, R42 ;  /* 0x000000ffff697224 */ /* 0x000fe400078e002a */
[----:B------:R-:W-:Y:S01]  /*4d40*/  IMAD.MOV.U32 R47, RZ, RZ, R127 ;  /* 0x000000ffff2f7224 */ /* 0x000fe200078e007f */
[----:B------:R-:W-:Y:S01]  /*4d50*/  HMMA.16816.F32 R136, R4, R26, R16 ;  /* 0x0000001a0488723c */ /* 0x000fe20000001810 */
[----:B------:R-:W3:Y:S01]  /*4d60*/  LDSM.16.MT88.4 R24, [R249+0x6100] ;  /* 0x00610000f918783b */ /* 0x000ee20000004200 */
[----:B------:R-:W-:Y:S02]  /*4d70*/  IMAD.MOV.U32 R46, RZ, RZ, R124 ;  /* 0x000000ffff2e7224 */ /* 0x000fe400078e007c */
[----:B------:R-:W-:Y:S01]  /*4d80*/  FADD.FTZ R3, R89, R3 ;  /* 0x0000000359037221 */ /* 0x000fe20000010000 */
[----:B------:R-:W-:Y:S01]  /*4d90*/  MOV R89, R38 ;  /* 0x0000002600597202 */ /* 0x000fe20000000f00 */
[----:B------:R-:W-:Y:S01]  /*4da0*/  IMAD.MOV.U32 R88, RZ, RZ, R41 ;  /* 0x000000ffff587224 */ /* 0x000fe200078e0029 */
[----:B------:R-:W-:Y:S01]  /*4db0*/  MOV R51, R46 ;  /* 0x0000002e00337202 */ /* 0x000fe20000000f00 */
[----:B--2---:R-:W-:Y:S01]  /*4dc0*/  HMMA.16816.F32 R16, R8, R28, RZ ;  /* 0x0000001c0810723c */ /* 0x004fe200000018ff */
[----:B------:R-:W-:-:S02]  /*4dd0*/  FADD.FTZ R3, R94, R3 ;  /* 0x000000035e037221 */ /* 0x000fc40000010000 */
[----:B------:R-:W-:Y:S02]  /*4de0*/  IMAD.MOV.U32 R46, RZ, RZ, R80 ;  /* 0x000000ffff2e7224 */ /* 0x000fe400078e0050 */
[----:B------:R-:W-:Y:S02]  /*4df0*/  FADD.FTZ R3, R95, R3 ;  /* 0x000000035f037221 */ /* 0x000fe40000010000 */
[----:B------:R-:W-:Y:S01]  /*4e00*/  IMAD.MOV.U32 R95, RZ, RZ, R49 ;  /* 0x000000ffff5f7224 */ /* 0x000fe200078e0031 */
[----:B------:R-:W-:Y:S01]  /*4e10*/  HMMA.16816.F32 R180, R4, R58, R32 ;  /* 0x0000003a04b4723c */ /* 0x000fe20000001820 */
[--C-:B------:R-:W-:Y:S02]  /*4e20*/  FFMA.FTZ R28, R116, c[0x0][0x2d0], -R12.reuse ;  /* 0x0000b400741c7a23 */ /* 0x100fe4000001080c */
[----:B------:R-:W-:Y:S01]  /*4e30*/  FFMA.FTZ R49, R113, c[0x0][0x2d0], -R12 ;  /* 0x0000b40071317a23 */ /* 0x000fe2000001080c */
[----:B------:R-:W-:Y:S01]  /*4e40*/  MOV R113, R48 ;  /* 0x0000003000717202 */ /* 0x000fe20000000f00 */
[----:B------:R-:W-:-:S02]  /*4e50*/  IMAD.MOV.U32 R94, RZ, RZ, R50 ;  /* 0x000000ffff5e7224 */ /* 0x000fc400078e0032 */
[----:B------:R-:W-:Y:S01]  /*4e60*/  IMAD.MOV.U32 R34, RZ, RZ, R126 ;  /* 0x000000ffff227224 */ /* 0x000fe200078e007e */
[----:B------:R-:W-:Y:S01]  /*4e70*/  MOV R35, R125 ;  /* 0x0000007d00237202 */ /* 0x000fe20000000f00 */
[----:B------:R-:W-:Y:S02]  /*4e80*/  IMAD.MOV.U32 R32, RZ, RZ, R120 ;  /* 0x000000ffff207224 */ /* 0x000fe400078e0078 */
[----:B------:R-:W-:Y:S02]  /*4e90*/  IMAD.MOV.U32 R33, RZ, RZ, R81 ;  /* 0x000000ffff217224 */ /* 0x000fe400078e0051 */
[--C-:B------:R-:W-:Y:S01]  /*4ea0*/  FFMA.FTZ R29, R110, c[0x0][0x2d0], -R13.reuse ;  /* 0x0000b4006e1d7a23 */ /* 0x100fe2000001080d */
[----:B------:R-:W-:Y:S01]  /*4eb0*/  MOV R116, R32 ;  /* 0x0000002000747202 */ /* 0x000fe20000000f00 */
[--C-:B------:R-:W-:Y:S01]  /*4ec0*/  FFMA.FTZ R81, R104, c[0x0][0x2d0], -R13.reuse ;  /* 0x0000b40068517a23 */ /* 0x100fe2000001080d */
[----:B-1----:R-:W-:Y:S01]  /*4ed0*/  HMMA.16816.F32 R128, R4, R20, R16 ;  /* 0x000000140480723c */ /* 0x002fe20000001810 */
[----:B------:R-:W-:-:S02]  /*4ee0*/  FFMA.FTZ R80, R102, c[0x0][0x2d0], -R13 ;  /* 0x0000b40066507a23 */ /* 0x000fc4000001080d */
[--C-:B------:R-:W-:Y:S02]  /*4ef0*/  FFMA.FTZ R32, R115, c[0x0][0x2d0], -R12.reuse ;  /* 0x0000b40073207a23 */ /* 0x100fe4000001080c */
[--C-:B------:R-:W-:Y:S01]  /*4f00*/  FFMA.FTZ R48, R111, c[0x0][0x2d0], -R12.reuse ;  /* 0x0000b4006f307a23 */ /* 0x100fe2000001080c */
[----:B------:R-:W-:Y:S01]  /*4f10*/  MOV R111, R45 ;  /* 0x0000002d006f7202 */ /* 0x000fe20000000f00 */
[----:B------:R-:W-:Y:S01]  /*4f20*/  FFMA.FTZ R50, R108, c[0x0][0x2d0], -R12 ;  /* 0x0000b4006c327a23 */ /* 0x000fe2000001080c */
[----:B------:R-:W-:Y:S01]  /*4f30*/  HMMA.16816.F32 R16, R8, R30, RZ ;  /* 0x0000001e0810723c */ /* 0x000fe200000018ff */
[----:B------:R-:W-:Y:S01]  /*4f40*/  MOV R108, R46 ;  /* 0x0000002e006c7202 */ /* 0x000fe20000000f00 */
[----:B------:R-:W-:Y:S02]  /*4f50*/  IMAD.MOV.U32 R110, RZ, RZ, R44 ;  /* 0x000000ffff6e7224 */ /* 0x000fe400078e002c */
[----:B------:R-:W-:Y:S01]  /*4f60*/  FADD.FTZ R0, R93, R0 ;  /* 0x000000005d007221 */ /* 0x000fe20000010000 */
[----:B------:R-:W-:Y:S01]  /*4f70*/  MOV R93, R37 ;  /* 0x00000025005d7202 */ /* 0x000fe20000000f00 */
[----:B------:R-:W-:-:S02]  /*4f80*/  IMAD.MOV.U32 R104, RZ, RZ, R90 ;  /* 0x000000ffff687224 */ /* 0x000fc400078e005a */
[--C-:B------:R-:W-:Y:S02]  /*4f90*/  FFMA.FTZ R30, R109, c[0x0][0x2d0], -R13.reuse ;  /* 0x0000b4006d1e7a23 */ /* 0x100fe4000001080d */
[----:B------:R-:W-:Y:S02]  /*4fa0*/  FFMA.FTZ R31, R107, c[0x0][0x2d0], -R13 ;  /* 0x0000b4006b1f7a23 */ /* 0x000fe4000001080d */
[----:B------:R-:W-:Y:S02]  /*4fb0*/  IMAD.MOV.U32 R109, RZ, RZ, R47 ;  /* 0x000000ffff6d7224 */ /* 0x000fe400078e002f */
[----:B------:R-:W-:Y:S02]  /*4fc0*/  IMAD.MOV.U32 R107, RZ, RZ, R40 ;  /* 0x000000ffff6b7224 */ /* 0x000fe400078e0028 */
[----:B------:R-:W-:Y:S02]  /*4fd0*/  FADD.FTZ R0, R92, R0 ;  /* 0x000000005c007221 */ /* 0x000fe40000010000 */
[----:B------:R-:W-:-:S02]  /*4fe0*/  IMAD.MOV.U32 R90, RZ, RZ, R39 ;  /* 0x000000ffff5a7224 */ /* 0x000fc400078e0027 */
[----:B------:R-:W-:Y:S02]  /*4ff0*/  FADD.FTZ R0, R96, R0 ;  /* 0x0000000060007221 */ /* 0x000fe40000010000 */
[----:B------:R-:W-:Y:S02]  /*5000*/  IMAD.MOV.U32 R92, RZ, RZ, R36 ;  /* 0x000000ffff5c7224 */ /* 0x000fe400078e0024 */
[----:B------:R-:W-:Y:S01]  /*5010*/  HMMA.16816.F32 R124, R4, R22, R16 ;  /* 0x00000016047c723c */ /* 0x000fe20000001810 */
[----:B------:R-:W1:Y:S01]  /*5020*/  LDSM.16.MT88.4 R20, [R249+0x6900] ;  /* 0x00690000f914783b */ /* 0x000e620000004200 */
[----:B------:R-:W-:Y:S02]  /*5030*/  FADD.FTZ R0, R98, R0 ;  /* 0x0000000062007221 */ /* 0x000fe40000010000 */
[----:B------:R-:W-:Y:S02]  /*5040*/  IMAD.MOV.U32 R115, RZ, RZ, R35 ;  /* 0x000000ffff737224 */ /* 0x000fe400078e0023 */
[----:B------:R-:W-:-:S02]  /*5050*/  FADD.FTZ R0, R99, R0 ;  /* 0x0000000063007221 */ /* 0x000fc40000010000 */
[----:B---3--:R-:W-:Y:S07]  /*5060*/  HMMA.16816.F32 R16, R8, R24, RZ ;  /* 0x000000180810723c */ /* 0x008fee00000018ff */
[--C-:B------:R-:W-:Y:S02]  /*5070*/  FFMA.FTZ R25, R117, c[0x0][0x2d0], -R12.reuse ;  /* 0x0000b40075197a23 */ /* 0x100fe4000001080c */
[----:B------:R-:W-:Y:S02]  /*5080*/  IMAD.MOV.U32 R117, RZ, RZ, R33 ;  /* 0x000000ffff757224 */ /* 0x000fe400078e0021 */
[----:B------:R-:W-:-:S02]  /*5090*/  FFMA.FTZ R33, R114, c[0x0][0x2d0], -R12 ;  /* 0x0000b40072217a23 */ /* 0x000fc4000001080c */
[----:B------:R-:W-:Y:S02]  /*50a0*/  FADD.FTZ R24, R100, R0 ;  /* 0x0000000064187221 */ /* 0x000fe40000010000 */
[----:B------:R-:W-:Y:S01]  /*50b0*/  MUFU.EX2 R0, R29 ;  /* 0x0000001d00007308 */ /* 0x000fe20000000800 */
[----:B------:R-:W-:-:S08]  /*50c0*/  IMAD.MOV.U32 R114, RZ, RZ, R34 ;  /* 0x000000ffff727224 */ /* 0x000fd000078e0022 */
[----:B-1----:R-:W-:Y:S08]  /*50d0*/  HMMA.16816.F32 R120, R4, R20, R16 ;  /* 0x000000140478723c */ /* 0x002ff00000001810 */
[----:B------:R-:W-:Y:S07]  /*50e0*/  HMMA.16816.F32 R16, R8, R26, RZ ;  /* 0x0000001a0810723c */ /* 0x000fee00000018ff */
[----:B------:R-:W-:-:S02]  /*50f0*/  FFMA.FTZ R26, R112, c[0x0][0x2d0], -R13 ;  /* 0x0000b400701a7a23 */ /* 0x000fc4000001080d */
[----:B------:R-:W-:Y:S02]  /*5100*/  IMAD.MOV.U32 R112, RZ, RZ, R51 ;  /* 0x000000ffff707224 */ /* 0x000fe400078e0033 */
[----:B------:R-:W-:Y:S02]  /*5110*/  FFMA.FTZ R51, R101, c[0x0][0x2d0], -R12 ;  /* 0x0000b40065337a23 */ /* 0x000fe4000001080c */
[----:B------:R-:W-:Y:S02]  /*5120*/  FADD.FTZ R27, R97, R3 ;  /* 0x00000003611b7221 */ /* 0x000fe40000010000 */
[----:B------:R-:W1:Y:S09]  /*5130*/  MUFU.EX2 R3, R26 ;  /* 0x0000001a00037308 */ /* 0x000e720000000800 */
[----:B------:R-:W-:Y:S01]  /*5140*/  HMMA.16816.F32 R56, R4, R22, R16 ;  /* 0x000000160438723c */ /* 0x000fe20000001810 */
[----:B------:R-:W2:Y:S04]  /*5150*/  LDSM.16.MT88.4 R20, [R252+0x6100] ;  /* 0x00610000fc14783b */ /* 0x000ea80000004200 */
[----:B------:R-:W3:Y:S03]  /*5160*/  LDSM.16.MT88.4 R16, [R252+0x6900] ;  /* 0x00690000fc10783b */ /* 0x000ee60000004200 */
[----:B--2---:R-:W-:Y:S11]  /*5170*/  HMMA.16816.F32 R12, R8, R20, RZ ;  /* 0x00000014080c723c */ /* 0x004ff600000018ff */
[----:B------:R-:W-:Y:S11]  /*5180*/  @!UPT UIADD3 URZ, URZ, URZ, URZ ;  /* 0x0000003f3f3ff290 */ /* 0x000ff6000fffe03f */
[----:B------:R-:W-:Y:S02]  /*5190*/  @!UPT UIADD3 URZ, URZ, URZ, URZ ;  /* 0x0000003f3f3ff290 */ /* 0x000fe4000fffe03f */
[----:B---3--:R-:W-:Y:S08]  /*51a0*/  HMMA.16816.F32 R44, R4, R16, R12 ;  /* 0x00000010042c723c */ /* 0x008ff0000000180c */
[----:B------:R-:W-:Y:S11]  /*51b0*/  HMMA.16816.F32 R12, R8, R22, RZ ;  /* 0x00000016080c723c */ /* 0x000ff600000018ff */
[----:B------:R-:W-:Y:S11]  /*51c0*/  @!UPT UIADD3 URZ, URZ, URZ, URZ ;  /* 0x0000003f3f3ff290 */ /* 0x000ff6000fffe03f */
[----:B------:R-:W-:Y:S02]  /*51d0*/  @!UPT UIADD3 URZ, URZ, URZ, URZ ;  /* 0x0000003f3f3ff290 */ /* 0x000fe4000fffe03f */
[----:B------:R-:W-:Y:S01]  /*51e0*/  HMMA.16816.F32 R40, R4, R18, R12 ;  /* 0x000000120428723c */ /* 0x000fe2000000180c */
[----:B------:R-:W2:Y:S07]  /*51f0*/  LDSM.16.MT88.4 R12, [R251+0x6100] ;  /* 0x00610000fb0c783b */ /* 0x000eae0000004200 */
[C---:B--2---:R-:W-:Y:S08]  /*5200*/  HMMA.16816.F32 R16, R8.reuse, R12, RZ ;  /* 0x0000000c0810723c */ /* 0x044ff000000018ff */
[----:B------:R-:W-:Y:S01]  /*5210*/  HMMA.16816.F32 R8, R8, R14, RZ ;  /* 0x0000000e0808723c */ /* 0x000fe200000018ff */
[----:B------:R-:W2:Y:S11]  /*5220*/  LDSM.16.MT88.4 R12, [R251+0x6900] ;  /* 0x00690000fb0c783b */ /* 0x000eb60000004200 */
[----:B------:R-:W-:Y:S04]  /*5230*/  @!UPT UIADD3 URZ, URZ, URZ, URZ ;  /* 0x0000003f3f3ff290 */ /* 0x000fe8000fffe03f */
[C---:B--2---:R-:W-:Y:S01]  /*5240*/  HMMA.16816.F32 R36, R4.reuse, R12, R16 ;  /* 0x0000000c0424723c */ /* 0x044fe20000001810 */
[----:B------:R-:W-:Y:S07]  /*5250*/  MUFU.EX2 R12, R33 ;  /* 0x00000021000c7308 */ /* 0x000fee0000000800 */
[----:B------:R-:W-:Y:S01]  /*5260*/  HMMA.16816.F32 R20, R4, R14, R8 ;  /* 0x0000000e0414723c */ /* 0x000fe20000001808 */
[----:B------:R-:W2:Y:S06]  /*5270*/  MUFU.EX2 R5, R30 ;  /* 0x0000001e00057308 */ /* 0x000eac0000000800 */
[----:B-1----:R-:W-:-:S02]  /*5280*/  FADD.FTZ R4, R3, R24 ;  /* 0x0000001803047221 */ /* 0x002fc40000010000 */
[----:B------:R-:W1:Y:S01]  /*5290*/  MUFU.EX2 R6, R31 ;  /* 0x0000001f00067308 */ /* 0x000e620000000800 */
[----:B------:R-:W-:Y:S02]  /*52a0*/  FADD.FTZ R10, R103, R27 ;  /* 0x0000001b670a7221 */ /* 0x000fe40000010000 */
[C---:B------:R-:W-:Y:S01]  /*52b0*/  FADD.FTZ R9, R0.reuse, R4 ;  /* 0x0000000400097221 */ /* 0x040fe20000010000 */
[----:B------:R-:W-:-:S04]  /*52c0*/  F2FP.PACK_AB R4, R0, R3 ;  /* 0x000000030004723e */ /* 0x000fc800000000ff */
[----:B------:R-:W3:Y:S01]  /*52d0*/  MUFU.EX2 R8, R25 ;  /* 0x0000001900087308 */ /* 0x000ee20000000800 */
[----:B--2---:R-:W-:-:S07]  /*52e0*/  FADD.FTZ R0, R5, R9 ;  /* 0x0000000905007221 */ /* 0x004fce0000010000 */
[----:B------:R-:W2:Y:S01]  /*52f0*/  MUFU.EX2 R7, R28 ;  /* 0x0000001c00077308 */ /* 0x000ea20000000800 */
[C---:B-1----:R-:W-:Y:S01]  /*5300*/  FADD.FTZ R14, R6.reuse, R0 ;  /* 0x00000000060e7221 */ /* 0x042fe20000010000 */
[----:B------:R-:W-:Y:S01]  /*5310*/  F2FP.PACK_AB R6, R6, R5 ;  /* 0x000000050606723e */ /* 0x000fe200000000ff */
[----:B---3--:R-:W-:-:S05]  /*5320*/  FADD.FTZ R3, R8, R10 ;  /* 0x0000000a08037221 */ /* 0x008fca0000010000 */
[----:B------:R-:W1:Y:S01]  /*5330*/  MUFU.EX2 R0, R32 ;  /* 0x0000002000007308 */ /* 0x000e620000000800 */
[C---:B--2---:R-:W-:Y:S01]  /*5340*/  F2FP.PACK_AB R5, R7.reuse, R8 ;  /* 0x000000080705723e */ /* 0x044fe200000000ff */
[----:B------:R-:W-:Y:S01]  /*5350*/  FADD.FTZ R3, R7, R3 ;  /* 0x0000000307037221 */ /* 0x000fe20000010000 */
[----:B------:R-:W2:Y:S01]  /*5360*/  LDSM.16.MT88.4 R8, [R248+0x1100] ;  /* 0x00110000f808783b */ /* 0x000ea20000004200 */
[----:B-1----:R-:W-:Y:S02]  /*5370*/  F2FP.PACK_AB R7, R12, R0 ;  /* 0x000000000c07723e */ /* 0x002fe400000000ff */
[----:B------:R-:W-:-:S05]  /*5380*/  FADD.FTZ R13, R0, R3 ;  /* 0x00000003000d7221 */ /* 0x000fca0000010000 */
[C---:B--2---:R-:W-:Y:S08]  /*5390*/  HMMA.16816.F32 R164, R4.reuse, R8, R164 ;  /* 0x0000000804a4723c */ /* 0x044ff000000018a4 */
        /* <DEDUP_REMOVED lines=28> */
[----:B------:R-:W1:Y:S04]  /*5560*/  LDSM.16.MT88.4 R8, [R252+0x5100] ;  /* 0x00510000fc08783b */ /* 0x000e680000004200 */
[----:B------:R-:W-:Y:S03]  /*5570*/  LDSM.16.MT88.4 R160, [R248+0x1900] ;  /* 0x00190000f8a0783b */ /* 0x000fe60000004200 */
[C---:B-1----:R-:W-:Y:S11]  /*5580*/  HMMA.16816.F32 R112, R4.reuse, R8, R184 ;  /* 0x000000080470723c */ /* 0x042ff600000018b8 */
[----:B------:R-:W-:Y:S11]  /*5590*/  @!UPT UIADD3 URZ, URZ, URZ, URZ ;  /* 0x0000003f3f3ff290 */ /* 0x000ff6000fffe03f */
[----:B------:R-:W-:Y:S02]  /*55a0*/  @!UPT UIADD3 URZ, URZ, URZ, URZ ;  /* 0x0000003f3f3ff290 */ /* 0x000fe4000fffe03f */
[----:B------:R-:W-:Y:S01]  /*55b0*/  MOV R9, R115 ;  /* 0x0000007300097202 */ /* 0x000fe20000000f00 */
[----:B------:R-:W-:Y:S02]  /*55c0*/  IMAD.MOV.U32 R8, RZ, RZ, R112 ;  /* 0x000000ffff087224 */ /* 0x000fe400078e0070 */
[----:B------:R-:W-:Y:S02]  /*55d0*/  IMAD.MOV.U32 R110, RZ, RZ, R113 ;  /* 0x000000ffff6e7224 */ /* 0x000fe400078e0071 */
[----:B------:R-:W-:Y:S02]  /*55e0*/  IMAD.MOV.U32 R109, RZ, RZ, R114 ;  /* 0x000000ffff6d7224 */ /* 0x000fe400078e0072 */
[C---:B------:R-:W-:Y:S07]  /*55f0*/  HMMA.16816.F32 R112, R4.reuse, R10, R152 ;  /* 0x0000000a0470723c */ /* 0x040fee0000001898 */
[----:B------:R-:W-:Y:S01]  /*5600*/  IMAD.MOV.U32 R155, RZ, RZ, R9 ;  /* 0x000000ffff9b7224 */ /* 0x000fe200078e0009 */
[----:B------:R-:W-:Y:S01]  /*5610*/  MOV R152, R8 ;  /* 0x0000000800987202 */ /* 0x000fe20000000f00 */
[----:B------:R-:W-:Y:S01]  /*5620*/  IMAD.MOV.U32 R154, RZ, RZ, R109 ;  /* 0x000000ffff9a7224 */ /* 0x000fe200078e006d */
[----:B------:R-:W1:Y:S01]  /*5630*/  LDSM.16.MT88.4 R8, [R251+0x5100] ;  /* 0x00510000fb08783b */ /* 0x000e620000004200 */
[----:B------:R-:W-:Y:S11]  /*5640*/  MOV R153, R110 ;  /* 0x0000006e00997202 */ /* 0x000ff60000000f00 */
[----:B------:R-:W-:Y:S02]  /*5650*/  @!UPT UIADD3 URZ, URZ, URZ, URZ ;  /* 0x0000003f3f3ff290 */ /* 0x000fe4000fffe03f */
[----:B------:R-:W-:Y:S01]  /*5660*/  IMAD.MOV.U32 R108, RZ, RZ, R113 ;  /* 0x000000ffff6c7224 */ /* 0x000fe200078e0071 */
[----:B------:R-:W-:Y:S01]  /*5670*/  MOV R15, R114 ;  /* 0x00000072000f7202 */ /* 0x000fe20000000f00 */
[----:B------:R-:W-:Y:S02]  /*5680*/  IMAD.MOV.U32 R3, RZ, RZ, R115 ;  /* 0x000000ffff037224 */ /* 0x000fe400078e0073 */
[----:B------:R-:W-:Y:S01]  /*5690*/  IMAD.MOV.U32 R0, RZ, RZ, R112 ;  /* 0x000000ffff007224 */ /* 0x000fe200078e0070 */
[C---:B-1----:R-:W-:Y:S07]  /*56a0*/  HMMA.16816.F32 R188, R4.reuse, R8, R144 ;  /* 0x0000000804bc723c */ /* 0x042fee0000001890 */
[----:B------:R-:W-:Y:S01]  /*56b0*/  IMAD.MOV.U32 R145, RZ, RZ, R108 ;  /* 0x000000ffff917224 */ /* 0x000fe200078e006c */
[C---:B------:R-:W-:Y:S01]  /*56c0*/  HMMA.16816.F32 R112, R4.reuse, R10, R136 ;  /* 0x0000000a0470723c */ /* 0x040fe20000001888 */
[----:B------:R-:W1:Y:S01]  /*56d0*/  LDSM.16.MT88.4 R8, [R248+0x7100] ;  /* 0x00710000f808783b */ /* 0x000e620000004200 */
[----:B------:R-:W-:Y:S01]  /*56e0*/  IMAD.MOV.U32 R146, RZ, RZ, R15 ;  /* 0x000000ffff927224 */ /* 0x000fe200078e000f */
[----:B------:R-:W-:Y:S01]  /*56f0*/  MOV R147, R3 ;  /* 0x0000000300937202 */ /* 0x000fe20000000f00 */
[----:B------:R-:W-:Y:S01]  /*5700*/  IMAD.MOV.U32 R144, RZ, RZ, R0 ;  /* 0x000000ffff907224 */ /* 0x000fe200078e0000 */
[----:B------:R-:W-:Y:S01]  /*5710*/  MUFU.EX2 R3, R83 ;  /* 0x0000005300037308 */ /* 0x000fe20000000800 */
[----:B------:R-:W-:Y:S07]  /*5720*/  LDSM.16.MT88.4 R136, [R251+0x1900] ;  /* 0x00190000fb88783b */ /* 0x000fee0000004200 */
[----:B------:R-:W2:Y:S01]  /*5730*/  MUFU.EX2 R0, R82 ;  /* 0x0000005200007308 */ /* 0x000ea20000000800 */
[C---:B-1----:R-:W-:Y:S07]  /*5740*/  HMMA.16816.F32 R108, R4.reuse, R8, R128 ;  /* 0x00000008046c723c */ /* 0x042fee0000001880 */
[----:B--2---:R-:W-:Y:S01]  /*5750*/  F2FP.PACK_AB R128, R0, R3 ;  /* 0x000000030080723e */ /* 0x004fe200000000ff */
[C---:B------:R-:W-:Y:S01]  /*5760*/  HMMA.16816.F32 R124, R4.reuse, R10, R124 ;  /* 0x0000000a047c723c */ /* 0x040fe2000000187c */
[----:B------:R-:W1:Y:S07]  /*5770*/  LDSM.16.MT88.4 R8, [R249+0x7100] ;  /* 0x00710000f908783b */ /* 0x000e6e0000004200 */
[C---:B-1----:R-:W-:Y:S08]  /*5780*/  HMMA.16816.F32 R116, R4.reuse, R8, R120 ;  /* 0x000000080474723c */ /* 0x042ff00000001878 */
[----:B------:R-:W-:Y:S11]  /*5790*/  HMMA.16816.F32 R8, R4, R10, R56 ;  /* 0x0000000a0408723c */ /* 0x000ff60000001838 */
[----:B------:R-:W-:Y:S05]  /*57a0*/  @!UPT UIADD3 URZ, URZ, URZ, URZ ;  /* 0x0000003f3f3ff290 */ /* 0x000fea000fffe03f */
[----:B------:R-:W-:Y:S01]  /*57b0*/  IMAD.MOV.U32 R123, RZ, RZ, R116 ;  /* 0x000000ffff7b7224 */ /* 0x000fe200078e0074 */
[----:B------:R-:W-:Y:S01]  /*57c0*/  MOV R122, R117 ;  /* 0x00000075007a7202 */ /* 0x000fe20000000f00 */
[----:B------:R-:W-:Y:S02]  /*57d0*/  IMAD.MOV.U32 R121, RZ, RZ, R118 ;  /* 0x000000ffff797224 */ /* 0x000fe400078e0076 */
[----:B------:R-:W-:-:S04]  /*57e0*/  IMAD.MOV.U32 R120, RZ, RZ, R119 ;  /* 0x000000ffff787224 */ /* 0x000fc800078e0077 */
[----:B------:R-:W-:Y:S01]  /*57f0*/  MOV R58, R8 ;  /* 0x00000008003a7202 */ /* 0x000fe20000000f00 */
[----:B------:R-:W-:Y:S01]  /*5800*/  IMAD.MOV.U32 R57, RZ, RZ, R9 ;  /* 0x000000ffff397224 */ /* 0x000fe200078e0009 */
[----:B------:R-:W-:Y:S01]  /*5810*/  MOV R15, R11 ;  /* 0x0000000b000f7202 */ /* 0x000fe20000000f00 */
[----:B------:R-:W-:Y:S02]  /*5820*/  IMAD.MOV.U32 R56, RZ, RZ, R10 ;  /* 0x000000ffff387224 */ /* 0x000fe400078e000a */
[----:B------:R-:W1:Y:S02]  /*5830*/  LDSM.16.MT88.4 R8, [R252+0x7100] ;  /* 0x00710000fc08783b */ /* 0x000e640000004200 */
[C---:B-1----:R-:W-:Y:S08]  /*5840*/  HMMA.16816.F32 R116, R4.reuse, R8, R44 ;  /* 0x000000080474723c */ /* 0x042ff0000000182c */
[C---:B------:R-:W-:Y:S01]  /*5850*/  HMMA.16816.F32 R184, R4.reuse, R10, R40 ;  /* 0x0000000a04b8723c */ /* 0x040fe20000001828 */
[----:B------:R-:W1:Y:S04]  /*5860*/  LDSM.16.MT88.4 R8, [R251+0x7100] ;  /* 0x00710000fb08783b */ /* 0x000e680000004200 */
[----:B------:R-:W2:Y:S03]  /*5870*/  LDSM.16.MT88.4 R40, [R248+0x3900] ;  /* 0x00390000f828783b */ /* 0x000ea60000004200 */
[C---:B-1----:R-:W-:Y:S01]  /*5880*/  HMMA.16816.F32 R180, R4.reuse, R8, R36 ;  /* 0x0000000804b4723c */ /* 0x042fe20000001824 */
[----:B------:R-:W-:Y:S06]  /*5890*/  MUFU.EX2 R8, R50 ;  /* 0x0000003200087308 */ /* 0x000fec0000000800 */
[----:B------:R-:W-:Y:S01]  /*58a0*/  FADD.FTZ R9, R3, R14 ;  /* 0x0000000e03097221 */ /* 0x000fe20000010000 */
[----:B------:R-:W-:Y:S01]  /*58b0*/  HMMA.16816.F32 R20, R4, R10, R20 ;  /* 0x0000000a0414723c */ /* 0x000fe20000001814 */
[----:B------:R-:W1:Y:S01]  /*58c0*/  MUFU.EX2 R7, R49 ;  /* 0x0000003100077308 */ /* 0x000e620000000800 */
[----:B------:R-:W-:Y:S01]  /*58d0*/  MOV R14, R56 ;  /* 0x00000038000e7202 */ /* 0x000fe20000000f00 */
[----:B------:R-:W-:-:S04]  /*58e0*/  FADD.FTZ R9, R0, R9 ;  /* 0x0000000900097221 */ /* 0x000fc80000010000 */
[----:B------:R-:W-:Y:S02]  /*58f0*/  FADD.FTZ R10, R12, R13 ;  /* 0x0000000d0c0a7221 */ /* 0x000fe40000010000 */
[----:B------:R-:W3:Y:S01]  /*5900*/  MUFU.EX2 R6, R48 ;  /* 0x0000003000067308 */ /* 0x000ee20000000800 */
[----:B------:R-:W-:Y:S02]  /*5910*/  IMAD.MOV.U32 R12, RZ, RZ, R58 ;  /* 0x000000ffff0c7224 */ /* 0x000fe400078e003a */
[----:B------:R-:W-:Y:S02]  /*5920*/  IMAD.MOV.U32 R13, RZ, RZ, R57 ;  /* 0x000000ffff0d7224 */ /* 0x000fe400078e0039 */
[----:B------:R-:W4:Y:S03]  /*5930*/  LDSM.16.MT88.4 R56, [R252+0x3900] ;  /* 0x00390000fc38783b */ /* 0x000f260000004200 */
[----:B------:R5:W2:Y:S01]  /*5940*/  MUFU.EX2 R11, R51 ;  /* 0x00000033000b7308 */ /* 0x000aa20000000800 */
[----:B-1----:R-:W-:-:S07]  /*5950*/  FADD.FTZ R3, R7, R10 ;  /* 0x0000000a07037221 */ /* 0x002fce0000010000 */
[----:B------:R-:W1:Y:S01]  /*5960*/  MUFU.EX2 R5, R81 ;  /* 0x0000005100057308 */ /* 0x000e620000000800 */
[----:B---3--:R-:W-:Y:S02]  /*5970*/  F2FP.PACK_AB R129, R6, R7 ;  /* 0x000000070681723e */ /* 0x008fe400000000ff */
[----:B------:R-:W-:Y:S01]  /*5980*/  MOV R7, R155 ;  /* 0x0000009b00077202 */ /* 0x000fe20000000f00 */
[----:B-----5:R-:W3:Y:S04]  /*5990*/  LDSM.16.MT88.4 R48, [R249+0x3900] ;  /* 0x00390000f930783b */ /* 0x020ee80000004200 */
[----:B------:R-:W5:Y:S01]  /*59a0*/  MUFU.EX2 R4, R80 ;  /* 0x0000005000047308 */ /* 0x000f620000000800 */
[----:B--2---:R-:W-:Y:S01]  /*59b0*/  F2FP.PACK_AB R131, R11, R8 ;  /* 0x000000080b83723e */ /* 0x004fe200000000ff */
[----:B-1----:R-:W-:Y:S01]  /*59c0*/  FADD.FTZ R0, R5, R9 ;  /* 0x0000000905007221 */ /* 0x002fe20000010000 */
[C---:B-----5:R-:W-:Y:S01]  /*59d0*/  F2FP.PACK_AB R130, R4.reuse, R5 ;  /* 0x000000050482723e */ /* 0x060fe200000000ff */
[----:B------:R-:W-:Y:S02]  /*59e0*/  LDSM.16.MT88.4 R80, [R249+0x5900] ;  /* 0x00590000f950783b */ /* 0x000fe40000004200 */
[----:B------:R-:W-:Y:S01]  /*59f0*/  FADD.FTZ R0, R4, R0 ;  /* 0x0000000004007221 */ /* 0x000fe20000010000 */
[----:B------:R-:W-:Y:S01]  /*5a00*/  MOV R5, R153 ;  /* 0x0000009900057202 */ /* 0x000fe20000000f00 */
[----:B------:R-:W-:-:S02]  /*5a10*/  IMAD.MOV.U32 R4, RZ, RZ, R152 ;  /* 0x000000ffff047224 */ /* 0x000fc400078e0098 */
[C---:B------:R-:W-:Y:S01]  /*5a20*/  HMMA.16816.F32 R36, R128.reuse, R40, R52 ;  /* 0x000000288024723c */ /* 0x040fe20000001834 */
[----:B------:R1:W-:Y:S07]  /*5a30*/  STL [R1+0x5c], R0 ;  /* 0x00005c0001007387 */ /* 0x0003ee0000100800 */
[C---:B----4-:R-:W-:Y:S01]  /*5a40*/  HMMA.16816.F32 R52, R128.reuse, R56, R72 ;  /* 0x000000388034723c */ /* 0x050fe20000001848 */
[----:B------:R-:W2:Y:S07]  /*5a50*/  LDSM.16.MT88.4 R72, [R248+0x5900] ;  /* 0x00590000f848783b */ /* 0x000eae0000004200 */
[C---:B---3--:R-:W-:Y:S01]  /*5a60*/  HMMA.16816.F32 R44, R128.reuse, R48, R64 ;  /* 0x00000030802c723c */ /* 0x048fe20000001840 */
[----:B------:R-:W3:Y:S07]  /*5a70*/  LDSM.16.MT88.4 R64, [R251+0x3900] ;  /* 0x00390000fb40783b */ /* 0x000eee0000004200 */
[----:B------:R-:W-:Y:S01]  /*5a80*/  HMMA.16816.F32 R40, R128, R42, R60 ;  /* 0x0000002a8028723c */ /* 0x000fe2000000183c */
[----:B-1----:R-:W-:-:S02]  /*5a90*/  FADD.FTZ R0, R6, R3 ;  /* 0x0000000306007221 */ /* 0x002fc40000010000 */
[----:B------:R-:W-:Y:S02]  /*5aa0*/  IMAD.MOV.U32 R6, RZ, RZ, R154 ;  /* 0x000000ffff067224 */ /* 0x000fe400078e009a */
[----:B------:R-:W1:Y:S01]  /*5ab0*/  LDSM.16.MT88.4 R152, [R249+0x1900] ;  /* 0x00190000f998783b */ /* 0x000e620000004200 */
[----:B------:R-:W-:Y:S02]  /*5ac0*/  FADD.FTZ R0, R8, R0 ;  /* 0x0000000008007221 */ /* 0x000fe40000010000 */
[----:B------:R-:W-:Y:S02]  /*5ad0*/  HMMA.16816.F32 R48, R128, R50, R68 ;  /* 0x000000328030723c */ /* 0x000fe40000001844 */
[----:B------:R-:W-:-:S06]  /*5ae0*/  FADD.FTZ R0, R11, R0 ;  /* 0x000000000b007221 */ /* 0x000fcc0000010000 */
[C---:B------:R-:W-:Y:S01]  /*5af0*/  HMMA.16816.F32 R164, R128.reuse, R160, R164 ;  /* 0x000000a080a4723c */ /* 0x040fe200000018a4 */
[----:B------:R-:W-:Y:S07]  /*5b00*/  STL [R1+0x80], R0 ;  /* 0x0000800001007387 */ /* 0x000fee0000100800 */
[C---:B------:R-:W-:Y:S07]  /*5b10*/  HMMA.16816.F32 R160, R128.reuse, R162, R16 ;  /* 0x000000a280a0723c */ /* 0x040fee0000001810 */
[----:B------:R-:W-:Y:S01]  /*5b20*/  IMAD.MOV.U32 R16, RZ, RZ, R123 ;  /* 0x000000ffff107224 */ /* 0x000fe200078e007b */
[C---:B--2---:R-:W-:Y:S01]  /*5b30*/  HMMA.16816.F32 R68, R128.reuse, R72, R92 ;  /* 0x000000488044723c */ /* 0x044fe2000000185c */
[----:B------:R-:W-:Y:S01]  /*5b40*/  MOV R17, R122 ;  /* 0x0000007a00117202 */ /* 0x000fe20000000f00 */
[----:B------:R-:W-:Y:S01]  /*5b50*/  IMAD.MOV.U32 R18, RZ, RZ, R121 ;  /* 0x000000ffff127224 */ /* 0x000fe200078e0079 */
[----:B------:R-:W-:Y:S01]  /*5b60*/  MOV R19, R120 ;  /* 0x0000007800137202 */ /* 0x000fe20000000f00 */
[----:B------:R-:W-:Y:S01]  /*5b70*/  IMAD.MOV.U32 R120, RZ, RZ, R144 ;  /* 0x000000ffff787224 */ /* 0x000fe200078e0090 */
[----:B------:R-:W-:Y:S01]  /*5b80*/  MOV R121, R145 ;  /* 0x0000009100797202 */ /* 0x000fe20000000f00 */
[----:B------:R-:W-:Y:S01]  /*5b90*/  IMAD.MOV.U32 R122, RZ, RZ, R146 ;  /* 0x000000ffff7a7224 */ /* 0x000fe200078e0092 */
[----:B------:R-:W-:Y:S01]  /*5ba0*/  MOV R123, R147 ;  /* 0x00000093007b7202 */ /* 0x000fe20000000f00 */
[C---:B---3--:R-:W-:Y:S01]  /*5bb0*/  HMMA.16816.F32 R60, R128.reuse, R64, R84 ;  /* 0x00000040803c723c */ /* 0x048fe20000001854 */
[----:B------:R-:W-:Y:S07]  /*5bc0*/  LDSM.16.MT88.4 R144, [R252+0x1900] ;  /* 0x00190000fc90783b */ /* 0x000fee0000004200 */
[C---:B------:R-:W-:Y:S01]  /*5bd0*/  HMMA.16816.F32 R64, R128.reuse, R66, R88 ;  /* 0x000000428040723c */ /* 0x040fe20000001858 */
[----:B------:R-:W2:Y:S07]  /*5be0*/  LDSM.16.MT88.4 R88, [R252+0x5900] ;  /* 0x00590000fc58783b */ /* 0x000eae0000004200 */
[C---:B------:R-:W-:Y:S01]  /*5bf0*/  HMMA.16816.F32 R72, R128.reuse, R74, R96 ;  /* 0x0000004a8048723c */ /* 0x040fe20000001860 */
[----:B------:R-:W3:Y:S07]  /*5c00*/  LDSM.16.MT88.4 R96, [R251+0x5900] ;  /* 0x00590000fb60783b */ /* 0x000eee0000004200 */
[C---:B------:R-:W-:Y:S08]  /*5c10*/  HMMA.16816.F32 R56, R128.reuse, R58, R76 ;  /* 0x0000003a8038723c */ /* 0x040ff0000000184c */
[C---:B------:R-:W-:Y:S08]  /*5c20*/  HMMA.16816.F32 R76, R128.reuse, R80, R100 ;  /* 0x00000050804c723c */ /* 0x040ff00000001864 */
[C---:B------:R-:W-:Y:S01]  /*5c30*/  HMMA.16816.F32 R80, R128.reuse, R82, R104 ;  /* 0x000000528050723c */ /* 0x040fe20000001868 */
[----:B------:R-:W4:Y:S07]  /*5c40*/  LDSM.16.MT88.4 R104, [R248+0x7900] ;  /* 0x00790000f868783b */ /* 0x000f2e0000004200 */
[C---:B-1----:R-:W-:Y:S08]  /*5c50*/  HMMA.16816.F32 R156, R128.reuse, R152, R156 ;  /* 0x00000098809c723c */ /* 0x042ff0000000189c */
[C---:B--2---:R-:W-:Y:S01]  /*5c60*/  HMMA.16816.F32 R84, R128.reuse, R88, R4 ;  /* 0x000000588054723c */ /* 0x044fe20000001804 */
[----:B------:R-:W-:Y:S07]  /*5c70*/  LDSM.16.MT88.4 R4, [R251+0x7900] ;  /* 0x00790000fb04783b */ /* 0x000fee0000004200 */
[C---:B---3--:R-:W-:Y:S08]  /*5c80*/  HMMA.16816.F32 R92, R128.reuse, R96, R188 ;  /* 0x00000060805c723c */ /* 0x048ff000000018bc */
[C---:B------:R-:W-:Y:S01]  /*5c90*/  HMMA.16816.F32 R88, R128.reuse, R90, R120 ;  /* 0x0000005a8058723c */ /* 0x040fe20000001878 */
[----:B------:R-:W1:Y:S07]  /*5ca0*/  LDSM.16.MT88.4 R120, [R252+0x7900] ;  /* 0x00790000fc78783b */ /* 0x000e6e0000004200 */
[C---:B------:R-:W-:Y:S01]  /*5cb0*/  HMMA.16816.F32 R96, R128.reuse, R98, R112 ;  /* 0x000000628060723c */ /* 0x040fe20000001870 */
[----:B------:R-:W2:Y:S07]  /*5cc0*/  LDSM.16.MT88.4 R112, [R249+0x7900] ;  /* 0x00790000f970783b */ /* 0x000eae0000004200 */
[C---:B----4-:R-:W-:Y:S08]  /*5cd0*/  HMMA.16816.F32 R100, R128.reuse, R104, R108 ;  /* 0x000000688064723c */ /* 0x050ff0000000186c */
[C---:B------:R-:W-:Y:S08]  /*5ce0*/  HMMA.16816.F32 R148, R128.reuse, R144, R148 ;  /* 0x000000908094723c */ /* 0x040ff00000001894 */
[C---:B------:R-:W-:Y:S08]  /*5cf0*/  HMMA.16816.F32 R140, R128.reuse, R136, R140 ;  /* 0x00000088808c723c */ /* 0x040ff0000000188c */
[C---:B------:R-:W-:Y:S08]  /*5d00*/  HMMA.16816.F32 R104, R128.reuse, R106, R124 ;  /* 0x0000006a8068723c */ /* 0x040ff0000000187c */
[C---:B-1----:R-:W-:Y:S08]  /*5d10*/  HMMA.16816.F32 R116, R128.reuse, R120, R116 ;  /* 0x000000788074723c */ /* 0x042ff00000001874 */
[C---:B--2---:R-:W-:Y:S08]  /*5d20*/  HMMA.16816.F32 R108, R128.reuse, R112, R16 ;  /* 0x00000070806c723c */ /* 0x044ff00000001810 */
[C---:B------:R-:W-:Y:S08]  /*5d30*/  HMMA.16816.F32 R152, R128.reuse, R154, R24 ;  /* 0x0000009a8098723c */ /* 0x040ff00000001818 */
[C---:B------:R-:W-:Y:S08]  /*5d40*/  HMMA.16816.F32 R144, R128.reuse, R146, R28 ;  /* 0x000000928090723c */ /* 0x040ff0000000181c */
[C---:B------:R-:W-:Y:S08]  /*5d50*/  HMMA.16816.F32 R136, R128.reuse, R138, R32 ;  /* 0x0000008a8088723c */ /* 0x040ff00000001820 */
[C---:B------:R-:W-:Y:S08]  /*5d60*/  HMMA.16816.F32 R112, R128.reuse, R114, R12 ;  /* 0x000000728070723c */ /* 0x040ff0000000180c */
[C---:B------:R-:W-:Y:S08]  /*5d70*/  HMMA.16816.F32 R120, R128.reuse, R122, R184 ;  /* 0x0000007a8078723c */ /* 0x040ff000000018b8 */
[C---:B------:R-:W-:Y:S08]  /*5d80*/  HMMA.16816.F32 R124, R128.reuse, R4, R180 ;  /* 0x00000004807c723c */ /* 0x040ff000000018b4 */
[----:B------:R-:W-:Y:S01]  /*5d90*/  HMMA.16816.F32 R128, R128, R6, R20 ;  /* 0x000000068080723c */ /* 0x000fe20000001814 */
[----:B------:R-:W-:Y:S07]  /*5da0*/  @P0 BRA `(.L_x_26) ;  /* 0x00003b7000000947 */ /* 0x000fee0003800000 */
[----:B------:R-:W-:Y:S01]  /*5db0*/  SHF.R.S32.HI R15, RZ, 0x1f, R133 ;  /* 0x0000001fff0f7819 */ /* 0x000fe20000011485 */
[C---:B------:R-:W-:Y:S01]  /*5dc0*/  IMAD.SHL.U32 R3, R133.reuse, 0x2, RZ ;  /* 0x0000000285037824 */ /* 0x040fe200078e00ff */
[----:B------:R-:W-:Y:S01]  /*5dd0*/  SHF.L.U64.HI R0, R134, 0x1, R178 ;  /* 0x0000000186007819 */ /* 0x000fe200000102b2 */
[----:B------:R-:W-:Y:S01]  /*5de0*/  UIADD3 UR6, UR6, -0x2, URZ ;  /* 0xfffffffe06067890 */ /* 0x000fe2000fffe03f */
[----:B------:R-:W-:Y:S01]  /*5df0*/  SHF.L.U64.HI R4, R133, 0x1, R15 ;  /* 0x0000000185047819 */ /* 0x000fe2000001020f */
[----:B------:R-:W-:Y:S01]  /*5e00*/  IMAD.MOV.U32 R133, RZ, RZ, R132 ;  /* 0x000000ffff857224 */ /* 0x000fe200078e0084 */
[----:B------:R-:W-:-:S03]  /*5e10*/  SHF.R.S32.HI R15, RZ, 0x1f, R177 ;  /* 0x0000001fff0f7819 */ /* 0x000fc600000114b1 */
[----:B------:R1:W-:Y:S04]  /*5e20*/  STL [R1+0x7c], R4 ;  /* 0x00007c0401007387 */ /* 0x0003e80000100800 */
[----:B------:R2:W-:Y:S04]  /*5e30*/  STL [R1+0x78], R3 ;  /* 0x0000780301007387 */ /* 0x0005e80000100800 */
[----:B------:R3:W-:Y:S01]  /*5e40*/  STL [R1+0x74], R0 ;  /* 0x0000740001007387 */ /* 0x0007e20000100800 */
[----:B-1----:R-:W-:Y:S02]  /*5e50*/  IMAD.SHL.U32 R4, R134, 0x2, RZ ;  /* 0x0000000286047824 */ /* 0x002fe400078e00ff */
[----:B------:R-:W-:Y:S01]  /*5e60*/  IMAD.MOV.U32 R134, RZ, RZ, R2 ;  /* 0x000000ffff867224 */ /* 0x000fe200078e0002 */
[----:B------:R-:W-:-:S02]  /*5e70*/  SHF.L.U64.HI R2, R177, 0x1, R15 ;  /* 0x00000001b1027819 */ /* 0x000fc4000001020f */
[C---:B--2---:R-:W-:Y:S01]  /*5e80*/  SHF.L.U64.HI R3, R176.reuse, 0x1, R179 ;  /* 0x00000001b0037819 */ /* 0x044fe200000102b3 */
[----:B------:R-:W-:Y:S01]  /*5e90*/  STL [R1+0x70], R4 ;  /* 0x0000700401007387 */ /* 0x000fe20000100800 */
[----:B---3--:R-:W-:-:S03]  /*5ea0*/  IMAD.SHL.U32 R0, R176, 0x2, RZ ;  /* 0x00000002b0007824 */ /* 0x008fc600078e00ff */
[----:B------:R-:W-:Y:S04]  /*5eb0*/  STL [R1+0x6c], R3 ;  /* 0x00006c0301007387 */ /* 0x000fe80000100800 */
[----:B------:R1:W-:Y:S02]  /*5ec0*/  STL [R1+0x68], R0 ;  /* 0x0000680001007387 */ /* 0x0003e40000100800 */
[----:B-1----:R-:W-:-:S05]  /*5ed0*/  IMAD.SHL.U32 R0, R177, 0x2, RZ ;  /* 0x00000002b1007824 */ /* 0x002fca00078e00ff */
[----:B------:R1:W-:Y:S04]  /*5ee0*/  STL [R1+0x60], R0 ;  /* 0x0000600001007387 */ /* 0x0003e80000100800 */
[----:B------:R1:W-:Y:S01]  /*5ef0*/  STL [R1+0x64], R2 ;  /* 0x0000640201007387 */ /* 0x0003e20000100800 */
[----:B------:R-:W-:Y:S05]  /*5f00*/  BRA `(.L_x_27) ;  /* 0x0000045000007947 */ /* 0x000fea0003800000 */
.L_x_29:
[----:B------:R-:W2:Y:S01]  /*5f10*/  LDL R5, [R1+0x84] ;  /* 0x0000840001057983 */ /* 0x000ea20000100800 */
[----:B------:R-:W-:Y:S01]  /*5f20*/  IMAD.MOV.U32 R2, RZ, RZ, c[0x0][0x2b8] ;  /* 0x0000ae00ff027624 */ /* 0x000fe200078e00ff */
[----:B------:R-:W-:Y:S01]  /*5f30*/  ULEA UR4, UR6, UR10, 0x6 ;  /* 0x0000000a06047291 */ /* 0x000fe2000f8e303f */
[----:B------:R-:W-:Y:S01]  /*5f40*/  IMAD.MOV.U32 R8, RZ, RZ, RZ ;  /* 0x000000ffff087224 */ /* 0x000fe200078e00ff */
[----:B------:R-:W3:Y:S02]  /*5f50*/  LDL R31, [R1+0x78] ;  /* 0x00007800011f7983 */ /* 0x000ee40000100800 */
[----:B------:R-:W-:Y:S02]  /*5f60*/  ISETP.NE.AND P6, PT, R2, 0x1, PT ;  /* 0x000000010200780c */ /* 0x000fe40003fc5270 */
[----:B------:R-:W4:Y:S01]  /*5f70*/  LDL R30, [R1+0x7c] ;  /* 0x00007c00011e7983 */ /* 0x000f220000100800 */
[----:B------:R-:W-:Y:S03]  /*5f80*/  IMAD.U32 R2, RZ, RZ, UR4 ;  /* 0x00000004ff027e24 */ /* 0x000fe6000f8e00ff */
[----:B------:R-:W5:Y:S04]  /*5f90*/  LDL R29, [R1+0x70] ;  /* 0x00007000011d7983 */ /* 0x000f680000100800 */
[----:B------:R-:W3:Y:S04]  /*5fa0*/  LDL R28, [R1+0x74] ;  /* 0x00007400011c7983 */ /* 0x000ee80000100800 */
        /* <DEDUP_REMOVED lines=29> */
[----:B------:R-:W-:Y:S01]  /*6180*/  LEA.HI.X R7, R0, c[0x0][0x1cc], R7, 0x1, P0 ;  /* 0x0000730000077a11 */ /* 0x000fe200000f0c07 */
[----:B------:R-:W3:Y:S04]  /*6190*/  SHFL.IDX PT, R5, R2, RZ, 0x181f ;  /* 0x00181fff02057589 */ /* 0x000ee800000e0000 */
[----:B------:R-:W4:Y:S04]  /*61a0*/  SHFL.IDX PT, R6, R7, RZ, 0x181f ;  /* 0x00181fff07067589 */ /* 0x000f2800000e0000 */
[----:B------:R-:W1:Y:S04]  /*61b0*/  SHFL.IDX PT, R0, R2, 0x1, 0x181f ;  /* 0x00381f0002007f89 */ /* 0x000e6800000e0000 */
[----:B------:R-:W2:Y:S01]  /*61c0*/  SHFL.IDX PT, R2, R7, 0x1, 0x181f ;  /* 0x00381f0007027f89 */ /* 0x000ea200000e0000 */
[C---:B---3--:R-:W-:Y:S05]  /*61d0*/  IADD3 R8, P0, R5.reuse, R31, RZ ;  /* 0x0000001f05087210 */ /* 0x048fea0007f1e0ff */
[C---:B----4-:R-:W-:Y:S05]  /*61e0*/  IMAD.X R9, R6.reuse, 0x1, R30, P0 ;  /* 0x0000000106097824 */ /* 0x050fea00000e061e */
[----:B------:R5:W-:Y:S02]  /*61f0*/  LDGSTS.E.BYPASS.LTC128B.128 [R132+0x10100], [R8.64], !P5 ;  /* 0x1010000008847fae */ /* 0x000be4000e901d4c */
[C---:B-----5:R-:W-:Y:S04]  /*6200*/  IADD3 R8, P0, R5.reuse, R29, RZ ;  /* 0x0000001d05087210 */ /* 0x060fe80007f1e0ff */
[CC--:B------:R-:W-:Y:S02]  /*6210*/  IADD3.X R9, R6.reuse, R28.reuse, RZ, P0, !PT ;  /* 0x0000001c06097210 */ /* 0x0c0fe400007fe4ff */
[C---:B------:R-:W-:Y:S03]  /*6220*/  IADD3 R10, P0, R5.reuse, R27, RZ ;  /* 0x0000001b050a7210 */ /* 0x040fe60007f1e0ff */
[----:B------:R3:W-:Y:S02]  /*6230*/  LDGSTS.E.BYPASS.LTC128B.128 [R132+0x12100], [R8.64], !P4 ;  /* 0x1210000008847fae */ /* 0x0007e4000e101d4c */
[C---:B------:R-:W-:Y:S05]  /*6240*/  IMAD.X R11, R6.reuse, 0x1, R26, P0 ;  /* 0x00000001060b7824 */ /* 0x040fea00000e061a */
[----:B------:R4:W-:Y:S01]  /*6250*/  LDGSTS.E.BYPASS.LTC128B.128 [R132+0x14100], [R10.64], !P3 ;  /* 0x141000000a847fae */ /* 0x0009e2000d901d4c */
[----:B---3--:R-:W-:Y:S05]  /*6260*/  IADD3 R8, P0, R5, R25, RZ ;  /* 0x0000001905087210 */ /* 0x008fea0007f1e0ff */
[----:B------:R-:W-:Y:S01]  /*6270*/  IMAD.X R9, R6, 0x1, R24, P0 ;  /* 0x0000000106097824 */ /* 0x000fe200000e0618 */
[----:B-1----:R-:W-:Y:S04]  /*6280*/  IADD3 R6, P0, R0, R31, RZ ;  /* 0x0000001f00067210 */ /* 0x002fe80007f1e0ff */
[----:B------:R1:W-:Y:S01]  /*6290*/  LDGSTS.E.BYPASS.LTC128B.128 [R132+0x16100], [R8.64], !P2 ;  /* 0x1610000008847fae */ /* 0x0003e2000d101d4c */
[----:B--2---:R-:W-:Y:S05]  /*62a0*/  IMAD.X R7, R2, 0x1, R30, P0 ;  /* 0x0000000102077824 */ /* 0x004fea00000e061e */
        /* <DEDUP_REMOVED lines=11> */
.L_x_27:
[----:B------:R-:W2:Y:S01]  /*6360*/  LDL R4, [R1+0x54] ;  /* 0x0000540001047983 */ /* 0x000ea20000100800 */
[----:B------:R-:W-:Y:S04]  /*6370*/  DEPBAR.LE SB0, 0x0 ;  /* 0x000080000000791a */ /* 0x000fe80000000000 */
[----:B------:R-:W3:Y:S01]  /*6380*/  LDL R6, [R1+0x50] ;  /* 0x0000500001067983 */ /* 0x000ee20000100800 */
[----:B------:R-:W-:Y:S04]  /*6390*/  UISETP.GE.AND UP0, UPT, UR6, 0x1, UPT ;  /* 0x000000010600788c */ /* 0x000fe8000bf06270 */
[----:B------:R4:W-:Y:S05]  /*63a0*/  STL [R1+0xa0], R42 ;  /* 0x0000a02a01007387 */ /* 0x0009ea0000100800 */
[----:B------:R1:W-:Y:S05]  /*63b0*/  STL [R1+0x9c], R41 ;  /* 0x00009c2901007387 */ /* 0x0003ea0000100800 */
[----:B------:R1:W-:Y:S05]  /*63c0*/  STL [R1+0x98], R40 ;  /* 0x0000982801007387 */ /* 0x0003ea0000100800 */
[----:B------:R1:W-:Y:S05]  /*63d0*/  STL [R1+0x94], R39 ;  /* 0x0000942701007387 */ /* 0x0003ea0000100800 */
[----:B------:R1:W-:Y:S05]  /*63e0*/  STL [R1+0x90], R38 ;  /* 0x0000902601007387 */ /* 0x0003ea0000100800 */
[----:B------:R1:W-:Y:S05]  /*63f0*/  STL [R1+0x8c], R37 ;  /* 0x00008c2501007387 */ /* 0x0003ea0000100800 */
[----:B------:R1:W-:Y:S05]  /*6400*/  STL [R1+0x88], R36 ;  /* 0x0000882401007387 */ /* 0x0003ea0000100800 */
[----:B------:R-:W3:Y:S05]  /*6410*/  LDL R22, [R1+0x3c] ;  /* 0x00003c0001167983 */ /* 0x000eea0000100800 */
[----:B------:R-:W3:Y:S05]  /*6420*/  LDL R23, [R1+0x40] ;  /* 0x0000400001177983 */ /* 0x000eea0000100800 */
[----:B------:R-:W3:Y:S05]  /*6430*/  LDL R20, [R1+0x78] ;  /* 0x0000780001147983 */ /* 0x000eea0000100800 */
[----:B------:R-:W3:Y:S05]  /*6440*/  LDL R21, [R1+0x38] ;  /* 0x0000380001157983 */ /* 0x000eea0000100800 */
[----:B----4-:R-:W4:Y:S05]  /*6450*/  LDL R42, [R1+0x7c] ;  /* 0x00007c00012a7983 */ /* 0x010f2a0000100800 */
[----:B------:R-:W4:Y:S05]  /*6460*/  LDL R5, [R1+0x4] ;  /* 0x0000040001057983 */ /* 0x000f2a0000100800 */
[----:B-1----:R-:W4:Y:S05]  /*6470*/  LDL R41, [R1+0x70] ;  /* 0x0000700001297983 */ /* 0x002f2a0000100800 */
[----:B------:R-:W4:Y:S05]  /*6480*/  LDL R40, [R1+0x74] ;  /* 0x0000740001287983 */ /* 0x000f2a0000100800 */
[----:B------:R-:W4:Y:S05]  /*6490*/  LDL R29, [R1+0x58] ;  /* 0x00005800011d7983 */ /* 0x000f2a0000100800 */
[----:B------:R-:W4:Y:S05]  /*64a0*/  LDL R39, [R1+0x68] ;  /* 0x0000680001277983 */ /* 0x000f2a0000100800 */
[----:B------:R-:W4:Y:S05]  /*64b0*/  LDL R132, [R1+0x4c] ;  /* 0x00004c0001847983 */ /* 0x000f2a0000100800 */
[----:B------:R-:W4:Y:S05]  /*64c0*/  LDL R38, [R1+0x6c] ;  /* 0x00006c0001267983 */ /* 0x000f2a0000100800 */
[----:B------:R-:W4:Y:S05]  /*64d0*/  LDL R37, [R1+0x60] ;  /* 0x0000600001257983 */ /* 0x000f2a0000100800 */
[----:B------:R-:W4:Y:S05]  /*64e0*/  LDL R36, [R1+0x64] ;  /* 0x0000640001247983 */ /* 0x000f2a0000100800 */
[----:B------:R-:W-:Y:S06]  /*64f0*/  BAR.SYNC.DEFER_BLOCKING 0x0 ;  /* 0x0000000000007b1d */ /* 0x000fec0000010000 */
[----:B------:R-:W-:Y:S05]  /*6500*/  LDSM.16.M88.4 R8, [R135+0x10100] ;  /* 0x010100008708783b */ /* 0x000fea0000000200 */
[----:B------:R-:W-:Y:S05]  /*6510*/  LDSM.16.M88.4 R16, [R135+0x10900] ;  /* 0x010900008710783b */ /* 0x000fea0000000200 */
[----:B------:R-:W-:Y:S05]  /*6520*/  LDSM.16.M88.4 R24, [R135+0x11100] ;  /* 0x011100008718783b */ /* 0x000fea0000000200 */
[----:B------:R-:W-:Y:S01]  /*6530*/  LDSM.16.M88.4 R32, [R135+0x11900] ;  /* 0x011900008720783b */ /* 0x000fe20000000200 */
[----:B--2---:R-:W-:Y:S01]  /*6540*/  SHF.R.S32.HI R0, RZ, 0x1f, R4 ;  /* 0x0000001fff007819 */ /* 0x004fe20000011404 */
[----:B------:R-:W-:Y:S04]  /*6550*/  IMAD.WIDE.U32 R2, R4, c[0x0][0x208], RZ ;  /* 0x0000820004027a25 */ /* 0x000fe800078e00ff */
[----:B------:R-:W-:Y:S04]  /*6560*/  IMAD R0, R0, c[0x0][0x208], RZ ;  /* 0x0000820000007a24 */ /* 0x000fe800078e02ff */
[----:B------:R-:W-:Y:S01]  /*6570*/  IMAD R0, R4, c[0x0][0x20c], R0 ;  /* 0x0000830004007a24 */ /* 0x000fe200078e0200 */
[----:B---3--:R-:W-:Y:S04]  /*6580*/  SHF.R.S32.HI R4, RZ, 0x1f, R6 ;  /* 0x0000001fff047819 */ /* 0x008fe80000011406 */
        /* <DEDUP_REMOVED lines=8> */
[----:B------:R-:W1:Y:S05]  /*6610*/  SHFL.IDX PT, R0, R3, RZ, 0x181f ;  /* 0x00181fff03007589 */ /* 0x000e6a00000e0000 */
[----:B------:R-:W4:Y:S05]  /*6620*/  SHFL.IDX PT, R2, R28, RZ, 0x181f ;  /* 0x00181fff1c027589 */ /* 0x000f2a00000e0000 */
[----:B------:R2:W-:Y:S05]  /*6630*/  LDSM.16.M88.4 R184, [R22] ;  /* 0x0000000016b8783b */ /* 0x0005ea0000000200 */
[----:B------:R-:W-:Y:S05]  /*6640*/  LDSM.16.M88.4 R180, [R23] ;  /* 0x0000000017b4783b */ /* 0x000fea0000000200 */
[----:B------:R-:W3:Y:S01]  /*6650*/  SHFL.IDX PT, R3, R3, 0x1, 0x181f ;  /* 0x00381f0003037f89 */ /* 0x000ee200000e0000 */
[----:B-1----:R-:W-:Y:S04]  /*6660*/  IADD3 R12, P0, R0, R20, RZ ;  /* 0x00000014000c7210 */ /* 0x002fe80007f1e0ff */
[----:B------:R-:W1:Y:S01]  /*6670*/  SHFL.IDX PT, R28, R28, 0x1, 0x181f ;  /* 0x00381f001c1c7f89 */ /* 0x000e6200000e0000 */
[----:B----4-:R-:W-:Y:S04]  /*6680*/  IADD3.X R13, R2, R42, RZ, P0, !PT ;  /* 0x0000002a020d7210 */ /* 0x010fe800007fe4ff */
[----:B------:R-:W-:Y:S05]  /*6690*/  LDSM.16.M88.4 R188, [R21] ;  /* 0x0000000015bc783b */ /* 0x000fea0000000200 */
[----:B------:R4:W1:Y:S01]  /*66a0*/  LDSM.16.M88.4 R176, [R5] ;  /* 0x0000000005b0783b */ /* 0x0008620000000200 */
[----:B------:R-:W-:Y:S04]  /*66b0*/  IADD3 R14, P0, R0, R41, RZ ;  /* 0x00000029000e7210 */ /* 0x000fe80007f1e0ff */
[----:B------:R-:W-:Y:S01]  /*66c0*/  IADD3.X R15, R2, R40, RZ, P0, !PT ;  /* 0x00000028020f7210 */ /* 0x000fe200007fe4ff */
[----:B------:R-:W-:Y:S01]  /*66d0*/  @!PT LDS RZ, [RZ] ;  /* 0x00000000fffff984 */ /* 0x000fe20000000800 */
[----:B------:R-:W-:Y:S01]  /*66e0*/  @!PT LDS RZ, [RZ] ;  /* 0x00000000fffff984 */ /* 0x000fe20000000800 */
[----:B------:R-:W-:Y:S01]  /*66f0*/  @!PT LDS RZ, [RZ] ;  /* 0x00000000fffff984 */ /* 0x000fe20000000800 */
[----:B------:R1:W-:Y:S01]  /*6700*/  LDGSTS.E.BYPASS.LTC128B.128 [R29], [R12.64], !P5 ;  /* 0x000000000c1d7fae */ /* 0x0003e2000e901d4c */
[----:B--2---:R-:W-:Y:S01]  /*6710*/  IADD3 R22, P0, R0, R39, RZ ;  /* 0x0000002700167210 */ /* 0x004fe20007f1e0ff */
[C---:B----4-:R-:W-:Y:S03]  /*6720*/  HMMA.16816.F32 R4, R168.reuse, R8, RZ ;  /* 0x00000008a804723c */ /* 0x050fe600000018ff */
[----:B------:R2:W-:Y:S01]  /*6730*/  LDGSTS.E.BYPASS.LTC128B.128 [R132+0x2100], [R14.64], !P4 ;  /* 0x021000000e847fae */ /* 0x0005e2000e101d4c */
[----:B------:R-:W-:Y:S04]  /*6740*/  IADD3.X R23, R2, R38, RZ, P0, !PT ;  /* 0x0000002602177210 */ /* 0x000fe800007fe4ff */
[C---:B------:R-:W-:Y:S01]  /*6750*/  HMMA.16816.F32 R8, R168.reuse, R10, RZ ;  /* 0x0000000aa808723c */ /* 0x040fe200000018ff */
[----:B------:R4:W-:Y:S03]  /*6760*/  LDGSTS.E.BYPASS.LTC128B.128 [R132+0x4100], [R22.64], !P3 ;  /* 0x0410000016847fae */ /* 0x0009e6000d901d4c */
[----:B------:R-:W-:Y:S04]  /*6770*/  IADD3 R30, P0, R0, R37, RZ ;  /* 0x00000025001e7210 */ /* 0x000fe80007f1e0ff */
[----:B------:R-:W-:Y:S04]  /*6780*/  IADD3.X R31, R2, R36, RZ, P0, !PT ;  /* 0x00000024021f7210 */ /* 0x000fe800007fe4ff */
[C---:B---3--:R-:W-:Y:S01]  /*6790*/  IADD3 R20, P0, R3.reuse, R20, RZ ;  /* 0x0000001403147210 */ /* 0x048fe20007f1e0ff */
[----:B------:R3:W-:Y:S03]  /*67a0*/  LDGSTS.E.BYPASS.LTC128B.128 [R132+0x6100], [R30.64], !P2 ;  /* 0x061000001e847fae */ /* 0x0007e6000d101d4c */
[C---:B-1----:R-:W-:Y:S02]  /*67b0*/  IADD3.X R21, R28.reuse, R42, RZ, P0, !PT ;  /* 0x0000002a1c157210 */ /* 0x042fe400007fe4ff */
[----:B------:R1:W5:Y:S01]  /*67c0*/  LDL.LU R42, [R1+0xa0] ;  /* 0x0000a000012a7983 */ /* 0x0003620000300800 */
[C---:B--2---:R-:W-:Y:S04]  /*67d0*/  HMMA.16816.F32 R12, R168.reuse, R16, RZ ;  /* 0x00000010a80c723c */ /* 0x044fe800000018ff */
[----:B------:R2:W-:Y:S04]  /*67e0*/  LDGSTS.E.BYPASS.LTC128B.128 [R29+0x1000], [R20.64], !P5 ;  /* 0x01000000141d7fae */ /* 0x0005e8000e901d4c */
[C---:B------:R-:W-:Y:S01]  /*67f0*/  HMMA.16816.F32 R16, R168.reuse, R18, RZ ;  /* 0x00000012a810723c */ /* 0x040fe200000018ff */
[C---:B----4-:R-:W-:Y:S02]  /*6800*/  IADD3 R22, P0, R3.reuse, R41, RZ ;  /* 0x0000002903167210 */ /* 0x050fe40007f1e0ff */
[----:B------:R1:W5:Y:S02]  /*6810*/  LDL.LU R41, [R1+0x9c] ;  /* 0x00009c0001297983 */ /* 0x0003640000300800 */
[C---:B------:R-:W-:Y:S03]  /*6820*/  IADD3.X R23, R28.reuse, R40, RZ, P0, !PT ;  /* 0x000000281c177210 */ /* 0x040fe600007fe4ff */
[----:B------:R1:W5:Y:S05]  /*6830*/  LDL.LU R40, [R1+0x98] ;  /* 0x0000980001287983 */ /* 0x00036a0000300800 */
[----:B------:R4:W-:Y:S01]  /*6840*/  LDGSTS.E.BYPASS.LTC128B.128 [R29+0x3000], [R22.64], !P4 ;  /* 0x03000000161d7fae */ /* 0x0009e2000e101d4c */
[C---:B--2---:R-:W-:Y:S04]  /*6850*/  IADD3 R20, P0, R3.reuse, R39, RZ ;  /* 0x0000002703147210 */ /* 0x044fe80007f1e0ff */
[----:B------:R1:W5:Y:S01]  /*6860*/  LDL.LU R39, [R1+0x94] ;  /* 0x0000940001277983 */ /* 0x0003620000300800 */
[C---:B------:R-:W-:Y:S02]  /*6870*/  IADD3.X R21, R28.reuse, R38, RZ, P0, !PT ;  /* 0x000000261c157210 */ /* 0x040fe400007fe4ff */
[----:B------:R-:W-:Y:S02]  /*6880*/  IADD3 R2, P0, R3, R37, RZ ;  /* 0x0000002503027210 */ /* 0x000fe40007f1e0ff */
[----:B------:R-:W2:Y:S02]  /*6890*/  LDL R0, [R1] ;  /* 0x0000000001007983 */ /* 0x000ea40000100800 */
[----:B------:R-:W-:Y:S03]  /*68a0*/  IADD3.X R3, R28, R36, RZ, P0, !PT ;  /* 0x000000241c037210 */ /* 0x000fe600007fe4ff */
[----:B------:R4:W-:Y:S01]  /*68b0*/  LDGSTS.E.BYPASS.LTC128B.128 [R29+0x5000], [R20.64], !P3 ;  /* 0x05000000141d7fae */ /* 0x0009e2000d901d4c */
[----:B------:R-:W-:Y:S04]  /*68c0*/  PLOP3.LUT P0, PT, PT, PT, UP0, 0x80, 0x0 ;  /* 0x000000000000781c */ /* 0x000fe80003f0f008 */
[----:B------:R1:W-:Y:S05]  /*68d0*/  LDGSTS.E.BYPASS.LTC128B.128 [R29+0x7000], [R2.64], !P2 ;  /* 0x07000000021d7fae */ /* 0x0003ea000d101d4c */
[----:B------:R-:W0:Y:S05]  /*68e0*/  LDGDEPBAR ;  /* 0x00000000000079af */ /* 0x000e2a0000000000 */
[----:B------:R2:W5:Y:S05]  /*68f0*/  LDL.LU R38, [R1+0x90] ;  /* 0x0000900001267983 */ /* 0x00056a0000300800 */
[----:B------:R2:W5:Y:S05]  /*6900*/  LDL.LU R37, [R1+0x8c] ;  /* 0x00008c0001257983 */ /* 0x00056a0000300800 */
[----:B------:R2:W5:Y:S01]  /*6910*/  LDL.LU R36, [R1+0x88] ;  /* 0x0000880001247983 */ /* 0x0005620000300800 */
[C---:B----4-:R-:W-:Y:S04]  /*6920*/  HMMA.16816.F32 R20, R168.reuse, R24, RZ ;  /* 0x00000018a814723c */ /* 0x050fe800000018ff */
[----:B-1----:R-:W4:Y:S04]  /*6930*/  LDL R3, [R1+0x28] ;  /* 0x0000280001037983 */ /* 0x002f280000100800 */
[C---:B------:R-:W-:Y:S01]  /*6940*/  HMMA.16816.F32 R24, R168.reuse, R26, RZ ;  /* 0x0000001aa818723c */ /* 0x040fe200000018ff */
[----:B------:R-:W4:Y:S07]  /*6950*/  LDL R2, [R1+0x2c] ;  /* 0x00002c0001027983 */ /* 0x000f2e0000100800 */
[C---:B---3--:R-:W-:Y:S08]  /*6960*/  HMMA.16816.F32 R28, R168.reuse, R32, RZ ;  /* 0x00000020a81c723c */ /* 0x048ff000000018ff */
        /* <DEDUP_REMOVED lines=8> */
[----:B------:R-:W3:Y:S05]  /*69f0*/  LDL R188, [R1+0x34] ;  /* 0x0000340001bc7983 */ /* 0x000eea0000100800 */
[----:B------:R-:W3:Y:S02]  /*6a00*/  LDL R189, [R1+0x30] ;  /* 0x0000300001bd7983 */ /* 0x000ee40000100800 */
[----:B------:R-:W-:Y:S03]  /*6a10*/  HMMA.16816.F32 R32, R172, R190, R32 ;  /* 0x000000beac20723c */ /* 0x000fe60000001820 */
[----:B--2---:R-:W1:Y:S05]  /*6a20*/  LDSM.16.M88.4 R176, [R0+0x10100] ;  /* 0x0101000000b0783b */ /* 0x004e6a0000000200 */
[----:B------:R-:W2:Y:S05]  /*6a30*/  LDSM.16.M88.4 R180, [R0+0x10900] ;  /* 0x0109000000b4783b */ /* 0x000eaa0000000200 */
[----:B------:R-:W-:Y:S01]  /*6a40*/  LDSM.16.M88.4 R184, [R0+0x11900] ;  /* 0x0119000000b8783b */ /* 0x000fe20000000200 */
[C---:B-1----:R-:W-:Y:S08]  /*6a50*/  HMMA.16816.F32 R4, R192.reuse, R176, R4 ;  /* 0x000000b0c004723c */ /* 0x042ff00000001804 */
[C---:B------:R-:W-:Y:S01]  /*6a60*/  HMMA.16816.F32 R8, R192.reuse, R178, R8 ;  /* 0x000000b2c008723c */ /* 0x040fe20000001808 */
[----:B------:R-:W1:Y:S07]  /*6a70*/  LDSM.16.M88.4 R176, [R0+0x11100] ;  /* 0x0111000000b0783b */ /* 0x000e6e0000000200 */
[C---:B--2---:R-:W-:Y:S08]  /*6a80*/  HMMA.16816.F32 R12, R192.reuse, R180, R12 ;  /* 0x000000b4c00c723c */ /* 0x044ff0000000180c */
[C---:B------:R-:W-:Y:S01]  /*6a90*/  HMMA.16816.F32 R16, R192.reuse, R182, R16 ;  /* 0x000000b6c010723c */ /* 0x040fe20000001810 */
[----:B------:R-:W2:Y:S07]  /*6aa0*/  LDSM.16.M88.4 R180, [R250] ;  /* 0x00000000fab4783b */ /* 0x000eae0000000200 */
[C---:B-1----:R-:W-:Y:S08]  /*6ab0*/  HMMA.16816.F32 R20, R192.reuse, R176, R20 ;  /* 0x000000b0c014723c */ /* 0x042ff00000001814 */
[C---:B------:R-:W-:Y:S01]  /*6ac0*/  HMMA.16816.F32 R24, R192.reuse, R178, R24 ;  /* 0x000000b2c018723c */ /* 0x040fe20000001818 */
[----:B------:R-:W1:Y:S07]  /*6ad0*/  LDSM.16.M88.4 R176, [R250+0x800] ;  /* 0x00080000fab0783b */ /* 0x000e6e0000000200 */
[C---:B------:R-:W-:Y:S08]  /*6ae0*/  HMMA.16816.F32 R28, R192.reuse, R184, R28 ;  /* 0x000000b8c01c723c */ /* 0x040ff0000000181c */
[----:B------:R-:W-:Y:S01]  /*6af0*/  HMMA.16816.F32 R32, R192, R186, R32 ;  /* 0x000000bac020723c */ /* 0x000fe20000001820 */
        /* <DEDUP_REMOVED lines=8> */
[C---:B------:R-:W-:Y:S01]  /*6b80*/  HMMA.16816.F32 R24, R196.reuse, R186, R24 ;  /* 0x000000bac418723c */ /* 0x040fe20000001818 */
[----:B------:R-:W3:Y:S07]  /*6b90*/  LDSM.16.M88.4 R184, [R135+0x12900] ;  /* 0x0129000087b8783b */ /* 0x000eee0000000200 */
[C---:B--2---:R-:W-:Y:S08]  /*6ba0*/  HMMA.16816.F32 R28, R196.reuse, R180, R28 ;  /* 0x000000b4c41c723c */ /* 0x044ff0000000181c */
[----:B------:R-:W-:Y:S01]  /*6bb0*/  HMMA.16816.F32 R32, R196, R182, R32 ;  /* 0x000000b6c420723c */ /* 0x000fe20000001820 */
[----:B------:R-:W2:Y:S07]  /*6bc0*/  LDSM.16.M88.4 R180, [R135+0x13100] ;  /* 0x0131000087b4783b */ /* 0x000eae0000000200 */
[C---:B-1----:R-:W-:Y:S08]  /*6bd0*/  HMMA.16816.F32 R4, R200.reuse, R176, R4 ;  /* 0x000000b0c804723c */ /* 0x042ff00000001804 */
[C---:B------:R-:W-:Y:S01]  /*6be0*/  HMMA.16816.F32 R8, R200.reuse, R178, R8 ;  /* 0x000000b2c808723c */ /* 0x040fe20000001808 */
[----:B------:R-:W1:Y:S07]  /*6bf0*/  LDSM.16.M88.4 R176, [R135+0x13900] ;  /* 0x0139000087b0783b */ /* 0x000e6e0000000200 */
[C---:B---3--:R-:W-:Y:S08]  /*6c00*/  HMMA.16816.F32 R12, R200.reuse, R184, R12 ;  /* 0x000000b8c80c723c */ /* 0x048ff0000000180c */
[C---:B------:R-:W-:Y:S01]  /*6c10*/  HMMA.16816.F32 R16, R200.reuse, R186, R16 ;  /* 0x000000bac810723c */ /* 0x040fe20000001810 */
[----:B------:R3:W4:Y:S07]  /*6c20*/  LDSM.16.M88.4 R184, [R188] ;  /* 0x00000000bcb8783b */ /* 0x00072e0000000200 */
[C---:B--2---:R-:W-:Y:S08]  /*6c30*/  HMMA.16816.F32 R20, R200.reuse, R180, R20 ;  /* 0x000000b4c814723c */ /* 0x044ff00000001814 */
[C---:B------:R-:W-:Y:S01]  /*6c40*/  HMMA.16816.F32 R24, R200.reuse, R182, R24 ;  /* 0x000000b6c818723c */ /* 0x040fe20000001818 */
[----:B------:R2:W4:Y:S05]  /*6c50*/  LDSM.16.M88.4 R180, [R189] ;  /* 0x00000000bdb4783b */ /* 0x00052a0000000200 */
[----:B---3--:R-:W3:Y:S02]  /*6c60*/  LDL R188, [R1+0x20] ;  /* 0x0000200001bc7983 */ /* 0x008ee40000100800 */
[C---:B-1----:R-:W-:Y:S08]  /*6c70*/  HMMA.16816.F32 R28, R200.reuse, R176, R28 ;  /* 0x000000b0c81c723c */ /* 0x042ff0000000181c */
[----:B------:R-:W-:Y:S01]  /*6c80*/  HMMA.16816.F32 R32, R200, R178, R32 ;  /* 0x000000b2c820723c */ /* 0x000fe20000001820 */
[----:B----4-:R1:W4:Y:S05]  /*6c90*/  LDSM.16.M88.4 R176, [R2] ;  /* 0x0000000002b0783b */ /* 0x01032a0000000200 */
[----:B--2---:R-:W2:Y:S02]  /*6ca0*/  LDL R189, [R1+0x24] ;  /* 0x0000240001bd7983 */ /* 0x004ea40000100800 */
[C---:B------:R-:W-:Y:S08]  /*6cb0*/  HMMA.16816.F32 R4, R204.reuse, R184, R4 ;  /* 0x000000b8cc04723c */ /* 0x040ff00000001804 */
[C---:B------:R-:W-:Y:S01]  /*6cc0*/  HMMA.16816.F32 R8, R204.reuse, R186, R8 ;  /* 0x000000bacc08723c */ /* 0x040fe20000001808 */
[----:B------:R4:W4:Y:S07]  /*6cd0*/  LDSM.16.M88.4 R184, [R3] ;  /* 0x0000000003b8783b */ /* 0x00092e0000000200 */
[C---:B------:R-:W-:Y:S01]  /*6ce0*/  HMMA.16816.F32 R12, R204.reuse, R180, R12 ;  /* 0x000000b4cc0c723c */ /* 0x040fe2000000180c */
[----:B-1----:R-:W2:Y:S07]  /*6cf0*/  LDL R2, [R1+0x18] ;  /* 0x0000180001027983 */ /* 0x002eae0000100800 */
[C---:B------:R-:W-:Y:S01]  /*6d00*/  HMMA.16816.F32 R16, R204.reuse, R182, R16 ;  /* 0x000000b6cc10723c */ /* 0x040fe20000001810 */
[----:B------:R-:W1:Y:S05]  /*6d10*/  LDSM.16.M88.4 R180, [R0+0x12100] ;  /* 0x0121000000b4783b */ /* 0x000e6a0000000200 */
[----:B----4-:R-:W4:Y:S02]  /*6d20*/  LDL R3, [R1+0x1c] ;  /* 0x00001c0001037983 */ /* 0x010f240000100800 */
        /* <DEDUP_REMOVED lines=39> */
[----:B---3--:R1:W-:Y:S05]  /*6fa0*/  LDSM.16.M88.4 R176, [R188] ;  /* 0x00000000bcb0783b */ /* 0x0083ea0000000200 */
[----:B--2---:R2:W2:Y:S05]  /*6fb0*/  LDSM.16.M88.4 R180, [R189] ;  /* 0x00000000bdb4783b */ /* 0x0044aa0000000200 */
[----:B-1----:R-:W3:Y:S05]  /*6fc0*/  LDL R188, [R1+0x10] ;  /* 0x0000100001bc7983 */ /* 0x002eea0000100800 */
[----:B--2---:R-:W2:Y:S05]  /*6fd0*/  LDL R189, [R1+0x14] ;  /* 0x0000140001bd7983 */ /* 0x004eaa0000100800 */
[----:B----4-:R1:W4:Y:S01]  /*6fe0*/  LDSM.16.M88.4 R184, [R3] ;  /* 0x0000000003b8783b */ /* 0x0103220000000200 */
        /* <DEDUP_REMOVED lines=47> */
[----:B---3--:R-:W-:Y:S05]  /*72e0*/  LDSM.16.M88.4 R184, [R188] ;  /* 0x00000000bcb8783b */ /* 0x008fea0000000200 */
[----:B--2---:R-:W1:Y:S05]  /*72f0*/  LDSM.16.M88.4 R176, [R189] ;  /* 0x00000000bdb0783b */ /* 0x004e6a0000000200 */
[----:B------:R-:W2:Y:S01]  /*7300*/  LDSM.16.M88.4 R180, [R3] ;  /* 0x0000000003b4783b */ /* 0x000ea20000000200 */
[C---:B-1----:R-:W-:Y:S08]  /*7310*/  HMMA.16816.F32 R4, R236.reuse, R176, R4 ;  /* 0x000000b0ec04723c */ /* 0x042ff00000001804 */
[C---:B------:R-:W-:Y:S01]  /*7320*/  HMMA.16816.F32 R8, R236.reuse, R178, R8 ;  /* 0x000000b2ec08723c */ /* 0x040fe20000001808 */
[----:B----4-:R-:W1:Y:S07]  /*7330*/  LDSM.16.M88.4 R176, [R2] ;  /* 0x0000000002b0783b */ /* 0x010e6e0000000200 */
        /* <DEDUP_REMOVED lines=30> */
[----:B------:R-:W-:Y:S01]  /*7520*/  MUFU.TANH R183, R4 ;  /* 0x0000000400b77308 */ /* 0x000fe20000002400 */
        /* <DEDUP_REMOVED lines=8> */
[----:B-1----:R1:W-:Y:S01]  /*75b0*/  STL [R1+0x48], R0 ;  /* 0x0000480001007387 */ /* 0x0023e20000100800 */
[----:B------:R-:W-:Y:S02]  /*75c0*/  FMUL.FTZ R16, R16, c[0x0][0x320] ;  /* 0x0000c80010107a20 */ /* 0x000fe40000410000 */
[----:B------:R-:W-:Y:S02]  /*75d0*/  FMUL.FTZ R17, R17, c[0x0][0x320] ;  /* 0x0000c80011117a20 */ /* 0x000fe40000410000 */
[----:B------:R-:W-:Y:S01]  /*75e0*/  FMUL.FTZ R18, R18, c[0x0][0x320] ;  /* 0x0000c80012127a20 */ /* 0x000fe20000410000 */
[----:B------:R2:W-:Y:S01]  /*75f0*/  MUFU.TANH R191, R6 ;  /* 0x0000000600bf7308 */ /* 0x0005e20000002400 */
[----:B------:R-:W-:Y:S09]  /*7600*/  FMUL.FTZ R19, R19, c[0x0][0x320] ;  /* 0x0000c80013137a20 */ /* 0x000ff20000410000 */
[----:B------:R-:W-:Y:S10]  /*7610*/  MUFU.TANH R184, R8 ;  /* 0x0000000800b87308 */ /* 0x000ff40000002400 */
[----:B------:R-:W-:Y:S01]  /*7620*/  MUFU.TANH R182, R9 ;  /* 0x0000000900b67308 */ /* 0x000fe20000002400 */
[----:B--2---:R-:W2:Y:S09]  /*7630*/  LDSM.16.M88.4 R4, [R250+0x7000] ;  /* 0x00700000fa04783b */ /* 0x004eb20000000200 */
[----:B-1----:R-:W1:Y:S10]  /*7640*/  MUFU.TANH R0, R10 ;  /* 0x0000000a00007308 */ /* 0x002e740000002400 */
[----:B------:R3:W4:Y:S10]  /*7650*/  MUFU.TANH R190, R11 ;  /* 0x0000000b00be7308 */ /* 0x0007340000002400 */
[----:B------:R-:W4:Y:S01]  /*7660*/  MUFU.TANH R181, R12 ;  /* 0x0000000c00b57308 */ /* 0x000f220000002400 */
[----:B-1----:R-:W-:Y:S09]  /*7670*/  STL [R1+0x44], R0 ;  /* 0x0000440001007387 */ /* 0x002ff20000100800 */
[----:B------:R-:W1:Y:S01]  /*7680*/  MUFU.TANH R180, R13 ;  /* 0x0000000d00b47308 */ /* 0x000e620000002400 */
[----:B---3--:R-:W3:Y:S01]  /*7690*/  LDSM.16.M88.4 R8, [R250+0x7800] ;  /* 0x00780000fa08783b */ /* 0x008ee20000000200 */
[----:B------:R-:W-:Y:S08]  /*76a0*/  DEPBAR.LE SB0, 0x0 ;  /* 0x000080000000791a */ /* 0x000ff00000000000 */
[----:B------:R-:W1:Y:S01]  /*76b0*/  MUFU.TANH R189, R14 ;  /* 0x0000000e00bd7308 */ /* 0x000e620000002400 */
[----:B------:R-:W-:Y:S01]  /*76c0*/  BAR.SYNC.DEFER_BLOCKING 0x0 ;  /* 0x0000000000007b1d */ /* 0x000fe20000010000 */
[C---:B--2---:R-:W-:Y:S08]  /*76d0*/  HMMA.16816.F32 R20, R244.reuse, R4, R20 ;  /* 0x00000004f414723c */ /* 0x044ff00000001814 */
[----:B------:R-:W2:Y:S01]  /*76e0*/  MUFU.TANH R188, R15 ;  /* 0x0000000f00bc7308 */ /* 0x000ea20000002400 */
[C---:B------:R-:W-:Y:S09]  /*76f0*/  HMMA.16816.F32 R24, R244.reuse, R6, R24 ;  /* 0x00000006f418723c */ /* 0x040ff20000001818 */
[----:B------:R1:W1:Y:S06]  /*7700*/  MUFU.TANH R178, R16 ;  /* 0x0000001000b27308 */ /* 0x00026c0000002400 */
[----:B------:R-:W-:Y:S02]  /*7710*/  FMUL.FTZ R20, R20, c[0x0][0x320] ;  /* 0x0000c80014147a20 */ /* 0x000fe40000410000 */
[----:B------:R-:W-:Y:S02]  /*7720*/  FMUL.FTZ R22, R22, c[0x0][0x320] ;  /* 0x0000c80016167a20 */ /* 0x000fe40000410000 */
[----:B------:R2:W2:Y:S01]  /*7730*/  MUFU.TANH R177, R17 ;  /* 0x0000001100b17308 */ /* 0x0004a20000002400 */
[----:B------:R-:W-:Y:S01]  /*7740*/  FMUL.FTZ R23, R23, c[0x0][0x320] ;  /* 0x0000c80017177a20 */ /* 0x000fe20000410000 */
[C---:B---3--:R-:W-:Y:S08]  /*7750*/  HMMA.16816.F32 R28, R244.reuse, R8, R28 ;  /* 0x00000008f41c723c */ /* 0x048ff0000000181c */
[----:B------:R3:W3:Y:S01]  /*7760*/  MUFU.TANH R187, R18 ;  /* 0x0000001200bb7308 */ /* 0x0006e20000002400 */
[----:B------:R-:W-:Y:S03]  /*7770*/  HMMA.16816.F32 R32, R244, R10, R32 ;  /* 0x0000000af420723c */ /* 0x000fe60000001820 */
[----:B-1----:R-:W-:Y:S06]  /*7780*/  FMUL.FTZ R16, R25, c[0x0][0x320] ;  /* 0x0000c80019107a20 */ /* 0x002fec0000410000 */
[----:B------:R1:W1:Y:S06]  /*7790*/  MUFU.TANH R186, R19 ;  /* 0x0000001300ba7308 */ /* 0x00026c0000002400 */
[----:B------:R-:W-:Y:S04]  /*77a0*/  FMUL.FTZ R15, R28, c[0x0][0x320] ;  /* 0x0000c8001c0f7a20 */ /* 0x000fe80000410000 */
[----:B------:R4:W4:Y:S01]  /*77b0*/  MUFU.TANH R176, R20 ;  /* 0x0000001400b07308 */ /* 0x0009220000002400 */
[----:B------:R-:W-:Y:S02]  /*77c0*/  FMUL.FTZ R14, R29, c[0x0][0x320] ;  /* 0x0000c8001d0e7a20 */ /* 0x000fe40000410000 */
[----:B--2---:R-:W-:Y:S02]  /*77d0*/  FMUL.FTZ R17, R31, c[0x0][0x320] ;  /* 0x0000c8001f117a20 */ /* 0x004fe40000410000 */
[----:B---3--:R-:W-:Y:S02]  /*77e0*/  FMUL.FTZ R18, R24, c[0x0][0x320] ;  /* 0x0000c80018127a20 */ /* 0x008fe40000410000 */
[----:B------:R-:W-:Y:S02]  /*77f0*/  FMUL.FTZ R13, R32, c[0x0][0x320] ;  /* 0x0000c800200d7a20 */ /* 0x000fe40000410000 */
[----:B------:R-:W-:Y:S01]  /*7800*/  FMUL.FTZ R12, R33, c[0x0][0x320] ;  /* 0x0000c800210c7a20 */ /* 0x000fe20000410000 */
[----:B------:R2:W3:Y:S01]  /*7810*/  MUFU.TANH R179, R22 ;  /* 0x0000001600b37308 */ /* 0x0004e20000002400 */
[----:B------:R-:W-:Y:S02]  /*7820*/  FMUL.FTZ R4, R34, c[0x0][0x320] ;  /* 0x0000c80022047a20 */ /* 0x000fe40000410000 */
[----:B------:R-:W-:Y:S02]  /*7830*/  FMUL.FTZ R0, R35, c[0x0][0x320] ;  /* 0x0000c80023007a20 */ /* 0x000fe40000410000 */
[----:B-1----:R-:W-:Y:S05]  /*7840*/  FMUL.FTZ R19, R30, c[0x0][0x320] ;  /* 0x0000c8001e137a20 */ /* 0x002fea0000410000 */
[----:B------:R-:W1:Y:S01]  /*7850*/  MUFU.TANH R23, R23 ;  /* 0x0000001700177308 */ /* 0x000e620000002400 */
[----:B----4-:R-:W-:Y:S02]  /*7860*/  FMUL.FTZ R20, R21, c[0x0][0x320] ;  /* 0x0000c80015147a20 */ /* 0x010fe40000410000 */
[----:B------:R-:W-:Y:S07]  /*7870*/  FMUL.FTZ R21, R27, c[0x0][0x320] ;  /* 0x0000c8001b157a20 */ /* 0x000fee0000410000 */
[----:B------:R-:W4:Y:S01]  /*7880*/  MUFU.TANH R20, R20 ;  /* 0x0000001400147308 */ /* 0x000f220000002400 */
[----:B--2---:R-:W-:Y:S09]  /*7890*/  FMUL.FTZ R22, R26, c[0x0][0x320] ;  /* 0x0000c8001a167a20 */ /* 0x004ff20000410000 */
[----:B------:R-:W2:Y:S10]  /*78a0*/  MUFU.TANH R18, R18 ;  /* 0x0000001200127308 */ /* 0x000eb40000002400 */
        /* <DEDUP_REMOVED lines=11> */
[----:B-12345:R-:W-:-:S05]  /*7960*/  @P0 BRA `(.L_x_29) ;  /* 0xffffe5a000000947 */ /* 0x03efca000383ffff */
.L_x_28:
[----:B----4-:R-:W2:Y:S01]  /*7970*/  LDL.LU R8, [R1+0x5c] ;  /* 0x00005c0001087983 */ /* 0x010ea20000300800 */
[----:B------:R-:W-:Y:S02]  /*7980*/  FMNMX.FTZ R0, R183, R133, !PT ;  /* 0x00000085b7007209 */ /* 0x000fe40007810000 */
[----:B------:R-:W-:Y:S01]  /*7990*/  ISETP.LT.AND P0, PT, RZ, UR6, PT ;  /* 0x00000006ff007c0c */ /* 0x000fe2000bf01270 */
[----:B------:R-:W3:Y:S01]  /*79a0*/  LDL.LU R24, [R1+0x48] ;  /* 0x0000480001187983 */ /* 0x000ee20000300800 */
[----:B------:R-:W-:Y:S01]  /*79b0*/  FMNMX.FTZ R0, R185, R0, !PT ;  /* 0x00000000b9007209 */ /* 0x000fe20007810000 */
[----:B------:R-:W-:Y:S02]  /*79c0*/  UIADD3 UR6, UR6, -0x1, URZ ;  /* 0xffffffff06067890 */ /* 0x000fe4000fffe03f */
[----:B------:R-:W4:Y:S01]  /*79d0*/  LDL.LU R10, [R1+0x44] ;  /* 0x00004400010a7983 */ /* 0x000f220000300800 */
[----:B------:R-:W-:Y:S03]  /*79e0*/  FMNMX.FTZ R0, R184, R0, !PT ;  /* 0x00000000b8007209 */ /* 0x000fe60007810000 */
        /* <DEDUP_REMOVED lines=19> */
[C---:B------:R-:W-:Y:S02]  /*7b20*/  FMUL.FTZ R2, R132.reuse, c[0x0][0x2d0] ;  /* 0x0000b40084027a20 */ /* 0x040fe40000410000 */
[----:B------:R-:W-:Y:S02]  /*7b30*/  FADD.FTZ R0, -R132, R133 ;  /* 0x0000008584007221 */ /* 0x000fe40000010100 */
[--C-:B------:R-:W-:Y:S02]  /*7b40*/  FFMA.FTZ R183, R183, c[0x0][0x2d0], -R2.reuse ;  /* 0x0000b400b7b77a23 */ /* 0x100fe40000010802 */
        /* <DEDUP_REMOVED lines=18> */
[----:B------:R-:W-:Y:S02]  /*7c70*/  FFMA.FTZ R11, R18, c[0x0][0x2d0], -R2 ;  /* 0x0000b400120b7a23 */ /* 0x000fe40000010802 */
[C---:B-1----:R-:W-:Y:S02]  /*7c80*/  FMUL.FTZ R32, R6.reuse, R136 ;  /* 0x0000008806207220 */ /* 0x042fe40000410000 */
[C---:B------:R-:W-:Y:S01]  /*7c90*/  FMUL.FTZ R33, R6.reuse, R137 ;  /* 0x0000008906217220 */ /* 0x040fe20000410000 */
[----:B------:R-:W1:Y:S01]  /*7ca0*/  MUFU.EX2 R7, R7 ;  /* 0x0000000700077308 */ /* 0x000e620000000800 */
[C---:B------:R-:W-:Y:S01]  /*7cb0*/  FMUL.FTZ R12, R6.reuse, R156 ;  /* 0x0000009c060c7220 */ /* 0x040fe20000410000 */
[----:B------:R-:W-:Y:S01]  /*7cc0*/  MOV R156, R25 ;  /* 0x00000019009c7202 */ /* 0x000fe20000000f00 */
[C---:B------:R-:W-:Y:S02]  /*7cd0*/  FMUL.FTZ R25, R6.reuse, R145 ;  /* 0x0000009106197220 */ /* 0x040fe40000410000 */
[C---:B------:R-:W-:Y:S01]  /*7ce0*/  FMUL.FTZ R13, R6.reuse, R157 ;  /* 0x0000009d060d7220 */ /* 0x040fe20000410000 */
[----:B------:R-:W-:Y:S01]  /*7cf0*/  MOV R157, R28 ;  /* 0x0000001c009d7202 */ /* 0x000fe20000000f00 */
[C---:B------:R-:W-:Y:S02]  /*7d00*/  FMUL.FTZ R28, R6.reuse, R140 ;  /* 0x0000008c061c7220 */ /* 0x040fe40000410000 */
[C---:B------:R-:W-:Y:S01]  /*7d10*/  FMUL.FTZ R16, R6.reuse, R152 ;  /* 0x0000009806107220 */ /* 0x040fe20000410000 */
[----:B------:R-:W1:Y:S01]  /*7d20*/  MUFU.EX2 R178, R182 ;  /* 0x000000b600b27308 */ /* 0x000e620000000800 */
[C---:B------:R-:W-:Y:S01]  /*7d30*/  FMUL.FTZ R20, R6.reuse, R148 ;  /* 0x0000009406147220 */ /* 0x040fe20000410000 */
[----:B------:R-:W-:Y:S01]  /*7d40*/  MOV R148, R11 ;  /* 0x0000000b00947202 */ /* 0x000fe20000000f00 */
        /* <DEDUP_REMOVED lines=50> */
[C---:B------:R-:W-:Y:S03]  /*8070*/  F2FP.PACK_AB R176, R5.reuse, R176 ;  /* 0x000000b005b0723e */ /* 0x040fe600000000ff */
[----:B------:R-:W-:Y:S04]  /*8080*/  FADD.FTZ R0, R5, R0 ;  /* 0x0000000005007221 */ /* 0x000fe80000010000 */
[----:B-1----:R-:W-:Y:S04]  /*8090*/  FADD.FTZ R0, R7, R0 ;  /* 0x0000000007007221 */ /* 0x002fe80000010000 */
[C---:B------:R-:W-:Y:S01]  /*80a0*/  FADD.FTZ R182, R178.reuse, R0 ;  /* 0x00000000b2b67221 */ /* 0x040fe20000010000 */
[----:B------:R-:W-:Y:S02]  /*80b0*/  FMNMX.FTZ R0, R191, R134, !PT ;  /* 0x00000086bf007209 */ /* 0x000fe40007810000 */
[----:B------:R-:W-:Y:S02]  /*80c0*/  F2FP.PACK_AB R178, R178, R7 ;  /* 0x00000007b2b2723e */ /* 0x000fe400000000ff */
[----:B---3--:R-:W-:Y:S04]  /*80d0*/  FMNMX.FTZ R0, R24, R0, !PT ;  /* 0x0000000018007209 */ /* 0x008fe80007810000 */
[----:B----4-:R-:W-:Y:S04]  /*80e0*/  FMNMX.FTZ R0, R10, R0, !PT ;  /* 0x000000000a007209 */ /* 0x010fe80007810000 */
        /* <DEDUP_REMOVED lines=31> */
[----:B------:R-:W5:Y:S01]  /*82e0*/  MUFU.EX2 R8, R8 ;  /* 0x0000000800087308 */ /* 0x000f620000000800 */
[--C-:B------:R-:W-:Y:S02]  /*82f0*/  FFMA.FTZ R19, R19, c[0x0][0x2d0], -R5.reuse ;  /* 0x0000b40013137a23 */ /* 0x100fe40000010805 */
[--C-:B------:R-:W-:Y:S02]  /*8300*/  FFMA.FTZ R18, R4, c[0x0][0x2d0], -R5.reuse ;  /* 0x0000b40004127a23 */ /* 0x100fe40000010805 */
[C---:B------:R-:W-:Y:S01]  /*8310*/  FMUL.FTZ R4, R6.reuse, R164 ;  /* 0x000000a406047220 */ /* 0x040fe20000410000 */
[----:B------:R-:W-:Y:S01]  /*8320*/  MOV R164, R15 ;  /* 0x0000000f00a47202 */ /* 0x000fe20000000f00 */
[C---:B------:R-:W-:Y:S01]  /*8330*/  FMUL.FTZ R17, R6.reuse, R153 ;  /* 0x0000009906117220 */ /* 0x040fe20000410000 */
[----:B------:R-:W-:Y:S01]  /*8340*/  MOV R153, R29 ;  /* 0x0000001d00997202 */ /* 0x000fe20000000f00 */
[----:B------:R-:W-:Y:S01]  /*8350*/  FMUL.FTZ R29, R6, R141 ;  /* 0x0000008d061d7220 */ /* 0x000fe20000410000 */
[----:B------:R-:W2:Y:S01]  /*8360*/  MUFU.EX2 R7, R7 ;  /* 0x0000000700077308 */ /* 0x000ea20000000800 */
[--C-:B------:R-:W-:Y:S02]  /*8370*/  FFMA.FTZ R189, R189, c[0x0][0x2d0], -R5.reuse ;  /* 0x0000b400bdbd7a23 */ /* 0x100fe40000010805 */
[--C-:B------:R-:W-:Y:S02]  /*8380*/  FFMA.FTZ R188, R188, c[0x0][0x2d0], -R5.reuse ;  /* 0x0000b400bcbc7a23 */ /* 0x100fe40000010805 */
[C---:B-1----:R-:W-:Y:S02]  /*8390*/  FMUL.FTZ R34, R0.reuse, R138 ;  /* 0x0000008a00227220 */ /* 0x042fe40000410000 */
[----:B------:R-:W-:Y:S02]  /*83a0*/  FMUL.FTZ R35, R0, R139 ;  /* 0x0000008b00237220 */ /* 0x000fe40000410000 */
[----:B------:R-:W1:Y:S01]  /*83b0*/  LDSM.16.MT88.4 R136, [R248+0x100] ;  /* 0x00010000f888783b */ /* 0x000e620000004200 */
[----:B------:R-:W3:Y:S01]  /*83c0*/  MUFU.EX2 R179, R133 ;  /* 0x0000008500b37308 */ /* 0x000ee20000000800 */
[--C-:B------:R-:W-:Y:S02]  /*83d0*/  FFMA.FTZ R187, R187, c[0x0][0x2d0], -R5.reuse ;  /* 0x0000b400bbbb7a23 */ /* 0x100fe40000010805 */
[--C-:B------:R-:W-:Y:S02]  /*83e0*/  FFMA.FTZ R186, R186, c[0x0][0x2d0], -R5.reuse ;  /* 0x0000b400baba7a23 */ /* 0x100fe40000010805 */
[----:B-----5:R-:W-:Y:S02]  /*83f0*/  FFMA.FTZ R3, R0, R9, R8 ;  /* 0x0000000900037223 */ /* 0x020fe40000010008 */
[C---:B------:R-:W-:Y:S01]  /*8400*/  FMUL.FTZ R9, R6.reuse, R161 ;  /* 0x000000a106097220 */ /* 0x040fe20000410000 */
[----:B------:R-:W-:Y:S01]  /*8410*/  MOV R161, R19 ;  /* 0x0000001300a17202 */ /* 0x000fe20000000f00 */
[----:B------:R-:W-:Y:S01]  /*8420*/  FFMA.FTZ R14, R21, c[0x0][0x2d0], -R5 ;  /* 0x0000b400150e7a23 */ /* 0x000fe20000010805 */
[----:B------:R-:W4:Y:S01]  /*8430*/  MUFU.EX2 R190, R190 ;  /* 0x000000be00be7308 */ /* 0x000f220000000800 */
[C---:B------:R-:W-:Y:S01]  /*8440*/  FMUL.FTZ R5, R6.reuse, R165 ;  /* 0x000000a506057220 */ /* 0x040fe20000410000 */
[----:B------:R-:W-:Y:S01]  /*8450*/  MOV R165, R18 ;  /* 0x0000001200a57202 */ /* 0x000fe20000000f00 */
[C---:B------:R-:W-:Y:S01]  /*8460*/  FMUL.FTZ R21, R6.reuse, R149 ;  /* 0x0000009506157220 */ /* 0x040fe20000410000 */
[C---:B--2---:R-:W-:Y:S01]  /*8470*/  F2FP.PACK_AB R177, R7.reuse, R8 ;  /* 0x0000000807b1723e */ /* 0x044fe200000000ff */
[----:B------:R-:W-:Y:S01]  /*8480*/  FADD.FTZ R3, R7, R3 ;  /* 0x0000000307037221 */ /* 0x000fe20000010000 */
[----:B------:R-:W-:Y:S01]  /*8490*/  MOV R149, R31 ;  /* 0x0000001f00957202 */ /* 0x000fe20000000f00 */
[C---:B------:R-:W-:Y:S01]  /*84a0*/  FMUL.FTZ R8, R6.reuse, R160 ;  /* 0x000000a006087220 */ /* 0x040fe20000410000 */
[----:B------:R-:W-:Y:S01]  /*84b0*/  MOV R160, R24 ;  /* 0x0000001800a07202 */ /* 0x000fe20000000f00 */
[----:B------:R-:W-:Y:S01]  /*84c0*/  FMUL.FTZ R24, R6, R144 ;  /* 0x0000009006187220 */ /* 0x000fe20000410000 */
[----:B------:R-:W-:Y:S01]  /*84d0*/  MUFU.EX2 R191, R191 ;  /* 0x000000bf00bf7308 */ /* 0x000fe20000000800 */
[C---:B------:R-:W-:Y:S01]  /*84e0*/  FMUL.FTZ R6, R0.reuse, R166 ;  /* 0x000000a600067220 */ /* 0x040fe20000410000 */
[----:B------:R-:W-:Y:S01]  /*84f0*/  MOV R166, R14 ;  /* 0x0000000e00a67202 */ /* 0x000fe20000000f00 */
[C---:B------:R-:W-:Y:S01]  /*8500*/  FMUL.FTZ R7, R0.reuse, R167 ;  /* 0x000000a700077220 */ /* 0x040fe20000410000 */
[----:B------:R-:W-:Y:S01]  /*8510*/  MOV R167, R10 ;  /* 0x0000000a00a77202 */ /* 0x000fe20000000f00 */
[----:B---3--:R-:W-:Y:S02]  /*8520*/  FADD.FTZ R152, R179, R3 ;  /* 0x00000003b3987221 */ /* 0x008fe40000010000 */
[C---:B------:R-:W-:Y:S01]  /*8530*/  FMUL.FTZ R10, R0.reuse, R162 ;  /* 0x000000a2000a7220 */ /* 0x040fe20000410000 */
[----:B------:R-:W-:Y:S01]  /*8540*/  MOV R162, R30 ;  /* 0x0000001e00a27202 */ /* 0x000fe20000000f00 */
[C---:B------:R-:W-:Y:S01]  /*8550*/  FMUL.FTZ R11, R0.reuse, R163 ;  /* 0x000000a3000b7220 */ /* 0x040fe20000410000 */
[----:B------:R-:W-:Y:S01]  /*8560*/  MOV R163, R27 ;  /* 0x0000001b00a37202 */ /* 0x000fe20000000f00 */
[C---:B------:R-:W-:Y:S01]  /*8570*/  FMUL.FTZ R14, R0.reuse, R158 ;  /* 0x0000009e000e7220 */ /* 0x040fe20000410000 */
[----:B------:R-:W-:Y:S01]  /*8580*/  MOV R158, R26 ;  /* 0x0000001a009e7202 */ /* 0x000fe20000000f00 */
[----:B------:R-:W-:Y:S01]  /*8590*/  FMUL.FTZ R15, R0, R159 ;  /* 0x0000009f000f7220 */ /* 0x000fe20000410000 */
[----:B----4-:R-:W-:Y:S01]  /*85a0*/  F2FP.PACK_AB R179, R190, R179 ;  /* 0x000000b3beb3723e */ /* 0x010fe200000000ff */
[C---:B------:R-:W-:Y:S01]  /*85b0*/  FMUL.FTZ R18, R0.reuse, R154 ;  /* 0x0000009a00127220 */ /* 0x040fe20000410000 */
[----:B------:R-:W-:Y:S01]  /*85c0*/  MUFU.EX2 R144, R181 ;  /* 0x000000b500907308 */ /* 0x000fe20000000800 */
[C---:B------:R-:W-:Y:S02]  /*85d0*/  FMUL.FTZ R19, R0.reuse, R155 ;  /* 0x0000009b00137220 */ /* 0x040fe40000410000 */
[C---:B------:R-:W-:Y:S02]  /*85e0*/  FMUL.FTZ R22, R0.reuse, R150 ;  /* 0x0000009600167220 */ /* 0x040fe40000410000 */
[C---:B-1----:R-:W-:Y:S05]  /*85f0*/  HMMA.16816.F32 R4, R176.reuse, R136, R4 ;  /* 0x00000088b004723c */ /* 0x042fea0000001804 */
[C---:B------:R-:W-:Y:S01]  /*8600*/  FMUL.FTZ R23, R0.reuse, R151 ;  /* 0x0000009700177220 */ /* 0x040fe20000410000 */
[----:B------:R-:W-:Y:S01]  /*8610*/  MUFU.EX2 R181, R161 ;  /* 0x000000a100b57308 */ /* 0x000fe20000000800 */
[C---:B------:R-:W-:Y:S01]  /*8620*/  FMUL.FTZ R26, R0.reuse, R146 ;  /* 0x00000092001a7220 */ /* 0x040fe20000410000 */
[C---:B------:R-:W-:Y:S01]  /*8630*/  HMMA.16816.F32 R8, R176.reuse, R138, R8 ;  /* 0x0000008ab008723c */ /* 0x040fe20000001808 */
[----:B------:R-:W1:Y:S03]  /*8640*/  LDSM.16.MT88.4 R136, [R249+0x100] ;  /* 0x00010000f988783b */ /* 0x000e660000004200 */
[C---:B------:R-:W-:Y:S02]  /*8650*/  FMUL.FTZ R27, R0.reuse, R147 ;  /* 0x00000093001b7220 */ /* 0x040fe40000410000 */
[C---:B------:R-:W-:Y:S02]  /*8660*/  FMUL.FTZ R30, R0.reuse, R142 ;  /* 0x0000008e001e7220 */ /* 0x040fe40000410000 */
[C---:B------:R-:W-:Y:S01]  /*8670*/  FMUL.FTZ R31, R0.reuse, R143 ;  /* 0x0000008f001f7220 */ /* 0x040fe20000410000 */
[----:B------:R-:W-:Y:S01]  /*8680*/  MUFU.EX2 R180, R160 ;  /* 0x000000a000b47308 */ /* 0x000fe20000000800 */
[----:B------:R-:W-:Y:S02]  /*8690*/  LDSM.16.MT88.4 R140, [R248+0x900] ;  /* 0x00090000f88c783b */ /* 0x000fe40000004200 */
        /* <DEDUP_REMOVED lines=17> */
[C---:B------:R-:W-:Y:S01]  /*87b0*/  FMUL.FTZ R66, R0.reuse, R66 ;  /* 0x0000004200427220 */ /* 0x040fe20000410000 */
[C---:B-1----:R-:W-:Y:S03]  /*87c0*/  HMMA.16816.F32 R12, R176.reuse, R136, R12 ;  /* 0x00000088b00c723c */ /* 0x042fe6000000180c */
[C---:B------:R-:W-:Y:S02]  /*87d0*/  FMUL.FTZ R67, R0.reuse, R67 ;  /* 0x0000004300437220 */ /* 0x040fe40000410000 */
[C---:B------:R-:W-:Y:S02]  /*87e0*/  FMUL.FTZ R70, R0.reuse, R70 ;  /* 0x0000004600467220 */ /* 0x040fe40000410000 */
[C---:B------:R-:W-:Y:S01]  /*87f0*/  FMUL.FTZ R71, R0.reuse, R71 ;  /* 0x0000004700477220 */ /* 0x040fe20000410000 */
[C---:B------:R-:W-:Y:S01]  /*8800*/  HMMA.16816.F32 R16, R176.reuse, R138, R16 ;  /* 0x0000008ab010723c */ /* 0x040fe20000001810 */
[----:B------:R-:W1:Y:S01]  /*8810*/  LDSM.16.MT88.4 R136, [R252+0x100] ;  /* 0x00010000fc88783b */ /* 0x000e620000004200 */
[----:B------:R-:W2:Y:S02]  /*8820*/  MUFU.EX2 R133, R185 ;  /* 0x000000b900857308 */ /* 0x000ea40000000800 */
[C---:B------:R-:W-:Y:S02]  /*8830*/  FMUL.FTZ R74, R0.reuse, R74 ;  /* 0x0000004a004a7220 */ /* 0x040fe40000410000 */
[C---:B------:R-:W-:Y:S02]  /*8840*/  FMUL.FTZ R75, R0.reuse, R75 ;  /* 0x0000004b004b7220 */ /* 0x040fe40000410000 */
[C---:B------:R-:W-:Y:S04]  /*8850*/  FMUL.FTZ R78, R0.reuse, R78 ;  /* 0x0000004e004e7220 */ /* 0x040fe80000410000 */
        /* <DEDUP_REMOVED lines=17> */
[C---:B------:R-:W-:Y:S01]  /*8970*/  FMUL.FTZ R107, R0.reuse, R107 ;  /* 0x0000006b006b7220 */ /* 0x040fe20000410000 */
[C---:B-1----:R-:W-:Y:S02]  /*8980*/  HMMA.16816.F32 R20, R176.reuse, R136, R20 ;  /* 0x00000088b014723c */ /* 0x042fe40000001814 */
[----:B------:R-:W1:Y:S01]  /*8990*/  MUFU.EX2 R186, R186 ;  /* 0x000000ba00ba7308 */ /* 0x000e620000000800 */
[C---:B------:R-:W-:Y:S02]  /*89a0*/  FMUL.FTZ R110, R0.reuse, R110 ;  /* 0x0000006e006e7220 */ /* 0x040fe40000410000 */
[C---:B------:R-:W-:Y:S02]  /*89b0*/  FMUL.FTZ R111, R0.reuse, R111 ;  /* 0x0000006f006f7220 */ /* 0x040fe40000410000 */
[C---:B------:R-:W-:Y:S01]  /*89c0*/  FMUL.FTZ R114, R0.reuse, R114 ;  /* 0x0000007200727220 */ /* 0x040fe20000410000 */
[C---:B------:R-:W-:Y:S01]  /*89d0*/  HMMA.16816.F32 R24, R176.reuse, R138, R24 ;  /* 0x0000008ab018723c */ /* 0x040fe20000001818 */
[----:B------:R-:W4:Y:S03]  /*89e0*/  LDSM.16.MT88.4 R136, [R251+0x100] ;  /* 0x00010000fb88783b */ /* 0x000f260000004200 */
[C---:B------:R-:W-:Y:S02]  /*89f0*/  FMUL.FTZ R115, R0.reuse, R115 ;  /* 0x0000007300737220 */ /* 0x040fe40000410000 */
[C---:B------:R-:W-:Y:S02]  /*8a00*/  FMUL.FTZ R118, R0.reuse, R118 ;  /* 0x0000007600767220 */ /* 0x040fe40000410000 */
[C---:B------:R-:W-:Y:S04]  /*8a10*/  FMUL.FTZ R119, R0.reuse, R119 ;  /* 0x0000007700777220 */ /* 0x040fe80000410000 */
[C---:B------:R-:W-:Y:S02]  /*8a20*/  FMUL.FTZ R122, R0.reuse, R122 ;  /* 0x0000007a007a7220 */ /* 0x040fe40000410000 */
[C---:B------:R-:W-:Y:S02]  /*8a30*/  FMUL.FTZ R123, R0.reuse, R123 ;  /* 0x0000007b007b7220 */ /* 0x040fe40000410000 */
[C---:B------:R-:W-:Y:S02]  /*8a40*/  FMUL.FTZ R126, R0.reuse, R126 ;  /* 0x0000007e007e7220 */ /* 0x040fe40000410000 */
[C---:B------:R-:W-:Y:S02]  /*8a50*/  FMUL.FTZ R127, R0.reuse, R127 ;  /* 0x0000007f007f7220 */ /* 0x040fe40000410000 */
[C---:B------:R-:W-:Y:S02]  /*8a60*/  FMUL.FTZ R130, R0.reuse, R130 ;  /* 0x0000008200827220 */ /* 0x040fe40000410000 */
[----:B------:R-:W-:Y:S02]  /*8a70*/  FMUL.FTZ R131, R0, R131 ;  /* 0x0000008300837220 */ /* 0x000fe40000410000 */
[----:B--2---:R-:W-:Y:S02]  /*8a80*/  FADD.FTZ R0, R133, R182 ;  /* 0x000000b685007221 */ /* 0x004fe40000010000 */
[----:B------:R2:W-:Y:S02]  /*8a90*/  MUFU.EX2 R182, R166 ;  /* 0x000000a600b67308 */ /* 0x0005e40000000800 */
[C---:B------:R-:W-:Y:S04]  /*8aa0*/  FADD.FTZ R0, R3.reuse, R0 ;  /* 0x0000000003007221 */ /* 0x040fe80000010000 */
[----:B------:R-:W-:Y:S04]  /*8ab0*/  FADD.FTZ R0, R144, R0 ;  /* 0x0000000090007221 */ /* 0x000fe80000010000 */
[----:B------:R-:W-:Y:S01]  /*8ac0*/  FADD.FTZ R0, R134, R0 ;  /* 0x0000000086007221 */ /* 0x000fe20000010000 */
[C---:B----4-:R-:W-:Y:S08]  /*8ad0*/  HMMA.16816.F32 R28, R176.reuse, R136, R28 ;  /* 0x00000088b01c723c */ /* 0x050ff0000000181c */
[C---:B------:R-:W-:Y:S01]  /*8ae0*/  HMMA.16816.F32 R32, R176.reuse, R138, R32 ;  /* 0x0000008ab020723c */ /* 0x040fe20000001820 */
[----:B------:R-:W4:Y:S03]  /*8af0*/  LDSM.16.MT88.4 R136, [R248+0x2100] ;  /* 0x00210000f888783b */ /* 0x000f260000004200 */
[----:B--2---:R-:W-:Y:S04]  /*8b00*/  MOV R166, R149 ;  /* 0x0000009500a67202 */ /* 0x004fe80000000f00 */
[C---:B----4-:R-:W-:Y:S08]  /*8b10*/  HMMA.16816.F32 R36, R176.reuse, R136, R36 ;  /* 0x00000088b024723c */ /* 0x050ff00000001824 */
[C---:B------:R-:W-:Y:S01]  /*8b20*/  HMMA.16816.F32 R40, R176.reuse, R138, R40 ;  /* 0x0000008ab028723c */ /* 0x040fe20000001828 */
[----:B------:R-:W2:Y:S07]  /*8b30*/  LDSM.16.MT88.4 R136, [R249+0x2100] ;  /* 0x00210000f988783b */ /* 0x000eae0000004200 */
[C---:B--2---:R-:W-:Y:S08]  /*8b40*/  HMMA.16816.F32 R44, R176.reuse, R136, R44 ;  /* 0x00000088b02c723c */ /* 0x044ff0000000182c */
        /* <DEDUP_REMOVED lines=29> */
[C---:B--2---:R-:W-:Y:S07]  /*8d20*/  HMMA.16816.F32 R124, R176.reuse, R136, R124 ;  /* 0x00000088b07c723c */ /* 0x044fee000000187c */
[----:B------:R-:W-:Y:S01]  /*8d30*/  F2FP.PACK_AB R136, R3, R133 ;  /* 0x000000850388723e */ /* 0x000fe200000000ff */
[----:B------:R-:W-:Y:S01]  /*8d40*/  HMMA.16816.F32 R128, R176, R138, R128 ;  /* 0x0000008ab080723c */ /* 0x000fe20000001880 */
[----:B------:R-:W-:Y:S03]  /*8d50*/  MUFU.EX2 R3, R163 ;  /* 0x000000a300037308 */ /* 0x000fe60000000800 */
[----:B---3--:R-:W-:Y:S03]  /*8d60*/  F2FP.PACK_AB R137, R188, R189 ;  /* 0x000000bdbc89723e */ /* 0x008fe600000000ff */
[----:B------:R-:W-:Y:S02]  /*8d70*/  F2FP.PACK_AB R138, R134, R144 ;  /* 0x00000090868a723e */ /* 0x000fe400000000ff */
[----:B------:R-:W2:Y:S02]  /*8d80*/  LDSM.16.MT88.4 R144, [R249+0x900] ;  /* 0x00090000f990783b */ /* 0x000ea40000004200 */
[----:B------:R3:W-:Y:S01]  /*8d90*/  MUFU.EX2 R134, R162 ;  /* 0x000000a200867308 */ /* 0x0007e20000000800 */
[----:B-1----:R-:W-:Y:S02]  /*8da0*/  F2FP.PACK_AB R139, R186, R187 ;  /* 0x000000bbba8b723e */ /* 0x002fe400000000ff */
[----:B------:R-:W-:Y:S05]  /*8db0*/  F2FP.PACK_AB R177, R180, R181 ;  /* 0x000000b5b4b1723e */ /* 0x000fea00000000ff */
[C---:B------:R-:W-:Y:S02]  /*8dc0*/  HMMA.16816.F32 R4, R136.reuse, R140, R4 ;  /* 0x0000008c8804723c */ /* 0x040fe40000001804 */
[----:B------:R-:W-:Y:S06]  /*8dd0*/  MUFU.EX2 R176, R153 ;  /* 0x0000009900b07308 */ /* 0x000fec0000000800 */
[C---:B------:R-:W-:Y:S01]  /*8de0*/  HMMA.16816.F32 R8, R136.reuse, R142, R8 ;  /* 0x0000008e8808723c */ /* 0x040fe20000001808 */
[----:B------:R-:W1:Y:S03]  /*8df0*/  LDSM.16.MT88.4 R140, [R252+0x900] ;  /* 0x00090000fc8c783b */ /* 0x000e660000004200 */
[----:B------:R-:W4:Y:S05]  /*8e00*/  MUFU.EX2 R133, R158 ;  /* 0x0000009e00857308 */ /* 0x000f2a0000000800 */
[----:B---3--:R-:W-:Y:S05]  /*8e10*/  LDSM.16.MT88.4 R160, [R248+0x1900] ;  /* 0x00190000f8a0783b */ /* 0x008fea0000004200 */
[----:B------:R-:W-:Y:S01]  /*8e20*/  MUFU.EX2 R178, R156 ;  /* 0x0000009c00b27308 */ /* 0x000fe20000000800 */
[C---:B--2---:R-:W-:Y:S03]  /*8e30*/  HMMA.16816.F32 R12, R136.reuse, R144, R12 ;  /* 0x00000090880c723c */ /* 0x044fe6000000180c */
[----:B----4-:R-:W-:Y:S05]  /*8e40*/  FADD.FTZ R0, R133, R0 ;  /* 0x0000000085007221 */ /* 0x010fea0000010000 */
[C---:B------:R-:W-:Y:S01]  /*8e50*/  HMMA.16816.F32 R16, R136.reuse, R146, R16 ;  /* 0x000000928810723c */ /* 0x040fe20000001810 */
[----:B------:R-:W2:Y:S03]  /*8e60*/  LDSM.16.MT88.4 R144, [R251+0x900] ;  /* 0x00090000fb90783b */ /* 0x000ea60000004200 */
[C---:B------:R-:W-:Y:S04]  /*8e70*/  FADD.FTZ R0, R3.reuse, R0 ;  /* 0x0000000003007221 */ /* 0x040fe80000010000 */
[----:B------:R-:W-:Y:S01]  /*8e80*/  FADD.FTZ R0, R148, R0 ;  /* 0x0000000094007221 */ /* 0x000fe20000010000 */
[C---:B-1----:R-:W-:Y:S03]  /*8e90*/  HMMA.16816.F32 R20, R136.reuse, R140, R20 ;  /* 0x0000008c8814723c */ /* 0x042fe60000001814 */
[C---:B------:R-:W-:Y:S05]  /*8ea0*/  FADD.FTZ R0, R134.reuse, R0 ;  /* 0x0000000086007221 */ /* 0x040fea0000010000 */
        /* <DEDUP_REMOVED lines=39> */
[----:B------:R-:W-:Y:S01]  /*9120*/  HMMA.16816.F32 R128, R136, R146, R128 ;  /* 0x000000928880723c */ /* 0x000fe20000001880 */
[----:B------:R-:W2:Y:S06]  /*9130*/  LDSM.16.MT88.4 R144, [R249+0x1100] ;  /* 0x00110000f990783b */ /* 0x000eac0000004200 */
[----:B------:R-:W-:Y:S02]  /*9140*/  F2FP.PACK_AB R138, R134, R148 ;  /* 0x00000094868a723e */ /* 0x000fe400000000ff */
[----:B------:R-:W3:Y:S01]  /*9150*/  LDSM.16.MT88.4 R148, [R252+0x1100] ;  /* 0x00110000fc94783b */ /* 0x000ee20000004200 */
[----:B------:R-:W4:Y:S02]  /*9160*/  MUFU.EX2 R134, R166 ;  /* 0x000000a600867308 */ /* 0x000f240000000800 */
[----:B------:R-:W-:Y:S02]  /*9170*/  F2FP.PACK_AB R136, R3, R133 ;  /* 0x000000850388723e */ /* 0x000fe400000000ff */
[----:B------:R-:W-:Y:S02]  /*9180*/  F2FP.PACK_AB R137, R184, R191 ;  /* 0x000000bfb889723e */ /* 0x000fe400000000ff */
[----:B------:R-:W-:Y:S04]  /*9190*/  F2FP.PACK_AB R139, R182, R183 ;  /* 0x000000b7b68b723e */ /* 0x000fe800000000ff */
[----:B------:R-:W5:Y:S03]  /*91a0*/  MUFU.EX2 R133, R157 ;  /* 0x0000009d00857308 */ /* 0x000f660000000800 */
[C---:B-1----:R-:W-:Y:S08]  /*91b0*/  HMMA.16816.F32 R4, R136.reuse, R140, R4 ;  /* 0x0000008c8804723c */ /* 0x042ff00000001804 */
[C---:B------:R-:W-:Y:S01]  /*91c0*/  HMMA.16816.F32 R8, R136.reuse, R142, R8 ;  /* 0x0000008e8808723c */ /* 0x040fe20000001808 */
[----:B------:R-:W1:Y:S03]  /*91d0*/  LDSM.16.MT88.4 R140, [R251+0x1100] ;  /* 0x00110000fb8c783b */ /* 0x000e660000004200 */
[----:B----4-:R-:W-:Y:S04]  /*91e0*/  FADD.FTZ R0, R134, R0 ;  /* 0x0000000086007221 */ /* 0x010fe80000010000 */
[C---:B------:R-:W-:Y:S01]  /*91f0*/  FADD.FTZ R0, R176.reuse, R0 ;  /* 0x00000000b0007221 */ /* 0x040fe20000010000 */
[----:B------:R-:W-:Y:S01]  /*9200*/  F2FP.PACK_AB R176, R176, R134 ;  /* 0x00000086b0b0723e */ /* 0x000fe200000000ff */
[C---:B--2---:R-:W-:Y:S03]  /*9210*/  HMMA.16816.F32 R12, R136.reuse, R144, R12 ;  /* 0x00000090880c723c */ /* 0x044fe6000000180c */
[----:B-----5:R-:W-:Y:S01]  /*9220*/  FADD.FTZ R3, R133, R0 ;  /* 0x0000000085037221 */ /* 0x020fe20000010000 */
[----:B------:R-:W-:Y:S01]  /*9230*/  MOV R134, R2 ;  /* 0x0000000200867202 */ /* 0x000fe20000000f00 */
[----:B------:R-:W-:Y:S02]  /*9240*/  FADD.FTZ R0, R190, R152 ;  /* 0x00000098be007221 */ /* 0x000fe40000010000 */
[----:B------:R-:W-:Y:S01]  /*9250*/  LDSM.16.MT88.4 R152, [R249+0x1900] ;  /* 0x00190000f998783b */ /* 0x000fe20000004200 */
[C---:B------:R-:W-:Y:S04]  /*9260*/  HMMA.16816.F32 R16, R136.reuse, R146, R16 ;  /* 0x000000928810723c */ /* 0x040fe80000001810 */
[C---:B------:R-:W-:Y:S01]  /*9270*/  FADD.FTZ R3, R178.reuse, R3 ;  /* 0x00000003b2037221 */ /* 0x040fe20000010000 */
[----:B------:R-:W-:Y:S01]  /*9280*/  F2FP.PACK_AB R178, R178, R133 ;  /* 0x00000085b2b2723e */ /* 0x000fe200000000ff */
[----:B------:R-:W-:Y:S01]  /*9290*/  FADD.FTZ R0, R189, R0 ;  /* 0x00000000bd007221 */ /* 0x000fe20000010000 */
[----:B------:R-:W2:Y:S01]  /*92a0*/  LDSM.16.MT88.4 R144, [R248+0x3100] ;  /* 0x00310000f890783b */ /* 0x000ea20000004200 */
[C---:B---3--:R-:W-:Y:S01]  /*92b0*/  HMMA.16816.F32 R20, R136.reuse, R148, R20 ;  /* 0x000000948814723c */ /* 0x048fe20000001814 */
[----:B------:R-:W-:Y:S03]  /*92c0*/  MUFU.EX2 R133, R165 ;  /* 0x000000a500857308 */ /* 0x000fe60000000800 */
[----:B------:R-:W-:Y:S03]  /*92d0*/  FADD.FTZ R0, R188, R0 ;  /* 0x00000000bc007221 */ /* 0x000fe60000010000 */
[----:B------:R3:W-:Y:S01]  /*92e0*/  STL [R1+0x5c], R3 ;  /* 0x00005c0301007387 */ /* 0x0007e20000100800 */
[C---:B------:R-:W-:Y:S03]  /*92f0*/  HMMA.16816.F32 R24, R136.reuse, R150, R24 ;  /* 0x000000968818723c */ /* 0x040fe60000001818 */
[----:B------:R-:W4:Y:S01]  /*9300*/  LDSM.16.MT88.4 R148, [R249+0x3100] ;  /* 0x00310000f994783b */ /* 0x000f220000004200 */
[----:B------:R-:W-:Y:S04]  /*9310*/  FADD.FTZ R0, R187, R0 ;  /* 0x00000000bb007221 */ /* 0x000fe80000010000 */
[C---:B-1----:R-:W-:Y:S04]  /*9320*/  HMMA.16816.F32 R28, R136.reuse, R140, R28 ;  /* 0x0000008c881c723c */ /* 0x042fe8000000181c */
[----:B------:R-:W-:Y:S04]  /*9330*/  FADD.FTZ R0, R186, R0 ;  /* 0x00000000ba007221 */ /* 0x000fe80000010000 */
[C---:B------:R-:W-:Y:S01]  /*9340*/  HMMA.16816.F32 R32, R136.reuse, R142, R32 ;  /* 0x0000008e8820723c */ /* 0x040fe20000001820 */
[----:B------:R-:W1:Y:S03]  /*9350*/  LDSM.16.MT88.4 R140, [R252+0x3100] ;  /* 0x00310000fc8c783b */ /* 0x000e660000004200 */
[----:B------:R-:W-:Y:S01]  /*9360*/  FADD.FTZ R0, R191, R0 ;  /* 0x00000000bf007221 */ /* 0x000fe20000010000 */
[----:B---3--:R-:W3:Y:S03]  /*9370*/  MUFU.EX2 R3, R164 ;  /* 0x000000a400037308 */ /* 0x008ee60000000800 */
[----:B------:R-:W-:Y:S04]  /*9380*/  FADD.FTZ R0, R184, R0 ;  /* 0x00000000b8007221 */ /* 0x000fe80000010000 */
[----:B------:R-:W-:Y:S01]  /*9390*/  FADD.FTZ R0, R183, R0 ;  /* 0x00000000b7007221 */ /* 0x000fe20000010000 */
[C---:B--2---:R-:W-:Y:S03]  /*93a0*/  HMMA.16816.F32 R36, R136.reuse, R144, R36 ;  /* 0x000000908824723c */ /* 0x044fe60000001824 */
[----:B------:R-:W-:Y:S04]  /*93b0*/  FADD.FTZ R0, R182, R0 ;  /* 0x00000000b6007221 */ /* 0x000fe80000010000 */
[----:B------:R-:W-:Y:S01]  /*93c0*/  FADD.FTZ R0, R181, R0 ;  /* 0x00000000b5007221 */ /* 0x000fe20000010000 */
[C---:B------:R-:W-:Y:S01]  /*93d0*/  HMMA.16816.F32 R40, R136.reuse, R146, R40 ;  /* 0x000000928828723c */ /* 0x040fe20000001828 */
[----:B------:R-:W2:Y:S03]  /*93e0*/  LDSM.16.MT88.4 R144, [R251+0x3100] ;  /* 0x00310000fb90783b */ /* 0x000ea60000004200 */
[----:B------:R-:W-:Y:S04]  /*93f0*/  FADD.FTZ R0, R180, R0 ;  /* 0x00000000b4007221 */ /* 0x000fe80000010000 */
[C---:B----4-:R-:W-:Y:S04]  /*9400*/  HMMA.16816.F32 R44, R136.reuse, R148, R44 ;  /* 0x00000094882c723c */ /* 0x050fe8000000182c */
[----:B---3--:R-:W-:Y:S01]  /*9410*/  F2FP.PACK_AB R179, R3, R133 ;  /* 0x0000008503b3723e */ /* 0x008fe200000000ff */
[----:B------:R-:W-:Y:S01]  /*9420*/  FADD.FTZ R0, R133, R0 ;  /* 0x0000000085007221 */ /* 0x000fe20000010000 */
[----:B------:R-:W-:Y:S02]  /*9430*/  MOV R133, R132 ;  /* 0x0000008400857202 */ /* 0x000fe40000000f00 */
[C---:B------:R-:W-:Y:S01]  /*9440*/  HMMA.16816.F32 R48, R136.reuse, R150, R48 ;  /* 0x000000968830723c */ /* 0x040fe20000001830 */
[----:B------:R-:W3:Y:S03]  /*9450*/  LDSM.16.MT88.4 R148, [R248+0x5100] ;  /* 0x00510000f894783b */ /* 0x000ee60000004200 */
[----:B------:R-:W-:Y:S04]  /*9460*/  FADD.FTZ R0, R3, R0 ;  /* 0x0000000003007221 */ /* 0x000fe80000010000 */
        /* <DEDUP_REMOVED lines=26> */
[C---:B------:R-:W-:Y:S08]  /*9610*/  HMMA.16816.F32 R120, R136.reuse, R150, R120 ;  /* 0x000000968878723c */ /* 0x040ff00000001878 */
[C---:B-1----:R-:W-:Y:S08]  /*9620*/  HMMA.16816.F32 R124, R136.reuse, R140, R124 ;  /* 0x0000008c887c723c */ /* 0x042ff0000000187c */
[----:B------:R-:W-:Y:S01]  /*9630*/  HMMA.16816.F32 R128, R136, R142, R128 ;  /* 0x0000008e8880723c */ /* 0x000fe20000001880 */
[----:B------:R-:W1:Y:S07]  /*9640*/  LDSM.16.MT88.4 R136, [R251+0x1900] ;  /* 0x00190000fb88783b */ /* 0x000e6e0000004200 */
        /* <DEDUP_REMOVED lines=8> */
[C---:B--2---:R-:W-:Y:S08]  /*96d0*/  HMMA.16816.F32 R148, R176.reuse, R144, R20 ;  /* 0x00000090b094723c */ /* 0x044ff00000001814 */
[C---:B------:R-:W-:Y:S08]  /*96e0*/  HMMA.16816.F32 R144, R176.reuse, R146, R24 ;  /* 0x00000092b090723c */ /* 0x040ff00000001818 */
[C---:B-1----:R-:W-:Y:S08]  /*96f0*/  HMMA.16816.F32 R140, R176.reuse, R136, R28 ;  /* 0x00000088b08c723c */ /* 0x042ff0000000181c */
        /* <DEDUP_REMOVED lines=34> */
.L_x_26:
[----:B------:R-:W2:Y:S04]  /*9920*/  LDL.LU R5, [R1+0x5c] ;  /* 0x00005c0001057983 */ /* 0x000ea80000300800 */
[----:B------:R-:W3:Y:S01]  /*9930*/  LDL.LU R3, [R1+0x80] ;  /* 0x0000800001037983 */ /* 0x000ee20000300800 */
[----:B------:R-:W-:-:S03]  /*9940*/  PLOP3.LUT P2, PT, PT, PT, PT, 0x8, 0x0 ;  /* 0x000000000000781c */ /* 0x000fc60003f4e170 */
[----:B--2---:R-:W1:Y:S04]  /*9950*/  SHFL.BFLY PT, R0, R5, 0x2, 0x1f ;  /* 0x0c401f0005007f89 */ /* 0x004e6800000e0000 */
[----:B---3--:R-:W2:Y:S01]  /*9960*/  SHFL.BFLY PT, R4, R3, 0x2, 0x1f ;  /* 0x0c401f0003047f89 */ /* 0x008ea200000e0000 */
[----:B-1----:R-:W-:Y:S02]  /*9970*/  FADD.FTZ R0, R0, R5 ;  /* 0x0000000500007221 */ /* 0x002fe40000010000 */
[----:B--2---:R-:W-:-:S03]  /*9980*/  FADD.FTZ R4, R4, R3 ;  /* 0x0000000304047221 */ /* 0x004fc60000010000 */
[----:B------:R-:W1:Y:S01]  /*9990*/  SHFL.BFLY PT, R6, R0, 0x1, 0x1f ;  /* 0x0c201f0000067f89 */ /* 0x000e6200000e0000 */
[----:B------:R-:W-:-:S03]  /*99a0*/  MOV R3, RZ ;  /* 0x000000ff00037202 */ /* 0x000fc60000000f00 */
[----:B------:R-:W2:Y:S01]  /*99b0*/  SHFL.BFLY PT, R5, R4, 0x1, 0x1f ;  /* 0x0c201f0004057f89 */ /* 0x000ea200000e0000 */
[----:B-1----:R-:W-:Y:S01]  /*99c0*/  FADD.FTZ R6, R0, R6 ;  /* 0x0000000600067221 */ /* 0x002fe20000010000 */
[----:B------:R-:W-:Y:S01]  /*99d0*/  MOV R0, RZ ;  /* 0x000000ff00007202 */ /* 0x000fe20000000f00 */
[----:B--2---:R-:W-:-:S03]  /*99e0*/  FADD.FTZ R4, R5, R4 ;  /* 0x0000000405047221 */ /* 0x004fc60000010000 */
[----:B------:R-:W-:Y:S02]  /*99f0*/  FSETP.NE.FTZ.AND P1, PT, R6, RZ, PT ;  /* 0x000000ff0600720b */ /* 0x000fe40003f35000 */
[----:B------:R-:W-:-:S11]  /*9a00*/  FSETP.NE.FTZ.AND P0, PT, R4, RZ, PT ;  /* 0x000000ff0400720b */ /* 0x000fd60003f15000 */
[----:B------:R-:W1:Y:S08]  /*9a10*/  @P1 MUFU.RCP R3, R6 ;  /* 0x0000000600031308 */ /* 0x000e700000001000 */
[----:B------:R-:W2:Y:S08]  /*9a20*/  @P1 MUFU.LG2 R6, R6 ;  /* 0x0000000600061308 */ /* 0x000eb00000000c00 */
[----:B------:R-:W3:Y:S01]  /*9a30*/  @P0 MUFU.LG2 R7, R4 ;  /* 0x0000000400070308 */ /* 0x000ee20000000c00 */
[----:B-1----:R-:W-:-:S02]  /*9a40*/  FMUL.FTZ R12, R3, R36 ;  /* 0x00000024030c7220 */ /* 0x002fc40000410000 */
[C---:B------:R-:W-:Y:S02]  /*9a50*/  FMUL.FTZ R164, R3.reuse, R164 ;  /* 0x000000a403a47220 */ /* 0x040fe40000410000 */
[C---:B------:R-:W-:Y:S02]  /*9a60*/  FMUL.FTZ R8, R3.reuse, R165 ;  /* 0x000000a503087220 */ /* 0x040fe40000410000 */
[C---:B------:R-:W-:Y:S01]  /*9a70*/  FMUL.FTZ R160, R3.reuse, R160 ;  /* 0x000000a003a07220 */ /* 0x040fe20000410000 */
[----:B------:R1:W4:Y:S01]  /*9a80*/  @P0 MUFU.RCP R0, R4 ;  /* 0x0000000400000308 */ /* 0x0003220000001000 */
[C---:B------:R-:W-:Y:S02]  /*9a90*/  FMUL.FTZ R161, R3.reuse, R161 ;  /* 0x000000a103a17220 */ /* 0x040fe40000410000 */
[C---:B------:R-:W-:Y:S02]  /*9aa0*/  FMUL.FTZ R156, R3.reuse, R156 ;  /* 0x0000009c039c7220 */ /* 0x040fe40000410000 */
[----:B------:R-:W-:-:S02]  /*9ab0*/  FMUL.FTZ R157, R3, R157 ;  /* 0x0000009d039d7220 */ /* 0x000fc40000410000 */
[C---:B------:R-:W-:Y:S02]  /*9ac0*/  FMUL.FTZ R152, R3.reuse, R152 ;  /* 0x0000009803987220 */ /* 0x040fe40000410000 */
[C---:B------:R-:W-:Y:S02]  /*9ad0*/  FMUL.FTZ R153, R3.reuse, R153 ;  /* 0x0000009903997220 */ /* 0x040fe40000410000 */
[C---:B------:R-:W-:Y:S02]  /*9ae0*/  FMUL.FTZ R148, R3.reuse, R148 ;  /* 0x0000009403947220 */ /* 0x040fe40000410000 */
[C---:B------:R-:W-:Y:S02]  /*9af0*/  FMUL.FTZ R149, R3.reuse, R149 ;  /* 0x0000009503957220 */ /* 0x040fe40000410000 */
[C---:B------:R-:W-:Y:S01]  /*9b00*/  FMUL.FTZ R144, R3.reuse, R144 ;  /* 0x0000009003907220 */ /* 0x040fe20000410000 */
[----:B-1----:R-:W-:Y:S01]  /*9b10*/  @P1 MOV R4, 0x3f317218 ;  /* 0x3f31721800041802 */ /* 0x002fe20000000f00 */
        /* <DEDUP_REMOVED lines=12> */
[C---:B------:R-:W-:Y:S01]  /*9be0*/  FMUL.FTZ R20, R3.reuse, R52 ;  /* 0x0000003403147220 */ /* 0x040fe20000410000 */
[----:B------:R-:W-:Y:S01]  /*9bf0*/  MOV R52, 0xff800000 ;  /* 0xff80000000347802 */ /* 0x000fe20000000f00 */
[C---:B------:R-:W-:Y:S01]  /*9c00*/  FMUL.FTZ R35, R3.reuse, R53 ;  /* 0x0000003503237220 */ /* 0x040fe20000410000 */
[----:B------:R-:W-:Y:S01]  /*9c10*/  MOV R53, 0xff800000 ;  /* 0xff80000000357802 */ /* 0x000fe20000000f00 */
        /* <DEDUP_REMOVED lines=38> */
[----:B------:R-:W-:Y:S01]  /*9e80*/  @P0 MOV R3, 0x3f317218 ;  /* 0x3f31721800030802 */ /* 0x000fe20000000f00 */
[----:B------:R-:W-:Y:S02]  /*9e90*/  @P1 FMUL.FTZ R5, R4, c[0x0][0x2d0] ;  /* 0x0000b40004051a20 */ /* 0x000fe40000410000 */
[----:B--2---:R-:W-:Y:S02]  /*9ea0*/  @P1 FMUL.FTZ R6, R6, 0.69314718246459960938 ;  /* 0x3f31721806061820 */ /* 0x004fe40000410000 */
[----:B---3--:R-:W-:Y:S02]  /*9eb0*/  @P0 FMUL.FTZ R4, R7, 0.69314718246459960938 ;  /* 0x3f31721807040820 */ /* 0x008fe40000410000 */
[----:B------:R-:W-:Y:S02]  /*9ec0*/  @P0 FMUL.FTZ R3, R3, c[0x0][0x2d0] ;  /* 0x0000b40003030a20 */ /* 0x000fe40000410000 */
[----:B----4-:R-:W-:-:S02]  /*9ed0*/  FMUL.FTZ R166, R0, R166 ;  /* 0x000000a600a67220 */ /* 0x010fc40000410000 */
        /* <DEDUP_REMOVED lines=62> */
[----:B------:R-:W-:Y:S02]  /*a2c0*/  FMUL.FTZ R10, R0, R131 ;  /* 0x00000083000a7220 */ /* 0x000fe40000410000 */
[----:B------:R-:W-:Y:S02]  /*a2d0*/  @P1 FFMA.FTZ R52, R5, R132, R6 ;  /* 0x0000008405341223 */ /* 0x000fe40000010006 */
[----:B------:R-:W-:Y:S02]  /*a2e0*/  @P0 FFMA.FTZ R53, R3, R2, R4 ;  /* 0x0000000203350223 */ /* 0x000fe40000010004 */
.L_x_24:
[----:B------:R-:W-:Y:S01]  /*a2f0*/  USHF.R.S32.HI UR8, URZ, 0x1f, UR9 ;  /* 0x0000001f3f087899 */ /* 0x000fe20008011409 */
[----:B------:R-:W-:Y:S05]  /*a300*/  @P2 BRA `(.L_x_30) ;  /* 0x00001be000002947 */ /* 0x000fea0003800000 */
[----:B------:R-:W1:Y:S01]  /*a310*/  S2R R57, SR_TID.X ;  /* 0x0000000000397919 */ /* 0x000e620000002100 */
[----:B------:R-:W-:Y:S01]  /*a320*/  F2FP.PACK_AB R46, R47, R46 ;  /* 0x0000002e2f2e723e */ /* 0x000fe200000000ff */
[----:B------:R-:W-:Y:S01]  /*a330*/  ULDC.64 UR4, c[0x0][0x500] ;  /* 0x0001400000047ab9 */ /* 0x000fe20000000a00 */
[----:B------:R-:W-:Y:S01]  /*a340*/  F2FP.PACK_AB R42, R43, R42 ;  /* 0x0000002a2b2a723e */ /* 0x000fe200000000ff */
[----:B------:R-:W-:Y:S01]  /*a350*/  UISETP.NE.U32.AND UP1, UPT, URZ, UR4, UPT ;  /* 0x000000043f00728c */ /* 0x000fe2000bf25070 */
[----:B------:R-:W-:Y:S01]  /*a360*/  F2FP.PACK_AB R39, R39, R38 ;  /* 0x000000262727723e */ /* 0x000fe200000000ff */
[----:B------:R-:W-:Y:S01]  /*a370*/  UMOV UR6, 0x4 ;  /* 0x0000000400067882 */ /* 0x000fe20000000000 */
[----:B------:R-:W-:Y:S01]  /*a380*/  F2FP.PACK_AB R38, R41, R14 ;  /* 0x0000000e2926723e */ /* 0x000fe200000000ff */
[----:B------:R-:W-:Y:S01]  /*a390*/  UISETP.NE.AND.EX UP1, UPT, URZ, UR5, UPT, UP1 ;  /* 0x000000053f00728c */ /* 0x000fe2000bf25310 */
[----:B------:R-:W-:-:S02]  /*a3a0*/  F2FP.PACK_AB R8, R8, R164 ;  /* 0x000000a40808723e */ /* 0x000fc400000000ff */
[----:B------:R-:W-:Y:S01]  /*a3b0*/  F2FP.PACK_AB R167, R167, R166 ;  /* 0x000000a6a7a7723e */ /* 0x000fe200000000ff */
[----:B------:R-:W-:Y:S01]  /*a3c0*/  ULDC.64 UR4, c[0x0][0x500] ;  /* 0x0001400000047ab9 */ /* 0x000fe20000000a00 */
[----:B------:R-:W-:Y:S01]  /*a3d0*/  F2FP.PACK_AB R6, R161, R160 ;  /* 0x000000a0a106723e */ /* 0x000fe200000000ff */
[----:B------:R-:W-:Y:S01]  /*a3e0*/  UIMAD.WIDE UR4, UR11, UR6, UR4 ;  /* 0x000000060b0472a5 */ /* 0x000fe2000f8e0204 */
[----:B------:R-:W-:Y:S02]  /*a3f0*/  F2FP.PACK_AB R162, R163, R162 ;  /* 0x000000a2a3a2723e */ /* 0x000fe400000000ff */
[----:B------:R-:W-:Y:S02]  /*a400*/  F2FP.PACK_AB R5, R157, R156 ;  /* 0x0000009c9d05723e */ /* 0x000fe400000000ff */
[----:B------:R-:W-:Y:S02]  /*a410*/  F2FP.PACK_AB R158, R159, R158 ;  /* 0x0000009e9f9e723e */ /* 0x000fe400000000ff */
[----:B------:R-:W-:-:S02]  /*a420*/  F2FP.PACK_AB R7, R153, R152 ;  /* 0x000000989907723e */ /* 0x000fc400000000ff */
[----:B------:R-:W-:Y:S02]  /*a430*/  F2FP.PACK_AB R154, R155, R154 ;  /* 0x0000009a9b9a723e */ /* 0x000fe400000000ff */
[----:B-1----:R-:W-:Y:S02]  /*a440*/  SHF.R.S32.HI R47, RZ, 0x1f, R57 ;  /* 0x0000001fff2f7819 */ /* 0x002fe40000011439 */
[----:B------:R-:W-:Y:S02]  /*a450*/  F2FP.PACK_AB R49, R149, R148 ;  /* 0x000000949531723e */ /* 0x000fe400000000ff */
[CC--:B------:R-:W-:Y:S02]  /*a460*/  LEA.HI R2, R47.reuse, R57.reuse, RZ, 0x2 ;  /* 0x000000392f027211 */ /* 0x0c0fe400078f10ff */
[----:B------:R-:W-:Y:S02]  /*a470*/  LEA.HI R43, R47, R57, RZ, 0x5 ;  /* 0x000000392f2b7211 */ /* 0x000fe400078f28ff */
[----:B------:R-:W-:-:S02]  /*a480*/  SHF.R.S32.HI R4, RZ, 0x2, R2 ;  /* 0x00000002ff047819 */ /* 0x000fc40000011402 */
[----:B------:R-:W-:Y:S02]  /*a490*/  SHF.R.S32.HI R0, RZ, 0x1f, R2 ;  /* 0x0000001fff007819 */ /* 0x000fe40000011402 */
[----:B------:R-:W-:Y:S02]  /*a4a0*/  SHF.R.S32.HI R41, RZ, 0x5, R43 ;  /* 0x00000005ff297819 */ /* 0x000fe4000001142b */
[----:B------:R-:W-:Y:S02]  /*a4b0*/  LEA.HI R0, R0, R4, RZ, 0x3 ;  /* 0x0000000400007211 */ /* 0x000fe400078f18ff */
[----:B------:R-:W-:Y:S02]  /*a4c0*/  F2FP.PACK_AB R150, R151, R150 ;  /* 0x000000969796723e */ /* 0x000fe400000000ff */
[----:B------:R-:W-:Y:S02]  /*a4d0*/  LOP3.LUT R0, R0, 0xfffffff8, RZ, 0xc0, !PT ;  /* 0xfffffff800007812 */ /* 0x000fe400078ec0ff */
[----:B------:R-:W-:-:S02]  /*a4e0*/  F2FP.PACK_AB R48, R145, R144 ;  /* 0x000000909130723e */ /* 0x000fc400000000ff */
[----:B------:R-:W-:Y:S01]  /*a4f0*/  F2FP.PACK_AB R146, R147, R146 ;  /* 0x000000929392723e */ /* 0x000fe200000000ff */
[----:B------:R-:W-:Y:S01]  /*a500*/  IMAD.IADD R4, R4, 0x1, -R0 ;  /* 0x0000000104047824 */ /* 0x000fe200078e0a00 */
[----:B------:R-:W-:Y:S02]  /*a510*/  LOP3.LUT R0, R2, 0xfffffffc, RZ, 0xc0, !PT ;  /* 0xfffffffc02007812 */ /* 0x000fe400078ec0ff */
[----:B------:R-:W-:Y:S01]  /*a520*/  F2FP.PACK_AB R45, R141, R140 ;  /* 0x0000008c8d2d723e */ /* 0x000fe200000000ff */
[C---:B------:R-:W-:Y:S01]  /*a530*/  IMAD.SHL.U32 R2, R4.reuse, 0x40, RZ ;  /* 0x0000004004027824 */ /* 0x040fe200078e00ff */
[----:B------:R-:W-:Y:S01]  /*a540*/  LOP3.LUT R3, R4, 0x1, RZ, 0xc0, !PT ;  /* 0x0000000104037812 */ /* 0x000fe200078ec0ff */
[----:B------:R-:W-:Y:S01]  /*a550*/  IMAD.IADD R22, R57, 0x1, -R0 ;  /* 0x0000000139167824 */ /* 0x000fe200078e0a00 */
[----:B------:R-:W-:Y:S02]  /*a560*/  F2FP.PACK_AB R142, R143, R142 ;  /* 0x0000008e8f8e723e */ /* 0x000fe400000000ff */
[----:B------:R-:W-:Y:S01]  /*a570*/  LOP3.LUT R0, R2, 0x1c0, RZ, 0xc0, !PT ;  /* 0x000001c002007812 */ /* 0x000fe200078ec0ff */
[----:B------:R-:W-:Y:S01]  /*a580*/  IMAD R2, R41, 0x200, R22 ;  /* 0x0000020029027824 */ /* 0x000fe200078e0216 */
[----:B------:R-:W-:-:S02]  /*a590*/  ISETP.NE.U32.AND P0, PT, R3, 0x1, PT ;  /* 0x000000010300780c */ /* 0x000fc40003f05070 */
[----:B------:R-:W-:Y:S02]  /*a5a0*/  LEA.HI R0, R0, R0, RZ, 0x1d ;  /* 0x0000000000007211 */ /* 0x000fe400078fe8ff */
[----:B------:R-:W-:Y:S01]  /*a5b0*/  R2P PR, R4, 0x6 ;  /* 0x0000000604007804 */ /* 0x000fe20000000000 */
[----:B------:R-:W-:Y:S01]  /*a5c0*/  IMAD.MOV.U32 R4, RZ, RZ, 0x20 ;  /* 0x00000020ff047424 */ /* 0x000fe200078e00ff */
[----:B------:R-:W-:Y:S01]  /*a5d0*/  F2FP.PACK_AB R44, R137, R136 ;  /* 0x00000088892c723e */ /* 0x000fe200000000ff */
[----:B------:R-:W-:Y:S01]  /*a5e0*/  IMAD.U32 R0, R2, 0x2, R0 ;  /* 0x0000000202007824 */ /* 0x000fe200078e0000 */
[----:B------:R-:W-:Y:S02]  /*a5f0*/  F2FP.PACK_AB R138, R139, R138 ;  /* 0x0000008a8b8a723e */ /* 0x000fe400000000ff */
[----:B------:R-:W-:Y:S01]  /*a600*/  SEL R4, R4, 0xffffffe0, !P1 ;  /* 0xffffffe004047807 */ /* 0x000fe20004800000 */
[----:B------:R-:W-:Y:S01]  /*a610*/  IMAD.SHL.U32 R0, R0, 0x2, RZ ;  /* 0x0000000200007824 */ /* 0x000fe200078e00ff */
[----:B------:R-:W-:Y:S01]  /*a620*/  BAR.SYNC.DEFER_BLOCKING 0x1, 0x100 ;  /* 0x0044000000007b1d */ /* 0x000fe20000010000 */
[----:B------:R-:W-:-:S02]  /*a630*/  F2FP.PACK_AB R40, R37, R12 ;  /* 0x0000000c2528723e */ /* 0x000fc400000000ff */
[----:B------:R-:W-:Y:S02]  /*a640*/  F2FP.PACK_AB R37, R9, R16 ;  /* 0x000000100925723e */ /* 0x000fe400000000ff */
[C---:B------:R-:W-:Y:S02]  /*a650*/  IADD3 R3, R0.reuse, 0x80, RZ ;  /* 0x0000008000037810 */ /* 0x040fe40007ffe0ff */
[C---:B------:R-:W-:Y:S02]  /*a660*/  IADD3 R2, R0.reuse, 0x70, RZ ;  /* 0x0000007000027810 */ /* 0x040fe40007ffe0ff */
[----:B------:R-:W-:Y:S01]  /*a670*/  @P0 IADD3 R2, R3, 0x10, RZ ;  /* 0x0000001003020810 */ /* 0x000fe20007ffe0ff */
[----:B------:R-:W-:Y:S01]  /*a680*/  IMAD.IADD R3, R0, 0x1, R4 ;  /* 0x0000000100037824 */ /* 0x000fe200078e0204 */
[----:B------:R-:W-:Y:S02]  /*a690*/  F2FP.PACK_AB R36, R36, R18 ;  /* 0x000000122424723e */ /* 0x000fe400000000ff */
[----:B------:R-:W-:-:S02]  /*a6a0*/  F2FP.PACK_AB R50, R51, R50 ;  /* 0x000000323332723e */ /* 0x000fc400000000ff */
[----:B------:R-:W-:Y:S02]  /*a6b0*/  F2FP.PACK_AB R35, R35, R20 ;  /* 0x000000142323723e */ /* 0x000fe400000000ff */
[----:B------:R-:W-:Y:S02]  /*a6c0*/  F2FP.PACK_AB R54, R55, R54 ;  /* 0x000000363736723e */ /* 0x000fe400000000ff */
[----:B------:R-:W-:Y:S02]  /*a6d0*/  F2FP.PACK_AB R34, R34, R56 ;  /* 0x000000382222723e */ /* 0x000fe400000000ff */
[----:B------:R-:W-:Y:S02]  /*a6e0*/  F2FP.PACK_AB R58, R59, R58 ;  /* 0x0000003a3b3a723e */ /* 0x000fe400000000ff */
[----:B------:R-:W-:Y:S01]  /*a6f0*/  F2FP.PACK_AB R33, R33, R60 ;  /* 0x0000003c2121723e */ /* 0x000fe200000000ff */
[----:B------:R1:W-:Y:S01]  /*a700*/  STS [R0+0x80], R8 ;  /* 0x0000800800007388 */ /* 0x0003e20000000800 */
[----:B------:R-:W-:-:S02]  /*a710*/  F2FP.PACK_AB R62, R63, R62 ;  /* 0x0000003e3f3e723e */ /* 0x000fc400000000ff */
[----:B------:R-:W-:Y:S01]  /*a720*/  F2FP.PACK_AB R32, R32, R64 ;  /* 0x000000402020723e */ /* 0x000fe200000000ff */
[----:B------:R-:W-:Y:S01]  /*a730*/  STS [R0+0x480], R167 ;  /* 0x000480a700007388 */ /* 0x000fe20000000800 */
[----:B------:R-:W-:Y:S02]  /*a740*/  F2FP.PACK_AB R66, R67, R66 ;  /* 0x000000424342723e */ /* 0x000fe400000000ff */
[----:B------:R-:W-:Y:S01]  /*a750*/  F2FP.PACK_AB R31, R31, R68 ;  /* 0x000000441f1f723e */ /* 0x000fe200000000ff */
[----:B------:R2:W-:Y:S01]  /*a760*/  STS [R2], R6 ;  /* 0x0000000602007388 */ /* 0x0005e20000000800 */
[----:B------:R-:W-:Y:S02]  /*a770*/  F2FP.PACK_AB R70, R71, R70 ;  /* 0x000000464746723e */ /* 0x000fe400000000ff */
[----:B------:R-:W-:Y:S01]  /*a780*/  F2FP.PACK_AB R30, R30, R72 ;  /* 0x000000481e1e723e */ /* 0x000fe200000000ff */
[----:B------:R-:W-:Y:S01]  /*a790*/  STS [R2+0x400], R162 ;  /* 0x000400a202007388 */ /* 0x000fe20000000800 */
[----:B------:R-:W-:-:S02]  /*a7a0*/  F2FP.PACK_AB R74, R75, R74 ;  /* 0x0000004a4b4a723e */ /* 0x000fc400000000ff */
[----:B------:R-:W-:Y:S01]  /*a7b0*/  F2FP.PACK_AB R29, R29, R76 ;  /* 0x0000004c1d1d723e */ /* 0x000fe200000000ff */
[----:B------:R3:W-:Y:S01]  /*a7c0*/  STS [R3+0x80], R5 ;  /* 0x0000800503007388 */ /* 0x0007e20000000800 */
[----:B------:R-:W-:Y:S02]  /*a7d0*/  F2FP.PACK_AB R78, R79, R78 ;  /* 0x0000004e4f4e723e */ /* 0x000fe400000000ff */
[----:B------:R-:W-:Y:S01]  /*a7e0*/  F2FP.PACK_AB R28, R28, R80 ;  /* 0x000000501c1c723e */ /* 0x000fe200000000ff */
[----:B------:R-:W-:Y:S01]  /*a7f0*/  STS [R3+0x480], R158 ;  /* 0x0004809e03007388 */ /* 0x000fe20000000800 */
[----:B------:R-:W-:Y:S02]  /*a800*/  F2FP.PACK_AB R82, R83, R82 ;  /* 0x000000525352723e */ /* 0x000fe400000000ff */
[----:B------:R-:W-:Y:S01]  /*a810*/  F2FP.PACK_AB R27, R27, R84 ;  /* 0x000000541b1b723e */ /* 0x000fe200000000ff */
[----:B-1----:R-:W-:Y:S01]  /*a820*/  IMAD.MOV.U32 R8, RZ, RZ, 0x40 ;  /* 0x00000040ff087424 */ /* 0x002fe200078e00ff */
[----:B------:R-:W-:-:S02]  /*a830*/  F2FP.PACK_AB R86, R87, R86 ;  /* 0x000000565756723e */ /* 0x000fc400000000ff */
[----:B------:R-:W-:Y:S02]  /*a840*/  F2FP.PACK_AB R26, R26, R88 ;  /* 0x000000581a1a723e */ /* 0x000fe400000000ff */
[----:B------:R-:W-:Y:S02]  /*a850*/  F2FP.PACK_AB R90, R91, R90 ;  /* 0x0000005a5b5a723e */ /* 0x000fe400000000ff */
[----:B------:R-:W-:Y:S02]  /*a860*/  F2FP.PACK_AB R25, R25, R92 ;  /* 0x0000005c1919723e */ /* 0x000fe400000000ff */
[----:B--2---:R-:W-:Y:S01]  /*a870*/  SEL R6, R8, 0xffffffc0, !P2 ;  /* 0xffffffc008067807 */ /* 0x004fe20005000000 */
[----:B------:R-:W-:Y:S01]  /*a880*/  IMAD.IADD R8, R4, 0x1, R2 ;  /* 0x0000000104087824 */ /* 0x000fe200078e0202 */
[----:B------:R-:W-:Y:S02]  /*a890*/  F2FP.PACK_AB R94, R95, R94 ;  /* 0x0000005e5f5e723e */ /* 0x000fe400000000ff */
[----:B------:R-:W-:Y:S01]  /*a8a0*/  F2FP.PACK_AB R24, R24, R96 ;  /* 0x000000601818723e */ /* 0x000fe200000000ff */
[----:B------:R-:W-:Y:S01]  /*a8b0*/  IMAD.IADD R4, R6, 0x1, R3 ;  /* 0x0000000106047824 */ /* 0x000fe200078e0203 */
[----:B------:R1:W-:Y:S01]  /*a8c0*/  STS [R8], R7 ;  /* 0x0000000708007388 */ /* 0x0003e20000000800 */
[----:B---3--:R-:W-:Y:S01]  /*a8d0*/  IMAD.IADD R5, R0, 0x1, R6 ;  /* 0x0000000100057824 */ /* 0x008fe200078e0206 */
[----:B------:R-:W-:-:S02]  /*a8e0*/  F2FP.PACK_AB R98, R99, R98 ;  /* 0x000000626362723e */ /* 0x000fc400000000ff */
[----:B------:R-:W-:Y:S01]  /*a8f0*/  STS [R8+0x400], R154 ;  /* 0x0004009a08007388 */ /* 0x000fe20000000800 */
[----:B------:R-:W-:Y:S02]  /*a900*/  F2FP.PACK_AB R23, R23, R100 ;  /* 0x000000641717723e */ /* 0x000fe400000000ff */
[----:B------:R-:W-:Y:S01]  /*a910*/  F2FP.PACK_AB R103, R103, R102 ;  /* 0x000000666767723e */ /* 0x000fe200000000ff */
[----:B------:R-:W-:Y:S01]  /*a920*/  STS [R5+0x80], R49 ;  /* 0x0000803105007388 */ /* 0x000fe20000000800 */
[----:B------:R-:W-:Y:S02]  /*a930*/  F2FP.PACK_AB R21, R21, R104 ;  /* 0x000000681515723e */ /* 0x000fe400000000ff */
[----:B------:R-:W-:Y:S01]  /*a940*/  F2FP.PACK_AB R107, R107, R106 ;  /* 0x0000006a6b6b723e */ /* 0x000fe200000000ff */
[----:B------:R-:W-:Y:S01]  /*a950*/  STS [R5+0x480], R150 ;  /* 0x0004809605007388 */ /* 0x000fe20000000800 */
[----:B------:R-:W-:Y:S02]  /*a960*/  F2FP.PACK_AB R20, R109, R108 ;  /* 0x0000006c6d14723e */ /* 0x000fe400000000ff */
[----:B------:R-:W-:-:S02]  /*a970*/  F2FP.PACK_AB R19, R19, R110 ;  /* 0x0000006e1313723e */ /* 0x000fc400000000ff */
[----:B------:R-:W-:Y:S02]  /*a980*/  F2FP.PACK_AB R18, R113, R112 ;  /* 0x000000707112723e */ /* 0x000fe400000000ff */
[----:B------:R-:W-:Y:S02]  /*a990*/  F2FP.PACK_AB R17, R17, R114 ;  /* 0x000000721111723e */ /* 0x000fe400000000ff */
[----:B------:R-:W-:Y:S02]  /*a9a0*/  F2FP.PACK_AB R16, R117, R116 ;  /* 0x000000747510723e */ /* 0x000fe400000000ff */
[----:B-----5:R-:W-:Y:S01]  /*a9b0*/  F2FP.PACK_AB R13, R119, R118 ;  /* 0x00000076770d723e */ /* 0x020fe200000000ff */
[----:B-1----:R-:W-:Y:S01]  /*a9c0*/  IMAD.IADD R7, R6, 0x1, R2 ;  /* 0x0000000106077824 */ /* 0x002fe200078e0202 */
[----:B------:R-:W-:Y:S01]  /*a9d0*/  F2FP.PACK_AB R12, R121, R120 ;  /* 0x00000078790c723e */ /* 0x000fe200000000ff */
[----:B------:R-:W-:Y:S01]  /*a9e0*/  IMAD.IADD R6, R8, 0x1, R6 ;  /* 0x0000000108067824 */ /* 0x000fe200078e0206 */
[----:B------:R-:W-:-:S02]  /*a9f0*/  F2FP.PACK_AB R11, R11, R122 ;  /* 0x0000007a0b0b723e */ /* 0x000fc400000000ff */
[----:B------:R-:W-:Y:S01]  /*aa00*/  STS [R7], R48 ;  /* 0x0000003007007388 */ /* 0x000fe20000000800 */
[----:B------:R-:W-:Y:S02]  /*aa10*/  F2FP.PACK_AB R9, R125, R124 ;  /* 0x0000007c7d09723e */ /* 0x000fe400000000ff */
[----:B------:R-:W-:Y:S01]  /*aa20*/  F2FP.PACK_AB R15, R15, R126 ;  /* 0x0000007e0f0f723e */ /* 0x000fe200000000ff */
[----:B------:R-:W-:Y:S01]  /*aa30*/  STS [R7+0x400], R146 ;  /* 0x0004009207007388 */ /* 0x000fe20000000800 */
[----:B------:R-:W-:Y:S02]  /*aa40*/  F2FP.PACK_AB R14, R129, R128 ;  /* 0x00000080810e723e */ /* 0x000fe400000000ff */
[----:B------:R-:W-:Y:S01]  /*aa50*/  F2FP.PACK_AB R10, R10, R130 ;  /* 0x000000820a0a723e */ /* 0x000fe200000000ff */
[----:B------:R-:W-:Y:S01]  /*aa60*/  STS [R4+0x80], R45 ;  /* 0x0000802d04007388 */ /* 0x000fe20000000800 */
[----:B------:R-:W-:-:S03]  /*aa70*/  PLOP3.LUT P0, PT, PT, PT, UP1, 0x80, 0x0 ;  /* 0x000000000000781c */ /* 0x000fc60003f0f018 */
[----:B------:R-:W-:Y:S04]  /*aa80*/  STS [R4+0x480], R142 ;  /* 0x0004808e04007388 */ /* 0x000fe80000000800 */
[----:B------:R-:W-:Y:S04]  /*aa90*/  STS [R6], R44 ;  /* 0x0000002c06007388 */ /* 0x000fe80000000800 */
        /* <DEDUP_REMOVED lines=45> */
[----:B------:R2:W-:Y:S04]  /*ad70*/  STS [R4+0xc080], R9 ;  /* 0x00c0800904007388 */ /* 0x0005e80000000800 */
[----:B------:R3:W-:Y:S01]  /*ad80*/  STS [R4+0xc480], R15 ;  /* 0x00c4800f04007388 */ /* 0x0007e20000000800 */
[----:B-1----:R-:W-:-:S03]  /*ad90*/  IMAD.U32 R8, RZ, RZ, UR4 ;  /* 0x00000004ff087e24 */ /* 0x002fc6000f8e00ff */
[----:B------:R3:W-:Y:S04]  /*ada0*/  STS [R6+0xc000], R14 ;  /* 0x00c0000e06007388 */ /* 0x0007e80000000800 */
[----:B------:R3:W-:Y:S01]  /*adb0*/  STS [R6+0xc400], R10 ;  /* 0x00c4000a06007388 */ /* 0x0007e20000000800 */
[----:B--2---:R-:W-:-:S03]  /*adc0*/  IMAD.U32 R9, RZ, RZ, UR5 ;  /* 0x00000005ff097e24 */ /* 0x004fc6000f8e00ff */
[----:B------:R-:W-:Y:S06]  /*add0*/  BAR.SYNC.DEFER_BLOCKING 0x1, 0x100 ;  /* 0x0044000000007b1d */ /* 0x000fec0000010000 */
[----:B------:R-:W-:Y:S02]  /*ade0*/  ULDC.64 UR4, c[0x0][0x508] ;  /* 0x0001420000047ab9 */ /* 0x000fe40000000a00 */
[----:B------:R-:W-:Y:S01]  /*adf0*/  UISETP.NE.U32.AND UP0, UPT, URZ, UR4, UPT ;  /* 0x000000043f00728c */ /* 0x000fe2000bf05070 */
[----:B------:R-:W2:Y:S03]  /*ae00*/  @P0 LDG.E R0, [R8.64] ;  /* 0x0000000c08000981 */ /* 0x000ea6000c1e1900 */
[----:B------:R-:W-:Y:S01]  /*ae10*/  UISETP.NE.AND.EX UP0, UPT, URZ, UR5, UPT, UP0 ;  /* 0x000000053f00728c */ /* 0x000fe2000bf05300 */
[----:B------:R-:W-:-:S02]  /*ae20*/  IMAD.MOV.U32 R16, RZ, RZ, c[0x0][0x388] ;  /* 0x0000e200ff107624 */ /* 0x000fc400078e00ff */
[----:B------:R-:W-:-:S03]  /*ae30*/  ULDC.64 UR4, c[0x0][0x508] ;  /* 0x0001420000047ab9 */ /* 0x000fc60000000a00 */
[----:B------:R-:W-:-:S05]  /*ae40*/  PLOP3.LUT P1, PT, PT, PT, UP0, 0x80, 0x0 ;  /* 0x000000000000781c */ /* 0x000fca0003f2f008 */
[----:B------:R-:W-:-:S06]  /*ae50*/  @UP0 UIMAD.WIDE UR4, UR11, UR6, UR4 ;  /* 0x000000060b0402a5 */ /* 0x000fcc000f8e0204 */
[----:B------:R-:W-:Y:S02]  /*ae60*/  IMAD.U32 R2, RZ, RZ, UR4 ;  /* 0x00000004ff027e24 */ /* 0x000fe4000f8e00ff */
[----:B------:R-:W-:-:S05]  /*ae70*/  IMAD.U32 R3, RZ, RZ, UR5 ;  /* 0x00000005ff037e24 */ /* 0x000fca000f8e00ff */
[----:B------:R3:W5:Y:S01]  /*ae80*/  @P1 LDG.E R16, [R2.64] ;  /* 0x0000000c02101981 */ /* 0x000762000c1e1900 */
[----:B------:R-:W-:Y:S02]  /*ae90*/  UMOV UR16, URZ ;  /* 0x0000003f00107c82 */ /* 0x000fe40008000000 */
[----:B------:R-:W-:Y:S01]  /*aea0*/  UMOV UR17, URZ ;  /* 0x0000003f00117c82 */ /* 0x000fe20008000000 */
[----:B--2---:R-:W1:Y:S02]  /*aeb0*/  @P0 R2UR UR5, R0 ;  /* 0x00000000000503c2 */ /* 0x004e6400000e0000 */
[----:B-1----:R-:W-:Y:S02]  /*aec0*/  @UP1 USHF.R.S32.HI UR4, URZ, 0x1f, UR5 ;  /* 0x0000001f3f041899 */ /* 0x002fe40008011405 */
[----:B------:R-:W-:-:S05]  /*aed0*/  @UP1 UMOV UR16, UR5 ;  /* 0x0000000500101c82 */ /* 0x000fca0008000000 */
[----:B------:R-:W-:Y:S01]  /*aee0*/  @UP1 UMOV UR17, UR4 ;  /* 0x0000000400111c82 */ /* 0x000fe20008000000 */
[----:B------:R-:W-:Y:S05]  /*aef0*/  @P1 BRA `(.L_x_31) ;  /* 0x0000004000001947 */ /* 0x000fea0003800000 */
[----:B---3--:R-:W-:Y:S05]  /*af00*/  @!P0 BRA `(.L_x_31) ;  /* 0x0000003000008947 */ /* 0x008fea0003800000 */
[----:B------:R-:W2:Y:S04]  /*af10*/  LDG.E R0, [R8.64] ;  /* 0x0000000c08007981 */ /* 0x000ea8000c1e1900 */
[----:B------:R-:W2:Y:S02]  /*af20*/  LDG.E R2, [R8.64+0x4] ;  /* 0x0000040c08027981 */ /* 0x000ea4000c1e1900 */
[----:B--2--5:R-:W-:Y:S02]  /*af30*/  IADD3 R16, -R0, R2, RZ ;  /* 0x0000000200107210 */ /* 0x024fe40007ffe1ff */
.L_x_31:
[----:B---3--:R-:W-:Y:S01]  /*af40*/  SHF.R.S32.HI R0, RZ, 0x1f, R41 ;  /* 0x0000001fff007819 */ /* 0x008fe20000011429 */
[----:B------:R-:W-:Y:S01]  /*af50*/  IMAD.MOV.U32 R2, RZ, RZ, c[0x0][0x4e8] ;  /* 0x00013a00ff027624 */ /* 0x000fe200078e00ff */
[----:B------:R-:W-:Y:S01]  /*af60*/  LOP3.LUT R3, R43, 0xffffffe0, RZ, 0xc0, !PT ;  /* 0xffffffe02b037812 */ /* 0x000fe200078ec0ff */
[----:B------:R-:W1:Y:S01]  /*af70*/  S2R R28, SR_CTAID.X ;  /* 0x00000000001c7919 */ /* 0x000e620000002500 */
[----:B------:R-:W-:Y:S01]  /*af80*/  LEA.HI R0, R0, R41, RZ, 0x3 ;  /* 0x0000002900007211 */ /* 0x000fe200078f18ff */
[----:B------:R-:W-:Y:S01]  /*af90*/  ULDC.64 UR4, c[0x0][0x3a0] ;  /* 0x0000e80000047ab9 */ /* 0x000fe20000000a00 */
[----:B------:R-:W-:Y:S01]  /*afa0*/  ISETP.NE.AND P1, PT, R2, 0x1, PT ;  /* 0x000000010200780c */ /* 0x000fe20003f25270 */
[----:B------:R-:W-:Y:S01]  /*afb0*/  IMAD.IADD R3, R57, 0x1, -R3 ;  /* 0x0000000139037824 */ /* 0x000fe200078e0a03 */
[----:B------:R-:W-:Y:S01]  /*afc0*/  LOP3.LUT R0, R0, 0xffffff8, RZ, 0xc0, !PT ;  /* 0x0ffffff800007812 */ /* 0x000fe200078ec0ff */
[----:B------:R-:W-:Y:S01]  /*afd0*/  UMOV UR15, UR17 ;  /* 0x00000011000f7c82 */ /* 0x000fe20008000000 */
[----:B------:R-:W-:Y:S01]  /*afe0*/  LEA.HI R6, R47, R57, RZ, 0x3 ;  /* 0x000000392f067211 */ /* 0x000fe200078f18ff */
[----:B------:R-:W-:Y:S01]  /*aff0*/  UIMAD UR17, UR17, UR4, URZ ;  /* 0x00000004111172a4 */ /* 0x000fe2000f8e023f */
[----:B------:R-:W-:Y:S01]  /*b000*/  SHF.R.S32.HI R2, RZ, 0x1f, R3 ;  /* 0x0000001fff027819 */ /* 0x000fe20000011403 */
[----:B------:R-:W-:Y:S01]  /*b010*/  IMAD.IADD R4, R41, 0x1, -R0 ;  /* 0x0000000129047824 */ /* 0x000fe200078e0a00 */
[----:B------:R-:W-:Y:S01]  /*b020*/  LEA.HI R0, R22, R22, RZ, 0x1 ;  /* 0x0000001616007211 */ /* 0x000fe200078f08ff */
[----:B------:R-:W-:Y:S01]  /*b030*/  UMOV UR14, UR16 ;  /* 0x00000010000e7c82 */ /* 0x000fe20008000000 */
[----:B------:R-:W-:Y:S01]  /*b040*/  LEA.HI R2, R2, R3, RZ, 0x2 ;  /* 0x0000000302027211 */ /* 0x000fe200078f10ff */
[----:B------:R-:W-:Y:S01]  /*b050*/  ULDC.64 UR6, c[0x0][0x490] ;  /* 0x0001240000067ab9 */ /* 0x000fe20000000a00 */
[----:B------:R-:W-:Y:S01]  /*b060*/  LOP3.LUT R0, R0, 0x1ffffffe, RZ, 0xc0, !PT ;  /* 0x1ffffffe00007812 */ /* 0x000fe200078ec0ff */
[----:B------:R-:W-:Y:S01]  /*b070*/  UIMAD.WIDE.U32 UR18, UR16, UR4, URZ ;  /* 0x00000004101272a5 */ /* 0x000fe2000f8e003f */
[----:B------:R-:W-:Y:S01]  /*b080*/  SHF.R.S32.HI R2, RZ, 0x2, R2 ;  /* 0x00000002ff027819 */ /* 0x000fe20000011402 */
[----:B------:R-:W-:Y:S01]  /*b090*/  UIMAD UR17, UR16, UR5, UR17 ;  /* 0x00000005101172a4 */ /* 0x000fe2000f8e0211 */
[----:B------:R-:W-:Y:S01]  /*b0a0*/  LOP3.LUT P2, RZ, R3, 0x3, RZ, 0xc0, !PT ;  /* 0x0000000303ff7812 */ /* 0x000fe2000784c0ff */
[----:B------:R-:W-:Y:S01]  /*b0b0*/  IMAD.IADD R0, R22, 0x1, -R0 ;  /* 0x0000000116007824 */ /* 0x000fe200078e0a00 */
[----:B------:R-:W-:Y:S01]  /*b0c0*/  USHF.R.S32.HI UR16, URZ, 0x1f, UR11 ;  /* 0x0000001f3f107899 */ /* 0x000fe2000801140b */
[----:B------:R-:W-:Y:S01]  /*b0d0*/  IMAD R15, R4, 0x10, R2 ;  /* 0x00000010040f7824 */ /* 0x000fe200078e0202 */
[----:B------:R-:W-:Y:S01]  /*b0e0*/  UIMAD UR10, UR8, UR6, URZ ;  /* 0x00000006080a72a4 */ /* 0x000fe2000f8e023f */
[----:B------:R-:W-:Y:S01]  /*b0f0*/  LOP3.LUT R4, R6, 0xfffffff8, RZ, 0xc0, !PT ;  /* 0xfffffff806047812 */ /* 0x000fe200078ec0ff */
[----:B------:R-:W-:Y:S01]  /*b100*/  USEL UR16, UR16, URZ, !UP1 ;  /* 0x0000003f10107287 */ /* 0x000fe2000c800000 */
[----:B------:R-:W-:Y:S01]  /*b110*/  IMAD R0, R0, 0x8, R15 ;  /* 0x0000000800007824 */ /* 0x000fe200078e020f */
[----:B------:R-:W-:Y:S01]  /*b120*/  UIMAD.WIDE.U32 UR14, UR9, UR6, UR14 ;  /* 0x00000006090e72a5 */ /* 0x000fe2000f8e000e */
[----:B------:R-:W-:Y:S01]  /*b130*/  SHF.R.S32.HI R14, RZ, 0x3, R6 ;  /* 0x00000003ff0e7819 */ /* 0x000fe20000011406 */
[----:B------:R-:W-:Y:S01]  /*b140*/  UIMAD UR10, UR9, UR7, UR10 ;  /* 0x00000007090a72a4 */ /* 0x000fe2000f8e020a */
[----:B------:R-:W-:Y:S01]  /*b150*/  IMAD.IADD R7, R57, 0x1, -R4 ;  /* 0x0000000139077824 */ /* 0x000fe200078e0a04 */
[----:B-1----:R-:W-:Y:S01]  /*b160*/  LEA R0, R28, R0, 0x7 ;  /* 0x000000001c007211 */ /* 0x002fe200078e38ff */
[----:B------:R-:W-:Y:S01]  /*b170*/  ULDC.64 UR6, c[0x0][0x498] ;  /* 0x0001260000067ab9 */ /* 0x000fe20000000a00 */
[----:B-----5:R-:W-:Y:S01]  /*b180*/  IMAD R29, R16, c[0x0][0x4e8], RZ ;  /* 0x00013a00101d7a24 */ /* 0x020fe200078e02ff */
[----:B------:R-:W-:Y:S01]  /*b190*/  USEL UR11, UR11, URZ, !UP1 ;  /* 0x0000003f0b0b7287 */ /* 0x000fe2000c800000 */
[----:B------:R-:W-:Y:S01]  /*b1a0*/  LEA R6, R7, R14, 0x5 ;  /* 0x0000000e07067211 */ /* 0x000fe200078e28ff */
[----:B------:R-:W-:Y:S01]  /*b1b0*/  @P1 IMAD.HI.U32 R3, R0, c[0x0][0x4ec], RZ ;  /* 0x00013b0000031a27 */ /* 0x000fe200078e00ff */
[----:B------:R-:W-:Y:S01]  /*b1c0*/  UIMAD UR20, UR16, UR6, URZ ;  /* 0x00000006101472a4 */ /* 0x000fe2000f8e023f */
[----:B------:R-:W-:Y:S01]  /*b1d0*/  LEA.HI R18, R47, R57, RZ, 0x6 ;  /* 0x000000392f127211 */ /* 0x000fe200078f30ff */
[----:B------:R-:W-:Y:S01]  /*b1e0*/  UIADD3 UR15, UR15, UR10, URZ ;  /* 0x0000000a0f0f7290 */ /* 0x000fe2000fffe03f */
[----:B------:R-:W-:Y:S01]  /*b1f0*/  IMAD.MOV.U32 R2, RZ, RZ, R0 ;  /* 0x000000ffff027224 */ /* 0x000fe200078e0000 */
[----:B------:R-:W-:Y:S01]  /*b200*/  @P1 SHF.R.U32.HI R2, RZ, c[0x0][0x4f0], R3 ;  /* 0x00013c00ff021a19 */ /* 0x000fe20000011603 */
[----:B------:R-:W-:Y:S01]  /*b210*/  UIMAD UR7, UR11, UR7, UR20 ;  /* 0x000000070b0772a4 */ /* 0x000fe2000f8e0214 */
[----:B------:R-:W-:Y:S01]  /*b220*/  IMAD R6, R28, 0x80, R6 ;  /* 0x000000801c067824 */ /* 0x000fe200078e0206 */
[----:B------:R-:W-:Y:S01]  /*b230*/  UIMAD.WIDE.U32 UR14, UR11, UR6, UR14 ;  /* 0x000000060b0e72a5 */ /* 0x000fe2000f8e000e */
[--C-:B------:R-:W-:Y:S01]  /*b240*/  SHF.R.S32.HI R5, RZ, 0x1f, R2.reuse ;  /* 0x0000001fff057819 */ /* 0x100fe20000011402 */
[----:B------:R-:W-:Y:S01]  /*b250*/  IMAD.MOV R3, RZ, RZ, -R2 ;  /* 0x000000ffff037224 */ /* 0x000fe200078e0a02 */
[----:B------:R-:W-:Y:S01]  /*b260*/  ULDC.64 UR4, c[0x0][0x3e8] ;  /* 0x0000fa0000047ab9 */ /* 0x000fe20000000a00 */
[----:B------:R-:W-:Y:S01]  /*b270*/  @P1 IMAD.HI.U32 R10, R6, c[0x0][0x4ec], RZ ;  /* 0x00013b00060a1a27 */ /* 0x000fe200078e00ff */
[----:B------:R-:W-:Y:S01]  /*b280*/  UIMAD UR8, UR8, UR4, URZ ;  /* 0x00000004080872a4 */ /* 0x000fe2000f8e023f */
[----:B------:R-:W-:Y:S01]  /*b290*/  IADD3 R2, P0, R2, UR14, RZ ;  /* 0x0000000e02027c10 */ /* 0x000fe2000ff1e0ff */
[----:B------:R-:W-:Y:S01]  /*b2a0*/  UIADD3 UR19, UR19, UR17, URZ ;  /* 0x0000001113137290 */ /* 0x000fe2000fffe03f */
[----:B------:R-:W-:Y:S01]  /*b2b0*/  IMAD R0, R3, c[0x0][0x4e8], R0 ;  /* 0x00013a0003007a24 */ /* 0x000fe200078e0200 */
[----:B------:R-:W-:Y:S01]  /*b2c0*/  UIMAD UR5, UR9, UR5, UR8 ;  /* 0x00000005090572a4 */ /* 0x000fe2000f8e0208 */
[----:B------:R-:W-:Y:S01]  /*b2d0*/  IMAD.U32 R3, RZ, RZ, UR7 ;  /* 0x00000007ff037e24 */ /* 0x000fe2000f8e00ff */
[----:B------:R-:W-:Y:S01]  /*b2e0*/  UIMAD.WIDE.U32 UR18, UR9, UR4, UR18 ;  /* 0x00000004091272a5 */ /* 0x000fe2000f8e0012 */
[----:B------:R-:W-:Y:S01]  /*b2f0*/  BSSY B0, `(.L_x_32) ;  /* 0x0000062000007945 */ /* 0x000fe20003800000 */
[----:B------:R-:W-:Y:S01]  /*b300*/  SHF.R.S32.HI R4, RZ, 0x1f, R0 ;  /* 0x0000001fff047819 */ /* 0x000fe20000011400 */
[----:B------:R-:W-:Y:S01]  /*b310*/  ULDC.64 UR6, c[0x0][0x3f0] ;  /* 0x0000fc0000067ab9 */ /* 0x000fe20000000a00 */
[----:B------:R-:W-:Y:S01]  /*b320*/  IADD3.X R3, R5, UR15, R3, P0, !PT ;  /* 0x0000000f05037c10 */ /* 0x000fe200087fe403 */
[----:B------:R-:W-:Y:S01]  /*b330*/  IMAD.SHL.U32 R5, R14, 0x40, RZ ;  /* 0x000000400e057824 */ /* 0x000fe200078e00ff */
[----:B------:R-:W-:Y:S01]  /*b340*/  UIMAD UR16, UR16, UR6, URZ ;  /* 0x00000006101072a4 */ /* 0x000fe2000f8e023f */
[----:B------:R-:W-:Y:S01]  /*b350*/  IMAD R4, R4, c[0x0][0x488], RZ ;  /* 0x0001220004047a24 */ /* 0x000fe200078e02ff */
[----:B------:R-:W-:Y:S01]  /*b360*/  UIADD3 UR19, UR19, UR5, URZ ;  /* 0x0000000513137290 */ /* 0x000fe2000fffe03f */
[----:B------:R-:W-:Y:S01]  /*b370*/  IMAD.WIDE.U32 R2, R0, c[0x0][0x488], R2 ;  /* 0x0001220000027a25 */ /* 0x000fe200078e0002 */
[----:B------:R-:W-:Y:S01]  /*b380*/  LOP3.LUT R5, R5, 0x1c0, RZ, 0xc0, !PT ;  /* 0x000001c005057812 */ /* 0x000fe200078ec0ff */
[----:B------:R-:W-:-:S02]  /*b390*/  UIMAD UR7, UR11, UR7, UR16 ;  /* 0x000000070b0772a4 */ /* 0x000fc4000f8e0210 */
[----:B------:R-:W-:Y:S01]  /*b3a0*/  IMAD R9, R0, c[0x0][0x48c], R4 ;  /* 0x0001230000097a24 */ /* 0x000fe200078e0204 */
[----:B------:R-:W-:Y:S01]  /*b3b0*/  SHF.R.U32.HI R8, RZ, 0x3, R5 ;  /* 0x00000003ff087819 */ /* 0x000fe20000011605 */
[----:B------:R-:W-:Y:S01]  /*b3c0*/  IMAD.SHL.U32 R4, R7, 0x8, RZ ;  /* 0x0000000807047824 */ /* 0x000fe200078e00ff */
[C---:B------:R-:W-:Y:S01]  /*b3d0*/  LEA R7, P0, R2.reuse, c[0x0][0x450], 0x2 ;  /* 0x0001140002077a11 */ /* 0x040fe200078010ff */
[----:B------:R-:W-:Y:S01]  /*b3e0*/  IMAD.IADD R3, R3, 0x1, R9 ;  /* 0x0000000103037824 */ /* 0x000fe200078e0209 */
[----:B------:R-:W-:Y:S01]  /*b3f0*/  UIMAD.WIDE.U32 UR18, UR11, UR6, UR18 ;  /* 0x000000060b1272a5 */ /* 0x000fe2000f8e0012 */
[----:B------:R-:W-:Y:S01]  /*b400*/  IMAD.MOV.U32 R0, RZ, RZ, R6 ;  /* 0x000000ffff007224 */ /* 0x000fe200078e0006 */
[----:B------:R-:W-:Y:S01]  /*b410*/  LOP3.LUT R5, R5, 0x38, R4, 0xf8, !PT ;  /* 0x0000003805057812 */ /* 0x000fe200078ef804 */
[----:B------:R-:W-:Y:S01]  /*b420*/  SHFL.IDX PT, R12, R7, RZ, 0x1c1f ;  /* 0x001c1fff070c7589 */ /* 0x000fe200000e0000 */
[----:B------:R-:W-:Y:S01]  /*b430*/  @P1 SHF.R.U32.HI R0, RZ, c[0x0][0x4f0], R10 ;  /* 0x00013c00ff001a19 */ /* 0x000fe2000001160a */
[----:B------:R-:W-:Y:S01]  /*b440*/  UIADD3 UR7, UR19, UR7, URZ ;  /* 0x0000000713077290 */ /* 0x000fe2000fffe03f */
[----:B------:R-:W-:Y:S01]  /*b450*/  LOP3.LUT R17, R5, R8, RZ, 0x3c, !PT ;  /* 0x0000000805117212 */ /* 0x000fe200078e3cff */
[----:B------:R1:W-:Y:S01]  /*b460*/  SHFL.IDX PT, R10, R7, 0x1, 0x1c1f ;  /* 0x003c1f00070a7f89 */ /* 0x0003e200000e0000 */
[----:B------:R-:W-:Y:S01]  /*b470*/  LEA.HI.X R5, R2, c[0x0][0x454], R3, 0x2, P0 ;  /* 0x0001150002057a11 */ /* 0x000fe200000f1403 */
[--C-:B------:R-:W-:Y:S01]  /*b480*/  IMAD.MOV R8, RZ, RZ, -R0.reuse ;  /* 0x000000ffff087224 */ /* 0x100fe200078e0a00 */
[----:B------:R-:W-:Y:S01]  /*b490*/  SHF.R.S32.HI R9, RZ, 0x1f, R0 ;  /* 0x0000001fff097819 */ /* 0x000fe20000011400 */
[----:B------:R-:W-:Y:S01]  /*b4a0*/  IMAD.U32 R3, RZ, RZ, UR19 ;  /* 0x00000013ff037e24 */ /* 0x000fe2000f8e00ff */
[----:B------:R-:W-:Y:S01]  /*b4b0*/  MOV R2, UR18 ;  /* 0x0000001200027c02 */ /* 0x000fe20008000f00 */
[----:B------:R-:W2:Y:S01]  /*b4c0*/  SHFL.IDX PT, R13, R5, RZ, 0x1c1f ;  /* 0x001c1fff050d7589 */ /* 0x000ea200000e0000 */
[----:B------:R-:W-:-:S02]  /*b4d0*/  IMAD.U32 R3, RZ, RZ, UR7 ;  /* 0x00000007ff037e24 */ /* 0x000fc4000f8e00ff */
[----:B------:R-:W-:Y:S01]  /*b4e0*/  IMAD R6, R8, c[0x0][0x4e8], R6 ;  /* 0x00013a0008067a24 */ /* 0x000fe200078e0206 */
[----:B------:R3:W4:Y:S01]  /*b4f0*/  SHFL.IDX PT, R11, R5, 0x1, 0x1c1f ;  /* 0x003c1f00050b7f89 */ /* 0x00072200000e0000 */
[----:B------:R-:W-:-:S04]  /*b500*/  IMAD.WIDE.U32 R2, R0, c[0x0][0x3e0], R2 ;  /* 0x0000f80000027a25 */ /* 0x000fc800078e0002 */
[----:B-1----:R-:W-:-:S04]  /*b510*/  IMAD R7, R9, c[0x0][0x3e0], RZ ;  /* 0x0000f80009077a24 */ /* 0x002fc800078e02ff */
[----:B------:R-:W-:Y:S01]  /*b520*/  IMAD R7, R0, c[0x0][0x3e4], R7 ;  /* 0x0000f90000077a24 */ /* 0x000fe200078e0207 */
[----:B------:R-:W-:-:S04]  /*b530*/  SHF.R.S32.HI R0, RZ, 0x1f, R6 ;  /* 0x0000001fff007819 */ /* 0x000fc80000011406 */
[----:B------:R-:W-:Y:S01]  /*b540*/  IADD3 R3, R3, R7, RZ ;  /* 0x0000000703037210 */ /* 0x000fe20007ffe0ff */
[----:B---3--:R-:W-:Y:S02]  /*b550*/  IMAD R5, R28, 0x80, R15 ;  /* 0x000000801c057824 */ /* 0x008fe400078e020f */
[----:B------:R-:W-:Y:S02]  /*b560*/  IMAD R0, R0, c[0x0][0x3d8], RZ ;  /* 0x0000f60000007a24 */ /* 0x000fe400078e02ff */
[----:B------:R-:W-:Y:S01]  /*b570*/  IMAD.WIDE.U32 R2, R6, c[0x0][0x3d8], R2 ;  /* 0x0000f60006027a25 */ /* 0x000fe200078e0002 */
[C---:B------:R-:W-:Y:S02]  /*b580*/  IADD3 R8, R5.reuse, 0x8, RZ ;  /* 0x0000000805087810 */ /* 0x040fe40007ffe0ff */
[-C--:B------:R-:W-:Y:S01]  /*b590*/  ISETP.GE.OR P1, PT, R5, R29.reuse, P2 ;  /* 0x0000001d0500720c */ /* 0x080fe20001726670 */
[----:B------:R-:W-:Y:S01]  /*b5a0*/  IMAD.SHL.U32 R5, R18, 0x8, RZ ;  /* 0x0000000812057824 */ /* 0x000fe200078e00ff */
[----:B------:R-:W-:Y:S01]  /*b5b0*/  ISETP.GE.OR P0, PT, R8, R29, P2 ;  /* 0x0000001d0800720c */ /* 0x000fe20001706670 */
[----:B------:R-:W-:-:S03]  /*b5c0*/  IMAD R28, R28, 0x80, R14 ;  /* 0x000000801c1c7824 */ /* 0x000fc600078e020e */
[----:B------:R-:W-:Y:S01]  /*b5d0*/  LOP3.LUT R7, R17, 0x7ffffe00, R5, 0xf8, !PT ;  /* 0x7ffffe0011077812 */ /* 0x000fe200078ef805 */
[----:B------:R-:W-:-:S04]  /*b5e0*/  IMAD R5, R6, c[0x0][0x3dc], R0 ;  /* 0x0000f70006057a24 */ /* 0x000fc800078e0200 */
[----:B------:R-:W-:Y:S02]  /*b5f0*/  IMAD.SHL.U32 R0, R7, 0x2, RZ ;  /* 0x0000000207007824 */ /* 0x000fe400078e00ff */
[----:B--2---:R1:W-:Y:S01]  /*b600*/  @!P1 ST.E [R12.64], R52 ;  /* 0x000000340c009985 */ /* 0x0043e2000c10190c */
[----:B------:R-:W-:-:S03]  /*b610*/  IMAD.IADD R3, R3, 0x1, R5 ;  /* 0x0000000103037824 */ /* 0x000fc600078e0205 */
[----:B----4-:R1:W-:Y:S01]  /*b620*/  @!P0 ST.E [R10.64], R53 ;  /* 0x000000350a008985 */ /* 0x0103e2000c10190c */
[----:B------:R-:W-:-:S03]  /*b630*/  LEA R31, P0, R2, c[0x0][0x380], 0x1 ;  /* 0x0000e000021f7a11 */ /* 0x000fc600078008ff */
[----:B------:R1:W2:Y:S01]  /*b640*/  LDS.128 R44, [R0+0x1080] ;  /* 0x00108000002c7984 */ /* 0x0002a20000000c00 */
[----:B------:R-:W-:Y:S02]  /*b650*/  LEA.HI.X R30, R2, c[0x0][0x384], R3, 0x1, P0 ;  /* 0x0000e100021e7a11 */ /* 0x000fe400000f0c03 */
[----:B------:R-:W-:Y:S01]  /*b660*/  ISETP.GE.AND P0, PT, R28, R29, PT ;  /* 0x0000001d1c00720c */ /* 0x000fe20003f06270 */
[----:B------:R1:W3:Y:S04]  /*b670*/  LDS.128 R60, [R0+0x2080] ;  /* 0x00208000003c7984 */ /* 0x0002e80000000c00 */
[----:B------:R1:W4:Y:S04]  /*b680*/  LDS.128 R72, [R0+0x3080] ;  /* 0x0030800000487984 */ /* 0x0003280000000c00 */
[----:B------:R1:W1:Y:S04]  /*b690*/  LDS.128 R40, [R0+0x5080] ;  /* 0x0050800000287984 */ /* 0x0002680000000c00 */
        /* <DEDUP_REMOVED lines=8> */
[----:B------:R1:W1:Y:S04]  /*b720*/  SHFL.IDX PT, R2, R31, RZ, 0x181f ;  /* 0x00181fff1f027589 */ /* 0x00026800000e0000 */
[----:B------:R1:W1:Y:S01]  /*b730*/  SHFL.IDX PT, R3, R30, RZ, 0x181f ;  /* 0x00181fff1e037589 */ /* 0x00026200000e0000 */
[----:B------:R-:W-:Y:S05]  /*b740*/  @P0 BRA `(.L_x_33) ;  /* 0x000001c000000947 */ /* 0x000fea0003800000 */
[----:B--234-:R-:W2:Y:S01]  /*b750*/  LDS.128 R24, [R0+0x80] ;  /* 0x0000800000187984 */ /* 0x01cea20000000c00 */
[----:B------:R-:W-:-:S02]  /*b760*/  IADD3 R7, R4, 0x40, RZ ;  /* 0x0000004004077810 */ /* 0x000fc40007ffe0ff */
[C---:B------:R-:W-:Y:S01]  /*b770*/  IADD3 R8, R4.reuse, 0x80, RZ ;  /* 0x0000008004087810 */ /* 0x040fe20007ffe0ff */
[----:B------:R-:W3:Y:S01]  /*b780*/  LDS.128 R20, [R0+0x4080] ;  /* 0x0040800000147984 */ /* 0x000ee20000000c00 */
[----:B------:R-:W-:Y:S02]  /*b790*/  IADD3 R9, R4, 0xc0, RZ ;  /* 0x000000c004097810 */ /* 0x000fe40007ffe0ff */
[----:B------:R-:W-:Y:S01]  /*b7a0*/  ISETP.GE.AND P2, PT, R7, c[0x0][0x3c8], PT ;  /* 0x0000f20007007a0c */ /* 0x000fe20003f46270 */
[----:B------:R-:W4:Y:S01]  /*b7b0*/  LDS.128 R16, [R0+0x8080] ;  /* 0x0080800000107984 */ /* 0x000f220000000c00 */
[----:B------:R-:W-:Y:S02]  /*b7c0*/  ISETP.GE.AND P1, PT, R8, c[0x0][0x3c8], PT ;  /* 0x0000f20008007a0c */ /* 0x000fe40003f26270 */
[----:B------:R-:W-:Y:S01]  /*b7d0*/  ISETP.GE.AND P0, PT, R9, c[0x0][0x3c8], PT ;  /* 0x0000f20009007a0c */ /* 0x000fe20003f06270 */
[----:B-1----:R1:W5:Y:S01]  /*b7e0*/  LDS.128 R12, [R0+0xc080] ;  /* 0x00c08000000c7984 */ /* 0x0023620000000c00 */
[----:B------:R-:W-:-:S07]  /*b7f0*/  ISETP.GE.AND P3, PT, R4, c[0x0][0x3c8], PT ;  /* 0x0000f20004007a0c */ /* 0x000fce0003f66270 */
[----:B------:R-:W-:-:S04]  /*b800*/  @!P2 SHF.R.S32.HI R5, RZ, 0x1f, R7 ;  /* 0x0000001fff05a819 */ /* 0x000fc80000011407 */
[----:B------:R-:W-:Y:S02]  /*b810*/  @!P0 SHF.R.S32.HI R6, RZ, 0x1f, R9 ;  /* 0x0000001fff068819 */ /* 0x000fe40000011409 */
[----:B------:R-:W-:Y:S01]  /*b820*/  @!P2 LEA.HI R7, R5, R7, RZ, 0x3 ;  /* 0x000000070507a211 */ /* 0x000fe200078f18ff */
[----:B------:R-:W-:Y:S01]  /*b830*/  @!P3 IMAD.WIDE R10, R4, 0x2, R2 ;  /* 0x00000002040ab825 */ /* 0x000fe200078e0202 */
[----:B-1----:R-:W-:-:S04]  /*b840*/  @!P1 SHF.R.S32.HI R0, RZ, 0x1f, R8 ;  /* 0x0000001fff009819 */ /* 0x002fc80000011408 */
[----:B------:R-:W-:Y:S01]  /*b850*/  @!P1 LEA.HI R5, R0, R8, RZ, 0x3 ;  /* 0x0000000800059211 */ /* 0x000fe200078f18ff */
[----:B--2---:R1:W-:Y:S01]  /*b860*/  @!P3 ST.E.128 [R10.64], R24 ;  /* 0x000000180a00b985 */ /* 0x0043e2000c101d0c */
[----:B------:R-:W-:Y:S02]  /*b870*/  @!P0 LEA.HI R0, R6, R9, RZ, 0x3 ;  /* 0x0000000906008211 */ /* 0x000fe400078f18ff */
[----:B------:R-:W-:Y:S02]  /*b880*/  @!P2 LOP3.LUT R6, R7, 0xfffffff8, RZ, 0xc0, !PT ;  /* 0xfffffff80706a812 */ /* 0x000fe400078ec0ff */
[----:B------:R-:W-:Y:S02]  /*b890*/  @!P1 LOP3.LUT R5, R5, 0xfffffff8, RZ, 0xc0, !PT ;  /* 0xfffffff805059812 */ /* 0x000fe400078ec0ff */
[----:B------:R-:W-:Y:S01]  /*b8a0*/  @!P0 LOP3.LUT R0, R0, 0xfffffff8, RZ, 0xc0, !PT ;  /* 0xfffffff800008812 */ /* 0x000fe200078ec0ff */
[----:B------:R-:W-:-:S04]  /*b8b0*/  @!P2 IMAD.WIDE R8, R6, 0x2, R2 ;  /* 0x000000020608a825 */ /* 0x000fc800078e0202 */
[--C-:B------:R-:W-:Y:S01]  /*b8c0*/  @!P1 IMAD.WIDE R6, R5, 0x2, R2.reuse ;  /* 0x0000000205069825 */ /* 0x100fe200078e0202 */
[----:B---3--:R1:W-:Y:S03]  /*b8d0*/  @!P2 ST.E.128 [R8.64], R20 ;  /* 0x000000140800a985 */ /* 0x0083e6000c101d0c */
[----:B------:R-:W-:Y:S01]  /*b8e0*/  @!P0 IMAD.WIDE R2, R0, 0x2, R2 ;  /* 0x0000000200028825 */ /* 0x000fe200078e0202 */
[----:B----4-:R1:W-:Y:S04]  /*b8f0*/  @!P1 ST.E.128 [R6.64], R16 ;  /* 0x0000001006009985 */ /* 0x0103e8000c101d0c */
[----:B-----5:R1:W-:Y:S02]  /*b900*/  @!P0 ST.E.128 [R2.64], R12 ;  /* 0x0000000c02008985 */ /* 0x0203e4000c101d0c */
.L_x_33:
[----:B--234-:R-:W-:Y:S05]  /*b910*/  BSYNC B0 ;  /* 0x0000000000007941 */ /* 0x01cfea0003800000 */
.L_x_32:
[----:B-1----:R-:W-:Y:S01]  /*b920*/  IADD3 R0, R28, 0x20, RZ ;  /* 0x000000201c007810 */ /* 0x002fe20007ffe0ff */
[----:B------:R1:W2:Y:S01]  /*b930*/  SHFL.IDX PT, R3, R30, 0x1, 0x181f ;  /* 0x00381f001e037f89 */ /* 0x0002a200000e0000 */
[----:B------:R-:W-:Y:S02]  /*b940*/  BSSY B0, `(.L_x_34) ;  /* 0x000001c000007945 */ /* 0x000fe40003800000 */
[----:B------:R-:W-:Y:S01]  /*b950*/  ISETP.GE.AND P0, PT, R0, R29, PT ;  /* 0x0000001d0000720c */ /* 0x000fe20003f06270 */
[----:B------:R1:W3:-:S12]  /*b960*/  SHFL.IDX PT, R2, R31, 0x1, 0x181f ;  /* 0x00381f001f027f89 */ /* 0x0002d800000e0000 */
[----:B------:R-:W-:Y:S05]  /*b970*/  @P0 BRA `(.L_x_35) ;  /* 0x0000018000000947 */ /* 0x000fea0003800000 */
[C---:B------:R-:W-:Y:S02]  /*b980*/  IADD3 R7, R4.reuse, 0x40, RZ ;  /* 0x0000004004077810 */ /* 0x040fe40007ffe0ff */
        /* <DEDUP_REMOVED lines=9> */
[----:B------:R-:W-:Y:S01]  /*ba20*/  @!P2 LEA.HI R7, R5, R7, RZ, 0x3 ;  /* 0x000000070507a211 */ /* 0x000fe200078f18ff */
[----:B--23--:R-:W-:Y:S01]  /*ba30*/  @!P3 IMAD.WIDE R10, R4, 0x2, R2 ;  /* 0x00000002040ab825 */ /* 0x00cfe200078e0202 */
[----:B------:R-:W-:Y:S02]  /*ba40*/  @!P1 LEA.HI R5, R0, R8, RZ, 0x3 ;  /* 0x0000000800059211 */ /* 0x000fe400078f18ff */
[----:B------:R-:W-:-:S02]  /*ba50*/  @!P0 LEA.HI R0, R6, R9, RZ, 0x3 ;  /* 0x0000000906008211 */ /* 0x000fc400078f18ff */
[----:B------:R-:W-:Y:S01]  /*ba60*/  @!P2 LOP3.LUT R6, R7, 0xfffffff8, RZ, 0xc0, !PT ;  /* 0xfffffff80706a812 */ /* 0x000fe200078ec0ff */
[----:B------:R2:W-:Y:S01]  /*ba70*/  @!P3 ST.E.128 [R10.64], R44 ;  /* 0x0000002c0a00b985 */ /* 0x0005e2000c101d0c */
[----:B------:R-:W-:Y:S02]  /*ba80*/  @!P1 LOP3.LUT R5, R5, 0xfffffff8, RZ, 0xc0, !PT ;  /* 0xfffffff805059812 */ /* 0x000fe400078ec0ff */
[----:B------:R-:W-:Y:S01]  /*ba90*/  @!P0 LOP3.LUT R0, R0, 0xfffffff8, RZ, 0xc0, !PT ;  /* 0xfffffff800008812 */ /* 0x000fe200078ec0ff */
[----:B------:R-:W-:-:S04]  /*baa0*/  @!P2 IMAD.WIDE R8, R6, 0x2, R2 ;  /* 0x000000020608a825 */ /* 0x000fc800078e0202 */
[--C-:B------:R-:W-:Y:S01]  /*bab0*/  @!P1 IMAD.WIDE R6, R5, 0x2, R2.reuse ;  /* 0x0000000205069825 */ /* 0x100fe200078e0202 */
[----:B------:R2:W-:Y:S03]  /*bac0*/  @!P2 ST.E.128 [R8.64], R40 ;  /* 0x000000280800a985 */ /* 0x0005e6000c101d0c */
[----:B------:R-:W-:Y:S01]  /*bad0*/  @!P0 IMAD.WIDE R2, R0, 0x2, R2 ;  /* 0x0000000200028825 */ /* 0x000fe200078e0202 */
[----:B------:R2:W-:Y:S04]  /*bae0*/  @!P1 ST.E.128 [R6.64], R36 ;  /* 0x0000002406009985 */ /* 0x0005e8000c101d0c */
[----:B------:R2:W-:Y:S02]  /*baf0*/  @!P0 ST.E.128 [R2.64], R32 ;  /* 0x0000002002008985 */ /* 0x0005e4000c101d0c */
.L_x_35:
[----:B------:R-:W-:Y:S05]  /*bb00*/  BSYNC B0 ;  /* 0x0000000000007941 */ /* 0x000fea0003800000 */
.L_x_34:
[----:B------:R-:W-:Y:S01]  /*bb10*/  IADD3 R0, R28, 0x40, RZ ;  /* 0x000000401c007810 */ /* 0x000fe20007ffe0ff */
[----:B--2---:R2:W4:Y:S01]  /*bb20*/  SHFL.IDX PT, R3, R30, 0x2, 0x181f ;  /* 0x00581f001e037f89 */ /* 0x00452200000e0000 */
[----:B------:R-:W-:Y:S02]  /*bb30*/  BSSY B0, `(.L_x_36) ;  /* 0x000001c000007945 */ /* 0x000fe40003800000 */
[----:B------:R-:W-:Y:S01]  /*bb40*/  ISETP.GE.AND P0, PT, R0, R29, PT ;  /* 0x0000001d0000720c */ /* 0x000fe20003f06270 */
[----:B---3--:R2:W3:-:S12]  /*bb50*/  SHFL.IDX PT, R2, R31, 0x2, 0x181f ;  /* 0x00581f001f027f89 */ /* 0x0084d800000e0000 */
        /* <DEDUP_REMOVED lines=12> */
[----:B---34-:R-:W-:Y:S01]  /*bc20*/  @!P3 IMAD.WIDE R10, R4, 0x2, R2 ;  /* 0x00000002040ab825 */ /* 0x018fe200078e0202 */
        /* <DEDUP_REMOVED lines=12> */
.L_x_37:
[----:B------:R-:W-:Y:S05]  /*bcf0*/  BSYNC B0 ;  /* 0x0000000000007941 */ /* 0x000fea0003800000 */
.L_x_36:
[----:B------:R-:W-:Y:S01]  /*bd00*/  IADD3 R0, R28, 0x60, RZ ;  /* 0x000000601c007810 */ /* 0x000fe20007ffe0ff */
[----:B---34-:R3:W4:Y:S03]  /*bd10*/  SHFL.IDX PT, R3, R30, 0x3, 0x181f ;  /* 0x00781f001e037f89 */ /* 0x01872600000e0000 */
[----:B------:R-:W-:Y:S01]  /*bd20*/  ISETP.GE.AND P0, PT, R0, R29, PT ;  /* 0x0000001d0000720c */ /* 0x000fe20003f06270 */
[----:B------:R3:W1:-:S12]  /*bd30*/  SHFL.IDX PT, R2, R31, 0x3, 0x181f ;  /* 0x00781f001f027f89 */ /* 0x00065800000e0000 */
[----:B------:R-:W-:Y:S05]  /*bd40*/  @P0 EXIT ;  /* 0x000000000000094d */ /* 0x000fea0003800000 */
[C---:B------:R-:W-:Y:S02]  /*bd50*/  IADD3 R6, R4.reuse, 0x40, RZ ;  /* 0x0000004004067810 */ /* 0x040fe40007ffe0ff */
        /* <DEDUP_REMOVED lines=19> */
[----:B------:R-:W-:-:S04]  /*be90*/  SHF.R.S32.HI R4, RZ, 0x1f, R0 ;  /* 0x0000001fff047819 */ /* 0x000fc80000011400 */
[----:B------:R-:W-:-:S04]  /*bea0*/  LEA.HI R0, R4, R0, RZ, 0x3 ;  /* 0x0000000004007211 */ /* 0x000fc800078f18ff */
[----:B------:R-:W-:-:S05]  /*beb0*/  LOP3.LUT R0, R0, 0xfffffff8, RZ, 0xc0, !PT ;  /* 0xfffffff800007812 */ /* 0x000fca00078ec0ff */
[----:B------:R-:W-:-:S05]  /*bec0*/  IMAD.WIDE R2, R0, 0x2, R2 ;  /* 0x0000000200027825 */ /* 0x000fca00078e0202 */
[----:B------:R-:W-:Y:S01]  /*bed0*/  ST.E.128 [R2.64], R76 ;  /* 0x0000004c02007985 */ /* 0x000fe2000c101d0c */
[----:B------:R-:W-:Y:S05]  /*bee0*/  EXIT ;  /* 0x000000000000794d */ /* 0x000fea0003800000 */
.L_x_30:
[----:B------:R-:W-:Y:S02]  /*bef0*/  ULDC.64 UR4, c[0x0][0x500] ;  /* 0x0001400000047ab9 */ /* 0x000fe40000000a00 */
[----:B------:R-:W-:Y:S02]  /*bf00*/  UISETP.NE.U32.AND UP1, UPT, URZ, UR4, UPT ;  /* 0x000000043f00728c */ /* 0x000fe4000bf25070 */
[----:B------:R-:W-:Y:S02]  /*bf10*/  UMOV UR6, 0x4 ;  /* 0x0000000400067882 */ /* 0x000fe40000000000 */
[----:B------:R-:W-:-:S03]  /*bf20*/  UISETP.NE.AND.EX UP1, UPT, URZ, UR5, UPT, UP1 ;  /* 0x000000053f00728c */ /* 0x000fc6000bf25310 */
[----:B------:R-:W-:Y:S02]  /*bf30*/  ULDC.64 UR4, c[0x0][0x500] ;  /* 0x0001400000047ab9 */ /* 0x000fe40000000a00 */
[----:B------:R-:W-:Y:S01]  /*bf40*/  UIMAD.WIDE UR4, UR11, UR6, UR4 ;  /* 0x000000060b0472a5 */ /* 0x000fe2000f8e0204 */
[----:B------:R-:W-:-:S05]  /*bf50*/  PLOP3.LUT P0, PT, PT, PT, UP1, 0x80, 0x0 ;  /* 0x000000000000781c */ /* 0x000fca0003f0f018 */
[----:B------:R-:W-:Y:S01]  /*bf60*/  IMAD.U32 R4, RZ, RZ, UR4 ;  /* 0x00000004ff047e24 */ /* 0x000fe2000f8e00ff */
[----:B------:R-:W-:Y:S01]  /*bf70*/  MOV R5, UR5 ;  /* 0x0000000500057c02 */ /* 0x000fe20008000f00 */
[----:B------:R-:W-:-:S06]  /*bf80*/  ULDC.64 UR4, c[0x0][0x508] ;  /* 0x0001420000047ab9 */ /* 0x000fcc0000000a00 */
[----:B------:R-:W2:Y:S01]  /*bf90*/  @P0 LDG.E R0, [R4.64] ;  /* 0x0000000c04000981 */ /* 0x000ea2000c1e1900 */
[----:B------:R-:W-:Y:S01]  /*bfa0*/  UISETP.NE.U32.AND UP0, UPT, URZ, UR4, UPT ;  /* 0x000000043f00728c */ /* 0x000fe2000bf05070 */
[----:B------:R-:W-:-:S03]  /*bfb0*/  IMAD.MOV.U32 R9, RZ, RZ, c[0x0][0x388] ;  /* 0x0000e200ff097624 */ /* 0x000fc600078e00ff */
[----:B------:R-:W-:-:S03]  /*bfc0*/  UISETP.NE.AND.EX UP0, UPT, URZ, UR5, UPT, UP0 ;  /* 0x000000053f00728c */ /* 0x000fc6000bf05300 */
[----:B------:R-:W-:-:S03]  /*bfd0*/  ULDC.64 UR4, c[0x0][0x508] ;  /* 0x0001420000047ab9 */ /* 0x000fc60000000a00 */
[----:B------:R-:W-:-:S05]  /*bfe0*/  PLOP3.LUT P1, PT, PT, PT, UP0, 0x80, 0x0 ;  /* 0x000000000000781c */ /* 0x000fca0003f2f008 */
[----:B------:R-:W-:-:S06]  /*bff0*/  @UP0 UIMAD.WIDE UR4, UR11, UR6, UR4 ;  /* 0x000000060b0402a5 */ /* 0x000fcc000f8e0204 */
[----:B------:R-:W-:Y:S01]  /*c000*/  MOV R2, UR4 ;  /* 0x0000000400027c02 */ /* 0x000fe20008000f00 */
[----:B------:R-:W-:-:S05]  /*c010*/  IMAD.U32 R3, RZ, RZ, UR5 ;  /* 0x00000005ff037e24 */ /* 0x000fca000f8e00ff */
[----:B------:R1:W5:Y:S01]  /*c020*/  @P1 LDG.E R9, [R2.64] ;  /* 0x0000000c02091981 */ /* 0x000362000c1e1900 */
[----:B------:R-:W-:Y:S02]  /*c030*/  UMOV UR14, URZ ;  /* 0x0000003f000e7c82 */ /* 0x000fe40008000000 */
[----:B------:R-:W-:Y:S01]  /*c040*/  UMOV UR15, URZ ;  /* 0x0000003f000f7c82 */ /* 0x000fe20008000000 */
[----:B--2---:R-:W2:Y:S02]  /*c050*/  @P0 R2UR UR5, R0 ;  /* 0x00000000000503c2 */ /* 0x004ea400000e0000 */
[----:B--2---:R-:W-:Y:S02]  /*c060*/  @UP1 USHF.R.S32.HI UR4, URZ, 0x1f, UR5 ;  /* 0x0000001f3f041899 */ /* 0x004fe40008011405 */
[----:B------:R-:W-:-:S05]  /*c070*/  @UP1 UMOV UR14, UR5 ;  /* 0x00000005000e1c82 */ /* 0x000fca0008000000 */
[----:B------:R-:W-:Y:S01]  /*c080*/  @UP1 UMOV UR15, UR4 ;  /* 0x00000004000f1c82 */ /* 0x000fe20008000000 */
[----:B------:R-:W-:Y:S05]  /*c090*/  @P1 BRA `(.L_x_38) ;  /* 0x0000004000001947 */ /* 0x000fea0003800000 */
[----:B-1----:R-:W-:Y:S05]  /*c0a0*/  @!P0 BRA `(.L_x_38) ;  /* 0x0000003000008947 */ /* 0x002fea0003800000 */
[----:B------:R-:W2:Y:S04]  /*c0b0*/  LDG.E R0, [R4.64] ;  /* 0x0000000c04007981 */ /* 0x000ea8000c1e1900 */
[----:B------:R-:W2:Y:S02]  /*c0c0*/  LDG.E R2, [R4.64+0x4] ;  /* 0x0000040c04027981 */ /* 0x000ea4000c1e1900 */
[----:B--2--5:R-:W-:Y:S02]  /*c0d0*/  IADD3 R9, -R0, R2, RZ ;  /* 0x0000000200097210 */ /* 0x024fe40007ffe1ff */
.L_x_38:
[----:B-1----:R-:W1:Y:S01]  /*c0e0*/  S2R R8, SR_TID.X ;  /* 0x0000000000087919 */ /* 0x002e620000002100 */
[----:B------:R-:W-:Y:S01]  /*c0f0*/  USHF.R.S32.HI UR6, URZ, 0x1f, UR11 ;  /* 0x0000001f3f067899 */ /* 0x000fe2000801140b */
[----:B------:R-:W-:Y:S01]  /*c100*/  BSSY B0, `(.L_x_39) ;  /* 0x0000029000007945 */ /* 0x000fe20003800000 */
[----:B------:R-:W-:-:S02]  /*c110*/  USEL UR11, UR11, URZ, !UP1 ;  /* 0x0000003f0b0b7287 */ /* 0x000fc4000c800000 */
[----:B------:R-:W-:Y:S01]  /*c120*/  USEL UR6, UR6, URZ, !UP1 ;  /* 0x0000003f06067287 */ /* 0x000fe2000c800000 */
[----:B-1----:R-:W-:-:S13]  /*c130*/  ISETP.GE.AND P0, PT, R8, 0x80, PT ;  /* 0x000000800800780c */ /* 0x002fda0003f06270 */
[----:B------:R-:W-:Y:S05]  /*c140*/  @P0 BRA `(.L_x_40) ;  /* 0x0000024000000947 */ /* 0x000fea0003800000 */
[----:B------:R-:W1:Y:S01]  /*c150*/  S2R R3, SR_CTAID.X ;  /* 0x0000000000037919 */ /* 0x000e620000002500 */
[----:B-----5:R-:W-:Y:S01]  /*c160*/  IMAD R0, R9, c[0x0][0x4e8], RZ ;  /* 0x00013a0009007a24 */ /* 0x020fe200078e02ff */
[----:B-1----:R-:W-:-:S04]  /*c170*/  LEA R3, R3, R8, 0x7 ;  /* 0x0000000803037211 */ /* 0x002fc800078e38ff */
[----:B------:R-:W-:-:S13]  /*c180*/  ISETP.GE.AND P0, PT, R3, R0, PT ;  /* 0x000000000300720c */ /* 0x000fda0003f06270 */
[----:B------:R-:W-:Y:S05]  /*c190*/  @P0 BRA `(.L_x_40) ;  /* 0x000001f000000947 */ /* 0x000fea0003800000 */
[----:B------:R-:W-:Y:S01]  /*c1a0*/  IMAD.MOV.U32 R0, RZ, RZ, c[0x0][0x4e8] ;  /* 0x00013a00ff007624 */ /* 0x000fe200078e00ff */
[----:B------:R-:W-:Y:S01]  /*c1b0*/  ULDC.64 UR4, c[0x0][0x490] ;  /* 0x0001240000047ab9 */ /* 0x000fe20000000a00 */
[----:B------:R-:W-:Y:S01]  /*c1c0*/  IMAD.MOV.U32 R2, RZ, RZ, R3 ;  /* 0x000000ffff027224 */ /* 0x000fe200078e0003 */
[----:B------:R-:W-:Y:S02]  /*c1d0*/  UIMAD UR7, UR8, UR4, URZ ;  /* 0x00000004080772a4 */ /* 0x000fe4000f8e023f */
[----:B------:R-:W-:Y:S01]  /*c1e0*/  ISETP.NE.AND P0, PT, R0, 0x1, PT ;  /* 0x000000010000780c */ /* 0x000fe20003f05270 */
[----:B------:R-:W-:Y:S02]  /*c1f0*/  UMOV UR16, UR14 ;  /* 0x0000000e00107c82 */ /* 0x000fe40008000000 */
[----:B------:R-:W-:Y:S02]  /*c200*/  UMOV UR17, UR15 ;  /* 0x0000000f00117c82 */ /* 0x000fe40008000000 */
[----:B------:R-:W-:-:S02]  /*c210*/  UIMAD.WIDE.U32 UR16, UR9, UR4, UR16 ;  /* 0x00000004091072a5 */ /* 0x000fc4000f8e0010 */
[----:B------:R-:W-:-:S03]  /*c220*/  UIMAD UR7, UR9, UR5, UR7 ;  /* 0x00000005090772a4 */ /* 0x000fc6000f8e0207 */
[----:B------:R-:W-:Y:S02]  /*c230*/  ULDC.64 UR4, c[0x0][0x498] ;  /* 0x0001260000047ab9 */ /* 0x000fe40000000a00 */
[----:B------:R-:W-:Y:S01]  /*c240*/  UIADD3 UR17, UR7, UR17, URZ ;  /* 0x0000001107117290 */ /* 0x000fe2000fffe03f */
[----:B------:R-:W-:Y:S01]  /*c250*/  @P0 IMAD.HI.U32 R0, R3, c[0x0][0x4ec], RZ ;  /* 0x00013b0003000a27 */ /* 0x000fe200078e00ff */
[----:B------:R-:W-:Y:S02]  /*c260*/  UIMAD UR7, UR6, UR4, URZ ;  /* 0x00000004060772a4 */ /* 0x000fe4000f8e023f */
[----:B------:R-:W-:Y:S02]  /*c270*/  UIMAD.WIDE.U32 UR16, UR11, UR4, UR16 ;  /* 0x000000040b1072a5 */ /* 0x000fe4000f8e0010 */
[----:B------:R-:W-:Y:S01]  /*c280*/  @P0 SHF.R.U32.HI R2, RZ, c[0x0][0x4f0], R0 ;  /* 0x00013c00ff020a19 */ /* 0x000fe20000011600 */
[----:B------:R-:W-:-:S03]  /*c290*/  UIMAD UR5, UR11, UR5, UR7 ;  /* 0x000000050b0572a4 */ /* 0x000fc6000f8e0207 */
[----:B------:R-:W-:-:S03]  /*c2a0*/  IADD3 R0, -R2, RZ, RZ ;  /* 0x000000ff02007210 */ /* 0x000fc60007ffe1ff */
[----:B------:R-:W-:Y:S02]  /*c2b0*/  IMAD.U32 R5, RZ, RZ, UR5 ;  /* 0x00000005ff057e24 */ /* 0x000fe4000f8e00ff */
[----:B------:R-:W-:Y:S01]  /*c2c0*/  IMAD R0, R0, c[0x0][0x4e8], R3 ;  /* 0x00013a0000007a24 */ /* 0x000fe200078e0203 */
[----:B------:R-:W-:Y:S02]  /*c2d0*/  SHF.R.S32.HI R3, RZ, 0x1f, R2 ;  /* 0x0000001fff037819 */ /* 0x000fe40000011402 */
[----:B------:R-:W-:Y:S02]  /*c2e0*/  IADD3 R2, P0, R2, UR16, RZ ;  /* 0x0000001002027c10 */ /* 0x000fe4000ff1e0ff */
[----:B------:R-:W-:Y:S02]  /*c2f0*/  SHF.R.S32.HI R4, RZ, 0x1f, R0 ;  /* 0x0000001fff047819 */ /* 0x000fe40000011400 */
[----:B------:R-:W-:-:S03]  /*c300*/  IADD3.X R3, R3, UR17, R5, P0, !PT ;  /* 0x0000001103037c10 */ /* 0x000fc600087fe405 */
[----:B------:R-:W-:Y:S02]  /*c310*/  IMAD R4, R4, c[0x0][0x488], RZ ;  /* 0x0001220004047a24 */ /* 0x000fe400078e02ff */
[----:B------:R-:W-:-:S04]  /*c320*/  IMAD.WIDE.U32 R2, R0, c[0x0][0x488], R2 ;  /* 0x0001220000027a25 */ /* 0x000fc800078e0002 */
[----:B------:R-:W-:-:S05]  /*c330*/  IMAD R4, R0, c[0x0][0x48c], R4 ;  /* 0x0001230000047a24 */ /* 0x000fca00078e0204 */
[----:B------:R-:W-:Y:S02]  /*c340*/  IADD3 R0, R3, R4, RZ ;  /* 0x0000000403007210 */ /* 0x000fe40007ffe0ff */
[----:B------:R-:W-:-:S04]  /*c350*/  LEA R4, P0, R2, c[0x0][0x450], 0x2 ;  /* 0x0001140002047a11 */ /* 0x000fc800078010ff */
[----:B------:R-:W-:Y:S01]  /*c360*/  LEA.HI.X R5, R2, c[0x0][0x454], R0, 0x2, P0 ;  /* 0x0001150002057a11 */ /* 0x000fe200000f1400 */
[----:B------:R-:W-:-:S05]  /*c370*/  IMAD.MOV.U32 R0, RZ, RZ, -0x800000 ;  /* 0xff800000ff007424 */ /* 0x000fca00078e00ff */
[----:B------:R1:W-:Y:S03]  /*c380*/  STG.E [R4.64], R0 ;  /* 0x0000000004007986 */ /* 0x0003e6000c10190c */
.L_x_40:
[----:B------:R-:W-:Y:S05]  /*c390*/  BSYNC B0 ;  /* 0x0000000000007941 */ /* 0x000fea0003800000 */
.L_x_39:
[----:B------:R-:W2:Y:S01]  /*c3a0*/  S2R R14, SR_CTAID.X ;  /* 0x00000000000e7919 */ /* 0x000ea20000002500 */
[----:B-1----:R-:W-:Y:S01]  /*c3b0*/  SHF.R.S32.HI R0, RZ, 0x1f, R8 ;  /* 0x0000001fff007819 */ /* 0x002fe20000011408 */
[----:B------:R-:W-:Y:S01]  /*c3c0*/  IMAD.MOV.U32 R3, RZ, RZ, c[0x0][0x4e8] ;  /* 0x00013a00ff037624 */ /* 0x000fe200078e00ff */
[----:B------:R-:W-:Y:S01]  /*c3d0*/  ULDC.64 UR4, c[0x0][0x3a0] ;  /* 0x0000e80000047ab9 */ /* 0x000fe20000000a00 */
[----:B-----5:R-:W-:Y:S01]  /*c3e0*/  IMAD R16, R9, c[0x0][0x4e8], RZ ;  /* 0x00013a0009107a24 */ /* 0x020fe200078e02ff */
[----:B------:R-:W-:Y:S01]  /*c3f0*/  LEA.HI R0, R0, R8, RZ, 0x3 ;  /* 0x0000000800007211 */ /* 0x000fe200078f18ff */
[----:B------:R-:W-:Y:S01]  /*c400*/  UIMAD UR7, UR15, UR4, URZ ;  /* 0x000000040f0772a4 */ /* 0x000fe2000f8e023f */
[----:B------:R-:W-:Y:S01]  /*c410*/  ISETP.NE.AND P0, PT, R3, 0x1, PT ;  /* 0x000000010300780c */ /* 0x000fe20003f05270 */
[----:B------:R-:W-:Y:S01]  /*c420*/  UIMAD.WIDE.U32 UR16, UR14, UR4, URZ ;  /* 0x000000040e1072a5 */ /* 0x000fe2000f8e003f */
[----:B------:R-:W-:Y:S01]  /*c430*/  LOP3.LUT R2, R0, 0xfffffff8, RZ, 0xc0, !PT ;  /* 0xfffffff800027812 */ /* 0x000fe200078ec0ff */
[----:B------:R-:W-:Y:S01]  /*c440*/  UIMAD UR7, UR14, UR5, UR7 ;  /* 0x000000050e0772a4 */ /* 0x000fe2000f8e0207 */
[----:B------:R-:W-:Y:S01]  /*c450*/  SHF.R.S32.HI R7, RZ, 0x3, R0 ;  /* 0x00000003ff077819 */ /* 0x000fe20000011400 */
[----:B------:R-:W-:Y:S01]  /*c460*/  BSSY B0, `(.L_x_41) ;  /* 0x0000041000007945 */ /* 0x000fe20003800000 */
[----:B------:R-:W-:Y:S01]  /*c470*/  ULDC.64 UR4, c[0x0][0x3e8] ;  /* 0x0000fa0000047ab9 */ /* 0x000fe20000000a00 */
[----:B------:R-:W-:Y:S01]  /*c480*/  IMAD.IADD R8, R8, 0x1, -R2 ;  /* 0x0000000108087824 */ /* 0x000fe200078e0a02 */
[----:B------:R-:W-:-:S02]  /*c490*/  UIADD3 UR17, UR17, UR7, URZ ;  /* 0x0000000711117290 */ /* 0x000fc4000fffe03f */
[----:B------:R-:W-:Y:S02]  /*c4a0*/  UIMAD UR7, UR8, UR4, URZ ;  /* 0x00000004080772a4 */ /* 0x000fe4000f8e023f */
[----:B------:R-:W-:Y:S01]  /*c4b0*/  LEA R0, R8, R7, 0x5 ;  /* 0x0000000708007211 */ /* 0x000fe200078e28ff */
[----:B------:R-:W-:Y:S02]  /*c4c0*/  UIMAD.WIDE.U32 UR16, UR9, UR4, UR16 ;  /* 0x00000004091072a5 */ /* 0x000fe4000f8e0010 */
[----:B------:R-:W-:Y:S02]  /*c4d0*/  UIMAD UR7, UR9, UR5, UR7 ;  /* 0x00000005090772a4 */ /* 0x000fe4000f8e0207 */
[C---:B--2---:R-:W-:Y:S01]  /*c4e0*/  IMAD R0, R14.reuse, 0x80, R0 ;  /* 0x000000800e007824 */ /* 0x044fe200078e0200 */
[----:B------:R-:W-:Y:S01]  /*c4f0*/  ULDC.64 UR4, c[0x0][0x3f0] ;  /* 0x0000fc0000047ab9 */ /* 0x000fe20000000a00 */
[----:B------:R-:W-:Y:S01]  /*c500*/  IMAD R14, R14, 0x80, R7 ;  /* 0x000000800e0e7824 */ /* 0x000fe200078e0207 */
[----:B------:R-:W-:Y:S01]  /*c510*/  UIMAD UR6, UR6, UR4, URZ ;  /* 0x00000004060672a4 */ /* 0x000fe2000f8e023f */
[----:B------:R-:W-:Y:S01]  /*c520*/  @P0 IMAD.HI.U32 R2, R0, c[0x0][0x4ec], RZ ;  /* 0x00013b0000020a27 */ /* 0x000fe200078e00ff */
[----:B------:R-:W-:-:S02]  /*c530*/  UIADD3 UR17, UR7, UR17, URZ ;  /* 0x0000001107117290 */ /* 0x000fc4000fffe03f */
[----:B------:R-:W-:Y:S01]  /*c540*/  UIMAD UR5, UR11, UR5, UR6 ;  /* 0x000000050b0572a4 */ /* 0x000fe2000f8e0206 */
[----:B------:R-:W-:Y:S01]  /*c550*/  IMAD.MOV.U32 R4, RZ, RZ, R0 ;  /* 0x000000ffff047224 */ /* 0x000fe200078e0000 */
[----:B------:R-:W-:Y:S01]  /*c560*/  @P0 SHF.R.U32.HI R4, RZ, c[0x0][0x4f0], R2 ;  /* 0x00013c00ff040a19 */ /* 0x000fe20000011602 */
[----:B------:R-:W-:-:S03]  /*c570*/  UIMAD.WIDE.U32 UR16, UR11, UR4, UR16 ;  /* 0x000000040b1072a5 */ /* 0x000fc6000f8e0010 */
[----:B------:R-:W-:Y:S01]  /*c580*/  IADD3 R2, -R4, RZ, RZ ;  /* 0x000000ff04027210 */ /* 0x000fe20007ffe1ff */
[----:B------:R-:W-:Y:S01]  /*c590*/  UIADD3 UR5, UR17, UR5, URZ ;  /* 0x0000000511057290 */ /* 0x000fe2000fffe03f */
[----:B------:R-:W-:-:S03]  /*c5a0*/  SHF.R.S32.HI R3, RZ, 0x1f, R4 ;  /* 0x0000001fff037819 */ /* 0x000fc60000011404 */
[----:B------:R-:W-:Y:S02]  /*c5b0*/  IMAD R5, R2, c[0x0][0x4e8], R0 ;  /* 0x00013a0002057a24 */ /* 0x000fe400078e0200 */
[----:B------:R-:W-:Y:S02]  /*c5c0*/  IMAD R0, R3, c[0x0][0x3e0], RZ ;  /* 0x0000f80003007a24 */ /* 0x000fe400078e02ff */
[----:B------:R-:W-:Y:S01]  /*c5d0*/  IMAD.U32 R3, RZ, RZ, UR17 ;  /* 0x00000011ff037e24 */ /* 0x000fe2000f8e00ff */
[----:B------:R-:W-:Y:S01]  /*c5e0*/  MOV R3, UR5 ;  /* 0x0000000500037c02 */ /* 0x000fe20008000f00 */
[----:B------:R-:W-:Y:S02]  /*c5f0*/  IMAD.U32 R2, RZ, RZ, UR16 ;  /* 0x00000010ff027e24 */ /* 0x000fe4000f8e00ff */
[C---:B------:R-:W-:Y:S01]  /*c600*/  IMAD R6, R4.reuse, c[0x0][0x3e4], R0 ;  /* 0x0000f90004067a24 */ /* 0x040fe200078e0200 */
[----:B------:R-:W-:Y:S01]  /*c610*/  SHF.R.S32.HI R0, RZ, 0x1f, R5 ;  /* 0x0000001fff007819 */ /* 0x000fe20000011405 */
[----:B------:R-:W-:-:S04]  /*c620*/  IMAD.WIDE.U32 R2, R4, c[0x0][0x3e0], R2 ;  /* 0x0000f80004027a25 */ /* 0x000fc800078e0002 */
[----:B------:R-:W-:Y:S02]  /*c630*/  IMAD R0, R0, c[0x0][0x3d8], RZ ;  /* 0x0000f60000007a24 */ /* 0x000fe400078e02ff */
[----:B------:R-:W-:Y:S02]  /*c640*/  IMAD.IADD R3, R3, 0x1, R6 ;  /* 0x0000000103037824 */ /* 0x000fe400078e0206 */
[C---:B------:R-:W-:Y:S02]  /*c650*/  IMAD R0, R5.reuse, c[0x0][0x3dc], R0 ;  /* 0x0000f70005007a24 */ /* 0x040fe400078e0200 */
[----:B------:R-:W-:-:S05]  /*c660*/  IMAD.WIDE.U32 R2, R5, c[0x0][0x3d8], R2 ;  /* 0x0000f60005027a25 */ /* 0x000fca00078e0002 */
[----:B------:R-:W-:Y:S02]  /*c670*/  IADD3 R0, R3, R0, RZ ;  /* 0x0000000003007210 */ /* 0x000fe40007ffe0ff */
[----:B------:R-:W-:-:S04]  /*c680*/  LEA R17, P0, R2, c[0x0][0x380], 0x1 ;  /* 0x0000e00002117a11 */ /* 0x000fc800078008ff */
[----:B------:R-:W-:Y:S02]  /*c690*/  LEA.HI.X R15, R2, c[0x0][0x384], R0, 0x1, P0 ;  /* 0x0000e100020f7a11 */ /* 0x000fe400000f0c00 */
[----:B------:R-:W-:Y:S01]  /*c6a0*/  ISETP.GE.AND P0, PT, R14, R16, PT ;  /* 0x000000100e00720c */ /* 0x000fe20003f06270 */
[----:B------:R1:W2:Y:S01]  /*c6b0*/  SHFL.IDX PT, R2, R17, RZ, 0x181f ;  /* 0x00181fff11027589 */ /* 0x0002a200000e0000 */
[----:B------:R-:W-:-:S03]  /*c6c0*/  SHF.L.U32 R0, R8, 0x3, RZ ;  /* 0x0000000308007819 */ /* 0x000fc600000006ff */
[----:B------:R1:W3:Y:S01]  /*c6d0*/  SHFL.IDX PT, R3, R15, RZ, 0x181f ;  /* 0x00181fff0f037589 */ /* 0x0002e200000e0000 */
[C---:B------:R-:W-:Y:S02]  /*c6e0*/  IADD3 R11, R0.reuse, 0x40, RZ ;  /* 0x00000040000b7810 */ /* 0x040fe40007ffe0ff */
[C---:B------:R-:W-:Y:S02]  /*c6f0*/  IADD3 R12, R0.reuse, 0x80, RZ ;  /* 0x00000080000c7810 */ /* 0x040fe40007ffe0ff */
[----:B------:R-:W-:-:S03]  /*c700*/  IADD3 R13, R0, 0xc0, RZ ;  /* 0x000000c0000d7810 */ /* 0x000fc60007ffe0ff */
[----:B------:R-:W-:Y:S05]  /*c710*/  @P0 BRA `(.L_x_42) ;  /* 0x0000015000000947 */ /* 0x000fea0003800000 */
[----:B------:R-:W-:Y:S02]  /*c720*/  ISETP.GE.AND P2, PT, R11, c[0x0][0x3c8], PT ;  /* 0x0000f2000b007a0c */ /* 0x000fe40003f46270 */
[----:B------:R-:W-:Y:S02]  /*c730*/  ISETP.GE.AND P1, PT, R12, c[0x0][0x3c8], PT ;  /* 0x0000f2000c007a0c */ /* 0x000fe40003f26270 */
[----:B------:R-:W-:Y:S02]  /*c740*/  ISETP.GE.AND P0, PT, R13, c[0x0][0x3c8], PT ;  /* 0x0000f2000d007a0c */ /* 0x000fe40003f06270 */
        /* <DEDUP_REMOVED lines=9> */
[----:B------:R2:W-:Y:S01]  /*c7e0*/  @!P3 ST.E.128 [R8.64], RZ ;  /* 0x000000ff0800b985 */ /* 0x0005e2000c101d0c */
[----:B------:R-:W-:Y:S02]  /*c7f0*/  @!P1 LOP3.LUT R5, R5, 0xfffffff8, RZ, 0xc0, !PT ;  /* 0xfffffff805059812 */ /* 0x000fe400078ec0ff */
[----:B------:R-:W-:Y:S01]  /*c800*/  @!P0 LOP3.LUT R10, R4, 0xfffffff8, RZ, 0xc0, !PT ;  /* 0xfffffff8040a8812 */ /* 0x000fe200078ec0ff */
[----:B------:R-:W-:-:S04]  /*c810*/  @!P2 IMAD.WIDE R6, R6, 0x2, R2 ;  /* 0x000000020606a825 */ /* 0x000fc800078e0202 */
[--C-:B------:R-:W-:Y:S01]  /*c820*/  @!P1 IMAD.WIDE R4, R5, 0x2, R2.reuse ;  /* 0x0000000205049825 */ /* 0x100fe200078e0202 */
[----:B------:R2:W-:Y:S03]  /*c830*/  @!P2 ST.E.128 [R6.64], RZ ;  /* 0x000000ff0600a985 */ /* 0x0005e6000c101d0c */
[----:B------:R-:W-:Y:S01]  /*c840*/  @!P0 IMAD.WIDE R2, R10, 0x2, R2 ;  /* 0x000000020a028825 */ /* 0x000fe200078e0202 */
[----:B------:R2:W-:Y:S04]  /*c850*/  @!P1 ST.E.128 [R4.64], RZ ;  /* 0x000000ff04009985 */ /* 0x0005e8000c101d0c */
[----:B------:R2:W-:Y:S02]  /*c860*/  @!P0 ST.E.128 [R2.64], RZ ;  /* 0x000000ff02008985 */ /* 0x0005e4000c101d0c */
.L_x_42:
[----:B------:R-:W-:Y:S05]  /*c870*/  BSYNC B0 ;  /* 0x0000000000007941 */ /* 0x000fea0003800000 */
.L_x_41:
[----:B--2---:R-:W-:Y:S01]  /*c880*/  IADD3 R4, R14, 0x20, RZ ;  /* 0x000000200e047810 */ /* 0x004fe20007ffe0ff */
[----:B---3--:R2:W3:Y:S01]  /*c890*/  SHFL.IDX PT, R3, R15, 0x1, 0x181f ;  /* 0x00381f000f037f89 */ /* 0x0084e200000e0000 */
[----:B------:R-:W-:Y:S02]  /*c8a0*/  BSSY B0, `(.L_x_43) ;  /* 0x0000019000007945 */ /* 0x000fe40003800000 */
[----:B------:R-:W-:Y:S01]  /*c8b0*/  ISETP.GE.AND P0, PT, R4, R16, PT ;  /* 0x000000100400720c */ /* 0x000fe20003f06270 */
[----:B------:R2:W4:-:S12]  /*c8c0*/  SHFL.IDX PT, R2, R17, 0x1, 0x181f ;  /* 0x00381f0011027f89 */ /* 0x00051800000e0000 */
        /* <DEDUP_REMOVED lines=22> */
.L_x_44:
[----:B------:R-:W-:Y:S05]  /*ca30*/  BSYNC B0 ;  /* 0x0000000000007941 */ /* 0x000fea0003800000 */
.L_x_43:
[----:B---3--:R-:W-:Y:S01]  /*ca40*/  IADD3 R4, R14, 0x40, RZ ;  /* 0x000000400e047810 */ /* 0x008fe20007ffe0ff */
[----:B------:R3:W1:Y:S01]  /*ca50*/  SHFL.IDX PT, R3, R15, 0x2, 0x181f ;  /* 0x00581f000f037f89 */ /* 0x00066200000e0000 */
[----:B------:R-:W-:Y:S02]  /*ca60*/  BSSY B0, `(.L_x_45) ;  /* 0x0000019000007945 */ /* 0x000fe40003800000 */
[----:B------:R-:W-:Y:S01]  /*ca70*/  ISETP.GE.AND P0, PT, R4, R16, PT ;  /* 0x000000100400720c */ /* 0x000fe20003f06270 */
[----:B----4-:R3:W4:-:S12]  /*ca80*/  SHFL.IDX PT, R2, R17, 0x2, 0x181f ;  /* 0x00581f0011027f89 */ /* 0x01071800000e0000 */
        /* <DEDUP_REMOVED lines=9> */
[----:B-1--4-:R-:W-:Y:S01]  /*cb20*/  @!P3 IMAD.WIDE R8, R0, 0x2, R2 ;  /* 0x000000020008b825 */ /* 0x012fe200078e0202 */
        /* <DEDUP_REMOVED lines=12> */
.L_x_46:
[----:B------:R-:W-:Y:S05]  /*cbf0*/  BSYNC B0 ;  /* 0x0000000000007941 */ /* 0x000fea0003800000 */
.L_x_45:
[----:B-1----:R-:W-:Y:S01]  /*cc00*/  IADD3 R4, R14, 0x60, RZ ;  /* 0x000000600e047810 */ /* 0x002fe20007ffe0ff */
[----:B------:R1:W2:Y:S03]  /*cc10*/  SHFL.IDX PT, R3, R15, 0x3, 0x181f ;  /* 0x00781f000f037f89 */ /* 0x0002a600000e0000 */
[----:B------:R-:W-:Y:S01]  /*cc20*/  ISETP.GE.AND P0, PT, R4, R16, PT ;  /* 0x000000100400720c */ /* 0x000fe20003f06270 */
[----:B----4-:R1:W4:-:S12]  /*cc30*/  SHFL.IDX PT, R2, R17, 0x3, 0x181f ;  /* 0x00781f0011027f89 */ /* 0x01031800000e0000 */
[----:B------:R-:W-:Y:S05]  /*cc40*/  @P0 EXIT ;  /* 0x000000000000094d */ /* 0x000fea0003800000 */
[----:B------:R-:W-:Y:S02]  /*cc50*/  ISETP.GE.AND P1, PT, R11, c[0x0][0x3c8], PT ;  /* 0x0000f2000b007a0c */ /* 0x000fe40003f26270 */
[----:B------:R-:W-:Y:S02]  /*cc60*/  ISETP.GE.AND P0, PT, R12, c[0x0][0x3c8], PT ;  /* 0x0000f2000c007a0c */ /* 0x000fe40003f06270 */
[----:B------:R-:W-:-:S09]  /*cc70*/  ISETP.GE.AND P2, PT, R0, c[0x0][0x3c8], PT ;  /* 0x0000f20000007a0c */ /* 0x000fd20003f46270 */
[----:B------:R-:W-:Y:S02]  /*cc80*/  @!P1 SHF.R.S32.HI R5, RZ, 0x1f, R11 ;  /* 0x0000001fff059819 */ /* 0x000fe4000001140b */
[----:B------:R-:W-:Y:S02]  /*cc90*/  @!P0 SHF.R.S32.HI R4, RZ, 0x1f, R12 ;  /* 0x0000001fff048819 */ /* 0x000fe4000001140c */
[----:B------:R-:W-:Y:S01]  /*cca0*/  @!P1 LEA.HI R5, R5, R11, RZ, 0x3 ;  /* 0x0000000b05059211 */ /* 0x000fe200078f18ff */
[--C-:B--2-4-:R-:W-:Y:S01]  /*ccb0*/  @!P2 IMAD.WIDE R8, R0, 0x2, R2.reuse ;  /* 0x000000020008a825 */ /* 0x114fe200078e0202 */
[----:B------:R-:W-:Y:S02]  /*ccc0*/  @!P0 LEA.HI R4, R4, R12, RZ, 0x3 ;  /* 0x0000000c04048211 */ /* 0x000fe400078f18ff */
[----:B------:R-:W-:Y:S02]  /*ccd0*/  @!P1 LOP3.LUT R5, R5, 0xfffffff8, RZ, 0xc0, !PT ;  /* 0xfffffff805059812 */ /* 0x000fe400078ec0ff */
[----:B------:R-:W-:Y:S01]  /*cce0*/  @!P0 LOP3.LUT R4, R4, 0xfffffff8, RZ, 0xc0, !PT ;  /* 0xfffffff804048812 */ /* 0x000fe200078ec0ff */
[----:B------:R2:W-:Y:S02]  /*ccf0*/  @!P2 ST.E.128 [R8.64], RZ ;  /* 0x000000ff0800a985 */ /* 0x0005e4000c101d0c */
[----:B------:R-:W-:-:S04]  /*cd00*/  @!P1 IMAD.WIDE R6, R5, 0x2, R2 ;  /* 0x0000000205069825 */ /* 0x000fc800078e0202 */
[----:B------:R-:W-:Y:S01]  /*cd10*/  @!P0 IMAD.WIDE R4, R4, 0x2, R2 ;  /* 0x0000000204048825 */ /* 0x000fe200078e0202 */
[----:B------:R2:W-:Y:S04]  /*cd20*/  @!P1 ST.E.128 [R6.64], RZ ;  /* 0x000000ff06009985 */ /* 0x0005e8000c101d0c */
[----:B------:R2:W-:Y:S01]  /*cd30*/  @!P0 ST.E.128 [R4.64], RZ ;  /* 0x000000ff04008985 */ /* 0x0005e2000c101d0c */
[----:B------:R-:W-:-:S13]  /*cd40*/  ISETP.GE.AND P0, PT, R13, c[0x0][0x3c8], PT ;  /* 0x0000f2000d007a0c */ /* 0x000fda0003f06270 */
[----:B------:R-:W-:Y:S05]  /*cd50*/  @P0 EXIT ;  /* 0x000000000000094d */ /* 0x000fea0003800000 */
[----:B------:R-:W-:-:S04]  /*cd60*/  SHF.R.S32.HI R0, RZ, 0x1f, R13 ;  /* 0x0000001fff007819 */ /* 0x000fc8000001140d */
[----:B------:R-:W-:-:S04]  /*cd70*/  LEA.HI R0, R0, R13, RZ, 0x3 ;  /* 0x0000000d00007211 */ /* 0x000fc800078f18ff */
[----:B------:R-:W-:-:S05]  /*cd80*/  LOP3.LUT R0, R0, 0xfffffff8, RZ, 0xc0, !PT ;  /* 0xfffffff800007812 */ /* 0x000fca00078ec0ff */
[----:B------:R-:W-:-:S05]  /*cd90*/  IMAD.WIDE R2, R0, 0x2, R2 ;  /* 0x0000000200027825 */ /* 0x000fca00078e0202 */
[----:B------:R-:W-:Y:S01]  /*cda0*/  ST.E.128 [R2.64], RZ ;  /* 0x000000ff02007985 */ /* 0x000fe2000c101d0c */
[----:B------:R-:W-:Y:S05]  /*cdb0*/  EXIT ;  /* 0x000000000000794d */ /* 0x000fea0003800000 */
.L_x_47:
        /* <DEDUP_REMOVED lines=12> */
.L_x_3533:


//--------------------- .text._ZN7cutlass13device_kernelIN5flash19enable_sm80_to_sm89INS1_16FlashAttnFwdSm80INS1_25CollectiveMainloopFwdSm80ILi8ELi1ELb0EN4cute5tupleIJNS5_1CILi128EEENS7_ILi32EEENS7_ILi256EEEEEELi256ENS_6half_tEfNS_4arch4Sm80ELb0ELb0ELb1ELb1ELb1ELb1ELb1ELb0EEENS1_21CollectiveEpilogueFwdINS6_IJS8_SA_S9_EEENS6_IJNS7_ILi1EEESI_SI_EEESC_SE_Li256ELb1ELb1ELb0ELb0EEENS1_19SingleTileSchedulerILb1ELb0ELb1ELi128EEEEEEEEEvNT_6ParamsE --------------------------
	.section	.text._ZN7cutlass13device_kernelIN5flash19enable_sm80_to_sm89INS1_16FlashAttnFwdSm80INS1_25CollectiveMainloopFwdSm80ILi8ELi1ELb0EN4cute5tupleIJNS5_1CILi128EEENS7_ILi32EEENS7_ILi256EEEEEELi256ENS_6half_tEfNS_4arch4Sm80ELb0ELb0ELb1ELb1ELb1ELb1ELb1ELb0EEENS1_21CollectiveEpilogueFwdINS6_IJS8_SA_S9_EEENS6_IJNS7_ILi1EEESI_SI_EEESC_SE_Li256ELb1ELb1ELb0ELb0EEENS1_19SingleTileSchedulerILb1ELb0ELb1ELi128EEEEEEEEEvNT_6ParamsE,"ax",@progbits
	.sectioninfo	@"SHI_REGISTERS=248"
	.align	128
.text._ZN7cutlass13device_kernelIN5flash19enable_sm80_to_sm89INS1_16FlashAttnFwdSm80INS1_25CollectiveMainloopFwdSm80ILi8ELi1ELb0EN4cute5tupleIJNS5_1CILi128EEENS7_ILi32EEENS7_ILi256EEEEEELi256ENS_6half_tEfNS_4arch4Sm80ELb0ELb0ELb1ELb1ELb1ELb1ELb1ELb0EEENS1_21CollectiveEpilogueFwdINS6_IJS8_SA_S9_EEENS6_IJNS7_ILi1EEESI_SI_EEESC_SE_Li256ELb1ELb1ELb0ELb0EEENS1_19SingleTileSchedulerILb1ELb0ELb1ELi128EEEEEEEEEvNT_6ParamsE:
        .type           _ZN7cutlass13device_kernelIN5flash19enable_sm80_to_sm89INS1_16FlashAttnFwdSm80INS1_25CollectiveMainloopFwdSm80ILi8ELi1ELb0EN4cute5tupleIJNS5_1CILi128EEENS7_ILi32EEENS7_ILi256EEEEEELi256ENS_6half_tEfNS_4arch4Sm80ELb0ELb0ELb1ELb1ELb1ELb1ELb1ELb0EEENS1_21CollectiveEpilogueFwdINS6_IJS8_SA_S9_EEENS6_IJNS7_ILi1EEESI_SI_EEESC_SE_Li256ELb1ELb1ELb0ELb0EEENS1_19SingleTileSchedulerILb1ELb0ELb1ELi128EEEEEEEEEvNT_6ParamsE,@function
        .size           _ZN7cutlass13device_kernelIN5flash19enable_sm80_to_sm89INS1_16FlashAttnFwdSm80INS1_25CollectiveMainloopFwdSm80ILi8ELi1ELb0EN4cute5tupleIJNS5_1CILi128EEENS7_ILi32EEENS7_ILi256EEEEEELi256ENS_6half_tEfNS_4arch4Sm80ELb0ELb0ELb1ELb1ELb1ELb1ELb1ELb0EEENS1_21CollectiveEpilogueFwdINS6_IJS8_SA_S9_EEENS6_IJNS7_ILi1EEESI_SI_EEESC_SE_Li256ELb1ELb1ELb0ELb0EEENS1_19SingleTileSchedulerILb1ELb0ELb1ELi128EEEEEEEEEvNT_6ParamsE,(.L_x_3534 - _ZN7cutlass13device_kernelIN5flash19enable_sm80_to_sm89INS1_16FlashAttnFwdSm80INS1_25CollectiveMainloopFwdSm80ILi8ELi1ELb0EN4cute5tupleIJNS5_1CILi128EEENS7_ILi32EEENS7_ILi256EEEEEELi256ENS_6half_tEfNS_4arch4Sm80ELb0ELb0ELb1ELb1ELb1ELb1ELb1ELb0EEENS1_21CollectiveEpilogueFwdINS6_IJS8_SA_S9_EEENS6_IJNS7_ILi1EEESI_SI_EEESC_SE_Li256ELb1ELb1ELb0ELb0EEENS1_19SingleTileSchedulerILb1ELb0ELb1ELi128EEEEEEEEEvNT_6ParamsE)
        .other          _ZN7cutlass13device_kernelIN5flash19enable_sm80_to_sm89INS1_16FlashAttnFwdSm80INS1_25CollectiveMainloopFwdSm80ILi8ELi1ELb0EN4cute5tupleIJNS5_1CILi128EEENS7_ILi32EEENS7_ILi256EEEEEELi256ENS_6half_tEfNS_4arch4Sm80ELb0ELb0ELb1ELb1ELb1ELb1ELb1ELb0EEENS1_21CollectiveEpilogueFwdINS6_IJS8_SA_S9_EEENS6_IJNS7_ILi1EEESI_SI_EEESC_SE_Li256ELb1ELb1ELb0ELb0EEENS1_19SingleTileSchedulerILb1ELb0ELb1ELi128EEEEEEEEEvNT_6ParamsE,@"STO_CUDA_ENTRY STV_DEFAULT"
_ZN7cutlass13device_kernelIN5flash19enable_sm80_to_sm89INS1_16FlashAttnFwdSm80INS1_25CollectiveMainloopFwdSm80ILi8ELi1ELb0EN4cute5tupleIJNS5_1CILi128EEENS7_ILi32EEENS7_ILi256EEEEEELi256ENS_6half_tEfNS_4arch4Sm80ELb0ELb0ELb1ELb1ELb1ELb1ELb1ELb0EEENS1_21CollectiveEpilogueFwdINS6_IJS8_SA_S9_EEENS6_IJNS7_ILi1EEESI_SI_EEESC_SE_Li256ELb1ELb1ELb0ELb0EEENS1_19SingleTileSchedulerILb1ELb0ELb1ELi128EEEEEEEEEvNT_6ParamsE:
[----:B------:R-:W-:Y:S02]  /*0000*/  MOV R1, c[0x0][0x28] ;  /* 0x00000a0000017a02 */ /* 0x000fe40000000f00 */
[----:B------:R-:W1:Y:S01]  /*0010*/  S2R R62, SR_TID.X ;  /* 0x00000000003e7919 */ /* 0x000e620000002100 */
[----:B------:R-:W2:Y:S01]  /*0020*/  S2UR UR20, SR_CTAID.Z ;  /* 0x00000000001479c3 */ /* 0x000ea20000002700 */
[----:B------:R-:W-:Y:S02]  /*0030*/  UMOV UR6, 0x4 ;  /* 0x0000000400067882 */ /* 0x000fe40000000000 */
[----:B------:R-:W-:Y:S02]  /*0040*/  ULDC.64 UR4, c[0x0][0x568] ;  /* 0x00015a0000047ab9 */ /* 0x000fe40000000a00 */
[----:B------:R-:W-:-:S03]  /*0050*/  ULDC.64 UR22, c[0x0][0x118] ;  /* 0x0000460000167ab9 */ /* 0x000fc60000000a00 */
[----:B------:R-:W3:Y:S01]  /*0060*/  S2UR UR14, SR_CTAID.X ;  /* 0x00000000000e79c3 */ /* 0x000ee20000002500 */
[----:B-1----:R-:W-:Y:S01]  /*0070*/  SHF.R.U32.HI R0, RZ, 0x5, R62 ;  /* 0x00000005ff007819 */ /* 0x002fe2000001163e */
[----:B--2---:R-:W-:-:S05]  /*0080*/  UIMAD.WIDE UR4, UR20, UR6, UR4 ;  /* 0x00000006140472a5 */ /* 0x004fca000f8e0204 */
[----:B------:R-:W1:Y:S02]  /*0090*/  SHFL.IDX PT, R0, R0, RZ, 0x1f ;  /* 0x00001fff00007589 */ /* 0x000e6400000e0000 */
[----:B-1----:R-:W-:-:S13]  /*00a0*/  ISETP.NE.AND P0, PT, R0, RZ, PT ;  /* 0x000000ff0000720c */ /* 0x002fda0003f05270 */
[----:B------:R-:W-:Y:S05]  /*00b0*/  @!P0 BRA `(.L_x_48) ;  /* 0x000001c000008947 */ /* 0x000fea0003800000 */
[----:B---3--:R-:W-:-:S04]  /*00c0*/  ISETP.NE.U32.AND P0, PT, RZ, c[0x0][0x568], PT ;  /* 0x00015a00ff007a0c */ /* 0x008fc80003f05070 */
[----:B------:R-:W-:-:S13]  /*00d0*/  ISETP.NE.AND.EX P0, PT, RZ, c[0x0][0x56c], PT, P0 ;  /* 0x00015b00ff007a0c */ /* 0x000fda0003f05300 */
[----:B------:R-:W-:Y:S05]  /*00e0*/  @!P0 BRA `(.L_x_49) ;  /* 0x0000005000008947 */ /* 0x000fea0003800000 */
[----:B------:R-:W-:Y:S02]  /*00f0*/  MOV R2, UR4 ;  /* 0x0000000400027c02 */ /* 0x000fe40008000f00 */
[----:B------:R-:W-:-:S05]  /*0100*/  MOV R3, UR5 ;  /* 0x0000000500037c02 */ /* 0x000fca0008000f00 */
[----:B------:R-:W2:Y:S02]  /*0110*/  LDG.E R2, [R2.64] ;  /* 0x0000001602027981 */ /* 0x000ea4000c1e1900 */
[----:B--2---:R1:W2:Y:S02]  /*0120*/  R2UR UR7, R2 ;  /* 0x00000000020773c2 */ /* 0x0042a400000e0000 */
[----:B-12---:R-:W-:Y:S05]  /*0130*/  BRA `(.L_x_50) ;  /* 0x000000e000007947 */ /* 0x006fea0003800000 */
.L_x_49:
        /* <DEDUP_REMOVED lines=11> */
[----:B-1----:R-:W-:Y:S01]  /*01f0*/  UIADD3 UR7, -UR4, UR7, URZ ;  /* 0x0000000704077290 */ /* 0x002fe2000fffe13f */
[----:B------:R-:W-:Y:S05]  /*0200*/  BRA `(.L_x_50) ;  /* 0x0000001000007947 */ /* 0x000fea0003800000 */
.L_x_51:
[----:B------:R-:W-:Y:S02]  /*0210*/  ULDC UR7, c[0x0][0x54c] ;  /* 0x0001530000077ab9 */ /* 0x000fe40000000800 */
.L_x_50:
[----:B------:R-:W-:Y:S02]  /*0220*/  ULDC UR4, c[0x0][0x548] ;  /* 0x0001520000047ab9 */ /* 0x000fe40000000800 */
[----:B------:R-:W-:-:S02]  /*0230*/  USHF.L.U32 UR5, UR14, 0x7, URZ ;  /* 0x000000070e057899 */ /* 0x000fc4000800063f */
[----:B------:R-:W-:-:S04]  /*0240*/  UIMAD UR4, UR7, UR4, URZ ;  /* 0x00000004070472a4 */ /* 0x000fc8000f8e023f */
[----:B------:R-:W-:-:S04]  /*0250*/  UISETP.GE.AND UP0, UPT, UR5, UR4, UPT ;  /* 0x000000040500728c */ /* 0x000fc8000bf06270 */
[----:B------:R-:W-:Y:S01]  /*0260*/  USEL UR20, UR20, 0xffffffff, !UP0 ;  /* 0xffffffff14147887 */ /* 0x000fe2000c000000 */
[----:B------:R-:W-:Y:S05]  /*0270*/  BRA `(.L_x_52) ;  /* 0x000001b000007947 */ /* 0x000fea0003800000 */
.L_x_48:
        /* <DEDUP_REMOVED lines=8> */
.L_x_53:
        /* <DEDUP_REMOVED lines=13> */
.L_x_55:
[----:B------:R-:W-:Y:S02]  /*03d0*/  ULDC UR7, c[0x0][0x54c] ;  /* 0x0001530000077ab9 */ /* 0x000fe40000000800 */
.L_x_54:
[----:B------:R-:W-:Y:S02]  /*03e0*/  ULDC UR4, c[0x0][0x548] ;  /* 0x0001520000047ab9 */ /* 0x000fe40000000800 */
[----:B------:R-:W-:-:S02]  /*03f0*/  USHF.L.U32 UR5, UR14, 0x7, URZ ;  /* 0x000000070e057899 */ /* 0x000fc4000800063f */
[----:B------:R-:W-:-:S04]  /*0400*/  UIMAD UR4, UR7, UR4, URZ ;  /* 0x00000004070472a4 */ /* 0x000fc8000f8e023f */
[----:B------:R-:W-:-:S04]  /*0410*/  UISETP.GE.AND UP0, UPT, UR5, UR4, UPT ;  /* 0x000000040500728c */ /* 0x000fc8000bf06270 */
[----:B------:R-:W-:-:S06]  /*0420*/  USEL UR20, UR20, 0xffffffff, !UP0 ;  /* 0xffffffff14147887 */ /* 0x000fcc000c000000 */
.L_x_52:
[----:B------:R-:W-:-:S13]  /*0430*/  ISETP.LE.AND P0, PT, RZ, UR20, PT ;  /* 0x00000014ff007c0c */ /* 0x000fda000bf03270 */
[----:B------:R-:W-:Y:S05]  /*0440*/  @!P0 EXIT ;  /* 0x000000000000894d */ /* 0x000fea0003800000 */
[----:B------:R-:W-:Y:S01]  /*0450*/  ULDC.64 UR4, c[0x0][0x360] ;  /* 0x0000d80000047ab9 */ /* 0x000fe20000000a00 */
[----:B------:R-:W-:Y:S01]  /*0460*/  ISETP.NE.U32.AND P3, PT, RZ, c[0x0][0x348], PT ;  /* 0x0000d200ff007a0c */ /* 0x000fe20003f65070 */
[----:B------:R-:W-:Y:S02]  /*0470*/  UISETP.NE.U32.AND UP0, UPT, URZ, UR4, UPT ;  /* 0x000000043f00728c */ /* 0x000fe4000bf05070 */
[----:B------:R-:W-:Y:S01]  /*0480*/  ULDC.64 UR8, c[0x0][0x370] ;  /* 0x0000dc0000087ab9 */ /* 0x000fe20000000a00 */
[----:B------:R-:W-:Y:S01]  /*0490*/  ISETP.NE.AND.EX P3, PT, RZ, c[0x0][0x34c], PT, P3 ;  /* 0x0000d300ff007a0c */ /* 0x000fe20003f65330 */
[----:B------:R-:W-:Y:S02]  /*04a0*/  UISETP.NE.AND.EX UP0, UPT, URZ, UR5, UPT, UP0 ;  /* 0x000000053f00728c */ /* 0x000fe4000bf05300 */
[----:B------:R-:W-:Y:S02]  /*04b0*/  UISETP.NE.U32.AND UP1, UPT, URZ, UR8, UPT ;  /* 0x000000083f00728c */ /* 0x000fe4000bf25070 */
[----:B------:R-:W-:-:S02]  /*04c0*/  ULDC.64 UR4, c[0x0][0x360] ;  /* 0x0000d80000047ab9 */ /* 0x000fc40000000a00 */
[----:B------:R-:W-:Y:S01]  /*04d0*/  UISETP.NE.AND.EX UP1, UPT, URZ, UR9, UPT, UP1 ;  /* 0x000000093f00728c */ /* 0x000fe2000bf25310 */
[----:B------:R-:W-:Y:S01]  /*04e0*/  PLOP3.LUT P1, PT, PT, PT, UP0, 0x80, 0x0 ;  /* 0x000000000000781c */ /* 0x000fe20003f2f008 */
[----:B------:R-:W-:Y:S02]  /*04f0*/  ULDC.64 UR10, c[0x0][0x370] ;  /* 0x0000dc00000a7ab9 */ /* 0x000fe40000000a00 */
[----:B------:R-:W-:Y:S02]  /*0500*/  ULDC.64 UR8, c[0x0][0x348] ;  /* 0x0000d20000087ab9 */ /* 0x000fe40000000a00 */
[----:B------:R-:W-:Y:S01]  /*0510*/  @UP0 UIMAD.WIDE UR4, UR20, UR6, UR4 ;  /* 0x00000006140402a5 */ /* 0x000fe2000f8e0204 */
[----:B------:R-:W-:Y:S01]  /*0520*/  PLOP3.LUT P2, PT, PT, PT, UP1, 0x80, 0x0 ;  /* 0x000000000000781c */ /* 0x000fe20003f4f018 */
[----:B------:R-:W-:Y:S01]  /*0530*/  UIMAD.WIDE UR8, UR20, UR6, UR8 ;  /* 0x00000006140872a5 */ /* 0x000fe2000f8e0208 */
[----:B------:R-:W-:Y:S02]  /*0540*/  ISETP.NE.U32.AND P4, PT, RZ, c[0x0][0x350], PT ;  /* 0x0000d400ff007a0c */ /* 0x000fe40003f85070 */
[----:B------:R-:W-:Y:S01]  /*0550*/  @UP1 UIMAD.WIDE UR10, UR20, UR6, UR10 ;  /* 0x00000006140a12a5 */ /* 0x000fe2000f8e020a */
[----:B------:R-:W-:Y:S01]  /*0560*/  IMAD.U32 R6, RZ, RZ, UR4 ;  /* 0x00000004ff067e24 */ /* 0x000fe2000f8e00ff */
[----:B------:R-:W-:Y:S01]  /*0570*/  MOV R7, UR5 ;  /* 0x0000000500077c02 */ /* 0x000fe20008000f00 */
[----:B------:R-:W-:Y:S01]  /*0580*/  ULDC.64 UR4, c[0x0][0x358] ;  /* 0x0000d60000047ab9 */ /* 0x000fe20000000a00 */
[----:B------:R-:W-:Y:S01]  /*0590*/  IMAD.U32 R10, RZ, RZ, UR8 ;  /* 0x00000008ff0a7e24 */ /* 0x000fe2000f8e00ff */
[----:B------:R-:W-:Y:S01]  /*05a0*/  UISETP.NE.U32.AND UP2, UPT, URZ, UR4, UPT ;  /* 0x000000043f00728c */ /* 0x000fe2000bf45070 */
[----:B------:R-:W-:Y:S01]  /*05b0*/  IMAD.U32 R11, RZ, RZ, UR9 ;  /* 0x00000009ff0b7e24 */ /* 0x000fe2000f8e00ff */
[----:B------:R-:W-:Y:S01]  /*05c0*/  ISETP.NE.AND.EX P4, PT, RZ, c[0x0][0x354], PT, P4 ;  /* 0x0000d500ff007a0c */ /* 0x000fe20003f85340 */
[----:B------:R-:W-:Y:S01]  /*05d0*/  IMAD.U32 R4, RZ, RZ, UR10 ;  /* 0x0000000aff047e24 */ /* 0x000fe2000f8e00ff */
[----:B------:R-:W-:Y:S01]  /*05e0*/  UISETP.NE.AND.EX UP2, UPT, URZ, UR5, UPT, UP2 ;  /* 0x000000053f00728c */ /* 0x000fe2000bf45320 */
[----:B------:R-:W-:Y:S01]  /*05f0*/  IMAD.U32 R5, RZ, RZ, UR11 ;  /* 0x0000000bff057e24 */ /* 0x000fe2000f8e00ff */
[----:B------:R-:W-:Y:S01]  /*0600*/  ULDC.64 UR8, c[0x0][0x350] ;  /* 0x0000d40000087ab9 */ /* 0x000fe20000000a00 */
[----:B------:R1:W2:Y:S01]  /*0610*/  @P1 LDG.E R0, [R6.64] ;  /* 0x0000001606001981 */ /* 0x0002a2000c1e1900 */
[----:B------:R-:W-:-:S02]  /*0620*/  ULDC.64 UR4, c[0x0][0x358] ;  /* 0x0000d60000047ab9 */ /* 0x000fc40000000a00 */
[----:B------:R-:W-:Y:S01]  /*0630*/  PLOP3.LUT P0, PT, PT, PT, UP2, 0x80, 0x0 ;  /* 0x000000000000781c */ /* 0x000fe20003f0f028 */
[----:B------:R-:W-:Y:S01]  /*0640*/  UIMAD.WIDE UR8, UR20, UR6, UR8 ;  /* 0x00000006140872a5 */ /* 0x000fe2000f8e0208 */
[----:B------:R-:W3:Y:S01]  /*0650*/  @P2 LDG.E R4, [R4.64] ;  /* 0x0000001604042981 */ /* 0x000ee2000c1e1900 */
[----:B------:R-:W-:Y:S01]  /*0660*/  UIMAD.WIDE UR4, UR20, UR6, UR4 ;  /* 0x00000006140472a5 */ /* 0x000fe2000f8e0204 */
[----:B------:R-:W-:Y:S01]  /*0670*/  MOV R73, RZ ;  /* 0x000000ff00497202 */ /* 0x000fe20000000f00 */
[----:B------:R-:W-:Y:S01]  /*0680*/  IMAD.MOV.U32 R2, RZ, RZ, RZ ;  /* 0x000000ffff027224 */ /* 0x000fe200078e00ff */
[----:B------:R-:W4:Y:S01]  /*0690*/  @P3 LDG.E R3, [R10.64] ;  /* 0x000000160a033981 */ /* 0x000f22000c1e1900 */
[----:B------:R-:W-:Y:S01]  /*06a0*/  IMAD.U32 R8, RZ, RZ, UR8 ;  /* 0x00000008ff087e24 */ /* 0x000fe2000f8e00ff */
[----:B------:R-:W-:-:S05]  /*06b0*/  MOV R9, UR9 ;  /* 0x0000000900097c02 */ /* 0x000fca0008000f00 */
[----:B------:R2:W5:Y:S01]  /*06c0*/  @P4 LDG.E R73, [R8.64] ;  /* 0x0000001608494981 */ /* 0x000562000c1e1900 */
[----:B-1----:R-:W-:Y:S01]  /*06d0*/  IMAD.U32 R6, RZ, RZ, UR4 ;  /* 0x00000004ff067e24 */ /* 0x002fe2000f8e00ff */
[----:B------:R-:W-:-:S05]  /*06e0*/  MOV R7, UR5 ;  /* 0x0000000500077c02 */ /* 0x000fca0008000f00 */
[----:B------:R1:W5:Y:S01]  /*06f0*/  @P0 LDG.E R2, [R6.64] ;  /* 0x0000001606020981 */ /* 0x000362000c1e1900 */
[----:B------:R-:W1:Y:S01]  /*0700*/  S2UR UR13, SR_CTAID.Y ;  /* 0x00000000000d79c3 */ /* 0x000e620000002600 */
[----:B------:R-:W-:Y:S02]  /*0710*/  UMOV UR15, URZ ;  /* 0x0000003f000f7c82 */ /* 0x000fe40008000000 */
[----:B------:R-:W-:Y:S02]  /*0720*/  ULDC UR19, c[0x0][0x168] ;  /* 0x00005a0000137ab9 */ /* 0x000fe40000000800 */
[----:B------:R-:W-:Y:S02]  /*0730*/  UMOV UR16, URZ ;  /* 0x0000003f00107c82 */ /* 0x000fe40008000000 */
[----:B------:R-:W-:Y:S02]  /*0740*/  ULDC UR4, c[0x0][0x2ac] ;  /* 0x0000ab0000047ab9 */ /* 0x000fe40000000800 */
[----:B------:R-:W-:-:S02]  /*0750*/  ULDC UR18, c[0x0][0x1d0] ;  /* 0x0000740000127ab9 */ /* 0x000fc40000000800 */
[----:B------:R-:W-:Y:S02]  /*0760*/  UIMAD UR18, UR4, UR18, URZ ;  /* 0x00000012041272a4 */ /* 0x000fe4000f8e023f */
[----:B------:R-:W-:Y:S02]  /*0770*/  ULDC UR17, c[0x0][0x228] ;  /* 0x00008a0000117ab9 */ /* 0x000fe40000000800 */
[----:B-1----:R-:W-:Y:S01]  /*0780*/  USHF.R.S32.HI UR12, URZ, 0x1f, UR13 ;  /* 0x0000001f3f0c7899 */ /* 0x002fe2000801140d */
[----:B--2---:R1:W2:Y:S08]  /*0790*/  @P1 R2UR UR19, R0 ;  /* 0x00000000001313c2 */ /* 0x0042b000000e0000 */
[----:B---3--:R1:W3:Y:S08]  /*07a0*/  @P2 R2UR UR15, R4 ;  /* 0x00000000040f23c2 */ /* 0x0082f000000e0000 */
[----:B----4-:R1:W4:Y:S01]  /*07b0*/  @P3 R2UR UR16, R3 ;  /* 0x00000000031033c2 */ /* 0x01032200000e0000 */
[----:B------:R-:W-:Y:S05]  /*07c0*/  @P1 BRA `(.L_x_56) ;  /* 0x0000006000001947 */ /* 0x000fea0003800000 */
[----:B------:R-:W-:Y:S05]  /*07d0*/  @!P3 BRA `(.L_x_56) ;  /* 0x000000500000b947 */ /* 0x000fea0003800000 */
[----:B-1--4-:R-:W4:Y:S04]  /*07e0*/  LDG.E R0, [R10.64] ;  /* 0x000000160a007981 */ /* 0x012f28000c1e1900 */
[----:B---3--:R-:W3:Y:S01]  /*07f0*/  LDG.E R3, [R10.64+0x4] ;  /* 0x000004160a037981 */ /* 0x008ee2000c1e1900 */
[----:B--2-4-:R-:W1:Y:S08]  /*0800*/  R2UR UR19, R0 ;  /* 0x00000000001373c2 */ /* 0x014e7000000e0000 */
[----:B---3--:R-:W1:Y:S02]  /*0810*/  R2UR UR4, R3 ;  /* 0x00000000030473c2 */ /* 0x008e6400000e0000 */
[----:B-1----:R-:W-:-:S06]  /*0820*/  UIADD3 UR19, -UR19, UR4, URZ ;  /* 0x0000000413137290 */ /* 0x002fcc000fffe13f */
.L_x_56:
[----:B------:R-:W-:-:S04]  /*0830*/  ISETP.NE.U32.AND P1, PT, RZ, c[0x0][0x368], PT ;  /* 0x0000da00ff007a0c */ /* 0x000fc80003f25070 */
[----:B------:R-:W-:-:S13]  /*0840*/  ISETP.NE.AND.EX P1, PT, RZ, c[0x0][0x36c], PT, P1 ;  /* 0x0000db00ff007a0c */ /* 0x000fda0003f25310 */
[----:B------:R-:W-:Y:S05]  /*0850*/  @!P1 BRA `(.L_x_57) ;  /* 0x0000007000009947 */ /* 0x000fea0003800000 */
[----:B------:R-:W-:Y:S02]  /*0860*/  ULDC.64 UR4, c[0x0][0x368] ;  /* 0x0000da0000047ab9 */ /* 0x000fe40000000a00 */
[----:B------:R-:W-:-:S06]  /*0870*/  UIMAD.WIDE UR4, UR20, UR6, UR4 ;  /* 0x00000006140472a5 */ /* 0x000fcc000f8e0204 */
[----:B-1----:R-:W-:Y:S02]  /*0880*/  MOV R4, UR4 ;  /* 0x0000000400047c02 */ /* 0x002fe40008000f00 */
[----:B------:R-:W-:-:S05]  /*0890*/  MOV R5, UR5 ;  /* 0x0000000500057c02 */ /* 0x000fca0008000f00 */
[----:B----4-:R-:W4:Y:S02]  /*08a0*/  LDG.E R0, [R4.64] ;  /* 0x0000001604007981 */ /* 0x010f24000c1e1900 */
[----:B----4-:R1:W4:Y:S01]  /*08b0*/  R2UR UR18, R0 ;  /* 0x00000000001273c2 */ /* 0x01032200000e0000 */
[----:B------:R-:W-:Y:S05]  /*08c0*/  BRA `(.L_x_58) ;  /* 0x0000006000007947 */ /* 0x000fea0003800000 */
.L_x_57:
[----:B------:R-:W-:Y:S05]  /*08d0*/  @!P4 BRA `(.L_x_58) ;  /* 0x000000500000c947 */ /* 0x000fea0003800000 */
[----:B-1--4-:R-:W4:Y:S04]  /*08e0*/  LDG.E R0, [R8.64] ;  /* 0x0000001608007981 */ /* 0x012f28000c1e1900 */
[----:B---3--:R-:W3:Y:S01]  /*08f0*/  LDG.E R3, [R8.64+0x4] ;  /* 0x0000041608037981 */ /* 0x008ee2000c1e1900 */
[----:B----4-:R-:W1:Y:S08]  /*0900*/  R2UR UR18, R0 ;  /* 0x00000000001273c2 */ /* 0x010e7000000e0000 */
[----:B---3--:R-:W1:Y:S02]  /*0910*/  R2UR UR4, R3 ;  /* 0x00000000030473c2 */ /* 0x008e6400000e0000 */
[----:B-1----:R-:W-:-:S06]  /*0920*/  UIADD3 UR18, -UR18, UR4, URZ ;  /* 0x0000000412127290 */ /* 0x002fcc000fffe13f */
.L_x_58:
[----:B-1--4-:R-:W4:Y:S01]  /*0930*/  @P0 LDG.E R0, [R6.64] ;  /* 0x0000001606000981 */ /* 0x012f22000c1e1900 */
[----:B------:R-:W-:-:S03]  /*0940*/  ULDC.64 UR4, c[0x0][0x378] ;  /* 0x0000de0000047ab9 */ /* 0x000fc60000000a00 */
[----:B---3--:R-:W3:Y:S01]  /*0950*/  @P0 LDG.E R3, [R6.64+0x4] ;  /* 0x0000041606030981 */ /* 0x008ee2000c1e1900 */
[----:B------:R-:W-:Y:S01]  /*0960*/  UISETP.NE.U32.AND UP0, UPT, URZ, UR4, UPT ;  /* 0x000000043f00728c */ /* 0x000fe2000bf05070 */
[----:B------:R-:W-:-:S03]  /*0970*/  IMAD.U32 R63, RZ, RZ, UR18 ;  /* 0x00000012ff3f7e24 */ /* 0x000fc6000f8e00ff */
[----:B------:R-:W-:-:S03]  /*0980*/  UISETP.NE.AND.EX UP0, UPT, URZ, UR5, UPT, UP0 ;  /* 0x000000053f00728c */ /* 0x000fc6000bf05300 */
[----:B------:R-:W-:-:S03]  /*0990*/  ULDC.64 UR4, c[0x0][0x378] ;  /* 0x0000de0000047ab9 */ /* 0x000fc60000000a00 */
[----:B------:R-:W-:-:S05]  /*09a0*/  PLOP3.LUT P1, PT, PT, PT, UP0, 0x80, 0x0 ;  /* 0x000000000000781c */ /* 0x000fca0003f2f008 */
[----:B------:R-:W-:-:S06]  /*09b0*/  @UP0 UIMAD.WIDE UR4, UR20, UR6, UR4 ;  /* 0x00000006140402a5 */ /* 0x000fcc000f8e0204 */
[----:B------:R-:W-:Y:S01]  /*09c0*/  MOV R4, UR4 ;  /* 0x0000000400047c02 */ /* 0x000fe20008000f00 */
[----:B------:R-:W-:-:S05]  /*09d0*/  IMAD.U32 R5, RZ, RZ, UR5 ;  /* 0x00000005ff057e24 */ /* 0x000fca000f8e00ff */
[----:B------:R1:W5:Y:S01]  /*09e0*/  @P1 LDG.E R63, [R4.64] ;  /* 0x00000016043f1981 */ /* 0x000362000c1e1900 */
[----:B------:R-:W-:-:S04]  /*09f0*/  UIADD3 UR5, -UR15, UR18, URZ ;  /* 0x000000120f057290 */ /* 0x000fc8000fffe13f */
[----:B------:R-:W-:-:S04]  /*0a00*/  UIADD3 UR8, -UR5, URZ, URZ ;  /* 0x0000003f05087290 */ /* 0x000fc8000fffe13f */
[----:B------:R-:W-:-:S04]  /*0a10*/  UISETP.LT.AND UP1, UPT, URZ, UR8, UPT ;  /* 0x000000083f00728c */ /* 0x000fc8000bf21270 */
[----:B------:R-:W-:Y:S01]  /*0a20*/  USEL UR8, URZ, UR8, !UP1 ;  /* 0x000000083f087287 */ /* 0x000fe2000c800000 */
[----:B----4-:R-:W4:Y:S08]  /*0a30*/  @P0 R2UR UR4, R0 ;  /* 0x00000000000403c2 */ /* 0x010f3000000e0000 */
[----:B---3--:R-:W4:Y:S02]  /*0a40*/  @P0 R2UR UR7, R3 ;  /* 0x00000000030703c2 */ /* 0x008f2400000e0000 */
[----:B----4-:R-:W-:-:S04]  /*0a50*/  @UP2 UIADD3 UR17, -UR4, UR7, URZ ;  /* 0x0000000704112290 */ /* 0x010fc8000fffe13f */
[----:B------:R-:W-:-:S04]  /*0a60*/  UIADD3 UR11, UR5, UR17, URZ ;  /* 0x00000011050b7290 */ /* 0x000fc8000fffe03f */
[----:B------:R-:W-:-:S04]  /*0a70*/  UIADD3 UR4, UR11, 0x1f, URZ ;  /* 0x0000001f0b047890 */ /* 0x000fc8000fffe03f */
[----:B------:R-:W-:-:S04]  /*0a80*/  USHF.R.S32.HI UR10, URZ, 0x1f, UR4 ;  /* 0x0000001f3f0a7899 */ /* 0x000fc80008011404 */
[----:B------:R-:W-:-:S04]  /*0a90*/  ULEA.HI UR10, UR10, UR4, URZ, 0x5 ;  /* 0x000000040a0a7291 */ /* 0x000fc8000f8f283f */
[----:B------:R-:W-:-:S04]  /*0aa0*/  ULOP3.LUT UR9, UR10, 0xffffffe0, URZ, 0xc0, !UPT ;  /* 0xffffffe00a097892 */ /* 0x000fc8000f8ec03f */
[----:B------:R-:W-:-:S04]  /*0ab0*/  UIADD3 UR5, -UR5, UR9, URZ ;  /* 0x0000000905057290 */ /* 0x000fc8000fffe13f */
[----:B------:R-:W-:-:S04]  /*0ac0*/  UISETP.LT.AND UP0, UPT, UR5, UR17, UPT ;  /* 0x000000110500728c */ /* 0x000fc8000bf01270 */
[----:B------:R-:W-:-:S04]  /*0ad0*/  USEL UR5, UR5, UR17, UP0 ;  /* 0x0000001105057287 */ /* 0x000fc80008000000 */
[----:B------:R-:W-:Y:S02]  /*0ae0*/  UISETP.GT.AND UP0, UPT, UR5, UR8, UPT ;  /* 0x000000080500728c */ /* 0x000fe4000bf04270 */
[----:B------:R-:W-:-:S07]  /*0af0*/  USHF.R.U32.HI UR8, URZ, 0x5, UR8 ;  /* 0x000000053f087899 */ /* 0x000fce0008011608 */
[----:B------:R-:W-:Y:S02]  /*0b00*/  UMOV UR7, UR8 ;  /* 0x0000000800077c82 */ /* 0x000fe40008000000 */
[----:B------:R-:W-:-:S04]  /*0b10*/  @UP0 UIADD3 UR5, UR5, 0x1f, URZ ;  /* 0x0000001f05050890 */ /* 0x000fc8000fffe03f */
[----:B------:R-:W-:-:S04]  /*0b20*/  @UP0 USHF.R.S32.HI UR4, URZ, 0x1f, UR5 ;  /* 0x0000001f3f040899 */ /* 0x000fc80008011405 */
[----:B------:R-:W-:-:S04]  /*0b30*/  @UP0 ULEA.HI UR4, UR4, UR5, URZ, 0x5 ;  /* 0x0000000504040291 */ /* 0x000fc8000f8f283f */
[----:B------:R-:W-:-:S04]  /*0b40*/  @UP0 USHF.R.S32.HI UR7, URZ, 0x5, UR4 ;  /* 0x000000053f070899 */ /* 0x000fc80008011404 */
[----:B------:R-:W-:-:S06]  /*0b50*/  UISETP.GT.AND UP0, UPT, UR7, UR8, UPT ;  /* 0x000000080700728c */ /* 0x000fcc000bf04270 */
[----:B------:R-:W-:-:S13]  /*0b60*/  PLOP3.LUT P0, PT, PT, PT, UP0, 0x80, 0x0 ;  /* 0x000000000000781c */ /* 0x000fda0003f0f008 */
[----:B------:R-:W-:Y:S05]  /*0b70*/  @!P0 BRA `(.L_x_59) ;  /* 0x00003dc000008947 */ /* 0x000fea0003800000 */
[----:B-1----:R-:W-:Y:S02]  /*0b80*/  ULDC.64 UR4, c[0x0][0x340] ;  /* 0x0000d00000047ab9 */ /* 0x002fe40000000a00 */
        /* <DEDUP_REMOVED lines=8> */
[----:B------:R-:W-:Y:S02]  /*0c10*/  UIADD3 UR26, UR7, -0x1, URZ ;  /* 0xffffffff071a7890 */ /* 0x000fe4000fffe03f */
[----:B------:R-:W-:Y:S01]  /*0c20*/  ULDC.64 UR4, c[0x0][0x240] ;  /* 0x0000900000047ab9 */ /* 0x000fe20000000a00 */
[----:B------:R1:W3:Y:S01]  /*0c30*/  @P1 LDG.E R4, [R8.64] ;  /* 0x0000001608041981 */ /* 0x0002e2000c1e1900 */
[----:B------:R-:W-:Y:S01]  /*0c40*/  LEA.HI R5, R7, R62, RZ, 0x3 ;  /* 0x0000003e07057211 */ /* 0x000fe200078f18ff */
[----:B------:R-:W-:Y:S01]  /*0c50*/  UMOV UR25, 0x5 ;  /* 0x0000000500197882 */ /* 0x000fe20000000000 */
[----:B------:R-:W-:Y:S01]  /*0c60*/  IMAD.U32 R116, RZ, RZ, UR13 ;  /* 0x0000000dff747e24 */ /* 0x000fe2000f8e00ff */
[----:B------:R-:W-:Y:S01]  /*0c70*/  ULDC.64 UR6, c[0x0][0x238] ;  /* 0x00008e0000067ab9 */ /* 0x000fe20000000a00 */
[----:B------:R-:W-:Y:S01]  /*0c80*/  SHF.R.S32.HI R105, RZ, 0x3, R5 ;  /* 0x00000003ff697819 */ /* 0x000fe20000011405 */
[----:B------:R-:W-:Y:S01]  /*0c90*/  UIMAD UR4, UR12, UR4, URZ ;  /* 0x000000040c0472a4 */ /* 0x000fe2000f8e023f */
[----:B------:R-:W-:Y:S01]  /*0ca0*/  LOP3.LUT R5, R5, 0xfffffff8, RZ, 0xc0, !PT ;  /* 0xfffffff805057812 */ /* 0x000fe200078ec0ff */
[----:B------:R-:W-:Y:S01]  /*0cb0*/  USHF.L.U64.HI UR21, UR6, UR25, UR7 ;  /* 0x0000001906157299 */ /* 0x000fe20008010207 */
[----:B------:R-:W-:Y:S01]  /*0cc0*/  SHF.R.S32.HI R3, RZ, 0x1f, R105 ;  /* 0x0000001fff037819 */ /* 0x000fe20000011469 */
[----:B------:R-:W-:Y:S01]  /*0cd0*/  USHF.L.U32 UR24, UR6, 0x5, URZ ;  /* 0x0000000506187899 */ /* 0x000fe2000800063f */
[C---:B-----5:R-:W-:Y:S01]  /*0ce0*/  IADD3 R118, P0, R105.reuse, R2, RZ ;  /* 0x0000000269767210 */ /* 0x060fe20007f1e0ff */
[----:B------:R-:W-:Y:S01]  /*0cf0*/  IMAD.IADD R0, R62, 0x1, -R5 ;  /* 0x000000013e007824 */ /* 0x000fe200078e0a05 */
[----:B------:R-:W-:Y:S01]  /*0d00*/  IADD3 R77, -R105, UR17, RZ ;  /* 0x00000011694d7c10 */ /* 0x000fe2000fffe1ff */
[----:B------:R-:W-:Y:S01]  /*0d10*/  USHF.R.S32.HI UR6, URZ, 0x1f, UR20 ;  /* 0x0000001f3f067899 */ /* 0x000fe20008011414 */
[----:B------:R-:W-:Y:S01]  /*0d20*/  LEA.HI.X.SX32 R119, R2, R3, 0x1, P0 ;  /* 0x0000000302777211 */ /* 0x000fe200000f0eff */
[C---:B------:R-:W-:Y:S01]  /*0d30*/  IMAD.SHL.U32 R16, R0.reuse, 0x8, RZ ;  /* 0x0000000800107824 */ /* 0x040fe200078e00ff */
[----:B------:R-:W-:Y:S01]  /*0d40*/  UIMAD UR7, UR13, UR5, UR4 ;  /* 0x000000050d0772a4 */ /* 0x000fe2000f8e0204 */
[----:B------:R-:W-:Y:S01]  /*0d50*/  IMAD.SHL.U32 R14, R0, 0x4, RZ ;  /* 0x00000004000e7824 */ /* 0x000fe200078e00ff */
[----:B------:R-:W-:Y:S01]  /*0d60*/  LEA.HI R100, R7, R62, RZ, 0x6 ;  /* 0x0000003e07647211 */ /* 0x000fe200078f30ff */
[----:B------:R-:W-:Y:S01]  /*0d70*/  IMAD.U32 R2, RZ, RZ, UR26 ;  /* 0x0000001aff027e24 */ /* 0x000fe2000f8e00ff */
[----:B------:R-:W-:Y:S01]  /*0d80*/  SHF.R.S32.HI R17, RZ, 0x1f, R16 ;  /* 0x0000001fff117819 */ /* 0x000fe20000011410 */
[----:B------:R-:W-:Y:S01]  /*0d90*/  USEL UR31, UR20, URZ, !UP2 ;  /* 0x0000003f141f7287 */ /* 0x000fe2000d000000 */
[----:B------:R-:W-:Y:S01]  /*0da0*/  IADD3 R12, R14, 0x40, RZ ;  /* 0x000000400e0c7810 */ /* 0x000fe20007ffe0ff */
[----:B------:R-:W-:Y:S01]  /*0db0*/  IMAD R5, R2, -0x20, R77 ;  /* 0xffffffe002057824 */ /* 0x000fe200078e024d */
[----:B------:R-:W-:Y:S01]  /*0dc0*/  USEL UR30, UR6, URZ, !UP2 ;  /* 0x0000003f061e7287 */ /* 0x000fe2000d000000 */
[----:B-1----:R-:W-:Y:S01]  /*0dd0*/  IMAD R9, R119, c[0x0][0x238], RZ ;  /* 0x00008e0077097a24 */ /* 0x002fe200078e02ff */
[----:B------:R-:W-:Y:S01]  /*0de0*/  ULDC.64 UR4, c[0x0][0x248] ;  /* 0x0000920000047ab9 */ /* 0x000fe20000000a00 */
[----:B------:R-:W-:Y:S01]  /*0df0*/  IMAD.IADD R11, R14, 0x1, R12 ;  /* 0x000000010e0b7824 */ /* 0x000fe200078e020c */
[----:B------:R-:W-:Y:S01]  /*0e00*/  ISETP.GT.AND P3, PT, R5, RZ, PT ;  /* 0x000000ff0500720c */ /* 0x000fe20003f64270 */
[----:B------:R-:W-:Y:S01]  /*0e10*/  IMAD R2, R118, c[0x0][0x23c], R9 ;  /* 0x00008f0076027a24 */ /* 0x000fe200078e0209 */
[----:B------:R-:W-:Y:S01]  /*0e20*/  ISETP.GE.AND P2, PT, R16, c[0x0][0x1d4], PT ;  /* 0x0000750010007a0c */ /* 0x000fe20003f46270 */
[----:B------:R-:W-:Y:S01]  /*0e30*/  IMAD.WIDE.U32 R8, R118, c[0x0][0x238], R16 ;  /* 0x00008e0076087a25 */ /* 0x000fe200078e0010 */
[----:B------:R-:W-:Y:S01]  /*0e40*/  ISETP.GE.AND P0, PT, R11, c[0x0][0x1d4], PT ;  /* 0x000075000b007a0c */ /* 0x000fe20003f06270 */
[----:B------:R-:W-:Y:S01]  /*0e50*/  UIMAD UR4, UR30, UR4, URZ ;  /* 0x000000041e0472a4 */ /* 0x000fe2000f8e023f */
[C---:B------:R-:W-:Y:S01]  /*0e60*/  IADD3 R104, R16.reuse, 0x80, RZ ;  /* 0x0000008010687810 */ /* 0x040fe20007ffe0ff */
[----:B------:R-:W-:Y:S01]  /*0e70*/  IMAD.IADD R9, R9, 0x1, R2 ;  /* 0x0000000109097824 */ /* 0x000fe200078e0202 */
[----:B------:R-:W-:Y:S01]  /*0e80*/  SEL R2, RZ, 0xffffffff, P0 ;  /* 0xffffffffff027807 */ /* 0x000fe20000000000 */
[----:B------:R-:W-:Y:S01]  /*0e90*/  IMAD.SHL.U32 R103, R105, 0x40, RZ ;  /* 0x0000004069677824 */ /* 0x000fe200078e00ff */
[----:B------:R-:W-:Y:S01]  /*0ea0*/  IADD3 R102, R16, 0xc0, RZ ;  /* 0x000000c010667810 */ /* 0x000fe20007ffe0ff */
[----:B------:R-:W-:Y:S01]  /*0eb0*/  IMAD.WIDE.U32 R116, R116, c[0x0][0x240], R8 ;  /* 0x0000900074747a25 */ /* 0x000fe200078e0008 */
[----:B------:R-:W-:Y:S01]  /*0ec0*/  SEL R5, RZ, 0x1, P2 ;  /* 0x00000001ff057807 */ /* 0x000fe20001000000 */
[----:B------:R-:W-:Y:S01]  /*0ed0*/  UIMAD UR5, UR31, UR5, UR4 ;  /* 0x000000051f0572a4 */ /* 0x000fe2000f8e0204 */
[----:B------:R-:W-:Y:S01]  /*0ee0*/  LOP3.LUT R103, R103, 0x1c0, RZ, 0xc0, !PT ;  /* 0x000001c067677812 */ /* 0x000fe200078ec0ff */
[----:B------:R-:W-:Y:S01]  /*0ef0*/  IMAD.SHL.U32 R100, R100, 0x8, RZ ;  /* 0x0000000864647824 */ /* 0x000fe200078e00ff */
[----:B------:R-:W-:Y:S01]  /*0f00*/  IADD3 R117, R117, UR7, RZ ;  /* 0x0000000775757c10 */ /* 0x000fe2000fffe0ff */
[----:B------:R-:W-:Y:S01]  /*0f10*/  IMAD.U32 R114, RZ, RZ, UR31 ;  /* 0x0000001fff727e24 */ /* 0x000fe2000f8e00ff */
[----:B------:R-:W-:Y:S01]  /*0f20*/  LOP3.LUT R99, R103, 0x38, R16, 0xf8, !PT ;  /* 0x0000003867637812 */ /* 0x000fe200078ef810 */
[----:B------:R-:W-:Y:S01]  /*0f30*/  IMAD.SHL.U32 R2, R2, 0x2, RZ ;  /* 0x0000000202027824 */ /* 0x000fe200078e00ff */
[----:B------:R-:W-:Y:S01]  /*0f40*/  LOP3.LUT R100, R100, 0xfffffe00, RZ, 0xc0, !PT ;  /* 0xfffffe0064647812 */ /* 0x000fe200078ec0ff */
[----:B------:R-:W-:Y:S01]  /*0f50*/  IMAD.WIDE.U32 R116, R114, c[0x0][0x248], R116 ;  /* 0x0000920072747a25 */ /* 0x000fe200078e0074 */
[----:B------:R-:W-:Y:S01]  /*0f60*/  SHF.R.U32.HI R101, RZ, 0x3, R103 ;  /* 0x00000003ff657819 */ /* 0x000fe20000011667 */
[----:B------:R-:W-:Y:S01]  /*0f70*/  BSSY B0, `(.L_x_60) ;  /* 0x0000028000007945 */ /* 0x000fe20003800000 */
[----:B------:R-:W-:Y:S01]  /*0f80*/  ISETP.GE.AND P0, PT, R102, c[0x0][0x1d4], PT ;  /* 0x0000750066007a0c */ /* 0x000fe20003f06270 */
[----:B------:R-:W-:Y:S01]  /*0f90*/  IMAD.U32 R98, RZ, RZ, UR26 ;  /* 0x0000001aff627e24 */ /* 0x000fe2000f8e00ff */
[----:B------:R-:W-:-:S02]  /*0fa0*/  LOP3.LUT R2, R2, 0x2, R5, 0xe2, !PT ;  /* 0x0000000202027812 */ /* 0x000fc400078ee205 */
[----:B------:R-:W-:Y:S02]  /*0fb0*/  LOP3.LUT R99, R100, R99, R101, 0xf6, !PT ;  /* 0x0000006364637212 */ /* 0x000fe400078ef665 */
[----:B------:R-:W-:Y:S02]  /*0fc0*/  SEL R94, RZ, 0x8, P0 ;  /* 0x00000008ff5e7807 */ /* 0x000fe40000000000 */
[----:B------:R-:W-:Y:S01]  /*0fd0*/  IADD3 R121, R117, UR5, RZ ;  /* 0x0000000575797c10 */ /* 0x000fe2000fffe0ff */
[----:B------:R-:W-:Y:S01]  /*0fe0*/  IMAD.SHL.U32 R99, R99, 0x2, RZ ;  /* 0x0000000263637824 */ /* 0x000fe200078e00ff */
[----:B---3--:R-:W1:Y:S01]  /*0ff0*/  @P1 R2UR UR28, R4 ;  /* 0x00000000041c13c2 */ /* 0x008e6200000e0000 */
[----:B------:R-:W-:-:S04]  /*1000*/  ISETP.GE.AND P1, PT, R104, c[0x0][0x1d4], PT ;  /* 0x0000750068007a0c */ /* 0x000fc80003f26270 */
[----:B------:R-:W-:-:S04]  /*1010*/  SEL R5, RZ, 0x4, P1 ;  /* 0x00000004ff057807 */ /* 0x000fc80000800000 */
[----:B------:R-:W-:Y:S01]  /*1020*/  LOP3.LUT R94, R94, R2, R5, 0xfe, !PT ;  /* 0x000000025e5e7212 */ /* 0x000fe200078efe05 */
[----:B-1----:R-:W-:-:S03]  /*1030*/  @UP0 USHF.R.S32.HI UR29, URZ, 0x1f, UR28 ;  /* 0x0000001f3f1d0899 */ /* 0x002fc6000801141c */
[----:B------:R-:W-:-:S04]  /*1040*/  @!UP0 UMOV UR28, UR20 ;  /* 0x00000014001c8c82 */ /* 0x000fc80008000000 */
[----:B------:R-:W-:Y:S01]  /*1050*/  @!UP0 UMOV UR29, UR6 ;  /* 0x00000006001d8c82 */ /* 0x000fe20008000000 */
[----:B------:R-:W-:Y:S05]  /*1060*/  @!P3 BRA `(.L_x_61) ;  /* 0x000001800000b947 */ /* 0x000fea0003800000 */
[----:B------:R-:W-:Y:S01]  /*1070*/  SHF.R.S32.HI R5, RZ, 0x1f, R98 ;  /* 0x0000001fff057819 */ /* 0x000fe20000011462 */
[----:B------:R-:W-:Y:S01]  /*1080*/  IMAD R2, R98, UR21, RZ ;  /* 0x0000001562027c24 */ /* 0x000fe2000f8e02ff */
[C---:B------:R-:W-:Y:S01]  /*1090*/  LOP3.LUT R4, R94.reuse, 0xff, RZ, 0xc0, !PT ;  /* 0x000000ff5e047812 */ /* 0x040fe200078ec0ff */
[----:B------:R-:W-:Y:S02]  /*10a0*/  IMAD.SHL.U32 R7, R94, 0x10, RZ ;  /* 0x000000105e077824 */ /* 0x000fe400078e00ff */
[----:B------:R-:W-:Y:S02]  /*10b0*/  IMAD.MOV.U32 R120, RZ, RZ, R116 ;  /* 0x000000ffff787224 */ /* 0x000fe400078e0074 */
[----:B------:R-:W-:Y:S01]  /*10c0*/  IMAD R2, R5, UR24, R2 ;  /* 0x0000001805027c24 */ /* 0x000fe2000f8e0202 */
[C---:B------:R-:W-:Y:S01]  /*10d0*/  SHF.L.U32 R5, R4.reuse, 0x2, RZ ;  /* 0x0000000204057819 */ /* 0x040fe200000006ff */
[C---:B------:R-:W-:Y:S01]  /*10e0*/  IMAD.SHL.U32 R6, R4.reuse, 0x8, RZ ;  /* 0x0000000804067824 */ /* 0x040fe200078e00ff */
[----:B------:R-:W-:Y:S01]  /*10f0*/  LOP3.LUT P4, RZ, R7, 0x10, RZ, 0xc0, !PT ;  /* 0x0000001007ff7812 */ /* 0x000fe2000788c0ff */
[----:B------:R-:W-:Y:S01]  /*1100*/  IMAD.SHL.U32 R4, R4, 0x2, RZ ;  /* 0x0000000204047824 */ /* 0x000fe200078e00ff */
[----:B------:R-:W-:Y:S01]  /*1110*/  LOP3.LUT P2, RZ, R5, 0x10, RZ, 0xc0, !PT ;  /* 0x0000001005ff7812 */ /* 0x000fe2000784c0ff */
[----:B------:R-:W-:Y:S01]  /*1120*/  IMAD.WIDE.U32 R8, R98, UR24, R120 ;  /* 0x0000001862087c25 */ /* 0x000fe2000f8e0078 */
[----:B------:R-:W-:-:S02]  /*1130*/  LOP3.LUT P3, RZ, R6, 0x10, RZ, 0xc0, !PT ;  /* 0x0000001006ff7812 */ /* 0x000fc4000786c0ff */
[----:B------:R-:W-:Y:S02]  /*1140*/  LOP3.LUT P1, RZ, R4, 0x10, RZ, 0xc0, !PT ;  /* 0x0000001004ff7812 */ /* 0x000fe4000782c0ff */
[----:B------:R-:W-:Y:S02]  /*1150*/  IADD3 R2, R9, R2, RZ ;  /* 0x0000000209027210 */ /* 0x000fe40007ffe0ff */
[----:B------:R-:W-:-:S04]  /*1160*/  LEA R4, P0, R8, c[0x0][0x220], 0x1 ;  /* 0x0000880008047a11 */ /* 0x000fc800078008ff */
[----:B------:R-:W-:-:S05]  /*1170*/  LEA.HI.X R5, R8, c[0x0][0x224], R2, 0x1, P0 ;  /* 0x0000890008057a11 */ /* 0x000fca00000f0c02 */
[----:B------:R-:W-:Y:S01]  /*1180*/  @!PT LDS RZ, [RZ] ;  /* 0x00000000fffff984 */ /* 0x000fe20000000800 */
[----:B------:R-:W-:Y:S01]  /*1190*/  @!PT LDS RZ, [RZ] ;  /* 0x00000000fffff984 */ /* 0x000fe20000000800 */
[----:B------:R-:W-:Y:S01]  /*11a0*/  @!PT LDS RZ, [RZ] ;  /* 0x00000000fffff984 */ /* 0x000fe20000000800 */
[----:B------:R1:W-:Y:S04]  /*11b0*/  LDGSTS.E.BYPASS.LTC128B.128 [R99+0xc080], [R4.64], P4 ;  /* 0x0c08000004637fae */ /* 0x0003e8000a101d56 */
[----:B------:R1:W-:Y:S04]  /*11c0*/  LDGSTS.E.BYPASS.LTC128B.128 [R99+0xd080], [R4.64+0x80], P3 ;  /* 0x0d08008004637fae */ /* 0x0003e80009901d56 */
[----:B------:R1:W-:Y:S04]  /*11d0*/  LDGSTS.E.BYPASS.LTC128B.128 [R99+0xe080], [R4.64+0x100], P2 ;  /* 0x0e08010004637fae */ /* 0x0003e80009101d56 */
[----:B------:R1:W-:Y:S02]  /*11e0*/  LDGSTS.E.BYPASS.LTC128B.128 [R99+0xf080], [R4.64+0x180], P1 ;  /* 0x0f08018004637fae */ /* 0x0003e40008901d56 */
.L_x_61:
[----:B------:R-:W-:Y:S05]  /*11f0*/  BSYNC B0 ;  /* 0x0000000000007941 */ /* 0x000fea0003800000 */
.L_x_60:
[----:B------:R-:W-:Y:S01]  /*1200*/  ISETP.GE.AND P4, PT, R11, c[0x0][0x27c], PT ;  /* 0x00009f000b007a0c */ /* 0x000fe20003f86270 */
[C---:B------:R-:W-:Y:S01]  /*1210*/  IMAD R108, R3.reuse, c[0x0][0x290], RZ ;  /* 0x0000a400036c7a24 */ /* 0x040fe200078e02ff */
[C---:B------:R-:W-:Y:S01]  /*1220*/  ISETP.GE.AND P3, PT, R16.reuse, c[0x0][0x27c], PT ;  /* 0x00009f0010007a0c */ /* 0x040fe20003f66270 */
[----:B------:R-:W-:Y:S01]  /*1230*/  IMAD R106, R3, c[0x0][0x280], RZ ;  /* 0x0000a000036a7a24 */ /* 0x000fe200078e02ff */
[----:B------:R-:W-:Y:S01]  /*1240*/  SEL R2, RZ, c[0x0][0x27c], !P4 ;  /* 0x00009f00ff027a07 */ /* 0x000fe20006000000 */
[----:B------:R-:W-:Y:S01]  /*1250*/  IMAD.U32 R3, RZ, RZ, UR13 ;  /* 0x0000000dff037e24 */ /* 0x000fe2000f8e00ff */
[----:B-1----:R-:W-:Y:S01]  /*1260*/  SEL R5, RZ, c[0x0][0x27c], !P3 ;  /* 0x00009f00ff057a07 */ /* 0x002fe20005800000 */
[----:B------:R-:W-:Y:S01]  /*1270*/  ULDC.64 UR4, c[0x0][0x260] ;  /* 0x0000980000047ab9 */ /* 0x000fe20000000a00 */
[----:B------:R-:W0:Y:S01]  /*1280*/  LDGDEPBAR ;  /* 0x00000000000079af */ /* 0x000e220000000000 */
[----:B------:R-:W-:Y:S01]  /*1290*/  IMAD.WIDE.U32 R6, R3, c[0x0][0x260], R16 ;  /* 0x0000980003067a25 */ /* 0x000fe200078e0010 */
[----:B------:R-:W-:Y:S01]  /*12a0*/  UIMAD UR4, UR12, UR4, URZ ;  /* 0x000000040c0472a4 */ /* 0x000fe2000f8e023f */
[----:B------:R-:W-:Y:S01]  /*12b0*/  SHF.R.S32.HI R15, RZ, 0x1f, R14 ;  /* 0x0000001fff0f7819 */ /* 0x000fe2000001140e */
[----:B------:R-:W-:Y:S01]  /*12c0*/  ULDC.64 UR6, c[0x0][0x290] ;  /* 0x0000a40000067ab9 */ /* 0x000fe20000000a00 */
[----:B------:R-:W-:Y:S01]  /*12d0*/  IMAD.IADD R3, R11, 0x1, R2 ;  /* 0x000000010b037824 */ /* 0x000fe200078e0202 */
[----:B------:R-:W-:Y:S01]  /*12e0*/  UIMAD UR32, UR13, UR5, UR4 ;  /* 0x000000050d2072a4 */ /* 0x000fe2000f8e0204 */
[----:B------:R-:W-:Y:S01]  /*12f0*/  IMAD.IADD R5, R16, 0x1, R5 ;  /* 0x0000000110057824 */ /* 0x000fe200078e0205 */
[----:B------:R-:W-:Y:S01]  /*1300*/  USHF.L.U64.HI UR26, UR6, UR25, UR7 ;  /* 0x00000019061a7299 */ /* 0x000fe20008010207 */
[----:B------:R-:W-:Y:S01]  /*1310*/  IMAD R93, R0, 0x20, R105 ;  /* 0x00000020005d7824 */ /* 0x000fe200078e0269 */
[----:B------:R-:W-:Y:S01]  /*1320*/  SHF.R.S32.HI R84, RZ, 0x1f, R3 ;  /* 0x0000001fff547819 */ /* 0x000fe20000011403 */
[----:B------:R-:W-:Y:S01]  /*1330*/  ULDC.64 UR4, c[0x0][0x268] ;  /* 0x00009a0000047ab9 */ /* 0x000fe20000000a00 */
[----:B------:R-:W-:Y:S01]  /*1340*/  SHF.R.S32.HI R2, RZ, 0x1f, R5 ;  /* 0x0000001fff027819 */ /* 0x000fe20000011405 */
[----:B------:R-:W-:Y:S01]  /*1350*/  UIMAD UR4, UR30, UR4, URZ ;  /* 0x000000041e0472a4 */ /* 0x000fe2000f8e023f */
[----:B------:R-:W-:Y:S01]  /*1360*/  LEA.HI R80, R84, R3, RZ, 0x3 ;  /* 0x0000000354507211 */ /* 0x000fe200078f18ff */
[----:B------:R-:W-:Y:S01]  /*1370*/  USHF.L.U32 UR27, UR6, 0x5, URZ ;  /* 0x00000005061b7899 */ /* 0x000fe2000800063f */
[----:B------:R-:W-:Y:S01]  /*1380*/  LEA.HI R78, R2, R5, RZ, 0x3 ;  /* 0x00000005024e7211 */ /* 0x000fe200078f18ff */
[----:B------:R-:W-:Y:S01]  /*1390*/  UIMAD UR31, UR31, UR5, UR4 ;  /* 0x000000051f1f72a4 */ /* 0x000fe2000f8e0204 */
[----:B------:R-:W-:Y:S01]  /*13a0*/  LEA.HI R84, R84, R3, RZ, 0x6 ;  /* 0x0000000354547211 */ /* 0x000fe200078f30ff */
[----:B------:R-:W-:Y:S01]  /*13b0*/  ULDC.64 UR6, c[0x0][0x280] ;  /* 0x0000a00000067ab9 */ /* 0x000fe20000000a00 */
[----:B------:R-:W-:Y:S01]  /*13c0*/  IADD3 R7, R7, UR32, RZ ;  /* 0x0000002007077c10 */ /* 0x000fe2000fffe0ff */
[----:B------:R-:W-:Y:S01]  /*13d0*/  ULDC.64 UR4, c[0x0][0x210] ;  /* 0x0000840000047ab9 */ /* 0x000fe20000000a00 */
[----:B------:R-:W-:Y:S01]  /*13e0*/  LEA.HI R2, R2, R5, RZ, 0x6 ;  /* 0x0000000502027211 */ /* 0x000fe200078f30ff */
[----:B------:R-:W-:Y:S01]  /*13f0*/  IMAD.SHL.U32 R84, R84, 0x20, RZ ;  /* 0x0000002054547824 */ /* 0x000fe200078e00ff */
[C---:B------:R-:W-:Y:S01]  /*1400*/  LOP3.LUT R4, R103.reuse, 0x38, R80, 0xf8, !PT ;  /* 0x0000003867047812 */ /* 0x040fe200078ef850 */
[----:B------:R-:W-:Y:S01]  /*1410*/  IMAD.WIDE.U32 R114, R114, c[0x0][0x268], R6 ;  /* 0x00009a0072727a25 */ /* 0x000fe200078e0006 */
[----:B------:R-:W-:Y:S01]  /*1420*/  USHF.L.U64.HI UR7, UR6, UR25, UR7 ;  /* 0x0000001906077299 */ /* 0x000fe20008010207 */
[----:B------:R-:W-:Y:S01]  /*1430*/  LOP3.LUT R6, R103, 0x38, R78, 0xf8, !PT ;  /* 0x0000003867067812 */ /* 0x000fe200078ef84e */
[----:B------:R-:W-:Y:S01]  /*1440*/  UIMAD UR25, UR12, UR4, URZ ;  /* 0x000000040c1972a4 */ /* 0x000fe2000f8e023f */
[----:B------:R-:W-:Y:S01]  /*1450*/  IMAD.SHL.U32 R2, R2, 0x20, RZ ;  /* 0x0000002002027824 */ /* 0x000fe200078e00ff */
[----:B------:R-:W-:Y:S01]  /*1460*/  LOP3.LUT R84, R84, 0x7ffff800, RZ, 0xc0, !PT ;  /* 0x7ffff80054547812 */ /* 0x000fe200078ec0ff */
[----:B------:R-:W-:Y:S01]  /*1470*/  UIMAD.WIDE.U32 UR32, UR13, UR4, URZ ;  /* 0x000000040d2072a5 */ /* 0x000fe2000f8e003f */
[-C--:B------:R-:W-:Y:S01]  /*1480*/  LOP3.LUT R3, R4, R101.reuse, RZ, 0x3c, !PT ;  /* 0x0000006504037212 */ /* 0x080fe200078e3cff */
[----:B------:R-:W-:Y:S01]  /*1490*/  UIMAD UR25, UR13, UR5, UR25 ;  /* 0x000000050d1972a4 */ /* 0x000fe2000f8e0219 */
[----:B------:R-:W-:Y:S01]  /*14a0*/  LOP3.LUT R2, R2, 0x7ffff800, RZ, 0xc0, !PT ;  /* 0x7ffff80002027812 */ /* 0x000fe200078ec0ff */
[C---:B------:R-:W-:Y:S01]  /*14b0*/  IMAD.WIDE.U32 R112, R105.reuse, c[0x0][0x290], R16 ;  /* 0x0000a40069707a25 */ /* 0x040fe200078e0010 */
[----:B------:R-:W-:Y:S01]  /*14c0*/  LOP3.LUT R85, R6, R101, RZ, 0x3c, !PT ;  /* 0x0000006506557212 */ /* 0x000fe200078e3cff */
[----:B------:R-:W-:Y:S01]  /*14d0*/  ULDC.64 UR4, c[0x0][0x1e8] ;  /* 0x00007a0000047ab9 */ /* 0x000fe20000000a00 */
[----:B------:R-:W-:Y:S01]  /*14e0*/  SHF.R.S32.HI R0, RZ, 0x1f, R63 ;  /* 0x0000001fff007819 */ /* 0x000fe2000001143f */
[----:B------:R-:W-:Y:S01]  /*14f0*/  IMAD R108, R105, c[0x0][0x294], R108 ;  /* 0x0000a500696c7a24 */ /* 0x000fe200078e026c */
[----:B------:R-:W-:Y:S01]  /*1500*/  IADD3 R84, R3, R84, R100 ;  /* 0x0000005403547210 */ /* 0x000fe20007ffe064 */
[----:B------:R-:W-:Y:S01]  /*1510*/  IMAD.WIDE.U32 R110, R105, c[0x0][0x280], R16 ;  /* 0x0000a000696e7a25 */ /* 0x000fe200078e0010 */
[----:B------:R-:W-:Y:S01]  /*1520*/  UIMAD UR30, UR12, UR4, URZ ;  /* 0x000000040c1e72a4 */ /* 0x000fe2000f8e023f */
[----:B------:R-:W-:Y:S01]  /*1530*/  IADD3 R85, R85, R2, R100 ;  /* 0x0000000255557210 */ /* 0x000fe20007ffe064 */
[----:B------:R-:W-:Y:S01]  /*1540*/  UIMAD.WIDE.U32 UR34, UR13, UR4, URZ ;  /* 0x000000040d2272a5 */ /* 0x000fe2000f8e003f */
[C---:B------:R-:W-:Y:S01]  /*1550*/  IMAD R106, R105.reuse, c[0x0][0x284], R106 ;  /* 0x0000a100696a7a24 */ /* 0x040fe200078e026a */
[----:B------:R-:W-:Y:S01]  /*1560*/  SHF.R.S32.HI R92, RZ, 0x1f, R11 ;  /* 0x0000001fff5c7819 */ /* 0x000fe2000001140b */
[C---:B------:R-:W-:Y:S01]  /*1570*/  IMAD.WIDE.U32 R18, R105.reuse, c[0x0][0x290], R14 ;  /* 0x0000a40069127a25 */ /* 0x040fe200078e000e */
[----:B------:R-:W-:Y:S01]  /*1580*/  SHF.R.S32.HI R91, RZ, 0x1f, R104 ;  /* 0x0000001fff5b7819 */ /* 0x000fe20000011468 */
[----:B------:R-:W-:Y:S01]  /*1590*/  UIMAD UR30, UR13, UR5, UR30 ;  /* 0x000000050d1e72a4 */ /* 0x000fe2000f8e021e */
[----:B------:R-:W-:Y:S01]  /*15a0*/  SHF.R.S32.HI R3, RZ, 0x1f, R102 ;  /* 0x0000001fff037819 */ /* 0x000fe20000011466 */
[----:B------:R-:W-:Y:S01]  /*15b0*/  IMAD.WIDE.U32 R8, R105, c[0x0][0x280], R14 ;  /* 0x0000a00069087a25 */ /* 0x000fe200078e000e */
[----:B------:R-:W-:Y:S01]  /*15c0*/  SHF.R.S32.HI R89, RZ, 0x3, R78 ;  /* 0x00000003ff597819 */ /* 0x000fe2000001144e */
[----:B------:R-:W-:Y:S01]  /*15d0*/  ULDC.64 UR4, c[0x0][0x2b0] ;  /* 0x0000ac0000047ab9 */ /* 0x000fe20000000a00 */
[----:B------:R-:W-:Y:S01]  /*15e0*/  SHF.R.S32.HI R88, RZ, 0x3, R80 ;  /* 0x00000003ff587819 */ /* 0x000fe20000011450 */
[C---:B------:R-:W-:Y:S01]  /*15f0*/  IMAD.SHL.U32 R97, R94.reuse, 0x10, RZ ;  /* 0x000000105e617824 */ /* 0x040fe200078e00ff */
[----:B------:R-:W-:Y:S01]  /*1600*/  LOP3.LUT R94, R94, 0xff, RZ, 0xc0, !PT ;  /* 0x000000ff5e5e7812 */ /* 0x000fe200078ec0ff */
[----:B------:R-:W-:Y:S01]  /*1610*/  IMAD R2, R0, c[0x0][0x290], RZ ;  /* 0x0000a40000027a24 */ /* 0x000fe200078e02ff */
[----:B------:R-:W-:Y:S01]  /*1620*/  LOP3.LUT R78, R78, 0xfffffff8, RZ, 0xc0, !PT ;  /* 0xfffffff84e4e7812 */ /* 0x000fe200078ec0ff */
[----:B------:R-:W-:Y:S01]  /*1630*/  IMAD R0, R0, c[0x0][0x280], RZ ;  /* 0x0000a00000007a24 */ /* 0x000fe200078e02ff */
[----:B------:R-:W-:Y:S01]  /*1640*/  LOP3.LUT R80, R80, 0xfffffff8, RZ, 0xc0, !PT ;  /* 0xfffffff850507812 */ /* 0x000fe200078ec0ff */
[----:B------:R-:W-:Y:S01]  /*1650*/  IMAD.IADD R113, R113, 0x1, R108 ;  /* 0x0000000171717824 */ /* 0x000fe200078e026c */
[----:B------:R-:W-:Y:S01]  /*1660*/  LEA.HI R92, R92, R11, RZ, 0x3 ;  /* 0x0000000b5c5c7211 */ /* 0x000fe200078f18ff */
[----:B------:R-:W-:Y:S01]  /*1670*/  IMAD.IADD R111, R111, 0x1, R106 ;  /* 0x000000016f6f7824 */ /* 0x000fe200078e026a */
[----:B------:R-:W-:Y:S01]  /*1680*/  LEA.HI R91, R91, R104, RZ, 0x3 ;  /* 0x000000685b5b7211 */ /* 0x000fe200078f18ff */
[----:B------:R-:W-:Y:S01]  /*1690*/  IMAD.IADD R109, R108, 0x1, R19 ;  /* 0x000000016c6d7824 */ /* 0x000fe200078e0213 */
[----:B------:R-:W-:Y:S01]  /*16a0*/  LEA.HI R90, R3, R102, RZ, 0x3 ;  /* 0x00000066035a7211 */ /* 0x000fe200078f18ff */
[----:B------:R-:W-:Y:S01]  /*16b0*/  IMAD.IADD R107, R106, 0x1, R9 ;  /* 0x000000016a6b7824 */ /* 0x000fe200078e0209 */
[----:B------:R-:W-:Y:S01]  /*16c0*/  UIMAD UR29, UR29, UR4, URZ ;  /* 0x000000041d1d72a4 */ /* 0x000fe2000f8e023f */
[----:B------:R-:W-:Y:S01]  /*16d0*/  IMAD.MOV.U32 R108, RZ, RZ, R18 ;  /* 0x000000ffff6c7224 */ /* 0x000fe200078e0012 */
[----:B------:R-:W-:Y:S01]  /*16e0*/  SHF.R.S32.HI R3, RZ, 0x1f, R78 ;  /* 0x0000001fff037819 */ /* 0x000fe2000001144e */
[----:B------:R-:W-:Y:S01]  /*16f0*/  IMAD.MOV.U32 R106, RZ, RZ, R8 ;  /* 0x000000ffff6a7224 */ /* 0x000fe200078e0008 */
[----:B------:R-:W-:Y:S01]  /*1700*/  SHF.R.S32.HI R79, RZ, 0x1f, R80 ;  /* 0x0000001fff4f7819 */ /* 0x000fe20000011450 */
[----:B------:R-:W-:Y:S01]  /*1710*/  IMAD.SHL.U32 R96, R94, 0x8, RZ ;  /* 0x000000085e607824 */ /* 0x000fe200078e00ff */
[----:B------:R-:W-:Y:S01]  /*1720*/  LOP3.LUT R92, R92, 0xfffffff8, RZ, 0xc0, !PT ;  /* 0xfffffff85c5c7812 */ /* 0x000fe200078ec0ff */
[----:B------:R-:W-:Y:S01]  /*1730*/  IMAD.SHL.U32 R95, R94, 0x4, RZ ;  /* 0x000000045e5f7824 */ /* 0x000fe200078e00ff */
[----:B------:R-:W-:Y:S01]  /*1740*/  LOP3.LUT R91, R91, 0xfffffff8, RZ, 0xc0, !PT ;  /* 0xfffffff85b5b7812 */ /* 0x000fe200078ec0ff */
[C---:B------:R-:W-:Y:S01]  /*1750*/  IMAD R5, R63.reuse, c[0x0][0x294], R2 ;  /* 0x0000a5003f057a24 */ /* 0x040fe200078e0202 */
[----:B------:R-:W-:Y:S01]  /*1760*/  LOP3.LUT R90, R90, 0xfffffff8, RZ, 0xc0, !PT ;  /* 0xfffffff85a5a7812 */ /* 0x000fe200078ec0ff */
[C---:B------:R-:W-:Y:S01]  /*1770*/  IMAD R69, R63.reuse, c[0x0][0x284], R0 ;  /* 0x0000a1003f457a24 */ /* 0x040fe200078e0200 */
[----:B------:R-:W-:Y:S01]  /*1780*/  UIMAD.WIDE.U32 UR36, UR28, UR4, URZ ;  /* 0x000000041c2472a5 */ /* 0x000fe2000f8e003f */
[----:B------:R-:W-:Y:S01]  /*1790*/  IMAD.SHL.U32 R94, R94, 0x2, RZ ;  /* 0x000000025e5e7824 */ /* 0x000fe200078e00ff */
[----:B------:R-:W-:Y:S01]  /*17a0*/  UIMAD UR29, UR28, UR5, UR29 ;  /* 0x000000051c1d72a4 */ /* 0x000fe2000f8e021d */
[----:B------:R-:W-:Y:S01]  /*17b0*/  IMAD.WIDE.U32 R110, R63, c[0x0][0x280], R110 ;  /* 0x0000a0003f6e7a25 */ /* 0x000fe200078e006e */
[----:B------:R-:W-:Y:S01]  /*17c0*/  SHF.L.U64.HI R76, R78, 0x1, R3 ;  /* 0x000000014e4c7819 */ /* 0x000fe20000010203 */
[----:B------:R-:W-:Y:S01]  /*17d0*/  USHF.L.U32 UR6, UR6, 0x5, URZ ;  /* 0x0000000506067899 */ /* 0x000fe2000800063f */
[----:B------:R-:W-:Y:S01]  /*17e0*/  SHF.L.U64.HI R79, R80, 0x1, R79 ;  /* 0x00000001504f7819 */ /* 0x000fe2000001024f */
[----:B------:R-:W-:Y:S01]  /*17f0*/  IMAD.MOV.U32 R2, RZ, RZ, c[0x0][0x2b8] ;  /* 0x0000ae00ff027624 */ /* 0x000fe200078e00ff */
[----:B------:R-:W-:Y:S01]  /*1800*/  IADD3 R73, R73, UR18, RZ ;  /* 0x0000001249497c10 */ /* 0x000fe2000fffe0ff */
[----:B------:R-:W-:Y:S01]  /*1810*/  IMAD.MOV.U32 R0, RZ, RZ, c[0x0][0x27c] ;  /* 0x00009f00ff007624 */ /* 0x000fe200078e00ff */
[C---:B------:R-:W-:Y:S01]  /*1820*/  IADD3 R10, R14.reuse, 0x60, RZ ;  /* 0x000000600e0a7810 */ /* 0x040fe20007ffe0ff */
[----:B------:R-:W-:Y:S01]  /*1830*/  IMAD.MOV.U32 R86, RZ, RZ, c[0x0][0x27c] ;  /* 0x00009f00ff567624 */ /* 0x000fe200078e00ff */
[----:B------:R-:W-:Y:S01]  /*1840*/  IADD3 R9, R14, 0x20, RZ ;  /* 0x000000200e097810 */ /* 0x000fe20007ffe0ff */
[----:B------:R-:W-:Y:S01]  /*1850*/  IMAD.WIDE.U32 R112, R63, c[0x0][0x290], R112 ;  /* 0x0000a4003f707a25 */ /* 0x000fe200078e0070 */
[----:B------:R-:W-:Y:S01]  /*1860*/  LOP3.LUT R97, R97, 0x10, RZ, 0xc0, !PT ;  /* 0x0000001061617812 */ /* 0x000fe200078ec0ff */
[----:B------:R-:W-:Y:S01]  /*1870*/  UIADD3 UR25, UR33, UR25, URZ ;  /* 0x0000001921197290 */ /* 0x000fe2000fffe03f */
[----:B------:R-:W-:Y:S01]  /*1880*/  LOP3.LUT R96, R96, 0x10, RZ, 0xc0, !PT ;  /* 0x0000001060607812 */ /* 0x000fe200078ec0ff */
[----:B------:R-:W-:Y:S01]  /*1890*/  IMAD.WIDE.U32 R108, R63, c[0x0][0x290], R108 ;  /* 0x0000a4003f6c7a25 */ /* 0x000fe200078e006c */
[----:B------:R-:W-:Y:S01]  /*18a0*/  LOP3.LUT R95, R95, 0x10, RZ, 0xc0, !PT ;  /* 0x000000105f5f7812 */ /* 0x000fe200078ec0ff */
[----:B------:R-:W-:Y:S01]  /*18b0*/  UIADD3 UR30, UR35, UR30, URZ ;  /* 0x0000001e231e7290 */ /* 0x000fe2000fffe03f */
[----:B------:R-:W-:Y:S01]  /*18c0*/  LOP3.LUT R94, R94, 0x10, RZ, 0xc0, !PT ;  /* 0x000000105e5e7812 */ /* 0x000fe200078ec0ff */
[----:B------:R-:W-:Y:S01]  /*18d0*/  IMAD.WIDE.U32 R106, R63, c[0x0][0x280], R106 ;  /* 0x0000a0003f6a7a25 */ /* 0x000fe200078e006a */
[----:B------:R-:W-:Y:S01]  /*18e0*/  SHF.R.S32.HI R83, RZ, 0x1f, R92 ;  /* 0x0000001fff537819 */ /* 0x000fe2000001145c */
[----:B------:R-:W-:Y:S01]  /*18f0*/  UIADD3 UR29, UR37, UR29, URZ ;  /* 0x0000001d251d7290 */ /* 0x000fe2000fffe03f */
[----:B------:R-:W-:Y:S01]  /*1900*/  SHF.R.S32.HI R82, RZ, 0x1f, R91 ;  /* 0x0000001fff527819 */ /* 0x000fe2000001145b */
[----:B------:R-:W-:Y:S01]  /*1910*/  IMAD.IADD R71, R111, 0x1, R69 ;  /* 0x000000016f477824 */ /* 0x000fe200078e0245 */
[----:B------:R-:W-:Y:S01]  /*1920*/  SHF.R.S32.HI R81, RZ, 0x1f, R90 ;  /* 0x0000001fff517819 */ /* 0x000fe2000001145a */
[----:B------:R-:W-:Y:S01]  /*1930*/  IMAD.SHL.U32 R86, R86, 0x2, RZ ;  /* 0x0000000256567824 */ /* 0x000fe200078e00ff */
[----:B------:R-:W-:Y:S01]  /*1940*/  IADD3 R75, R115, UR31, RZ ;  /* 0x0000001f734b7c10 */ /* 0x000fe2000fffe0ff */
[----:B------:R-:W-:Y:S01]  /*1950*/  IMAD.IADD R72, R113, 0x1, R5 ;  /* 0x0000000171487824 */ /* 0x000fe200078e0205 */
[----:B------:R-:W-:Y:S01]  /*1960*/  ISETP.NE.AND P5, PT, R2, 0x1, PT ;  /* 0x000000010200780c */ /* 0x000fe20003fa5270 */
[----:B------:R-:W-:Y:S01]  /*1970*/  IMAD.IADD R70, R5, 0x1, R109 ;  /* 0x0000000105467824 */ /* 0x000fe200078e026d */
[----:B------:R-:W-:Y:S01]  /*1980*/  BAR.SYNC.DEFER_BLOCKING 0x0 ;  /* 0x0000000000007b1d */ /* 0x000fe20000010000 */
[----:B------:R-:W-:Y:S01]  /*1990*/  IMAD.IADD R69, R69, 0x1, R107 ;  /* 0x0000000145457824 */ /* 0x000fe200078e026b */
[----:B------:R-:W-:Y:S01]  /*19a0*/  ISETP.GE.AND P6, PT, R0, 0x1, PT ;  /* 0x000000010000780c */ /* 0x000fe20003fc6270 */
[----:B------:R-:W-:-:S02]  /*19b0*/  IMAD.SHL.U32 R78, R78, 0x2, RZ ;  /* 0x000000024e4e7824 */ /* 0x000fc400078e00ff */
[----:B------:R-:W-:Y:S01]  /*19c0*/  IMAD.SHL.U32 R80, R80, 0x2, RZ ;  /* 0x0000000250507824 */ /* 0x000fe200078e00ff */
[----:B------:R-:W-:Y:S01]  /*19d0*/  ULDC.U8 UR4, c[0x0][0x298] ;  /* 0x0000a60000047ab9 */ /* 0x000fe20000000000 */
[----:B------:R-:W-:Y:S02]  /*19e0*/  IMAD.SHL.U32 R85, R85, 0x2, RZ ;  /* 0x0000000255557824 */ /* 0x000fe400078e00ff */
[----:B------:R-:W-:Y:S02]  /*19f0*/  IMAD.SHL.U32 R84, R84, 0x2, RZ ;  /* 0x0000000254547824 */ /* 0x000fe400078e00ff */
.L_x_80:
[----:B------:R-:W-:Y:S01]  /*1a00*/  IMAD.SHL.U32 R68, R98, 0x20, RZ ;  /* 0x0000002062447824 */ /* 0x000fe200078e00ff */
[----:B------:R-:W-:Y:S04]  /*1a10*/  DEPBAR.LE SB0, 0x0 ;  /* 0x000080000000791a */ /* 0x000fe80000000000 */
[----:B------:R-:W-:Y:S01]  /*1a20*/  IMAD.IADD R0, R93, 0x1, R68 ;  /* 0x000000015d007824 */ /* 0x000fe200078e0244 */
[----:B------:R-:W-:Y:S01]  /*1a30*/  BSSY B1, `(.L_x_62) ;  /* 0x0000299000017945 */ /* 0x000fe20003800000 */
[----:B------:R-:W-:Y:S02]  /*1a40*/  IMAD.MOV.U32 R87, RZ, RZ, RZ ;  /* 0x000000ffff577224 */ /* 0x000fe400078e00ff */
[----:B------:R-:W-:Y:S01]  /*1a50*/  IMAD.IADD R67, R73, 0x1, R0 ;  /* 0x0000000149437824 */ /* 0x000fe200078e0200 */
[----:B------:R-:W-:Y:S03]  /*1a60*/  ISETP.GE.AND P0, PT, R0, UR17, PT ;  /* 0x0000001100007c0c */ /* 0x000fe6000bf06270 */
[----:B------:R-:W-:Y:S01]  /*1a70*/  @P5 IMAD.HI.U32 R2, R67, c[0x0][0x2bc], RZ ;  /* 0x0000af0043025a27 */ /* 0x000fe200078e00ff */
[----:B------:R-:W-:Y:S02]  /*1a80*/  ISETP.GT.OR P0, PT, R93, 0x1f, P0 ;  /* 0x0000001f5d00780c */ /* 0x000fe40000704670 */
[----:B------:R-:W-:Y:S02]  /*1a90*/  MOV R0, R67 ;  /* 0x0000004300007202 */ /* 0x000fe40000000f00 */
[----:B------:R-:W-:Y:S09]  /*1aa0*/  @P5 SHF.R.U32.HI R0, RZ, c[0x0][0x2c0], R2 ;  /* 0x0000b000ff005a19 */ /* 0x000ff20000011602 */
[C---:B------:R-:W-:Y:S04]  /*1ab0*/  @!P0 IADD3 R3, P1, R0.reuse, UR36, RZ ;  /* 0x0000002400038c10 */ /* 0x040fe8000ff3e0ff */
[----:B------:R-:W-:Y:S01]  /*1ac0*/  @!P0 LEA.HI.X.SX32 R2, R0, UR29, 0x1, P1 ;  /* 0x0000001d00028c11 */ /* 0x000fe200088f0eff */
[----:B------:R-:W-:Y:S01]  /*1ad0*/  IMAD.MOV R0, RZ, RZ, -R0 ;  /* 0x000000ffff007224 */ /* 0x000fe200078e0a00 */
[C---:B-1----:R-:W-:Y:S03]  /*1ae0*/  @!P0 LEA R6, P1, R3.reuse, c[0x0][0x2a0], 0x2 ;  /* 0x0000a80003068a11 */ /* 0x042fe600078210ff */
[----:B------:R-:W-:Y:S01]  /*1af0*/  IMAD R67, R0, c[0x0][0x2b8], R67 ;  /* 0x0000ae0000437a24 */ /* 0x000fe200078e0243 */
[----:B------:R-:W-:Y:S03]  /*1b00*/  @!P0 LEA.HI.X R7, R3, c[0x0][0x2a4], R2, 0x2, P1 ;  /* 0x0000a90003078a11 */ /* 0x000fe600008f1402 */
[C---:B------:R-:W-:Y:S01]  /*1b10*/  IMAD.WIDE.U32 R4, R67.reuse, c[0x0][0x1e0], RZ ;  /* 0x0000780043047a25 */ /* 0x040fe200078e00ff */
[----:B------:R-:W-:Y:S01]  /*1b20*/  SHF.R.S32.HI R66, RZ, 0x1f, R67 ;  /* 0x0000001fff427819 */ /* 0x000fe20000011443 */
[----:B------:R-:W3:Y:S04]  /*1b30*/  @!P0 LDG.E R87, [R6.64] ;  /* 0x0000001606578981 */ /* 0x000ee8000c1e1900 */
[----:B------:R-:W-:Y:S01]  /*1b40*/  IMAD R0, R66, c[0x0][0x1e0], RZ ;  /* 0x0000780042007a24 */ /* 0x000fe200078e02ff */
[----:B------:R-:W-:Y:S03]  /*1b50*/  BAR.SYNC.DEFER_BLOCKING 0x0 ;  /* 0x0000000000007b1d */ /* 0x000fe60000010000 */
[----:B------:R-:W-:Y:S05]  /*1b60*/  IMAD R0, R67, c[0x0][0x1e4], R0 ;  /* 0x0000790043007a24 */ /* 0x000fea00078e0200 */
[----:B------:R-:W-:Y:S02]  /*1b70*/  IADD3 R5, R5, R0, RZ ;  /* 0x0000000005057210 */ /* 0x000fe40007ffe0ff */
[----:B---3--:R-:W-:Y:S03]  /*1b80*/  SHF.R.S32.HI R65, RZ, 0x1f, R87 ;  /* 0x0000001fff417819 */ /* 0x008fe60000011457 */
[----:B------:R-:W-:Y:S04]  /*1b90*/  IMAD.WIDE.U32 R4, R87, c[0x0][0x1f0], R4 ;  /* 0x00007c0057047a25 */ /* 0x000fe800078e0004 */
[----:B------:R-:W-:Y:S01]  /*1ba0*/  IMAD R2, R65, c[0x0][0x1f0], RZ ;  /* 0x00007c0041027a24 */ /* 0x000fe200078e02ff */
[----:B------:R-:W-:Y:S03]  /*1bb0*/  IADD3 R4, P1, R4, UR34, RZ ;  /* 0x0000002204047c10 */ /* 0x000fe6000ff3e0ff */
[----:B------:R-:W-:Y:S01]  /*1bc0*/  IMAD R2, R87, c[0x0][0x1f4], R2 ;  /* 0x00007d0057027a24 */ /* 0x000fe200078e0202 */
[C---:B------:R-:W-:Y:S04]  /*1bd0*/  LEA R0, P0, R4.reuse, c[0x0][0x1c8], 0x1 ;  /* 0x0000720004007a11 */ /* 0x040fe800078008ff */
[----:B------:R-:W-:Y:S04]  /*1be0*/  IADD3.X R3, R5, UR30, R2, P1, !PT ;  /* 0x0000001e05037c10 */ /* 0x000fe80008ffe402 */
[----:B------:R-:W-:Y:S01]  /*1bf0*/  LEA.HI.X R4, R4, c[0x0][0x1cc], R3, 0x1, P0 ;  /* 0x0000730004047a11 */ /* 0x000fe200000f0c03 */
[----:B----45:R-:W-:-:S05]  /*1c00*/  @!P6 BRA `(.L_x_63) ;  /* 0x000026000000e947 */ /* 0x030fca0003800000 */
[C---:B------:R-:W-:Y:S01]  /*1c10*/  IMAD R5, R98.reuse, UR7, RZ ;  /* 0x0000000762057c24 */ /* 0x040fe2000f8e02ff */
[----:B------:R-:W-:Y:S01]  /*1c20*/  ISETP.NE.AND P0, PT, RZ, UR4, PT ;  /* 0x00000004ff007c0c */ /* 0x000fe2000bf05270 */
[C---:B------:R-:W-:Y:S01]  /*1c30*/  IMAD R3, R98.reuse, UR26, RZ ;  /* 0x0000001a62037c24 */ /* 0x040fe2000f8e02ff */
[----:B------:R-:W-:Y:S01]  /*1c40*/  SHF.R.S32.HI R2, RZ, 0x1f, R98 ;  /* 0x0000001fff027819 */ /* 0x000fe20000011462 */
[----:B------:R-:W-:Y:S01]  /*1c50*/  IMAD.WIDE.U32 R20, R98, UR6, RZ ;  /* 0x0000000662147c25 */ /* 0x000fe2000f8e00ff */
[----:B------:R-:W-:Y:S03]  /*1c60*/  IADD3 R64, -R68, UR17, RZ ;  /* 0x0000001144407c10 */ /* 0x000fe6000fffe1ff */
[----:B------:R-:W-:Y:S01]  /*1c70*/  IMAD R5, R2, UR6, R5 ;  /* 0x0000000602057c24 */ /* 0x000fe2000f8e0205 */
[----:B------:R-:W-:Y:S01]  /*1c80*/  IMNMX R64, R64, 0x20, PT ;  /* 0x0000002040407817 */ /* 0x000fe20003800200 */
[----:B------:R-:W-:Y:S02]  /*1c90*/  IMAD R3, R2, UR27, R3 ;  /* 0x0000001b02037c24 */ /* 0x000fe4000f8e0203 */
[----:B------:R-:W-:Y:S01]  /*1ca0*/  IMAD.WIDE.U32 R6, R98, UR27, RZ ;  /* 0x0000001b62067c25 */ /* 0x000fe2000f8e00ff */
[----:B------:R-:W-:Y:S04]  /*1cb0*/  IADD3 R2, R21, R5, RZ ;  /* 0x0000000515027210 */ /* 0x000fe80007ffe0ff */
[----:B------:R-:W-:Y:S01]  /*1cc0*/  IADD3 R3, R7, R3, RZ ;  /* 0x0000000307037210 */ /* 0x000fe20007ffe0ff */
[----:B------:R-:W-:-:S05]  /*1cd0*/  @!P0 BRA `(.L_x_64) ;  /* 0x0000127000008947 */ /* 0x000fca0003800000 */
[----:B------:R-:W-:Y:S01]  /*1ce0*/  ISETP.GE.AND P2, PT, R105, R64, PT ;  /* 0x000000406900720c */ /* 0x000fe20003f46270 */
[----:B------:R-:W-:Y:S01]  /*1cf0*/  BSSY B0, `(.L_x_65) ;  /* 0x0000026000007945 */ /* 0x000fe20003800000 */
[----:B------:R-:W-:Y:S01]  /*1d00*/  CS2R R40, SRZ ;  /* 0x0000000000287805 */ /* 0x000fe2000001ff00 */
[----:B------:R-:W-:Y:S01]  /*1d10*/  CS2R R44, SRZ ;  /* 0x00000000002c7805 */ /* 0x000fe2000001ff00 */
[----:B------:R-:W-:Y:S01]  /*1d20*/  CS2R R46, SRZ ;  /* 0x00000000002e7805 */ /* 0x000fe2000001ff00 */
[----:B------:R-:W-:Y:S01]  /*1d30*/  CS2R R50, SRZ ;  /* 0x0000000000327805 */ /* 0x000fe2000001ff00 */
[----:B------:R-:W-:Y:S01]  /*1d40*/  CS2R R18, SRZ ;  /* 0x0000000000127805 */ /* 0x000fe2000001ff00 */
[----:B------:R-:W-:Y:S01]  /*1d50*/  CS2R R24, SRZ ;  /* 0x0000000000187805 */ /* 0x000fe2000001ff00 */
[----:B------:R-:W-:Y:S01]  /*1d60*/  CS2R R28, SRZ ;  /* 0x00000000001c7805 */ /* 0x000fe2000001ff00 */
[----:B------:R-:W-:Y:S04]  /*1d70*/  CS2R R32, SRZ ;  /* 0x0000000000207805 */ /* 0x000fe8000001ff00 */
[----:B------:R-:W-:-:S05]  /*1d80*/  @P2 BRA `(.L_x_66) ;  /* 0x000001c000002947 */ /* 0x000fca0003800000 */
[----:B------:R-:W-:Y:S01]  /*1d90*/  IADD3 R20, P1, R106, R20, RZ ;  /* 0x000000146a147210 */ /* 0x000fe20007f3e0ff */
[----:B------:R-:W-:Y:S01]  /*1da0*/  CS2R R50, SRZ ;  /* 0x0000000000327805 */ /* 0x000fe2000001ff00 */
[----:B------:R-:W-:Y:S01]  /*1db0*/  IADD3 R6, P0, R108, R6, RZ ;  /* 0x000000066c067210 */ /* 0x000fe20007f1e0ff */
[----:B------:R-:W-:Y:S01]  /*1dc0*/  CS2R R32, SRZ ;  /* 0x0000000000207805 */ /* 0x000fe2000001ff00 */
[----:B------:R-:W-:Y:S01]  /*1dd0*/  CS2R R46, SRZ ;  /* 0x00000000002e7805 */ /* 0x000fe2000001ff00 */
[----:B------:R-:W-:Y:S01]  /*1de0*/  IMAD.X R5, R2, 0x1, R69, P1 ;  /* 0x0000000102057824 */ /* 0x000fe200008e0645 */
[----:B------:R-:W-:Y:S01]  /*1df0*/  LEA R22, P1, R20, c[0x0][0x270], 0x1 ;  /* 0x00009c0014167a11 */ /* 0x000fe200078208ff */
[----:B------:R-:W-:Y:S01]  /*1e00*/  IMAD.X R3, R3, 0x1, R70, P0 ;  /* 0x0000000103037824 */ /* 0x000fe200000e0646 */
[----:B------:R-:W-:Y:S01]  /*1e10*/  LEA R2, P0, R6, c[0x0][0x288], 0x1 ;  /* 0x0000a20006027a11 */ /* 0x000fe200078008ff */
[----:B------:R-:W-:Y:S01]  /*1e20*/  CS2R R28, SRZ ;  /* 0x00000000001c7805 */ /* 0x000fe2000001ff00 */
[----:B------:R-:W-:Y:S01]  /*1e30*/  LEA.HI.X R23, R20, c[0x0][0x274], R5, 0x1, P1 ;  /* 0x00009d0014177a11 */ /* 0x000fe200008f0c05 */
[----:B------:R-:W-:Y:S01]  /*1e40*/  CS2R R44, SRZ ;  /* 0x00000000002c7805 */ /* 0x000fe2000001ff00 */
[----:B------:R-:W-:Y:S01]  /*1e50*/  ISETP.GE.AND P1, PT, R14, c[0x0][0x27c], PT ;  /* 0x00009f000e007a0c */ /* 0x000fe20003f26270 */
[----:B------:R-:W-:Y:S01]  /*1e60*/  CS2R R40, SRZ ;  /* 0x0000000000287805 */ /* 0x000fe2000001ff00 */
[----:B------:R-:W-:Y:S01]  /*1e70*/  LEA.HI.X R3, R6, c[0x0][0x28c], R3, 0x1, P0 ;  /* 0x0000a30006037a11 */ /* 0x000fe200000f0c03 */
[----:B------:R-:W-:Y:S01]  /*1e80*/  CS2R R24, SRZ ;  /* 0x0000000000187805 */ /* 0x000fe2000001ff00 */
[----:B------:R-:W-:Y:S01]  /*1e90*/  ISETP.GE.AND P0, PT, R9, c[0x0][0x27c], PT ;  /* 0x00009f0009007a0c */ /* 0x000fe20003f06270 */
[----:B------:R-:W-:Y:S08]  /*1ea0*/  CS2R R18, SRZ ;  /* 0x0000000000127805 */ /* 0x000ff0000001ff00 */
[----:B------:R1:W5:Y:S04]  /*1eb0*/  @!P1 LDG.E.64 R50, [R22.64] ;  /* 0x0000001616329981 */ /* 0x000368000c1e1b00 */
[----:B------:R1:W5:Y:S01]  /*1ec0*/  @!P1 LDG.E.64 R32, [R2.64] ;  /* 0x0000001602209981 */ /* 0x000362000c1e1b00 */
[----:B------:R-:W-:Y:S03]  /*1ed0*/  ISETP.GE.AND P1, PT, R12, c[0x0][0x27c], PT ;  /* 0x00009f000c007a0c */ /* 0x000fe60003f26270 */
[----:B------:R1:W5:Y:S04]  /*1ee0*/  @!P0 LDG.E.64 R46, [R22.64+0x40] ;  /* 0x00004016162e8981 */ /* 0x000368000c1e1b00 */
[----:B------:R1:W5:Y:S01]  /*1ef0*/  @!P0 LDG.E.64 R28, [R2.64+0x40] ;  /* 0x00004016021c8981 */ /* 0x000362000c1e1b00 */
[----:B------:R-:W-:Y:S05]  /*1f00*/  ISETP.GE.AND P0, PT, R10, c[0x0][0x27c], PT ;  /* 0x00009f000a007a0c */ /* 0x000fea0003f06270 */
[----:B------:R1:W5:Y:S04]  /*1f10*/  @!P1 LDG.E.64 R44, [R22.64+0x80] ;  /* 0x00008016162c9981 */ /* 0x000368000c1e1b00 */
[----:B------:R1:W5:Y:S04]  /*1f20*/  @!P1 LDG.E.64 R24, [R2.64+0x80] ;  /* 0x0000801602189981 */ /* 0x000368000c1e1b00 */
[----:B------:R1:W5:Y:S04]  /*1f30*/  @!P0 LDG.E.64 R40, [R22.64+0xc0] ;  /* 0x0000c01616288981 */ /* 0x000368000c1e1b00 */
[----:B------:R1:W5:Y:S02]  /*1f40*/  @!P0 LDG.E.64 R18, [R2.64+0xc0] ;  /* 0x0000c01602128981 */ /* 0x000364000c1e1b00 */
.L_x_66:
[----:B------:R-:W-:Y:S05]  /*1f50*/  BSYNC B0 ;  /* 0x0000000000007941 */ /* 0x000fea0003800000 */
.L_x_65:
[----:B------:R3:W4:Y:S04]  /*1f60*/  SHFL.IDX PT, R55, R4, RZ, 0x181f ;  /* 0x00181fff04377589 */ /* 0x00072800000e0000 */
[----:B------:R3:W1:Y:S01]  /*1f70*/  SHFL.IDX PT, R53, R0, RZ, 0x181f ;  /* 0x00181fff00357589 */ /* 0x00066200000e0000 */
[----:B------:R-:W-:-:S05]  /*1f80*/  @P2 BRA `(.L_x_67) ;  /* 0x0000243000002947 */ /* 0x000fca0003800000 */
[----:B------:R-:W-:Y:S01]  /*1f90*/  ISETP.GE.AND P0, PT, R16, c[0x0][0x1d4], PT ;  /* 0x0000750010007a0c */ /* 0x000fe20003f06270 */
[----:B-----5:R-:W-:Y:S01]  /*1fa0*/  IMAD.MOV.U32 R13, RZ, RZ, R44 ;  /* 0x000000ffff0d7224 */ /* 0x020fe200078e002c */
[----:B------:R-:W-:Y:S01]  /*1fb0*/  MOV R8, R45 ;  /* 0x0000002d00087202 */ /* 0x000fe20000000f00 */
[----:B---3--:R-:W-:Y:S01]  /*1fc0*/  IMAD.MOV.U32 R0, RZ, RZ, R19 ;  /* 0x000000ffff007224 */ /* 0x008fe200078e0013 */
[----:B-1----:R-:W-:Y:S01]  /*1fd0*/  MOV R2, R18 ;  /* 0x0000001200027202 */ /* 0x002fe20000000f00 */
[----:B------:R-:W-:Y:S01]  /*1fe0*/  IMAD.MOV.U32 R21, RZ, RZ, R40 ;  /* 0x000000ffff157224 */ /* 0x000fe200078e0028 */
[----:B------:R-:W-:Y:S01]  /*1ff0*/  PRMT R42, R8, 0x5410, R13 ;  /* 0x00005410082a7816 */ /* 0x000fe2000000000d */
[----:B------:R-:W-:Y:S01]  /*2000*/  IMAD.MOV.U32 R20, RZ, RZ, R41 ;  /* 0x000000ffff147224 */ /* 0x000fe200078e0029 */
[----:B------:R-:W-:Y:S01]  /*2010*/  PRMT R5, R0, 0x5410, R2 ;  /* 0x0000541000057816 */ /* 0x000fe20000000002 */
[----:B------:R-:W-:Y:S01]  /*2020*/  IMAD.MOV.U32 R13, RZ, RZ, R46 ;  /* 0x000000ffff0d7224 */ /* 0x000fe200078e002e */
[----:B------:R-:W-:Y:S01]  /*2030*/  MOV R3, R25 ;  /* 0x0000001900037202 */ /* 0x000fe20000000f00 */
[----:B------:R-:W-:Y:S01]  /*2040*/  IMAD.MOV.U32 R8, RZ, RZ, R47 ;  /* 0x000000ffff087224 */ /* 0x000fe200078e002f */
[----:B------:R-:W-:Y:S01]  /*2050*/  MOV R0, R29 ;  /* 0x0000001d00007202 */ /* 0x000fe20000000f00 */
[----:B------:R-:W-:Y:S01]  /*2060*/  IMAD.MOV.U32 R4, RZ, RZ, R24 ;  /* 0x000000ffff047224 */ /* 0x000fe200078e0018 */
[----:B------:R-:W-:Y:S01]  /*2070*/  PRMT R38, R20, 0x5410, R21 ;  /* 0x0000541014267816 */ /* 0x000fe20000000015 */
[----:B------:R-:W-:Y:S01]  /*2080*/  IMAD.MOV.U32 R2, RZ, RZ, R28 ;  /* 0x000000ffff027224 */ /* 0x000fe200078e001c */
[----:B------:R-:W-:Y:S01]  /*2090*/  PRMT R43, R8, 0x5410, R13 ;  /* 0x00005410082b7816 */ /* 0x000fe2000000000d */
[----:B------:R-:W-:Y:S01]  /*20a0*/  BSSY B0, `(.L_x_68) ;  /* 0x000003d000007945 */ /* 0x000fe20003800000 */
[----:B------:R-:W-:Y:S02]  /*20b0*/  PRMT R6, R3, 0x5410, R4 ;  /* 0x0000541003067816 */ /* 0x000fe40000000004 */
[----:B------:R-:W-:Y:S01]  /*20c0*/  PRMT R7, R0, 0x5410, R2 ;  /* 0x0000541000077816 */ /* 0x000fe20000000002 */
[----:B------:R-:W-:-:S05]  /*20d0*/  @P0 BRA `(.L_x_69) ;  /* 0x0000039000000947 */ /* 0x000fca0003800000 */
[----:B------:R-:W-:Y:S01]  /*20e0*/  ISETP.GE.AND P0, PT, R14, c[0x0][0x27c], PT ;  /* 0x00009f000e007a0c */ /* 0x000fe20003f06270 */
[----:B------:R-:W1:Y:S01]  /*20f0*/  LDS.128 R20, [R99+0xc080] ;  /* 0x00c0800063147984 */ /* 0x000e620000000c00 */
[----:B------:R-:W-:Y:S01]  /*2100*/  MOV R26, R32 ;  /* 0x00000020001a7202 */ /* 0x000fe20000000f00 */
[----:B------:R-:W-:Y:S01]  /*2110*/  IMAD.MOV.U32 R34, RZ, RZ, R50 ;  /* 0x000000ffff227224 */ /* 0x000fe200078e0032 */
[----:B------:R-:W-:Y:S02]  /*2120*/  MOV R27, R33 ;  /* 0x00000021001b7202 */ /* 0x000fe40000000f00 */
[----:B------:R-:W-:Y:S02]  /*2130*/  MOV R49, R51 ;  /* 0x0000003300317202 */ /* 0x000fe40000000f00 */
[C---:B------:R-:W-:Y:S04]  /*2140*/  LEA R60, P1, R16.reuse, R53, 0x1 ;  /* 0x00000035103c7211 */ /* 0x040fe800078208ff */
[----:B----4-:R-:W-:Y:S01]  /*2150*/  LEA.HI.X R61, R16, R55, R17, 0x1, P1 ;  /* 0x00000037103d7211 */ /* 0x010fe200008f0c11 */
[----:B------:R-:W-:Y:S01]  /*2160*/  @!P0 HADD2.F32 R35, -RZ, R34.H0_H0 ;  /* 0x20000022ff238230 */ /* 0x000fe20000004100 */
[--C-:B------:R-:W-:Y:S01]  /*2170*/  @!P0 SHF.R.U64 R31, R32, 0x10, R33.reuse ;  /* 0x00000010201f8819 */ /* 0x100fe20000001221 */
[----:B------:R-:W-:Y:S01]  /*2180*/  @!P0 HADD2.F32 R27, -RZ, R27.H0_H0 ;  /* 0x2000001bff1b8230 */ /* 0x000fe20000004100 */
[----:B------:R-:W-:Y:S01]  /*2190*/  @!P0 SHF.R.U32.HI R13, RZ, 0x10, R33 ;  /* 0x00000010ff0d8819 */ /* 0x000fe20000011621 */
[----:B------:R-:W-:Y:S01]  /*21a0*/  @!P0 HADD2.F32 R33, -RZ, R26.H0_H0 ;  /* 0x2000001aff218230 */ /* 0x000fe20000004100 */
[--C-:B------:R-:W-:Y:S01]  /*21b0*/  @!P0 SHF.R.U64 R37, R50, 0x10, R51.reuse ;  /* 0x0000001032258819 */ /* 0x100fe20000001233 */
[----:B------:R-:W-:Y:S01]  /*21c0*/  @!P0 HADD2.F32 R31, -RZ, R31.H0_H0 ;  /* 0x2000001fff1f8230 */ /* 0x000fe20000004100 */
[----:B------:R-:W-:Y:S01]  /*21d0*/  @!P0 SHF.R.U32.HI R39, RZ, 0x10, R51 ;  /* 0x00000010ff278819 */ /* 0x000fe20000011633 */
[----:B------:R-:W-:Y:S02]  /*21e0*/  @!P0 HADD2.F32 R13, -RZ, R13.H0_H0 ;  /* 0x2000000dff0d8230 */ /* 0x000fe40000004100 */
[----:B------:R-:W-:Y:S02]  /*21f0*/  @!P0 HADD2.F32 R37, -RZ, R37.H0_H0 ;  /* 0x20000025ff258230 */ /* 0x000fe40000004100 */
[----:B------:R-:W-:Y:S01]  /*2200*/  @!P0 HADD2.F32 R39, -RZ, R39.H0_H0 ;  /* 0x20000027ff278230 */ /* 0x000fe20000004100 */
[----:B-1----:R-:W-:Y:S02]  /*2210*/  @!P0 MOV R8, R20 ;  /* 0x0000001400088202 */ /* 0x002fe40000000f00 */
[----:B------:R-:W-:Y:S03]  /*2220*/  @!P0 MOV R26, R21 ;  /* 0x00000015001a8202 */ /* 0x000fe60000000f00 */
[--C-:B------:R-:W-:Y:S02]  /*2230*/  @!P0 HADD2.F32 R30, -RZ, R8.reuse.H1_H1 ;  /* 0x30000008ff1e8230 */ /* 0x100fe40000004100 */
[----:B------:R-:W-:Y:S02]  /*2240*/  @!P0 HADD2.F32 R8, -RZ, R8.H0_H0 ;  /* 0x20000008ff088230 */ /* 0x000fe40000004100 */
[--C-:B------:R-:W-:Y:S01]  /*2250*/  @!P0 HADD2.F32 R34, -RZ, R26.reuse.H1_H1 ;  /* 0x3000001aff228230 */ /* 0x100fe20000004100 */
[-C--:B------:R-:W-:Y:S02]  /*2260*/  @!P0 FMUL.FTZ R57, R30, R33.reuse ;  /* 0x000000211e398220 */ /* 0x080fe40000410000 */
[C---:B------:R-:W-:Y:S02]  /*2270*/  @!P0 FMUL.FTZ R0, R8.reuse, R33 ;  /* 0x0000002108008220 */ /* 0x040fe40000410000 */
[----:B------:R-:W-:Y:S01]  /*2280*/  @!P0 FFMA.FTZ R57, R8, R35, -R57 ;  /* 0x0000002308398223 */ /* 0x000fe20000010839 */
[----:B------:R-:W-:Y:S01]  /*2290*/  @!P0 HADD2.F32 R8, -RZ, R26.H0_H0 ;  /* 0x2000001aff088230 */ /* 0x000fe20000004100 */
[-C--:B------:R-:W-:Y:S02]  /*22a0*/  @!P0 FMUL.FTZ R59, R34, R31.reuse ;  /* 0x0000001f223b8220 */ /* 0x080fe40000410000 */
[----:B------:R-:W-:Y:S02]  /*22b0*/  @!P0 IMAD.MOV.U32 R26, RZ, RZ, R22 ;  /* 0x000000ffff1a8224 */ /* 0x000fe400078e0016 */
[C---:B------:R-:W-:Y:S02]  /*22c0*/  @!P0 FMUL.FTZ R2, R8.reuse, R31 ;  /* 0x0000001f08028220 */ /* 0x040fe40000410000 */
[----:B------:R-:W-:Y:S01]  /*22d0*/  @!P0 FFMA.FTZ R59, R8, R37, -R59 ;  /* 0x00000025083b8223 */ /* 0x000fe2000001083b */
[----:B------:R-:W-:Y:S01]  /*22e0*/  @!P0 MOV R8, R23 ;  /* 0x0000001700088202 */ /* 0x000fe20000000f00 */
[----:B------:R-:W-:Y:S01]  /*22f0*/  @!P0 FFMA.FTZ R0, R30, R35, R0 ;  /* 0x000000231e008223 */ /* 0x000fe20000010000 */
[--C-:B------:R-:W-:Y:S01]  /*2300*/  @!P0 HADD2.F32 R30, -RZ, R26.reuse.H1_H1 ;  /* 0x3000001aff1e8230 */ /* 0x100fe20000004100 */
[----:B------:R-:W-:Y:S01]  /*2310*/  @!P0 FFMA.FTZ R2, R34, R37, R2 ;  /* 0x0000002522028223 */ /* 0x000fe20000010002 */
[----:B------:R-:W-:Y:S02]  /*2320*/  @!P0 HADD2.F32 R26, -RZ, R26.H0_H0 ;  /* 0x2000001aff1a8230 */ /* 0x000fe40000004100 */
[--C-:B------:R-:W-:Y:S01]  /*2330*/  @!P0 HADD2.F32 R36, -RZ, R8.reuse.H1_H1 ;  /* 0x30000008ff248230 */ /* 0x100fe20000004100 */
[-C--:B------:R-:W-:Y:S01]  /*2340*/  @!P0 FMUL.FTZ R48, R30, R27.reuse ;  /* 0x0000001b1e308220 */ /* 0x080fe20000410000 */
[----:B------:R-:W-:Y:S01]  /*2350*/  @!P0 HADD2.F32 R8, -RZ, R8.H0_H0 ;  /* 0x20000008ff088230 */ /* 0x000fe20000004100 */
[----:B------:R-:W-:Y:S01]  /*2360*/  @!P0 FMUL.FTZ R3, R26, R27 ;  /* 0x0000001b1a038220 */ /* 0x000fe20000410000 */
[----:B------:R-:W-:Y:S01]  /*2370*/  @!P0 F2FP.PACK_AB R54, R2, R59 ;  /* 0x0000003b0236823e */ /* 0x000fe200000000ff */
[----:B------:R-:W-:Y:S01]  /*2380*/  @!P0 FMUL.FTZ R52, R36, R13 ;  /* 0x0000000d24348220 */ /* 0x000fe20000410000 */
[----:B------:R-:W-:Y:S01]  /*2390*/  @!P0 F2FP.PACK_AB R57, R0, R57 ;  /* 0x000000390039823e */ /* 0x000fe200000000ff */
[C---:B------:R-:W-:Y:S01]  /*23a0*/  @!P0 FMUL.FTZ R4, R8.reuse, R13 ;  /* 0x0000000d08048220 */ /* 0x040fe20000410000 */
[----:B------:R-:W-:Y:S01]  /*23b0*/  @!P0 HADD2.F32 R35, -RZ, R49.H0_H0 ;  /* 0x20000031ff238230 */ /* 0x000fe20000004100 */
[----:B------:R-:W-:Y:S01]  /*23c0*/  @!P0 FFMA.FTZ R52, R8, R39, -R52 ;  /* 0x0000002708348223 */ /* 0x000fe20000010834 */
[----:B------:R-:W-:Y:S01]  /*23d0*/  @!P0 MOV R20, R57 ;  /* 0x0000003900148202 */ /* 0x000fe20000000f00 */
[----:B------:R-:W-:Y:S02]  /*23e0*/  @!P0 IMAD.MOV.U32 R21, RZ, RZ, R54 ;  /* 0x000000ffff158224 */ /* 0x000fe400078e0036 */
[-C--:B------:R-:W-:Y:S02]  /*23f0*/  @!P0 FFMA.FTZ R3, R30, R35.reuse, R3 ;  /* 0x000000231e038223 */ /* 0x080fe40000010003 */
[----:B------:R-:W-:Y:S02]  /*2400*/  @!P0 FFMA.FTZ R48, R26, R35, -R48 ;  /* 0x000000231a308223 */ /* 0x000fe40000010830 */
[----:B------:R-:W-:Y:S03]  /*2410*/  @!P0 FFMA.FTZ R4, R36, R39, R4 ;  /* 0x0000002724048223 */ /* 0x000fe60000010004 */
[----:B------:R-:W-:Y:S02]  /*2420*/  @!P0 F2FP.PACK_AB R48, R3, R48 ;  /* 0x000000300330823e */ /* 0x000fe400000000ff */
[----:B------:R-:W-:Y:S02]  /*2430*/  @!P0 F2FP.PACK_AB R59, R4, R52 ;  /* 0x00000034043b823e */ /* 0x000fe400000000ff */
[----:B------:R-:W-:Y:S02]  /*2440*/  @!P0 MOV R22, R48 ;  /* 0x0000003000168202 */ /* 0x000fe40000000f00 */
[----:B------:R-:W-:Y:S05]  /*2450*/  @!P0 MOV R23, R59 ;  /* 0x0000003b00178202 */ /* 0x000fea0000000f00 */
[----:B------:R1:W-:Y:S02]  /*2460*/  ST.E.128 [R60.64], R20 ;  /* 0x000000143c007985 */ /* 0x0003e4000c101d16 */
.L_x_69:
[----:B------:R-:W-:Y:S05]  /*2470*/  BSYNC B0 ;  /* 0x0000000000007941 */ /* 0x000fea0003800000 */
.L_x_68:
[----:B------:R-:W-:Y:S01]  /*2480*/  ISETP.GE.AND P0, PT, R11, c[0x0][0x1d4], PT ;  /* 0x000075000b007a0c */ /* 0x000fe20003f06270 */
[----:B------:R-:W-:Y:S01]  /*2490*/  @!UPT UIADD3 URZ, URZ, URZ, URZ ;  /* 0x0000003f3f3ff290 */ /* 0x000fe2000fffe03f */
[----:B------:R-:W-:Y:S11]  /*24a0*/  BSSY B0, `(.L_x_70) ;  /* 0x0000037000007945 */ /* 0x000ff60003800000 */
[----:B------:R-:W-:-:S05]  /*24b0*/  @P0 BRA `(.L_x_71) ;  /* 0x0000035000000947 */ /* 0x000fca0003800000 */
[----:B------:R-:W-:Y:S01]  /*24c0*/  ISETP.GE.AND P0, PT, R9, c[0x0][0x27c], PT ;  /* 0x00009f0009007a0c */ /* 0x000fe20003f06270 */
[----:B-1----:R-:W1:Y:S01]  /*24d0*/  LDS.128 R20, [R99+0xd080] ;  /* 0x00d0800063147984 */ /* 0x002e620000000c00 */
[C---:B------:R-:W-:Y:S04]  /*24e0*/  LEA R56, P1, R92.reuse, R53, 0x1 ;  /* 0x000000355c387211 */ /* 0x040fe800078208ff */
[----:B----4-:R-:W-:Y:S07]  /*24f0*/  LEA.HI.X R57, R92, R55, R83, 0x1, P1 ;  /* 0x000000375c397211 */ /* 0x010fee00008f0c53 */
[----:B------:R-:W-:Y:S01]  /*2500*/  @!P0 HADD2.F32 R27, -RZ, R7.H1_H1 ;  /* 0x30000007ff1b8230 */ /* 0x000fe20000004100 */
[----:B------:R-:W-:Y:S01]  /*2510*/  @!P0 SHF.R.U64 R8, R28, 0x10, R29 ;  /* 0x000000101c088819 */ /* 0x000fe2000000121d */
[----:B------:R-:W-:Y:S01]  /*2520*/  @!P0 HADD2.F32 R33, -RZ, R43.H1_H1 ;  /* 0x3000002bff218230 */ /* 0x000fe20000004100 */
[----:B------:R-:W-:Y:S01]  /*2530*/  @!P0 SHF.R.U64 R32, R46, 0x10, R47 ;  /* 0x000000102e208819 */ /* 0x000fe2000000122f */
[----:B------:R-:W-:Y:S01]  /*2540*/  @!P0 HADD2.F32 R7, -RZ, R7.H0_H0 ;  /* 0x20000007ff078230 */ /* 0x000fe20000004100 */
[----:B------:R-:W-:Y:S01]  /*2550*/  @!P0 SHF.R.U32.HI R28, RZ, 0x10, R29 ;  /* 0x00000010ff1c8819 */ /* 0x000fe2000001161d */
        /* <DEDUP_REMOVED lines=8> */
[----:B------:R-:W-:Y:S01]  /*25e0*/  @!P0 HADD2.F32 R30, -RZ, R13.H0_H0 ;  /* 0x2000000dff1e8230 */ /* 0x000fe20000004100 */
[----:B------:R-:W-:Y:S01]  /*25f0*/  @!P0 MOV R13, R22 ;  /* 0x00000016000d8202 */ /* 0x000fe20000000f00 */
[--C-:B------:R-:W-:Y:S01]  /*2600*/  @!P0 HADD2.F32 R35, -RZ, R26.reuse.H1_H1 ;  /* 0x3000001aff238230 */ /* 0x100fe20000004100 */
[-C--:B------:R-:W-:Y:S02]  /*2610*/  @!P0 FMUL.FTZ R37, R31, R27.reuse ;  /* 0x0000001b1f258220 */ /* 0x080fe40000410000 */
[C---:B------:R-:W-:Y:S01]  /*2620*/  @!P0 FMUL.FTZ R0, R30.reuse, R27 ;  /* 0x0000001b1e008220 */ /* 0x040fe20000410000 */
[----:B------:R-:W-:Y:S01]  /*2630*/  @!P0 HADD2.F32 R27, -RZ, R26.H0_H0 ;  /* 0x2000001aff1b8230 */ /* 0x000fe20000004100 */
[-C--:B------:R-:W-:Y:S01]  /*2640*/  @!P0 FMUL.FTZ R39, R35, R8.reuse ;  /* 0x0000000823278220 */ /* 0x080fe20000410000 */
[--C-:B------:R-:W-:Y:S01]  /*2650*/  @!P0 HADD2.F32 R26, -RZ, R13.reuse.H0_H0 ;  /* 0x2000000dff1a8230 */ /* 0x100fe20000004100 */
[----:B------:R-:W-:Y:S01]  /*2660*/  @!P0 FFMA.FTZ R37, R30, R33, -R37 ;  /* 0x000000211e258223 */ /* 0x000fe20000010825 */
[----:B------:R-:W-:Y:S01]  /*2670*/  @!P0 HADD2.F32 R34, -RZ, R13.H1_H1 ;  /* 0x3000000dff228230 */ /* 0x000fe20000004100 */
[----:B------:R-:W-:Y:S01]  /*2680*/  @!P0 FMUL.FTZ R2, R27, R8 ;  /* 0x000000081b028220 */ /* 0x000fe20000410000 */
[----:B------:R-:W-:Y:S01]  /*2690*/  @!P0 MOV R8, R23 ;  /* 0x0000001700088202 */ /* 0x000fe20000000f00 */
[----:B------:R-:W-:Y:S01]  /*26a0*/  @!P0 FFMA.FTZ R0, R31, R33, R0 ;  /* 0x000000211f008223 */ /* 0x000fe20000010000 */
[----:B------:R-:W-:Y:S01]  /*26b0*/  @!P0 HADD2.F32 R31, -RZ, R43.H0_H0 ;  /* 0x2000002bff1f8230 */ /* 0x000fe20000004100 */
[-C--:B------:R-:W-:Y:S02]  /*26c0*/  @!P0 FMUL.FTZ R3, R26, R7.reuse ;  /* 0x000000071a038220 */ /* 0x080fe40000410000 */
[----:B------:R-:W-:Y:S01]  /*26d0*/  @!P0 FMUL.FTZ R48, R34, R7 ;  /* 0x0000000722308220 */ /* 0x000fe20000410000 */
[----:B------:R-:W-:Y:S01]  /*26e0*/  @!P0 F2FP.PACK_AB R37, R0, R37 ;  /* 0x000000250025823e */ /* 0x000fe200000000ff */
[-C--:B------:R-:W-:Y:S01]  /*26f0*/  @!P0 FFMA.FTZ R2, R35, R32.reuse, R2 ;  /* 0x0000002023028223 */ /* 0x080fe20000010002 */
[--C-:B------:R-:W-:Y:S01]  /*2700*/  @!P0 HADD2.F32 R33, -RZ, R8.reuse.H1_H1 ;  /* 0x30000008ff218230 */ /* 0x100fe20000004100 */
[----:B------:R-:W-:Y:S01]  /*2710*/  @!P0 FFMA.FTZ R3, R34, R31, R3 ;  /* 0x0000001f22038223 */ /* 0x000fe20000010003 */
[----:B------:R-:W-:Y:S01]  /*2720*/  @!P0 MOV R20, R37 ;  /* 0x0000002500148202 */ /* 0x000fe20000000f00 */
[----:B------:R-:W-:Y:S01]  /*2730*/  @!P0 HADD2.F32 R13, -RZ, R8.H0_H0 ;  /* 0x20000008ff0d8230 */ /* 0x000fe20000004100 */
[----:B------:R-:W-:Y:S02]  /*2740*/  @!P0 FFMA.FTZ R39, R27, R32, -R39 ;  /* 0x000000201b278223 */ /* 0x000fe40000010827 */
[-C--:B------:R-:W-:Y:S02]  /*2750*/  @!P0 FMUL.FTZ R49, R33, R28.reuse ;  /* 0x0000001c21318220 */ /* 0x080fe40000410000 */
[C---:B------:R-:W-:Y:S01]  /*2760*/  @!P0 FMUL.FTZ R4, R13.reuse, R28 ;  /* 0x0000001c0d048220 */ /* 0x040fe20000410000 */
[----:B------:R-:W-:Y:S01]  /*2770*/  @!P0 F2FP.PACK_AB R50, R2, R39 ;  /* 0x000000270232823e */ /* 0x000fe200000000ff */
[----:B------:R-:W-:Y:S02]  /*2780*/  @!P0 FFMA.FTZ R48, R26, R31, -R48 ;  /* 0x0000001f1a308223 */ /* 0x000fe40000010830 */
[----:B------:R-:W-:Y:S01]  /*2790*/  @!P0 FFMA.FTZ R49, R13, R36, -R49 ;  /* 0x000000240d318223 */ /* 0x000fe20000010831 */
[----:B------:R-:W-:Y:S01]  /*27a0*/  @!P0 MOV R21, R50 ;  /* 0x0000003200158202 */ /* 0x000fe20000000f00 */
[----:B------:R-:W-:Y:S01]  /*27b0*/  @!P0 FFMA.FTZ R4, R33, R36, R4 ;  /* 0x0000002421048223 */ /* 0x000fe20000010004 */
[----:B------:R-:W-:Y:S04]  /*27c0*/  @!P0 F2FP.PACK_AB R48, R3, R48 ;  /* 0x000000300330823e */ /* 0x000fe800000000ff */
[----:B------:R-:W-:Y:S02]  /*27d0*/  @!P0 F2FP.PACK_AB R49, R4, R49 ;  /* 0x000000310431823e */ /* 0x000fe400000000ff */
[----:B------:R-:W-:Y:S02]  /*27e0*/  @!P0 MOV R22, R48 ;  /* 0x0000003000168202 */ /* 0x000fe40000000f00 */
[----:B------:R-:W-:Y:S05]  /*27f0*/  @!P0 MOV R23, R49 ;  /* 0x0000003100178202 */ /* 0x000fea0000000f00 */
[----:B------:R1:W-:Y:S02]  /*2800*/  ST.E.128 [R56.64], R20 ;  /* 0x0000001438007985 */ /* 0x0003e4000c101d16 */
.L_x_71:
[----:B------:R-:W-:Y:S05]  /*2810*/  BSYNC B0 ;  /* 0x0000000000007941 */ /* 0x000fea0003800000 */
.L_x_70:
        /* <DEDUP_REMOVED lines=8> */
[--C-:B------:R-:W-:Y:S01]  /*28a0*/  @!P0 HADD2.F32 R29, -RZ, R42.reuse.H1_H1 ;  /* 0x3000002aff1d8230 */ /* 0x100fe20000004100 */
[--C-:B------:R-:W-:Y:S01]  /*28b0*/  @!P0 SHF.R.U64 R7, R24, 0x10, R25.reuse ;  /* 0x0000001018078819 */ /* 0x100fe20000001219 */
[----:B------:R-:W-:Y:S01]  /*28c0*/  @!P0 HADD2.F32 R30, -RZ, R42.H0_H0 ;  /* 0x2000002aff1e8230 */ /* 0x000fe20000004100 */
[----:B------:R-:W-:Y:S01]  /*28d0*/  @!P0 SHF.R.U32.HI R24, RZ, 0x10, R25 ;  /* 0x00000010ff188819 */ /* 0x000fe20000011619 */
[--C-:B------:R-:W-:Y:S01]  /*28e0*/  @!P0 HADD2.F32 R25, -RZ, R6.reuse.H1_H1 ;  /* 0x30000006ff198230 */ /* 0x100fe20000004100 */
[--C-:B------:R-:W-:Y:S01]  /*28f0*/  @!P0 SHF.R.U64 R31, R44, 0x10, R45.reuse ;  /* 0x000000102c1f8819 */ /* 0x100fe2000000122d */
[----:B------:R-:W-:Y:S01]  /*2900*/  @!P0 HADD2.F32 R7, -RZ, R7.H0_H0 ;  /* 0x20000007ff078230 */ /* 0x000fe20000004100 */
[----:B------:R-:W-:Y:S01]  /*2910*/  @!P0 SHF.R.U32.HI R32, RZ, 0x10, R45 ;  /* 0x00000010ff208819 */ /* 0x000fe2000001162d */
[----:B------:R-:W-:Y:S02]  /*2920*/  @!P0 HADD2.F32 R6, -RZ, R6.H0_H0 ;  /* 0x20000006ff068230 */ /* 0x000fe40000004100 */
        /* <DEDUP_REMOVED lines=8> */
[CC--:B------:R-:W-:Y:S01]  /*29b0*/  @!P0 FMUL.FTZ R33, R27.reuse, R25.reuse ;  /* 0x000000191b218220 */ /* 0x0c0fe20000410000 */
[----:B------:R-:W-:Y:S01]  /*29c0*/  @!P0 HADD2.F32 R26, -RZ, R13.H0_H0 ;  /* 0x2000000dff1a8230 */ /* 0x000fe20000004100 */
[C---:B------:R-:W-:Y:S02]  /*29d0*/  @!P0 FMUL.FTZ R0, R8.reuse, R25 ;  /* 0x0000001908008220 */ /* 0x040fe40000410000 */
[----:B------:R-:W-:Y:S01]  /*29e0*/  @!P0 FFMA.FTZ R33, R8, R29, -R33 ;  /* 0x0000001d08218223 */ /* 0x000fe20000010821 */
[----:B------:R-:W-:Y:S01]  /*29f0*/  @!P0 MOV R8, R22 ;  /* 0x0000001600088202 */ /* 0x000fe20000000f00 */
[-C--:B------:R-:W-:Y:S02]  /*2a00*/  @!P0 FMUL.FTZ R35, R28, R7.reuse ;  /* 0x000000071c238220 */ /* 0x080fe40000410000 */
[----:B------:R-:W-:Y:S01]  /*2a10*/  @!P0 FMUL.FTZ R2, R26, R7 ;  /* 0x000000071a028220 */ /* 0x000fe20000410000 */
[----:B------:R-:W-:Y:S01]  /*2a20*/  @!P0 MOV R7, R23 ;  /* 0x0000001700078202 */ /* 0x000fe20000000f00 */
[----:B------:R-:W-:Y:S01]  /*2a30*/  @!P0 FFMA.FTZ R0, R27, R29, R0 ;  /* 0x0000001d1b008223 */ /* 0x000fe20000010000 */
[--C-:B------:R-:W-:Y:S01]  /*2a40*/  @!P0 HADD2.F32 R13, -RZ, R8.reuse.H0_H0 ;  /* 0x20000008ff0d8230 */ /* 0x100fe20000004100 */
[-C--:B------:R-:W-:Y:S01]  /*2a50*/  @!P0 FFMA.FTZ R2, R28, R31.reuse, R2 ;  /* 0x0000001f1c028223 */ /* 0x080fe20000010002 */
[----:B------:R-:W-:Y:S01]  /*2a60*/  @!P0 HADD2.F32 R27, -RZ, R8.H1_H1 ;  /* 0x30000008ff1b8230 */ /* 0x000fe20000004100 */
[----:B------:R-:W-:Y:S01]  /*2a70*/  @!P0 FFMA.FTZ R35, R26, R31, -R35 ;  /* 0x0000001f1a238223 */ /* 0x000fe20000010823 */
[----:B------:R-:W-:Y:S01]  /*2a80*/  @!P0 F2FP.PACK_AB R33, R0, R33 ;  /* 0x000000210021823e */ /* 0x000fe200000000ff */
[-C--:B------:R-:W-:Y:S01]  /*2a90*/  @!P0 FMUL.FTZ R3, R13, R6.reuse ;  /* 0x000000060d038220 */ /* 0x080fe20000410000 */
[--C-:B------:R-:W-:Y:S01]  /*2aa0*/  @!P0 HADD2.F32 R29, -RZ, R7.reuse.H1_H1 ;  /* 0x30000007ff1d8230 */ /* 0x100fe20000004100 */
[----:B------:R-:W-:Y:S01]  /*2ab0*/  @!P0 FMUL.FTZ R34, R27, R6 ;  /* 0x000000061b228220 */ /* 0x000fe20000410000 */
[----:B------:R-:W-:Y:S01]  /*2ac0*/  @!P0 F2FP.PACK_AB R46, R2, R35 ;  /* 0x00000023022e823e */ /* 0x000fe200000000ff */
[----:B------:R-:W-:Y:S01]  /*2ad0*/  @!P0 HADD2.F32 R7, -RZ, R7.H0_H0 ;  /* 0x20000007ff078230 */ /* 0x000fe20000004100 */
[----:B------:R-:W-:Y:S01]  /*2ae0*/  @!P0 MOV R20, R33 ;  /* 0x0000002100148202 */ /* 0x000fe20000000f00 */
[----:B------:R-:W-:Y:S01]  /*2af0*/  @!P0 FMUL.FTZ R36, R29, R24 ;  /* 0x000000181d248220 */ /* 0x000fe20000410000 */
[----:B------:R-:W-:Y:S01]  /*2b00*/  @!P0 MOV R21, R46 ;  /* 0x0000002e00158202 */ /* 0x000fe20000000f00 */
[----:B------:R-:W-:Y:S02]  /*2b10*/  @!P0 FFMA.FTZ R3, R27, R30, R3 ;  /* 0x0000001e1b038223 */ /* 0x000fe40000010003 */
[----:B------:R-:W-:Y:S02]  /*2b20*/  @!P0 FMUL.FTZ R4, R7, R24 ;  /* 0x0000001807048220 */ /* 0x000fe40000410000 */
[----:B------:R-:W-:Y:S02]  /*2b30*/  @!P0 FFMA.FTZ R34, R13, R30, -R34 ;  /* 0x0000001e0d228223 */ /* 0x000fe40000010822 */
[-C--:B------:R-:W-:Y:S02]  /*2b40*/  @!P0 FFMA.FTZ R36, R7, R32.reuse, -R36 ;  /* 0x0000002007248223 */ /* 0x080fe40000010824 */
[----:B------:R-:W-:Y:S01]  /*2b50*/  @!P0 FFMA.FTZ R4, R29, R32, R4 ;  /* 0x000000201d048223 */ /* 0x000fe20000010004 */
[----:B------:R-:W-:Y:S04]  /*2b60*/  @!P0 F2FP.PACK_AB R34, R3, R34 ;  /* 0x000000220322823e */ /* 0x000fe800000000ff */
[----:B------:R-:W-:Y:S02]  /*2b70*/  @!P0 F2FP.PACK_AB R35, R4, R36 ;  /* 0x000000240423823e */ /* 0x000fe400000000ff */
[----:B------:R-:W-:Y:S02]  /*2b80*/  @!P0 MOV R22, R34 ;  /* 0x0000002200168202 */ /* 0x000fe40000000f00 */
[----:B------:R-:W-:Y:S05]  /*2b90*/  @!P0 MOV R23, R35 ;  /* 0x0000002300178202 */ /* 0x000fea0000000f00 */
[----:B------:R1:W-:Y:S02]  /*2ba0*/  ST.E.128 [R48.64], R20 ;  /* 0x0000001430007985 */ /* 0x0003e4000c101d16 */
.L_x_73:
[----:B------:R-:W-:Y:S05]  /*2bb0*/  BSYNC B0 ;  /* 0x0000000000007941 */ /* 0x000fea0003800000 */
.L_x_72:
[----:B------:R-:W-:Y:S11]  /*2bc0*/  ISETP.GE.AND P0, PT, R102, c[0x0][0x1d4], PT ;  /* 0x0000750066007a0c */ /* 0x000ff60003f06270 */
[----:B------:R-:W-:Y:S02]  /*2bd0*/  @!UPT UIADD3 URZ, URZ, URZ, URZ ;  /* 0x0000003f3f3ff290 */ /* 0x000fe4000fffe03f */
[----:B------:R-:W-:-:S05]  /*2be0*/  @P0 BRA `(.L_x_67) ;  /* 0x000017d000000947 */ /* 0x000fca0003800000 */
[----:B------:R-:W-:Y:S01]  /*2bf0*/  ISETP.GE.AND P0, PT, R10, c[0x0][0x27c], PT ;  /* 0x00009f000a007a0c */ /* 0x000fe20003f06270 */
[----:B-1----:R-:W1:Y:S01]  /*2c00*/  LDS.128 R20, [R99+0xf080] ;  /* 0x00f0800063147984 */ /* 0x002e620000000c00 */
[C---:B------:R-:W-:Y:S04]  /*2c10*/  LEA R42, P1, R90.reuse, R53, 0x1 ;  /* 0x000000355a2a7211 */ /* 0x040fe800078208ff */
[----:B----4-:R-:W-:Y:S07]  /*2c20*/  LEA.HI.X R43, R90, R55, R81, 0x1, P1 ;  /* 0x000000375a2b7211 */ /* 0x010fee00008f0c51 */
[--C-:B------:R-:W-:Y:S01]  /*2c30*/  @!P0 HADD2.F32 R13, -RZ, R5.reuse.H1_H1 ;  /* 0x30000005ff0d8230 */ /* 0x100fe20000004100 */
        /* <DEDUP_REMOVED lines=47> */
[----:B------:R1:W-:Y:S01]  /*2f30*/  ST.E.128 [R42.64], R20 ;  /* 0x000000142a007985 */ /* 0x0003e2000c101d16 */
[----:B------:R-:W-:-:S05]  /*2f40*/  BRA `(.L_x_67) ;  /* 0x0000147000007947 */ /* 0x000fca0003800000 */
.L_x_64:
        /* <DEDUP_REMOVED lines=21> */
[----:B------:R-:W-:Y:S02]  /*30a0*/  LEA.HI.X R19, R5, c[0x0][0x274], R2, 0x1, P1 ;  /* 0x00009d0005137a11 */ /* 0x000fe400008f0c02 */
[----:B------:R-:W-:Y:S02]  /*30b0*/  ISETP.GE.AND P1, PT, R16, c[0x0][0x27c], PT ;  /* 0x00009f0010007a0c */ /* 0x000fe40003f26270 */
[----:B------:R-:W-:Y:S02]  /*30c0*/  LEA.HI.X R21, R6, c[0x0][0x28c], R3, 0x1, P0 ;  /* 0x0000a30006157a11 */ /* 0x000fe400000f0c03 */
[----:B------:R-:W-:Y:S09]  /*30d0*/  ISETP.GE.AND P0, PT, R11, c[0x0][0x27c], PT ;  /* 0x00009f000b007a0c */ /* 0x000ff20003f06270 */
[----:B------:R1:W5:Y:S04]  /*30e0*/  @!P1 LDG.E.128 R40, [R18.64] ;  /* 0x0000001612289981 */ /* 0x000368000c1e1d00 */
[----:B------:R1:W5:Y:S04]  /*30f0*/  @!P0 LDG.E.128 R52, [R18.64+0x80] ;  /* 0x0000801612348981 */ /* 0x000368000c1e1d00 */
[----:B------:R1:W5:Y:S04]  /*3100*/  @!P1 LDG.E.128 R28, [R20.64] ;  /* 0x00000016141c9981 */ /* 0x000368000c1e1d00 */
[----:B------:R1:W5:Y:S02]  /*3110*/  @!P0 LDG.E.128 R24, [R20.64+0x80] ;  /* 0x0000801614188981 */ /* 0x000364000c1e1d00 */
.L_x_75:
[----:B------:R-:W-:Y:S05]  /*3120*/  BSYNC B0 ;  /* 0x0000000000007941 */ /* 0x000fea0003800000 */
.L_x_74:
[----:B------:R3:W4:Y:S04]  /*3130*/  SHFL.IDX PT, R123, R4, RZ, 0x181f ;  /* 0x00181fff047b7589 */ /* 0x00072800000e0000 */
[----:B------:R3:W1:Y:S01]  /*3140*/  SHFL.IDX PT, R122, R0, RZ, 0x181f ;  /* 0x00181fff007a7589 */ /* 0x00066200000e0000 */
[----:B------:R-:W-:-:S05]  /*3150*/  @P2 BRA `(.L_x_67) ;  /* 0x0000126000002947 */ /* 0x000fca0003800000 */
[----:B------:R-:W-:Y:S01]  /*3160*/  ISETP.GE.AND P0, PT, R16, c[0x0][0x1d4], PT ;  /* 0x0000750010007a0c */ /* 0x000fe20003f06270 */
[----:B-----5:R-:W-:Y:S01]  /*3170*/  IMAD.MOV.U32 R8, RZ, RZ, R54 ;  /* 0x000000ffff087224 */ /* 0x020fe200078e0036 */
[----:B---3--:R-:W-:Y:S01]  /*3180*/  MOV R4, R26 ;  /* 0x0000001a00047202 */ /* 0x008fe20000000f00 */
[----:B------:R-:W-:Y:S01]  /*3190*/  IMAD.MOV.U32 R7, RZ, RZ, R55 ;  /* 0x000000ffff077224 */ /* 0x000fe200078e0037 */
[----:B------:R-:W-:Y:S01]  /*31a0*/  MOV R0, R25 ;  /* 0x0000001900007202 */ /* 0x000fe20000000f00 */
[----:B------:R-:W-:Y:S01]  /*31b0*/  IMAD.MOV.U32 R6, RZ, RZ, R52 ;  /* 0x000000ffff067224 */ /* 0x000fe200078e0034 */
[----:B------:R-:W-:Y:S01]  /*31c0*/  IADD3 R125, -R86, c[0x0][0x1d4], RZ ;  /* 0x00007500567d7a10 */ /* 0x000fe20007ffe1ff */
[----:B------:R-:W-:Y:S01]  /*31d0*/  IMAD.MOV.U32 R5, RZ, RZ, R53 ;  /* 0x000000ffff057224 */ /* 0x000fe200078e0035 */
[----:B------:R-:W-:Y:S01]  /*31e0*/  PRMT R60, R7, 0x5410, R8 ;  /* 0x00005410073c7816 */ /* 0x000fe20000000008 */
[----:B------:R-:W-:Y:S01]  /*31f0*/  IMAD.MOV.U32 R3, RZ, RZ, R27 ;  /* 0x000000ffff037224 */ /* 0x000fe200078e001b */
[----:B------:R-:W-:Y:S01]  /*3200*/  BSSY B0, `(.L_x_76) ;  /* 0x0000084000007945 */ /* 0x000fe20003800000 */
[----:B------:R-:W-:Y:S01]  /*3210*/  IMAD.MOV.U32 R2, RZ, RZ, R24 ;  /* 0x000000ffff027224 */ /* 0x000fe200078e0018 */
[----:B------:R-:W-:Y:S02]  /*3220*/  PRMT R61, R6, 0x5410, R5 ;  /* 0x00005410063d7816 */ /* 0x000fe40000000005 */
[----:B------:R-:W-:Y:S02]  /*3230*/  PRMT R13, R3, 0x5410, R4 ;  /* 0x00005410030d7816 */ /* 0x000fe40000000004 */
[----:B-1----:R-:W-:Y:S01]  /*3240*/  PRMT R18, R2, 0x5410, R0 ;  /* 0x0000541002127816 */ /* 0x002fe20000000000 */
[----:B------:R-:W-:-:S05]  /*3250*/  @P0 BRA `(.L_x_77) ;  /* 0x000007e000000947 */ /* 0x000fca0003800000 */
[----:B------:R-:W-:Y:S01]  /*3260*/  IMAD.MOV.U32 R33, RZ, RZ, R28 ;  /* 0x000000ffff217224 */ /* 0x000fe200078e001c */
[----:B------:R-:W-:Y:S01]  /*3270*/  SEL R74, R86, R125, !P3 ;  /* 0x0000007d564a7207 */ /* 0x000fe20005800000 */
[----:B------:R-:W-:Y:S01]  /*3280*/  IMAD.MOV.U32 R38, RZ, RZ, R40 ;  /* 0x000000ffff267224 */ /* 0x000fe200078e0028 */
[----:B------:R-:W-:Y:S01]  /*3290*/  ISETP.GE.AND P0, PT, R16, c[0x0][0x27c], PT ;  /* 0x00009f0010007a0c */ /* 0x000fe20003f06270 */
[----:B------:R-:W-:Y:S01]  /*32a0*/  IMAD.MOV.U32 R44, RZ, RZ, R42 ;  /* 0x000000ffff2c7224 */ /* 0x000fe200078e002a */
[----:B------:R-:W-:Y:S01]  /*32b0*/  SHF.R.S32.HI R51, RZ, 0x1f, R74 ;  /* 0x0000001fff337819 */ /* 0x000fe2000001144a */
[----:B------:R-:W1:Y:S01]  /*32c0*/  LDS.128 R20, [R85+0xc080] ;  /* 0x00c0800055147984 */ /* 0x000e620000000c00 */
[----:B------:R-:W-:Y:S02]  /*32d0*/  MOV R48, R41 ;  /* 0x0000002900307202 */ /* 0x000fe40000000f00 */
[----:B------:R-:W-:Y:S02]  /*32e0*/  LEA.HI R74, R51, R74, RZ, 0x4 ;  /* 0x0000004a334a7211 */ /* 0x000fe400078f20ff */
[----:B------:R-:W-:Y:S02]  /*32f0*/  MOV R19, R31 ;  /* 0x0000001f00137202 */ /* 0x000fe40000000f00 */
[----:B------:R-:W-:Y:S02]  /*3300*/  LEA.HI.SX32 R127, R74, R89, 0x1c ;  /* 0x000000594a7f7211 */ /* 0x000fe400078fe2ff */
[----:B------:R-:W-:Y:S01]  /*3310*/  MOV R32, R29 ;  /* 0x0000001d00207202 */ /* 0x000fe20000000f00 */
[----:B------:R-:W-:Y:S01]  /*3320*/  @!P0 HADD2.F32 R36, -RZ, R33.H0_H0 ;  /* 0x20000021ff248230 */ /* 0x000fe20000004100 */
[----:B------:R-:W-:Y:S01]  /*3330*/  SHF.R.S32.HI R124, RZ, 0x1f, R127 ;  /* 0x0000001fff7c7819 */ /* 0x000fe2000001147f */
[----:B------:R-:W-:Y:S01]  /*3340*/  @!P0 HADD2.F32 R38, -RZ, R38.H0_H0 ;  /* 0x20000026ff268230 */ /* 0x000fe20000004100 */
[----:B------:R-:W-:Y:S02]  /*3350*/  SHF.L.U32 R51, R127, 0x3, RZ ;  /* 0x000000037f337819 */ /* 0x000fe400000006ff */
[----:B------:R-:W-:Y:S02]  /*3360*/  LEA.HI R124, R124, R127, RZ, 0x3 ;  /* 0x0000007f7c7c7211 */ /* 0x000fe400078f18ff */
[----:B------:R-:W-:Y:S02]  /*3370*/  ISETP.GE.AND P1, PT, R51, c[0x0][0x1d4], PT ;  /* 0x0000750033007a0c */ /* 0x000fe40003f26270 */
[----:B------:R-:W-:Y:S01]  /*3380*/  @!P0 SHF.R.U64 R40, R40, 0x10, R41 ;  /* 0x0000001028288819 */ /* 0x000fe20000001229 */
[----:B------:R-:W-:Y:S01]  /*3390*/  IMAD.SHL.U32 R124, R124, 0x100, RZ ;  /* 0x000001007c7c7824 */ /* 0x000fe200078e00ff */
[----:B------:R-:W-:Y:S02]  /*33a0*/  LOP3.LUT R126, R103, 0x38, R51, 0xf8, !PT ;  /* 0x00000038677e7812 */ /* 0x000fe400078ef833 */
[----:B------:R-:W-:Y:S01]  /*33b0*/  @!P0 SHF.R.U32.HI R46, RZ, 0x10, R41 ;  /* 0x00000010ff2e8819 */ /* 0x000fe20000011629 */
[----:B------:R-:W-:Y:S01]  /*33c0*/  @!P0 HADD2.F32 R40, -RZ, R40.H0_H0 ;  /* 0x20000028ff288230 */ /* 0x000fe20000004100 */
[----:B------:R-:W-:Y:S02]  /*33d0*/  LOP3.LUT R127, R126, R101, RZ, 0x3c, !PT ;  /* 0x000000657e7f7212 */ /* 0x000fe400078e3cff */
[----:B------:R-:W-:Y:S02]  /*33e0*/  LOP3.LUT R124, R124, 0x7ffff800, RZ, 0xc0, !PT ;  /* 0x7ffff8007c7c7812 */ /* 0x000fe400078ec0ff */
[----:B------:R-:W-:Y:S01]  /*33f0*/  @!P0 SHF.R.U64 R45, R42, 0x10, R43 ;  /* 0x000000102a2d8819 */ /* 0x000fe2000000122b */
[----:B----4-:R-:W-:Y:S01]  /*3400*/  @!P1 IMAD.WIDE R132, R51, 0x2, R122 ;  /* 0x0000000233849825 */ /* 0x010fe200078e027a */
[----:B------:R-:W-:Y:S02]  /*3410*/  IADD3 R124, R127, R124, R100 ;  /* 0x0000007c7f7c7210 */ /* 0x000fe40007ffe064 */
[----:B------:R-:W-:Y:S01]  /*3420*/  MOV R47, R43 ;  /* 0x0000002b002f7202 */ /* 0x000fe20000000f00 */
[----:B------:R-:W-:Y:S01]  /*3430*/  @!P0 HADD2.F32 R45, -RZ, R45.H0_H0 ;  /* 0x2000002dff2d8230 */ /* 0x000fe20000004100 */
[----:B------:R-:W-:Y:S02]  /*3440*/  SHF.L.U32 R74, R124, 0x1, RZ ;  /* 0x000000017c4a7819 */ /* 0x000fe400000006ff */
[--C-:B------:R-:W-:Y:S01]  /*3450*/  @!P0 SHF.R.U64 R34, R28, 0x10, R29.reuse ;  /* 0x000000101c228819 */ /* 0x100fe2000000121d */
[----:B------:R-:W-:Y:S01]  /*3460*/  IMAD.MOV.U32 R28, RZ, RZ, R30 ;  /* 0x000000ffff1c7224 */ /* 0x000fe200078e001e */
[----:B------:R-:W-:Y:S01]  /*3470*/  @!P0 SHF.R.U32.HI R35, RZ, 0x10, R29 ;  /* 0x00000010ff238819 */ /* 0x000fe2000001161d */
[----:B-1----:R-:W-:Y:S01]  /*3480*/  @!P0 IMAD.MOV.U32 R37, RZ, RZ, R20 ;  /* 0x000000ffff258224 */ /* 0x002fe200078e0014 */
[----:B------:R-:W1:Y:S01]  /*3490*/  LDS.128 R56, [R74+0xc080] ;  /* 0x00c080004a387984 */ /* 0x000e620000000c00 */
[--C-:B------:R-:W-:Y:S01]  /*34a0*/  @!P0 SHF.R.U64 R29, R30, 0x10, R31.reuse ;  /* 0x000000101e1d8819 */ /* 0x100fe2000000121f */
[----:B------:R-:W-:Y:S01]  /*34b0*/  @!P0 HADD2.F32 R34, -RZ, R34.H0_H0 ;  /* 0x20000022ff228230 */ /* 0x000fe20000004100 */
[----:B------:R-:W-:Y:S01]  /*34c0*/  @!P0 SHF.R.U32.HI R30, RZ, 0x10, R31 ;  /* 0x00000010ff1e8819 */ /* 0x000fe2000001161f */
[--C-:B------:R-:W-:Y:S01]  /*34d0*/  @!P0 HADD2.F32 R31, -RZ, R37.reuse.H0_H0 ;  /* 0x20000025ff1f8230 */ /* 0x100fe20000004100 */
[----:B------:R-:W-:Y:S01]  /*34e0*/  @!P0 SHF.R.U32.HI R50, RZ, 0x10, R43 ;  /* 0x00000010ff328819 */ /* 0x000fe2000001162b */
[----:B------:R-:W-:Y:S02]  /*34f0*/  @!P0 HADD2.F32 R33, -RZ, R37.H1_H1 ;  /* 0x30000025ff218230 */ /* 0x000fe40000004100 */
[----:B------:R-:W-:Y:S01]  /*3500*/  @!P0 HADD2.F32 R43, -RZ, R44.H0_H0 ;  /* 0x2000002cff2b8230 */ /* 0x000fe20000004100 */
[----:B------:R-:W-:Y:S01]  /*3510*/  @!P0 FMUL.FTZ R0, R31, R36 ;  /* 0x000000241f008220 */ /* 0x000fe20000410000 */
[----:B------:R-:W-:Y:S01]  /*3520*/  @!P0 HADD2.F32 R29, -RZ, R29.H0_H0 ;  /* 0x2000001dff1d8230 */ /* 0x000fe20000004100 */
[----:B------:R-:W-:Y:S01]  /*3530*/  @!P0 FMUL.FTZ R2, R33, R34 ;  /* 0x0000002221028220 */ /* 0x000fe20000410000 */
[----:B------:R-:W-:Y:S02]  /*3540*/  @!P0 HADD2.F32 R50, -RZ, R50.H0_H0 ;  /* 0x20000032ff328230 */ /* 0x000fe40000004100 */
[----:B------:R-:W-:Y:S01]  /*3550*/  @!P0 HADD2.F32 R30, -RZ, R30.H0_H0 ;  /* 0x2000001eff1e8230 */ /* 0x000fe20000004100 */
[----:B-1----:R-:W-:Y:S01]  /*3560*/  @!P0 IMAD.MOV.U32 R42, RZ, RZ, R57 ;  /* 0x000000ffff2a8224 */ /* 0x002fe200078e0039 */
[----:B------:R-:W-:Y:S01]  /*3570*/  @!P0 MOV R41, R56 ;  /* 0x0000003800298202 */ /* 0x000fe20000000f00 */
[----:B------:R-:W-:Y:S04]  /*3580*/  @!P0 IMAD.MOV.U32 R49, RZ, RZ, R59 ;  /* 0x000000ffff318224 */ /* 0x000fe800078e003b */
[--C-:B------:R-:W-:Y:S02]  /*3590*/  @!P0 HADD2.F32 R39, -RZ, R41.reuse.H0_H0 ;  /* 0x20000029ff278230 */ /* 0x100fe40000004100 */
[----:B------:R-:W-:Y:S03]  /*35a0*/  @!P0 HADD2.F32 R41, -RZ, R41.H1_H1 ;  /* 0x30000029ff298230 */ /* 0x000fe60000004100 */
[----:B------:R-:W-:Y:S02]  /*35b0*/  @!P0 FMUL.FTZ R74, R39, R36 ;  /* 0x00000024274a8220 */ /* 0x000fe40000410000 */
[----:B------:R-:W-:Y:S02]  /*35c0*/  @!P0 FMUL.FTZ R127, R41, R34 ;  /* 0x00000022297f8220 */ /* 0x000fe40000410000 */
[-C--:B------:R-:W-:Y:S01]  /*35d0*/  @!P0 FFMA.FTZ R74, R31, R38.reuse, -R74 ;  /* 0x000000261f4a8223 */ /* 0x080fe2000001084a */
[----:B------:R-:W-:Y:S01]  /*35e0*/  @!P0 MOV R31, R21 ;  /* 0x00000015001f8202 */ /* 0x000fe20000000f00 */
[----:B------:R-:W-:Y:S01]  /*35f0*/  @!P0 FFMA.FTZ R0, R39, R38, R0 ;  /* 0x0000002627008223 */ /* 0x000fe20000010000 */
[----:B------:R-:W-:Y:S01]  /*3600*/  @!P0 HADD2.F32 R38, -RZ, R42.H0_H0 ;  /* 0x2000002aff268230 */ /* 0x000fe20000004100 */
[-C--:B------:R-:W-:Y:S01]  /*3610*/  @!P0 FFMA.FTZ R127, R33, R40.reuse, -R127 ;  /* 0x00000028217f8223 */ /* 0x080fe2000001087f */
[----:B------:R-:W-:Y:S01]  /*3620*/  @!P0 HADD2.F32 R33, -RZ, R32.H0_H0 ;  /* 0x20000020ff218230 */ /* 0x000fe20000004100 */
[----:B------:R-:W-:Y:S01]  /*3630*/  @!P0 FFMA.FTZ R2, R41, R40, R2 ;  /* 0x0000002829028223 */ /* 0x000fe20000010002 */
[----:B------:R-:W-:Y:S02]  /*3640*/  @!P0 HADD2.F32 R34, -RZ, R31.H0_H0 ;  /* 0x2000001fff228230 */ /* 0x000fe40000004100 */
[----:B------:R-:W-:Y:S01]  /*3650*/  @!P0 HADD2.F32 R40, -RZ, R46.H0_H0 ;  /* 0x2000002eff288230 */ /* 0x000fe20000004100 */
[----:B------:R-:W-:Y:S01]  /*3660*/  @!P0 IMAD.MOV.U32 R46, RZ, RZ, R58 ;  /* 0x000000ffff2e8224 */ /* 0x000fe200078e003a */
[----:B------:R-:W-:Y:S01]  /*3670*/  @!P0 HADD2.F32 R41, -RZ, R42.H1_H1 ;  /* 0x3000002aff298230 */ /* 0x000fe20000004100 */
[-C--:B------:R-:W-:Y:S01]  /*3680*/  @!P0 FMUL.FTZ R124, R38, R33.reuse ;  /* 0x00000021267c8220 */ /* 0x080fe20000410000 */
[----:B------:R-:W-:Y:S01]  /*3690*/  @!P0 HADD2.F32 R32, -RZ, R35.H0_H0 ;  /* 0x20000023ff208230 */ /* 0x000fe20000004100 */
[----:B------:R-:W-:Y:S01]  /*36a0*/  @!P0 FMUL.FTZ R3, R34, R33 ;  /* 0x0000002122038220 */ /* 0x000fe20000410000 */
[----:B------:R-:W-:Y:S01]  /*36b0*/  @!P0 MOV R33, R22 ;  /* 0x0000001600218202 */ /* 0x000fe20000000f00 */
[----:B------:R-:W-:Y:S02]  /*36c0*/  @!P0 HADD2.F32 R31, -RZ, R31.H1_H1 ;  /* 0x3000001fff1f8230 */ /* 0x000fe40000004100 */
[-C--:B------:R-:W-:Y:S01]  /*36d0*/  @!P0 FMUL.FTZ R129, R41, R32.reuse ;  /* 0x0000002029818220 */ /* 0x080fe20000410000 */
[----:B------:R-:W-:Y:S02]  /*36e0*/  @!P0 HADD2.F32 R44, -RZ, R46.H1_H1 ;  /* 0x3000002eff2c8230 */ /* 0x000fe40000004100 */
[C---:B------:R-:W-:Y:S01]  /*36f0*/  @!P0 FMUL.FTZ R4, R31.reuse, R32 ;  /* 0x000000201f048220 */ /* 0x040fe20000410000 */
[----:B------:R-:W-:Y:S01]  /*3700*/  @!P0 HADD2.F32 R39, -RZ, R48.H0_H0 ;  /* 0x20000030ff278230 */ /* 0x000fe20000004100 */
[-C--:B------:R-:W-:Y:S01]  /*3710*/  @!P0 FFMA.FTZ R129, R31, R40.reuse, -R129 ;  /* 0x000000281f818223 */ /* 0x080fe20000010881 */
[----:B------:R-:W-:Y:S01]  /*3720*/  @!P0 HADD2.F32 R31, -RZ, R28.H0_H0 ;  /* 0x2000001cff1f8230 */ /* 0x000fe20000004100 */
[----:B------:R-:W-:Y:S01]  /*3730*/  @!P0 FMUL.FTZ R131, R44, R29 ;  /* 0x0000001d2c838220 */ /* 0x000fe20000410000 */
[----:B------:R-:W-:Y:S01]  /*3740*/  @!P0 HADD2.F32 R28, -RZ, R33.H1_H1 ;  /* 0x30000021ff1c8230 */ /* 0x000fe20000004100 */
[-C--:B------:R-:W-:Y:S01]  /*3750*/  @!P0 FFMA.FTZ R3, R38, R39.reuse, R3 ;  /* 0x0000002726038223 */ /* 0x080fe20000010003 */
[----:B------:R-:W-:Y:S01]  /*3760*/  @!P0 HADD2.F32 R48, -RZ, R47.H0_H0 ;  /* 0x2000002fff308230 */ /* 0x000fe20000004100 */
[----:B------:R-:W-:Y:S01]  /*3770*/  @!P0 FFMA.FTZ R124, R34, R39, -R124 ;  /* 0x00000027227c8223 */ /* 0x000fe2000001087c */
[----:B------:R-:W-:Y:S01]  /*3780*/  @!P0 HADD2.F32 R42, -RZ, R46.H0_H0 ;  /* 0x2000002eff2a8230 */ /* 0x000fe20000004100 */
[C---:B------:R-:W-:Y:S01]  /*3790*/  @!P0 FMUL.FTZ R6, R28.reuse, R29 ;  /* 0x0000001d1c068220 */ /* 0x040fe20000410000 */
[----:B------:R-:W-:Y:S01]  /*37a0*/  @!P0 HADD2.F32 R46, -RZ, R49.H0_H0 ;  /* 0x20000031ff2e8230 */ /* 0x000fe20000004100 */
[----:B------:R-:W-:Y:S01]  /*37b0*/  @!P0 FFMA.FTZ R131, R28, R45, -R131 ;  /* 0x0000002d1c838223 */ /* 0x000fe20000010883 */
[----:B------:R-:W-:Y:S01]  /*37c0*/  @!P0 HADD2.F32 R28, -RZ, R19.H0_H0 ;  /* 0x20000013ff1c8230 */ /* 0x000fe20000004100 */
[----:B------:R-:W-:Y:S01]  /*37d0*/  @!P0 FMUL.FTZ R126, R42, R31 ;  /* 0x0000001f2a7e8220 */ /* 0x000fe20000410000 */
[----:B------:R-:W-:Y:S01]  /*37e0*/  @!P0 MOV R19, R23 ;  /* 0x0000001700138202 */ /* 0x000fe20000000f00 */
[----:B------:R-:W-:Y:S01]  /*37f0*/  @!P0 FFMA.FTZ R4, R41, R40, R4 ;  /* 0x0000002829048223 */ /* 0x000fe20000010004 */
[----:B------:R-:W-:Y:S01]  /*3800*/  @!P0 F2FP.PACK_AB R124, R129, R124 ;  /* 0x0000007c817c823e */ /* 0x000fe200000000ff */
[----:B------:R-:W-:Y:S01]  /*3810*/  @!P0 FMUL.FTZ R130, R46, R28 ;  /* 0x0000001c2e828220 */ /* 0x000fe20000410000 */
[----:B------:R-:W-:Y:S01]  /*3820*/  @!P0 F2FP.PACK_AB R129, R127, R74 ;  /* 0x0000004a7f81823e */ /* 0x000fe200000000ff */
[----:B------:R-:W-:Y:S01]  /*3830*/  @!P0 HADD2.F32 R47, -RZ, R49.H1_H1 ;  /* 0x30000031ff2f8230 */ /* 0x000fe20000004100 */
[----:B------:R-:W-:Y:S01]  /*3840*/  @!P0 MOV R21, R124 ;  /* 0x0000007c00158202 */ /* 0x000fe20000000f00 */
[----:B------:R-:W-:Y:S01]  /*3850*/  @!P0 HADD2.F32 R32, -RZ, R33.H0_H0 ;  /* 0x20000021ff208230 */ /* 0x000fe20000004100 */
[----:B------:R-:W-:Y:S01]  /*3860*/  @!P0 F2FP.PACK_AB R74, R2, R0 ;  /* 0x00000000024a823e */ /* 0x000fe200000000ff */
[----:B------:R-:W-:Y:S01]  /*3870*/  @!P0 IMAD.MOV.U32 R20, RZ, RZ, R129 ;  /* 0x000000ffff148224 */ /* 0x000fe200078e0081 */
[--C-:B------:R-:W-:Y:S01]  /*3880*/  @!P0 HADD2.F32 R29, -RZ, R19.reuse.H0_H0 ;  /* 0x20000013ff1d8230 */ /* 0x100fe20000004100 */
[----:B------:R-:W-:Y:S01]  /*3890*/  @!P0 FMUL.FTZ R128, R47, R30 ;  /* 0x0000001e2f808220 */ /* 0x000fe20000410000 */
[----:B------:R-:W-:Y:S01]  /*38a0*/  @!P0 HADD2.F32 R19, -RZ, R19.H1_H1 ;  /* 0x30000013ff138230 */ /* 0x000fe20000004100 */
[C---:B------:R-:W-:Y:S01]  /*38b0*/  @!P0 FMUL.FTZ R5, R32.reuse, R31 ;  /* 0x0000001f20058220 */ /* 0x040fe20000410000 */
[----:B------:R-:W-:Y:S01]  /*38c0*/  @!P0 MOV R56, R74 ;  /* 0x0000004a00388202 */ /* 0x000fe20000000f00 */
[----:B------:R-:W-:Y:S02]  /*38d0*/  @!P0 FFMA.FTZ R130, R29, R48, -R130 ;  /* 0x000000301d828223 */ /* 0x000fe40000010882 */
[----:B------:R-:W-:Y:S02]  /*38e0*/  @!P0 FFMA.FTZ R128, R19, R50, -R128 ;  /* 0x0000003213808223 */ /* 0x000fe40000010880 */
[-C--:B------:R-:W-:Y:S02]  /*38f0*/  @!P0 FFMA.FTZ R126, R32, R43.reuse, -R126 ;  /* 0x0000002b207e8223 */ /* 0x080fe4000001087e */
[----:B------:R-:W-:Y:S01]  /*3900*/  @!P0 FFMA.FTZ R5, R42, R43, R5 ;  /* 0x0000002b2a058223 */ /* 0x000fe20000010005 */
[----:B------:R-:W-:Y:S01]  /*3910*/  @!P0 F2FP.PACK_AB R127, R128, R130 ;  /* 0x00000082807f823e */ /* 0x000fe200000000ff */
[----:B------:R-:W-:Y:S01]  /*3920*/  @!P0 FMUL.FTZ R7, R29, R28 ;  /* 0x0000001c1d078220 */ /* 0x000fe20000410000 */
[----:B------:R-:W-:Y:S01]  /*3930*/  @!P0 F2FP.PACK_AB R126, R131, R126 ;  /* 0x0000007e837e823e */ /* 0x000fe200000000ff */
[----:B------:R-:W-:Y:S01]  /*3940*/  @!P0 FFMA.FTZ R6, R44, R45, R6 ;  /* 0x0000002d2c068223 */ /* 0x000fe20000010006 */
[----:B------:R-:W-:Y:S01]  /*3950*/  IADD3 R130, P2, R122, R78, RZ ;  /* 0x0000004e7a827210 */ /* 0x000fe20007f5e0ff */
[----:B------:R-:W-:Y:S01]  /*3960*/  @!P0 FMUL.FTZ R8, R19, R30 ;  /* 0x0000001e13088220 */ /* 0x000fe20000410000 */
[----:B------:R-:W-:Y:S01]  /*3970*/  @!P0 MOV R22, R126 ;  /* 0x0000007e00168202 */ /* 0x000fe20000000f00 */
[----:B------:R-:W-:Y:S01]  /*3980*/  @!P0 FFMA.FTZ R7, R46, R48, R7 ;  /* 0x000000302e078223 */ /* 0x000fe20000010007 */
[----:B------:R-:W-:Y:S01]  /*3990*/  IADD3.X R131, R123, R76, RZ, P2, !PT ;  /* 0x0000004c7b837210 */ /* 0x000fe200017fe4ff */
[----:B------:R-:W-:Y:S01]  /*39a0*/  @!P0 FFMA.FTZ R8, R47, R50, R8 ;  /* 0x000000322f088223 */ /* 0x000fe20000010008 */
[----:B------:R-:W-:Y:S01]  /*39b0*/  @!P0 F2FP.PACK_AB R124, R6, R5 ;  /* 0x00000005067c823e */ /* 0x000fe200000000ff */
[----:B------:R-:W-:Y:S01]  /*39c0*/  @!P0 IMAD.MOV.U32 R23, RZ, RZ, R127 ;  /* 0x000000ffff178224 */ /* 0x000fe200078e007f */
[----:B------:R-:W-:Y:S02]  /*39d0*/  @!P0 F2FP.PACK_AB R127, R4, R3 ;  /* 0x00000003047f823e */ /* 0x000fe400000000ff */
[----:B------:R-:W-:Y:S02]  /*39e0*/  @!P0 F2FP.PACK_AB R129, R8, R7 ;  /* 0x000000070881823e */ /* 0x000fe400000000ff */
[----:B------:R1:W-:Y:S01]  /*39f0*/  ST.E.128 [R130.64], R20 ;  /* 0x0000001482007985 */ /* 0x0003e2000c101d16 */
[----:B------:R-:W-:Y:S01]  /*3a00*/  @!P0 IMAD.MOV.U32 R57, RZ, RZ, R127 ;  /* 0x000000ffff398224 */ /* 0x000fe200078e007f */
[----:B------:R-:W-:Y:S02]  /*3a10*/  @!P0 MOV R58, R124 ;  /* 0x0000007c003a8202 */ /* 0x000fe40000000f00 */
[----:B------:R-:W-:Y:S05]  /*3a20*/  @!P0 MOV R59, R129 ;  /* 0x00000081003b8202 */ /* 0x000fea0000000f00 */
[----:B------:R1:W-:Y:S02]  /*3a30*/  @!P1 ST.E.128 [R132.64], R56 ;  /* 0x0000003884009985 */ /* 0x0003e4000c101d16 */
.L_x_77:
[----:B------:R-:W-:Y:S05]  /*3a40*/  BSYNC B0 ;  /* 0x0000000000007941 */ /* 0x000fea0003800000 */
.L_x_76:
[----:B------:R-:W-:Y:S11]  /*3a50*/  ISETP.GE.AND P0, PT, R11, c[0x0][0x1d4], PT ;  /* 0x000075000b007a0c */ /* 0x000ff60003f06270 */
[----:B------:R-:W-:Y:S02]  /*3a60*/  @!UPT UIADD3 URZ, URZ, URZ, URZ ;  /* 0x0000003f3f3ff290 */ /* 0x000fe4000fffe03f */
[----:B------:R-:W-:-:S05]  /*3a70*/  @P0 BRA `(.L_x_67) ;  /* 0x0000094000000947 */ /* 0x000fca0003800000 */
[----:B------:R-:W-:Y:S01]  /*3a80*/  SEL R125, R86, R125, !P4 ;  /* 0x0000007d567d7207 */ /* 0x000fe20006000000 */
[----:B-1----:R-:W1:Y:S01]  /*3a90*/  LDS.128 R20, [R84+0xc080] ;  /* 0x00c0800054147984 */ /* 0x002e620000000c00 */
[----:B------:R-:W-:Y:S02]  /*3aa0*/  ISETP.GE.AND P0, PT, R11, c[0x0][0x27c], PT ;  /* 0x00009f000b007a0c */ /* 0x000fe40003f06270 */
[----:B------:R-:W-:Y:S02]  /*3ab0*/  SHF.R.S32.HI R46, RZ, 0x1f, R125 ;  /* 0x0000001fff2e7819 */ /* 0x000fe4000001147d */
[----:B------:R-:W-:Y:S02]  /*3ac0*/  IADD3 R128, P1, R122, R80, RZ ;  /* 0x000000507a807210 */ /* 0x000fe40007f3e0ff */
[----:B------:R-:W-:Y:S03]  /*3ad0*/  LEA.HI R59, R46, R125, RZ, 0x4 ;  /* 0x0000007d2e3b7211 */ /* 0x000fe600078f20ff */
[----:B----4-:R-:W-:Y:S01]  /*3ae0*/  IMAD.X R129, R123, 0x1, R79, P1 ;  /* 0x000000017b817824 */ /* 0x010fe200008e064f */
[----:B------:R-:W-:Y:S03]  /*3af0*/  LEA.HI.SX32 R59, R59, R88, 0x1c ;  /* 0x000000583b3b7211 */ /* 0x000fe600078fe2ff */
[----:B------:R-:W-:Y:S01]  /*3b00*/  @!P0 SHF.R.U32.HI R28, RZ, 0x10, R25 ;  /* 0x00000010ff1c8819 */ /* 0x000fe20000011619 */
[--C-:B------:R-:W-:Y:S01]  /*3b10*/  @!P0 HADD2.F32 R33, -RZ, R61.reuse.H0_H0 ;  /* 0x2000003dff218230 */ /* 0x100fe20000004100 */
[----:B------:R-:W-:Y:S01]  /*3b20*/  SHF.R.S32.HI R46, RZ, 0x1f, R59 ;  /* 0x0000001fff2e7819 */ /* 0x000fe2000001143b */
[----:B------:R-:W-:Y:S01]  /*3b30*/  @!P0 HADD2.F32 R40, -RZ, R60.H1_H1 ;  /* 0x3000003cff288230 */ /* 0x000fe20000004100 */
[----:B------:R-:W-:Y:S01]  /*3b40*/  SHF.L.U32 R57, R59, 0x3, RZ ;  /* 0x000000033b397819 */ /* 0x000fe200000006ff */
[----:B------:R-:W-:Y:S01]  /*3b50*/  @!P0 HADD2.F32 R28, -RZ, R28.H0_H0 ;  /* 0x2000001cff1c8230 */ /* 0x000fe20000004100 */
[----:B------:R-:W-:Y:S01]  /*3b60*/  LEA.HI R46, R46, R59, RZ, 0x3 ;  /* 0x0000003b2e2e7211 */ /* 0x000fe200078f18ff */
[----:B------:R-:W-:Y:S01]  /*3b70*/  @!P0 HADD2.F32 R37, -RZ, R61.H1_H1 ;  /* 0x3000003dff258230 */ /* 0x000fe20000004100 */
[----:B------:R-:W-:Y:S01]  /*3b80*/  @!P0 SHF.R.U64 R24, R24, 0x10, R25 ;  /* 0x0000001018188819 */ /* 0x000fe20000001219 */
[----:B------:R-:W-:Y:S01]  /*3b90*/  @!P0 HADD2.F32 R44, -RZ, R60.H0_H0 ;  /* 0x2000003cff2c8230 */ /* 0x000fe20000004100 */
[----:B------:R-:W-:Y:S01]  /*3ba0*/  LOP3.LUT R56, R103, 0x38, R57, 0xf8, !PT ;  /* 0x0000003867387812 */ /* 0x000fe200078ef839 */
[----:B------:R-:W-:Y:S01]  /*3bb0*/  IMAD.SHL.U32 R46, R46, 0x100, RZ ;  /* 0x000001002e2e7824 */ /* 0x000fe200078e00ff */
[--C-:B------:R-:W-:Y:S02]  /*3bc0*/  @!P0 SHF.R.U32.HI R19, RZ, 0x10, R27.reuse ;  /* 0x00000010ff138819 */ /* 0x100fe4000001161b */
[----:B------:R-:W-:Y:S02]  /*3bd0*/  LOP3.LUT R59, R56, R101, RZ, 0x3c, !PT ;  /* 0x00000065383b7212 */ /* 0x000fe400078e3cff */
[----:B------:R-:W-:Y:S02]  /*3be0*/  LOP3.LUT R46, R46, 0x7ffff800, RZ, 0xc0, !PT ;  /* 0x7ffff8002e2e7812 */ /* 0x000fe400078ec0ff */
[----:B------:R-:W-:Y:S01]  /*3bf0*/  @!P0 SHF.R.U64 R26, R26, 0x10, R27 ;  /* 0x000000101a1a8819 */ /* 0x000fe2000000121b */
[----:B------:R-:W-:Y:S01]  /*3c00*/  @!P0 HADD2.F32 R27, -RZ, R18.H1_H1 ;  /* 0x30000012ff1b8230 */ /* 0x000fe20000004100 */
[----:B------:R-:W-:Y:S02]  /*3c10*/  IADD3 R46, R59, R46, R100 ;  /* 0x0000002e3b2e7210 */ /* 0x000fe40007ffe064 */
[--C-:B------:R-:W-:Y:S02]  /*3c20*/  @!P0 SHF.R.U32.HI R36, RZ, 0x10, R53.reuse ;  /* 0x00000010ff248819 */ /* 0x100fe40000011635 */
[----:B------:R-:W-:Y:S02]  /*3c30*/  SHF.L.U32 R58, R46, 0x1, RZ ;  /* 0x000000012e3a7819 */ /* 0x000fe400000006ff */
[----:B-1----:R-:W-:Y:S01]  /*3c40*/  @!P0 MOV R25, R21 ;  /* 0x0000001500198202 */ /* 0x002fe20000000f00 */
[----:B------:R-:W-:Y:S01]  /*3c50*/  @!P0 HADD2.F32 R36, -RZ, R36.H0_H0 ;  /* 0x20000024ff248230 */ /* 0x000fe20000004100 */
[----:B------:R-:W-:Y:S01]  /*3c60*/  @!P0 SHF.R.U64 R35, R52, 0x10, R53 ;  /* 0x0000001034238819 */ /* 0x000fe20000001235 */
[----:B------:R-:W1:Y:S01]  /*3c70*/  LDS.128 R48, [R58+0xc080] ;  /* 0x00c080003a307984 */ /* 0x000e620000000c00 */
[--C-:B------:R-:W-:Y:S01]  /*3c80*/  @!P0 SHF.R.U64 R43, R54, 0x10, R55.reuse ;  /* 0x00000010362b8819 */ /* 0x100fe20000001237 */
[--C-:B------:R-:W-:Y:S01]  /*3c90*/  @!P0 HADD2.F32 R30, -RZ, R25.reuse.H0_H0 ;  /* 0x20000019ff1e8230 */ /* 0x100fe20000004100 */
[----:B------:R-:W-:Y:S01]  /*3ca0*/  @!P0 SHF.R.U32.HI R47, RZ, 0x10, R55 ;  /* 0x00000010ff2f8819 */ /* 0x000fe20000011637 */
[----:B------:R-:W-:Y:S01]  /*3cb0*/  @!P0 HADD2.F32 R25, -RZ, R25.H1_H1 ;  /* 0x30000019ff198230 */ /* 0x000fe20000004100 */
[----:B------:R-:W-:Y:S01]  /*3cc0*/  ISETP.GE.AND P1, PT, R57, c[0x0][0x1d4], PT ;  /* 0x0000750039007a0c */ /* 0x000fe20003f26270 */
[----:B------:R-:W-:Y:S01]  /*3cd0*/  @!P0 HADD2.F32 R35, -RZ, R35.H0_H0 ;  /* 0x20000023ff238230 */ /* 0x000fe20000004100 */
[----:B------:R-:W-:Y:S01]  /*3ce0*/  @!P0 FMUL.FTZ R3, R30, R27 ;  /* 0x0000001b1e038220 */ /* 0x000fe20000410000 */
[----:B------:R-:W-:Y:S01]  /*3cf0*/  @!P0 HADD2.F32 R43, -RZ, R43.H0_H0 ;  /* 0x2000002bff2b8230 */ /* 0x000fe20000004100 */
[-C--:B------:R-:W-:Y:S01]  /*3d00*/  @!P0 FMUL.FTZ R4, R25, R28.reuse ;  /* 0x0000001c19048220 */ /* 0x080fe20000410000 */
[----:B------:R-:W-:Y:S01]  /*3d10*/  @!P0 HADD2.F32 R47, -RZ, R47.H0_H0 ;  /* 0x2000002fff2f8230 */ /* 0x000fe20000004100 */
[----:B-1----:R-:W-:Y:S01]  /*3d20*/  @!P0 IMAD.MOV.U32 R31, RZ, RZ, R49 ;  /* 0x000000ffff1f8224 */ /* 0x002fe200078e0031 */
[----:B------:R-:W-:Y:S01]  /*3d30*/  @!P0 MOV R45, R51 ;  /* 0x00000033002d8202 */ /* 0x000fe20000000f00 */
[----:B------:R-:W-:Y:S02]  /*3d40*/  @!P0 IMAD.MOV.U32 R32, RZ, RZ, R48 ;  /* 0x000000ffff208224 */ /* 0x000fe400078e0030 */
[----:B------:R-:W-:Y:S01]  /*3d50*/  @!P0 IMAD.MOV.U32 R41, RZ, RZ, R50 ;  /* 0x000000ffff298224 */ /* 0x000fe200078e0032 */
[--C-:B------:R-:W-:Y:S02]  /*3d60*/  @!P0 HADD2.F32 R39, -RZ, R31.reuse.H1_H1 ;  /* 0x3000001fff278230 */ /* 0x100fe40000004100 */
[----:B------:R-:W-:Y:S02]  /*3d70*/  @!P0 HADD2.F32 R34, -RZ, R31.H0_H0 ;  /* 0x2000001fff228230 */ /* 0x000fe40000004100 */
[--C-:B------:R-:W-:Y:S01]  /*3d80*/  @!P0 HADD2.F32 R31, -RZ, R32.reuse.H0_H0 ;  /* 0x20000020ff1f8230 */ /* 0x100fe20000004100 */
[----:B------:R-:W-:Y:S01]  /*3d90*/  @!P0 FMUL.FTZ R59, R39, R28 ;  /* 0x0000001c273b8220 */ /* 0x000fe20000410000 */
[----:B------:R-:W-:Y:S01]  /*3da0*/  @!P0 HADD2.F32 R32, -RZ, R32.H1_H1 ;  /* 0x30000020ff208230 */ /* 0x000fe20000004100 */
[----:B------:R-:W-:Y:S01]  /*3db0*/  @!P0 FMUL.FTZ R46, R34, R27 ;  /* 0x0000001b222e8220 */ /* 0x000fe20000410000 */
[----:B------:R-:W-:Y:S01]  /*3dc0*/  @!P0 HADD2.F32 R27, -RZ, R18.H0_H0 ;  /* 0x20000012ff1b8230 */ /* 0x000fe20000004100 */
[----:B------:R-:W-:Y:S01]  /*3dd0*/  @!P0 FFMA.FTZ R59, R25, R36, -R59 ;  /* 0x00000024193b8223 */ /* 0x000fe2000001083b */
[----:B------:R-:W-:Y:S01]  /*3de0*/  @!P0 MOV R18, R20 ;  /* 0x0000001400128202 */ /* 0x000fe20000000f00 */
[----:B------:R-:W-:Y:S01]  /*3df0*/  @!P0 IMAD.MOV.U32 R28, RZ, RZ, R23 ;  /* 0x000000ffff1c8224 */ /* 0x000fe200078e0017 */
[----:B------:R-:W-:Y:S01]  /*3e00*/  @!P0 HADD2.F32 R25, -RZ, R24.H0_H0 ;  /* 0x20000018ff198230 */ /* 0x000fe20000004100 */
[----:B------:R-:W-:Y:S01]  /*3e10*/  @!P0 FMUL.FTZ R56, R31, R27 ;  /* 0x0000001b1f388220 */ /* 0x000fe20000410000 */
[----:B------:R-:W-:Y:S01]  /*3e20*/  @!P0 HADD2.F32 R38, -RZ, R41.H0_H0 ;  /* 0x20000029ff268230 */ /* 0x000fe20000004100 */
[----:B------:R-:W-:Y:S01]  /*3e30*/  @!P0 FFMA.FTZ R46, R30, R37, -R46 ;  /* 0x000000251e2e8223 */ /* 0x000fe2000001082e */
[--C-:B------:R-:W-:Y:S01]  /*3e40*/  @!P0 HADD2.F32 R24, -RZ, R18.reuse.H0_H0 ;  /* 0x20000012ff188230 */ /* 0x100fe20000004100 */
[----:B------:R-:W-:Y:S01]  /*3e50*/  @!P0 FMUL.FTZ R125, R32, R25 ;  /* 0x00000019207d8220 */ /* 0x000fe20000410000 */
[----:B------:R-:W-:Y:S02]  /*3e60*/  @!P0 HADD2.F32 R18, -RZ, R18.H1_H1 ;  /* 0x30000012ff128230 */ /* 0x000fe40000004100 */
[----:B------:R-:W-:Y:S01]  /*3e70*/  @!P0 F2FP.PACK_AB R46, R59, R46 ;  /* 0x0000002e3b2e823e */ /* 0x000fe200000000ff */
[----:B------:R-:W-:Y:S01]  /*3e80*/  @!P0 FMUL.FTZ R0, R24, R27 ;  /* 0x0000001b18008220 */ /* 0x000fe20000410000 */
[----:B------:R-:W-:Y:S01]  /*3e90*/  @!P0 HADD2.F32 R27, -RZ, R26.H0_H0 ;  /* 0x2000001aff1b8230 */ /* 0x000fe20000004100 */
[----:B------:R-:W-:Y:S01]  /*3ea0*/  @!P0 FMUL.FTZ R2, R18, R25 ;  /* 0x0000001912028220 */ /* 0x000fe20000410000 */
[----:B------:R-:W-:Y:S01]  /*3eb0*/  @!P0 MOV R25, R22 ;  /* 0x0000001600198202 */ /* 0x000fe20000000f00 */
[----:B------:R-:W-:Y:S01]  /*3ec0*/  @!P0 FFMA.FTZ R56, R24, R33, -R56 ;  /* 0x0000002118388223 */ /* 0x000fe20000010838 */
[----:B------:R-:W-:Y:S01]  /*3ed0*/  @!P0 HADD2.F32 R24, -RZ, R13.H1_H1 ;  /* 0x3000000dff188230 */ /* 0x000fe20000004100 */
[----:B------:R-:W-:Y:S01]  /*3ee0*/  @!P0 FFMA.FTZ R125, R18, R35, -R125 ;  /* 0x00000023127d8223 */ /* 0x000fe2000001087d */
[----:B------:R-:W-:Y:S01]  /*3ef0*/  @!P0 HADD2.F32 R41, -RZ, R41.H1_H1 ;  /* 0x30000029ff298230 */ /* 0x000fe20000004100 */
[----:B------:R-:W-:Y:S01]  /*3f00*/  @!P0 FFMA.FTZ R0, R31, R33, R0 ;  /* 0x000000211f008223 */ /* 0x000fe20000010000 */
[----:B------:R-:W-:Y:S01]  /*3f10*/  @!P0 HADD2.F32 R18, -RZ, R13.H0_H0 ;  /* 0x2000000dff128230 */ /* 0x000fe20000004100 */
[----:B------:R-:W-:Y:S01]  /*3f20*/  @!P0 FMUL.FTZ R127, R38, R24 ;  /* 0x00000018267f8220 */ /* 0x000fe20000410000 */
[----:B------:R-:W-:Y:S01]  /*3f30*/  @!P0 HADD2.F32 R13, -RZ, R19.H0_H0 ;  /* 0x20000013ff0d8230 */ /* 0x000fe20000004100 */
[----:B------:R-:W-:Y:S01]  /*3f40*/  @!P0 FMUL.FTZ R124, R41, R27 ;  /* 0x0000001b297c8220 */ /* 0x000fe20000410000 */
[--C-:B------:R-:W-:Y:S01]  /*3f50*/  @!P0 HADD2.F32 R42, -RZ, R45.reuse.H0_H0 ;  /* 0x2000002dff2a8230 */ /* 0x100fe20000004100 */
[----:B------:R-:W-:Y:S01]  /*3f60*/  @!P0 FFMA.FTZ R2, R32, R35, R2 ;  /* 0x0000002320028223 */ /* 0x000fe20000010002 */
[----:B------:R-:W-:Y:S01]  /*3f70*/  @!P0 HADD2.F32 R45, -RZ, R45.H1_H1 ;  /* 0x3000002dff2d8230 */ /* 0x000fe20000004100 */
[----:B------:R-:W-:Y:S01]  /*3f80*/  @!P0 FFMA.FTZ R3, R34, R37, R3 ;  /* 0x0000002522038223 */ /* 0x000fe20000010003 */
[--C-:B------:R-:W-:Y:S01]  /*3f90*/  @!P0 HADD2.F32 R19, -RZ, R28.reuse.H0_H0 ;  /* 0x2000001cff138230 */ /* 0x100fe20000004100 */
[----:B------:R-:W-:Y:S01]  /*3fa0*/  @!P0 FMUL.FTZ R74, R42, R18 ;  /* 0x000000122a4a8220 */ /* 0x000fe20000410000 */
[----:B------:R-:W-:Y:S01]  /*3fb0*/  @!P0 HADD2.F32 R26, -RZ, R28.H1_H1 ;  /* 0x3000001cff1a8230 */ /* 0x000fe20000004100 */
[----:B------:R-:W-:Y:S01]  /*3fc0*/  @!P0 FMUL.FTZ R58, R45, R13 ;  /* 0x0000000d2d3a8220 */ /* 0x000fe20000410000 */
[--C-:B------:R-:W-:Y:S01]  /*3fd0*/  @!P0 HADD2.F32 R29, -RZ, R25.reuse.H0_H0 ;  /* 0x20000019ff1d8230 */ /* 0x100fe20000004100 */
[----:B------:R-:W-:Y:S01]  /*3fe0*/  @!P0 FFMA.FTZ R74, R19, R44, -R74 ;  /* 0x0000002c134a8223 */ /* 0x000fe2000001084a */
[----:B------:R-:W-:Y:S01]  /*3ff0*/  @!P0 HADD2.F32 R28, -RZ, R25.H1_H1 ;  /* 0x30000019ff1c8230 */ /* 0x000fe20000004100 */
[----:B------:R-:W-:Y:S01]  /*4000*/  @!P0 FFMA.FTZ R58, R26, R47, -R58 ;  /* 0x0000002f1a3a8223 */ /* 0x000fe2000001083a */
[----:B------:R-:W-:Y:S01]  /*4010*/  @!P0 F2FP.PACK_AB R125, R125, R56 ;  /* 0x000000387d7d823e */ /* 0x000fe200000000ff */
[C---:B------:R-:W-:Y:S01]  /*4020*/  @!P0 FFMA.FTZ R127, R29.reuse, R40, -R127 ;  /* 0x000000281d7f8223 */ /* 0x040fe2000001087f */
[----:B------:R-:W-:Y:S01]  /*4030*/  @!P0 MOV R21, R46 ;  /* 0x0000002e00158202 */ /* 0x000fe20000000f00 */
[----:B------:R-:W-:Y:S01]  /*4040*/  @!P0 FFMA.FTZ R124, R28, R43, -R124 ;  /* 0x0000002b1c7c8223 */ /* 0x000fe2000001087c */
[----:B------:R-:W-:Y:S01]  /*4050*/  @!P0 F2FP.PACK_AB R58, R58, R74 ;  /* 0x0000004a3a3a823e */ /* 0x000fe200000000ff */
[----:B------:R-:W-:Y:S01]  /*4060*/  @!P0 FMUL.FTZ R5, R29, R24 ;  /* 0x000000181d058220 */ /* 0x000fe20000410000 */
[----:B------:R-:W-:Y:S01]  /*4070*/  @!P0 MOV R20, R125 ;  /* 0x0000007d00148202 */ /* 0x000fe20000000f00 */
[----:B------:R-:W-:Y:S01]  /*4080*/  @!P0 FMUL.FTZ R6, R28, R27 ;  /* 0x0000001b1c068220 */ /* 0x000fe20000410000 */
[----:B------:R-:W-:Y:S01]  /*4090*/  @!P0 F2FP.PACK_AB R127, R124, R127 ;  /* 0x0000007f7c7f823e */ /* 0x000fe200000000ff */
[----:B------:R-:W-:Y:S01]  /*40a0*/  @!P0 FFMA.FTZ R4, R39, R36, R4 ;  /* 0x0000002427048223 */ /* 0x000fe20000010004 */
[----:B------:R-:W-:Y:S01]  /*40b0*/  @!P0 MOV R23, R58 ;  /* 0x0000003a00178202 */ /* 0x000fe20000000f00 */
[----:B------:R-:W-:Y:S01]  /*40c0*/  @!P0 FMUL.FTZ R7, R19, R18 ;  /* 0x0000001213078220 */ /* 0x000fe20000410000 */
[----:B------:R-:W-:Y:S01]  /*40d0*/  @!P0 F2FP.PACK_AB R46, R2, R0 ;  /* 0x00000000022e823e */ /* 0x000fe200000000ff */
[----:B------:R-:W-:Y:S01]  /*40e0*/  @!P0 IMAD.MOV.U32 R22, RZ, RZ, R127 ;  /* 0x000000ffff168224 */ /* 0x000fe200078e007f */
[----:B------:R-:W-:Y:S01]  /*40f0*/  @!P0 F2FP.PACK_AB R59, R4, R3 ;  /* 0x00000003043b823e */ /* 0x000fe200000000ff */
[----:B------:R-:W-:Y:S01]  /*4100*/  @!P0 FFMA.FTZ R5, R38, R40, R5 ;  /* 0x0000002826058223 */ /* 0x000fe20000010005 */
[----:B------:R-:W-:Y:S01]  /*4110*/  @!P0 MOV R48, R46 ;  /* 0x0000002e00308202 */ /* 0x000fe20000000f00 */
[----:B------:R-:W-:Y:S01]  /*4120*/  @!P0 FMUL.FTZ R8, R26, R13 ;  /* 0x0000000d1a088220 */ /* 0x000fe20000410000 */
[----:B------:R1:W-:Y:S01]  /*4130*/  ST.E.128 [R128.64], R20 ;  /* 0x0000001480007985 */ /* 0x0003e2000c101d16 */
[----:B------:R-:W-:Y:S02]  /*4140*/  @!P0 FFMA.FTZ R6, R41, R43, R6 ;  /* 0x0000002b29068223 */ /* 0x000fe40000010006 */
[----:B------:R-:W-:Y:S02]  /*4150*/  @!P0 FFMA.FTZ R7, R42, R44, R7 ;  /* 0x0000002c2a078223 */ /* 0x000fe40000010007 */
[----:B------:R-:W-:Y:S01]  /*4160*/  @!P0 FFMA.FTZ R8, R45, R47, R8 ;  /* 0x0000002f2d088223 */ /* 0x000fe20000010008 */
[----:B------:R-:W-:Y:S01]  /*4170*/  @!P0 F2FP.PACK_AB R56, R6, R5 ;  /* 0x000000050638823e */ /* 0x000fe200000000ff */
[----:B------:R-:W-:Y:S03]  /*4180*/  @!P0 IMAD.MOV.U32 R49, RZ, RZ, R59 ;  /* 0x000000ffff318224 */ /* 0x000fe600078e003b */
[----:B------:R-:W-:Y:S02]  /*4190*/  @!P0 F2FP.PACK_AB R125, R8, R7 ;  /* 0x00000007087d823e */ /* 0x000fe400000000ff */
[----:B------:R-:W-:Y:S02]  /*41a0*/  @!P0 MOV R50, R56 ;  /* 0x0000003800328202 */ /* 0x000fe40000000f00 */
[----:B------:R-:W-:Y:S01]  /*41b0*/  @!P0 MOV R51, R125 ;  /* 0x0000007d00338202 */ /* 0x000fe20000000f00 */
[----:B------:R-:W-:-:S05]  /*41c0*/  @P1 BRA `(.L_x_67) ;  /* 0x000001f000001947 */ /* 0x000fca0003800000 */
[C---:B------:R-:W-:Y:S04]  /*41d0*/  LEA R2, P0, R57.reuse, R122, 0x1 ;  /* 0x0000007a39027211 */ /* 0x040fe800078008ff */
[----:B------:R-:W-:Y:S05]  /*41e0*/  LEA.HI.X.SX32 R3, R57, R123, 0x1, P0 ;  /* 0x0000007b39037211 */ /* 0x000fea00000f0eff */
[----:B------:R3:W-:Y:S01]  /*41f0*/  ST.E.128 [R2.64], R48 ;  /* 0x0000003002007985 */ /* 0x0007e2000c101d16 */
[----:B------:R-:W-:-:S05]  /*4200*/  BRA `(.L_x_67) ;  /* 0x000001b000007947 */ /* 0x000fca0003800000 */
.L_x_63:
[----:B------:R1:W3:Y:S01]  /*4210*/  SHFL.IDX PT, R3, R4, RZ, 0x181f ;  /* 0x00181fff04037589 */ /* 0x0002e200000e0000 */
[----:B------:R-:W-:Y:S03]  /*4220*/  IADD3 R64, -R68, UR17, RZ ;  /* 0x0000001144407c10 */ /* 0x000fe6000fffe1ff */
[----:B------:R1:W4:Y:S01]  /*4230*/  SHFL.IDX PT, R13, R0, RZ, 0x181f ;  /* 0x00181fff000d7589 */ /* 0x00032200000e0000 */
[----:B------:R-:W-:Y:S04]  /*4240*/  IMNMX R64, R64, 0x20, PT ;  /* 0x0000002040407817 */ /* 0x000fe80003800200 */
[----:B------:R-:W-:Y:S11]  /*4250*/  ISETP.GT.AND P0, PT, R64, R105, PT ;  /* 0x000000694000720c */ /* 0x000ff60003f04270 */
[----:B------:R-:W-:Y:S02]  /*4260*/  @!UPT UIADD3 URZ, URZ, URZ, URZ ;  /* 0x0000003f3f3ff290 */ /* 0x000fe4000fffe03f */
[----:B------:R-:W-:-:S05]  /*4270*/  @!P0 BRA `(.L_x_67) ;  /* 0x0000014000008947 */ /* 0x000fca0003800000 */
[C---:B------:R-:W-:Y:S02]  /*4280*/  ISETP.GE.AND P0, PT, R16.reuse, c[0x0][0x1d4], PT ;  /* 0x0000750010007a0c */ /* 0x040fe40003f06270 */
[----:B------:R-:W-:Y:S11]  /*4290*/  ISETP.GE.AND P2, PT, R11, c[0x0][0x1d4], PT ;  /* 0x000075000b007a0c */ /* 0x000ff60003f46270 */
[----:B-1----:R-:W1:Y:S01]  /*42a0*/  @!P0 LDS.128 R4, [R99+0xc080] ;  /* 0x00c0800063048984 */ /* 0x002e620000000c00 */
[C---:B----4-:R-:W-:Y:S04]  /*42b0*/  @!P0 LEA R30, P1, R16.reuse, R13, 0x1 ;  /* 0x0000000d101e8211 */ /* 0x050fe800078208ff */
[----:B---3--:R-:W-:Y:S02]  /*42c0*/  @!P0 LEA.HI.X R31, R16, R3, R17, 0x1, P1 ;  /* 0x00000003101f8211 */ /* 0x008fe400008f0c11 */
[----:B------:R-:W-:Y:S03]  /*42d0*/  ISETP.GE.AND P1, PT, R104, c[0x0][0x1d4], PT ;  /* 0x0000750068007a0c */ /* 0x000fe60003f26270 */
[----:B-1----:R-:W-:Y:S01]  /*42e0*/  @!P0 ST.E.128 [R30.64], R4 ;  /* 0x000000041e008985 */ /* 0x002fe2000c101d16 */
[C---:B------:R-:W-:Y:S03]  /*42f0*/  @!P2 LEA R28, P0, R92.reuse, R13, 0x1 ;  /* 0x0000000d5c1ca211 */ /* 0x040fe600078008ff */
[----:B------:R-:W1:Y:S01]  /*4300*/  @!P2 LDS.128 R24, [R99+0xd080] ;  /* 0x00d080006318a984 */ /* 0x000e620000000c00 */
[----:B------:R-:W-:Y:S02]  /*4310*/  @!P2 LEA.HI.X R29, R92, R3, R83, 0x1, P0 ;  /* 0x000000035c1da211 */ /* 0x000fe400000f0c53 */
[----:B------:R-:W-:Y:S03]  /*4320*/  ISETP.GE.AND P0, PT, R102, c[0x0][0x1d4], PT ;  /* 0x0000750066007a0c */ /* 0x000fe60003f06270 */
[----:B-1----:R-:W-:Y:S01]  /*4330*/  @!P2 ST.E.128 [R28.64], R24 ;  /* 0x000000181c00a985 */ /* 0x002fe2000c101d16 */
[C---:B------:R-:W-:Y:S03]  /*4340*/  @!P1 LEA R18, P2, R91.reuse, R13, 0x1 ;  /* 0x0000000d5b129211 */ /* 0x040fe600078408ff */
[----:B------:R-:W1:Y:S01]  /*4350*/  @!P1 LDS.128 R20, [R99+0xe080] ;  /* 0x00e0800063149984 */ /* 0x000e620000000c00 */
[----:B------:R-:W-:Y:S05]  /*4360*/  @!P1 LEA.HI.X R19, R91, R3, R82, 0x1, P2 ;  /* 0x000000035b139211 */ /* 0x000fea00010f0c52 */
[----:B-1----:R-:W-:Y:S01]  /*4370*/  @!P1 ST.E.128 [R18.64], R20 ;  /* 0x0000001412009985 */ /* 0x002fe2000c101d16 */
[C---:B------:R-:W-:Y:S03]  /*4380*/  @!P0 LEA R2, P1, R90.reuse, R13, 0x1 ;  /* 0x0000000d5a028211 */ /* 0x040fe600078208ff */
[----:B------:R-:W1:Y:S01]  /*4390*/  @!P0 LDS.128 R4, [R99+0xf080] ;  /* 0x00f0800063048984 */ /* 0x000e620000000c00 */
[----:B------:R-:W-:Y:S05]  /*43a0*/  @!P0 LEA.HI.X R3, R90, R3, R81, 0x1, P1 ;  /* 0x000000035a038211 */ /* 0x000fea00008f0c51 */
[----:B-1----:R1:W-:Y:S04]  /*43b0*/  @!P0 ST.E.128 [R2.64], R4 ;  /* 0x0000000402008985 */ /* 0x0023e8000c101d16 */
.L_x_67:
[----:B------:R-:W-:Y:S05]  /*43c0*/  BSYNC B1 ;  /* 0x0000000000017941 */ /* 0x000fea0003800000 */
.L_x_62:
[----:B------:R-:W-:Y:S01]  /*43d0*/  IMAD.IADD R68, R77, 0x1, -R68 ;  /* 0x000000014d447824 */ /* 0x000fe200078e0a44 */
[----:B------:R-:W-:Y:S04]  /*43e0*/  BSSY B0, `(.L_x_78) ;  /* 0x000003c000007945 */ /* 0x000fe80003800000 */
[----:B------:R-:W-:Y:S11]  /*43f0*/  ISETP.GE.AND P0, PT, R68, 0x1, PT ;  /* 0x000000014400780c */ /* 0x000ff60003f06270 */
[----:B------:R-:W-:Y:S02]  /*4400*/  @!UPT UIADD3 URZ, URZ, URZ, URZ ;  /* 0x0000003f3f3ff290 */ /* 0x000fe4000fffe03f */
[----:B-1-3--:R-:W-:Y:S01]  /*4410*/  @P0 IMAD.WIDE R4, R98, 0x20, R118 ;  /* 0x0000002062040825 */ /* 0x00afe200078e0276 */
[----:B------:R-:W-:Y:S03]  /*4420*/  @P0 ISETP.NE.U32.AND P2, PT, R97, RZ, PT ;  /* 0x000000ff6100020c */ /* 0x000fe60003f45070 */
[----:B------:R-:W-:Y:S02]  /*4430*/  @P0 IMAD R0, R5, c[0x0][0x258], RZ ;  /* 0x0000960005000a24 */ /* 0x000fe400078e02ff */
[----:B------:R-:W-:Y:S02]  /*4440*/  @P0 IMAD.MOV.U32 R74, RZ, RZ, R114 ;  /* 0x000000ffff4a0224 */ /* 0x000fe400078e0072 */
[C---:B------:R-:W-:Y:S02]  /*4450*/  @P0 IMAD R0, R4.reuse, c[0x0][0x25c], R0 ;  /* 0x0000970004000a24 */ /* 0x040fe400078e0200 */
[----:B------:R-:W-:Y:S05]  /*4460*/  @P0 IMAD.WIDE.U32 R2, R4, c[0x0][0x258], R74 ;  /* 0x0000960004020a25 */ /* 0x000fea00078e004a */
[C---:B------:R-:W-:Y:S02]  /*4470*/  @P0 LEA R4, P1, R2.reuse, c[0x0][0x250], 0x1 ;  /* 0x0000940002040a11 */ /* 0x040fe400078208ff */
[----:B------:R-:W-:Y:S04]  /*4480*/  @P0 IADD3 R0, R3, R0, RZ ;  /* 0x0000000003000210 */ /* 0x000fe80007ffe0ff */
[----:B------:R-:W-:Y:S01]  /*4490*/  @P0 LEA.HI.X R5, R2, c[0x0][0x254], R0, 0x1, P1 ;  /* 0x0000950002050a11 */ /* 0x000fe200008f0c00 */
[----:B------:R-:W-:Y:S01]  /*44a0*/  IMAD R0, R66, c[0x0][0x208], RZ ;  /* 0x0000820042007a24 */ /* 0x000fe200078e02ff */
[----:B------:R-:W-:Y:S01]  /*44b0*/  @P0 ISETP.NE.U32.AND P1, PT, R96, RZ, PT ;  /* 0x000000ff6000020c */ /* 0x000fe20003f25070 */
[----:B------:R-:W-:Y:S02]  /*44c0*/  IMAD.WIDE.U32 R2, R67, c[0x0][0x208], RZ ;  /* 0x0000820043027a25 */ /* 0x000fe400078e00ff */
[----:B------:R-:W-:Y:S01]  /*44d0*/  @!PT LDS RZ, [RZ] ;  /* 0x00000000fffff984 */ /* 0x000fe20000000800 */
[----:B------:R-:W-:Y:S01]  /*44e0*/  @!PT LDS RZ, [RZ] ;  /* 0x00000000fffff984 */ /* 0x000fe20000000800 */
[----:B------:R-:W-:Y:S01]  /*44f0*/  @!PT LDS RZ, [RZ] ;  /* 0x00000000fffff984 */ /* 0x000fe20000000800 */
[----:B------:R1:W-:Y:S01]  /*4500*/  @P0 LDGSTS.E.BYPASS.LTC128B.128 [R99+0x8080], [R4.64], P2 ;  /* 0x0808000004630fae */ /* 0x0003e20009101d56 */
[----:B------:R-:W-:Y:S01]  /*4510*/  @P0 ISETP.NE.U32.AND P2, PT, R95, RZ, PT ;  /* 0x000000ff5f00020c */ /* 0x000fe20003f45070 */
[----:B------:R-:W-:Y:S04]  /*4520*/  IMAD R0, R67, c[0x0][0x20c], R0 ;  /* 0x0000830043007a24 */ /* 0x000fe800078e0200 */
[----:B------:R-:W-:Y:S02]  /*4530*/  IMAD.IADD R3, R3, 0x1, R0 ;  /* 0x0000000103037824 */ /* 0x000fe400078e0200 */
[----:B------:R-:W-:Y:S02]  /*4540*/  IMAD R0, R65, c[0x0][0x218], RZ ;  /* 0x0000860041007a24 */ /* 0x000fe400078e02ff */
[----:B------:R1:W-:Y:S01]  /*4550*/  @P0 LDGSTS.E.BYPASS.LTC128B.128 [R99+0x9080], [R4.64+0x80], P1 ;  /* 0x0908008004630fae */ /* 0x0003e20008901d56 */
[----:B------:R-:W-:Y:S01]  /*4560*/  @P0 ISETP.NE.U32.AND P1, PT, R94, RZ, PT ;  /* 0x000000ff5e00020c */ /* 0x000fe20003f25070 */
[C---:B------:R-:W-:Y:S02]  /*4570*/  IMAD.WIDE.U32 R6, R87.reuse, c[0x0][0x218], R2 ;  /* 0x0000860057067a25 */ /* 0x040fe400078e0002 */
[----:B------:R1:W-:Y:S02]  /*4580*/  @P0 LDGSTS.E.BYPASS.LTC128B.128 [R99+0xa080], [R4.64+0x100], P2 ;  /* 0x0a08010004630fae */ /* 0x0003e40009101d56 */
[----:B------:R-:W-:Y:S08]  /*4590*/  IMAD R0, R87, c[0x0][0x21c], R0 ;  /* 0x0000870057007a24 */ /* 0x000ff000078e0200 */
[----:B------:R1:W-:Y:S01]  /*45a0*/  @P0 LDGSTS.E.BYPASS.LTC128B.128 [R99+0xb080], [R4.64+0x180], P1 ;  /* 0x0b08018004630fae */ /* 0x0003e20008901d56 */
[----:B------:R-:W-:Y:S03]  /*45b0*/  IADD3 R3, P0, R6, UR32, RZ ;  /* 0x0000002006037c10 */ /* 0x000fe6000ff1e0ff */
[----:B------:R-:W0:Y:S01]  /*45c0*/  LDGDEPBAR ;  /* 0x00000000000079af */ /* 0x000e220000000000 */
[----:B------:R-:W-:Y:S02]  /*45d0*/  IADD3.X R0, R7, UR25, R0, P0, !PT ;  /* 0x0000001907007c10 */ /* 0x000fe400087fe400 */
[C---:B------:R-:W-:Y:S04]  /*45e0*/  LEA R2, P0, R3.reuse, c[0x0][0x1f8], 0x1 ;  /* 0x00007e0003027a11 */ /* 0x040fe800078008ff */
[----:B----4-:R-:W-:Y:S02]  /*45f0*/  LEA.HI.X R13, R3, c[0x0][0x1fc], R0, 0x1, P0 ;  /* 0x00007f00030d7a11 */ /* 0x010fe400000f0c00 */
[----:B------:R1:W3:Y:S01]  /*4600*/  SHFL.IDX PT, R3, R2, RZ, 0x181f ;  /* 0x00181fff02037589 */ /* 0x0002e200000e0000 */
[----:B------:R-:W-:Y:S03]  /*4610*/  ISETP.GT.AND P0, PT, R64, R105, PT ;  /* 0x000000694000720c */ /* 0x000fe60003f04270 */
[----:B------:R-:W4:Y:S01]  /*4620*/  SHFL.IDX PT, R13, R13, RZ, 0x181f ;  /* 0x00181fff0d0d7589 */ /* 0x000f2200000e0000 */
[----:B------:R-:W-:Y:S04]  /*4630*/  DEPBAR.LE SB0, 0x0 ;  /* 0x000080000000791a */ /* 0x000fe80000000000 */
[----:B------:R-:W-:Y:S06]  /*4640*/  BAR.SYNC.DEFER_BLOCKING 0x0 ;  /* 0x0000000000007b1d */ /* 0x000fec0000010000 */
[----:B------:R-:W-:-:S05]  /*4650*/  @!P0 BRA `(.L_x_79) ;  /* 0x0000014000008947 */ /* 0x000fca0003800000 */
[C---:B-1-3--:R-:W-:Y:S02]  /*4660*/  ISETP.GE.AND P0, PT, R16.reuse, c[0x0][0x1d4], PT ;  /* 0x0000750010007a0c */ /* 0x04afe40003f06270 */
[----:B------:R-:W-:Y:S11]  /*4670*/  ISETP.GE.AND P2, PT, R11, c[0x0][0x1d4], PT ;  /* 0x000075000b007a0c */ /* 0x000ff60003f46270 */
[----:B------:R-:W1:Y:S01]  /*4680*/  @!P0 LDS.128 R4, [R99+0x8080] ;  /* 0x0080800063048984 */ /* 0x000e620000000c00 */
[C---:B-----5:R-:W-:Y:S04]  /*4690*/  @!P0 LEA R30, P1, R16.reuse, R3, 0x1 ;  /* 0x00000003101e8211 */ /* 0x060fe800078208ff */
[----:B----4-:R-:W-:Y:S02]  /*46a0*/  @!P0 LEA.HI.X R31, R16, R13, R17, 0x1, P1 ;  /* 0x0000000d101f8211 */ /* 0x010fe400008f0c11 */
        /* <DEDUP_REMOVED lines=15> */
.L_x_79:
[----:B-1-3--:R-:W-:Y:S05]  /*47a0*/  BSYNC B0 ;  /* 0x0000000000007941 */ /* 0x00afea0003800000 */
.L_x_78:
[C---:B------:R-:W-:Y:S02]  /*47b0*/  ISETP.GT.AND P0, PT, R98.reuse, UR8, PT ;  /* 0x0000000862007c0c */ /* 0x040fe4000bf04270 */
[----:B------:R-:W-:Y:S11]  /*47c0*/  IADD3 R98, R98, -0x1, RZ ;  /* 0xffffffff62627810 */ /* 0x000ff60007ffe0ff */
[----:B------:R-:W-:Y:S01]  /*47d0*/  @P0 SHF.R.S32.HI R3, RZ, 0x1f, R98 ;  /* 0x0000001fff030819 */ /* 0x000fe20000011462 */
[----:B------:R-:W-:Y:S01]  /*47e0*/  @P0 IMAD.MOV.U32 R4, RZ, RZ, R116 ;  /* 0x000000ffff040224 */ /* 0x000fe200078e0074 */
[----:B------:R-:W-:Y:S01]  /*47f0*/  @P0 ISETP.NE.U32.AND P2, PT, R97, RZ, PT ;  /* 0x000000ff6100020c */ /* 0x000fe20003f45070 */
[----:B------:R-:W-:Y:S02]  /*4800*/  @P0 IMAD.MOV.U32 R5, RZ, RZ, R121 ;  /* 0x000000ffff050224 */ /* 0x000fe400078e0079 */
[C---:B------:R-:W-:Y:S02]  /*4810*/  @P0 IMAD R0, R98.reuse, UR21, RZ ;  /* 0x0000001562000c24 */ /* 0x040fe4000f8e02ff */
[----:B------:R-:W-:Y:S04]  /*4820*/  @P0 IMAD.WIDE.U32 R4, R98, UR24, R4 ;  /* 0x0000001862040c25 */ /* 0x000fe8000f8e0004 */
[----:B------:R-:W-:Y:S01]  /*4830*/  @P0 IMAD R0, R3, UR24, R0 ;  /* 0x0000001803000c24 */ /* 0x000fe2000f8e0200 */
[C---:B------:R-:W-:Y:S03]  /*4840*/  @P0 LEA R6, P1, R4.reuse, c[0x0][0x220], 0x1 ;  /* 0x0000880004060a11 */ /* 0x040fe600078208ff */
[----:B------:R-:W-:Y:S05]  /*4850*/  @P0 IMAD.IADD R0, R5, 0x1, R0 ;  /* 0x0000000105000824 */ /* 0x000fea00078e0200 */
[----:B------:R-:W-:Y:S02]  /*4860*/  @P0 LEA.HI.X R7, R4, c[0x0][0x224], R0, 0x1, P1 ;  /* 0x0000890004070a11 */ /* 0x000fe400008f0c00 */
[----:B------:R-:W-:Y:S03]  /*4870*/  @P0 ISETP.NE.U32.AND P1, PT, R96, RZ, PT ;  /* 0x000000ff6000020c */ /* 0x000fe60003f25070 */
[----:B------:R-:W-:Y:S01]  /*4880*/  @!PT LDS RZ, [RZ] ;  /* 0x00000000fffff984 */ /* 0x000fe20000000800 */
[----:B------:R-:W-:Y:S01]  /*4890*/  @!PT LDS RZ, [RZ] ;  /* 0x00000000fffff984 */ /* 0x000fe20000000800 */
[----:B------:R-:W-:Y:S01]  /*48a0*/  @!PT LDS RZ, [RZ] ;  /* 0x00000000fffff984 */ /* 0x000fe20000000800 */
[----:B------:R1:W-:Y:S01]  /*48b0*/  @P0 LDGSTS.E.BYPASS.LTC128B.128 [R99+0xc080], [R6.64], P2 ;  /* 0x0c08000006630fae */ /* 0x0003e20009101d56 */
[----:B------:R-:W-:Y:S09]  /*48c0*/  @P0 ISETP.NE.U32.AND P2, PT, R95, RZ, PT ;  /* 0x000000ff5f00020c */ /* 0x000ff20003f45070 */
[----:B------:R1:W-:Y:S01]  /*48d0*/  @P0 LDGSTS.E.BYPASS.LTC128B.128 [R99+0xd080], [R6.64+0x80], P1 ;  /* 0x0d08008006630fae */ /* 0x0003e20008901d56 */
[----:B------:R-:W-:Y:S03]  /*48e0*/  @P0 ISETP.NE.U32.AND P1, PT, R94, RZ, PT ;  /* 0x000000ff5e00020c */ /* 0x000fe60003f25070 */
[----:B------:R1:W-:Y:S10]  /*48f0*/  @P0 LDGSTS.E.BYPASS.LTC128B.128 [R99+0xe080], [R6.64+0x100], P2 ;  /* 0x0e08010006630fae */ /* 0x0003f40009101d56 */
[----:B------:R1:W-:Y:S04]  /*4900*/  @P0 LDGSTS.E.BYPASS.LTC128B.128 [R99+0xf080], [R6.64+0x180], P1 ;  /* 0x0f08018006630fae */ /* 0x0003e80008901d56 */
[----:B------:R-:W0:Y:S01]  /*4910*/  LDGDEPBAR ;  /* 0x00000000000079af */ /* 0x000e220000000000 */
[----:B------:R-:W-:-:S05]  /*4920*/  @P0 BRA `(.L_x_80) ;  /* 0xffffd0d000000947 */ /* 0x000fca000383ffff */
[----:B------:R-:W-:Y:S06]  /*4930*/  BAR.SYNC.DEFER_BLOCKING 0x0 ;  /* 0x0000000000007b1d */ /* 0x000fec0000010000 */
.L_x_59:
[----:B-1----:R-:W-:Y:S01]  /*4940*/  UISETP.GE.AND UP0, UPT, UR11, 0x1, UPT ;  /* 0x000000010b00788c */ /* 0x002fe2000bf06270 */
[----:B------:R-:W-:Y:S01]  /*4950*/  PLOP3.LUT P2, PT, PT, PT, PT, 0x80, 0x0 ;  /* 0x000000000000781c */ /* 0x000fe20003f4f070 */
[----:B------:R-:W-:Y:S01]  /*4960*/  CS2R R130, SRZ ;  /* 0x0000000000827805 */ /* 0x000fe2000001ff00 */
[----:B------:R-:W-:Y:S01]  /*4970*/  CS2R R128, SRZ ;  /* 0x0000000000807805 */ /* 0x000fe2000001ff00 */
[----:B------:R-:W-:Y:S01]  /*4980*/  CS2R R126, SRZ ;  /* 0x00000000007e7805 */ /* 0x000fe2000001ff00 */
[----:B------:R-:W-:Y:S01]  /*4990*/  CS2R R124, SRZ ;  /* 0x00000000007c7805 */ /* 0x000fe2000001ff00 */
[----:B------:R-:W-:Y:S01]  /*49a0*/  PLOP3.LUT P0, PT, PT, PT, UP0, 0x80, 0x0 ;  /* 0x000000000000781c */ /* 0x000fe20003f0f008 */
        /* <DEDUP_REMOVED lines=25> */
[----:B-----5:R-:W-:Y:S01]  /*4b40*/  CS2R R72, SRZ ;  /* 0x0000000000487805 */ /* 0x020fe2000001ff00 */
[----:B------:R-:W-:Y:S01]  /*4b50*/  CS2R R70, SRZ ;  /* 0x0000000000467805 */ /* 0x000fe2000001ff00 */
[----:B------:R-:W-:Y:S01]  /*4b60*/  CS2R R68, SRZ ;  /* 0x0000000000447805 */ /* 0x000fe2000001ff00 */
[----:B------:R-:W-:Y:S01]  /*4b70*/  CS2R R66, SRZ ;  /* 0x0000000000427805 */ /* 0x000fe2000001ff00 */
[----:B------:R-:W-:Y:S01]  /*4b80*/  CS2R R64, SRZ ;  /* 0x0000000000407805 */ /* 0x000fe2000001ff00 */
[----:B------:R-:W-:Y:S01]  /*4b90*/  CS2R R6, SRZ ;  /* 0x0000000000067805 */ /* 0x000fe2000001ff00 */
[----:B------:R-:W-:Y:S01]  /*4ba0*/  IMAD.MOV.U32 R4, RZ, RZ, RZ ;  /* 0x000000ffff047224 */ /* 0x000fe200078e00ff */
        /* <DEDUP_REMOVED lines=30> */
[----:B------:R-:W-:Y:S05]  /*4d90*/  @!P0 BRA `(.L_x_81) ;  /* 0x0000c89000008947 */ /* 0x000fea0003800000 */
[----:B------:R-:W-:Y:S02]  /*4da0*/  ULDC.64 UR4, c[0x0][0x340] ;  /* 0x0000d00000047ab9 */ /* 0x000fe40000000a00 */
[----:B------:R-:W-:-:S02]  /*4db0*/  UISETP.NE.U32.AND UP1, UPT, URZ, UR4, UPT ;  /* 0x000000043f00728c */ /* 0x000fc4000bf25070 */
[----:B------:R-:W-:Y:S02]  /*4dc0*/  ULDC.64 UR6, c[0x0][0x340] ;  /* 0x0000d00000067ab9 */ /* 0x000fe40000000a00 */
[----:B------:R-:W-:-:S06]  /*4dd0*/  UISETP.NE.AND.EX UP1, UPT, URZ, UR5, UPT, UP1 ;  /* 0x000000053f00728c */ /* 0x000fcc000bf25310 */
[----:B------:R-:W-:-:S05]  /*4de0*/  PLOP3.LUT P1, PT, PT, PT, UP1, 0x80, 0x0 ;  /* 0x000000000000781c */ /* 0x000fca0003f2f018 */
[----:B------:R-:W-:Y:S02]  /*4df0*/  @UP1 UMOV UR4, 0x4 ;  /* 0x0000000400041882 */ /* 0x000fe40000000000 */
[----:B------:R-:W-:-:S06]  /*4e00*/  @UP1 UIMAD.WIDE UR4, UR20, UR4, UR6 ;  /* 0x00000004140412a5 */ /* 0x000fcc000f8e0206 */
[----:B------:R-:W-:Y:S02]  /*4e10*/  IMAD.U32 R2, RZ, RZ, UR4 ;  /* 0x00000004ff027e24 */ /* 0x000fe4000f8e00ff */
[----:B------:R-:W-:Y:S01]  /*4e20*/  IMAD.U32 R3, RZ, RZ, UR5 ;  /* 0x00000005ff037e24 */ /* 0x000fe2000f8e00ff */
[----:B------:R-:W1:Y:S01]  /*4e30*/  S2R R9, SR_CTAID.X ;  /* 0x0000000000097919 */ /* 0x000e620000002500 */
[----:B------:R-:W-:Y:S02]  /*4e40*/  USHF.R.S32.HI UR6, URZ, 0x1f, UR16 ;  /* 0x0000001f3f067899 */ /* 0x000fe40008011410 */
[----:B------:R-:W-:Y:S01]  /*4e50*/  ULDC.64 UR4, c[0x0][0x178] ;  /* 0x00005e0000047ab9 */ /* 0x000fe20000000a00 */
[----:B------:R3:W5:Y:S01]  /*4e60*/  @P1 LDG.E R0, [R2.64] ;  /* 0x0000001602001981 */ /* 0x000762000c1e1900 */
[----:B------:R-:W-:Y:S01]  /*4e70*/  UIMAD UR6, UR6, UR4, URZ ;  /* 0x00000004060672a4 */ /* 0x000fe2000f8e023f */
[----:B------:R-:W-:Y:S01]  /*4e80*/  IMAD.MOV.U32 R4, RZ, RZ, c[0x0][0x2c4] ;  /* 0x0000b100ff047624 */ /* 0x000fe200078e00ff */
[----:B------:R-:W-:Y:S01]  /*4e90*/  UIMAD.WIDE.U32 UR24, UR16, UR4, URZ ;  /* 0x00000004101872a5 */ /* 0x000fe2000f8e003f */
[----:B------:R-:W-:Y:S01]  /*4ea0*/  BSSY B0, `(.L_x_82) ;  /* 0x000006a000007945 */ /* 0x000fe20003800000 */
[----:B------:R-:W-:-:S02]  /*4eb0*/  UIMAD UR16, UR16, UR5, UR6 ;  /* 0x00000005101072a4 */ /* 0x000fc4000f8e0206 */
[----:B------:R-:W-:Y:S01]  /*4ec0*/  ISETP.NE.AND P0, PT, R4, 0x1, PT ;  /* 0x000000010400780c */ /* 0x000fe20003f05270 */
[----:B------:R-:W-:Y:S02]  /*4ed0*/  ULDC.64 UR6, c[0x0][0x348] ;  /* 0x0000d20000067ab9 */ /* 0x000fe40000000a00 */
[----:B------:R-:W-:Y:S02]  /*4ee0*/  UISETP.NE.U32.AND UP0, UPT, URZ, UR6, UPT ;  /* 0x000000063f00728c */ /* 0x000fe4000bf05070 */
[----:B------:R-:W-:Y:S02]  /*4ef0*/  ULDC.64 UR4, c[0x0][0x1b8] ;  /* 0x00006e0000047ab9 */ /* 0x000fe40000000a00 */
[----:B------:R-:W-:Y:S02]  /*4f00*/  UISETP.NE.AND.EX UP0, UPT, URZ, UR7, UPT, UP0 ;  /* 0x000000073f00728c */ /* 0x000fe4000bf05300 */
[----:B------:R-:W-:Y:S02]  /*4f10*/  UIADD3 UR17, UR25, UR16, URZ ;  /* 0x0000001019117290 */ /* 0x000fe4000fffe03f */
[----:B------:R-:W-:-:S02]  /*4f20*/  UIMAD UR6, UR12, UR4, URZ ;  /* 0x000000040c0672a4 */ /* 0x000fc4000f8e023f */
[----:B------:R-:W-:Y:S02]  /*4f30*/  USHF.R.S32.HI UR7, URZ, 0x1f, UR20 ;  /* 0x0000001f3f077899 */ /* 0x000fe40008011414 */
[----:B------:R-:W-:Y:S02]  /*4f40*/  UMOV UR16, UR24 ;  /* 0x0000001800107c82 */ /* 0x000fe40008000000 */
[----:B------:R-:W-:Y:S01]  /*4f50*/  UIMAD UR6, UR13, UR5, UR6 ;  /* 0x000000050d0672a4 */ /* 0x000fe2000f8e0206 */
[----:B---3--:R-:W-:Y:S01]  /*4f60*/  SHF.R.S32.HI R3, RZ, 0x1f, R62 ;  /* 0x0000001fff037819 */ /* 0x008fe2000001143e */
[----:B------:R-:W-:Y:S02]  /*4f70*/  UIMAD.WIDE.U32 UR16, UR13, UR4, UR16 ;  /* 0x000000040d1072a5 */ /* 0x000fe4000f8e0010 */
[----:B------:R-:W-:Y:S01]  /*4f80*/  USEL UR7, UR7, URZ, !UP0 ;  /* 0x0000003f07077287 */ /* 0x000fe2000c000000 */
[CC--:B------:R-:W-:Y:S01]  /*4f90*/  LEA.HI R19, R3.reuse, R62.reuse, RZ, 0x3 ;  /* 0x0000003e03137211 */ /* 0x0c0fe200078f18ff */
[----:B------:R-:W-:Y:S01]  /*4fa0*/  ULDC.64 UR4, c[0x0][0x1c0] ;  /* 0x0000700000047ab9 */ /* 0x000fe20000000a00 */
[-C--:B------:R-:W-:Y:S01]  /*4fb0*/  LEA.HI R22, R3, R62.reuse, RZ, 0x4 ;  /* 0x0000003e03167211 */ /* 0x080fe200078f20ff */
[----:B------:R-:W-:Y:S01]  /*4fc0*/  USEL UR8, UR20, URZ, !UP0 ;  /* 0x0000003f14087287 */ /* 0x000fe2000c000000 */
[----:B------:R-:W-:Y:S01]  /*4fd0*/  LOP3.LUT R5, R19, 0xfffffff8, RZ, 0xc0, !PT ;  /* 0xfffffff813057812 */ /* 0x000fe200078ec0ff */
[----:B------:R-:W-:Y:S01]  /*4fe0*/  UIMAD UR7, UR7, UR4, URZ ;  /* 0x00000004070772a4 */ /* 0x000fe2000f8e023f */
[----:B------:R-:W-:Y:S01]  /*4ff0*/  SHF.R.S32.HI R19, RZ, 0x3, R19 ;  /* 0x00000003ff137819 */ /* 0x000fe20000011413 */
[----:B------:R-:W-:Y:S01]  /*5000*/  UIADD3 UR17, UR17, UR6, URZ ;  /* 0x0000000611117290 */ /* 0x000fe2000fffe03f */
[----:B------:R-:W-:Y:S01]  /*5010*/  LEA.HI R40, R3, R62, RZ, 0x6 ;  /* 0x0000003e03287211 */ /* 0x000fe200078f30ff */
[----:B------:R-:W-:Y:S01]  /*5020*/  IMAD.IADD R2, R62, 0x1, -R5 ;  /* 0x000000013e027824 */ /* 0x000fe200078e0a05 */
[----:B------:R-:W-:Y:S01]  /*5030*/  UIMAD UR5, UR8, UR5, UR7 ;  /* 0x00000005080572a4 */ /* 0x000fe2000f8e0207 */
[----:B------:R-:W-:Y:S01]  /*5040*/  IMAD.SHL.U32 R43, R19, 0x40, RZ ;  /* 0x00000040132b7824 */ /* 0x000fe200078e00ff */
[----:B------:R-:W-:Y:S01]  /*5050*/  UIMAD.WIDE.U32 UR16, UR8, UR4, UR16 ;  /* 0x00000004081072a5 */ /* 0x000fe2000f8e0010 */
[----:B------:R-:W-:-:S02]  /*5060*/  IMAD R216, R2, 0x20, R19 ;  /* 0x0000002002d87824 */ /* 0x000fc400078e0213 */
[----:B------:R-:W-:Y:S01]  /*5070*/  ULDC UR4, c[0x0][0x2c4] ;  /* 0x0000b10000047ab9 */ /* 0x000fe20000000800 */
[----:B------:R-:W-:Y:S01]  /*5080*/  IMAD.SHL.U32 R150, R2, 0x8, RZ ;  /* 0x0000000802967824 */ /* 0x000fe200078e00ff */
[----:B------:R-:W-:Y:S01]  /*5090*/  UIADD3 UR5, UR17, UR5, URZ ;  /* 0x0000000511057290 */ /* 0x000fe2000fffe03f */
[----:B-1----:R-:W-:Y:S01]  /*50a0*/  IMAD R7, R9, 0x80, R216 ;  /* 0x0000008009077824 */ /* 0x002fe200078e02d8 */
[----:B--2---:R-:W-:Y:S01]  /*50b0*/  UIMAD UR19, UR19, UR4, URZ ;  /* 0x00000004131372a4 */ /* 0x004fe2000f8e023f */
[----:B------:R-:W-:Y:S01]  /*50c0*/  IMAD.U32 R11, RZ, RZ, UR17 ;  /* 0x00000011ff0b7e24 */ /* 0x000fe2000f8e00ff */
[----:B------:R-:W-:Y:S01]  /*50d0*/  LOP3.LUT R43, R43, 0x1c0, RZ, 0xc0, !PT ;  /* 0x000001c02b2b7812 */ /* 0x000fe200078ec0ff */
[----:B------:R-:W-:Y:S01]  /*50e0*/  @P0 IMAD.HI.U32 R4, R7, c[0x0][0x2c8], RZ ;  /* 0x0000b20007040a27 */ /* 0x000fe200078e00ff */
[C---:B------:R-:W-:Y:S02]  /*50f0*/  IADD3 R17, R150.reuse, 0x40, RZ ;  /* 0x0000004096117810 */ /* 0x040fe40007ffe0ff */
[C---:B------:R-:W-:Y:S01]  /*5100*/  IADD3 R16, R150.reuse, 0x80, RZ ;  /* 0x0000008096107810 */ /* 0x040fe20007ffe0ff */
[----:B------:R-:W-:Y:S01]  /*5110*/  IMAD.MOV.U32 R12, RZ, RZ, R7 ;  /* 0x000000ffff0c7224 */ /* 0x000fe200078e0007 */
[----:B------:R-:W-:Y:S01]  /*5120*/  @P0 SHF.R.U32.HI R12, RZ, c[0x0][0x2cc], R4 ;  /* 0x0000b300ff0c0a19 */ /* 0x000fe20000011604 */
[----:B------:R-:W-:Y:S01]  /*5130*/  IMAD.U32 R10, RZ, RZ, UR16 ;  /* 0x00000010ff0a7e24 */ /* 0x000fe2000f8e00ff */
[----:B------:R-:W-:Y:S01]  /*5140*/  SHF.R.U32.HI R41, RZ, 0x3, R43 ;  /* 0x00000003ff297819 */ /* 0x000fe2000001162b */
[----:B------:R-:W-:Y:S01]  /*5150*/  IMAD.U32 R11, RZ, RZ, UR5 ;  /* 0x00000005ff0b7e24 */ /* 0x000fe2000f8e00ff */
[--C-:B------:R-:W-:Y:S01]  /*5160*/  SHF.R.S32.HI R5, RZ, 0x1f, R12.reuse ;  /* 0x0000001fff057819 */ /* 0x100fe2000001140c */
[----:B------:R-:W-:Y:S01]  /*5170*/  IMAD.MOV R6, RZ, RZ, -R12 ;  /* 0x000000ffff067224 */ /* 0x000fe200078e0a0c */
[----:B------:R-:W-:Y:S01]  /*5180*/  ISETP.GE.AND P3, PT, R150, c[0x0][0x198], PT ;  /* 0x0000660096007a0c */ /* 0x000fe20003f66270 */
[----:B------:R-:W-:Y:S01]  /*5190*/  IMAD R9, R9, 0x80, R19 ;  /* 0x0000008009097824 */ /* 0x000fe200078e0213 */
[----:B------:R-:W-:Y:S01]  /*51a0*/  ISETP.GE.AND P4, PT, R17, c[0x0][0x198], PT ;  /* 0x0000660011007a0c */ /* 0x000fe20003f86270 */
[----:B------:R-:W-:Y:S01]  /*51b0*/  IMAD R5, R5, c[0x0][0x1b0], RZ ;  /* 0x00006c0005057a24 */ /* 0x000fe200078e02ff */
[----:B------:R-:W-:Y:S01]  /*51c0*/  ISETP.GE.AND P6, PT, R16, c[0x0][0x198], PT ;  /* 0x0000660010007a0c */ /* 0x000fe20003fc6270 */
[----:B------:R-:W-:Y:S01]  /*51d0*/  IMAD R6, R6, c[0x0][0x2c4], R7 ;  /* 0x0000b10006067a24 */ /* 0x000fe200078e0207 */
[----:B------:R-:W-:Y:S01]  /*51e0*/  LOP3.LUT R7, R22, 0xfffffff0, RZ, 0xc0, !PT ;  /* 0xfffffff016077812 */ /* 0x000fe200078ec0ff */
[----:B------:R-:W-:-:S02]  /*51f0*/  IMAD R5, R12, c[0x0][0x1b4], R5 ;  /* 0x00006d000c057a24 */ /* 0x000fc400078e0205 */
[----:B----4-:R-:W-:Y:S01]  /*5200*/  IMAD.WIDE.U32 R12, R12, c[0x0][0x1b0], R10 ;  /* 0x00006c000c0c7a25 */ /* 0x010fe200078e000a */
[----:B------:R-:W-:-:S03]  /*5210*/  SHF.R.S32.HI R11, RZ, 0x1f, R6 ;  /* 0x0000001fff0b7819 */ /* 0x000fc60000011406 */
[----:B------:R-:W-:Y:S02]  /*5220*/  IMAD.IADD R13, R13, 0x1, R5 ;  /* 0x000000010d0d7824 */ /* 0x000fe400078e0205 */
[----:B------:R-:W-:Y:S02]  /*5230*/  IMAD R11, R11, c[0x0][0x1a8], RZ ;  /* 0x00006a000b0b7a24 */ /* 0x000fe400078e02ff */
[----:B------:R-:W-:Y:S02]  /*5240*/  IMAD.IADD R8, R62, 0x1, -R7 ;  /* 0x000000013e087824 */ /* 0x000fe400078e0a07 */
[C---:B------:R-:W-:Y:S02]  /*5250*/  IMAD R11, R6.reuse, c[0x0][0x1ac], R11 ;  /* 0x00006b00060b7a24 */ /* 0x040fe400078e020b */
[----:B------:R-:W-:Y:S01]  /*5260*/  IMAD.WIDE.U32 R6, R6, c[0x0][0x1a8], R12 ;  /* 0x00006a0006067a25 */ /* 0x000fe200078e000c */
[----:B------:R-:W-:-:S03]  /*5270*/  SHF.R.S32.HI R5, RZ, 0x1f, R8 ;  /* 0x0000001fff057819 */ /* 0x000fc60000011408 */
[----:B------:R-:W-:Y:S01]  /*5280*/  IMAD.IADD R10, R7, 0x1, R11 ;  /* 0x00000001070a7824 */ /* 0x000fe200078e020b */
[----:B------:R-:W-:Y:S01]  /*5290*/  LEA R15, P0, R6, c[0x0][0x160], 0x1 ;  /* 0x00005800060f7a11 */ /* 0x000fe200078008ff */
[----:B------:R-:W-:Y:S01]  /*52a0*/  IMAD.SHL.U32 R40, R40, 0x8, RZ ;  /* 0x0000000828287824 */ /* 0x000fe200078e00ff */
[----:B------:R-:W-:Y:S02]  /*52b0*/  LEA.HI R4, R5, R8, RZ, 0x3 ;  /* 0x0000000805047211 */ /* 0x000fe400078f18ff */
[----:B------:R-:W-:Y:S01]  /*52c0*/  LEA.HI.X R10, R6, c[0x0][0x164], R10, 0x1, P0 ;  /* 0x00005900060a7a11 */ /* 0x000fe200000f0c0a */
[----:B------:R1:W2:Y:S01]  /*52d0*/  SHFL.IDX PT, R20, R15, RZ, 0x181f ;  /* 0x00181fff0f147589 */ /* 0x0002a200000e0000 */
[----:B------:R-:W-:Y:S02]  /*52e0*/  LOP3.LUT R5, R4, 0xfffffff8, RZ, 0xc0, !PT ;  /* 0xfffffff804057812 */ /* 0x000fe400078ec0ff */
[----:B------:R-:W-:Y:S01]  /*52f0*/  ISETP.GE.AND P0, PT, R9, UR19, PT ;  /* 0x0000001309007c0c */ /* 0x000fe2000bf06270 */
[----:B------:R1:W3:Y:S01]  /*5300*/  SHFL.IDX PT, R21, R10, RZ, 0x181f ;  /* 0x00181fff0a157589 */ /* 0x0002e200000e0000 */
[----:B------:R-:W-:Y:S01]  /*5310*/  IADD3 R6, R150, 0xc0, RZ ;  /* 0x000000c096067810 */ /* 0x000fe20007ffe0ff */
[----:B------:R-:W-:Y:S01]  /*5320*/  IMAD.IADD R7, R8, 0x1, -R5 ;  /* 0x0000000108077824 */ /* 0x000fe200078e0a05 */
[----:B------:R-:W-:Y:S01]  /*5330*/  LOP3.LUT R40, R40, 0xfffffe00, RZ, 0xc0, !PT ;  /* 0xfffffe0028287812 */ /* 0x000fe200078ec0ff */
[----:B------:R-:W-:Y:S01]  /*5340*/  IMAD.MOV.U32 R5, RZ, RZ, 0x20 ;  /* 0x00000020ff057424 */ /* 0x000fe200078e00ff */
[----:B------:R-:W-:-:S02]  /*5350*/  ISETP.GE.AND P5, PT, R6, c[0x0][0x198], PT ;  /* 0x0000660006007a0c */ /* 0x000fc40003fa6270 */
[----:B------:R-:W-:Y:S01]  /*5360*/  P2R R8, PR, RZ, 0x1 ;  /* 0x00000001ff087803 */ /* 0x000fe20000000000 */
[----:B-----5:R4:W5:Y:S01]  /*5370*/  @P1 R2UR UR7, R0 ;  /* 0x00000000000713c2 */ /* 0x02096200000e0000 */
[----:B------:R-:W-:Y:S01]  /*5380*/  R2P PR, R7, 0x6 ;  /* 0x0000000607007804 */ /* 0x000fe20000000000 */
[----:B-----5:R-:W-:-:S04]  /*5390*/  @!UP1 UMOV UR7, UR20 ;  /* 0x0000001400079c82 */ /* 0x020fc80008000000 */
[----:B------:R-:W-:Y:S02]  /*53a0*/  SEL R5, R5, 0xffffffe0, !P2 ;  /* 0xffffffe005057807 */ /* 0x000fe40005000000 */
[----:B----4-:R-:W-:-:S04]  /*53b0*/  LOP3.LUT R0, R43, 0x38, R150, 0xf8, !PT ;  /* 0x000000382b007812 */ /* 0x010fc800078ef896 */
[----:B------:R-:W-:Y:S01]  /*53c0*/  LOP3.LUT R11, R0, R41, RZ, 0x3c, !PT ;  /* 0x00000029000b7212 */ /* 0x000fe200078e3cff */
[----:B------:R-:W-:-:S04]  /*53d0*/  IMAD.MOV.U32 R0, RZ, RZ, 0x10 ;  /* 0x00000010ff007424 */ /* 0x000fc800078e00ff */
[----:B------:R-:W-:Y:S01]  /*53e0*/  IMAD.IADD R18, R11, 0x1, R40 ;  /* 0x000000010b127824 */ /* 0x000fe200078e0228 */
[----:B------:R-:W-:Y:S01]  /*53f0*/  SEL R0, R0, 0xfffffff0, !P1 ;  /* 0xfffffff000007807 */ /* 0x000fe20004800000 */
[----:B------:R-:W-:Y:S05]  /*5400*/  @P0 BRA `(.L_x_83) ;  /* 0x0000013000000947 */ /* 0x000fea0003800000 */
[----:B-123--:R-:W-:Y:S01]  /*5410*/  SHF.R.S32.HI R12, RZ, 0x1f, R17 ;  /* 0x0000001fff0c7819 */ /* 0x00efe20000011411 */
[----:B------:R-:W-:Y:S01]  /*5420*/  IMAD.SHL.U32 R14, R18, 0x2, RZ ;  /* 0x00000002120e7824 */ /* 0x000fe200078e00ff */
[----:B------:R-:W-:Y:S01]  /*5430*/  SHF.R.S32.HI R23, RZ, 0x1f, R16 ;  /* 0x0000001fff177819 */ /* 0x000fe20000011410 */
[----:B------:R-:W-:Y:S01]  /*5440*/  IMAD.WIDE R24, R150, 0x2, R20 ;  /* 0x0000000296187825 */ /* 0x000fe200078e0214 */
[----:B------:R-:W-:Y:S02]  /*5450*/  SHF.R.S32.HI R11, RZ, 0x1f, R6 ;  /* 0x0000001fff0b7819 */ /* 0x000fe40000011406 */
[----:B------:R-:W-:Y:S02]  /*5460*/  LEA.HI R13, R12, R17, RZ, 0x3 ;  /* 0x000000110c0d7211 */ /* 0x000fe400078f18ff */
[----:B------:R-:W-:Y:S01]  /*5470*/  LEA.HI R12, R23, R16, RZ, 0x3 ;  /* 0x00000010170c7211 */ /* 0x000fe200078f18ff */
[----:B------:R-:W-:Y:S01]  /*5480*/  @!PT LDS RZ, [RZ] ;  /* 0x00000000fffff984 */ /* 0x000fe20000000800 */
[----:B------:R1:W-:Y:S01]  /*5490*/  LDGSTS.E.BYPASS.LTC128B.128 [R14+0x10080], [R24.64], !P3 ;  /* 0x10080000180e7fae */ /* 0x0003e2000d901d56 */
[----:B------:R-:W-:-:S02]  /*54a0*/  LEA.HI R11, R11, R6, RZ, 0x3 ;  /* 0x000000060b0b7211 */ /* 0x000fc400078f18ff */
[----:B------:R-:W-:Y:S02]  /*54b0*/  LOP3.LUT R13, R13, 0xfffffff8, RZ, 0xc0, !PT ;  /* 0xfffffff80d0d7812 */ /* 0x000fe400078ec0ff */
[----:B------:R-:W-:Y:S02]  /*54c0*/  LOP3.LUT R12, R12, 0xfffffff8, RZ, 0xc0, !PT ;  /* 0xfffffff80c0c7812 */ /* 0x000fe400078ec0ff */
[----:B------:R-:W-:Y:S01]  /*54d0*/  LOP3.LUT R11, R11, 0xfffffff8, RZ, 0xc0, !PT ;  /* 0xfffffff80b0b7812 */ /* 0x000fe200078ec0ff */
[----:B------:R-:W-:-:S04]  /*54e0*/  IMAD.WIDE R26, R13, 0x2, R20 ;  /* 0x000000020d1a7825 */ /* 0x000fc800078e0214 */
[--C-:B------:R-:W-:Y:S01]  /*54f0*/  IMAD.WIDE R12, R12, 0x2, R20.reuse ;  /* 0x000000020c0c7825 */ /* 0x100fe200078e0214 */
[----:B------:R1:W-:Y:S03]  /*5500*/  LDGSTS.E.BYPASS.LTC128B.128 [R14+0x14080], [R26.64], !P4 ;  /* 0x140800001a0e7fae */ /* 0x0003e6000e101d56 */
[----:B------:R-:W-:Y:S01]  /*5510*/  IMAD.WIDE R20, R11, 0x2, R20 ;  /* 0x000000020b147825 */ /* 0x000fe200078e0214 */
[----:B------:R1:W-:Y:S04]  /*5520*/  LDGSTS.E.BYPASS.LTC128B.128 [R14+0x18080], [R12.64], !P6 ;  /* 0x180800000c0e7fae */ /* 0x0003e8000f101d56 */
[----:B------:R1:W-:Y:S02]  /*5530*/  LDGSTS.E.BYPASS.LTC128B.128 [R14+0x1c080], [R20.64], !P5 ;  /* 0x1c080000140e7fae */ /* 0x0003e4000e901d56 */
.L_x_83:
[----:B-123--:R-:W-:Y:S05]  /*5540*/  BSYNC B0 ;  /* 0x0000000000007941 */ /* 0x00efea0003800000 */
.L_x_82:
[----:B------:R-:W-:Y:S01]  /*5550*/  IADD3 R11, R9, 0x20, RZ ;  /* 0x00000020090b7810 */ /* 0x000fe20007ffe0ff */
[----:B------:R1:W2:Y:S01]  /*5560*/  SHFL.IDX PT, R21, R10, 0x1, 0x181f ;  /* 0x00381f000a157f89 */ /* 0x0002a200000e0000 */
[----:B------:R-:W-:Y:S02]  /*5570*/  BSSY B0, `(.L_x_84) ;  /* 0x0000017000007945 */ /* 0x000fe40003800000 */
[----:B------:R-:W-:Y:S01]  /*5580*/  ISETP.GE.AND P0, PT, R11, UR19, PT ;  /* 0x000000130b007c0c */ /* 0x000fe2000bf06270 */
[----:B------:R1:W3:-:S12]  /*5590*/  SHFL.IDX PT, R20, R15, 0x1, 0x181f ;  /* 0x00381f000f147f89 */ /* 0x0002d800000e0000 */
[----:B------:R-:W-:Y:S05]  /*55a0*/  @P0 BRA `(.L_x_85) ;  /* 0x0000013000000947 */ /* 0x000fea0003800000 */
[----:B------:R-:W-:Y:S01]  /*55b0*/  SHF.R.S32.HI R12, RZ, 0x1f, R17 ;  /* 0x0000001fff0c7819 */ /* 0x000fe20000011411 */
[----:B------:R-:W-:Y:S01]  /*55c0*/  IMAD.SHL.U32 R14, R18, 0x2, RZ ;  /* 0x00000002120e7824 */ /* 0x000fe200078e00ff */
[----:B------:R-:W-:Y:S01]  /*55d0*/  SHF.R.S32.HI R23, RZ, 0x1f, R16 ;  /* 0x0000001fff177819 */ /* 0x000fe20000011410 */
[----:B--23--:R-:W-:Y:S01]  /*55e0*/  IMAD.WIDE R24, R150, 0x2, R20 ;  /* 0x0000000296187825 */ /* 0x00cfe200078e0214 */
        /* <DEDUP_REMOVED lines=15> */
.L_x_85:
[----:B------:R-:W-:Y:S05]  /*56e0*/  BSYNC B0 ;  /* 0x0000000000007941 */ /* 0x000fea0003800000 */
.L_x_84:
[----:B------:R-:W-:Y:S01]  /*56f0*/  IADD3 R11, R9, 0x40, RZ ;  /* 0x00000040090b7810 */ /* 0x000fe20007ffe0ff */
[----:B--2---:R2:W4:Y:S01]  /*5700*/  SHFL.IDX PT, R21, R10, 0x2, 0x181f ;  /* 0x00581f000a157f89 */ /* 0x00452200000e0000 */
[----:B------:R-:W-:Y:S02]  /*5710*/  BSSY B0, `(.L_x_86) ;  /* 0x0000017000007945 */ /* 0x000fe40003800000 */
[----:B------:R-:W-:Y:S01]  /*5720*/  ISETP.GE.AND P0, PT, R11, UR19, PT ;  /* 0x000000130b007c0c */ /* 0x000fe2000bf06270 */
[----:B---3--:R2:W3:-:S12]  /*5730*/  SHFL.IDX PT, R20, R15, 0x2, 0x181f ;  /* 0x00581f000f147f89 */ /* 0x0084d800000e0000 */
[----:B------:R-:W-:Y:S05]  /*5740*/  @P0 BRA `(.L_x_87) ;  /* 0x0000013000000947 */ /* 0x000fea0003800000 */
[----:B------:R-:W-:Y:S01]  /*5750*/  SHF.R.S32.HI R12, RZ, 0x1f, R17 ;  /* 0x0000001fff0c7819 */ /* 0x000fe20000011411 */
[----:B------:R-:W-:Y:S01]  /*5760*/  IMAD.SHL.U32 R14, R18, 0x2, RZ ;  /* 0x00000002120e7824 */ /* 0x000fe200078e00ff */
[----:B------:R-:W-:Y:S01]  /*5770*/  SHF.R.S32.HI R23, RZ, 0x1f, R16 ;  /* 0x0000001fff177819 */ /* 0x000fe20000011410 */
[----:B---34-:R-:W-:Y:S01]  /*5780*/  IMAD.WIDE R24, R150, 0x2, R20 ;  /* 0x0000000296187825 */ /* 0x018fe200078e0214 */
        /* <DEDUP_REMOVED lines=15> */
.L_x_87:
[----:B------:R-:W-:Y:S05]  /*5880*/  BSYNC B0 ;  /* 0x0000000000007941 */ /* 0x000fea0003800000 */
.L_x_86:
[----:B------:R-:W-:Y:S01]  /*5890*/  IADD3 R9, R9, 0x60, RZ ;  /* 0x0000006009097810 */ /* 0x000fe20007ffe0ff */
[----:B---3--:R-:W-:Y:S01]  /*58a0*/  SHFL.IDX PT, R24, R15, 0x3, 0x181f ;  /* 0x00781f000f187f89 */ /* 0x008fe200000e0000 */
[----:B------:R-:W-:Y:S01]  /*58b0*/  UIADD3 UR6, UR9, -0x20, URZ ;  /* 0xffffffe009067890 */ /* 0x000fe2000fffe03f */
[----:B------:R-:W-:Y:S01]  /*58c0*/  IMAD.MOV.U32 R215, RZ, RZ, c[0x0][0x2b8] ;  /* 0x0000ae00ffd77624 */ /* 0x000fe200078e00ff */
[----:B------:R-:W-:Y:S01]  /*58d0*/  ISETP.GE.AND P0, PT, R9, UR19, PT ;  /* 0x0000001309007c0c */ /* 0x000fe2000bf06270 */
[----:B------:R3:W5:Y:S01]  /*58e0*/  SHFL.IDX PT, R25, R10, 0x3, 0x181f ;  /* 0x00781f000a197f89 */ /* 0x00076200000e0000 */
[----:B------:R-:W-:Y:S01]  /*58f0*/  USHF.R.S32.HI UR8, URZ, 0x1f, UR7 ;  /* 0x0000001f3f087899 */ /* 0x000fe20008011407 */
[----:B------:R-:W-:Y:S01]  /*5900*/  IMAD.MOV.U32 R217, RZ, RZ, RZ ;  /* 0x000000ffffd97224 */ /* 0x000fe200078e00ff */
[----:B------:R-:W-:Y:S01]  /*5910*/  ISETP.NE.AND P2, PT, R215, 0x1, PT ;  /* 0x00000001d700780c */ /* 0x000fe20003f45270 */
[----:B------:R-:W-:Y:S01]  /*5920*/  ULDC.64 UR4, c[0x0][0x2b0] ;  /* 0x0000ac0000047ab9 */ /* 0x000fe20000000a00 */
[----:B------:R-:W-:Y:S01]  /*5930*/  IADD3 R11, R216, UR6, RZ ;  /* 0x00000006d80b7c10 */ /* 0x000fe2000fffe0ff */
[----:B------:R-:W-:-:S02]  /*5940*/  UIMAD UR8, UR8, UR4, URZ ;  /* 0x00000004080872a4 */ /* 0x000fc4000f8e023f */
[----:B------:R-:W-:Y:S01]  /*5950*/  UIMAD.WIDE.U32 UR16, UR7, UR4, URZ ;  /* 0x00000004071072a5 */ /* 0x000fe2000f8e003f */
[C---:B------:R-:W-:Y:S01]  /*5960*/  IADD3 R218, R11.reuse, UR15, RZ ;  /* 0x0000000f0bda7c10 */ /* 0x040fe2000fffe0ff */
[----:B------:R-:W-:Y:S01]  /*5970*/  UIMAD UR7, UR7, UR5, UR8 ;  /* 0x00000005070772a4 */ /* 0x000fe2000f8e0208 */
[----:B------:R-:W-:Y:S01]  /*5980*/  ISETP.GE.AND P1, PT, R11, UR11, PT ;  /* 0x0000000b0b007c0c */ /* 0x000fe2000bf26270 */
[----:B------:R-:W-:Y:S01]  /*5990*/  @!P0 IMAD.SHL.U32 R9, R18, 0x2, RZ ;  /* 0x0000000212098824 */ /* 0x000fe200078e00ff */
[----:B------:R-:W-:Y:S01]  /*59a0*/  @!P0 SHF.R.S32.HI R12, RZ, 0x1f, R17 ;  /* 0x0000001fff0c8819 */ /* 0x000fe20000011411 */
[----:B------:R-:W-:Y:S01]  /*59b0*/  UIADD3 UR7, UR17, UR7, URZ ;  /* 0x0000000711077290 */ /* 0x000fe2000fffe03f */
[----:B------:R-:W-:Y:S01]  /*59c0*/  @!P0 SHF.R.S32.HI R13, RZ, 0x1f, R16 ;  /* 0x0000001fff0d8819 */ /* 0x000fe20000011410 */
[----:B------:R-:W-:Y:S01]  /*59d0*/  ULDC.64 UR4, c[0x0][0x1e8] ;  /* 0x00007a0000047ab9 */ /* 0x000fe20000000a00 */
[----:B------:R-:W-:Y:S01]  /*59e0*/  @!P0 LEA.HI R11, R12, R17, RZ, 0x3 ;  /* 0x000000110c0b8211 */ /* 0x000fe200078f18ff */
[----:B------:R-:W-:Y:S01]  /*59f0*/  @P2 IMAD.HI.U32 R12, R218, c[0x0][0x2bc], RZ ;  /* 0x0000af00da0c2a27 */ /* 0x000fe200078e00ff */
[----:B------:R-:W-:-:S02]  /*5a00*/  ISETP.GT.OR P1, PT, R216, 0x1f, P1 ;  /* 0x0000001fd800780c */ /* 0x000fc40000f24670 */
[----:B------:R-:W-:Y:S02]  /*5a10*/  @!P0 LOP3.LUT R11, R11, 0xfffffff8, RZ, 0xc0, !PT ;  /* 0xfffffff80b0b8812 */ /* 0x000fe400078ec0ff */
[----:B-123--:R-:W-:Y:S01]  /*5a20*/  P2R R10, PR, RZ, 0x4 ;  /* 0x00000004ff0a7803 */ /* 0x00efe20000000000 */
[----:B------:R-:W-:Y:S01]  /*5a30*/  IMAD.MOV.U32 R10, RZ, RZ, R218 ;  /* 0x000000ffff0a7224 */ /* 0x000fe200078e00da */
[----:B------:R-:W-:Y:S01]  /*5a40*/  @P2 SHF.R.U32.HI R10, RZ, c[0x0][0x2c0], R12 ;  /* 0x0000b000ff0a2a19 */ /* 0x000fe2000001160c */
[----:B-----5:R-:W-:Y:S01]  /*5a50*/  @!P0 IMAD.WIDE R28, R11, 0x2, R24 ;  /* 0x000000020b1c8825 */ /* 0x020fe200078e0218 */
[----:B------:R-:W-:Y:S02]  /*5a60*/  @!P0 SHF.R.S32.HI R11, RZ, 0x1f, R6 ;  /* 0x0000001fff0b8819 */ /* 0x000fe40000011406 */
[----:B------:R-:W-:Y:S01]  /*5a70*/  @!P0 LEA.HI R12, R13, R16, RZ, 0x3 ;  /* 0x000000100d0c8211 */ /* 0x000fe200078f18ff */
[----:B----4-:R-:W-:Y:S01]  /*5a80*/  @!P0 IMAD.WIDE R20, R150, 0x2, R24 ;  /* 0x0000000296148825 */ /* 0x010fe200078e0218 */
[----:B------:R-:W-:-:S02]  /*5a90*/  @!P0 LEA.HI R11, R11, R6, RZ, 0x3 ;  /* 0x000000060b0b8211 */ /* 0x000fc400078f18ff */
[----:B------:R-:W-:Y:S02]  /*5aa0*/  @!P0 LOP3.LUT R12, R12, 0xfffffff8, RZ, 0xc0, !PT ;  /* 0xfffffff80c0c8812 */ /* 0x000fe400078ec0ff */
[----:B------:R-:W-:Y:S01]  /*5ab0*/  @!P0 LOP3.LUT R11, R11, 0xfffffff8, RZ, 0xc0, !PT ;  /* 0xfffffff80b0b8812 */ /* 0x000fe200078ec0ff */
[----:B------:R-:W-:Y:S01]  /*5ac0*/  @!PT LDS RZ, [RZ] ;  /* 0x00000000fffff984 */ /* 0x000fe20000000800 */
[----:B------:R1:W-:Y:S02]  /*5ad0*/  @!P0 LDGSTS.E.BYPASS.LTC128B.128 [R9+0x13080], [R20.64], !P3 ;  /* 0x1308000014098fae */ /* 0x0003e4000d901d56 */
[--C-:B------:R-:W-:Y:S02]  /*5ae0*/  @!P0 IMAD.WIDE R26, R12, 0x2, R24.reuse ;  /* 0x000000020c1a8825 */ /* 0x100fe400078e0218 */
[----:B------:R2:W-:Y:S02]  /*5af0*/  @!P0 LDGSTS.E.BYPASS.LTC128B.128 [R9+0x17080], [R28.64], !P4 ;  /* 0x170800001c098fae */ /* 0x0005e4000e101d56 */
[----:B------:R-:W-:Y:S02]  /*5b00*/  @!P0 IMAD.WIDE R24, R11, 0x2, R24 ;  /* 0x000000020b188825 */ /* 0x000fe400078e0218 */
[----:B------:R2:W-:Y:S04]  /*5b10*/  @!P0 LDGSTS.E.BYPASS.LTC128B.128 [R9+0x1b080], [R26.64], !P6 ;  /* 0x1b0800001a098fae */ /* 0x0005e8000f101d56 */
[----:B------:R2:W-:Y:S04]  /*5b20*/  @!P0 LDGSTS.E.BYPASS.LTC128B.128 [R9+0x1f080], [R24.64], !P5 ;  /* 0x1f08000018098fae */ /* 0x0005e8000e901d56 */
[----:B------:R-:W0:Y:S01]  /*5b30*/  LDGDEPBAR ;  /* 0x00000000000079af */ /* 0x000e220000000000 */
[----:B-1----:R-:W-:-:S04]  /*5b40*/  @!P1 IADD3 R20, P2, R10, UR16, RZ ;  /* 0x000000100a149c10 */ /* 0x002fc8000ff5e0ff */
[----:B------:R-:W-:Y:S02]  /*5b50*/  @!P1 LEA.HI.X.SX32 R13, R10, UR7, 0x1, P2 ;  /* 0x000000070a0d9c11 */ /* 0x000fe400090f0eff */
[----:B------:R-:W-:-:S04]  /*5b60*/  @!P1 LEA R14, P2, R20, c[0x0][0x2a0], 0x2 ;  /* 0x0000a800140e9a11 */ /* 0x000fc800078410ff */
[----:B------:R-:W-:Y:S01]  /*5b70*/  @!P1 LEA.HI.X R15, R20, c[0x0][0x2a4], R13, 0x2, P2 ;  /* 0x0000a900140f9a11 */ /* 0x000fe200010f140d */
[----:B------:R-:W-:Y:S06]  /*5b80*/  BAR.SYNC.DEFER_BLOCKING 0x0 ;  /* 0x0000000000007b1d */ /* 0x000fec0000010000 */
[----:B------:R-:W3:Y:S01]  /*5b90*/  @!P1 LDG.E R217, [R14.64] ;  /* 0x000000160ed99981 */ /* 0x000ee2000c1e1900 */
[----:B------:R-:W-:Y:S01]  /*5ba0*/  IMAD.MOV R11, RZ, RZ, -R10 ;  /* 0x000000ffff0b7224 */ /* 0x000fe200078e0a0a */
[----:B------:R-:W-:Y:S01]  /*5bb0*/  UIMAD UR8, UR12, UR4, URZ ;  /* 0x000000040c0872a4 */ /* 0x000fe2000f8e023f */
[----:B--2---:R-:W-:Y:S01]  /*5bc0*/  IMAD.U32 R9, RZ, RZ, UR13 ;  /* 0x0000000dff097e24 */ /* 0x004fe2000f8e00ff */
[----:B------:R-:W-:Y:S01]  /*5bd0*/  UIMAD.WIDE.U32 UR24, UR13, UR4, URZ ;  /* 0x000000040d1872a5 */ /* 0x000fe2000f8e003f */
[----:B------:R-:W-:Y:S01]  /*5be0*/  IMAD R218, R11, c[0x0][0x2b8], R218 ;  /* 0x0000ae000bda7a24 */ /* 0x000fe200078e02da */
[----:B------:R-:W-:Y:S01]  /*5bf0*/  UIMAD UR5, UR13, UR5, UR8 ;  /* 0x000000050d0572a4 */ /* 0x000fe2000f8e0208 */
[----:B------:R-:W-:Y:S01]  /*5c00*/  ISETP.GE.AND P4, PT, R150, c[0x0][0x1d4], PT ;  /* 0x0000750096007a0c */ /* 0x000fe20003f86270 */
[----:B------:R-:W-:Y:S01]  /*5c10*/  UIADD3 UR8, UR11, -UR6, URZ ;  /* 0x800000060b087290 */ /* 0x000fe2000fffe03f */
[----:B------:R-:W-:Y:S01]  /*5c20*/  IMAD.WIDE.U32 R12, R218, c[0x0][0x1e0], RZ ;  /* 0x00007800da0c7a25 */ /* 0x000fe200078e00ff */
[----:B------:R-:W-:Y:S01]  /*5c30*/  SHF.R.S32.HI R21, RZ, 0x1f, R218 ;  /* 0x0000001fff157819 */ /* 0x000fe200000114da */
[----:B------:R-:W-:Y:S01]  /*5c40*/  UIADD3 UR6, UR25, UR5, URZ ;  /* 0x0000000519067290 */ /* 0x000fe2000fffe03f */
[----:B------:R-:W-:-:S02]  /*5c50*/  ISETP.GE.AND P5, PT, R17, c[0x0][0x1d4], PT ;  /* 0x0000750011007a0c */ /* 0x000fc40003fa6270 */
[----:B------:R-:W-:Y:S01]  /*5c60*/  ISETP.GE.AND P3, PT, R16, c[0x0][0x1d4], PT ;  /* 0x0000750010007a0c */ /* 0x000fe20003f66270 */
[----:B------:R-:W-:Y:S01]  /*5c70*/  IMAD R11, R21, c[0x0][0x1e0], RZ ;  /* 0x00007800150b7a24 */ /* 0x000fe200078e02ff */
[----:B------:R-:W-:Y:S01]  /*5c80*/  ISETP.GE.AND P2, PT, R6, c[0x0][0x1d4], PT ;  /* 0x0000750006007a0c */ /* 0x000fe20003f46270 */
[----:B------:R-:W-:Y:S02]  /*5c90*/  ULDC.64 UR4, c[0x0][0x210] ;  /* 0x0000840000047ab9 */ /* 0x000fe40000000a00 */
[----:B------:R-:W-:Y:S01]  /*5ca0*/  IMAD R10, R218, c[0x0][0x1e4], R11 ;  /* 0x00007900da0a7a24 */ /* 0x000fe200078e020b */
[----:B------:R-:W-:Y:S02]  /*5cb0*/  UIMAD UR12, UR12, UR4, URZ ;  /* 0x000000040c0c72a4 */ /* 0x000fe4000f8e023f */
[----:B------:R-:W-:Y:S01]  /*5cc0*/  UIMAD.WIDE.U32 UR26, UR13, UR4, URZ ;  /* 0x000000040d1a72a5 */ /* 0x000fe2000f8e003f */
[----:B------:R-:W-:Y:S01]  /*5cd0*/  IMAD.IADD R13, R13, 0x1, R10 ;  /* 0x000000010d0d7824 */ /* 0x000fe200078e020a */
[----:B------:R-:W-:-:S04]  /*5ce0*/  UIMAD UR5, UR13, UR5, UR12 ;  /* 0x000000050d0572a4 */ /* 0x000fc8000f8e020c */
[----:B------:R-:W-:Y:S01]  /*5cf0*/  UIADD3 UR5, UR27, UR5, URZ ;  /* 0x000000051b057290 */ /* 0x000fe2000fffe03f */
[----:B---3--:R-:W-:Y:S01]  /*5d00*/  SHF.R.S32.HI R20, RZ, 0x1f, R217 ;  /* 0x0000001fff147819 */ /* 0x008fe200000114d9 */
[----:B------:R-:W-:-:S04]  /*5d10*/  IMAD.WIDE.U32 R12, R217, c[0x0][0x1f0], R12 ;  /* 0x00007c00d90c7a25 */ /* 0x000fc800078e000c */
[----:B------:R-:W-:Y:S01]  /*5d20*/  IMAD R10, R20, c[0x0][0x1f0], RZ ;  /* 0x00007c00140a7a24 */ /* 0x000fe200078e02ff */
[----:B------:R-:W-:Y:S01]  /*5d30*/  IADD3 R11, P0, R12, UR24, RZ ;  /* 0x000000180c0b7c10 */ /* 0x000fe2000ff1e0ff */
[----:B------:R-:W-:Y:S01]  /*5d40*/  IMAD R9, R9, c[0x0][0x1e8], R12 ;  /* 0x00007a0009097a24 */ /* 0x000fe200078e020c */
[----:B------:R-:W-:Y:S01]  /*5d50*/  IADD3 R12, -R19, UR8, RZ ;  /* 0x00000008130c7c10 */ /* 0x000fe2000fffe1ff */
[----:B------:R-:W-:Y:S01]  /*5d60*/  IMAD R10, R217, c[0x0][0x1f4], R10 ;  /* 0x00007d00d90a7a24 */ /* 0x000fe200078e020a */
[----:B------:R-:W-:Y:S02]  /*5d70*/  LEA RZ, P1, R11, c[0x0][0x1c8], 0x1 ;  /* 0x000072000bff7a11 */ /* 0x000fe400078208ff */
[----:B------:R-:W-:Y:S01]  /*5d80*/  LEA R23, R9, c[0x0][0x1c8], 0x1 ;  /* 0x0000720009177a11 */ /* 0x000fe200078e08ff */
[----:B------:R-:W-:-:S04]  /*5d90*/  IMAD.IADD R10, R13, 0x1, R10 ;  /* 0x000000010d0a7824 */ /* 0x000fc800078e020a */
[----:B------:R-:W-:Y:S01]  /*5da0*/  SHFL.IDX PT, R14, R23, RZ, 0x181f ;  /* 0x00181fff170e7589 */ /* 0x000fe200000e0000 */
[----:B------:R-:W-:Y:S02]  /*5db0*/  IADD3.X R10, R10, UR6, RZ, P0, !PT ;  /* 0x000000060a0a7c10 */ /* 0x000fe400087fe4ff */
[----:B------:R-:W-:Y:S02]  /*5dc0*/  ISETP.GE.AND P0, PT, R12, 0x1, PT ;  /* 0x000000010c00780c */ /* 0x000fe40003f06270 */
[----:B------:R-:W-:Y:S02]  /*5dd0*/  LEA.HI.X R15, R11, c[0x0][0x1cc], R10, 0x1, P1 ;  /* 0x000073000b0f7a11 */ /* 0x000fe400008f0c0a */
[----:B------:R-:W-:-:S04]  /*5de0*/  ISETP.GT.AND P1, PT, R216, 0x1f, PT ;  /* 0x0000001fd800780c */ /* 0x000fc80003f24270 */
[----:B------:R-:W1:Y:S05]  /*5df0*/  SHFL.IDX PT, R15, R15, RZ, 0x181f ;  /* 0x00181fff0f0f7589 */ /* 0x000e6a00000e0000 */
[----:B------:R-:W-:Y:S01]  /*5e00*/  @P0 SHF.R.S32.HI R10, RZ, 0x1f, R17 ;  /* 0x0000001fff0a0819 */ /* 0x000fe20000011411 */
[----:B------:R-:W-:Y:S01]  /*5e10*/  @P0 IMAD.SHL.U32 R12, R18, 0x2, RZ ;  /* 0x00000002120c0824 */ /* 0x000fe200078e00ff */
[----:B------:R-:W-:Y:S02]  /*5e20*/  @P0 SHF.R.S32.HI R13, RZ, 0x1f, R16 ;  /* 0x0000001fff0d0819 */ /* 0x000fe40000011410 */
[----:B------:R-:W-:Y:S02]  /*5e30*/  @P0 SHF.R.S32.HI R9, RZ, 0x1f, R6 ;  /* 0x0000001fff090819 */ /* 0x000fe40000011406 */
[----:B------:R-:W-:-:S02]  /*5e40*/  @P0 LEA.HI R11, R10, R17, RZ, 0x3 ;  /* 0x000000110a0b0211 */ /* 0x000fc400078f18ff */
[----:B------:R-:W-:Y:S02]  /*5e50*/  @P0 LEA.HI R10, R13, R16, RZ, 0x3 ;  /* 0x000000100d0a0211 */ /* 0x000fe400078f18ff */
[----:B------:R-:W-:Y:S02]  /*5e60*/  @P0 LEA.HI R9, R9, R6, RZ, 0x3 ;  /* 0x0000000609090211 */ /* 0x000fe400078f18ff */
[----:B------:R-:W-:Y:S02]  /*5e70*/  @P0 LOP3.LUT R11, R11, 0xfffffff8, RZ, 0xc0, !PT ;  /* 0xfffffff80b0b0812 */ /* 0x000fe400078ec0ff */
[----:B------:R-:W-:Y:S02]  /*5e80*/  @P0 LOP3.LUT R10, R10, 0xfffffff8, RZ, 0xc0, !PT ;  /* 0xfffffff80a0a0812 */ /* 0x000fe400078ec0ff */
[----:B------:R-:W-:Y:S01]  /*5e90*/  @P0 LOP3.LUT R9, R9, 0xfffffff8, RZ, 0xc0, !PT ;  /* 0xfffffff809090812 */ /* 0x000fe200078ec0ff */
[----:B-1----:R-:W-:-:S04]  /*5ea0*/  @P0 IMAD.WIDE R24, R150, 0x2, R14 ;  /* 0x0000000296180825 */ /* 0x002fc800078e020e */
[--C-:B------:R-:W-:Y:S01]  /*5eb0*/  @P0 IMAD.WIDE R26, R11, 0x2, R14.reuse ;  /* 0x000000020b1a0825 */ /* 0x100fe200078e020e */
[----:B------:R-:W-:Y:S01]  /*5ec0*/  @!PT LDS RZ, [RZ] ;  /* 0x00000000fffff984 */ /* 0x000fe20000000800 */
[----:B------:R1:W-:Y:S03]  /*5ed0*/  @P0 LDGSTS.E.BYPASS.LTC128B.128 [R12+0xc080], [R24.64], !P4 ;  /* 0x0c080000180c0fae */ /* 0x0003e6000e101d56 */
[--C-:B------:R-:W-:Y:S01]  /*5ee0*/  @P0 IMAD.WIDE R10, R10, 0x2, R14.reuse ;  /* 0x000000020a0a0825 */ /* 0x100fe200078e020e */
[----:B------:R1:W-:Y:S03]  /*5ef0*/  @P0 LDGSTS.E.BYPASS.LTC128B.128 [R12+0xd080], [R26.64], !P5 ;  /* 0x0d0800001a0c0fae */ /* 0x0003e6000e901d56 */
[----:B------:R-:W-:Y:S01]  /*5f00*/  @P0 IMAD.WIDE R14, R9, 0x2, R14 ;  /* 0x00000002090e0825 */ /* 0x000fe200078e020e */
[----:B------:R1:W-:Y:S04]  /*5f10*/  @P0 LDGSTS.E.BYPASS.LTC128B.128 [R12+0xe080], [R10.64], !P3 ;  /* 0x0e0800000a0c0fae */ /* 0x0003e8000d901d56 */
[----:B------:R1:W-:Y:S01]  /*5f20*/  @P0 LDGSTS.E.BYPASS.LTC128B.128 [R12+0xf080], [R14.64], !P2 ;  /* 0x0f0800000e0c0fae */ /* 0x0003e2000d101d56 */
[----:B------:R-:W-:-:S03]  /*5f30*/  ISETP.LT.AND P0, PT, RZ, c[0x0][0x27c], PT ;  /* 0x00009f00ff007a0c */ /* 0x000fc60003f01270 */
[----:B------:R-:W0:Y:S10]  /*5f40*/  LDGDEPBAR ;  /* 0x00000000000079af */ /* 0x000e340000000000 */
[----:B------:R-:W-:Y:S05]  /*5f50*/  @P0 BRA `(.L_x_88) ;  /* 0x0000002000000947 */ /* 0x000fea0003800000 */
[----:B------:R-:W-:-:S04]  /*5f60*/  DEPBAR.LE SB0, 0x1 ;  /* 0x000080400000791a */ /* 0x000fc80000000000 */
[----:B------:R-:W-:Y:S05]  /*5f70*/  BRA `(.L_x_89) ;  /* 0x00006ab000007947 */ /* 0x000fea0003800000 */
.L_x_88:
[----:B-1----:R-:W-:Y:S01]  /*5f80*/  SHF.R.S32.HI R10, RZ, 0x1f, R63 ;  /* 0x0000001fff0a7819 */ /* 0x002fe2000001143f */
[C---:B------:R-:W-:Y:S01]  /*5f90*/  IMAD.WIDE.U32 R12, R63.reuse, c[0x0][0x280], RZ ;  /* 0x0000a0003f0c7a25 */ /* 0x040fe200078e00ff */
[----:B------:R-:W-:Y:S01]  /*5fa0*/  ULDC.U8 UR4, c[0x0][0x298] ;  /* 0x0000a60000047ab9 */ /* 0x000fe20000000000 */
[----:B------:R-:W-:Y:S01]  /*5fb0*/  BSSY B2, `(.L_x_89) ;  /* 0x00006a7000027945 */ /* 0x000fe20003800000 */
[----:B------:R-:W-:Y:S01]  /*5fc0*/  SHF.L.U32 R39, R18, 0x1, RZ ;  /* 0x0000000112277819 */ /* 0x000fe200000006ff */
[----:B------:R-:W-:Y:S01]  /*5fd0*/  IMAD R14, R10, c[0x0][0x280], RZ ;  /* 0x0000a0000a0e7a24 */ /* 0x000fe200078e02ff */
[----:B------:R-:W-:Y:S01]  /*5fe0*/  LEA R28, P0, R12, c[0x0][0x270], 0x1 ;  /* 0x00009c000c1c7a11 */ /* 0x000fe200078008ff */
[----:B------:R-:W-:Y:S02]  /*5ff0*/  IMAD R10, R10, c[0x0][0x290], RZ ;  /* 0x0000a4000a0a7a24 */ /* 0x000fe400078e02ff */
[----:B------:R-:W-:-:S05]  /*6000*/  IMAD R9, R63, c[0x0][0x284], R14 ;  /* 0x0000a1003f097a24 */ /* 0x000fca00078e020e */
[----:B------:R-:W-:-:S04]  /*6010*/  IADD3 R9, R9, R13, RZ ;  /* 0x0000000d09097210 */ /* 0x000fc80007ffe0ff */
[----:B------:R-:W-:Y:S01]  /*6020*/  LEA.HI.X R29, R12, c[0x0][0x274], R9, 0x1, P0 ;  /* 0x00009d000c1d7a11 */ /* 0x000fe200000f0c09 */
[----:B------:R-:W-:-:S04]  /*6030*/  IMAD.WIDE.U32 R12, R63, c[0x0][0x290], RZ ;  /* 0x0000a4003f0c7a25 */ /* 0x000fc800078e00ff */
[----:B------:R-:W-:Y:S01]  /*6040*/  IMAD R9, R63, c[0x0][0x294], R10 ;  /* 0x0000a5003f097a24 */ /* 0x000fe200078e020a */
[----:B------:R-:W-:-:S04]  /*6050*/  LEA R30, P0, R12, c[0x0][0x288], 0x1 ;  /* 0x0000a2000c1e7a11 */ /* 0x000fc800078008ff */
[----:B------:R-:W-:-:S04]  /*6060*/  IADD3 R9, R9, R13, RZ ;  /* 0x0000000d09097210 */ /* 0x000fc80007ffe0ff */
[----:B------:R-:W-:Y:S02]  /*6070*/  LEA.HI.X R31, R12, c[0x0][0x28c], R9, 0x1, P0 ;  /* 0x0000a3000c1f7a11 */ /* 0x000fe400000f0c09 */
[----:B------:R-:W-:-:S13]  /*6080*/  ISETP.NE.AND P0, PT, RZ, UR4, PT ;  /* 0x00000004ff007c0c */ /* 0x000fda000bf05270 */
[----:B------:R-:W-:Y:S05]  /*6090*/  @!P0 BRA `(.L_x_90) ;  /* 0x0000320000008947 */ /* 0x000fea0003800000 */
[----:B------:R-:W-:Y:S01]  /*60a0*/  ISETP.NE.AND P6, PT, R8, RZ, PT ;  /* 0x000000ff0800720c */ /* 0x000fe20003fc5270 */
[----:B------:R-:W-:Y:S01]  /*60b0*/  BSSY B0, `(.L_x_91) ;  /* 0x0000033000007945 */ /* 0x000fe20003800000 */
[----:B------:R-:W-:Y:S01]  /*60c0*/  SHF.L.U32 R27, R2, 0x2, RZ ;  /* 0x00000002021b7819 */ /* 0x000fe200000006ff */
[----:B------:R-:W-:Y:S01]  /*60d0*/  CS2R R36, SRZ ;  /* 0x0000000000247805 */ /* 0x000fe2000001ff00 */
[----:B------:R-:W-:Y:S01]  /*60e0*/  CS2R R14, SRZ ;  /* 0x00000000000e7805 */ /* 0x000fe2000001ff00 */
[----:B------:R-:W-:Y:S01]  /*60f0*/  CS2R R24, SRZ ;  /* 0x0000000000187805 */ /* 0x000fe2000001ff00 */
[----:B------:R-:W-:Y:S01]  /*6100*/  CS2R R32, SRZ ;  /* 0x0000000000207805 */ /* 0x000fe2000001ff00 */
[----:B------:R-:W-:Y:S01]  /*6110*/  CS2R R50, SRZ ;  /* 0x0000000000327805 */ /* 0x000fe2000001ff00 */
[----:B------:R-:W-:Y:S01]  /*6120*/  CS2R R8, SRZ ;  /* 0x0000000000087805 */ /* 0x000fe2000001ff00 */
[----:B------:R-:W-:Y:S01]  /*6130*/  CS2R R12, SRZ ;  /* 0x00000000000c7805 */ /* 0x000fe2000001ff00 */
[----:B------:R-:W-:-:S03]  /*6140*/  CS2R R10, SRZ ;  /* 0x00000000000a7805 */ /* 0x000fc6000001ff00 */
[----:B------:R-:W-:Y:S05]  /*6150*/  @P6 BRA `(.L_x_92) ;  /* 0x0000028000006947 */ /* 0x000fea0003800000 */
[C---:B------:R-:W-:Y:S01]  /*6160*/  ISETP.GE.AND P0, PT, R27.reuse, c[0x0][0x27c], PT ;  /* 0x00009f001b007a0c */ /* 0x040fe20003f06270 */
[----:B------:R-:W-:Y:S01]  /*6170*/  CS2R R32, SRZ ;  /* 0x0000000000207805 */ /* 0x000fe2000001ff00 */
[----:B------:R-:W-:Y:S01]  /*6180*/  CS2R R10, SRZ ;  /* 0x00000000000a7805 */ /* 0x000fe2000001ff00 */
[----:B------:R-:W-:-:S10]  /*6190*/  IADD3 R8, R27, 0x20, RZ ;  /* 0x000000201b087810 */ /* 0x000fd40007ffe0ff */
[----:B------:R-:W-:-:S04]  /*61a0*/  @!P0 IMAD.WIDE R34, R27, 0x2, R28 ;  /* 0x000000021b228825 */ /* 0x000fc800078e021c */
[----:B------:R-:W-:Y:S01]  /*61b0*/  @!P0 IMAD.WIDE R14, R27, 0x2, R30 ;  /* 0x000000021b0e8825 */ /* 0x000fe200078e021e */
[----:B------:R1:W5:Y:S04]  /*61c0*/  @!P0 LD.E.64 R32, [R34.64] ;  /* 0x0000001622208980 */ /* 0x000368000c101b00 */
[----:B------:R2:W5:Y:S01]  /*61d0*/  @!P0 LD.E.64 R10, [R14.64] ;  /* 0x000000160e0a8980 */ /* 0x000562000c101b00 */
[----:B------:R-:W-:Y:S01]  /*61e0*/  ISETP.GE.AND P0, PT, R8, c[0x0][0x27c], PT ;  /* 0x00009f0008007a0c */ /* 0x000fe20003f06270 */
[----:B------:R-:W-:Y:S01]  /*61f0*/  CS2R R24, SRZ ;  /* 0x0000000000187805 */ /* 0x000fe2000001ff00 */
[----:B------:R-:W-:-:S11]  /*6200*/  CS2R R12, SRZ ;  /* 0x00000000000c7805 */ /* 0x000fd6000001ff00 */
[----:B------:R-:W-:-:S04]  /*6210*/  @!P0 SHF.R.S32.HI R9, RZ, 0x1f, R8 ;  /* 0x0000001fff098819 */ /* 0x000fc80000011408 */
[----:B------:R-:W-:Y:S02]  /*6220*/  @!P0 LEA.HI R9, R9, R8, RZ, 0x2 ;  /* 0x0000000809098211 */ /* 0x000fe400078f10ff */
[----:B------:R-:W-:Y:S02]  /*6230*/  IADD3 R8, R27, 0x40, RZ ;  /* 0x000000401b087810 */ /* 0x000fe40007ffe0ff */
[----:B------:R-:W-:-:S05]  /*6240*/  @!P0 LOP3.LUT R9, R9, 0xfffffffc, RZ, 0xc0, !PT ;  /* 0xfffffffc09098812 */ /* 0x000fca00078ec0ff */
[----:B------:R-:W-:-:S04]  /*6250*/  @!P0 IMAD.WIDE R36, R9, 0x2, R28 ;  /* 0x0000000209248825 */ /* 0x000fc800078e021c */
[----:B------:R-:W-:Y:S01]  /*6260*/  @!P0 IMAD.WIDE R42, R9, 0x2, R30 ;  /* 0x00000002092a8825 */ /* 0x000fe200078e021e */
[----:B------:R3:W5:Y:S04]  /*6270*/  @!P0 LD.E.64 R24, [R36.64] ;  /* 0x0000001624188980 */ /* 0x000768000c101b00 */
[----:B------:R4:W5:Y:S01]  /*6280*/  @!P0 LD.E.64 R12, [R42.64] ;  /* 0x000000162a0c8980 */ /* 0x000962000c101b00 */
[----:B------:R-:W-:Y:S01]  /*6290*/  ISETP.GE.AND P0, PT, R8, c[0x0][0x27c], PT ;  /* 0x00009f0008007a0c */ /* 0x000fe20003f06270 */
[----:B--2---:R-:W-:-:S12]  /*62a0*/  CS2R R14, SRZ ;  /* 0x00000000000e7805 */ /* 0x004fd8000001ff00 */
[----:B------:R-:W-:-:S04]  /*62b0*/  @!P0 SHF.R.S32.HI R9, RZ, 0x1f, R8 ;  /* 0x0000001fff098819 */ /* 0x000fc80000011408 */
[----:B------:R-:W-:-:S04]  /*62c0*/  @!P0 LEA.HI R9, R9, R8, RZ, 0x2 ;  /* 0x0000000809098211 */ /* 0x000fc800078f10ff */
[----:B------:R-:W-:Y:S02]  /*62d0*/  @!P0 LOP3.LUT R23, R9, 0xfffffffc, RZ, 0xc0, !PT ;  /* 0xfffffffc09178812 */ /* 0x000fe400078ec0ff */
[----:B------:R-:W-:-:S03]  /*62e0*/  CS2R R8, SRZ ;  /* 0x0000000000087805 */ /* 0x000fc6000001ff00 */
[----:B-1----:R-:W-:-:S04]  /*62f0*/  @!P0 IMAD.WIDE R34, R23, 0x2, R28 ;  /* 0x0000000217228825 */ /* 0x002fc800078e021c */
[----:B------:R-:W-:Y:S01]  /*6300*/  @!P0 IMAD.WIDE R40, R23, 0x2, R30 ;  /* 0x0000000217288825 */ /* 0x000fe200078e021e */
[----:B------:R-:W-:Y:S01]  /*6310*/  IADD3 R23, R27, 0x60, RZ ;  /* 0x000000601b177810 */ /* 0x000fe20007ffe0ff */
[----:B------:R4:W5:Y:S04]  /*6320*/  @!P0 LD.E.64 R14, [R34.64] ;  /* 0x00000016220e8980 */ /* 0x000968000c101b00 */
[----:B------:R4:W5:Y:S01]  /*6330*/  @!P0 LD.E.64 R8, [R40.64] ;  /* 0x0000001628088980 */ /* 0x000962000c101b00 */
[----:B------:R-:W-:Y:S01]  /*6340*/  ISETP.GE.AND P0, PT, R23, c[0x0][0x27c], PT ;  /* 0x00009f0017007a0c */ /* 0x000fe20003f06270 */
[----:B---3--:R-:W-:Y:S01]  /*6350*/  CS2R R36, SRZ ;  /* 0x0000000000247805 */ /* 0x008fe2000001ff00 */
[----:B------:R-:W-:-:S11]  /*6360*/  CS2R R50, SRZ ;  /* 0x0000000000327805 */ /* 0x000fd6000001ff00 */
[----:B------:R-:W-:-:S04]  /*6370*/  @!P0 SHF.R.S32.HI R26, RZ, 0x1f, R23 ;  /* 0x0000001fff1a8819 */ /* 0x000fc80000011417 */
[----:B------:R-:W-:-:S04]  /*6380*/  @!P0 LEA.HI R23, R26, R23, RZ, 0x2 ;  /* 0x000000171a178211 */ /* 0x000fc800078f10ff */
[----:B------:R-:W-:-:S05]  /*6390*/  @!P0 LOP3.LUT R23, R23, 0xfffffffc, RZ, 0xc0, !PT ;  /* 0xfffffffc17178812 */ /* 0x000fca00078ec0ff */
[----:B------:R-:W-:-:S04]  /*63a0*/  @!P0 IMAD.WIDE R28, R23, 0x2, R28 ;  /* 0x00000002171c8825 */ /* 0x000fc800078e021c */
[----:B------:R-:W-:Y:S01]  /*63b0*/  @!P0 IMAD.WIDE R30, R23, 0x2, R30 ;  /* 0x00000002171e8825 */ /* 0x000fe200078e021e */
[----:B------:R4:W5:Y:S04]  /*63c0*/  @!P0 LD.E.64 R36, [R28.64] ;  /* 0x000000161c248980 */ /* 0x000968000c101b00 */
[----:B------:R4:W5:Y:S02]  /*63d0*/  @!P0 LD.E.64 R50, [R30.64] ;  /* 0x000000161e328980 */ /* 0x000964000c101b00 */
.L_x_92:
[----:B------:R-:W-:Y:S05]  /*63e0*/  BSYNC B0 ;  /* 0x0000000000007941 */ /* 0x000fea0003800000 */
.L_x_91:
[----:B------:R-:W-:Y:S01]  /*63f0*/  UIMAD UR4, UR14, -0x80, UR19 ;  /* 0xffffff800e0478a4 */ /* 0x000fe2000f8e0213 */
[----:B-----5:R-:W-:Y:S01]  /*6400*/  IMAD.MOV.U32 R48, RZ, RZ, R32 ;  /* 0x000000ffff307224 */ /* 0x020fe200078e0020 */
[----:B------:R-:W-:Y:S01]  /*6410*/  SHF.R.U64 R47, R32, 0x10, R33 ;  /* 0x00000010202f7819 */ /* 0x000fe20000001221 */
[----:B------:R-:W-:Y:S01]  /*6420*/  IMAD.MOV.U32 R44, RZ, RZ, R14 ;  /* 0x000000ffff2c7224 */ /* 0x000fe200078e000e */
[----:B------:R-:W-:Y:S01]  /*6430*/  UISETP.LT.AND UP0, UPT, UR4, 0x80, UPT ;  /* 0x000000800400788c */ /* 0x000fe2000bf01270 */
[----:B----4-:R-:W-:Y:S01]  /*6440*/  SHF.R.U64 R42, R14, 0x10, R15 ;  /* 0x000000100e2a7819 */ /* 0x010fe2000000120f */
[--C-:B------:R-:W-:Y:S01]  /*6450*/  IMAD.MOV.U32 R43, RZ, RZ, R37.reuse ;  /* 0x000000ffff2b7224 */ /* 0x100fe200078e0025 */
[--C-:B------:R-:W-:Y:S01]  /*6460*/  SHF.R.U64 R40, R36, 0x10, R37.reuse ;  /* 0x0000001024287819 */ /* 0x100fe20000001225 */
[----:B------:R-:W-:Y:S01]  /*6470*/  USEL UR4, UR4, 0x80, UP0 ;  /* 0x0000008004047887 */ /* 0x000fe20008000000 */
[----:B------:R-:W-:Y:S01]  /*6480*/  SHF.R.U32.HI R14, RZ, 0x10, R37 ;  /* 0x00000010ff0e7819 */ /* 0x000fe20000011625 */
[--C-:B------:R-:W-:Y:S01]  /*6490*/  IMAD.MOV.U32 R41, RZ, RZ, R11.reuse ;  /* 0x000000ffff297224 */ /* 0x100fe200078e000b */
[--C-:B------:R-:W-:Y:S01]  /*64a0*/  SHF.R.U64 R38, R10, 0x10, R11.reuse ;  /* 0x000000100a267819 */ /* 0x100fe2000000120b */
[----:B------:R-:W-:Y:S01]  /*64b0*/  IMAD.MOV.U32 R34, RZ, RZ, R10 ;  /* 0x000000ffff227224 */ /* 0x000fe200078e000a */
[----:B------:R-:W-:Y:S01]  /*64c0*/  SHF.R.U32.HI R32, RZ, 0x10, R11 ;  /* 0x00000010ff207819 */ /* 0x000fe2000001160b */
[--C-:B------:R-:W-:Y:S01]  /*64d0*/  IMAD.MOV.U32 R37, RZ, RZ, R13.reuse ;  /* 0x000000ffff257224 */ /* 0x100fe200078e000d */
[----:B------:R-:W-:Y:S01]  /*64e0*/  ISETP.GE.AND P0, PT, R19, UR4, PT ;  /* 0x0000000413007c0c */ /* 0x000fe2000bf06270 */
[----:B------:R-:W-:Y:S01]  /*64f0*/  IMAD.MOV.U32 R46, RZ, RZ, R24 ;  /* 0x000000ffff2e7224 */ /* 0x000fe200078e0018 */
[----:B------:R-:W-:Y:S01]  /*6500*/  SHF.R.U64 R11, R12, 0x10, R13 ;  /* 0x000000100c0b7819 */ /* 0x000fe2000000120d */
[----:B------:R-:W-:Y:S01]  /*6510*/  IMAD.MOV.U32 R31, RZ, RZ, R25 ;  /* 0x000000ffff1f7224 */ /* 0x000fe200078e0019 */
[----:B------:R-:W-:Y:S01]  /*6520*/  SHF.R.U32.HI R28, RZ, 0x10, R13 ;  /* 0x00000010ff1c7819 */ /* 0x000fe2000001160d */
        /* <DEDUP_REMOVED lines=9> */
[----:B------:R-:W-:Y:S01]  /*65c0*/  SHF.R.U32.HI R33, RZ, 0x10, R33 ;  /* 0x00000010ff217819 */ /* 0x000fe20000011621 */
[----:B------:R-:W-:Y:S01]  /*65d0*/  IMAD.MOV.U32 R36, RZ, RZ, R8 ;  /* 0x000000ffff247224 */ /* 0x000fe200078e0008 */
[----:B------:R-:W-:Y:S01]  /*65e0*/  SHF.R.U32.HI R15, RZ, 0x10, R15 ;  /* 0x00000010ff0f7819 */ /* 0x000fe2000001160f */
[----:B------:R-:W-:Y:S01]  /*65f0*/  IMAD.MOV.U32 R24, RZ, RZ, R50 ;  /* 0x000000ffff187224 */ /* 0x000fe200078e0032 */
[--C-:B------:R-:W-:Y:S01]  /*6600*/  SHF.R.U64 R8, R50, 0x10, R51.reuse ;  /* 0x0000001032087819 */ /* 0x100fe20000001233 */
[--C-:B------:R-:W-:Y:S01]  /*6610*/  IMAD.MOV.U32 R9, RZ, RZ, R51.reuse ;  /* 0x000000ffff097224 */ /* 0x100fe200078e0033 */
[----:B------:R-:W-:Y:S01]  /*6620*/  SHF.R.U32.HI R12, RZ, 0x10, R51 ;  /* 0x00000010ff0c7819 */ /* 0x000fe20000011633 */
[----:B------:R-:W-:-:S04]  /*6630*/  DEPBAR.LE SB0, 0x1 ;  /* 0x000080400000791a */ /* 0x000fc80000000000 */
[----:B------:R-:W-:Y:S01]  /*6640*/  BSSY B1, `(.L_x_93) ;  /* 0x00000bc000017945 */ /* 0x000fe20003800000 */
[----:B------:R-:W-:Y:S02]  /*6650*/  PRMT R35, R35, 0x5410, R48 ;  /* 0x0000541023237816 */ /* 0x000fe40000000030 */
[----:B------:R-:W-:Y:S02]  /*6660*/  PRMT R33, R33, 0x5410, R47 ;  /* 0x0000541021217816 */ /* 0x000fe4000000002f */
[----:B------:R-:W-:Y:S02]  /*6670*/  PRMT R31, R31, 0x5410, R46 ;  /* 0x000054101f1f7816 */ /* 0x000fe4000000002e */
[----:B------:R-:W-:Y:S02]  /*6680*/  PRMT R29, R29, 0x5410, R45 ;  /* 0x000054101d1d7816 */ /* 0x000fe4000000002d */
[----:B------:R-:W-:Y:S02]  /*6690*/  PRMT R25, R25, 0x5410, R44 ;  /* 0x0000541019197816 */ /* 0x000fe4000000002c */
[----:B------:R-:W-:-:S02]  /*66a0*/  PRMT R15, R15, 0x5410, R42 ;  /* 0x000054100f0f7816 */ /* 0x000fc4000000002a */
        /* <DEDUP_REMOVED lines=9> */
[----:B------:R-:W-:Y:S01]  /*6740*/  PRMT R12, R12, 0x5410, R8 ;  /* 0x000054100c0c7816 */ /* 0x000fe20000000008 */
[----:B------:R-:W-:Y:S06]  /*6750*/  BAR.SYNC.DEFER_BLOCKING 0x0 ;  /* 0x0000000000007b1d */ /* 0x000fec0000010000 */
[----:B------:R-:W-:Y:S05]  /*6760*/  @P0 BRA `(.L_x_94) ;  /* 0x00000a9000000947 */ /* 0x000fea0003800000 */
[----:B------:R-:W-:Y:S01]  /*6770*/  ISETP.GE.AND P0, PT, R27, c[0x0][0x27c], PT ;  /* 0x00009f001b007a0c */ /* 0x000fe20003f06270 */
[----:B------:R-:W-:-:S12]  /*6780*/  BSSY B0, `(.L_x_95) ;  /* 0x0000028000007945 */ /* 0x000fd80003800000 */
[----:B------:R-:W-:Y:S05]  /*6790*/  @P0 BRA `(.L_x_96) ;  /* 0x0000026000000947 */ /* 0x000fea0003800000 */
[----:B------:R-:W1:Y:S01]  /*67a0*/  LDS.128 R8, [R39+0x10080] ;  /* 0x0100800027087984 */ /* 0x000e620000000c00 */
[--C-:B------:R-:W-:Y:S02]  /*67b0*/  HADD2.F32 R36, -RZ, R34.reuse.H1_H1 ;  /* 0x30000022ff247230 */ /* 0x100fe40000004100 */
[----:B------:R-:W-:Y:S02]  /*67c0*/  HADD2.F32 R43, -RZ, R33.H1_H1 ;  /* 0x30000021ff2b7230 */ /* 0x000fe40000004100 */
[----:B------:R-:W-:Y:S02]  /*67d0*/  HADD2.F32 R44, -RZ, R35.H1_H1 ;  /* 0x30000023ff2c7230 */ /* 0x000fe40000004100 */
[----:B------:R-:W-:Y:S02]  /*67e0*/  HADD2.F32 R47, -RZ, R34.H0_H0 ;  /* 0x20000022ff2f7230 */ /* 0x000fe40000004100 */
[--C-:B-1----:R-:W-:Y:S02]  /*67f0*/  HADD2.F32 R37, -RZ, R8.reuse.H0_H0 ;  /* 0x20000008ff257230 */ /* 0x102fe40000004100 */
[----:B------:R-:W-:-:S02]  /*6800*/  HADD2.F32 R41, -RZ, R8.H1_H1 ;  /* 0x30000008ff297230 */ /* 0x000fc40000004100 */
[--C-:B------:R-:W-:Y:S01]  /*6810*/  HADD2.F32 R8, -RZ, R9.reuse.H0_H0 ;  /* 0x20000009ff087230 */ /* 0x100fe20000004100 */
[-C--:B------:R-:W-:Y:S01]  /*6820*/  FMUL.FTZ R46, R37, R36.reuse ;  /* 0x00000024252e7220 */ /* 0x080fe20000410000 */
[----:B------:R-:W-:Y:S01]  /*6830*/  HADD2.F32 R38, -RZ, R9.H1_H1 ;  /* 0x30000009ff267230 */ /* 0x000fe20000004100 */
[C---:B------:R-:W-:Y:S01]  /*6840*/  FMUL.FTZ R42, R41.reuse, R36 ;  /* 0x00000024292a7220 */ /* 0x040fe20000410000 */
[--C-:B------:R-:W-:Y:S01]  /*6850*/  HADD2.F32 R9, -RZ, R10.reuse.H0_H0 ;  /* 0x2000000aff097230 */ /* 0x100fe20000004100 */
[-C--:B------:R-:W-:Y:S01]  /*6860*/  FFMA.FTZ R41, R41, R44.reuse, R46 ;  /* 0x0000002c29297223 */ /* 0x080fe2000001002e */
[----:B------:R-:W-:Y:S01]  /*6870*/  HADD2.F32 R40, -RZ, R10.H1_H1 ;  /* 0x3000000aff287230 */ /* 0x000fe20000004100 */
[----:B------:R-:W-:Y:S01]  /*6880*/  FFMA.FTZ R42, R37, R44, -R42 ;  /* 0x0000002c252a7223 */ /* 0x000fe2000001082a */
[--C-:B------:R-:W-:Y:S02]  /*6890*/  HADD2.F32 R10, -RZ, R11.reuse.H0_H0 ;  /* 0x2000000bff0a7230 */ /* 0x100fe40000004100 */
[----:B------:R-:W-:-:S02]  /*68a0*/  HADD2.F32 R45, -RZ, R11.H1_H1 ;  /* 0x3000000bff2d7230 */ /* 0x000fc40000004100 */
[----:B------:R-:W-:Y:S02]  /*68b0*/  HADD2.F32 R11, -RZ, R32.H1_H1 ;  /* 0x30000020ff0b7230 */ /* 0x000fe40000004100 */
[----:B------:R-:W-:-:S03]  /*68c0*/  HADD2.F32 R44, -RZ, R35.H0_H0 ;  /* 0x20000023ff2c7230 */ /* 0x000fc60000004100 */
[-C--:B------:R-:W-:Y:S02]  /*68d0*/  FMUL.FTZ R36, R38, R11.reuse ;  /* 0x0000000b26247220 */ /* 0x080fe40000410000 */
[C---:B------:R-:W-:Y:S02]  /*68e0*/  FMUL.FTZ R11, R8.reuse, R11 ;  /* 0x0000000b080b7220 */ /* 0x040fe40000410000 */
[-C--:B------:R-:W-:Y:S01]  /*68f0*/  FFMA.FTZ R36, R8, R43.reuse, -R36 ;  /* 0x0000002b08247223 */ /* 0x080fe20000010824 */
[----:B------:R-:W-:Y:S01]  /*6900*/  HADD2.F32 R8, -RZ, R32.H0_H0 ;  /* 0x20000020ff087230 */ /* 0x000fe20000004100 */
[----:B------:R-:W-:Y:S01]  /*6910*/  FFMA.FTZ R43, R38, R43, R11 ;  /* 0x0000002b262b7223 */ /* 0x000fe2000001000b */
[----:B------:R-:W-:Y:S01]  /*6920*/  HADD2.F32 R38, -RZ, R33.H0_H0 ;  /* 0x20000021ff267230 */ /* 0x000fe20000004100 */
[-C--:B------:R-:W-:Y:S02]  /*6930*/  FMUL.FTZ R11, R40, R47.reuse ;  /* 0x0000002f280b7220 */ /* 0x080fe40000410000 */
[----:B------:R-:W-:-:S02]  /*6940*/  FMUL.FTZ R47, R9, R47 ;  /* 0x0000002f092f7220 */ /* 0x000fc40000410000 */
[-C--:B------:R-:W-:Y:S02]  /*6950*/  FMUL.FTZ R37, R45, R8.reuse ;  /* 0x000000082d257220 */ /* 0x080fe40000410000 */
[----:B------:R-:W-:Y:S02]  /*6960*/  FMUL.FTZ R8, R10, R8 ;  /* 0x000000080a087220 */ /* 0x000fe40000410000 */
[----:B------:R-:W-:Y:S01]  /*6970*/  FFMA.FTZ R11, R9, R44, -R11 ;  /* 0x0000002c090b7223 */ /* 0x000fe2000001080b */
[----:B------:R-:W-:Y:S01]  /*6980*/  F2FP.PACK_AB R9, R43, R36 ;  /* 0x000000242b09723e */ /* 0x000fe200000000ff */
[----:B------:R-:W-:Y:S02]  /*6990*/  FFMA.FTZ R40, R40, R44, R47 ;  /* 0x0000002c28287223 */ /* 0x000fe4000001002f */
[-C--:B------:R-:W-:Y:S02]  /*69a0*/  FFMA.FTZ R37, R10, R38.reuse, -R37 ;  /* 0x000000260a257223 */ /* 0x080fe40000010825 */
[----:B------:R-:W-:Y:S01]  /*69b0*/  FFMA.FTZ R38, R45, R38, R8 ;  /* 0x000000262d267223 */ /* 0x000fe20000010008 */
[----:B------:R-:W-:-:S02]  /*69c0*/  F2FP.PACK_AB R10, R40, R11 ;  /* 0x0000000b280a723e */ /* 0x000fc400000000ff */
[----:B------:R-:W-:Y:S02]  /*69d0*/  F2FP.PACK_AB R8, R41, R42 ;  /* 0x0000002a2908723e */ /* 0x000fe400000000ff */
[----:B------:R-:W-:-:S05]  /*69e0*/  F2FP.PACK_AB R11, R38, R37 ;  /* 0x00000025260b723e */ /* 0x000fca00000000ff */
[----:B------:R1:W-:Y:S02]  /*69f0*/  STS.128 [R39+0x10080], R8 ;  /* 0x0100800827007388 */ /* 0x0003e40000000c00 */
.L_x_96:
[----:B------:R-:W-:Y:S05]  /*6a00*/  BSYNC B0 ;  /* 0x0000000000007941 */ /* 0x000fea0003800000 */
.L_x_95:
[----:B-1----:R-:W-:Y:S01]  /*6a10*/  IADD3 R8, R27, 0x20, RZ ;  /* 0x000000201b087810 */ /* 0x002fe20007ffe0ff */
[----:B------:R-:W-:Y:S03]  /*6a20*/  BSSY B0, `(.L_x_97) ;  /* 0x0000029000007945 */ /* 0x000fe60003800000 */
[----:B------:R-:W-:-:S13]  /*6a30*/  ISETP.GE.AND P0, PT, R8, c[0x0][0x27c], PT ;  /* 0x00009f0008007a0c */ /* 0x000fda0003f06270 */
        /* <DEDUP_REMOVED lines=39> */
.L_x_98:
[----:B------:R-:W-:Y:S05]  /*6cb0*/  BSYNC B0 ;  /* 0x0000000000007941 */ /* 0x000fea0003800000 */
.L_x_97:
[----:B-1----:R-:W-:Y:S01]  /*6cc0*/  IADD3 R8, R27, 0x40, RZ ;  /* 0x000000401b087810 */ /* 0x002fe20007ffe0ff */
[----:B------:R-:W-:Y:S03]  /*6cd0*/  BSSY B0, `(.L_x_99) ;  /* 0x0000029000007945 */ /* 0x000fe60003800000 */
[----:B------:R-:W-:-:S13]  /*6ce0*/  ISETP.GE.AND P0, PT, R8, c[0x0][0x27c], PT ;  /* 0x00009f0008007a0c */ /* 0x000fda0003f06270 */
[----:B------:R-:W-:Y:S05]  /*6cf0*/  @P0 BRA `(.L_x_100) ;  /* 0x0000026000000947 */ /* 0x000fea0003800000 */
[----:B------:R-:W1:Y:S01]  /*6d00*/  LDS.128 R8, [R39+0x18080] ;  /* 0x0180800027087984 */ /* 0x000e620000000c00 */
[----:B------:R-:W-:Y:S02]  /*6d10*/  HADD2.F32 R36, -RZ, R23.H1_H1 ;  /* 0x30000017ff247230 */ /* 0x000fe40000004100 */
        /* <DEDUP_REMOVED lines=36> */
.L_x_100:
[----:B------:R-:W-:Y:S05]  /*6f60*/  BSYNC B0 ;  /* 0x0000000000007941 */ /* 0x000fea0003800000 */
.L_x_99:
[----:B-1----:R-:W-:-:S04]  /*6f70*/  IADD3 R8, R27, 0x60, RZ ;  /* 0x000000601b087810 */ /* 0x002fc80007ffe0ff */
        /* <DEDUP_REMOVED lines=40> */
.L_x_94:
[----:B------:R-:W-:Y:S05]  /*7200*/  BSYNC B1 ;  /* 0x0000000000017941 */ /* 0x000fea0003800000 */
.L_x_93:
[----:B-1----:R-:W-:Y:S01]  /*7210*/  IADD3 R8, R19, 0x20, RZ ;  /* 0x0000002013087810 */ /* 0x002fe20007ffe0ff */
[----:B------:R-:W-:Y:S03]  /*7220*/  BSSY B1, `(.L_x_101) ;  /* 0x00000ac000017945 */ /* 0x000fe60003800000 */
[----:B------:R-:W-:-:S13]  /*7230*/  ISETP.GE.AND P0, PT, R8, UR4, PT ;  /* 0x0000000408007c0c */ /* 0x000fda000bf06270 */
[----:B------:R-:W-:Y:S05]  /*7240*/  @P0 BRA `(.L_x_102) ;  /* 0x00000a9000000947 */ /* 0x000fea0003800000 */
[----:B------:R-:W-:Y:S01]  /*7250*/  ISETP.GE.AND P0, PT, R27, c[0x0][0x27c], PT ;  /* 0x00009f001b007a0c */ /* 0x000fe20003f06270 */
[----:B------:R-:W-:-:S12]  /*7260*/  BSSY B0, `(.L_x_103) ;  /* 0x0000028000007945 */ /* 0x000fd80003800000 */
[----:B------:R-:W-:Y:S05]  /*7270*/  @P0 BRA `(.L_x_104) ;  /* 0x0000026000000947 */ /* 0x000fea0003800000 */
[----:B------:R-:W1:Y:S01]  /*7280*/  LDS.128 R8, [R39+0x11080] ;  /* 0x0110800027087984 */ /* 0x000e620000000c00 */
[----:B------:R-:W-:Y:S02]  /*7290*/  HADD2.F32 R40, -RZ, R34.H1_H1 ;  /* 0x30000022ff287230 */ /* 0x000fe40000004100 */
[----:B------:R-:W-:Y:S02]  /*72a0*/  HADD2.F32 R44, -RZ, R35.H1_H1 ;  /* 0x30000023ff2c7230 */ /* 0x000fe40000004100 */
[----:B------:R-:W-:Y:S02]  /*72b0*/  HADD2.F32 R49, -RZ, R32.H0_H0 ;  /* 0x20000020ff317230 */ /* 0x000fe40000004100 */
[--C-:B-1----:R-:W-:Y:S02]  /*72c0*/  HADD2.F32 R45, -RZ, R8.reuse.H0_H0 ;  /* 0x20000008ff2d7230 */ /* 0x102fe40000004100 */
[----:B------:R-:W-:Y:S02]  /*72d0*/  HADD2.F32 R41, -RZ, R8.H1_H1 ;  /* 0x30000008ff297230 */ /* 0x000fe40000004100 */
[----:B------:R-:W-:-:S02]  /*72e0*/  HADD2.F32 R36, -RZ, R9.H0_H0 ;  /* 0x20000009ff247230 */ /* 0x000fc40000004100 */
[--C-:B------:R-:W-:Y:S01]  /*72f0*/  HADD2.F32 R8, -RZ, R11.reuse.H0_H0 ;  /* 0x2000000bff087230 */ /* 0x100fe20000004100 */
[C---:B------:R-:W-:Y:S01]  /*7300*/  FMUL.FTZ R42, R40.reuse, R41 ;  /* 0x00000029282a7220 */ /* 0x040fe20000410000 */
[----:B------:R-:W-:Y:S01]  /*7310*/  HADD2.F32 R46, -RZ, R11.H1_H1 ;  /* 0x3000000bff2e7230 */ /* 0x000fe20000004100 */
[-C--:B------:R-:W-:Y:S01]  /*7320*/  FMUL.FTZ R40, R40, R45.reuse ;  /* 0x0000002d28287220 */ /* 0x080fe20000410000 */
[----:B------:R-:W-:Y:S01]  /*7330*/  HADD2.F32 R9, -RZ, R9.H1_H1 ;  /* 0x30000009ff097230 */ /* 0x000fe20000004100 */
[C---:B------:R-:W-:Y:S01]  /*7340*/  FFMA.FTZ R45, R44.reuse, R45, -R42 ;  /* 0x0000002d2c2d7223 */ /* 0x040fe2000001082a */
[----:B------:R-:W-:Y:S01]  /*7350*/  HADD2.F32 R11, -RZ, R32.H1_H1 ;  /* 0x30000020ff0b7230 */ /* 0x000fe20000004100 */
[----:B------:R-:W-:Y:S01]  /*7360*/  FFMA.FTZ R44, R44, R41, R40 ;  /* 0x000000292c2c7223 */ /* 0x000fe20000010028 */
[--C-:B------:R-:W-:Y:S01]  /*7370*/  HADD2.F32 R38, -RZ, R10.reuse.H0_H0 ;  /* 0x2000000aff267230 */ /* 0x100fe20000004100 */
[----:B------:R-:W-:Y:S01]  /*7380*/  FMUL.FTZ R41, R49, R46 ;  /* 0x0000002e31297220 */ /* 0x000fe20000410000 */
[----:B------:R-:W-:Y:S01]  /*7390*/  HADD2.F32 R37, -RZ, R10.H1_H1 ;  /* 0x3000000aff257230 */ /* 0x000fe20000004100 */
[C---:B------:R-:W-:Y:S01]  /*73a0*/  FMUL.FTZ R43, R11.reuse, R9 ;  /* 0x000000090b2b7220 */ /* 0x040fe20000410000 */
[----:B------:R-:W-:Y:S01]  /*73b0*/  HADD2.F32 R10, -RZ, R33.H1_H1 ;  /* 0x30000021ff0a7230 */ /* 0x000fe20000004100 */
[----:B------:R-:W-:Y:S01]  /*73c0*/  FMUL.FTZ R11, R11, R36 ;  /* 0x000000240b0b7220 */ /* 0x000fe20000410000 */
[----:B------:R-:W-:Y:S01]  /*73d0*/  HADD2.F32 R40, -RZ, R35.H0_H0 ;  /* 0x20000023ff287230 */ /* 0x000fe20000004100 */
[----:B------:R-:W-:-:S02]  /*73e0*/  FMUL.FTZ R42, R49, R8 ;  /* 0x00000008312a7220 */ /* 0x000fc40000410000 */
[C---:B------:R-:W-:Y:S01]  /*73f0*/  FFMA.FTZ R36, R10.reuse, R36, -R43 ;  /* 0x000000240a247223 */ /* 0x040fe2000001082b */
[----:B------:R-:W-:Y:S01]  /*7400*/  HADD2.F32 R43, -RZ, R34.H0_H0 ;  /* 0x20000022ff2b7230 */ /* 0x000fe20000004100 */
[----:B------:R-:W-:Y:S01]  /*7410*/  FFMA.FTZ R9, R10, R9, R11 ;  /* 0x000000090a097223 */ /* 0x000fe2000001000b */
[----:B------:R-:W-:-:S03]  /*7420*/  HADD2.F32 R11, -RZ, R33.H0_H0 ;  /* 0x20000021ff0b7230 */ /* 0x000fc60000004100 */
[-C--:B------:R-:W-:Y:S01]  /*7430*/  FMUL.FTZ R47, R43, R37.reuse ;  /* 0x000000252b2f7220 */ /* 0x080fe20000410000 */
[----:B------:R-:W-:Y:S01]  /*7440*/  F2FP.PACK_AB R9, R9, R36 ;  /* 0x000000240909723e */ /* 0x000fe200000000ff */
[-C--:B------:R-:W-:Y:S02]  /*7450*/  FMUL.FTZ R43, R43, R38.reuse ;  /* 0x000000262b2b7220 */ /* 0x080fe40000410000 */
[C---:B------:R-:W-:Y:S02]  /*7460*/  FFMA.FTZ R10, R40.reuse, R38, -R47 ;  /* 0x00000026280a7223 */ /* 0x040fe4000001082f */
[----:B------:R-:W-:Y:S02]  /*7470*/  FFMA.FTZ R43, R40, R37, R43 ;  /* 0x00000025282b7223 */ /* 0x000fe4000001002b */
[C---:B------:R-:W-:Y:S01]  /*7480*/  FFMA.FTZ R41, R11.reuse, R8, -R41 ;  /* 0x000000080b297223 */ /* 0x040fe20000010829 */
[----:B------:R-:W-:Y:S01]  /*7490*/  F2FP.PACK_AB R8, R44, R45 ;  /* 0x0000002d2c08723e */ /* 0x000fe200000000ff */
[----:B------:R-:W-:Y:S01]  /*74a0*/  FFMA.FTZ R42, R11, R46, R42 ;  /* 0x0000002e0b2a7223 */ /* 0x000fe2000001002a */
[----:B------:R-:W-:-:S04]  /*74b0*/  F2FP.PACK_AB R10, R43, R10 ;  /* 0x0000000a2b0a723e */ /* 0x000fc800000000ff */
[----:B------:R-:W-:-:S05]  /*74c0*/  F2FP.PACK_AB R11, R42, R41 ;  /* 0x000000292a0b723e */ /* 0x000fca00000000ff */
[----:B------:R1:W-:Y:S02]  /*74d0*/  STS.128 [R39+0x11080], R8 ;  /* 0x0110800827007388 */ /* 0x0003e40000000c00 */
.L_x_104:
[----:B------:R-:W-:Y:S05]  /*74e0*/  BSYNC B0 ;  /* 0x0000000000007941 */ /* 0x000fea0003800000 */
.L_x_103:
[----:B-1----:R-:W-:Y:S01]  /*74f0*/  IADD3 R8, R27, 0x20, RZ ;  /* 0x000000201b087810 */ /* 0x002fe20007ffe0ff */
[----:B------:R-:W-:Y:S03]  /*7500*/  BSSY B0, `(.L_x_105) ;  /* 0x0000029000007945 */ /* 0x000fe60003800000 */
[----:B------:R-:W-:-:S13]  /*7510*/  ISETP.GE.AND P0, PT, R8, c[0x0][0x27c], PT ;  /* 0x00009f0008007a0c */ /* 0x000fda0003f06270 */
        /* <DEDUP_REMOVED lines=39> */
.L_x_106:
[----:B------:R-:W-:Y:S05]  /*7790*/  BSYNC B0 ;  /* 0x0000000000007941 */ /* 0x000fea0003800000 */
.L_x_105:
        /* <DEDUP_REMOVED lines=42> */
.L_x_108:
[----:B------:R-:W-:Y:S05]  /*7a40*/  BSYNC B0 ;  /* 0x0000000000007941 */ /* 0x000fea0003800000 */
.L_x_107:
[----:B-1----:R-:W-:-:S04]  /*7a50*/  IADD3 R8, R27, 0x60, RZ ;  /* 0x000000601b087810 */ /* 0x002fc80007ffe0ff */
        /* <DEDUP_REMOVED lines=40> */
.L_x_102:
[----:B------:R-:W-:Y:S05]  /*7ce0*/  BSYNC B1 ;  /* 0x0000000000017941 */ /* 0x000fea0003800000 */
.L_x_101:
        /* <DEDUP_REMOVED lines=45> */
.L_x_112:
[----:B------:R-:W-:Y:S05]  /*7fc0*/  BSYNC B0 ;  /* 0x0000000000007941 */ /* 0x000fea0003800000 */
.L_x_111:
        /* <DEDUP_REMOVED lines=42> */
.L_x_114:
[----:B------:R-:W-:Y:S05]  /*8270*/  BSYNC B0 ;  /* 0x0000000000007941 */ /* 0x000fea0003800000 */
.L_x_113:
        /* <DEDUP_REMOVED lines=42> */
.L_x_116:
[----:B------:R-:W-:Y:S05]  /*8520*/  BSYNC B0 ;  /* 0x0000000000007941 */ /* 0x000fea0003800000 */
.L_x_115:
        /* <DEDUP_REMOVED lines=41> */
.L_x_110:
[----:B------:R-:W-:Y:S05]  /*87c0*/  BSYNC B1 ;  /* 0x0000000000017941 */ /* 0x000fea0003800000 */
.L_x_109:
[----:B-1----:R-:W-:-:S04]  /*87d0*/  IADD3 R8, R19, 0x60, RZ ;  /* 0x0000006013087810 */ /* 0x002fc80007ffe0ff */
        /* <DEDUP_REMOVED lines=8> */
[----:B------:R-:W-:Y:S02]  /*8860*/  HADD2.F32 R42, -RZ, R35.H1_H1 ;  /* 0x30000023ff2a7230 */ /* 0x000fe40000004100 */
[----:B------:R-:W-:Y:S02]  /*8870*/  HADD2.F32 R45, -RZ, R33.H1_H1 ;  /* 0x30000021ff2d7230 */ /* 0x000fe40000004100 */
[----:B------:R-:W-:Y:S02]  /*8880*/  HADD2.F32 R34, -RZ, R34.H0_H0 ;  /* 0x20000022ff227230 */ /* 0x000fe40000004100 */
[----:B------:R-:W-:-:S02]  /*8890*/  HADD2.F32 R32, -RZ, R32.H0_H0 ;  /* 0x20000020ff207230 */ /* 0x000fc40000004100 */
[----:B------:R-:W-:Y:S02]  /*88a0*/  HADD2.F32 R35, -RZ, R35.H0_H0 ;  /* 0x20000023ff237230 */ /* 0x000fe40000004100 */
[----:B------:R-:W-:Y:S02]  /*88b0*/  HADD2.F32 R33, -RZ, R33.H0_H0 ;  /* 0x20000021ff217230 */ /* 0x000fe40000004100 */
[--C-:B-1----:R-:W-:Y:S02]  /*88c0*/  HADD2.F32 R37, -RZ, R8.reuse.H0_H0 ;  /* 0x20000008ff257230 */ /* 0x102fe40000004100 */
[----:B------:R-:W-:Y:S02]  /*88d0*/  HADD2.F32 R41, -RZ, R8.H1_H1 ;  /* 0x30000008ff297230 */ /* 0x000fe40000004100 */
[--C-:B------:R-:W-:Y:S01]  /*88e0*/  HADD2.F32 R38, -RZ, R9.reuse.H1_H1 ;  /* 0x30000009ff267230 */ /* 0x100fe20000004100 */
[C---:B------:R-:W-:Y:S01]  /*88f0*/  FMUL.FTZ R46, R36.reuse, R37 ;  /* 0x00000025242e7220 */ /* 0x040fe20000410000 */
[----:B------:R-:W-:Y:S01]  /*8900*/  HADD2.F32 R8, -RZ, R9.H0_H0 ;  /* 0x20000009ff087230 */ /* 0x000fe20000004100 */
[----:B------:R-:W-:Y:S01]  /*8910*/  FMUL.FTZ R44, R36, R41 ;  /* 0x00000029242c7220 */ /* 0x000fe20000410000 */
[--C-:B------:R-:W-:Y:S01]  /*8920*/  HADD2.F32 R9, -RZ, R10.reuse.H0_H0 ;  /* 0x2000000aff097230 */ /* 0x100fe20000004100 */
[C---:B------:R-:W-:Y:S01]  /*8930*/  FMUL.FTZ R36, R43.reuse, R38 ;  /* 0x000000262b247220 */ /* 0x040fe20000410000 */
[----:B------:R-:W-:Y:S01]  /*8940*/  HADD2.F32 R40, -RZ, R10.H1_H1 ;  /* 0x3000000aff287230 */ /* 0x000fe20000004100 */
[----:B------:R-:W-:Y:S01]  /*8950*/  FFMA.FTZ R44, R42, R37, -R44 ;  /* 0x000000252a2c7223 */ /* 0x000fe2000001082c */
[--C-:B------:R-:W-:Y:S01]  /*8960*/  HADD2.F32 R10, -RZ, R11.reuse.H0_H0 ;  /* 0x2000000bff0a7230 */ /* 0x100fe20000004100 */
[-C--:B------:R-:W-:Y:S01]  /*8970*/  FMUL.FTZ R43, R43, R8.reuse ;  /* 0x000000082b2b7220 */ /* 0x080fe20000410000 */
[----:B------:R-:W-:Y:S01]  /*8980*/  HADD2.F32 R11, -RZ, R11.H1_H1 ;  /* 0x3000000bff0b7230 */ /* 0x000fe20000004100 */
[----:B------:R-:W-:-:S02]  /*8990*/  FFMA.FTZ R36, R45, R8, -R36 ;  /* 0x000000082d247223 */ /* 0x000fc40000010824 */
[C---:B------:R-:W-:Y:S02]  /*89a0*/  FMUL.FTZ R8, R34.reuse, R40 ;  /* 0x0000002822087220 */ /* 0x040fe40000410000 */
[----:B------:R-:W-:Y:S02]  /*89b0*/  FMUL.FTZ R37, R34, R9 ;  /* 0x0000000922257220 */ /* 0x000fe40000410000 */
[C---:B------:R-:W-:Y:S02]  /*89c0*/  FMUL.FTZ R34, R32.reuse, R11 ;  /* 0x0000000b20227220 */ /* 0x040fe40000410000 */
[----:B------:R-:W-:Y:S02]  /*89d0*/  FMUL.FTZ R32, R32, R10 ;  /* 0x0000000a20207220 */ /* 0x000fe40000410000 */
[----:B------:R-:W-:Y:S02]  /*89e0*/  FFMA.FTZ R43, R45, R38, R43 ;  /* 0x000000262d2b7223 */ /* 0x000fe4000001002b */
[----:B------:R-:W-:-:S02]  /*89f0*/  FFMA.FTZ R41, R42, R41, R46 ;  /* 0x000000292a297223 */ /* 0x000fc4000001002e */
[----:B------:R-:W-:Y:S01]  /*8a00*/  FFMA.FTZ R38, R35, R9, -R8 ;  /* 0x0000000923267223 */ /* 0x000fe20000010808 */
[----:B------:R-:W-:Y:S01]  /*8a10*/  F2FP.PACK_AB R9, R43, R36 ;  /* 0x000000242b09723e */ /* 0x000fe200000000ff */
[----:B------:R-:W-:Y:S01]  /*8a20*/  FFMA.FTZ R37, R35, R40, R37 ;  /* 0x0000002823257223 */ /* 0x000fe20000010025 */
[----:B------:R-:W-:Y:S01]  /*8a30*/  F2FP.PACK_AB R8, R41, R44 ;  /* 0x0000002c2908723e */ /* 0x000fe200000000ff */
[C---:B------:R-:W-:Y:S02]  /*8a40*/  FFMA.FTZ R34, R33.reuse, R10, -R34 ;  /* 0x0000000a21227223 */ /* 0x040fe40000010822 */
[----:B------:R-:W-:Y:S01]  /*8a50*/  FFMA.FTZ R11, R33, R11, R32 ;  /* 0x0000000b210b7223 */ /* 0x000fe20000010020 */
[----:B------:R-:W-:-:S04]  /*8a60*/  F2FP.PACK_AB R10, R37, R38 ;  /* 0x00000026250a723e */ /* 0x000fc800000000ff */
[----:B------:R-:W-:-:S05]  /*8a70*/  F2FP.PACK_AB R11, R11, R34 ;  /* 0x000000220b0b723e */ /* 0x000fca00000000ff */
[----:B------:R1:W-:Y:S02]  /*8a80*/  STS.128 [R39+0x13080], R8 ;  /* 0x0130800827007388 */ /* 0x0003e40000000c00 */
.L_x_119:
[----:B------:R-:W-:Y:S05]  /*8a90*/  BSYNC B0 ;  /* 0x0000000000007941 */ /* 0x000fea0003800000 */
.L_x_118:
        /* <DEDUP_REMOVED lines=42> */
.L_x_121:
[----:B------:R-:W-:Y:S05]  /*8d40*/  BSYNC B0 ;  /* 0x0000000000007941 */ /* 0x000fea0003800000 */
.L_x_120:
        /* <DEDUP_REMOVED lines=22> */
[-C--:B------:R-:W-:Y:S01]  /*8eb0*/  FMUL.FTZ R33, R33, R8.reuse ;  /* 0x0000000821217220 */ /* 0x080fe20000410000 */
[--C-:B------:R-:W-:Y:S01]  /*8ec0*/  HADD2.F32 R10, -RZ, R11.reuse.H0_H0 ;  /* 0x2000000bff0a7230 */ /* 0x100fe20000004100 */
[----:B------:R-:W-:Y:S01]  /*8ed0*/  FFMA.FTZ R35, R34, R29, -R35 ;  /* 0x0000001d22237223 */ /* 0x000fe20000010823 */
[----:B------:R-:W-:Y:S01]  /*8ee0*/  HADD2.F32 R11, -RZ, R11.H1_H1 ;  /* 0x3000000bff0b7230 */ /* 0x000fe20000004100 */
[----:B------:R-:W-:-:S02]  /*8ef0*/  FFMA.FTZ R28, R37, R8, -R28 ;  /* 0x00000008251c7223 */ /* 0x000fc4000001081c */
[----:B------:R-:W-:Y:S02]  /*8f00*/  FFMA.FTZ R33, R37, R30, R33 ;  /* 0x0000001e25217223 */ /* 0x000fe40000010021 */
[C---:B------:R-:W-:Y:S02]  /*8f10*/  FMUL.FTZ R8, R23.reuse, R32 ;  /* 0x0000002017087220 */ /* 0x040fe40000410000 */
[----:B------:R-:W-:Y:S02]  /*8f20*/  FMUL.FTZ R29, R23, R9 ;  /* 0x00000009171d7220 */ /* 0x000fe40000410000 */
[C---:B------:R-:W-:Y:S02]  /*8f30*/  FMUL.FTZ R23, R13.reuse, R11 ;  /* 0x0000000b0d177220 */ /* 0x040fe40000410000 */
[----:B------:R-:W-:Y:S02]  /*8f40*/  FMUL.FTZ R30, R13, R10 ;  /* 0x0000000a0d1e7220 */ /* 0x000fe40000410000 */
        /* <DEDUP_REMOVED lines=10> */
.L_x_123:
[----:B------:R-:W-:Y:S05]  /*8ff0*/  BSYNC B0 ;  /* 0x0000000000007941 */ /* 0x000fea0003800000 */
.L_x_122:
[----:B------:R-:W-:-:S04]  /*9000*/  IADD3 R27, R27, 0x60, RZ ;  /* 0x000000601b1b7810 */ /* 0x000fc80007ffe0ff */
[----:B------:R-:W-:-:S13]  /*9010*/  ISETP.GE.AND P0, PT, R27, c[0x0][0x27c], PT ;  /* 0x00009f001b007a0c */ /* 0x000fda0003f06270 */
[----:B------:R-:W-:Y:S05]  /*9020*/  @P0 BRA `(.L_x_117) ;  /* 0x000039f000000947 */ /* 0x000fea0003800000 */
[----:B-1----:R-:W1:Y:S01]  /*9030*/  LDS.128 R8, [R39+0x1f080] ;  /* 0x01f0800027087984 */ /* 0x002e620000000c00 */
        /* <DEDUP_REMOVED lines=8> */
[--C-:B-1----:R-:W-:Y:S02]  /*90c0*/  HADD2.F32 R30, -RZ, R8.reuse.H1_H1 ;  /* 0x30000008ff1e7230 */ /* 0x102fe40000004100 */
[----:B------:R-:W-:Y:S02]  /*90d0*/  HADD2.F32 R28, -RZ, R8.H0_H0 ;  /* 0x20000008ff1c7230 */ /* 0x000fe40000004100 */
[--C-:B------:R-:W-:Y:S01]  /*90e0*/  HADD2.F32 R8, -RZ, R9.reuse.H0_H0 ;  /* 0x20000009ff087230 */ /* 0x100fe20000004100 */
[C---:B------:R-:W-:Y:S01]  /*90f0*/  FMUL.FTZ R29, R13.reuse, R30 ;  /* 0x0000001e0d1d7220 */ /* 0x040fe20000410000 */
[----:B------:R-:W-:Y:S01]  /*9100*/  HADD2.F32 R15, -RZ, R9.H1_H1 ;  /* 0x30000009ff0f7230 */ /* 0x000fe20000004100 */
[-C--:B------:R-:W-:Y:S01]  /*9110*/  FMUL.FTZ R32, R13, R28.reuse ;  /* 0x0000001c0d207220 */ /* 0x080fe20000410000 */
[--C-:B------:R-:W-:Y:S01]  /*9120*/  HADD2.F32 R9, -RZ, R10.reuse.H0_H0 ;  /* 0x2000000aff097230 */ /* 0x100fe20000004100 */
[----:B------:R-:W-:Y:S01]  /*9130*/  FFMA.FTZ R29, R27, R28, -R29 ;  /* 0x0000001c1b1d7223 */ /* 0x000fe2000001081d */
[----:B------:R-:W-:Y:S01]  /*9140*/  HADD2.F32 R23, -RZ, R10.H1_H1 ;  /* 0x3000000aff177230 */ /* 0x000fe20000004100 */
[C---:B------:R-:W-:Y:S01]  /*9150*/  FMUL.FTZ R13, R25.reuse, R15 ;  /* 0x0000000f190d7220 */ /* 0x040fe20000410000 */
[--C-:B------:R-:W-:Y:S01]  /*9160*/  HADD2.F32 R10, -RZ, R11.reuse.H0_H0 ;  /* 0x2000000bff0a7230 */ /* 0x100fe20000004100 */
[-C--:B------:R-:W-:Y:S01]  /*9170*/  FMUL.FTZ R28, R25, R8.reuse ;  /* 0x00000008191c7220 */ /* 0x080fe20000410000 */
[----:B------:R-:W-:Y:S01]  /*9180*/  HADD2.F32 R11, -RZ, R11.H1_H1 ;  /* 0x3000000bff0b7230 */ /* 0x000fe20000004100 */
[----:B------:R-:W-:-:S02]  /*9190*/  FFMA.FTZ R13, R31, R8, -R13 ;  /* 0x000000081f0d7223 */ /* 0x000fc4000001080d */
[----:B------:R-:W-:Y:S02]  /*91a0*/  FFMA.FTZ R28, R31, R15, R28 ;  /* 0x0000000f1f1c7223 */ /* 0x000fe4000001001c */
[----:B------:R-:W-:Y:S02]  /*91b0*/  FMUL.FTZ R8, R24, R23 ;  /* 0x0000001718087220 */ /* 0x000fe40000410000 */
[----:B------:R-:W-:Y:S02]  /*91c0*/  FMUL.FTZ R15, R12, R11 ;  /* 0x0000000b0c0f7220 */ /* 0x000fe40000410000 */
[----:B------:R-:W-:Y:S02]  /*91d0*/  FMUL.FTZ R24, R24, R9 ;  /* 0x0000000918187220 */ /* 0x000fe40000410000 */
        /* <DEDUP_REMOVED lines=10> */
[----:B------:R1:W-:Y:S01]  /*9280*/  STS.128 [R39+0x1f080], R8 ;  /* 0x01f0800827007388 */ /* 0x0003e20000000c00 */
[----:B------:R-:W-:Y:S05]  /*9290*/  BRA `(.L_x_117) ;  /* 0x0000378000007947 */ /* 0x000fea0003800000 */
.L_x_90:
[----:B------:R-:W-:Y:S01]  /*92a0*/  ISETP.NE.AND P0, PT, R8, RZ, PT ;  /* 0x000000ff0800720c */ /* 0x000fe20003f05270 */
        /* <DEDUP_REMOVED lines=8> */
[----:B------:R-:W-:-:S04]  /*9330*/  CS2R R8, SRZ ;  /* 0x0000000000087805 */ /* 0x000fc8000001ff00 */
[----:B------:R-:W-:Y:S05]  /*9340*/  @P0 BRA `(.L_x_125) ;  /* 0x0000011000000947 */ /* 0x000fea0003800000 */
[----:B------:R-:W-:-:S13]  /*9350*/  ISETP.GE.AND P0, PT, R150, c[0x0][0x27c], PT ;  /* 0x00009f0096007a0c */ /* 0x000fda0003f06270 */
[----:B------:R-:W-:-:S04]  /*9360*/  @!P0 IMAD.WIDE R44, R150, 0x2, R28 ;  /* 0x00000002962c8825 */ /* 0x000fc800078e021c */
[----:B------:R-:W-:Y:S01]  /*9370*/  @!P0 IMAD.WIDE R36, R150, 0x2, R30 ;  /* 0x0000000296248825 */ /* 0x000fe200078e021e */
[----:B------:R1:W5:Y:S04]  /*9380*/  @!P0 LD.E.128 R24, [R44.64] ;  /* 0x000000162c188980 */ /* 0x000368000c101d00 */
[----:B------:R1:W5:Y:S01]  /*9390*/  @!P0 LD.E.128 R8, [R36.64] ;  /* 0x0000001624088980 */ /* 0x000362000c101d00 */
[----:B------:R-:W-:Y:S01]  /*93a0*/  ISETP.GE.AND P0, PT, R17, c[0x0][0x27c], PT ;  /* 0x00009f0011007a0c */ /* 0x000fe20003f06270 */
[----:B------:R-:W-:Y:S01]  /*93b0*/  CS2R R34, SRZ ;  /* 0x0000000000227805 */ /* 0x000fe2000001ff00 */
[----:B------:R-:W-:Y:S01]  /*93c0*/  CS2R R32, SRZ ;  /* 0x0000000000207805 */ /* 0x000fe2000001ff00 */
[----:B------:R-:W-:-:S10]  /*93d0*/  CS2R R14, SRZ ;  /* 0x00000000000e7805 */ /* 0x000fd4000001ff00 */
[----:B------:R-:W-:-:S04]  /*93e0*/  @!P0 SHF.R.S32.HI R12, RZ, 0x1f, R17 ;  /* 0x0000001fff0c8819 */ /* 0x000fc80000011411 */
[----:B------:R-:W-:-:S04]  /*93f0*/  @!P0 LEA.HI R12, R12, R17, RZ, 0x3 ;  /* 0x000000110c0c8211 */ /* 0x000fc800078f18ff */
[----:B------:R-:W-:-:S05]  /*9400*/  @!P0 LOP3.LUT R12, R12, 0xfffffff8, RZ, 0xc0, !PT ;  /* 0xfffffff80c0c8812 */ /* 0x000fca00078ec0ff */
[----:B------:R-:W-:-:S04]  /*9410*/  @!P0 IMAD.WIDE R28, R12, 0x2, R28 ;  /* 0x000000020c1c8825 */ /* 0x000fc800078e021c */
[----:B------:R-:W-:Y:S01]  /*9420*/  @!P0 IMAD.WIDE R30, R12, 0x2, R30 ;  /* 0x000000020c1e8825 */ /* 0x000fe200078e021e */
[----:B------:R1:W5:Y:S01]  /*9430*/  @!P0 LD.E.128 R32, [R28.64] ;  /* 0x000000161c208980 */ /* 0x000362000c101d00 */
[----:B------:R-:W-:-:S06]  /*9440*/  CS2R R12, SRZ ;  /* 0x00000000000c7805 */ /* 0x000fcc000001ff00 */
[----:B------:R1:W5:Y:S02]  /*9450*/  @!P0 LD.E.128 R12, [R30.64] ;  /* 0x000000161e0c8980 */ /* 0x000364000c101d00 */
.L_x_125:
[----:B------:R-:W-:Y:S05]  /*9460*/  BSYNC B0 ;  /* 0x0000000000007941 */ /* 0x000fea0003800000 */
.L_x_124:
[----:B------:R-:W-:Y:S01]  /*9470*/  UIMAD UR4, UR14, -0x80, UR19 ;  /* 0xffffff800e0478a4 */ /* 0x000fe2000f8e0213 */
[--C-:B-1---5:R-:W-:Y:S01]  /*9480*/  IMAD.MOV.U32 R37, RZ, RZ, R25.reuse ;  /* 0x000000ffff257224 */ /* 0x122fe200078e0019 */
[--C-:B------:R-:W-:Y:S01]  /*9490*/  SHF.R.U64 R55, R24, 0x10, R25.reuse ;  /* 0x0000001018377819 */ /* 0x100fe20000001219 */
[----:B------:R-:W-:Y:S01]  /*94a0*/  IMAD.MOV.U32 R50, RZ, RZ, R32 ;  /* 0x000000ffff327224 */ /* 0x000fe200078e0020 */
[----:B------:R-:W-:Y:S01]  /*94b0*/  UISETP.LT.AND UP0, UPT, UR4, 0x80, UPT ;  /* 0x000000800400788c */ /* 0x000fe2000bf01270 */
[----:B------:R-:W-:Y:S01]  /*94c0*/  SHF.R.U32.HI R54, RZ, 0x10, R25 ;  /* 0x00000010ff367819 */ /* 0x000fe20000011619 */
[----:B------:R-:W-:Y:S01]  /*94d0*/  IMAD.MOV.U32 R49, RZ, RZ, R35 ;  /* 0x000000ffff317224 */ /* 0x000fe200078e0023 */
[----:B------:R-:W-:Y:S01]  /*94e0*/  SHF.R.U64 R48, R32, 0x10, R33 ;  /* 0x0000001020307819 */ /* 0x000fe20000001221 */
[----:B------:R-:W-:Y:S01]  /*94f0*/  USEL UR4, UR4, 0x80, UP0 ;  /* 0x0000008004047887 */ /* 0x000fe20008000000 */
[----:B------:R-:W-:Y:S01]  /*9500*/  SHF.R.U64 R47, R34, 0x10, R35 ;  /* 0x00000010222f7819 */ /* 0x000fe20000001223 */
[----:B------:R-:W-:Y:S01]  /*9510*/  IMAD.MOV.U32 R53, RZ, RZ, R27 ;  /* 0x000000ffff357224 */ /* 0x000fe200078e001b */
[----:B------:R-:W-:Y:S01]  /*9520*/  SHF.R.U32.HI R25, RZ, 0x10, R35 ;  /* 0x00000010ff197819 */ /* 0x000fe20000011623 */
[----:B------:R-:W-:Y:S01]  /*9530*/  IMAD.MOV.U32 R35, RZ, RZ, R9 ;  /* 0x000000ffff237224 */ /* 0x000fe200078e0009 */
[----:B------:R-:W-:Y:S01]  /*9540*/  SHF.R.U64 R52, R26, 0x10, R27 ;  /* 0x000000101a347819 */ /* 0x000fe2000000121b */
[----:B------:R-:W-:Y:S01]  /*9550*/  IMAD.MOV.U32 R45, RZ, RZ, R11 ;  /* 0x000000ffff2d7224 */ /* 0x000fe200078e000b */
[----:B------:R-:W-:Y:S01]  /*9560*/  ISETP.GE.AND P0, PT, R19, UR4, PT ;  /* 0x0000000413007c0c */ /* 0x000fe2000bf06270 */
[----:B------:R-:W-:Y:S01]  /*9570*/  IMAD.MOV.U32 R56, RZ, RZ, R24 ;  /* 0x000000ffff387224 */ /* 0x000fe200078e0018 */
[----:B------:R-:W-:Y:S01]  /*9580*/  SHF.R.U32.HI R51, RZ, 0x10, R27 ;  /* 0x00000010ff337819 */ /* 0x000fe2000001161b */
[----:B------:R-:W-:Y:S01]  /*9590*/  IMAD.MOV.U32 R38, RZ, RZ, R26 ;  /* 0x000000ffff267224 */ /* 0x000fe200078e001a */
[----:B------:R-:W-:Y:S01]  /*95a0*/  SHF.R.U64 R44, R8, 0x10, R9 ;  /* 0x00000010082c7819 */ /* 0x000fe20000001209 */
[----:B------:R-:W-:Y:S01]  /*95b0*/  IMAD.MOV.U32 R29, RZ, RZ, R33 ;  /* 0x000000ffff1d7224 */ /* 0x000fe200078e0021 */
[----:B------:R-:W-:Y:S01]  /*95c0*/  SHF.R.U32.HI R32, RZ, 0x10, R9 ;  /* 0x00000010ff207819 */ /* 0x000fe20000011609 */
[----:B------:R-:W-:Y:S01]  /*95d0*/  IMAD.MOV.U32 R30, RZ, RZ, R34 ;  /* 0x000000ffff1e7224 */ /* 0x000fe200078e0022 */
[--C-:B------:R-:W-:Y:S01]  /*95e0*/  SHF.R.U64 R42, R10, 0x10, R11.reuse ;  /* 0x000000100a2a7819 */ /* 0x100fe2000000120b */
        /* <DEDUP_REMOVED lines=33> */
[----:B------:R-:W-:Y:S01]  /*9800*/  IMAD.MOV.U32 R45, RZ, RZ, c[0x0][0x27c] ;  /* 0x00009f00ff2d7624 */ /* 0x000fe200078e00ff */
[----:B------:R-:W-:Y:S04]  /*9810*/  BSSY B0, `(.L_x_128) ;  /* 0x0000059000007945 */ /* 0x000fe80003800000 */
[----:B------:R-:W-:-:S07]  /*9820*/  SHF.R.U32.HI R45, RZ, 0x3, R45 ;  /* 0x00000003ff2d7819 */ /* 0x000fce000001162d */
[----:B------:R-:W-:Y:S05]  /*9830*/  @P0 BRA `(.L_x_129) ;  /* 0x0000056000000947 */ /* 0x000fea0003800000 */
[----:B------:R-:W-:Y:S01]  /*9840*/  IADD3 R9, R2, R45, RZ ;  /* 0x0000002d02097210 */ /* 0x000fe20007ffe0ff */
[----:B------:R-:W1:Y:S01]  /*9850*/  LDS.128 R12, [R39+0x10080] ;  /* 0x01008000270c7984 */ /* 0x000e620000000c00 */
[--C-:B------:R-:W-:Y:S02]  /*9860*/  HADD2.F32 R61, -RZ, R35.reuse.H1_H1 ;  /* 0x30000023ff3d7230 */ /* 0x100fe40000004100 */
[----:B------:R-:W-:Y:S01]  /*9870*/  SHF.R.S32.HI R8, RZ, 0x1f, R9 ;  /* 0x0000001fff087819 */ /* 0x000fe20000011409 */
[----:B------:R-:W-:Y:S01]  /*9880*/  HADD2.F32 R58, -RZ, R32.H1_H1 ;  /* 0x30000020ff3a7230 */ /* 0x000fe20000004100 */
[----:B------:R-:W-:Y:S01]  /*9890*/  SHF.L.U32 R10, R9, 0x3, RZ ;  /* 0x00000003090a7819 */ /* 0x000fe200000006ff */
[----:B------:R-:W-:Y:S01]  /*98a0*/  HADD2.F32 R57, -RZ, R35.H0_H0 ;  /* 0x20000023ff397230 */ /* 0x000fe20000004100 */
[----:B------:R-:W-:Y:S01]  /*98b0*/  LEA.HI R8, R8, R9, RZ, 0x3 ;  /* 0x0000000908087211 */ /* 0x000fe200078f18ff */
[--C-:B------:R-:W-:Y:S01]  /*98c0*/  HADD2.F32 R69, -RZ, R37.reuse.H1_H1 ;  /* 0x30000025ff457230 */ /* 0x100fe20000004100 */
[----:B------:R-:W-:Y:S01]  /*98d0*/  LOP3.LUT R10, R43, 0x38, R10, 0xf8, !PT ;  /* 0x000000382b0a7812 */ /* 0x000fe200078ef80a */
[----:B------:R-:W-:Y:S01]  /*98e0*/  HADD2.F32 R68, -RZ, R34.H1_H1 ;  /* 0x30000022ff447230 */ /* 0x000fe20000004100 */
[----:B------:R-:W-:Y:S01]  /*98f0*/  SHF.L.U32 R8, R8, 0xa, RZ ;  /* 0x0000000a08087819 */ /* 0x000fe200000006ff */
[----:B------:R-:W-:Y:S01]  /*9900*/  HADD2.F32 R67, -RZ, R37.H0_H0 ;  /* 0x20000025ff437230 */ /* 0x000fe20000004100 */
[----:B------:R-:W-:Y:S01]  /*9910*/  LOP3.LUT R9, R10, R41, RZ, 0x3c, !PT ;  /* 0x000000290a097212 */ /* 0x000fe200078e3cff */
[----:B------:R-:W-:Y:S01]  /*9920*/  HADD2.F32 R55, -RZ, R32.H0_H0 ;  /* 0x20000020ff377230 */ /* 0x000fe20000004100 */
[----:B------:R-:W-:Y:S01]  /*9930*/  LOP3.LUT R8, R8, 0x7fffe000, RZ, 0xc0, !PT ;  /* 0x7fffe00008087812 */ /* 0x000fe200078ec0ff */
[----:B------:R-:W-:-:S02]  /*9940*/  HADD2.F32 R54, -RZ, R36.H1_H1 ;  /* 0x30000024ff367230 */ /* 0x000fc40000004100 */
[----:B------:R-:W-:Y:S01]  /*9950*/  HADD2.F32 R66, -RZ, R34.H0_H0 ;  /* 0x20000022ff427230 */ /* 0x000fe20000004100 */
[----:B------:R-:W-:Y:S01]  /*9960*/  IADD3 R8, R9, R8, R40 ;  /* 0x0000000809087210 */ /* 0x000fe20007ffe028 */
[----:B------:R-:W-:Y:S02]  /*9970*/  HADD2.F32 R65, -RZ, R38.H1_H1 ;  /* 0x30000026ff417230 */ /* 0x000fe40000004100 */
[--C-:B------:R-:W-:Y:S01]  /*9980*/  HADD2.F32 R64, -RZ, R33.reuse.H1_H1 ;  /* 0x30000021ff407230 */ /* 0x100fe20000004100 */
[----:B------:R-:W-:Y:S01]  /*9990*/  SHF.L.U32 R42, R8, 0x1, RZ ;  /* 0x00000001082a7819 */ /* 0x000fe200000006ff */
[----:B------:R-:W-:Y:S02]  /*99a0*/  HADD2.F32 R53, -RZ, R36.H0_H0 ;  /* 0x20000024ff357230 */ /* 0x000fe40000004100 */
[----:B------:R-:W-:Y:S02]  /*99b0*/  HADD2.F32 R60, -RZ, R33.H0_H0 ;  /* 0x20000021ff3c7230 */ /* 0x000fe40000004100 */
[----:B------:R-:W2:Y:S01]  /*99c0*/  LDS.128 R8, [R42+0x10080] ;  /* 0x010080002a087984 */ /* 0x000ea20000000c00 */
[----:B-1----:R-:W-:-:S02]  /*99d0*/  HADD2.F32 R44, -RZ, R12.H0_H0 ;  /* 0x2000000cff2c7230 */ /* 0x002fc40000004100 */
[----:B------:R-:W-:Y:S02]  /*99e0*/  HADD2.F32 R47, -RZ, R12.H1_H1 ;  /* 0x3000000cff2f7230 */ /* 0x000fe40000004100 */
[--C-:B------:R-:W-:Y:S01]  /*99f0*/  HADD2.F32 R12, -RZ, R13.reuse.H0_H0 ;  /* 0x2000000dff0c7230 */ /* 0x100fe20000004100 */
[----:B------:R-:W-:Y:S01]  /*9a00*/  FMUL.FTZ R59, R44, R61 ;  /* 0x0000003d2c3b7220 */ /* 0x000fe20000410000 */
[----:B------:R-:W-:Y:S01]  /*9a10*/  HADD2.F32 R48, -RZ, R13.H1_H1 ;  /* 0x3000000dff307230 */ /* 0x000fe20000004100 */
[----:B------:R-:W-:Y:S01]  /*9a20*/  FMUL.FTZ R56, R47, R58 ;  /* 0x0000003a2f387220 */ /* 0x000fe20000410000 */
[--C-:B------:R-:W-:Y:S02]  /*9a30*/  HADD2.F32 R13, -RZ, R14.reuse.H0_H0 ;  /* 0x2000000eff0d7230 */ /* 0x100fe40000004100 */
[----:B------:R-:W-:Y:S02]  /*9a40*/  HADD2.F32 R49, -RZ, R14.H1_H1 ;  /* 0x3000000eff317230 */ /* 0x000fe40000004100 */
[----:B------:R-:W-:-:S02]  /*9a50*/  HADD2.F32 R14, -RZ, R15.H0_H0 ;  /* 0x2000000fff0e7230 */ /* 0x000fc40000004100 */
[----:B------:R-:W-:-:S03]  /*9a60*/  HADD2.F32 R15, -RZ, R15.H1_H1 ;  /* 0x3000000fff0f7230 */ /* 0x000fc60000004100 */
[----:B------:R-:W-:Y:S01]  /*9a70*/  FMUL.FTZ R71, R14, R53 ;  /* 0x000000350e477220 */ /* 0x000fe20000410000 */
[--C-:B--2---:R-:W-:Y:S02]  /*9a80*/  HADD2.F32 R52, -RZ, R8.reuse.H0_H0 ;  /* 0x20000008ff347230 */ /* 0x104fe40000004100 */
[----:B------:R-:W-:Y:S02]  /*9a90*/  HADD2.F32 R51, -RZ, R8.H1_H1 ;  /* 0x30000008ff337230 */ /* 0x000fe40000004100 */
[--C-:B------:R-:W-:Y:S01]  /*9aa0*/  HADD2.F32 R50, -RZ, R9.reuse.H0_H0 ;  /* 0x20000009ff327230 */ /* 0x100fe20000004100 */
[C---:B------:R-:W-:Y:S01]  /*9ab0*/  FMUL.FTZ R61, R52.reuse, R61 ;  /* 0x0000003d343d7220 */ /* 0x040fe20000410000 */
[--C-:B------:R-:W-:Y:S01]  /*9ac0*/  HADD2.F32 R8, -RZ, R10.reuse.H0_H0 ;  /* 0x2000000aff087230 */ /* 0x100fe20000004100 */
[----:B------:R-:W-:Y:S01]  /*9ad0*/  FFMA.FTZ R59, R52, R69, R59 ;  /* 0x00000045343b7223 */ /* 0x000fe2000001003b */
[----:B------:R-:W-:Y:S01]  /*9ae0*/  HADD2.F32 R63, -RZ, R10.H1_H1 ;  /* 0x3000000aff3f7230 */ /* 0x000fe20000004100 */
[-C--:B------:R-:W-:Y:S01]  /*9af0*/  FMUL.FTZ R10, R12, R57.reuse ;  /* 0x000000390c0a7220 */ /* 0x080fe20000410000 */
[----:B------:R-:W-:Y:S01]  /*9b00*/  HADD2.F32 R9, -RZ, R9.H1_H1 ;  /* 0x30000009ff097230 */ /* 0x000fe20000004100 */
[C---:B------:R-:W-:Y:S01]  /*9b10*/  FMUL.FTZ R57, R50.reuse, R57 ;  /* 0x0000003932397220 */ /* 0x040fe20000410000 */
[----:B------:R-:W-:Y:S01]  /*9b20*/  HADD2.F32 R52, -RZ, R31.H1_H1 ;  /* 0x3000001fff347230 */ /* 0x000fe20000004100 */
[C---:B------:R-:W-:Y:S01]  /*9b30*/  FMUL.FTZ R58, R51.reuse, R58 ;  /* 0x0000003a333a7220 */ /* 0x040fe20000410000 */
[--C-:B------:R-:W-:Y:S01]  /*9b40*/  HADD2.F32 R46, -RZ, R11.reuse.H0_H0 ;  /* 0x2000000bff2e7230 */ /* 0x100fe20000004100 */
[----:B------:R-:W-:Y:S01]  /*9b50*/  FFMA.FTZ R56, R51, R68, R56 ;  /* 0x0000004433387223 */ /* 0x000fe20000010038 */
[----:B------:R-:W-:Y:S01]  /*9b60*/  HADD2.F32 R70, -RZ, R11.H1_H1 ;  /* 0x3000000bff467230 */ /* 0x000fe20000004100 */
[----:B------:R-:W-:-:S02]  /*9b70*/  FFMA.FTZ R50, R50, R67, R10 ;  /* 0x0000004332327223 */ /* 0x000fc4000001000a */
[-C--:B------:R-:W-:Y:S02]  /*9b80*/  FMUL.FTZ R10, R48, R55.reuse ;  /* 0x00000037300a7220 */ /* 0x080fe40000410000 */
[----:B------:R-:W-:Y:S02]  /*9b90*/  FMUL.FTZ R51, R13, R54 ;  /* 0x000000360d337220 */ /* 0x000fe40000410000 */
[C---:B------:R-:W-:Y:S02]  /*9ba0*/  FMUL.FTZ R55, R9.reuse, R55 ;  /* 0x0000003709377220 */ /* 0x040fe40000410000 */
[----:B------:R-:W-:Y:S02]  /*9bb0*/  FFMA.FTZ R9, R9, R66, R10 ;  /* 0x0000004209097223 */ /* 0x000fe4000001000a */
[C---:B------:R-:W-:Y:S02]  /*9bc0*/  FMUL.FTZ R54, R8.reuse, R54 ;  /* 0x0000003608367220 */ /* 0x040fe40000410000 */
[----:B------:R-:W-:Y:S01]  /*9bd0*/  FFMA.FTZ R51, R8, R65, R51 ;  /* 0x0000004108337223 */ /* 0x000fe20000010033 */
[----:B------:R-:W-:Y:S01]  /*9be0*/  HADD2.F32 R8, -RZ, R31.H0_H0 ;  /* 0x2000001fff087230 */ /* 0x000fe20000004100 */
[----:B------:R-:W-:Y:S01]  /*9bf0*/  FMUL.FTZ R10, R49, R52 ;  /* 0x00000034310a7220 */ /* 0x000fe20000410000 */
[----:B------:R-:W-:Y:S01]  /*9c00*/  F2FP.PACK_AB R9, R9, R50 ;  /* 0x000000320909723e */ /* 0x000fe200000000ff */
[----:B------:R-:W-:-:S02]  /*9c10*/  FMUL.FTZ R52, R63, R52 ;  /* 0x000000343f347220 */ /* 0x000fc40000410000 */
[----:B------:R-:W-:Y:S01]  /*9c20*/  FFMA.FTZ R10, R63, R64, R10 ;  /* 0x000000403f0a7223 */ /* 0x000fe2000001000a */
[----:B------:R-:W-:Y:S01]  /*9c30*/  HADD2.F32 R63, -RZ, R38.H0_H0 ;  /* 0x20000026ff3f7230 */ /* 0x000fe20000004100 */
[-C--:B------:R-:W-:Y:S02]  /*9c40*/  FMUL.FTZ R11, R15, R8.reuse ;  /* 0x000000080f0b7220 */ /* 0x080fe40000410000 */
[----:B------:R-:W-:Y:S01]  /*9c50*/  FMUL.FTZ R53, R46, R53 ;  /* 0x000000352e357220 */ /* 0x000fe20000410000 */
[----:B------:R-:W-:Y:S01]  /*9c60*/  F2FP.PACK_AB R10, R10, R51 ;  /* 0x000000330a0a723e */ /* 0x000fe200000000ff */
[C---:B------:R-:W-:Y:S02]  /*9c70*/  FMUL.FTZ R8, R70.reuse, R8 ;  /* 0x0000000846087220 */ /* 0x040fe40000410000 */
[----:B------:R-:W-:Y:S02]  /*9c80*/  FFMA.FTZ R11, R70, R60, R11 ;  /* 0x0000003c460b7223 */ /* 0x000fe4000001000b */
[----:B------:R-:W-:-:S02]  /*9c90*/  FFMA.FTZ R61, R44, R69, -R61 ;  /* 0x000000452c3d7223 */ /* 0x000fc4000001083d */
[----:B------:R-:W-:Y:S02]  /*9ca0*/  FFMA.FTZ R58, R47, R68, -R58 ;  /* 0x000000442f3a7223 */ /* 0x000fe4000001083a */
[----:B------:R-:W-:Y:S02]  /*9cb0*/  FFMA.FTZ R57, R12, R67, -R57 ;  /* 0x000000430c397223 */ /* 0x000fe40000010839 */
[----:B------:R-:W-:Y:S01]  /*9cc0*/  FFMA.FTZ R48, R48, R66, -R55 ;  /* 0x0000004230307223 */ /* 0x000fe20000010837 */
[----:B------:R-:W-:Y:S01]  /*9cd0*/  F2FP.PACK_AB R12, R58, R61 ;  /* 0x0000003d3a0c723e */ /* 0x000fe200000000ff */
[----:B------:R-:W-:Y:S02]  /*9ce0*/  FFMA.FTZ R54, R13, R65, -R54 ;  /* 0x000000410d367223 */ /* 0x000fe40000010836 */
[----:B------:R-:W-:Y:S01]  /*9cf0*/  FFMA.FTZ R49, R49, R64, -R52 ;  /* 0x0000004031317223 */ /* 0x000fe20000010834 */
[----:B------:R-:W-:Y:S01]  /*9d00*/  F2FP.PACK_AB R13, R48, R57 ;  /* 0x00000039300d723e */ /* 0x000fe200000000ff */
[----:B------:R-:W-:-:S02]  /*9d10*/  FFMA.FTZ R53, R14, R63, -R53 ;  /* 0x0000003f0e357223 */ /* 0x000fc40000010835 */
[----:B------:R-:W-:Y:S01]  /*9d20*/  FFMA.FTZ R60, R15, R60, -R8 ;  /* 0x0000003c0f3c7223 */ /* 0x000fe20000010808 */
[----:B------:R-:W-:Y:S01]  /*9d30*/  F2FP.PACK_AB R14, R49, R54 ;  /* 0x00000036310e723e */ /* 0x000fe200000000ff */
[----:B------:R-:W-:Y:S01]  /*9d40*/  FFMA.FTZ R46, R46, R63, R71 ;  /* 0x0000003f2e2e7223 */ /* 0x000fe20000010047 */
[----:B------:R-:W-:Y:S02]  /*9d50*/  F2FP.PACK_AB R8, R56, R59 ;  /* 0x0000003b3808723e */ /* 0x000fe400000000ff */
[----:B------:R-:W-:Y:S02]  /*9d60*/  F2FP.PACK_AB R15, R60, R53 ;  /* 0x000000353c0f723e */ /* 0x000fe400000000ff */
[----:B------:R-:W-:-:S03]  /*9d70*/  F2FP.PACK_AB R11, R11, R46 ;  /* 0x0000002e0b0b723e */ /* 0x000fc600000000ff */
[----:B------:R1:W-:Y:S04]  /*9d80*/  STS.128 [R39+0x10080], R12 ;  /* 0x0100800c27007388 */ /* 0x0003e80000000c00 */
[----:B------:R1:W-:Y:S02]  /*9d90*/  STS.128 [R42+0x10080], R8 ;  /* 0x010080082a007388 */ /* 0x0003e40000000c00 */
.L_x_129:
[----:B------:R-:W-:Y:S05]  /*9da0*/  BSYNC B0 ;  /* 0x0000000000007941 */ /* 0x000fea0003800000 */
.L_x_128:
[----:B------:R-:W-:-:S13]  /*9db0*/  ISETP.GE.AND P0, PT, R17, c[0x0][0x27c], PT ;  /* 0x00009f0011007a0c */ /* 0x000fda0003f06270 */
[----:B------:R-:W-:Y:S05]  /*9dc0*/  @P0 BRA `(.L_x_127) ;  /* 0x000005f000000947 */ /* 0x000fea0003800000 */
[----:B-1----:R-:W-:Y:S01]  /*9dd0*/  SHF.R.S32.HI R8, RZ, 0x1f, R17 ;  /* 0x0000001fff087819 */ /* 0x002fe20000011411 */
[--C-:B------:R-:W-:Y:S02]  /*9de0*/  HADD2.F32 R56, -RZ, R27.reuse.H1_H1 ;  /* 0x3000001bff387230 */ /* 0x100fe40000004100 */
[----:B------:R-:W-:Y:S01]  /*9df0*/  HADD2.F32 R53, -RZ, R27.H0_H0 ;  /* 0x2000001bff357230 */ /* 0x000fe20000004100 */
[CC--:B------:R-:W-:Y:S01]  /*9e00*/  LEA.HI R10, R8.reuse, R17.reuse, RZ, 0x3 ;  /* 0x00000011080a7211 */ /* 0x0c0fe200078f18ff */
[--C-:B------:R-:W-:Y:S01]  /*9e10*/  HADD2.F32 R65, -RZ, R29.reuse.H1_H1 ;  /* 0x3000001dff417230 */ /* 0x100fe20000004100 */
[----:B------:R-:W-:Y:S01]  /*9e20*/  LEA.HI R11, R8, R17, RZ, 0x6 ;  /* 0x00000011080b7211 */ /* 0x000fe200078f30ff */
[----:B------:R-:W-:Y:S01]  /*9e30*/  HADD2.F32 R63, -RZ, R29.H0_H0 ;  /* 0x2000001dff3f7230 */ /* 0x000fe20000004100 */
[----:B------:R-:W-:Y:S01]  /*9e40*/  LEA.HI.SX32 R45, R10, R45, 0x1d ;  /* 0x0000002d0a2d7211 */ /* 0x000fe200078feaff */
[--C-:B------:R-:W-:Y:S01]  /*9e50*/  HADD2.F32 R54, -RZ, R24.reuse.H1_H1 ;  /* 0x30000018ff367230 */ /* 0x100fe20000004100 */
[----:B------:R-:W-:Y:S01]  /*9e60*/  LOP3.LUT R10, R43, 0x38, R10, 0xf8, !PT ;  /* 0x000000382b0a7812 */ /* 0x000fe200078ef80a */
[----:B------:R-:W-:Y:S01]  /*9e70*/  HADD2.F32 R51, -RZ, R24.H0_H0 ;  /* 0x20000018ff337230 */ /* 0x000fe20000004100 */
[----:B------:R-:W-:Y:S01]  /*9e80*/  SHF.R.S32.HI R8, RZ, 0x1f, R45 ;  /* 0x0000001fff087819 */ /* 0x000fe2000001142d */
[----:B------:R-:W-:Y:S01]  /*9e90*/  HADD2.F32 R50, -RZ, R28.H1_H1 ;  /* 0x3000001cff327230 */ /* 0x000fe20000004100 */
[----:B------:R-:W-:Y:S01]  /*9ea0*/  LOP3.LUT R9, R10, R41, RZ, 0x3c, !PT ;  /* 0x000000290a097212 */ /* 0x000fe200078e3cff */
[--C-:B------:R-:W-:Y:S01]  /*9eb0*/  HADD2.F32 R64, -RZ, R26.reuse.H1_H1 ;  /* 0x3000001aff407230 */ /* 0x100fe20000004100 */
[----:B------:R-:W-:Y:S01]  /*9ec0*/  SHF.L.U32 R11, R11, 0x7, RZ ;  /* 0x000000070b0b7819 */ /* 0x000fe200000006ff */
[----:B------:R-:W-:Y:S01]  /*9ed0*/  HADD2.F32 R61, -RZ, R26.H0_H0 ;  /* 0x2000001aff3d7230 */ /* 0x000fe20000004100 */
[----:B------:R-:W-:Y:S01]  /*9ee0*/  SHF.L.U32 R10, R45, 0x3, RZ ;  /* 0x000000032d0a7819 */ /* 0x000fe200000006ff */
[--C-:B------:R-:W-:Y:S01]  /*9ef0*/  HADD2.F32 R60, -RZ, R30.reuse.H1_H1 ;  /* 0x3000001eff3c7230 */ /* 0x100fe20000004100 */
[----:B------:R-:W-:Y:S01]  /*9f00*/  LEA.HI R8, R8, R45, RZ, 0x3 ;  /* 0x0000002d08087211 */ /* 0x000fe200078f18ff */
[--C-:B------:R-:W-:Y:S01]  /*9f10*/  HADD2.F32 R59, -RZ, R25.reuse.H1_H1 ;  /* 0x30000019ff3b7230 */ /* 0x100fe20000004100 */
[----:B------:R-:W-:Y:S01]  /*9f20*/  LOP3.LUT R11, R11, 0x7fffe000, RZ, 0xc0, !PT ;  /* 0x7fffe0000b0b7812 */ /* 0x000fe200078ec0ff */
[----:B------:R-:W-:Y:S01]  /*9f30*/  HADD2.F32 R58, -RZ, R30.H0_H0 ;  /* 0x2000001eff3a7230 */ /* 0x000fe20000004100 */
[----:B------:R-:W-:Y:S01]  /*9f40*/  LOP3.LUT R10, R43, 0x38, R10, 0xf8, !PT ;  /* 0x000000382b0a7812 */ /* 0x000fe200078ef80a */
[----:B------:R-:W-:Y:S01]  /*9f50*/  HADD2.F32 R57, -RZ, R25.H0_H0 ;  /* 0x20000019ff397230 */ /* 0x000fe20000004100 */
[----:B------:R-:W-:-:S02]  /*9f60*/  SHF.L.U32 R8, R8, 0xa, RZ ;  /* 0x0000000a08087819 */ /* 0x000fc400000006ff */
[--C-:B------:R-:W-:Y:S02]  /*9f70*/  IADD3 R9, R9, R11, R40.reuse ;  /* 0x0000000b09097210 */ /* 0x100fe40007ffe028 */
[----:B------:R-:W-:Y:S02]  /*9f80*/  LOP3.LUT R41, R10, R41, RZ, 0x3c, !PT ;  /* 0x000000290a297212 */ /* 0x000fe400078e3cff */
[----:B------:R-:W-:Y:S02]  /*9f90*/  LOP3.LUT R8, R8, 0x7fffe000, RZ, 0xc0, !PT ;  /* 0x7fffe00008087812 */ /* 0x000fe400078ec0ff */
[----:B------:R-:W-:Y:S02]  /*9fa0*/  SHF.L.U32 R39, R9, 0x1, RZ ;  /* 0x0000000109277819 */ /* 0x000fe400000006ff */
[----:B------:R-:W-:-:S03]  /*9fb0*/  IADD3 R40, R41, R8, R40 ;  /* 0x0000000829287210 */ /* 0x000fc60007ffe028 */
[----:B------:R-:W1:Y:S01]  /*9fc0*/  LDS.128 R12, [R39+0x10080] ;  /* 0x01008000270c7984 */ /* 0x000e620000000c00 */
[----:B------:R-:W-:-:S05]  /*9fd0*/  SHF.L.U32 R40, R40, 0x1, RZ ;  /* 0x0000000128287819 */ /* 0x000fca00000006ff */
[----:B------:R-:W2:Y:S01]  /*9fe0*/  LDS.128 R8, [R40+0x10080] ;  /* 0x0100800028087984 */ /* 0x000ea20000000c00 */
[--C-:B-1----:R-:W-:Y:S02]  /*9ff0*/  HADD2.F32 R41, -RZ, R12.reuse.H0_H0 ;  /* 0x2000000cff297230 */ /* 0x102fe40000004100 */
[----:B------:R-:W-:Y:S02]  /*a000*/  HADD2.F32 R43, -RZ, R12.H1_H1 ;  /* 0x3000000cff2b7230 */ /* 0x000fe40000004100 */
[----:B------:R-:W-:Y:S01]  /*a010*/  HADD2.F32 R12, -RZ, R13.H0_H0 ;  /* 0x2000000dff0c7230 */ /* 0x000fe20000004100 */
[----:B------:R-:W-:Y:S01]  /*a020*/  FMUL.FTZ R55, R41, R56 ;  /* 0x0000003829377220 */ /* 0x000fe20000410000 */
[----:B--2---:R-:W-:Y:S01]  /*a030*/  HADD2.F32 R46, -RZ, R9.H0_H0 ;  /* 0x20000009ff2e7230 */ /* 0x004fe20000004100 */
[----:B------:R-:W-:Y:S01]  /*a040*/  FMUL.FTZ R52, R43, R54 ;  /* 0x000000362b347220 */ /* 0x000fe20000410000 */
[----:B------:R-:W-:Y:S02]  /*a050*/  HADD2.F32 R44, -RZ, R13.H1_H1 ;  /* 0x3000000dff2c7230 */ /* 0x000fe40000004100 */
[----:B------:R-:W-:-:S02]  /*a060*/  HADD2.F32 R48, -RZ, R8.H0_H0 ;  /* 0x20000008ff307230 */ /* 0x000fc40000004100 */
[----:B------:R-:W-:Y:S01]  /*a070*/  HADD2.F32 R49, -RZ, R8.H1_H1 ;  /* 0x30000008ff317230 */ /* 0x000fe20000004100 */
[-C--:B------:R-:W-:Y:S01]  /*a080*/  FMUL.FTZ R8, R12, R53.reuse ;  /* 0x000000350c087220 */ /* 0x080fe20000410000 */
[----:B------:R-:W-:Y:S01]  /*a090*/  HADD2.F32 R13, -RZ, R14.H0_H0 ;  /* 0x2000000eff0d7230 */ /* 0x000fe20000004100 */
[----:B------:R-:W-:Y:S01]  /*a0a0*/  FMUL.FTZ R53, R46, R53 ;  /* 0x000000352e357220 */ /* 0x000fe20000410000 */
[----:B------:R-:W-:Y:S01]  /*a0b0*/  HADD2.F32 R47, -RZ, R10.H0_H0 ;  /* 0x2000000aff2f7230 */ /* 0x000fe20000004100 */
[C---:B------:R-:W-:Y:S01]  /*a0c0*/  FMUL.FTZ R56, R48.reuse, R56 ;  /* 0x0000003830387220 */ /* 0x040fe20000410000 */
[----:B------:R-:W-:Y:S01]  /*a0d0*/  HADD2.F32 R42, -RZ, R9.H1_H1 ;  /* 0x30000009ff2a7230 */ /* 0x000fe20000004100 */
[----:B------:R-:W-:Y:S01]  /*a0e0*/  FFMA.FTZ R55, R48, R65, R55 ;  /* 0x0000004130377223 */ /* 0x000fe20000010037 */
[----:B------:R-:W-:Y:S01]  /*a0f0*/  HADD2.F32 R45, -RZ, R14.H1_H1 ;  /* 0x3000000eff2d7230 */ /* 0x000fe20000004100 */
[----:B------:R-:W-:Y:S01]  /*a100*/  FFMA.FTZ R46, R46, R63, R8 ;  /* 0x0000003f2e2e7223 */ /* 0x000fe20000010008 */
[----:B------:R-:W-:Y:S01]  /*a110*/  HADD2.F32 R48, -RZ, R23.H1_H1 ;  /* 0x30000017ff307230 */ /* 0x000fe20000004100 */
[-C--:B------:R-:W-:Y:S01]  /*a120*/  FMUL.FTZ R9, R44, R51.reuse ;  /* 0x000000332c097220 */ /* 0x080fe20000410000 */
[----:B------:R-:W-:Y:S01]  /*a130*/  HADD2.F32 R10, -RZ, R10.H1_H1 ;  /* 0x3000000aff0a7230 */ /* 0x000fe20000004100 */
[-C--:B------:R-:W-:Y:S01]  /*a140*/  FMUL.FTZ R8, R13, R50.reuse ;  /* 0x000000320d087220 */ /* 0x080fe20000410000 */
[--C-:B------:R-:W-:Y:S01]  /*a150*/  HADD2.F32 R14, -RZ, R15.reuse.H0_H0 ;  /* 0x2000000fff0e7230 */ /* 0x100fe20000004100 */
[----:B------:R-:W-:Y:S01]  /*a160*/  FMUL.FTZ R50, R47, R50 ;  /* 0x000000322f327220 */ /* 0x000fe20000410000 */
[----:B------:R-:W-:Y:S01]  /*a170*/  HADD2.F32 R15, -RZ, R15.H1_H1 ;  /* 0x3000000fff0f7230 */ /* 0x000fe20000004100 */
[C---:B------:R-:W-:Y:S01]  /*a180*/  FMUL.FTZ R54, R49.reuse, R54 ;  /* 0x0000003631367220 */ /* 0x040fe20000410000 */
[--C-:B------:R-:W-:Y:S01]  /*a190*/  HADD2.F32 R67, -RZ, R11.reuse.H0_H0 ;  /* 0x2000000bff437230 */ /* 0x100fe20000004100 */
[----:B------:R-:W-:Y:S01]  /*a1a0*/  FFMA.FTZ R52, R49, R64, R52 ;  /* 0x0000004031347223 */ /* 0x000fe20000010034 */
[----:B------:R-:W-:Y:S01]  /*a1b0*/  HADD2.F32 R49, -RZ, R28.H0_H0 ;  /* 0x2000001cff317230 */ /* 0x000fe20000004100 */
[C---:B------:R-:W-:Y:S01]  /*a1c0*/  FMUL.FTZ R51, R42.reuse, R51 ;  /* 0x000000332a337220 */ /* 0x040fe20000410000 */
[----:B------:R-:W-:Y:S01]  /*a1d0*/  HADD2.F32 R11, -RZ, R11.H1_H1 ;  /* 0x3000000bff0b7230 */ /* 0x000fe20000004100 */
[----:B------:R-:W-:-:S02]  /*a1e0*/  FFMA.FTZ R9, R42, R61, R9 ;  /* 0x0000003d2a097223 */ /* 0x000fc40000010009 */
[----:B------:R-:W-:Y:S01]  /*a1f0*/  FFMA.FTZ R47, R47, R60, R8 ;  /* 0x0000003c2f2f7223 */ /* 0x000fe20000010008 */
[----:B------:R-:W-:Y:S01]  /*a200*/  HADD2.F32 R8, -RZ, R23.H0_H0 ;  /* 0x20000017ff087230 */ /* 0x000fe20000004100 */
[----:B------:R-:W-:Y:S01]  /*a210*/  FMUL.FTZ R42, R45, R48 ;  /* 0x000000302d2a7220 */ /* 0x000fe20000410000 */
[----:B------:R-:W-:Y:S01]  /*a220*/  F2FP.PACK_AB R9, R9, R46 ;  /* 0x0000002e0909723e */ /* 0x000fe200000000ff */
[C---:B------:R-:W-:Y:S02]  /*a230*/  FMUL.FTZ R48, R10.reuse, R48 ;  /* 0x000000300a307220 */ /* 0x040fe40000410000 */
[----:B------:R-:W-:Y:S02]  /*a240*/  FFMA.FTZ R10, R10, R59, R42 ;  /* 0x0000003b0a0a7223 */ /* 0x000fe4000001002a */
[----:B------:R-:W-:Y:S02]  /*a250*/  FMUL.FTZ R42, R14, R49 ;  /* 0x000000310e2a7220 */ /* 0x000fe40000410000 */
[----:B------:R-:W-:Y:S01]  /*a260*/  FMUL.FTZ R66, R15, R8 ;  /* 0x000000080f427220 */ /* 0x000fe20000410000 */
[----:B------:R-:W-:Y:S01]  /*a270*/  F2FP.PACK_AB R10, R10, R47 ;  /* 0x0000002f0a0a723e */ /* 0x000fe200000000ff */
[----:B------:R-:W-:-:S02]  /*a280*/  FMUL.FTZ R49, R67, R49 ;  /* 0x0000003143317220 */ /* 0x000fc40000410000 */
[----:B------:R-:W-:Y:S02]  /*a290*/  FMUL.FTZ R8, R11, R8 ;  /* 0x000000080b087220 */ /* 0x000fe40000410000 */
[----:B------:R-:W-:Y:S02]  /*a2a0*/  FFMA.FTZ R45, R45, R59, -R48 ;  /* 0x0000003b2d2d7223 */ /* 0x000fe40000010830 */
[----:B------:R-:W-:Y:S02]  /*a2b0*/  FFMA.FTZ R56, R41, R65, -R56 ;  /* 0x0000004129387223 */ /* 0x000fe40000010838 */
[----:B------:R-:W-:Y:S02]  /*a2c0*/  FFMA.FTZ R43, R43, R64, -R54 ;  /* 0x000000402b2b7223 */ /* 0x000fe40000010836 */
[----:B------:R-:W-:Y:S02]  /*a2d0*/  FFMA.FTZ R53, R12, R63, -R53 ;  /* 0x0000003f0c357223 */ /* 0x000fe40000010835 */
[----:B------:R-:W-:Y:S01]  /*a2e0*/  FFMA.FTZ R44, R44, R61, -R51 ;  /* 0x0000003d2c2c7223 */ /* 0x000fe20000010833 */
[----:B------:R-:W-:Y:S01]  /*a2f0*/  F2FP.PACK_AB R12, R43, R56 ;  /* 0x000000382b0c723e */ /* 0x000fe200000000ff */
[----:B------:R-:W-:-:S02]  /*a300*/  FFMA.FTZ R50, R13, R60, -R50 ;  /* 0x0000003c0d327223 */ /* 0x000fc40000010832 */
[----:B------:R-:W-:Y:S01]  /*a310*/  FFMA.FTZ R49, R14, R58, -R49 ;  /* 0x0000003a0e317223 */ /* 0x000fe20000010831 */
[----:B------:R-:W-:Y:S01]  /*a320*/  F2FP.PACK_AB R13, R44, R53 ;  /* 0x000000352c0d723e */ /* 0x000fe200000000ff */
[----:B------:R-:W-:Y:S01]  /*a330*/  FFMA.FTZ R48, R15, R57, -R8 ;  /* 0x000000390f307223 */ /* 0x000fe20000010808 */
[----:B------:R-:W-:Y:S01]  /*a340*/  F2FP.PACK_AB R14, R45, R50 ;  /* 0x000000322d0e723e */ /* 0x000fe200000000ff */
[----:B------:R-:W-:Y:S01]  /*a350*/  FFMA.FTZ R42, R67, R58, R42 ;  /* 0x0000003a432a7223 */ /* 0x000fe2000001002a */
[----:B------:R-:W-:Y:S01]  /*a360*/  F2FP.PACK_AB R8, R52, R55 ;  /* 0x000000373408723e */ /* 0x000fe200000000ff */
[----:B------:R-:W-:Y:S01]  /*a370*/  FFMA.FTZ R11, R11, R57, R66 ;  /* 0x000000390b0b7223 */ /* 0x000fe20000010042 */
[----:B------:R-:W-:-:S04]  /*a380*/  F2FP.PACK_AB R15, R48, R49 ;  /* 0x00000031300f723e */ /* 0x000fc800000000ff */
[----:B------:R-:W-:Y:S01]  /*a390*/  F2FP.PACK_AB R11, R11, R42 ;  /* 0x0000002a0b0b723e */ /* 0x000fe200000000ff */
[----:B------:R1:W-:Y:S04]  /*a3a0*/  STS.128 [R39+0x10080], R12 ;  /* 0x0100800c27007388 */ /* 0x0003e80000000c00 */
[----:B------:R1:W-:Y:S02]  /*a3b0*/  STS.128 [R40+0x10080], R8 ;  /* 0x0100800828007388 */ /* 0x0003e40000000c00 */
.L_x_127:
[----:B------:R-:W-:Y:S05]  /*a3c0*/  BSYNC B1 ;  /* 0x0000000000017941 */ /* 0x000fea0003800000 */
.L_x_126:
[----:B-1----:R-:W-:Y:S01]  /*a3d0*/  IADD3 R39, R19, 0x20, RZ ;  /* 0x0000002013277810 */ /* 0x002fe20007ffe0ff */
[----:B------:R-:W-:Y:S03]  /*a3e0*/  BSSY B1, `(.L_x_130) ;  /* 0x00000cb000017945 */ /* 0x000fe60003800000 */
[----:B------:R-:W-:-:S13]  /*a3f0*/  ISETP.GE.AND P0, PT, R39, UR4, PT ;  /* 0x0000000427007c0c */ /* 0x000fda000bf06270 */
[----:B------:R-:W-:Y:S05]  /*a400*/  @P0 BRA `(.L_x_131) ;  /* 0x00000c8000000947 */ /* 0x000fea0003800000 */
[----:B------:R-:W-:Y:S01]  /*a410*/  ISETP.GE.AND P0, PT, R150, c[0x0][0x27c], PT ;  /* 0x00009f0096007a0c */ /* 0x000fe20003f06270 */
[----:B------:R-:W-:Y:S01]  /*a420*/  IMAD.SHL.U32 R45, R39, 0x40, RZ ;  /* 0x00000040272d7824 */ /* 0x000fe200078e00ff */
[----:B------:R-:W-:Y:S01]  /*a430*/  SHF.R.S32.HI R8, RZ, 0x1f, R39 ;  /* 0x0000001fff087819 */ /* 0x000fe20000011427 */
[----:B------:R-:W-:Y:S01]  /*a440*/  IMAD.MOV.U32 R41, RZ, RZ, c[0x0][0x27c] ;  /* 0x00009f00ff297624 */ /* 0x000fe200078e00ff */
[----:B------:R-:W-:Y:S02]  /*a450*/  BSSY B0, `(.L_x_132) ;  /* 0x0000062000007945 */ /* 0x000fe40003800000 */
[----:B------:R-:W-:Y:S02]  /*a460*/  LEA.HI R39, R8, R39, RZ, 0x3 ;  /* 0x0000002708277211 */ /* 0x000fe400078f18ff */
[----:B------:R-:W-:Y:S02]  /*a470*/  LOP3.LUT R45, R45, 0x1c0, RZ, 0xc0, !PT ;  /* 0x000001c02d2d7812 */ /* 0x000fe400078ec0ff */
[----:B------:R-:W-:Y:S01]  /*a480*/  SHF.R.U32.HI R41, RZ, 0x3, R41 ;  /* 0x00000003ff297819 */ /* 0x000fe20000011629 */
[----:B------:R-:W-:Y:S01]  /*a490*/  IMAD.SHL.U32 R39, R39, 0x40, RZ ;  /* 0x0000004027277824 */ /* 0x000fe200078e00ff */
[----:B------:R-:W-:-:S04]  /*a4a0*/  SHF.R.U32.HI R43, RZ, 0x3, R45 ;  /* 0x00000003ff2b7819 */ /* 0x000fc8000001162d */
[----:B------:R-:W-:Y:S01]  /*a4b0*/  LOP3.LUT R39, R39, 0xfffffe00, RZ, 0xc0, !PT ;  /* 0xfffffe0027277812 */ /* 0x000fe200078ec0ff */
[----:B------:R-:W-:Y:S05]  /*a4c0*/  @P0 BRA `(.L_x_133) ;  /* 0x000005a000000947 */ /* 0x000fea0003800000 */
[----:B------:R-:W-:Y:S01]  /*a4d0*/  IADD3 R9, R2, R41, RZ ;  /* 0x0000002902097210 */ /* 0x000fe20007ffe0ff */
[----:B------:R-:W-:Y:S01]  /*a4e0*/  HADD2.F32 R67, -RZ, R35.H1_H1 ;  /* 0x30000023ff437230 */ /* 0x000fe20000004100 */
[----:B------:R-:W-:Y:S01]  /*a4f0*/  LOP3.LUT R42, R45, 0x38, R150, 0xf8, !PT ;  /* 0x000000382d2a7812 */ /* 0x000fe200078ef896 */
[----:B------:R-:W-:Y:S01]  /*a500*/  HADD2.F32 R66, -RZ, R32.H1_H1 ;  /* 0x30000020ff427230 */ /* 0x000fe20000004100 */
[----:B------:R-:W-:Y:S01]  /*a510*/  SHF.R.S32.HI R8, RZ, 0x1f, R9 ;  /* 0x0000001fff087819 */ /* 0x000fe20000011409 */
[--C-:B------:R-:W-:Y:S01]  /*a520*/  HADD2.F32 R59, -RZ, R37.reuse.H1_H1 ;  /* 0x30000025ff3b7230 */ /* 0x100fe20000004100 */
[----:B------:R-:W-:Y:S01]  /*a530*/  SHF.L.U32 R10, R9, 0x3, RZ ;  /* 0x00000003090a7819 */ /* 0x000fe200000006ff */
[----:B------:R-:W-:Y:S01]  /*a540*/  HADD2.F32 R56, -RZ, R34.H1_H1 ;  /* 0x30000022ff387230 */ /* 0x000fe20000004100 */
[----:B------:R-:W-:Y:S01]  /*a550*/  LEA.HI R8, R8, R9, RZ, 0x3 ;  /* 0x0000000908087211 */ /* 0x000fe200078f18ff */
[----:B------:R-:W-:Y:S01]  /*a560*/  HADD2.F32 R63, -RZ, R32.H0_H0 ;  /* 0x20000020ff3f7230 */ /* 0x000fe20000004100 */
[----:B------:R-:W-:Y:S01]  /*a570*/  LOP3.LUT R10, R45, 0x38, R10, 0xf8, !PT ;  /* 0x000000382d0a7812 */ /* 0x000fe200078ef80a */
[----:B------:R-:W-:Y:S01]  /*a580*/  HADD2.F32 R57, -RZ, R37.H0_H0 ;  /* 0x20000025ff397230 */ /* 0x000fe20000004100 */
[----:B------:R-:W-:Y:S01]  /*a590*/  SHF.L.U32 R8, R8, 0xa, RZ ;  /* 0x0000000a08087819 */ /* 0x000fe200000006ff */
[----:B------:R-:W-:Y:S01]  /*a5a0*/  HADD2.F32 R55, -RZ, R34.H0_H0 ;  /* 0x20000022ff377230 */ /* 0x000fe20000004100 */
[-C--:B------:R-:W-:Y:S01]  /*a5b0*/  LOP3.LUT R42, R42, R43.reuse, RZ, 0x3c, !PT ;  /* 0x0000002b2a2a7212 */ /* 0x080fe200078e3cff */
[--C-:B------:R-:W-:Y:S01]  /*a5c0*/  HADD2.F32 R60, -RZ, R31.reuse.H1_H1 ;  /* 0x3000001fff3c7230 */ /* 0x100fe20000004100 */
[----:B------:R-:W-:Y:S01]  /*a5d0*/  LOP3.LUT R9, R10, R43, RZ, 0x3c, !PT ;  /* 0x0000002b0a097212 */ /* 0x000fe200078e3cff */
[----:B------:R-:W-:Y:S01]  /*a5e0*/  HADD2.F32 R54, -RZ, R38.H1_H1 ;  /* 0x30000026ff367230 */ /* 0x000fe20000004100 */
[----:B------:R-:W-:Y:S01]  /*a5f0*/  LOP3.LUT R8, R8, 0x7fffe000, RZ, 0xc0, !PT ;  /* 0x7fffe00008087812 */ /* 0x000fe200078ec0ff */
[----:B------:R-:W-:Y:S01]  /*a600*/  HADD2.F32 R70, -RZ, R31.H0_H0 ;  /* 0x2000001fff467230 */ /* 0x000fe20000004100 */
[----:B------:R-:W-:Y:S01]  /*a610*/  IADD3 R42, R39, R42, RZ ;  /* 0x0000002a272a7210 */ /* 0x000fe20007ffe0ff */
[----:B------:R-:W-:Y:S01]  /*a620*/  HADD2.F32 R73, -RZ, R36.H0_H0 ;  /* 0x20000024ff497230 */ /* 0x000fe20000004100 */
[----:B------:R-:W-:-:S02]  /*a630*/  IADD3 R8, R9, R8, R39 ;  /* 0x0000000809087210 */ /* 0x000fc40007ffe027 */
[----:B------:R-:W-:Y:S02]  /*a640*/  SHF.L.U32 R42, R42, 0x1, RZ ;  /* 0x000000012a2a7819 */ /* 0x000fe400000006ff */
[----:B------:R-:W-:-:S03]  /*a650*/  SHF.L.U32 R40, R8, 0x1, RZ ;  /* 0x0000000108287819 */ /* 0x000fc600000006ff */
[----:B------:R-:W1:Y:S04]  /*a660*/  LDS.128 R12, [R42+0x10080] ;  /* 0x010080002a0c7984 */ /* 0x000e680000000c00 */
[----:B------:R-:W2:Y:S01]  /*a670*/  LDS.128 R8, [R40+0x10080] ;  /* 0x0100800028087984 */ /* 0x000ea20000000c00 */
[--C-:B-1----:R-:W-:Y:S02]  /*a680*/  HADD2.F32 R44, -RZ, R12.reuse.H0_H0 ;  /* 0x2000000cff2c7230 */ /* 0x102fe40000004100 */
[----:B------:R-:W-:Y:S02]  /*a690*/  HADD2.F32 R47, -RZ, R12.H1_H1 ;  /* 0x3000000cff2f7230 */ /* 0x000fe40000004100 */
[--C-:B--2---:R-:W-:Y:S02]  /*a6a0*/  HADD2.F32 R68, -RZ, R8.reuse.H0_H0 ;  /* 0x20000008ff447230 */ /* 0x104fe40000004100 */
[----:B------:R-:W-:Y:S01]  /*a6b0*/  HADD2.F32 R65, -RZ, R8.H1_H1 ;  /* 0x30000008ff417230 */ /* 0x000fe20000004100 */
[C---:B------:R-:W-:Y:S01]  /*a6c0*/  FMUL.FTZ R8, R67.reuse, R44 ;  /* 0x0000002c43087220 */ /* 0x040fe20000410000 */
[--C-:B------:R-:W-:Y:S01]  /*a6d0*/  HADD2.F32 R50, -RZ, R9.reuse.H0_H0 ;  /* 0x20000009ff327230 */ /* 0x100fe20000004100 */
[-C--:B------:R-:W-:Y:S01]  /*a6e0*/  FMUL.FTZ R67, R67, R68.reuse ;  /* 0x0000004443437220 */ /* 0x080fe20000410000 */
[----:B------:R-:W-:Y:S01]  /*a6f0*/  HADD2.F32 R52, -RZ, R9.H1_H1 ;  /* 0x30000009ff347230 */ /* 0x000fe20000004100 */
[C---:B------:R-:W-:Y:S01]  /*a700*/  FFMA.FTZ R68, R59.reuse, R68, R8 ;  /* 0x000000443b447223 */ /* 0x040fe20000010008 */
[----:B------:R-:W-:Y:S01]  /*a710*/  HADD2.F32 R12, -RZ, R13.H0_H0 ;  /* 0x2000000dff0c7230 */ /* 0x000fe20000004100 */
[----:B------:R-:W-:Y:S01]  /*a720*/  FFMA.FTZ R67, R59, R44, -R67 ;  /* 0x0000002c3b437223 */ /* 0x000fe20000010843 */
[----:B------:R-:W-:-:S02]  /*a730*/  HADD2.F32 R51, -RZ, R10.H0_H0 ;  /* 0x2000000aff337230 */ /* 0x000fc40000004100 */
[----:B------:R-:W-:Y:S01]  /*a740*/  HADD2.F32 R53, -RZ, R10.H1_H1 ;  /* 0x3000000aff357230 */ /* 0x000fe20000004100 */
[C---:B------:R-:W-:Y:S01]  /*a750*/  FMUL.FTZ R10, R66.reuse, R47 ;  /* 0x0000002f420a7220 */ /* 0x040fe20000410000 */
[----:B------:R-:W-:Y:S01]  /*a760*/  HADD2.F32 R9, -RZ, R35.H0_H0 ;  /* 0x20000023ff097230 */ /* 0x000fe20000004100 */
[-C--:B------:R-:W-:Y:S01]  /*a770*/  FMUL.FTZ R66, R66, R65.reuse ;  /* 0x0000004142427220 */ /* 0x080fe20000410000 */
[----:B------:R-:W-:Y:S01]  /*a780*/  HADD2.F32 R48, -RZ, R13.H1_H1 ;  /* 0x3000000dff307230 */ /* 0x000fe20000004100 */
[----:B------:R-:W-:Y:S01]  /*a790*/  FFMA.FTZ R65, R56, R65, R10 ;  /* 0x0000004138417223 */ /* 0x000fe2000001000a */
[----:B------:R-:W-:Y:S01]  /*a7a0*/  HADD2.F32 R13, -RZ, R14.H0_H0 ;  /* 0x2000000eff0d7230 */ /* 0x000fe20000004100 */
[C---:B------:R-:W-:Y:S01]  /*a7b0*/  FMUL.FTZ R8, R9.reuse, R12 ;  /* 0x0000000c09087220 */ /* 0x040fe20000410000 */
[----:B------:R-:W-:Y:S01]  /*a7c0*/  HADD2.F32 R10, -RZ, R36.H1_H1 ;  /* 0x30000024ff0a7230 */ /* 0x000fe20000004100 */
[----:B------:R-:W-:Y:S01]  /*a7d0*/  FMUL.FTZ R64, R9, R50 ;  /* 0x0000003209407220 */ /* 0x000fe20000410000 */
[----:B------:R-:W-:Y:S01]  /*a7e0*/  HADD2.F32 R49, -RZ, R14.H1_H1 ;  /* 0x3000000eff317230 */ /* 0x000fe20000004100 */
[----:B------:R-:W-:Y:S01]  /*a7f0*/  FMUL.FTZ R9, R63, R48 ;  /* 0x000000303f097220 */ /* 0x000fe20000410000 */
[--C-:B------:R-:W-:Y:S01]  /*a800*/  HADD2.F32 R14, -RZ, R15.reuse.H0_H0 ;  /* 0x2000000fff0e7230 */ /* 0x100fe20000004100 */
[----:B------:R-:W-:Y:S01]  /*a810*/  FFMA.FTZ R50, R57, R50, R8 ;  /* 0x0000003239327223 */ /* 0x000fe20000010008 */
[----:B------:R-:W-:Y:S01]  /*a820*/  HADD2.F32 R15, -RZ, R15.H1_H1 ;  /* 0x3000000fff0f7230 */ /* 0x000fe20000004100 */
[-C--:B------:R-:W-:Y:S01]  /*a830*/  FMUL.FTZ R63, R63, R52.reuse ;  /* 0x000000343f3f7220 */ /* 0x080fe20000410000 */
[----:B------:R-:W-:Y:S01]  /*a840*/  HADD2.F32 R46, -RZ, R11.H0_H0 ;  /* 0x2000000bff2e7230 */ /* 0x000fe20000004100 */
[----:B------:R-:W-:Y:S01]  /*a850*/  FFMA.FTZ R9, R55, R52, R9 ;  /* 0x0000003437097223 */ /* 0x000fe20000010009 */
[----:B------:R-:W-:Y:S01]  /*a860*/  HADD2.F32 R52, -RZ, R33.H1_H1 ;  /* 0x30000021ff347230 */ /* 0x000fe20000004100 */
[C---:B------:R-:W-:Y:S01]  /*a870*/  FMUL.FTZ R8, R10.reuse, R13 ;  /* 0x0000000d0a087220 */ /* 0x040fe20000410000 */
[----:B------:R-:W-:Y:S01]  /*a880*/  HADD2.F32 R69, -RZ, R11.H1_H1 ;  /* 0x3000000bff457230 */ /* 0x000fe20000004100 */
[----:B------:R-:W-:Y:S01]  /*a890*/  FMUL.FTZ R61, R10, R51 ;  /* 0x000000330a3d7220 */ /* 0x000fe20000410000 */
[----:B------:R-:W-:Y:S01]  /*a8a0*/  F2FP.PACK_AB R9, R9, R50 ;  /* 0x000000320909723e */ /* 0x000fe200000000ff */
[----:B------:R-:W-:-:S02]  /*a8b0*/  FMUL.FTZ R10, R60, R49 ;  /* 0x000000313c0a7220 */ /* 0x000fc40000410000 */
[----:B------:R-:W-:Y:S01]  /*a8c0*/  FFMA.FTZ R51, R54, R51, R8 ;  /* 0x0000003336337223 */ /* 0x000fe20000010008 */
[----:B------:R-:W-:Y:S01]  /*a8d0*/  HADD2.F32 R8, -RZ, R33.H0_H0 ;  /* 0x20000021ff087230 */ /* 0x000fe20000004100 */
[-C--:B------:R-:W-:Y:S02]  /*a8e0*/  FMUL.FTZ R60, R60, R53.reuse ;  /* 0x000000353c3c7220 */ /* 0x080fe40000410000 */
[----:B------:R-:W-:Y:S01]  /*a8f0*/  FFMA.FTZ R10, R52, R53, R10 ;  /* 0x00000035340a7223 */ /* 0x000fe2000001000a */
[----:B------:R-:W-:Y:S01]  /*a900*/  HADD2.F32 R53, -RZ, R38.H0_H0 ;  /* 0x20000026ff357230 */ /* 0x000fe20000004100 */
[----:B------:R-:W-:Y:S02]  /*a910*/  FMUL.FTZ R11, R70, R15 ;  /* 0x0000000f460b7220 */ /* 0x000fe40000410000 */
[----:B------:R-:W-:Y:S01]  /*a920*/  FMUL.FTZ R58, R73, R46 ;  /* 0x0000002e493a7220 */ /* 0x000fe20000410000 */
[----:B------:R-:W-:Y:S01]  /*a930*/  F2FP.PACK_AB R10, R10, R51 ;  /* 0x000000330a0a723e */ /* 0x000fe200000000ff */
[----:B------:R-:W-:-:S02]  /*a940*/  FMUL.FTZ R70, R70, R69 ;  /* 0x0000004546467220 */ /* 0x000fc40000410000 */
[----:B------:R-:W-:Y:S02]  /*a950*/  FMUL.FTZ R71, R73, R14 ;  /* 0x0000000e49477220 */ /* 0x000fe40000410000 */
        /* <DEDUP_REMOVED lines=10> */
[----:B------:R-:W-:Y:S02]  /*aa00*/  FFMA.FTZ R46, R53, R46, R71 ;  /* 0x0000002e352e7223 */ /* 0x000fe40000010047 */
[----:B------:R-:W-:Y:S01]  /*aa10*/  FFMA.FTZ R11, R8, R69, R11 ;  /* 0x00000045080b7223 */ /* 0x000fe2000001000b */
[----:B------:R-:W-:Y:S02]  /*aa20*/  F2FP.PACK_AB R15, R15, R58 ;  /* 0x0000003a0f0f723e */ /* 0x000fe400000000ff */
[----:B------:R-:W-:Y:S02]  /*aa30*/  F2FP.PACK_AB R8, R65, R68 ;  /* 0x000000444108723e */ /* 0x000fe400000000ff */
[----:B------:R-:W-:Y:S01]  /*aa40*/  F2FP.PACK_AB R11, R11, R46 ;  /* 0x0000002e0b0b723e */ /* 0x000fe200000000ff */
[----:B------:R1:W-:Y:S04]  /*aa50*/  STS.128 [R42+0x10080], R12 ;  /* 0x0100800c2a007388 */ /* 0x0003e80000000c00 */
[----:B------:R1:W-:Y:S02]  /*aa60*/  STS.128 [R40+0x10080], R8 ;  /* 0x0100800828007388 */ /* 0x0003e40000000c00 */
.L_x_133:
[----:B------:R-:W-:Y:S05]  /*aa70*/  BSYNC B0 ;  /* 0x0000000000007941 */ /* 0x000fea0003800000 */
.L_x_132:
[----:B------:R-:W-:-:S13]  /*aa80*/  ISETP.GE.AND P0, PT, R17, c[0x0][0x27c], PT ;  /* 0x00009f0011007a0c */ /* 0x000fda0003f06270 */
[----:B------:R-:W-:Y:S05]  /*aa90*/  @P0 BRA `(.L_x_131) ;  /* 0x000005f000000947 */ /* 0x000fea0003800000 */
[----:B-1----:R-:W-:Y:S01]  /*aaa0*/  SHF.R.S32.HI R12, RZ, 0x1f, R17 ;  /* 0x0000001fff0c7819 */ /* 0x002fe20000011411 */
[----:B------:R-:W-:Y:S02]  /*aab0*/  HADD2.F32 R64, -RZ, R27.H1_H1 ;  /* 0x3000001bff407230 */ /* 0x000fe40000004100 */
[----:B------:R-:W-:Y:S01]  /*aac0*/  HADD2.F32 R52, -RZ, R26.H1_H1 ;  /* 0x3000001aff347230 */ /* 0x000fe20000004100 */
[CC--:B------:R-:W-:Y:S01]  /*aad0*/  LEA.HI R10, R12.reuse, R17.reuse, RZ, 0x3 ;  /* 0x000000110c0a7211 */ /* 0x0c0fe200078f18ff */
[----:B------:R-:W-:Y:S01]  /*aae0*/  HADD2.F32 R54, -RZ, R29.H1_H1 ;  /* 0x3000001dff367230 */ /* 0x000fe20000004100 */
[----:B------:R-:W-:Y:S01]  /*aaf0*/  LEA.HI R12, R12, R17, RZ, 0x6 ;  /* 0x000000110c0c7211 */ /* 0x000fe200078f30ff */
[----:B------:R-:W-:Y:S01]  /*ab00*/  HADD2.F32 R59, -RZ, R27.H0_H0 ;  /* 0x2000001bff3b7230 */ /* 0x000fe20000004100 */
[----:B------:R-:W-:Y:S01]  /*ab10*/  LEA.HI.SX32 R41, R10, R41, 0x1d ;  /* 0x000000290a297211 */ /* 0x000fe200078feaff */
[----:B------:R-:W-:Y:S01]  /*ab20*/  HADD2.F32 R53, -RZ, R29.H0_H0 ;  /* 0x2000001dff357230 */ /* 0x000fe20000004100 */
[----:B------:R-:W-:Y:S01]  /*ab30*/  LOP3.LUT R10, R45, 0x38, R10, 0xf8, !PT ;  /* 0x000000382d0a7812 */ /* 0x000fe200078ef80a */
[--C-:B------:R-:W-:Y:S01]  /*ab40*/  HADD2.F32 R56, -RZ, R23.reuse.H1_H1 ;  /* 0x30000017ff387230 */ /* 0x100fe20000004100 */
[----:B------:R-:W-:Y:S01]  /*ab50*/  SHF.R.S32.HI R8, RZ, 0x1f, R41 ;  /* 0x0000001fff087819 */ /* 0x000fe20000011429 */
[----:B------:R-:W-:Y:S01]  /*ab60*/  HADD2.F32 R50, -RZ, R30.H1_H1 ;  /* 0x3000001eff327230 */ /* 0x000fe20000004100 */
[----:B------:R-:W-:Y:S01]  /*ab70*/  LOP3.LUT R9, R10, R43, RZ, 0x3c, !PT ;  /* 0x0000002b0a097212 */ /* 0x000fe200078e3cff */
[----:B------:R-:W-:Y:S01]  /*ab80*/  HADD2.F32 R55, -RZ, R28.H0_H0 ;  /* 0x2000001cff377230 */ /* 0x000fe20000004100 */
[----:B------:R-:W-:Y:S01]  /*ab90*/  SHF.L.U32 R10, R41, 0x3, RZ ;  /* 0x00000003290a7819 */ /* 0x000fe200000006ff */
[----:B------:R-:W-:Y:S01]  /*aba0*/  HADD2.F32 R66, -RZ, R23.H0_H0 ;  /* 0x20000017ff427230 */ /* 0x000fe20000004100 */
[----:B------:R-:W-:-:S02]  /*abb0*/  LEA.HI R8, R8, R41, RZ, 0x3 ;  /* 0x0000002908087211 */ /* 0x000fc400078f18ff */
[----:B------:R-:W-:Y:S02]  /*abc0*/  SHF.L.U32 R12, R12, 0x7, RZ ;  /* 0x000000070c0c7819 */ /* 0x000fe400000006ff */
[----:B------:R-:W-:Y:S02]  /*abd0*/  LOP3.LUT R10, R45, 0x38, R10, 0xf8, !PT ;  /* 0x000000382d0a7812 */ /* 0x000fe400078ef80a */
[----:B------:R-:W-:Y:S02]  /*abe0*/  SHF.L.U32 R8, R8, 0xa, RZ ;  /* 0x0000000a08087819 */ /* 0x000fe400000006ff */
[----:B------:R-:W-:Y:S02]  /*abf0*/  LOP3.LUT R12, R12, 0x7fffe000, RZ, 0xc0, !PT ;  /* 0x7fffe0000c0c7812 */ /* 0x000fe400078ec0ff */
[----:B------:R-:W-:Y:S02]  /*ac00*/  LOP3.LUT R43, R10, R43, RZ, 0x3c, !PT ;  /* 0x0000002b0a2b7212 */ /* 0x000fe400078e3cff */
[----:B------:R-:W-:-:S02]  /*ac10*/  LOP3.LUT R8, R8, 0x7fffe000, RZ, 0xc0, !PT ;  /* 0x7fffe00008087812 */ /* 0x000fc400078ec0ff */
[--C-:B------:R-:W-:Y:S02]  /*ac20*/  IADD3 R9, R9, R12, R39.reuse ;  /* 0x0000000c09097210 */ /* 0x100fe40007ffe027 */
[----:B------:R-:W-:Y:S02]  /*ac30*/  IADD3 R39, R43, R8, R39 ;  /* 0x000000082b277210 */ /* 0x000fe40007ffe027 */
[----:B------:R-:W-:Y:S02]  /*ac40*/  SHF.L.U32 R40, R9, 0x1, RZ ;  /* 0x0000000109287819 */ /* 0x000fe400000006ff */
[----:B------:R-:W-:-:S03]  /*ac50*/  SHF.L.U32 R39, R39, 0x1, RZ ;  /* 0x0000000127277819 */ /* 0x000fc600000006ff */
[----:B------:R-:W1:Y:S04]  /*ac60*/  LDS.128 R12, [R40+0x10080] ;  /* 0x01008000280c7984 */ /* 0x000e680000000c00 */
[----:B------:R-:W2:Y:S01]  /*ac70*/  LDS.128 R8, [R39+0x10080] ;  /* 0x0100800027087984 */ /* 0x000ea20000000c00 */
[--C-:B-1----:R-:W-:Y:S02]  /*ac80*/  HADD2.F32 R43, -RZ, R12.reuse.H1_H1 ;  /* 0x3000000cff2b7230 */ /* 0x102fe40000004100 */
[----:B------:R-:W-:Y:S02]  /*ac90*/  HADD2.F32 R41, -RZ, R12.H0_H0 ;  /* 0x2000000cff297230 */ /* 0x000fe40000004100 */
[--C-:B--2---:R-:W-:Y:S02]  /*aca0*/  HADD2.F32 R47, -RZ, R10.reuse.H0_H0 ;  /* 0x2000000aff2f7230 */ /* 0x104fe40000004100 */
[----:B------:R-:W-:-:S02]  /*acb0*/  HADD2.F32 R49, -RZ, R10.H1_H1 ;  /* 0x3000000aff317230 */ /* 0x000fc40000004100 */
[----:B------:R-:W-:Y:S02]  /*acc0*/  HADD2.F32 R10, -RZ, R24.H1_H1 ;  /* 0x30000018ff0a7230 */ /* 0x000fe40000004100 */
[--C-:B------:R-:W-:Y:S02]  /*acd0*/  HADD2.F32 R63, -RZ, R8.reuse.H0_H0 ;  /* 0x20000008ff3f7230 */ /* 0x100fe40000004100 */
[----:B------:R-:W-:Y:S01]  /*ace0*/  HADD2.F32 R51, -RZ, R8.H1_H1 ;  /* 0x30000008ff337230 */ /* 0x000fe20000004100 */
[----:B------:R-:W-:Y:S01]  /*acf0*/  FMUL.FTZ R60, R10, R43 ;  /* 0x0000002b0a3c7220 */ /* 0x000fe20000410000 */
[--C-:B------:R-:W-:Y:S01]  /*ad00*/  HADD2.F32 R42, -RZ, R11.reuse.H0_H0 ;  /* 0x2000000bff2a7230 */ /* 0x100fe20000004100 */
[C---:B------:R-:W-:Y:S01]  /*ad10*/  FMUL.FTZ R8, R64.reuse, R41 ;  /* 0x0000002940087220 */ /* 0x040fe20000410000 */
[----:B------:R-:W-:Y:S01]  /*ad20*/  HADD2.F32 R65, -RZ, R11.H1_H1 ;  /* 0x3000000bff417230 */ /* 0x000fe20000004100 */
[----:B------:R-:W-:Y:S01]  /*ad30*/  FMUL.FTZ R64, R64, R63 ;  /* 0x0000003f40407220 */ /* 0x000fe20000410000 */
[--C-:B------:R-:W-:Y:S01]  /*ad40*/  HADD2.F32 R12, -RZ, R13.reuse.H0_H0 ;  /* 0x2000000dff0c7230 */ /* 0x100fe20000004100 */
[-C--:B------:R-:W-:Y:S01]  /*ad50*/  FMUL.FTZ R61, R10, R51.reuse ;  /* 0x000000330a3d7220 */ /* 0x080fe20000410000 */
[----:B------:R-:W-:Y:S01]  /*ad60*/  HADD2.F32 R44, -RZ, R13.H1_H1 ;  /* 0x3000000dff2c7230 */ /* 0x000fe20000004100 */
[----:B------:R-:W-:Y:S01]  /*ad70*/  FFMA.FTZ R60, R52, R51, R60 ;  /* 0x00000033343c7223 */ /* 0x000fe2000001003c */
[----:B------:R-:W-:Y:S01]  /*ad80*/  HADD2.F32 R11, -RZ, R24.H0_H0 ;  /* 0x20000018ff0b7230 */ /* 0x000fe20000004100 */
[----:B------:R-:W-:Y:S01]  /*ad90*/  FFMA.FTZ R63, R54, R63, R8 ;  /* 0x0000003f363f7223 */ /* 0x000fe20000010008 */
[--C-:B------:R-:W-:Y:S01]  /*ada0*/  HADD2.F32 R46, -RZ, R9.reuse.H0_H0 ;  /* 0x20000009ff2e7230 */ /* 0x100fe20000004100 */
[----:B------:R-:W-:Y:S01]  /*adb0*/  FMUL.FTZ R8, R59, R12 ;  /* 0x0000000c3b087220 */ /* 0x000fe20000410000 */
[----:B------:R-:W-:Y:S01]  /*adc0*/  HADD2.F32 R48, -RZ, R9.H1_H1 ;  /* 0x30000009ff307230 */ /* 0x000fe20000004100 */
[----:B------:R-:W-:Y:S01]  /*add0*/  FMUL.FTZ R9, R11, R44 ;  /* 0x0000002c0b097220 */ /* 0x000fe20000410000 */
[----:B------:R-:W-:Y:S01]  /*ade0*/  HADD2.F32 R51, -RZ, R26.H0_H0 ;  /* 0x2000001aff337230 */ /* 0x000fe20000004100 */
[-C--:B------:R-:W-:Y:S01]  /*adf0*/  FMUL.FTZ R59, R59, R46.reuse ;  /* 0x0000002e3b3b7220 */ /* 0x080fe20000410000 */
[----:B------:R-:W-:Y:S01]  /*ae00*/  HADD2.F32 R13, -RZ, R14.H0_H0 ;  /* 0x2000000eff0d7230 */ /* 0x000fe20000004100 */
[----:B------:R-:W-:Y:S01]  /*ae10*/  FFMA.FTZ R46, R53, R46, R8 ;  /* 0x0000002e352e7223 */ /* 0x000fe20000010008 */
[----:B------:R-:W-:Y:S01]  /*ae20*/  HADD2.F32 R10, -RZ, R28.H1_H1 ;  /* 0x3000001cff0a7230 */ /* 0x000fe20000004100 */
        /* <DEDUP_REMOVED lines=9> */
[----:B------:R-:W-:Y:S01]  /*aec0*/  F2FP.PACK_AB R9, R9, R46 ;  /* 0x0000002e0909723e */ /* 0x000fe200000000ff */
[----:B------:R-:W-:Y:S01]  /*aed0*/  FFMA.FTZ R47, R50, R47, R8 ;  /* 0x0000002f322f7223 */ /* 0x000fe20000010008 */
[----:B------:R-:W-:Y:S01]  /*aee0*/  HADD2.F32 R8, -RZ, R25.H0_H0 ;  /* 0x20000019ff087230 */ /* 0x000fe20000004100 */
[----:B------:R-:W-:-:S02]  /*aef0*/  FMUL.FTZ R56, R56, R49 ;  /* 0x0000003138387220 */ /* 0x000fc40000410000 */
[----:B------:R-:W-:Y:S01]  /*af00*/  FFMA.FTZ R10, R48, R49, R10 ;  /* 0x00000031300a7223 */ /* 0x000fe2000001000a */
[----:B------:R-:W-:Y:S01]  /*af10*/  HADD2.F32 R49, -RZ, R30.H0_H0 ;  /* 0x2000001eff317230 */ /* 0x000fe20000004100 */
[C---:B------:R-:W-:Y:S02]  /*af20*/  FMUL.FTZ R67, R55.reuse, R14 ;  /* 0x0000000e37437220 */ /* 0x040fe40000410000 */
[----:B------:R-:W-:Y:S01]  /*af30*/  FMUL.FTZ R11, R66, R15 ;  /* 0x0000000f420b7220 */ /* 0x000fe20000410000 */
[----:B------:R-:W-:Y:S01]  /*af40*/  F2FP.PACK_AB R10, R10, R47 ;  /* 0x0000002f0a0a723e */ /* 0x000fe200000000ff */
[----:B------:R-:W-:Y:S02]  /*af50*/  FMUL.FTZ R55, R55, R42 ;  /* 0x0000002a37377220 */ /* 0x000fe40000410000 */
[----:B------:R-:W-:Y:S02]  /*af60*/  FMUL.FTZ R66, R66, R65 ;  /* 0x0000004142427220 */ /* 0x000fe40000410000 */
        /* <DEDUP_REMOVED lines=18> */
.L_x_131:
[----:B------:R-:W-:Y:S05]  /*b090*/  BSYNC B1 ;  /* 0x0000000000017941 */ /* 0x000fea0003800000 */
.L_x_130:
        /* <DEDUP_REMOVED lines=106> */
.L_x_137:
[----:B------:R-:W-:Y:S05]  /*b740*/  BSYNC B0 ;  /* 0x0000000000007941 */ /* 0x000fea0003800000 */
.L_x_136:
        /* <DEDUP_REMOVED lines=97> */
.L_x_135:
[----:B------:R-:W-:Y:S05]  /*bd60*/  BSYNC B1 ;  /* 0x0000000000017941 */ /* 0x000fea0003800000 */
.L_x_134:
[----:B-1----:R-:W-:-:S04]  /*bd70*/  IADD3 R39, R19, 0x60, RZ ;  /* 0x0000006013277810 */ /* 0x002fc80007ffe0ff */
        /* <DEDUP_REMOVED lines=19> */
[----:B------:R-:W-:Y:S01]  /*beb0*/  HADD2.F32 R35, -RZ, R35.H0_H0 ;  /* 0x20000023ff237230 */ /* 0x000fe20000004100 */
[----:B------:R-:W-:Y:S01]  /*bec0*/  SHF.L.U32 R10, R9, 0x3, RZ ;  /* 0x00000003090a7819 */ /* 0x000fe200000006ff */
[--C-:B------:R-:W-:Y:S01]  /*bed0*/  HADD2.F32 R54, -RZ, R32.reuse.H1_H1 ;  /* 0x30000020ff367230 */ /* 0x100fe20000004100 */
[----:B------:R-:W-:Y:S01]  /*bee0*/  LEA.HI R8, R8, R9, RZ, 0x3 ;  /* 0x0000000908087211 */ /* 0x000fe200078f18ff */
[----:B------:R-:W-:Y:S01]  /*bef0*/  HADD2.F32 R32, -RZ, R32.H0_H0 ;  /* 0x20000020ff207230 */ /* 0x000fe20000004100 */
[----:B------:R-:W-:Y:S01]  /*bf00*/  LOP3.LUT R10, R45, 0x38, R10, 0xf8, !PT ;  /* 0x000000382d0a7812 */ /* 0x000fe200078ef80a */
[----:B------:R-:W-:Y:S01]  /*bf10*/  HADD2.F32 R37, -RZ, R37.H0_H0 ;  /* 0x20000025ff257230 */ /* 0x000fe20000004100 */
[----:B------:R-:W-:Y:S01]  /*bf20*/  SHF.L.U32 R8, R8, 0xa, RZ ;  /* 0x0000000a08087819 */ /* 0x000fe200000006ff */
[----:B------:R-:W-:Y:S01]  /*bf30*/  HADD2.F32 R63, -RZ, R38.H0_H0 ;  /* 0x20000026ff3f7230 */ /* 0x000fe20000004100 */
[----:B------:R-:W-:-:S02]  /*bf40*/  LOP3.LUT R42, R42, R43, RZ, 0x3c, !PT ;  /* 0x0000002b2a2a7212 */ /* 0x000fc400078e3cff */
[----:B------:R-:W-:Y:S02]  /*bf50*/  LOP3.LUT R9, R10, R43, RZ, 0x3c, !PT ;  /* 0x0000002b0a097212 */ /* 0x000fe400078e3cff */
[----:B------:R-:W-:Y:S02]  /*bf60*/  LOP3.LUT R8, R8, 0x7fffe000, RZ, 0xc0, !PT ;  /* 0x7fffe00008087812 */ /* 0x000fe400078ec0ff */
[----:B------:R-:W-:Y:S02]  /*bf70*/  IADD3 R42, R39, R42, RZ ;  /* 0x0000002a272a7210 */ /* 0x000fe40007ffe0ff */
[----:B------:R-:W-:Y:S02]  /*bf80*/  IADD3 R8, R9, R8, R39 ;  /* 0x0000000809087210 */ /* 0x000fe40007ffe027 */
[----:B------:R-:W-:Y:S02]  /*bf90*/  SHF.L.U32 R42, R42, 0x1, RZ ;  /* 0x000000012a2a7819 */ /* 0x000fe400000006ff */
[----:B------:R-:W-:-:S03]  /*bfa0*/  SHF.L.U32 R40, R8, 0x1, RZ ;  /* 0x0000000108287819 */ /* 0x000fc600000006ff */
[----:B------:R-:W1:Y:S04]  /*bfb0*/  LDS.128 R12, [R42+0x10080] ;  /* 0x010080002a0c7984 */ /* 0x000e680000000c00 */
[----:B------:R-:W2:Y:S01]  /*bfc0*/  LDS.128 R8, [R40+0x10080] ;  /* 0x0100800028087984 */ /* 0x000ea20000000c00 */
[--C-:B-1----:R-:W-:Y:S02]  /*bfd0*/  HADD2.F32 R44, -RZ, R12.reuse.H0_H0 ;  /* 0x2000000cff2c7230 */ /* 0x102fe40000004100 */
[----:B------:R-:W-:Y:S02]  /*bfe0*/  HADD2.F32 R46, -RZ, R12.H1_H1 ;  /* 0x3000000cff2e7230 */ /* 0x000fe40000004100 */
[--C-:B--2---:R-:W-:Y:S01]  /*bff0*/  HADD2.F32 R50, -RZ, R8.reuse.H0_H0 ;  /* 0x20000008ff327230 */ /* 0x104fe20000004100 */
[C---:B------:R-:W-:Y:S01]  /*c000*/  FMUL.FTZ R56, R49.reuse, R44 ;  /* 0x0000002c31387220 */ /* 0x040fe20000410000 */
[--C-:B------:R-:W-:Y:S01]  /*c010*/  HADD2.F32 R12, -RZ, R13.reuse.H0_H0 ;  /* 0x2000000dff0c7230 */ /* 0x100fe20000004100 */
[----:B------:R-:W-:Y:S01]  /*c020*/  FMUL.FTZ R58, R54, R46 ;  /* 0x0000002e363a7220 */ /* 0x000fe20000410000 */
[----:B------:R-:W-:Y:S01]  /*c030*/  HADD2.F32 R47, -RZ, R13.H1_H1 ;  /* 0x3000000dff2f7230 */ /* 0x000fe20000004100 */
[-C--:B------:R-:W-:Y:S01]  /*c040*/  FMUL.FTZ R49, R49, R50.reuse ;  /* 0x0000003231317220 */ /* 0x080fe20000410000 */
[----:B------:R-:W-:Y:S01]  /*c050*/  HADD2.F32 R51, -RZ, R8.H1_H1 ;  /* 0x30000008ff337230 */ /* 0x000fe20000004100 */
[----:B------:R-:W-:Y:S01]  /*c060*/  FFMA.FTZ R50, R55, R50, R56 ;  /* 0x0000003237327223 */ /* 0x000fe20000010038 */
[--C-:B------:R-:W-:Y:S01]  /*c070*/  HADD2.F32 R8, -RZ, R9.reuse.H0_H0 ;  /* 0x20000009ff087230 */ /* 0x100fe20000004100 */
[C---:B------:R-:W-:Y:S01]  /*c080*/  FMUL.FTZ R57, R35.reuse, R12 ;  /* 0x0000000c23397220 */ /* 0x040fe20000410000 */
[----:B------:R-:W-:Y:S01]  /*c090*/  HADD2.F32 R52, -RZ, R9.H1_H1 ;  /* 0x30000009ff347230 */ /* 0x000fe20000004100 */
[C---:B------:R-:W-:Y:S01]  /*c0a0*/  FMUL.FTZ R61, R32.reuse, R47 ;  /* 0x0000002f203d7220 */ /* 0x040fe20000410000 */
[--C-:B------:R-:W-:Y:S01]  /*c0b0*/  HADD2.F32 R56, -RZ, R34.reuse.H1_H1 ;  /* 0x30000022ff387230 */ /* 0x100fe20000004100 */
[-C--:B------:R-:W-:Y:S01]  /*c0c0*/  FMUL.FTZ R35, R35, R8.reuse ;  /* 0x0000000823237220 */ /* 0x080fe20000410000 */
[----:B------:R-:W-:Y:S01]  /*c0d0*/  HADD2.F32 R34, -RZ, R34.H0_H0 ;  /* 0x20000022ff227230 */ /* 0x000fe20000004100 */
[----:B------:R-:W-:Y:S01]  /*c0e0*/  FFMA.FTZ R57, R37, R8, R57 ;  /* 0x0000000825397223 */ /* 0x000fe20000010039 */
[----:B------:R-:W-:Y:S01]  /*c0f0*/  HADD2.F32 R13, -RZ, R14.H0_H0 ;  /* 0x2000000eff0d7230 */ /* 0x000fe20000004100 */
[-C--:B------:R-:W-:Y:S01]  /*c100*/  FMUL.FTZ R32, R32, R52.reuse ;  /* 0x0000003420207220 */ /* 0x080fe20000410000 */
[----:B------:R-:W-:Y:S01]  /*c110*/  HADD2.F32 R8, -RZ, R36.H1_H1 ;  /* 0x30000024ff087230 */ /* 0x000fe20000004100 */
[----:B------:R-:W-:Y:S01]  /*c120*/  FFMA.FTZ R52, R34, R52, R61 ;  /* 0x0000003422347223 */ /* 0x000fe2000001003d */
[----:B------:R-:W-:Y:S01]  /*c130*/  HADD2.F32 R48, -RZ, R14.H1_H1 ;  /* 0x3000000eff307230 */ /* 0x000fe20000004100 */
[-C--:B------:R-:W-:Y:S01]  /*c140*/  FMUL.FTZ R59, R54, R51.reuse ;  /* 0x00000033363b7220 */ /* 0x080fe20000410000 */
[--C-:B------:R-:W-:Y:S01]  /*c150*/  HADD2.F32 R14, -RZ, R15.reuse.H0_H0 ;  /* 0x2000000fff0e7230 */ /* 0x100fe20000004100 */
[----:B------:R-:W-:Y:S01]  /*c160*/  FFMA.FTZ R51, R56, R51, R58 ;  /* 0x0000003338337223 */ /* 0x000fe2000001003a */
[----:B------:R-:W-:Y:S01]  /*c170*/  HADD2.F32 R61, -RZ, R36.H0_H0 ;  /* 0x20000024ff3d7230 */ /* 0x000fe20000004100 */
[----:B------:R-:W-:Y:S01]  /*c180*/  FMUL.FTZ R60, R8, R13 ;  /* 0x0000000d083c7220 */ /* 0x000fe20000410000 */
[----:B------:R-:W-:Y:S01]  /*c190*/  HADD2.F32 R9, -RZ, R10.H0_H0 ;  /* 0x2000000aff097230 */ /* 0x000fe20000004100 */
[----:B------:R-:W-:Y:S01]  /*c1a0*/  FFMA.FTZ R49, R55, R44, -R49 ;  /* 0x0000002c37317223 */ /* 0x000fe20000010831 */
[----:B------:R-:W-:Y:S01]  /*c1b0*/  HADD2.F32 R54, -RZ, R38.H1_H1 ;  /* 0x30000026ff367230 */ /* 0x000fe20000004100 */
[----:B------:R-:W-:Y:S01]  /*c1c0*/  FFMA.FTZ R46, R56, R46, -R59 ;  /* 0x0000002e382e7223 */ /* 0x000fe2000001083b */
[----:B------:R-:W-:Y:S01]  /*c1d0*/  HADD2.F32 R53, -RZ, R10.H1_H1 ;  /* 0x3000000aff357230 */ /* 0x000fe20000004100 */
[-C--:B------:R-:W-:Y:S01]  /*c1e0*/  FMUL.FTZ R8, R8, R9.reuse ;  /* 0x0000000908087220 */ /* 0x080fe20000410000 */
[----:B------:R-:W-:Y:S01]  /*c1f0*/  HADD2.F32 R15, -RZ, R15.H1_H1 ;  /* 0x3000000fff0f7230 */ /* 0x000fe20000004100 */
[----:B------:R-:W-:Y:S01]  /*c200*/  FFMA.FTZ R60, R54, R9, R60 ;  /* 0x00000009363c7223 */ /* 0x000fe2000001003c */
[----:B------:R-:W-:Y:S01]  /*c210*/  HADD2.F32 R10, -RZ, R11.H0_H0 ;  /* 0x2000000bff0a7230 */ /* 0x000fe20000004100 */
[----:B------:R-:W-:Y:S01]  /*c220*/  FFMA.FTZ R35, R37, R12, -R35 ;  /* 0x0000000c25237223 */ /* 0x000fe20000010823 */
[--C-:B------:R-:W-:Y:S01]  /*c230*/  HADD2.F32 R58, -RZ, R31.reuse.H1_H1 ;  /* 0x3000001fff3a7230 */ /* 0x100fe20000004100 */
[----:B------:R-:W-:Y:S01]  /*c240*/  FFMA.FTZ R32, R34, R47, -R32 ;  /* 0x0000002f22207223 */ /* 0x000fe20000010820 */
[----:B------:R-:W-:Y:S01]  /*c250*/  HADD2.F32 R36, -RZ, R31.H0_H0 ;  /* 0x2000001fff247230 */ /* 0x000fe20000004100 */
[C---:B------:R-:W-:Y:S01]  /*c260*/  FMUL.FTZ R31, R61.reuse, R14 ;  /* 0x0000000e3d1f7220 */ /* 0x040fe20000410000 */
[----:B------:R-:W-:Y:S01]  /*c270*/  HADD2.F32 R11, -RZ, R11.H1_H1 ;  /* 0x3000000bff0b7230 */ /* 0x000fe20000004100 */
[----:B------:R-:W-:Y:S01]  /*c280*/  FMUL.FTZ R64, R58, R48 ;  /* 0x000000303a407220 */ /* 0x000fe20000410000 */
[--C-:B------:R-:W-:Y:S01]  /*c290*/  HADD2.F32 R9, -RZ, R33.reuse.H1_H1 ;  /* 0x30000021ff097230 */ /* 0x100fe20000004100 */
[-C--:B------:R-:W-:Y:S01]  /*c2a0*/  FMUL.FTZ R61, R61, R10.reuse ;  /* 0x0000000a3d3d7220 */ /* 0x080fe20000410000 */
[----:B------:R-:W-:Y:S01]  /*c2b0*/  HADD2.F32 R38, -RZ, R33.H0_H0 ;  /* 0x20000021ff267230 */ /* 0x000fe20000004100 */
[----:B------:R-:W-:Y:S01]  /*c2c0*/  FMUL.FTZ R33, R36, R15 ;  /* 0x0000000f24217220 */ /* 0x000fe20000410000 */
[----:B------:R-:W-:Y:S01]  /*c2d0*/  F2FP.PACK_AB R12, R46, R49 ;  /* 0x000000312e0c723e */ /* 0x000fe200000000ff */
[----:B------:R-:W-:-:S02]  /*c2e0*/  FFMA.FTZ R31, R63, R10, R31 ;  /* 0x0000000a3f1f7223 */ /* 0x000fc4000001001f */
[----:B------:R-:W-:Y:S02]  /*c2f0*/  FMUL.FTZ R58, R58, R53 ;  /* 0x000000353a3a7220 */ /* 0x000fe40000410000 */
[-C--:B------:R-:W-:Y:S02]  /*c300*/  FMUL.FTZ R10, R36, R11.reuse ;  /* 0x0000000b240a7220 */ /* 0x080fe40000410000 */
[----:B------:R-:W-:Y:S02]  /*c310*/  FFMA.FTZ R36, R38, R11, R33 ;  /* 0x0000000b26247223 */ /* 0x000fe40000010021 */
[----:B------:R-:W-:Y:S01]  /*c320*/  FFMA.FTZ R54, R54, R13, -R8 ;  /* 0x0000000d36367223 */ /* 0x000fe20000010808 */
[----:B------:R-:W-:Y:S01]  /*c330*/  F2FP.PACK_AB R13, R32, R35 ;  /* 0x00000023200d723e */ /* 0x000fe200000000ff */
        /* <DEDUP_REMOVED lines=8> */
[----:B------:R-:W-:Y:S02]  /*c3c0*/  F2FP.PACK_AB R10, R53, R60 ;  /* 0x0000003c350a723e */ /* 0x000fe400000000ff */
[----:B------:R-:W-:Y:S01]  /*c3d0*/  F2FP.PACK_AB R11, R36, R31 ;  /* 0x0000001f240b723e */ /* 0x000fe200000000ff */
[----:B------:R1:W-:Y:S04]  /*c3e0*/  STS.128 [R42+0x10080], R12 ;  /* 0x0100800c2a007388 */ /* 0x0003e80000000c00 */
[----:B------:R1:W-:Y:S02]  /*c3f0*/  STS.128 [R40+0x10080], R8 ;  /* 0x0100800828007388 */ /* 0x0003e40000000c00 */
.L_x_139:
[----:B------:R-:W-:Y:S05]  /*c400*/  BSYNC B0 ;  /* 0x0000000000007941 */ /* 0x000fea0003800000 */
.L_x_138:
        /* <DEDUP_REMOVED lines=10> */
[----:B------:R-:W-:Y:S01]  /*c4b0*/  HADD2.F32 R48, -RZ, R30.H1_H1 ;  /* 0x3000001eff307230 */ /* 0x000fe20000004100 */
[----:B------:R-:W-:-:S02]  /*c4c0*/  LOP3.LUT R10, R45, 0x38, R10, 0xf8, !PT ;  /* 0x000000382d0a7812 */ /* 0x000fc400078ef80a */
[----:B------:R-:W-:Y:S02]  /*c4d0*/  SHF.R.S32.HI R8, RZ, 0x1f, R41 ;  /* 0x0000001fff087819 */ /* 0x000fe40000011429 */
[----:B------:R-:W-:Y:S02]  /*c4e0*/  LOP3.LUT R9, R10, R43, RZ, 0x3c, !PT ;  /* 0x0000002b0a097212 */ /* 0x000fe400078e3cff */
[----:B------:R-:W-:Y:S02]  /*c4f0*/  SHF.L.U32 R12, R12, 0x7, RZ ;  /* 0x000000070c0c7819 */ /* 0x000fe400000006ff */
[----:B------:R-:W-:Y:S02]  /*c500*/  SHF.L.U32 R10, R41, 0x3, RZ ;  /* 0x00000003290a7819 */ /* 0x000fe400000006ff */
[----:B------:R-:W-:Y:S02]  /*c510*/  LEA.HI R8, R8, R41, RZ, 0x3 ;  /* 0x0000002908087211 */ /* 0x000fe400078f18ff */
[----:B------:R-:W-:-:S02]  /*c520*/  LOP3.LUT R12, R12, 0x7fffe000, RZ, 0xc0, !PT ;  /* 0x7fffe0000c0c7812 */ /* 0x000fc400078ec0ff */
[----:B------:R-:W-:Y:S02]  /*c530*/  LOP3.LUT R10, R45, 0x38, R10, 0xf8, !PT ;  /* 0x000000382d0a7812 */ /* 0x000fe400078ef80a */
[----:B------:R-:W-:Y:S02]  /*c540*/  SHF.L.U32 R8, R8, 0xa, RZ ;  /* 0x0000000a08087819 */ /* 0x000fe400000006ff */
[----:B------:R-:W-:Y:S02]  /*c550*/  IADD3 R9, R9, R12, R39 ;  /* 0x0000000c09097210 */ /* 0x000fe40007ffe027 */
[----:B------:R-:W-:Y:S02]  /*c560*/  LOP3.LUT R43, R10, R43, RZ, 0x3c, !PT ;  /* 0x0000002b0a2b7212 */ /* 0x000fe400078e3cff */
[----:B------:R-:W-:Y:S02]  /*c570*/  LOP3.LUT R8, R8, 0x7fffe000, RZ, 0xc0, !PT ;  /* 0x7fffe00008087812 */ /* 0x000fe400078ec0ff */
[----:B------:R-:W-:-:S02]  /*c580*/  SHF.L.U32 R31, R9, 0x1, RZ ;  /* 0x00000001091f7819 */ /* 0x000fc400000006ff */
[----:B------:R-:W-:Y:S01]  /*c590*/  IADD3 R8, R43, R8, R39 ;  /* 0x000000082b087210 */ /* 0x000fe20007ffe027 */
[--C-:B------:R-:W-:Y:S02]  /*c5a0*/  HADD2.F32 R43, -RZ, R24.reuse.H1_H1 ;  /* 0x30000018ff2b7230 */ /* 0x100fe40000004100 */
[----:B------:R-:W1:Y:S01]  /*c5b0*/  LDS.128 R12, [R31+0x10080] ;  /* 0x010080001f0c7984 */ /* 0x000e620000000c00 */
[----:B------:R-:W-:Y:S01]  /*c5c0*/  SHF.L.U32 R32, R8, 0x1, RZ ;  /* 0x0000000108207819 */ /* 0x000fe200000006ff */
[----:B------:R-:W-:-:S04]  /*c5d0*/  HADD2.F32 R24, -RZ, R24.H0_H0 ;  /* 0x20000018ff187230 */ /* 0x000fc80000004100 */
[----:B------:R-:W2:Y:S01]  /*c5e0*/  LDS.128 R8, [R32+0x10080] ;  /* 0x0100800020087984 */ /* 0x000ea20000000c00 */
[--C-:B-1----:R-:W-:Y:S02]  /*c5f0*/  HADD2.F32 R33, -RZ, R12.reuse.H0_H0 ;  /* 0x2000000cff217230 */ /* 0x102fe40000004100 */
[----:B------:R-:W-:Y:S02]  /*c600*/  HADD2.F32 R34, -RZ, R12.H1_H1 ;  /* 0x3000000cff227230 */ /* 0x000fe40000004100 */
[----:B------:R-:W-:Y:S01]  /*c610*/  HADD2.F32 R12, -RZ, R13.H0_H0 ;  /* 0x2000000dff0c7230 */ /* 0x000fe20000004100 */
[C---:B------:R-:W-:Y:S01]  /*c620*/  FMUL.FTZ R44, R38.reuse, R33 ;  /* 0x00000021262c7220 */ /* 0x040fe20000410000 */
[--C-:B--2---:R-:W-:Y:S01]  /*c630*/  HADD2.F32 R37, -RZ, R8.reuse.H0_H0 ;  /* 0x20000008ff257230 */ /* 0x104fe20000004100 */
[----:B------:R-:W-:Y:S01]  /*c640*/  FMUL.FTZ R46, R43, R34 ;  /* 0x000000222b2e7220 */ /* 0x000fe20000410000 */
[----:B------:R-:W-:Y:S01]  /*c650*/  HADD2.F32 R39, -RZ, R8.H1_H1 ;  /* 0x30000008ff277230 */ /* 0x000fe20000004100 */
[C---:B------:R-:W-:Y:S01]  /*c660*/  FMUL.FTZ R45, R27.reuse, R12 ;  /* 0x0000000c1b2d7220 */ /* 0x040fe20000410000 */
[----:B------:R-:W-:Y:S01]  /*c670*/  HADD2.F32 R8, -RZ, R9.H0_H0 ;  /* 0x20000009ff087230 */ /* 0x000fe20000004100 */
[-C--:B------:R-:W-:Y:S01]  /*c680*/  FMUL.FTZ R38, R38, R37.reuse ;  /* 0x0000002526267220 */ /* 0x080fe20000410000 */
[----:B------:R-:W-:Y:S01]  /*c690*/  HADD2.F32 R35, -RZ, R13.H1_H1 ;  /* 0x3000000dff237230 */ /* 0x000fe20000004100 */
[----:B------:R-:W-:Y:S01]  /*c6a0*/  FFMA.FTZ R37, R42, R37, R44 ;  /* 0x000000252a257223 */ /* 0x000fe2000001002c */
[----:B------:R-:W-:Y:S01]  /*c6b0*/  HADD2.F32 R13, -RZ, R14.H0_H0 ;  /* 0x2000000eff0d7230 */ /* 0x000fe20000004100 */
[-C--:B------:R-:W-:Y:S01]  /*c6c0*/  FMUL.FTZ R27, R27, R8.reuse ;  /* 0x000000081b1b7220 */ /* 0x080fe20000410000 */
[----:B------:R-:W-:Y:S01]  /*c6d0*/  HADD2.F32 R44, -RZ, R26.H1_H1 ;  /* 0x3000001aff2c7230 */ /* 0x000fe20000004100 */
[----:B------:R-:W-:Y:S01]  /*c6e0*/  FFMA.FTZ R45, R29, R8, R45 ;  /* 0x000000081d2d7223 */ /* 0x000fe2000001002d */
[----:B------:R-:W-:Y:S01]  /*c6f0*/  HADD2.F32 R8, -RZ, R28.H1_H1 ;  /* 0x3000001cff087230 */ /* 0x000fe20000004100 */
[-C--:B------:R-:W-:Y:S01]  /*c700*/  FMUL.FTZ R43, R43, R39.reuse ;  /* 0x000000272b2b7220 */ /* 0x080fe20000410000 */
[----:B------:R-:W-:Y:S01]  /*c710*/  HADD2.F32 R40, -RZ, R9.H1_H1 ;  /* 0x30000009ff287230 */ /* 0x000fe20000004100 */
[----:B------:R-:W-:Y:S01]  /*c720*/  FFMA.FTZ R46, R44, R39, R46 ;  /* 0x000000272c2e7223 */ /* 0x000fe2000001002e */
[----:B------:R-:W-:Y:S01]  /*c730*/  HADD2.F32 R9, -RZ, R10.H0_H0 ;  /* 0x2000000aff097230 */ /* 0x000fe20000004100 */
[----:B------:R-:W-:Y:S01]  /*c740*/  FMUL.FTZ R47, R8, R13 ;  /* 0x0000000d082f7220 */ /* 0x000fe20000410000 */
[----:B------:R-:W-:Y:S01]  /*c750*/  HADD2.F32 R36, -RZ, R14.H1_H1 ;  /* 0x3000000eff247230 */ /* 0x000fe20000004100 */
[----:B------:R-:W-:Y:S01]  /*c760*/  FMUL.FTZ R49, R24, R35 ;  /* 0x0000002318317220 */ /* 0x000fe20000410000 */
        /* <DEDUP_REMOVED lines=8> */
[--C-:B------:R-:W-:Y:S01]  /*c7f0*/  HADD2.F32 R14, -RZ, R15.reuse.H0_H0 ;  /* 0x2000000fff0e7230 */ /* 0x100fe20000004100 */
[C---:B------:R-:W-:Y:S01]  /*c800*/  FMUL.FTZ R50, R39.reuse, R36 ;  /* 0x0000002427327220 */ /* 0x040fe20000410000 */
[----:B------:R-:W-:Y:S01]  /*c810*/  HADD2.F32 R49, -RZ, R28.H0_H0 ;  /* 0x2000001cff317230 */ /* 0x000fe20000004100 */
[-C--:B------:R-:W-:Y:S01]  /*c820*/  FMUL.FTZ R39, R39, R41.reuse ;  /* 0x0000002927277220 */ /* 0x080fe20000410000 */
[----:B------:R-:W-:Y:S01]  /*c830*/  HADD2.F32 R15, -RZ, R15.H1_H1 ;  /* 0x3000000fff0f7230 */ /* 0x000fe20000004100 */
[----:B------:R-:W-:Y:S01]  /*c840*/  FFMA.FTZ R50, R9, R41, R50 ;  /* 0x0000002909327223 */ /* 0x000fe20000010032 */
[----:B------:R-:W-:Y:S01]  /*c850*/  HADD2.F32 R10, -RZ, R11.H0_H0 ;  /* 0x2000000bff0a7230 */ /* 0x000fe20000004100 */
[----:B------:R-:W-:Y:S01]  /*c860*/  FFMA.FTZ R38, R42, R33, -R38 ;  /* 0x000000212a267223 */ /* 0x000fe20000010826 */
[----:B------:R-:W-:Y:S01]  /*c870*/  HADD2.F32 R28, -RZ, R23.H0_H0 ;  /* 0x20000017ff1c7230 */ /* 0x000fe20000004100 */
[C---:B------:R-:W-:Y:S01]  /*c880*/  FMUL.FTZ R23, R49.reuse, R14 ;  /* 0x0000000e31177220 */ /* 0x040fe20000410000 */
[----:B------:R-:W-:Y:S01]  /*c890*/  HADD2.F32 R41, -RZ, R30.H0_H0 ;  /* 0x2000001eff297230 */ /* 0x000fe20000004100 */
[----:B------:R-:W-:Y:S01]  /*c8a0*/  FMUL.FTZ R49, R49, R10 ;  /* 0x0000000a31317220 */ /* 0x000fe20000410000 */
[----:B------:R-:W-:Y:S01]  /*c8b0*/  HADD2.F32 R11, -RZ, R11.H1_H1 ;  /* 0x3000000bff0b7230 */ /* 0x000fe20000004100 */
[----:B------:R-:W-:Y:S01]  /*c8c0*/  FFMA.FTZ R43, R44, R34, -R43 ;  /* 0x000000222c2b7223 */ /* 0x000fe2000001082b */
[----:B------:R-:W-:Y:S01]  /*c8d0*/  HADD2.F32 R30, -RZ, R25.H0_H0 ;  /* 0x20000019ff1e7230 */ /* 0x000fe20000004100 */
[----:B------:R-:W-:-:S02]  /*c8e0*/  FMUL.FTZ R25, R28, R15 ;  /* 0x0000000f1c197220 */ /* 0x000fc40000410000 */
[----:B------:R-:W-:Y:S02]  /*c8f0*/  FFMA.FTZ R23, R41, R10, R23 ;  /* 0x0000000a29177223 */ /* 0x000fe40000010017 */
[-C--:B------:R-:W-:Y:S02]  /*c900*/  FMUL.FTZ R10, R28, R11.reuse ;  /* 0x0000000b1c0a7220 */ /* 0x080fe40000410000 */
[----:B------:R-:W-:Y:S02]  /*c910*/  FFMA.FTZ R28, R30, R11, R25 ;  /* 0x0000000b1e1c7223 */ /* 0x000fe40000010019 */
[----:B------:R-:W-:Y:S01]  /*c920*/  FFMA.FTZ R27, R29, R12, -R27 ;  /* 0x0000000c1d1b7223 */ /* 0x000fe2000001081b */
[----:B------:R-:W-:Y:S01]  /*c930*/  F2FP.PACK_AB R12, R43, R38 ;  /* 0x000000262b0c723e */ /* 0x000fe200000000ff */
        /* <DEDUP_REMOVED lines=9> */
[----:B------:R-:W-:-:S02]  /*c9d0*/  F2FP.PACK_AB R14, R39, R48 ;  /* 0x00000030270e723e */ /* 0x000fc400000000ff */
[----:B------:R-:W-:Y:S02]  /*c9e0*/  F2FP.PACK_AB R10, R50, R47 ;  /* 0x0000002f320a723e */ /* 0x000fe400000000ff */
[----:B------:R-:W-:-:S05]  /*c9f0*/  F2FP.PACK_AB R15, R30, R49 ;  /* 0x000000311e0f723e */ /* 0x000fca00000000ff */
[----:B------:R1:W-:Y:S04]  /*ca00*/  STS.128 [R31+0x10080], R12 ;  /* 0x0100800c1f007388 */ /* 0x0003e80000000c00 */
[----:B------:R1:W-:Y:S02]  /*ca10*/  STS.128 [R32+0x10080], R8 ;  /* 0x0100800820007388 */ /* 0x0003e40000000c00 */
.L_x_117:
[----:B------:R-:W-:Y:S05]  /*ca20*/  BSYNC B2 ;  /* 0x0000000000027941 */ /* 0x000fea0003800000 */
.L_x_89:
[C---:B-1----:R-:W-:Y:S01]  /*ca30*/  IMAD.SHL.U32 R15, R2.reuse, 0x40, RZ ;  /* 0x00000040020f7824 */ /* 0x042fe200078e00ff */
[----:B------:R-:W-:Y:S01]  /*ca40*/  SHF.R.S32.HI R9, RZ, 0x4, R22 ;  /* 0x00000004ff097819 */ /* 0x000fe20000011416 */
[----:B------:R-:W-:Y:S01]  /*ca50*/  IMAD.SHL.U32 R8, R19, 0x8, RZ ;  /* 0x0000000813087824 */ /* 0x000fe200078e00ff */
[----:B------:R-:W-:Y:S01]  /*ca60*/  LOP3.LUT P0, RZ, R2, 0x2, RZ, 0xc0, !PT ;  /* 0x0000000202ff7812 */ /* 0x000fe2000780c0ff */
[----:B------:R-:W-:Y:S01]  /*ca70*/  IMAD R13, R21, c[0x0][0x208], RZ ;  /* 0x00008200150d7a24 */ /* 0x000fe200078e02ff */
[----:B------:R-:W-:Y:S01]  /*ca80*/  LOP3.LUT R15, R15, 0x1c0, RZ, 0xc0, !PT ;  /* 0x000001c00f0f7812 */ /* 0x000fe200078ec0ff */
[----:B------:R-:W-:Y:S01]  /*ca90*/  IMAD.WIDE.U32 R10, R218, c[0x0][0x208], RZ ;  /* 0x00008200da0a7a25 */ /* 0x000fe200078e00ff */
[----:B------:R-:W-:Y:S01]  /*caa0*/  LEA.HI R12, R22, R9, RZ, 0x1 ;  /* 0x00000009160c7211 */ /* 0x000fe200078f08ff */
[----:B------:R-:W-:-:S04]  /*cab0*/  DEPBAR.LE SB0, 0x0 ;  /* 0x000080000000791a */ /* 0x000fc80000000000 */
[----:B------:R-:W-:Y:S01]  /*cac0*/  LOP3.LUT R8, R15, 0x8, R8, 0xf8, !PT ;  /* 0x000000080f087812 */ /* 0x000fe200078ef808 */
[----:B------:R-:W-:Y:S01]  /*cad0*/  IMAD R13, R218, c[0x0][0x20c], R13 ;  /* 0x00008300da0d7a24 */ /* 0x000fe200078e020d */
[----:B------:R-:W-:Y:S01]  /*cae0*/  SHF.R.U32.HI R15, RZ, 0x3, R15 ;  /* 0x00000003ff0f7819 */ /* 0x000fe2000001160f */
[----:B------:R-:W-:Y:S01]  /*caf0*/  IMAD.SHL.U32 R7, R7, 0x40, RZ ;  /* 0x0000004007077824 */ /* 0x000fe200078e00ff */
[----:B------:R-:W-:Y:S01]  /*cb00*/  LOP3.LUT R12, R12, 0xfffffffe, RZ, 0xc0, !PT ;  /* 0xfffffffe0c0c7812 */ /* 0x000fe200078ec0ff */
[----:B------:R-:W-:Y:S01]  /*cb10*/  IMAD.IADD R11, R11, 0x1, R13 ;  /* 0x000000010b0b7824 */ /* 0x000fe200078e020d */
[----:B------:R-:W-:Y:S01]  /*cb20*/  LOP3.LUT R15, R8, R15, RZ, 0x3c, !PT ;  /* 0x0000000f080f7212 */ /* 0x000fe200078e3cff */
[----:B------:R-:W-:Y:S01]  /*cb30*/  IMAD R8, R20, c[0x0][0x218], RZ ;  /* 0x0000860014087a24 */ /* 0x000fe200078e02ff */
[----:B------:R-:W-:Y:S01]  /*cb40*/  LOP3.LUT R7, R7, 0x1c0, RZ, 0xc0, !PT ;  /* 0x000001c007077812 */ /* 0x000fe200078ec0ff */
[----:B------:R-:W-:Y:S01]  /*cb50*/  IMAD.IADD R12, R9, 0x1, -R12 ;  /* 0x00000001090c7824 */ /* 0x000fe200078e0a0c */
[----:B------:R-:W-:Y:S01]  /*cb60*/  LEA.HI R3, R3, R62, RZ, 0x5 ;  /* 0x0000003e03037211 */ /* 0x000fe200078f28ff */
[----:B------:R-:W-:Y:S01]  /*cb70*/  IMAD.WIDE.U32 R10, R217, c[0x0][0x218], R10 ;  /* 0x00008600d90a7a25 */ /* 0x000fe200078e000a */
[----:B------:R-:W-:Y:S01]  /*cb80*/  SHF.R.S32.HI R149, RZ, 0x1f, R16 ;  /* 0x0000001fff957819 */ /* 0x000fe20000011410 */
[----:B------:R-:W-:Y:S01]  /*cb90*/  UISETP.GE.AND UP0, UPT, UR11, 0x21, UPT ;  /* 0x000000210b00788c */ /* 0x000fe2000bf06270 */
[----:B------:R-:W-:Y:S01]  /*cba0*/  SHF.R.S32.HI R221, RZ, 0x1f, R150 ;  /* 0x0000001fffdd7819 */ /* 0x000fe20000011496 */
[----:B------:R-:W-:Y:S01]  /*cbb0*/  IMAD R213, R12, 0x200, R15 ;  /* 0x000002000cd57824 */ /* 0x000fe200078e020f */
[----:B------:R-:W-:Y:S01]  /*cbc0*/  LEA.HI R149, R149, R16, RZ, 0x3 ;  /* 0x0000001095957211 */ /* 0x000fe200078f18ff */
[----:B------:R-:W-:-:S02]  /*cbd0*/  IMAD R8, R217, c[0x0][0x21c], R8 ;  /* 0x00008700d9087a24 */ /* 0x000fc400078e0208 */
[----:B------:R-:W-:Y:S01]  /*cbe0*/  IMAD.SHL.U32 R213, R213, 0x2, RZ ;  /* 0x00000002d5d57824 */ /* 0x000fe200078e00ff */
[----:B------:R-:W-:Y:S01]  /*cbf0*/  BAR.SYNC.DEFER_BLOCKING 0x0 ;  /* 0x0000000000007b1d */ /* 0x000fe20000010000 */
[----:B------:R-:W-:Y:S01]  /*cc00*/  IMAD.SHL.U32 R12, R12, 0x8, RZ ;  /* 0x000000080c0c7824 */ /* 0x000fe200078e00ff */
[----:B------:R-:W-:Y:S01]  /*cc10*/  LOP3.LUT R149, R149, 0xfffffff8, RZ, 0xc0, !PT ;  /* 0xfffffff895957812 */ /* 0x000fe200078ec0ff */
[----:B------:R-:W-:Y:S01]  /*cc20*/  IMAD.SHL.U32 R219, R18, 0x2, RZ ;  /* 0x0000000212db7824 */ /* 0x000fe200078e00ff */
[C---:B------:R-:W-:Y:S02]  /*cc30*/  IADD3 R9, R213.reuse, 0xc080, RZ ;  /* 0x0000c080d5097810 */ /* 0x040fe40007ffe0ff */
[----:B------:R-:W-:Y:S02]  /*cc40*/  IADD3 R212, R213, 0xc0a0, RZ ;  /* 0x0000c0a0d5d47810 */ /* 0x000fe40007ffe0ff */
[----:B------:R-:W-:Y:S02]  /*cc50*/  @P0 IADD3 R212, R9, -0x20, RZ ;  /* 0xffffffe009d40810 */ /* 0x000fe40007ffe0ff */
[----:B------:R-:W-:-:S02]  /*cc60*/  IADD3 R9, P0, R10, UR26, RZ ;  /* 0x0000001a0a097c10 */ /* 0x000fc4000ff1e0ff */
[----:B------:R-:W-:Y:S02]  /*cc70*/  LOP3.LUT R12, R7, 0x8, R12, 0xf8, !PT ;  /* 0x00000008070c7812 */ /* 0x000fe400078ef80c */
[----:B------:R-:W-:Y:S01]  /*cc80*/  IADD3.X R8, R11, UR5, R8, P0, !PT ;  /* 0x000000050b087c10 */ /* 0x000fe200087fe408 */
[----:B------:R-:W-:Y:S01]  /*cc90*/  IMAD.SHL.U32 R11, R4, 0x40, RZ ;  /* 0x00000040040b7824 */ /* 0x000fe200078e00ff */
[C---:B------:R-:W-:Y:S02]  /*cca0*/  LEA R10, P0, R9.reuse, c[0x0][0x1f8], 0x1 ;  /* 0x00007e00090a7a11 */ /* 0x040fe400078008ff */
[----:B------:R-:W-:Y:S02]  /*ccb0*/  SHF.R.U32.HI R7, RZ, 0x3, R7 ;  /* 0x00000003ff077819 */ /* 0x000fe40000011607 */
[----:B------:R-:W-:Y:S02]  /*ccc0*/  LEA.HI.X R9, R9, c[0x0][0x1fc], R8, 0x1, P0 ;  /* 0x00007f0009097a11 */ /* 0x000fe400000f0c08 */
[----:B------:R-:W-:Y:S01]  /*ccd0*/  LOP3.LUT P0, RZ, R2, 0x4, RZ, 0xc0, !PT ;  /* 0x0000000402ff7812 */ /* 0x000fe2000780c0ff */
[----:B------:R-:W-:Y:S01]  /*cce0*/  IMAD.SHL.U32 R2, R3, 0x20, RZ ;  /* 0x0000002003027824 */ /* 0x000fe200078e00ff */
[----:B------:R-:W-:Y:S01]  /*ccf0*/  LOP3.LUT R4, R12, R7, RZ, 0x3c, !PT ;  /* 0x000000070c047212 */ /* 0x000fe200078e3cff */
[----:B------:R1:W-:Y:S01]  /*cd00*/  SHFL.IDX PT, R8, R10, RZ, 0x181f ;  /* 0x00181fff0a087589 */ /* 0x0003e200000e0000 */
[----:B------:R-:W-:Y:S01]  /*cd10*/  LOP3.LUT R7, R11, 0xfffffe00, RZ, 0xc0, !PT ;  /* 0xfffffe000b077812 */ /* 0x000fe200078ec0ff */
[----:B------:R-:W-:Y:S01]  /*cd20*/  IMAD.MOV.U32 R12, RZ, RZ, 0x40 ;  /* 0x00000040ff0c7424 */ /* 0x000fe200078e00ff */
[----:B------:R-:W-:Y:S01]  /*cd30*/  LOP3.LUT R214, R2, 0x7ffffc00, RZ, 0xc0, !PT ;  /* 0x7ffffc0002d67812 */ /* 0x000fe200078ec0ff */
[----:B------:R-:W2:Y:S01]  /*cd40*/  SHFL.IDX PT, R9, R9, RZ, 0x181f ;  /* 0x00181fff09097589 */ /* 0x000ea200000e0000 */
[----:B------:R-:W-:-:S02]  /*cd50*/  SHF.R.S32.HI R11, RZ, 0x1f, R6 ;  /* 0x0000001fff0b7819 */ /* 0x000fc40000011406 */
[-C--:B------:R-:W-:Y:S01]  /*cd60*/  IADD3 R214, R4, R7.reuse, R214 ;  /* 0x0000000704d67210 */ /* 0x080fe20007ffe0d6 */
[----:B------:R-:W-:Y:S01]  /*cd70*/  LDSM.16.M88.4 R28, [R213+0xc080] ;  /* 0x00c08000d51c783b */ /* 0x000fe20000000200 */
[----:B------:R-:W-:Y:S02]  /*cd80*/  SEL R2, R12, 0xffffffc0, !P0 ;  /* 0xffffffc00c027807 */ /* 0x000fe40004000000 */
[----:B------:R-:W-:Y:S01]  /*cd90*/  ISETP.LT.AND P0, PT, R19, UR8, PT ;  /* 0x0000000813007c0c */ /* 0x000fe2000bf01270 */
[----:B------:R-:W-:Y:S01]  /*cda0*/  IMAD.SHL.U32 R214, R214, 0x2, RZ ;  /* 0x00000002d6d67824 */ /* 0x000fe200078e00ff */
[----:B------:R-:W-:Y:S01]  /*cdb0*/  LDSM.16.M88.4 R44, [R213+0xc880] ;  /* 0x00c88000d52c783b */ /* 0x000fe20000000200 */
[----:B------:R-:W-:Y:S01]  /*cdc0*/  LEA.HI R220, R11, R6, RZ, 0x3 ;  /* 0x000000060bdc7211 */ /* 0x000fe200078f18ff */
[----:B------:R-:W-:Y:S01]  /*cdd0*/  IMAD.IADD R208, R213, 0x1, R2 ;  /* 0x00000001d5d07824 */ /* 0x000fe200078e0202 */
[----:B------:R-:W-:Y:S01]  /*cde0*/  ISETP.GE.OR P6, PT, R150, c[0x0][0x1d4], !P0 ;  /* 0x0000750096007a0c */ /* 0x000fe200047c6670 */
[----:B------:R-:W3:Y:S01]  /*cdf0*/  LDSM.16.M88.4 R24, [R214+0x10080] ;  /* 0x01008000d618783b */ /* 0x000ee20000000200 */
[--C-:B------:R-:W-:Y:S01]  /*ce00*/  IMAD R210, R0, 0x2, R214.reuse ;  /* 0x0000000200d27824 */ /* 0x100fe200078e02d6 */
[----:B------:R-:W-:Y:S01]  /*ce10*/  LOP3.LUT R220, R220, 0xfffffff8, RZ, 0xc0, !PT ;  /* 0xfffffff8dcdc7812 */ /* 0x000fe200078ec0ff */
[C---:B------:R-:W-:Y:S01]  /*ce20*/  IMAD R209, R5.reuse, 0x2, R214 ;  /* 0x0000000205d17824 */ /* 0x040fe200078e02d6 */
[----:B------:R-:W-:Y:S01]  /*ce30*/  LDSM.16.M88.4 R20, [R212] ;  /* 0x00000000d414783b */ /* 0x000fe20000000200 */
[----:B------:R-:W-:Y:S01]  /*ce40*/  IMAD R207, R5, 0x2, R210 ;  /* 0x0000000205cf7824 */ /* 0x000fe200078e02d2 */
[----:B-1----:R-:W-:Y:S01]  /*ce50*/  SHF.R.S32.HI R10, RZ, 0x1f, R17 ;  /* 0x0000001fff0a7819 */ /* 0x002fe20000011411 */
[----:B------:R-:W-:Y:S01]  /*ce60*/  IMAD.IADD R202, R2, 0x1, R212 ;  /* 0x0000000102ca7824 */ /* 0x000fe200078e02d4 */
[----:B------:R-:W-:Y:S01]  /*ce70*/  LDSM.16.M88.4 R48, [R212+0x800] ;  /* 0x00080000d430783b */ /* 0x000fe20000000200 */
[----:B------:R-:W-:Y:S01]  /*ce80*/  LOP3.LUT R211, R4, R7, RZ, 0xfc, !PT ;  /* 0x0000000704d37212 */ /* 0x000fe200078efcff */
[----:B--2---:R-:W-:-:S02]  /*ce90*/  IMAD.WIDE R34, R150, 0x2, R8 ;  /* 0x0000000296227825 */ /* 0x004fc400078e0208 */
[----:B------:R-:W1:Y:S01]  /*cea0*/  LDSM.16.M88.4 R12, [R210+0x10080] ;  /* 0x01008000d20c783b */ /* 0x000e620000000200 */
[----:B------:R-:W-:Y:S01]  /*ceb0*/  LEA.HI R151, R10, R17, RZ, 0x3 ;  /* 0x000000110a977211 */ /* 0x000fe200078f18ff */
[--C-:B------:R-:W-:Y:S02]  /*cec0*/  IMAD.WIDE R32, R149, 0x2, R8.reuse ;  /* 0x0000000295207825 */ /* 0x100fe400078e0208 */
[----:B------:R-:W-:Y:S01]  /*ced0*/  @!PT LDS RZ, [RZ] ;  /* 0x00000000fffff984 */ /* 0x000fe20000000800 */
[----:B------:R-:W-:Y:S01]  /*cee0*/  @!PT LDS RZ, [RZ] ;  /* 0x00000000fffff984 */ /* 0x000fe20000000800 */
[----:B------:R-:W-:Y:S01]  /*cef0*/  @!PT LDS RZ, [RZ] ;  /* 0x00000000fffff984 */ /* 0x000fe20000000800 */
[----:B------:R2:W-:Y:S01]  /*cf00*/  LDGSTS.E.BYPASS.LTC128B.128 [R219+0x8080], [R34.64], !P6 ;  /* 0x0808000022db7fae */ /* 0x0005e2000f101d56 */
[----:B------:R-:W-:Y:S02]  /*cf10*/  ISETP.GE.OR P6, PT, R17, c[0x0][0x1d4], !P0 ;  /* 0x0000750011007a0c */ /* 0x000fe400047c6670 */
[----:B------:R-:W-:Y:S01]  /*cf20*/  LOP3.LUT R151, R151, 0xfffffff8, RZ, 0xc0, !PT ;  /* 0xfffffff897977812 */ /* 0x000fe200078ec0ff */
[----:B------:R-:W-:Y:S01]  /*cf30*/  IMAD.WIDE R56, R220, 0x2, R8 ;  /* 0x00000002dc387825 */ /* 0x000fe200078e0208 */
[----:B------:R-:W-:Y:S02]  /*cf40*/  SHF.R.S32.HI R2, RZ, 0x1f, R149 ;  /* 0x0000001fff027819 */ /* 0x000fe40000011495 */
[----:B------:R-:W-:Y:S01]  /*cf50*/  SHF.R.S32.HI R224, RZ, 0x1f, R151 ;  /* 0x0000001fffe07819 */ /* 0x000fe20000011497 */
[----:B------:R-:W-:Y:S01]  /*cf60*/  IMAD.WIDE R18, R151, 0x2, R8 ;  /* 0x0000000297127825 */ /* 0x000fe200078e0208 */
[----:B------:R-:W-:-:S02]  /*cf70*/  SHF.R.S32.HI R7, RZ, 0x1f, R220 ;  /* 0x0000001fff077819 */ /* 0x000fc400000114dc */
[C---:B------:R-:W-:Y:S02]  /*cf80*/  IADD3 R203, R212.reuse, 0x800, RZ ;  /* 0x00000800d4cb7810 */ /* 0x040fe40007ffe0ff */
[----:B------:R-:W-:Y:S01]  /*cf90*/  IADD3 R201, R212, 0x1000, RZ ;  /* 0x00001000d4c97810 */ /* 0x000fe20007ffe0ff */
[----:B------:R4:W-:Y:S01]  /*cfa0*/  LDGSTS.E.BYPASS.LTC128B.128 [R219+0x9080], [R18.64], !P6 ;  /* 0x0908000012db7fae */ /* 0x0009e2000f101d56 */
[----:B------:R-:W-:Y:S02]  /*cfb0*/  ISETP.GE.OR P6, PT, R16, c[0x0][0x1d4], !P0 ;  /* 0x0000750010007a0c */ /* 0x000fe400047c6670 */
[----:B------:R-:W-:Y:S02]  /*cfc0*/  ISETP.GE.OR P0, PT, R6, c[0x0][0x1d4], !P0 ;  /* 0x0000750006007a0c */ /* 0x000fe40004706670 */
[C---:B------:R-:W-:Y:S02]  /*cfd0*/  IADD3 R200, R212.reuse, 0x1800, RZ ;  /* 0x00001800d4c87810 */ /* 0x040fe40007ffe0ff */
[----:B------:R-:W-:-:S02]  /*cfe0*/  IADD3 R199, R212, 0x2000, RZ ;  /* 0x00002000d4c77810 */ /* 0x000fc40007ffe0ff */
[C---:B------:R-:W-:Y:S01]  /*cff0*/  IADD3 R198, R212.reuse, 0x2800, RZ ;  /* 0x00002800d4c67810 */ /* 0x040fe20007ffe0ff */
[----:B---3--:R-:W-:Y:S01]  /*d000*/  HMMA.16816.F32 R40, R24, R44, RZ ;  /* 0x0000002c1828723c */ /* 0x008fe200000018ff */
[C---:B------:R-:W-:Y:S02]  /*d010*/  IADD3 R197, R212.reuse, 0x3000, RZ ;  /* 0x00003000d4c57810 */ /* 0x040fe40007ffe0ff */
[----:B------:R-:W-:Y:S01]  /*d020*/  IADD3 R196, R212, 0x3800, RZ ;  /* 0x00003800d4c47810 */ /* 0x000fe20007ffe0ff */
[----:B------:R2:W-:Y:S04]  /*d030*/  LDGSTS.E.BYPASS.LTC128B.128 [R219+0xa080], [R32.64], !P6 ;  /* 0x0a08000020db7fae */ /* 0x0005e8000f101d56 */
[----:B------:R3:W-:Y:S01]  /*d040*/  LDGSTS.E.BYPASS.LTC128B.128 [R219+0xb080], [R56.64], !P0 ;  /* 0x0b08000038db7fae */ /* 0x0007e2000c101d56 */
[----:B------:R-:W-:-:S03]  /*d050*/  PLOP3.LUT P0, PT, PT, PT, UP0, 0x40, 0x0 ;  /* 0x000000000000781c */ /* 0x000fc60003f0e808 */
[----:B------:R-:W-:Y:S04]  /*d060*/  LDSM.16.M88.4 R52, [R209+0x10080] ;  /* 0x01008000d134783b */ /* 0x000fe80000000200 */
[----:B------:R-:W5:Y:S01]  /*d070*/  LDSM.16.M88.4 R8, [R208+0xc080] ;  /* 0x00c08000d008783b */ /* 0x000f620000000200 */
[C---:B----4-:R-:W-:Y:S03]  /*d080*/  HMMA.16816.F32 R16, R24.reuse, R28, RZ ;  /* 0x0000001c1810723c */ /* 0x050fe600000018ff */
[----:B------:R-:W4:Y:S04]  /*d090*/  LDSM.16.M88.4 R68, [R208+0xc880] ;  /* 0x00c88000d044783b */ /* 0x000f280000000200 */
[----:B------:R-:W-:Y:S01]  /*d0a0*/  LDSM.16.M88.4 R36, [R207+0x10080] ;  /* 0x01008000cf24783b */ /* 0x000fe20000000200 */
[C---:B------:R-:W-:Y:S03]  /*d0b0*/  HMMA.16816.F32 R28, R24.reuse, R30, RZ ;  /* 0x0000001e181c723c */ /* 0x040fe600000018ff */
[----:B------:R-:W-:Y:S04]  /*d0c0*/  LDSM.16.M88.4 R64, [R213+0xd080] ;  /* 0x00d08000d540783b */ /* 0x000fe80000000200 */
[----:B--2---:R-:W2:Y:S01]  /*d0d0*/  LDSM.16.M88.4 R32, [R202] ;  /* 0x00000000ca20783b */ /* 0x004ea20000000200 */
[----:B------:R-:W-:Y:S03]  /*d0e0*/  HMMA.16816.F32 R24, R24, R46, RZ ;  /* 0x0000002e1818723c */ /* 0x000fe600000018ff */
[----:B---3--:R-:W3:Y:S04]  /*d0f0*/  LDSM.16.M88.4 R56, [R202+0x800] ;  /* 0x00080000ca38783b */ /* 0x008ee80000000200 */
[----:B------:R-:W-:Y:S01]  /*d100*/  LDSM.16.M88.4 R44, [R212+0x1000] ;  /* 0x00100000d42c783b */ /* 0x000fe20000000200 */
[C---:B-1----:R-:W-:Y:S03]  /*d110*/  HMMA.16816.F32 R16, R12.reuse, R20, R16 ;  /* 0x000000140c10723c */ /* 0x042fe60000001810 */
[----:B------:R-:W0:Y:S05]  /*d120*/  LDGDEPBAR ;  /* 0x00000000000079af */ /* 0x000e2a0000000000 */
[C---:B------:R-:W-:Y:S01]  /*d130*/  HMMA.16816.F32 R28, R12.reuse, R22, R28 ;  /* 0x000000160c1c723c */ /* 0x040fe2000000181c */
[----:B------:R-:W1:Y:S07]  /*d140*/  LDSM.16.M88.4 R20, [R214+0x14080] ;  /* 0x01408000d614783b */ /* 0x000e6e0000000200 */
[C---:B------:R-:W-:Y:S08]  /*d150*/  HMMA.16816.F32 R40, R12.reuse, R48, R40 ;  /* 0x000000300c28723c */ /* 0x040ff00000001828 */
[----:B------:R-:W-:Y:S01]  /*d160*/  HMMA.16816.F32 R12, R12, R50, R24 ;  /* 0x000000320c0c723c */ /* 0x000fe20000001818 */
[----:B------:R-:W1:Y:S04]  /*d170*/  LDSM.16.M88.4 R48, [R213+0xd880] ;  /* 0x00d88000d530783b */ /* 0x000e680000000200 */
[----:B------:R-:W-:Y:S03]  /*d180*/  LDSM.16.M88.4 R24, [R209+0x14080] ;  /* 0x01408000d118783b */ /* 0x000fe60000000200 */
[C---:B-----5:R-:W-:Y:S08]  /*d190*/  HMMA.16816.F32 R16, R52.reuse, R8, R16 ;  /* 0x000000083410723c */ /* 0x060ff00000001810 */
[C---:B------:R-:W-:Y:S01]  /*d1a0*/  HMMA.16816.F32 R28, R52.reuse, R10, R28 ;  /* 0x0000000a341c723c */ /* 0x040fe2000000181c */
[----:B------:R-:W5:Y:S07]  /*d1b0*/  LDSM.16.M88.4 R8, [R210+0x14080] ;  /* 0x01408000d208783b */ /* 0x000f6e0000000200 */
[C---:B----4-:R-:W-:Y:S08]  /*d1c0*/  HMMA.16816.F32 R40, R52.reuse, R68, R40 ;  /* 0x000000443428723c */ /* 0x050ff00000001828 */
[----:B------:R-:W-:Y:S01]  /*d1d0*/  HMMA.16816.F32 R52, R52, R70, R12 ;  /* 0x000000463434723c */ /* 0x000fe2000000180c */
[----:B------:R-:W4:Y:S04]  /*d1e0*/  LDSM.16.M88.4 R68, [R212+0x1800] ;  /* 0x00180000d444783b */ /* 0x000f280000000200 */
[----:B------:R-:W-:Y:S03]  /*d1f0*/  LDSM.16.M88.4 R12, [R207+0x14080] ;  /* 0x01408000cf0c783b */ /* 0x000fe60000000200 */
[C---:B--2---:R-:W-:Y:S08]  /*d200*/  HMMA.16816.F32 R16, R36.reuse, R32, R16 ;  /* 0x000000202410723c */ /* 0x044ff00000001810 */
[C---:B------:R-:W-:Y:S01]  /*d210*/  HMMA.16816.F32 R28, R36.reuse, R34, R28 ;  /* 0x00000022241c723c */ /* 0x040fe2000000181c */
[----:B------:R-:W2:Y:S07]  /*d220*/  LDSM.16.M88.4 R32, [R208+0xd080] ;  /* 0x00d08000d020783b */ /* 0x000eae0000000200 */
[C---:B---3--:R-:W-:Y:S08]  /*d230*/  HMMA.16816.F32 R40, R36.reuse, R56, R40 ;  /* 0x000000382428723c */ /* 0x048ff00000001828 */
[----:B------:R-:W-:Y:S01]  /*d240*/  HMMA.16816.F32 R52, R36, R58, R52 ;  /* 0x0000003a2434723c */ /* 0x000fe20000001834 */
[----:B------:R-:W3:Y:S04]  /*d250*/  LDSM.16.M88.4 R56, [R208+0xd880] ;  /* 0x00d88000d038783b */ /* 0x000ee80000000200 */
[----:B------:R-:W-:Y:S03]  /*d260*/  LDSM.16.M88.4 R36, [R214+0x18080] ;  /* 0x01808000d624783b */ /* 0x000fe60000000200 */
[C---:B-1----:R-:W-:Y:S08]  /*d270*/  HMMA.16816.F32 R16, R20.reuse, R64, R16 ;  /* 0x000000401410723c */ /* 0x042ff00000001810 */
        /* <DEDUP_REMOVED lines=18> */
[----:B------:R-:W-:Y:S04]  /*d3a0*/  LDSM.16.M88.4 R56, [R207+0x18080] ;  /* 0x01808000cf38783b */ /* 0x000fe80000000200 */
[----:B------:R-:W-:Y:S03]  /*d3b0*/  LDSM.16.M88.4 R24, [R202+0x2000] ;  /* 0x00200000ca18783b */ /* 0x000fe60000000200 */
[C---:B-1----:R-:W-:Y:S08]  /*d3c0*/  HMMA.16816.F32 R16, R12.reuse, R64, R16 ;  /* 0x000000400c10723c */ /* 0x042ff00000001810 */
[C---:B------:R-:W-:Y:S01]  /*d3d0*/  HMMA.16816.F32 R28, R12.reuse, R66, R28 ;  /* 0x000000420c1c723c */ /* 0x040fe2000000181c */
[----:B------:R-:W-:Y:S07]  /*d3e0*/  LDSM.16.M88.4 R64, [R208+0xe080] ;  /* 0x00e08000d040783b */ /* 0x000fee0000000200 */
[C---:B------:R-:W-:Y:S08]  /*d3f0*/  HMMA.16816.F32 R40, R12.reuse, R48, R40 ;  /* 0x000000300c28723c */ /* 0x040ff00000001828 */
[----:B------:R-:W-:Y:S01]  /*d400*/  HMMA.16816.F32 R52, R12, R50, R52 ;  /* 0x000000320c34723c */ /* 0x000fe20000001834 */
[----:B------:R-:W-:Y:S04]  /*d410*/  LDSM.16.M88.4 R48, [R214+0x1c080] ;  /* 0x01c08000d630783b */ /* 0x000fe80000000200 */
[----:B------:R-:W-:Y:S03]  /*d420*/  LDSM.16.M88.4 R12, [R213+0xf080] ;  /* 0x00f08000d50c783b */ /* 0x000fe60000000200 */
[C---:B-----5:R-:W-:Y:S08]  /*d430*/  HMMA.16816.F32 R16, R36.reuse, R44, R16 ;  /* 0x0000002c2410723c */ /* 0x060ff00000001810 */
[C---:B------:R-:W-:Y:S01]  /*d440*/  HMMA.16816.F32 R28, R36.reuse, R46, R28 ;  /* 0x0000002e241c723c */ /* 0x040fe2000000181c */
[----:B------:R-:W1:Y:S07]  /*d450*/  LDSM.16.M88.4 R44, [R212+0x2800] ;  /* 0x00280000d42c783b */ /* 0x000e6e0000000200 */
[C---:B----4-:R-:W-:Y:S08]  /*d460*/  HMMA.16816.F32 R40, R36.reuse, R68, R40 ;  /* 0x000000442428723c */ /* 0x050ff00000001828 */
[----:B------:R-:W-:Y:S01]  /*d470*/  HMMA.16816.F32 R52, R36, R70, R52 ;  /* 0x000000462434723c */ /* 0x000fe20000001834 */
[----:B------:R-:W-:Y:S04]  /*d480*/  LDSM.16.M88.4 R68, [R202+0x2800] ;  /* 0x00280000ca44783b */ /* 0x000fe80000000200 */
[----:B------:R-:W-:Y:S03]  /*d490*/  LDSM.16.M88.4 R36, [R210+0x1c080] ;  /* 0x01c08000d224783b */ /* 0x000fe60000000200 */
[C---:B--2---:R-:W-:Y:S08]  /*d4a0*/  HMMA.16816.F32 R16, R20.reuse, R32, R16 ;  /* 0x000000201410723c */ /* 0x044ff00000001810 */
[C---:B------:R-:W-:Y:S01]  /*d4b0*/  HMMA.16816.F32 R28, R20.reuse, R34, R28 ;  /* 0x00000022141c723c */ /* 0x040fe2000000181c */
[----:B------:R-:W2:Y:S07]  /*d4c0*/  LDSM.16.M88.4 R32, [R208+0xe880] ;  /* 0x00e88000d020783b */ /* 0x000eae0000000200 */
[C---:B-1----:R-:W-:Y:S08]  /*d4d0*/  HMMA.16816.F32 R40, R20.reuse, R44, R40 ;  /* 0x0000002c1428723c */ /* 0x042ff00000001828 */
[----:B------:R-:W-:Y:S01]  /*d4e0*/  HMMA.16816.F32 R52, R20, R46, R52 ;  /* 0x0000002e1434723c */ /* 0x000fe20000001834 */
[----:B------:R-:W1:Y:S04]  /*d4f0*/  LDSM.16.M88.4 R44, [R213+0xf880] ;  /* 0x00f88000d52c783b */ /* 0x000e680000000200 */
[----:B------:R-:W-:Y:S03]  /*d500*/  LDSM.16.M88.4 R20, [R208+0xf080] ;  /* 0x00f08000d014783b */ /* 0x000fe60000000200 */
[C---:B------:R-:W-:Y:S08]  /*d510*/  HMMA.16816.F32 R16, R8.reuse, R64, R16 ;  /* 0x000000400810723c */ /* 0x040ff00000001810 */
[C---:B------:R-:W-:Y:S01]  /*d520*/  HMMA.16816.F32 R28, R8.reuse, R66, R28 ;  /* 0x00000042081c723c */ /* 0x040fe2000000181c */
[----:B------:R-:W3:Y:S07]  /*d530*/  LDSM.16.M88.4 R64, [R212+0x3000] ;  /* 0x00300000d440783b */ /* 0x000eee0000000200 */
[C---:B--2---:R-:W-:Y:S08]  /*d540*/  HMMA.16816.F32 R40, R8.reuse, R32, R40 ;  /* 0x000000200828723c */ /* 0x044ff00000001828 */
[----:B------:R-:W-:Y:S01]  /*d550*/  HMMA.16816.F32 R52, R8, R34, R52 ;  /* 0x000000220834723c */ /* 0x000fe20000001834 */
[----:B------:R-:W2:Y:S04]  /*d560*/  LDSM.16.M88.4 R32, [R212+0x3800] ;  /* 0x00380000d420783b */ /* 0x000ea80000000200 */
[----:B------:R-:W-:Y:S03]  /*d570*/  LDSM.16.M88.4 R8, [R202+0x3000] ;  /* 0x00300000ca08783b */ /* 0x000fe60000000200 */
[C---:B------:R-:W-:Y:S08]  /*d580*/  HMMA.16816.F32 R16, R56.reuse, R24, R16 ;  /* 0x000000183810723c */ /* 0x040ff00000001810 */
[C---:B------:R-:W-:Y:S01]  /*d590*/  HMMA.16816.F32 R28, R56.reuse, R26, R28 ;  /* 0x0000001a381c723c */ /* 0x040fe2000000181c */
[----:B------:R-:W4:Y:S07]  /*d5a0*/  LDSM.16.M88.4 R24, [R209+0x1c080] ;  /* 0x01c08000d118783b */ /* 0x000f2e0000000200 */
[C---:B------:R-:W-:Y:S08]  /*d5b0*/  HMMA.16816.F32 R40, R56.reuse, R68, R40 ;  /* 0x000000443828723c */ /* 0x040ff00000001828 */
[----:B------:R-:W-:Y:S01]  /*d5c0*/  HMMA.16816.F32 R52, R56, R70, R52 ;  /* 0x000000463834723c */ /* 0x000fe20000001834 */
[----:B------:R-:W5:Y:S07]  /*d5d0*/  LDSM.16.M88.4 R56, [R208+0xf880] ;  /* 0x00f88000d038783b */ /* 0x000f6e0000000200 */
[C---:B------:R-:W-:Y:S08]  /*d5e0*/  HMMA.16816.F32 R16, R48.reuse, R12, R16 ;  /* 0x0000000c3010723c */ /* 0x040ff00000001810 */
[C---:B------:R-:W-:Y:S01]  /*d5f0*/  HMMA.16816.F32 R28, R48.reuse, R14, R28 ;  /* 0x0000000e301c723c */ /* 0x040fe2000000181c */
[----:B------:R-:W4:Y:S07]  /*d600*/  LDSM.16.M88.4 R12, [R207+0x1c080] ;  /* 0x01c08000cf0c783b */ /* 0x000f2e0000000200 */
[C---:B-1----:R-:W-:Y:S08]  /*d610*/  HMMA.16816.F32 R40, R48.reuse, R44, R40 ;  /* 0x0000002c3028723c */ /* 0x042ff00000001828 */
[----:B------:R-:W-:Y:S08]  /*d620*/  HMMA.16816.F32 R52, R48, R46, R52 ;  /* 0x0000002e3034723c */ /* 0x000ff00000001834 */
[C---:B---3--:R-:W-:Y:S08]  /*d630*/  HMMA.16816.F32 R16, R36.reuse, R64, R16 ;  /* 0x000000402410723c */ /* 0x048ff00000001810 */
[C---:B------:R-:W-:Y:S08]  /*d640*/  HMMA.16816.F32 R28, R36.reuse, R66, R28 ;  /* 0x00000042241c723c */ /* 0x040ff0000000181c */
[C---:B--2---:R-:W-:Y:S08]  /*d650*/  HMMA.16816.F32 R40, R36.reuse, R32, R40 ;  /* 0x000000202428723c */ /* 0x044ff00000001828 */
[----:B------:R-:W-:Y:S08]  /*d660*/  HMMA.16816.F32 R52, R36, R34, R52 ;  /* 0x000000222434723c */ /* 0x000ff00000001834 */
[C---:B----4-:R-:W-:Y:S08]  /*d670*/  HMMA.16816.F32 R16, R24.reuse, R20, R16 ;  /* 0x000000141810723c */ /* 0x050ff00000001810 */
[----:B------:R-:W-:Y:S01]  /*d680*/  HMMA.16816.F32 R28, R24, R22, R28 ;  /* 0x00000016181c723c */ /* 0x000fe2000000181c */
[----:B------:R-:W1:Y:S01]  /*d690*/  LDSM.16.M88.4 R20, [R202+0x3800] ;  /* 0x00380000ca14783b */ /* 0x000e620000000200 */
[----:B------:R-:W-:-:S06]  /*d6a0*/  DEPBAR.LE SB0, 0x0 ;  /* 0x000080000000791a */ /* 0x000fcc0000000000 */
[C---:B-----5:R-:W-:Y:S08]  /*d6b0*/  HMMA.16816.F32 R40, R24.reuse, R56, R40 ;  /* 0x000000381828723c */ /* 0x060ff00000001828 */
[----:B------:R-:W-:Y:S08]  /*d6c0*/  HMMA.16816.F32 R52, R24, R58, R52 ;  /* 0x0000003a1834723c */ /* 0x000ff00000001834 */
[C---:B------:R-:W-:Y:S08]  /*d6d0*/  HMMA.16816.F32 R16, R12.reuse, R8, R16 ;  /* 0x000000080c10723c */ /* 0x040ff00000001810 */
[C---:B------:R-:W-:Y:S08]  /*d6e0*/  HMMA.16816.F32 R28, R12.reuse, R10, R28 ;  /* 0x0000000a0c1c723c */ /* 0x040ff0000000181c */
[C---:B-1----:R-:W-:Y:S08]  /*d6f0*/  HMMA.16816.F32 R40, R12.reuse, R20, R40 ;  /* 0x000000140c28723c */ /* 0x042ff00000001828 */
[----:B------:R-:W-:Y:S01]  /*d700*/  FMUL.FTZ R6, R16, c[0x0][0x320] ;  /* 0x0000c80010067a20 */ /* 0x000fe20000410000 */
[----:B------:R-:W-:Y:S01]  /*d710*/  HMMA.16816.F32 R52, R12, R22, R52 ;  /* 0x000000160c34723c */ /* 0x000fe20000001834 */
[----:B------:R-:W-:-:S02]  /*d720*/  FMUL.FTZ R8, R17, c[0x0][0x320] ;  /* 0x0000c80011087a20 */ /* 0x000fc40000410000 */
[----:B------:R-:W-:Y:S02]  /*d730*/  FMUL.FTZ R9, R18, c[0x0][0x320] ;  /* 0x0000c80012097a20 */ /* 0x000fe40000410000 */
[----:B------:R-:W-:Y:S01]  /*d740*/  FMUL.FTZ R10, R19, c[0x0][0x320] ;  /* 0x0000c800130a7a20 */ /* 0x000fe20000410000 */
[----:B------:R-:W1:Y:S01]  /*d750*/  MUFU.TANH R6, R6 ;  /* 0x0000000600067308 */ /* 0x000e620000002400 */
[----:B------:R-:W-:Y:S02]  /*d760*/  FMUL.FTZ R16, R28, c[0x0][0x320] ;  /* 0x0000c8001c107a20 */ /* 0x000fe40000410000 */
[----:B------:R-:W-:Y:S02]  /*d770*/  FMUL.FTZ R11, R29, c[0x0][0x320] ;  /* 0x0000c8001d0b7a20 */ /* 0x000fe40000410000 */
[----:B------:R-:W-:Y:S02]  /*d780*/  FMUL.FTZ R18, R30, c[0x0][0x320] ;  /* 0x0000c8001e127a20 */ /* 0x000fe40000410000 */
[----:B------:R-:W-:Y:S01]  /*d790*/  FMUL.FTZ R17, R31, c[0x0][0x320] ;  /* 0x0000c8001f117a20 */ /* 0x000fe20000410000 */
[----:B------:R-:W2:Y:S01]  /*d7a0*/  MUFU.TANH R8, R8 ;  /* 0x0000000800087308 */ /* 0x000ea20000002400 */
[----:B------:R-:W-:-:S02]  /*d7b0*/  FMUL.FTZ R15, R40, c[0x0][0x320] ;  /* 0x0000c800280f7a20 */ /* 0x000fc40000410000 */
[----:B------:R-:W-:Y:S02]  /*d7c0*/  FMUL.FTZ R13, R41, c[0x0][0x320] ;  /* 0x0000c800290d7a20 */ /* 0x000fe40000410000 */
[----:B------:R-:W-:Y:S02]  /*d7d0*/  FMUL.FTZ R12, R42, c[0x0][0x320] ;  /* 0x0000c8002a0c7a20 */ /* 0x000fe40000410000 */
[----:B------:R-:W-:Y:S01]  /*d7e0*/  FMUL.FTZ R21, R43, c[0x0][0x320] ;  /* 0x0000c8002b157a20 */ /* 0x000fe20000410000 */
[----:B------:R-:W3:Y:S02]  /*d7f0*/  MUFU.TANH R9, R9 ;  /* 0x0000000900097308 */ /* 0x000ee40000002400 */
[----:B------:R-:W-:Y:S02]  /*d800*/  FMUL.FTZ R20, R52, c[0x0][0x320] ;  /* 0x0000c80034147a20 */ /* 0x000fe40000410000 */
[----:B------:R-:W-:Y:S02]  /*d810*/  FMUL.FTZ R14, R53, c[0x0][0x320] ;  /* 0x0000c800350e7a20 */ /* 0x000fe40000410000 */
[----:B------:R-:W-:-:S02]  /*d820*/  FMUL.FTZ R23, R54, c[0x0][0x320] ;  /* 0x0000c80036177a20 */ /* 0x000fc40000410000 */
[----:B------:R-:W-:Y:S01]  /*d830*/  FMUL.FTZ R22, R55, c[0x0][0x320] ;  /* 0x0000c80037167a20 */ /* 0x000fe20000410000 */
[----:B------:R-:W4:Y:S08]  /*d840*/  MUFU.TANH R10, R10 ;  /* 0x0000000a000a7308 */ /* 0x000f300000002400 */
[----:B------:R-:W1:Y:S08]  /*d850*/  MUFU.TANH R16, R16 ;  /* 0x0000001000107308 */ /* 0x000e700000002400 */
        /* <DEDUP_REMOVED lines=10> */
[----:B------:R-:W1:Y:S01]  /*d900*/  MUFU.TANH R22, R22 ;  /* 0x0000001600167308 */ /* 0x000e620000002400 */
[----:B------:R-:W-:Y:S06]  /*d910*/  BAR.SYNC.DEFER_BLOCKING 0x0 ;  /* 0x0000000000007b1d */ /* 0x000fec0000010000 */
[----:B------:R-:W-:Y:S05]  /*d920*/  @P0 BRA `(.L_x_140) ;  /* 0x000002b000000947 */ /* 0x000fea0003800000 */
[----:B--234-:R-:W-:Y:S01]  /*d930*/  IMAD.U32 R19, RZ, RZ, UR9 ;  /* 0x00000009ff137e24 */ /* 0x01cfe2000f8e00ff */
[----:B------:R-:W-:Y:S01]  /*d940*/  ISETP.NE.AND P6, PT, R215, 0x1, PT ;  /* 0x00000001d700780c */ /* 0x000fe20003fc5270 */
[----:B------:R-:W-:-:S03]  /*d950*/  IMAD.MOV.U32 R217, RZ, RZ, RZ ;  /* 0x000000ffffd97224 */ /* 0x000fc600078e00ff */
[----:B------:R-:W-:-:S04]  /*d960*/  IADD3 R19, R216, UR15, R19 ;  /* 0x0000000fd8137c10 */ /* 0x000fc8000fffe013 */
[----:B------:R-:W-:-:S05]  /*d970*/  IADD3 R218, R19, -0x40, RZ ;  /* 0xffffffc013da7810 */ /* 0x000fca0007ffe0ff */
[----:B------:R-:W-:-:S04]  /*d980*/  @P6 IMAD.HI.U32 R19, R218, c[0x0][0x2bc], RZ ;  /* 0x0000af00da136a27 */ /* 0x000fc800078e00ff */
[----:B------:R-:W-:Y:S01]  /*d990*/  IMAD.MOV.U32 R4, RZ, RZ, R218 ;  /* 0x000000ffff047224 */ /* 0x000fe200078e00da */
[----:B------:R-:W-:-:S04]  /*d9a0*/  @P6 SHF.R.U32.HI R4, RZ, c[0x0][0x2c0], R19 ;  /* 0x0000b000ff046a19 */ /* 0x000fc80000011613 */
[----:B------:R-:W-:-:S04]  /*d9b0*/  @!P1 IADD3 R26, P0, R4, UR16, RZ ;  /* 0x00000010041a9c10 */ /* 0x000fc8000ff1e0ff */
[----:B------:R-:W-:Y:S02]  /*d9c0*/  @!P1 LEA.HI.X.SX32 R19, R4, UR7, 0x1, P0 ;  /* 0x0000000704139c11 */ /* 0x000fe400080f0eff */
[----:B------:R-:W-:-:S04]  /*d9d0*/  @!P1 LEA R24, P0, R26, c[0x0][0x2a0], 0x2 ;  /* 0x0000a8001a189a11 */ /* 0x000fc800078010ff */
[----:B------:R-:W-:-:S05]  /*d9e0*/  @!P1 LEA.HI.X R25, R26, c[0x0][0x2a4], R19, 0x2, P0 ;  /* 0x0000a9001a199a11 */ /* 0x000fca00000f1413 */
[----:B------:R-:W2:Y:S01]  /*d9f0*/  @!P1 LDG.E R217, [R24.64] ;  /* 0x0000001618d99981 */ /* 0x000ea2000c1e1900 */
[----:B------:R-:W-:-:S04]  /*da00*/  IMAD.MOV R19, RZ, RZ, -R4 ;  /* 0x000000ffff137224 */ /* 0x000fc800078e0a04 */
[----:B------:R-:W-:-:S04]  /*da10*/  IMAD R218, R19, c[0x0][0x2b8], R218 ;  /* 0x0000ae0013da7a24 */ /* 0x000fc800078e02da */
[----:B------:R-:W-:Y:S01]  /*da20*/  IMAD.WIDE.U32 R26, R218, c[0x0][0x1e0], RZ ;  /* 0x00007800da1a7a25 */ /* 0x000fe200078e00ff */
[----:B------:R-:W-:-:S05]  /*da30*/  SHF.R.S32.HI R19, RZ, 0x1f, R218 ;  /* 0x0000001fff137819 */ /* 0x000fca00000114da */
[----:B------:R-:W-:-:S04]  /*da40*/  IMAD R19, R19, c[0x0][0x1e0], RZ ;  /* 0x0000780013137a24 */ /* 0x000fc800078e02ff */
[----:B------:R-:W-:-:S04]  /*da50*/  IMAD R19, R218, c[0x0][0x1e4], R19 ;  /* 0x00007900da137a24 */ /* 0x000fc800078e0213 */
[----:B------:R-:W-:Y:S01]  /*da60*/  IMAD.IADD R27, R27, 0x1, R19 ;  /* 0x000000011b1b7824 */ /* 0x000fe200078e0213 */
[----:B--2---:R-:W-:-:S03]  /*da70*/  SHF.R.S32.HI R4, RZ, 0x1f, R217 ;  /* 0x0000001fff047819 */ /* 0x004fc600000114d9 */
[----:B------:R-:W-:-:S04]  /*da80*/  IMAD.WIDE.U32 R24, R217, c[0x0][0x1f0], R26 ;  /* 0x00007c00d9187a25 */ /* 0x000fc800078e001a */
[----:B------:R-:W-:Y:S01]  /*da90*/  IMAD R4, R4, c[0x0][0x1f0], RZ ;  /* 0x00007c0004047a24 */ /* 0x000fe200078e02ff */
[----:B------:R-:W-:-:S03]  /*daa0*/  IADD3 R19, P0, R24, UR24, RZ ;  /* 0x0000001818137c10 */ /* 0x000fc6000ff1e0ff */
[----:B------:R-:W-:-:S05]  /*dab0*/  IMAD R4, R217, c[0x0][0x1f4], R4 ;  /* 0x00007d00d9047a24 */ /* 0x000fca00078e0204 */
[----:B------:R-:W-:Y:S02]  /*dac0*/  IADD3.X R24, R25, UR6, R4, P0, !PT ;  /* 0x0000000619187c10 */ /* 0x000fe400087fe404 */
[----:B------:R-:W-:-:S04]  /*dad0*/  LEA R4, P0, R19, c[0x0][0x1c8], 0x1 ;  /* 0x0000720013047a11 */ /* 0x000fc800078008ff */
[----:B------:R-:W-:Y:S02]  /*dae0*/  LEA.HI.X R19, R19, c[0x0][0x1cc], R24, 0x1, P0 ;  /* 0x0000730013137a11 */ /* 0x000fe400000f0c18 */
[----:B------:R-:W2:Y:S04]  /*daf0*/  SHFL.IDX PT, R4, R4, RZ, 0x181f ;  /* 0x00181fff04047589 */ /* 0x000ea800000e0000 */
[----:B------:R-:W3:Y:S01]  /*db00*/  SHFL.IDX PT, R19, R19, RZ, 0x181f ;  /* 0x00181fff13137589 */ /* 0x000ee200000e0000 */
[----:B--2---:R-:W-:-:S04]  /*db10*/  LEA R28, P0, R150, R4, 0x1 ;  /* 0x00000004961c7211 */ /* 0x004fc800078008ff */
[----:B---3--:R-:W-:Y:S02]  /*db20*/  LEA.HI.X R29, R150, R19, R221, 0x1, P0 ;  /* 0x00000013961d7211 */ /* 0x008fe400000f0cdd */
[----:B------:R-:W-:-:S03]  /*db30*/  LEA R26, P0, R151, R4, 0x1 ;  /* 0x00000004971a7211 */ /* 0x000fc600078008ff */
[----:B------:R-:W-:Y:S01]  /*db40*/  @!PT LDS RZ, [RZ] ;  /* 0x00000000fffff984 */ /* 0x000fe20000000800 */
[----:B------:R2:W-:Y:S01]  /*db50*/  LDGSTS.E.BYPASS.LTC128B.128 [R219+0xc080], [R28.64], !P4 ;  /* 0x0c0800001cdb7fae */ /* 0x0005e2000e101d56 */
[----:B------:R-:W-:Y:S02]  /*db60*/  LEA.HI.X R27, R151, R19, R224, 0x1, P0 ;  /* 0x00000013971b7211 */ /* 0x000fe400000f0ce0 */
[----:B------:R-:W-:-:S03]  /*db70*/  LEA R24, P0, R149, R4, 0x1 ;  /* 0x0000000495187211 */ /* 0x000fc600078008ff */
[----:B------:R2:W-:Y:S01]  /*db80*/  LDGSTS.E.BYPASS.LTC128B.128 [R219+0xd080], [R26.64], !P5 ;  /* 0x0d0800001adb7fae */ /* 0x0005e2000e901d56 */
[----:B------:R-:W-:Y:S02]  /*db90*/  LEA.HI.X R25, R149, R19, R2, 0x1, P0 ;  /* 0x0000001395197211 */ /* 0x000fe400000f0c02 */
[----:B------:R-:W-:-:S03]  /*dba0*/  LEA R30, P0, R220, R4, 0x1 ;  /* 0x00000004dc1e7211 */ /* 0x000fc600078008ff */
[----:B------:R2:W-:Y:S01]  /*dbb0*/  LDGSTS.E.BYPASS.LTC128B.128 [R219+0xe080], [R24.64], !P3 ;  /* 0x0e08000018db7fae */ /* 0x0005e2000d901d56 */
[----:B------:R-:W-:-:S05]  /*dbc0*/  LEA.HI.X R31, R220, R19, R7, 0x1, P0 ;  /* 0x00000013dc1f7211 */ /* 0x000fca00000f0c07 */
[----:B------:R2:W-:Y:S04]  /*dbd0*/  LDGSTS.E.BYPASS.LTC128B.128 [R219+0xf080], [R30.64], !P2 ;  /* 0x0f0800001edb7fae */ /* 0x0005e8000d101d56 */
.L_x_140:
[----:B--234-:R-:W-:Y:S01]  /*dbe0*/  LOP3.LUT R3, R3, 0xffffffe0, RZ, 0xc0, !PT ;  /* 0xffffffe003037812 */ /* 0x01cfe200078ec0ff */
[----:B------:R-:W-:Y:S01]  /*dbf0*/  IMAD.U32 R25, RZ, RZ, UR8 ;  /* 0x00000008ff197e24 */ /* 0x000fe2000f8e00ff */
[----:B------:R-:W0:Y:S01]  /*dc00*/  LDGDEPBAR ;  /* 0x00000000000079af */ /* 0x000e220000000000 */
[----:B------:R-:W-:Y:S02]  /*dc10*/  IMAD.SHL.U32 R211, R211, 0x2, RZ ;  /* 0x00000002d3d37824 */ /* 0x000fe400078e00ff */
[----:B------:R-:W-:Y:S02]  /*dc20*/  IMAD.IADD R62, R62, 0x1, -R3 ;  /* 0x000000013e3e7824 */ /* 0x000fe400078e0a03 */
[--C-:B------:R-:W-:Y:S01]  /*dc30*/  IMAD R206, R0, 0x2, R211.reuse ;  /* 0x0000000200ce7824 */ /* 0x100fe200078e02d3 */
[----:B------:R-:W-:Y:S01]  /*dc40*/  LDSM.16.MT88.4 R140, [R211+0x8080] ;  /* 0x00808000d38c783b */ /* 0x000fe20000004200 */
[C---:B------:R-:W-:Y:S01]  /*dc50*/  IMAD R205, R5.reuse, 0x2, R211 ;  /* 0x0000000205cd7824 */ /* 0x040fe200078e02d3 */
[----:B------:R-:W-:Y:S01]  /*dc60*/  SHF.R.S32.HI R3, RZ, 0x1f, R62 ;  /* 0x0000001fff037819 */ /* 0x000fe2000001143e */
[----:B------:R-:W-:Y:S01]  /*dc70*/  IMAD R204, R5, 0x2, R206 ;  /* 0x0000000205cc7824 */ /* 0x000fe200078e02ce */
[----:B------:R-:W-:Y:S02]  /*dc80*/  LDSM.16.MT88.4 R132, [R206+0x8080] ;  /* 0x00808000ce84783b */ /* 0x000fe40000004200 */
[----:B------:R-:W-:-:S02]  /*dc90*/  LEA.HI R3, R3, R62, RZ, 0x2 ;  /* 0x0000003e03037211 */ /* 0x000fc400078f10ff */
[----:B------:R-:W-:Y:S02]  /*dca0*/  LDSM.16.MT88.4 R32, [R204+0x8080] ;  /* 0x00808000cc20783b */ /* 0x000fe40000004200 */
[----:B------:R-:W-:Y:S02]  /*dcb0*/  LOP3.LUT R3, R3, 0x7ffffffc, RZ, 0xc0, !PT ;  /* 0x7ffffffc03037812 */ /* 0x000fe400078ec0ff */
[----:B------:R-:W-:Y:S03]  /*dcc0*/  LDSM.16.MT88.4 R40, [R211+0x9080] ;  /* 0x00908000d328783b */ /* 0x000fe60000004200 */
[----:B------:R-:W-:Y:S01]  /*dcd0*/  IMAD.IADD R62, R62, 0x1, -R3 ;  /* 0x000000013e3e7824 */ /* 0x000fe200078e0a03 */
[----:B------:R-:W-:Y:S03]  /*dce0*/  LDSM.16.MT88.4 R48, [R206+0x9080] ;  /* 0x00908000ce30783b */ /* 0x000fe60000004200 */
[----:B------:R-:W-:Y:S01]  /*dcf0*/  IMAD R25, R62, -0x2, R25 ;  /* 0xfffffffe3e197824 */ /* 0x000fe200078e0219 */
[----:B------:R-:W-:Y:S04]  /*dd00*/  LDSM.16.MT88.4 R56, [R205+0x9080] ;  /* 0x00908000cd38783b */ /* 0x000fe80000004200 */
[----:B------:R-:W-:Y:S01]  /*dd10*/  ISETP.GT.AND P0, PT, R25, RZ, PT ;  /* 0x000000ff1900720c */ /* 0x000fe20003f04270 */
[----:B------:R-:W-:Y:S03]  /*dd20*/  LDSM.16.MT88.4 R72, [R211+0xa080] ;  /* 0x00a08000d348783b */ /* 0x000fe60000004200 */
[----:B------:R-:W-:Y:S01]  /*dd30*/  FSEL R19, R9, -INF , P0 ;  /* 0xff80000009137808 */ /* 0x000fe20000000000 */
[----:B------:R-:W-:Y:S01]  /*dd40*/  LDSM.16.MT88.4 R64, [R204+0x9080] ;  /* 0x00908000cc40783b */ /* 0x000fe20000004200 */
[----:B-1----:R-:W-:-:S02]  /*dd50*/  FSEL R3, R6, -INF , P0 ;  /* 0xff80000006037808 */ /* 0x002fc40000000000 */
[C---:B------:R-:W-:Y:S01]  /*dd60*/  ISETP.GT.AND P0, PT, R25.reuse, 0x1, PT ;  /* 0x000000011900780c */ /* 0x040fe20003f04270 */
[----:B------:R-:W-:Y:S03]  /*dd70*/  LDSM.16.MT88.4 R80, [R206+0xa080] ;  /* 0x00a08000ce50783b */ /* 0x000fe60000004200 */
[----:B------:R-:W-:Y:S01]  /*dd80*/  FSEL R228, R10, -INF , P0 ;  /* 0xff8000000ae47808 */ /* 0x000fe20000000000 */
[----:B------:R-:W-:Y:S01]  /*dd90*/  LDSM.16.MT88.4 R88, [R205+0xa080] ;  /* 0x00a08000cd58783b */ /* 0x000fe20000004200 */
[----:B------:R-:W-:Y:S02]  /*dda0*/  FSEL R24, R8, -INF , P0 ;  /* 0xff80000008187808 */ /* 0x000fe40000000000 */
[----:B------:R-:W-:Y:S01]  /*ddb0*/  ISETP.GT.AND P0, PT, R25, 0x8, PT ;  /* 0x000000081900780c */ /* 0x000fe20003f04270 */
[----:B------:R-:W-:Y:S01]  /*ddc0*/  LDSM.16.MT88.4 R96, [R204+0xa080] ;  /* 0x00a08000cc60783b */ /* 0x000fe20000004200 */
[----:B------:R-:W-:-:S02]  /*ddd0*/  FMNMX.FTZ R8, R3, R24, !PT ;  /* 0x0000001803087209 */ /* 0x000fc40007810000 */
[----:B------:R-:W-:Y:S01]  /*dde0*/  FSEL R6, R18, -INF , P0 ;  /* 0xff80000012067808 */ /* 0x000fe20000000000 */
[----:B------:R-:W-:Y:S01]  /*ddf0*/  LDSM.16.MT88.4 R104, [R211+0xb080] ;  /* 0x00b08000d368783b */ /* 0x000fe20000004200 */
[----:B------:R-:W-:Y:S02]  /*de00*/  FSEL R9, R16, -INF , P0 ;  /* 0xff80000010097808 */ /* 0x000fe40000000000 */
[----:B------:R-:W-:Y:S01]  /*de10*/  ISETP.GT.AND P0, PT, R25, 0x9, PT ;  /* 0x000000091900780c */ /* 0x000fe20003f04270 */
[----:B------:R-:W-:Y:S01]  /*de20*/  LDSM.16.MT88.4 R112, [R206+0xb080] ;  /* 0x00b08000ce70783b */ /* 0x000fe20000004200 */
[----:B------:R-:W-:Y:S02]  /*de30*/  FMNMX.FTZ R8, R9, R8, !PT ;  /* 0x0000000809087209 */ /* 0x000fe40007810000 */
[----:B------:R-:W-:Y:S01]  /*de40*/  FSEL R4, R17, -INF , P0 ;  /* 0xff80000011047808 */ /* 0x000fe20000000000 */
[----:B------:R-:W-:Y:S01]  /*de50*/  LDSM.16.MT88.4 R120, [R205+0xb080] ;  /* 0x00b08000cd78783b */ /* 0x000fe20000004200 */
[----:B------:R-:W-:-:S02]  /*de60*/  FSEL R17, R11, -INF , P0 ;  /* 0xff8000000b117808 */ /* 0x000fc40000000000 */
[----:B------:R-:W-:Y:S01]  /*de70*/  ISETP.GT.AND P0, PT, R25, 0x10, PT ;  /* 0x000000101900780c */ /* 0x000fe20003f04270 */
[----:B------:R-:W-:Y:S01]  /*de80*/  LDSM.16.MT88.4 R192, [R205+0x8880] ;  /* 0x00888000cdc0783b */ /* 0x000fe20000004200 */
[----:B------:R-:W-:Y:S02]  /*de90*/  FMNMX.FTZ R8, R17, R8, !PT ;  /* 0x0000000811087209 */ /* 0x000fe40007810000 */
        /* <DEDUP_REMOVED lines=20> */
[----:B------:R-:W-:Y:S02]  /*dfe0*/  FMNMX.FTZ R14, R7, R8, !PT ;  /* 0x00000008070e7209 */ /* 0x000fe40007810000 */
[----:B------:R-:W-:Y:S01]  /*dff0*/  FMNMX.FTZ R21, R6, R21, !PT ;  /* 0x0000001506157209 */ /* 0x000fe20007810000 */
[----:B------:R-:W-:Y:S01]  /*e000*/  LDSM.16.MT88.4 R160, [R205+0xa880] ;  /* 0x00a88000cda0783b */ /* 0x000fe20000004200 */
[----:B------:R-:W-:-:S02]  /*e010*/  FMNMX.FTZ R14, R11, R14, !PT ;  /* 0x0000000e0b0e7209 */ /* 0x000fc40007810000 */
[----:B------:R-:W-:Y:S01]  /*e020*/  FMNMX.FTZ R21, R4, R21, !PT ;  /* 0x0000001504157209 */ /* 0x000fe20007810000 */
[----:B------:R-:W-:Y:S01]  /*e030*/  LDSM.16.MT88.4 R156, [R204+0xa880] ;  /* 0x00a88000cc9c783b */ /* 0x000fe20000004200 */
[----:B------:R-:W-:Y:S02]  /*e040*/  FSEL R8, R22, -INF , P0 ;  /* 0xff80000016087808 */ /* 0x000fe40000000000 */
[----:B------:R-:W-:Y:S01]  /*e050*/  FMNMX.FTZ R21, R12, R21, !PT ;  /* 0x000000150c157209 */ /* 0x000fe20007810000 */
[----:B------:R-:W1:Y:S03]  /*e060*/  SHFL.BFLY PT, R23, R14, 0x2, 0x1f ;  /* 0x0c401f000e177f89 */ /* 0x000e6600000e0000 */
[----:B------:R-:W-:Y:S01]  /*e070*/  FMNMX.FTZ R21, R16, R21, !PT ;  /* 0x0000001510157209 */ /* 0x000fe20007810000 */
[----:B------:R-:W-:Y:S03]  /*e080*/  LDSM.16.MT88.4 R152, [R211+0xb880] ;  /* 0x00b88000d398783b */ /* 0x000fe60000004200 */
[----:B------:R-:W-:-:S04]  /*e090*/  FMNMX.FTZ R21, R10, R21, !PT ;  /* 0x000000150a157209 */ /* 0x000fc80007810000 */
[----:B------:R-:W-:-:S05]  /*e0a0*/  FMNMX.FTZ R20, R8, R21, !PT ;  /* 0x0000001508147209 */ /* 0x000fca0007810000 */
[----:B------:R-:W2:Y:S01]  /*e0b0*/  SHFL.BFLY PT, R21, R20, 0x2, 0x1f ;  /* 0x0c401f0014157f89 */ /* 0x000ea200000e0000 */
[----:B-1----:R-:W-:-:S05]  /*e0c0*/  FMNMX.FTZ R23, R14, R23, !PT ;  /* 0x000000170e177209 */ /* 0x002fca0007810000 */
[----:B------:R-:W1:Y:S01]  /*e0d0*/  SHFL.BFLY PT, R148, R23, 0x1, 0x1f ;  /* 0x0c201f0017947f89 */ /* 0x000e6200000e0000 */
[----:B--2---:R-:W-:-:S05]  /*e0e0*/  FMNMX.FTZ R21, R20, R21, !PT ;  /* 0x0000001514157209 */ /* 0x004fca0007810000 */
[----:B------:R-:W2:Y:S01]  /*e0f0*/  SHFL.BFLY PT, R18, R21, 0x1, 0x1f ;  /* 0x0c201f0015127f89 */ /* 0x000ea200000e0000 */
[----:B-1----:R-:W-:-:S04]  /*e100*/  FMNMX.FTZ R148, R23, R148, !PT ;  /* 0x0000009417947209 */ /* 0x002fc80007810000 */
[C---:B------:R-:W-:Y:S01]  /*e110*/  FSETP.NEU.FTZ.AND P0, PT, R148.reuse, -INF , PT ;  /* 0xff8000009400780b */ /* 0x040fe20003f1d000 */
[----:B------:R-:W-:-:S05]  /*e120*/  FMUL.FTZ R14, R148, c[0x0][0x2d0] ;  /* 0x0000b400940e7a20 */ /* 0x000fca0000410000 */
[----:B------:R-:W-:-:S05]  /*e130*/  FSEL R14, R14, RZ, P0 ;  /* 0x000000ff0e0e7208 */ /* 0x000fca0000000000 */
[--C-:B------:R-:W-:Y:S01]  /*e140*/  FFMA.FTZ R226, R3, c[0x0][0x2d0], -R14.reuse ;  /* 0x0000b40003e27a23 */ /* 0x100fe2000001080e */
[----:B--2---:R-:W-:Y:S01]  /*e150*/  FMNMX.FTZ R3, R18, R21, !PT ;  /* 0x0000001512037209 */ /* 0x004fe20007810000 */
[--C-:B------:R-:W-:Y:S02]  /*e160*/  FFMA.FTZ R223, R9, c[0x0][0x2d0], -R14.reuse ;  /* 0x0000b40009df7a23 */ /* 0x100fe4000001080e */
[--C-:B------:R-:W-:Y:S01]  /*e170*/  FFMA.FTZ R225, R24, c[0x0][0x2d0], -R14.reuse ;  /* 0x0000b40018e17a23 */ /* 0x100fe2000001080e */
[C---:B------:R-:W-:Y:S01]  /*e180*/  FSETP.NEU.FTZ.AND P0, PT, R3.reuse, -INF , PT ;  /* 0xff8000000300780b */ /* 0x040fe20003f1d000 */
[----:B------:R-:W-:Y:S01]  /*e190*/  FMUL.FTZ R9, R3, c[0x0][0x2d0] ;  /* 0x0000b40003097a20 */ /* 0x000fe20000410000 */
[----:B------:R-:W1:Y:S01]  /*e1a0*/  LDSM.16.MT88.4 R24, [R205+0x8080] ;  /* 0x00808000cd18783b */ /* 0x000e620000004200 */
[--C-:B------:R-:W-:Y:S01]  /*e1b0*/  FFMA.FTZ R222, R17, c[0x0][0x2d0], -R14.reuse ;  /* 0x0000b40011de7a23 */ /* 0x100fe2000001080e */
[----:B------:R-:W-:Y:S01]  /*e1c0*/  MUFU.EX2 R226, R226 ;  /* 0x000000e200e27308 */ /* 0x000fe20000000800 */
[--C-:B------:R-:W-:Y:S01]  /*e1d0*/  FFMA.FTZ R232, R7, c[0x0][0x2d0], -R14.reuse ;  /* 0x0000b40007e87a23 */ /* 0x100fe2000001080e */
[----:B------:R-:W-:Y:S01]  /*e1e0*/  FSEL R9, R9, RZ, P0 ;  /* 0x000000ff09097208 */ /* 0x000fe20000000000 */
[--C-:B------:R-:W-:Y:S01]  /*e1f0*/  FFMA.FTZ R230, R15, c[0x0][0x2d0], -R14.reuse ;  /* 0x0000b4000fe67a23 */ /* 0x100fe2000001080e */
[----:B------:R-:W-:Y:S01]  /*e200*/  PLOP3.LUT P0, PT, PT, PT, UP0, 0x40, 0x0 ;  /* 0x000000000000781c */ /* 0x000fe20003f0e808 */
[----:B------:R-:W-:-:S02]  /*e210*/  FFMA.FTZ R231, R13, c[0x0][0x2d0], -R14 ;  /* 0x0000b4000de77a23 */ /* 0x000fc4000001080e */
[--C-:B------:R-:W-:Y:S01]  /*e220*/  FFMA.FTZ R227, R19, c[0x0][0x2d0], -R9.reuse ;  /* 0x0000b40013e37a23 */ /* 0x100fe20000010809 */
[----:B------:R-:W2:Y:S01]  /*e230*/  MUFU.EX2 R225, R225 ;  /* 0x000000e100e17308 */ /* 0x000ea20000000800 */
[--C-:B------:R-:W-:Y:S02]  /*e240*/  FFMA.FTZ R228, R228, c[0x0][0x2d0], -R9.reuse ;  /* 0x0000b400e4e47a23 */ /* 0x100fe40000010809 */
[--C-:B------:R-:W-:Y:S02]  /*e250*/  FFMA.FTZ R229, R6, c[0x0][0x2d0], -R9.reuse ;  /* 0x0000b40006e57a23 */ /* 0x100fe40000010809 */
[----:B------:R-:W-:Y:S02]  /*e260*/  FFMA.FTZ R0, R4, c[0x0][0x2d0], -R9 ;  /* 0x0000b40004007a23 */ /* 0x000fe40000010809 */
[----:B------:R-:W3:Y:S01]  /*e270*/  LDSM.16.MT88.4 R4, [R204+0xb080] ;  /* 0x00b08000cc04783b */ /* 0x000ee20000004200 */
[----:B------:R-:W-:Y:S01]  /*e280*/  MUFU.EX2 R223, R223 ;  /* 0x000000df00df7308 */ /* 0x000fe20000000800 */
[----:B------:R-:W-:-:S02]  /*e290*/  FFMA.FTZ R233, R11, c[0x0][0x2d0], -R14 ;  /* 0x0000b4000be97a23 */ /* 0x000fc4000001080e */
[--C-:B------:R-:W-:Y:S02]  /*e2a0*/  FFMA.FTZ R234, R12, c[0x0][0x2d0], -R9.reuse ;  /* 0x0000b4000cea7a23 */ /* 0x100fe40000010809 */
[--C-:B------:R-:W-:Y:S01]  /*e2b0*/  FFMA.FTZ R235, R16, c[0x0][0x2d0], -R9.reuse ;  /* 0x0000b40010eb7a23 */ /* 0x100fe20000010809 */
[----:B------:R-:W4:Y:S01]  /*e2c0*/  LDSM.16.MT88.4 R12, [R211+0x8880] ;  /* 0x00888000d30c783b */ /* 0x000f220000004200 */
[--C-:B------:R-:W-:Y:S01]  /*e2d0*/  FFMA.FTZ R236, R10, c[0x0][0x2d0], -R9.reuse ;  /* 0x0000b4000aec7a23 */ /* 0x100fe20000010809 */
[----:B------:R-:W5:Y:S01]  /*e2e0*/  MUFU.EX2 R222, R222 ;  /* 0x000000de00de7308 */ /* 0x000f620000000800 */
[----:B------:R-:W-:Y:S01]  /*e2f0*/  FFMA.FTZ R237, R8, c[0x0][0x2d0], -R9 ;  /* 0x0000b40008ed7a23 */ /* 0x000fe20000010809 */
[----:B--2---:R-:W-:Y:S01]  /*e300*/  F2FP.PACK_AB R128, R225, R226 ;  /* 0x000000e2e180723e */ /* 0x004fe200000000ff */
[----:B------:R-:W2:Y:S01]  /*e310*/  LDSM.16.MT88.4 R8, [R206+0x8880] ;  /* 0x00888000ce08783b */ /* 0x000ea20000004200 */
[----:B------:R-:W-:-:S03]  /*e320*/  FADD.FTZ R226, R226, R225 ;  /* 0x000000e1e2e27221 */ /* 0x000fc60000010000 */
[----:B------:R-:W1:Y:S01]  /*e330*/  LDSM.16.MT88.4 R16, [R206+0xb880] ;  /* 0x00b88000ce10783b */ /* 0x000e620000004200 */
[----:B------:R-:W-:Y:S08]  /*e340*/  MUFU.EX2 R227, R227 ;  /* 0x000000e300e37308 */ /* 0x000ff00000000800 */
[----:B------:R-:W3:Y:S01]  /*e350*/  MUFU.EX2 R228, R228 ;  /* 0x000000e400e47308 */ /* 0x000ee20000000800 */
[----:B-----5:R-:W-:Y:S01]  /*e360*/  F2FP.PACK_AB R130, R222, R223 ;  /* 0x000000dfde82723e */ /* 0x020fe200000000ff */
[----:B------:R-:W-:-:S04]  /*e370*/  FADD.FTZ R223, R223, R226 ;  /* 0x000000e2dfdf7221 */ /* 0x000fc80000010000 */
[----:B------:R-:W-:Y:S02]  /*e380*/  FADD.FTZ R223, R222, R223 ;  /* 0x000000dfdedf7221 */ /* 0x000fe40000010000 */
[----:B------:R-:W-:Y:S08]  /*e390*/  MUFU.EX2 R229, R229 ;  /* 0x000000e500e57308 */ /* 0x000ff00000000800 */
[----:B------:R-:W5:Y:S01]  /*e3a0*/  MUFU.EX2 R0, R0 ;  /* 0x0000000000007308 */ /* 0x000f620000000800 */
[----:B---3--:R-:W-:Y:S01]  /*e3b0*/  F2FP.PACK_AB R129, R228, R227 ;  /* 0x000000e3e481723e */ /* 0x008fe200000000ff */
[----:B------:R-:W-:-:S06]  /*e3c0*/  FADD.FTZ R228, R227, R228 ;  /* 0x000000e4e3e47221 */ /* 0x000fcc0000010000 */
[----:B------:R-:W-:Y:S01]  /*e3d0*/  MUFU.EX2 R230, R230 ;  /* 0x000000e600e67308 */ /* 0x000fe20000000800 */
[----:B-----5:R-:W-:-:S07]  /*e3e0*/  F2FP.PACK_AB R131, R0, R229 ;  /* 0x000000e50083723e */ /* 0x020fce00000000ff */
[----:B------:R-:W3:Y:S01]  /*e3f0*/  MUFU.EX2 R231, R231 ;  /* 0x000000e700e77308 */ /* 0x000ee20000000800 */
[----:B------:R-:W-:-:S04]  /*e400*/  FADD.FTZ R229, R229, R228 ;  /* 0x000000e4e5e57221 */ /* 0x000fc80000010000 */
[----:B------:R-:W-:Y:S01]  /*e410*/  FADD.FTZ R229, R0, R229 ;  /* 0x000000e500e57221 */ /* 0x000fe20000010000 */
[C---:B------:R-:W-:Y:S02]  /*e420*/  HMMA.16816.F32 R144, R128.reuse, R140, RZ ;  /* 0x0000008c8090723c */ /* 0x040fe400000018ff */
[----:B------:R-:W-:Y:S06]  /*e430*/  MUFU.EX2 R232, R232 ;  /* 0x000000e800e87308 */ /* 0x000fec0000000800 */
[C---:B------:R-:W-:Y:S02]  /*e440*/  HMMA.16816.F32 R136, R128.reuse, R132, RZ ;  /* 0x000000848088723c */ /* 0x040fe400000018ff */
[----:B------:R-:W-:Y:S06]  /*e450*/  MUFU.EX2 R233, R233 ;  /* 0x000000e900e97308 */ /* 0x000fec0000000800 */
[C---:B------:R-:W-:Y:S02]  /*e460*/  HMMA.16816.F32 R140, R128.reuse, R142, RZ ;  /* 0x0000008e808c723c */ /* 0x040fe400000018ff */
[----:B------:R-:W-:Y:S06]  /*e470*/  MUFU.EX2 R234, R234 ;  /* 0x000000ea00ea7308 */ /* 0x000fec0000000800 */
[C---:B------:R-:W-:Y:S02]  /*e480*/  HMMA.16816.F32 R132, R128.reuse, R134, RZ ;  /* 0x000000868084723c */ /* 0x040fe400000018ff */
[----:B------:R-:W5:Y:S06]  /*e490*/  MUFU.EX2 R235, R235 ;  /* 0x000000eb00eb7308 */ /* 0x000f6c0000000800 */
[C---:B-1----:R-:W-:Y:S02]  /*e4a0*/  HMMA.16816.F32 R20, R128.reuse, R24, RZ ;  /* 0x000000188014723c */ /* 0x042fe400000018ff */
[----:B------:R-:W-:Y:S06]  /*e4b0*/  MUFU.EX2 R236, R236 ;  /* 0x000000ec00ec7308 */ /* 0x000fec0000000800 */
[C---:B------:R-:W-:Y:S02]  /*e4c0*/  HMMA.16816.F32 R28, R128.reuse, R32, RZ ;  /* 0x00000020801c723c */ /* 0x040fe400000018ff */
[----:B------:R-:W1:Y:S06]  /*e4d0*/  MUFU.EX2 R237, R237 ;  /* 0x000000ed00ed7308 */ /* 0x000e6c0000000800 */
[C---:B------:R-:W-:Y:S08]  /*e4e0*/  HMMA.16816.F32 R36, R128.reuse, R40, RZ ;  /* 0x000000288024723c */ /* 0x040ff000000018ff */
        /* <DEDUP_REMOVED lines=23> */
[C---:B------:R-:W-:Y:S07]  /*e660*/  HMMA.16816.F32 R124, R128.reuse, R4, RZ ;  /* 0x00000004807c723c */ /* 0x040fee00000018ff */
[----:B---3--:R-:W-:Y:S01]  /*e670*/  F2FP.PACK_AB R4, R231, R230 ;  /* 0x000000e6e704723e */ /* 0x008fe200000000ff */
[----:B------:R-:W-:Y:S01]  /*e680*/  HMMA.16816.F32 R128, R128, R6, RZ ;  /* 0x000000068080723c */ /* 0x000fe200000018ff */
[----:B-----5:R-:W-:Y:S01]  /*e690*/  F2FP.PACK_AB R5, R235, R234 ;  /* 0x000000eaeb05723e */ /* 0x020fe200000000ff */
[----:B------:R-:W-:-:S02]  /*e6a0*/  FADD.FTZ R230, R230, R223 ;  /* 0x000000dfe6e67221 */ /* 0x000fc40000010000 */
[----:B------:R-:W-:Y:S02]  /*e6b0*/  FADD.FTZ R234, R234, R229 ;  /* 0x000000e5eaea7221 */ /* 0x000fe40000010000 */
[----:B------:R-:W-:Y:S01]  /*e6c0*/  FADD.FTZ R231, R231, R230 ;  /* 0x000000e6e7e77221 */ /* 0x000fe20000010000 */
[----:B------:R-:W-:Y:S01]  /*e6d0*/  F2FP.PACK_AB R6, R233, R232 ;  /* 0x000000e8e906723e */ /* 0x000fe200000000ff */
[----:B------:R-:W-:Y:S01]  /*e6e0*/  FADD.FTZ R235, R235, R234 ;  /* 0x000000eaebeb7221 */ /* 0x000fe20000010000 */
[----:B-1----:R-:W-:Y:S01]  /*e6f0*/  F2FP.PACK_AB R7, R237, R236 ;  /* 0x000000eced07723e */ /* 0x002fe200000000ff */
[----:B------:R-:W-:Y:S02]  /*e700*/  FADD.FTZ R232, R232, R231 ;  /* 0x000000e7e8e87221 */ /* 0x000fe40000010000 */
[----:B------:R-:W-:Y:S02]  /*e710*/  FADD.FTZ R236, R236, R235 ;  /* 0x000000ebecec7221 */ /* 0x000fe40000010000 */
[----:B------:R-:W-:-:S02]  /*e720*/  FADD.FTZ R231, R233, R232 ;  /* 0x000000e8e9e77221 */ /* 0x000fc40000010000 */
[----:B----4-:R-:W-:Y:S01]  /*e730*/  HMMA.16816.F32 R144, R4, R12, R144 ;  /* 0x0000000c0490723c */ /* 0x010fe20000001890 */
[----:B------:R-:W-:-:S07]  /*e740*/  FADD.FTZ R229, R237, R236 ;  /* 0x000000ecede57221 */ /* 0x000fce0000010000 */
[C---:B------:R-:W-:Y:S01]  /*e750*/  HMMA.16816.F32 R140, R4.reuse, R14, R140 ;  /* 0x0000000e048c723c */ /* 0x040fe2000000188c */
[----:B------:R-:W1:Y:S07]  /*e760*/  LDSM.16.MT88.4 R12, [R205+0xb880] ;  /* 0x00b88000cd0c783b */ /* 0x000e6e0000004200 */
[C---:B--2---:R-:W-:Y:S08]  /*e770*/  HMMA.16816.F32 R136, R4.reuse, R8, R136 ;  /* 0x000000080488723c */ /* 0x044ff00000001888 */
[C---:B------:R-:W-:Y:S01]  /*e780*/  HMMA.16816.F32 R132, R4.reuse, R10, R132 ;  /* 0x0000000a0484723c */ /* 0x040fe20000001884 */
[----:B------:R-:W2:Y:S07]  /*e790*/  LDSM.16.MT88.4 R8, [R204+0xb880] ;  /* 0x00b88000cc08783b */ /* 0x000eae0000004200 */
[C---:B------:R-:W-:Y:S08]  /*e7a0*/  HMMA.16816.F32 R20, R4.reuse, R192, R20 ;  /* 0x000000c00414723c */ /* 0x040ff00000001814 */
        /* <DEDUP_REMOVED lines=23> */
[C---:B-1----:R-:W-:Y:S08]  /*e920*/  HMMA.16816.F32 R116, R4.reuse, R12, R116 ;  /* 0x0000000c0474723c */ /* 0x042ff00000001874 */
[C---:B------:R-:W-:Y:S08]  /*e930*/  HMMA.16816.F32 R120, R4.reuse, R14, R120 ;  /* 0x0000000e0478723c */ /* 0x040ff00000001878 */
[C---:B--2---:R-:W-:Y:S08]  /*e940*/  HMMA.16816.F32 R124, R4.reuse, R8, R124 ;  /* 0x00000008047c723c */ /* 0x044ff0000000187c */
[----:B------:R-:W-:Y:S01]  /*e950*/  HMMA.16816.F32 R128, R4, R10, R128 ;  /* 0x0000000a0480723c */ /* 0x000fe20000001880 */
[----:B------:R-:W-:Y:S07]  /*e960*/  @P0 BRA `(.L_x_141) ;  /* 0x0000231000000947 */ /* 0x000fee0003800000 */
[C---:B------:R-:W-:Y:S01]  /*e970*/  SHF.L.U64.HI R222, R150.reuse, 0x1, R221 ;  /* 0x0000000196de7819 */ /* 0x040fe200000102dd */
[----:B------:R-:W-:Y:S01]  /*e980*/  IMAD.SHL.U32 R223, R150, 0x2, RZ ;  /* 0x0000000296df7824 */ /* 0x000fe200078e00ff */
[----:B------:R-:W-:Y:S01]  /*e990*/  SHF.L.U64.HI R226, R149, 0x1, R2 ;  /* 0x0000000195e27819 */ /* 0x000fe20000010202 */
[----:B------:R-:W-:Y:S01]  /*e9a0*/  IMAD.SHL.U32 R225, R151, 0x2, RZ ;  /* 0x0000000297e17824 */ /* 0x000fe200078e00ff */
[----:B------:R-:W-:Y:S01]  /*e9b0*/  SHF.L.U32 R227, R149, 0x1, RZ ;  /* 0x0000000195e37819 */ /* 0x000fe200000006ff */
[----:B------:R-:W-:Y:S01]  /*e9c0*/  IMAD.MOV.U32 R0, RZ, RZ, R3 ;  /* 0x000000ffff007224 */ /* 0x000fe200078e0003 */
[----:B------:R-:W-:Y:S01]  /*e9d0*/  SHF.L.U64.HI R224, R151, 0x1, R224 ;  /* 0x0000000197e07819 */ /* 0x000fe200000102e0 */
[----:B------:R-:W-:Y:S01]  /*e9e0*/  ULDC UR8, c[0x0][0x210] ;  /* 0x0000840000087ab9 */ /* 0x000fe20000000800 */
[----:B------:R-:W-:Y:S01]  /*e9f0*/  MOV R149, R148 ;  /* 0x0000009400957202 */ /* 0x000fe20000000f00 */
[----:B------:R-:W-:Y:S01]  /*ea00*/  ULDC UR4, c[0x0][0x1e8] ;  /* 0x00007a0000047ab9 */ /* 0x000fe20000000800 */
[----:B------:R-:W-:Y:S01]  /*ea10*/  SHF.R.S32.HI R221, RZ, 0x1f, R220 ;  /* 0x0000001fffdd7819 */ /* 0x000fe200000114dc */
[----:B------:R-:W-:-:S02]  /*ea20*/  ULEA.HI.SX32 UR10, UR10, 0xfffffffe, 0x1b ;  /* 0xfffffffe0a0a7891 */ /* 0x000fc4000f8fda3f */
[----:B------:R-:W-:Y:S02]  /*ea30*/  UIMAD UR8, UR13, UR8, URZ ;  /* 0x000000080d0872a4 */ /* 0x000fe4000f8e023f */
[----:B------:R-:W-:Y:S02]  /*ea40*/  UIMAD UR4, UR13, UR4, URZ ;  /* 0x000000040d0472a4 */ /* 0x000fe4000f8e023f */
[----:B------:R-:W-:Y:S01]  /*ea50*/  ULDC.64 UR18, c[0x0][0x118] ;  /* 0x0000460000127ab9 */ /* 0x000fe20000000a00 */
[----:B------:R-:W-:Y:S05]  /*ea60*/  BRA `(.L_x_142) ;  /* 0x000002c000007947 */ /* 0x000fea0003800000 */
.L_x_144:
[----:B------:R-:W-:Y:S01]  /*ea70*/  IMAD.MOV.U32 R217, RZ, RZ, RZ ;  /* 0x000000ffffd97224 */ /* 0x000fe200078e00ff */
[----:B------:R-:W-:Y:S01]  /*ea80*/  ISETP.NE.AND P6, PT, R215, 0x1, PT ;  /* 0x00000001d700780c */ /* 0x000fe20003fc5270 */
[----:B------:R-:W-:Y:S06]  /*ea90*/  ULEA UR9, UR10, UR15, 0x5 ;  /* 0x0000000f0a097291 */ /* 0x000fec000f8e283f */
[----:B------:R-:W-:Y:S05]  /*eaa0*/  IMAD.U32 R3, RZ, RZ, UR9 ;  /* 0x00000009ff037e24 */ /* 0x000fea000f8e00ff */
[----:B------:R-:W-:Y:S05]  /*eab0*/  IADD3 R218, R3, -0x20, R216 ;  /* 0xffffffe003da7810 */ /* 0x000fea0007ffe0d8 */
[----:B------:R-:W-:Y:S04]  /*eac0*/  @P6 IMAD.HI.U32 R3, R218, c[0x0][0x2bc], RZ ;  /* 0x0000af00da036a27 */ /* 0x000fe800078e00ff */
[----:B------:R-:W-:Y:S01]  /*ead0*/  IMAD.MOV.U32 R2, RZ, RZ, R218 ;  /* 0x000000ffff027224 */ /* 0x000fe200078e00da */
[----:B------:R-:W-:Y:S04]  /*eae0*/  @P6 SHF.R.U32.HI R2, RZ, c[0x0][0x2c0], R3 ;  /* 0x0000b000ff026a19 */ /* 0x000fe80000011603 */
[C---:B------:R-:W-:Y:S04]  /*eaf0*/  @!P1 IADD3 R6, P0, R2.reuse, UR16, RZ ;  /* 0x0000001002069c10 */ /* 0x040fe8000ff1e0ff */
[----:B------:R-:W-:Y:S02]  /*eb00*/  @!P1 LEA.HI.X.SX32 R3, R2, UR7, 0x1, P0 ;  /* 0x0000000702039c11 */ /* 0x000fe400080f0eff */
[C---:B------:R-:W-:Y:S04]  /*eb10*/  @!P1 LEA R4, P0, R6.reuse, c[0x0][0x2a0], 0x2 ;  /* 0x0000a80006049a11 */ /* 0x040fe800078010ff */
[----:B------:R-:W-:Y:S01]  /*eb20*/  @!P1 LEA.HI.X R5, R6, c[0x0][0x2a4], R3, 0x2, P0 ;  /* 0x0000a90006059a11 */ /* 0x000fe200000f1403 */
[----:B------:R-:W-:Y:S04]  /*eb30*/  IMAD.MOV R3, RZ, RZ, -R2 ;  /* 0x000000ffff037224 */ /* 0x000fe800078e0a02 */
[----:B------:R1:W2:Y:S01]  /*eb40*/  @!P1 LDG.E R217, [R4.64] ;  /* 0x0000001204d99981 */ /* 0x0002a2000c1e1900 */
[----:B------:R-:W-:Y:S05]  /*eb50*/  IMAD R218, R3, c[0x0][0x2b8], R218 ;  /* 0x0000ae0003da7a24 */ /* 0x000fea00078e02da */
[----:B------:R-:W-:Y:S05]  /*eb60*/  SHF.R.S32.HI R3, RZ, 0x1f, R218 ;  /* 0x0000001fff037819 */ /* 0x000fea00000114da */
[----:B------:R-:W-:Y:S04]  /*eb70*/  IMAD R3, R3, c[0x0][0x1e0], RZ ;  /* 0x0000780003037a24 */ /* 0x000fe800078e02ff */
[C---:B------:R-:W-:Y:S02]  /*eb80*/  IMAD R3, R218.reuse, c[0x0][0x1e4], R3 ;  /* 0x00007900da037a24 */ /* 0x040fe400078e0203 */
[----:B-1----:R-:W-:Y:S04]  /*eb90*/  IMAD.WIDE.U32 R4, R218, c[0x0][0x1e0], RZ ;  /* 0x00007800da047a25 */ /* 0x002fe800078e00ff */
[----:B------:R-:W-:Y:S01]  /*eba0*/  IMAD.IADD R5, R5, 0x1, R3 ;  /* 0x0000000105057824 */ /* 0x000fe200078e0203 */
[----:B--2---:R-:W-:Y:S03]  /*ebb0*/  SHF.R.S32.HI R2, RZ, 0x1f, R217 ;  /* 0x0000001fff027819 */ /* 0x004fe600000114d9 */
[C---:B------:R-:W-:Y:S04]  /*ebc0*/  IMAD.WIDE.U32 R4, R217.reuse, c[0x0][0x1f0], R4 ;  /* 0x00007c00d9047a25 */ /* 0x040fe800078e0004 */
[----:B------:R-:W-:Y:S01]  /*ebd0*/  IMAD R2, R2, c[0x0][0x1f0], RZ ;  /* 0x00007c0002027a24 */ /* 0x000fe200078e02ff */
[----:B------:R-:W-:Y:S03]  /*ebe0*/  IADD3 R3, P0, R4, UR4, RZ ;  /* 0x0000000404037c10 */ /* 0x000fe6000ff1e0ff */
[----:B------:R-:W-:Y:S05]  /*ebf0*/  IMAD R2, R217, c[0x0][0x1f4], R2 ;  /* 0x00007d00d9027a24 */ /* 0x000fea00078e0202 */
[----:B------:R-:W-:Y:S02]  /*ec00*/  IADD3.X R2, R5, UR6, R2, P0, !PT ;  /* 0x0000000605027c10 */ /* 0x000fe400087fe402 */
[C---:B------:R-:W-:Y:S04]  /*ec10*/  LEA R11, P0, R3.reuse, c[0x0][0x1c8], 0x1 ;  /* 0x00007200030b7a11 */ /* 0x040fe800078008ff */
[----:B------:R-:W-:Y:S02]  /*ec20*/  LEA.HI.X R10, R3, c[0x0][0x1cc], R2, 0x1, P0 ;  /* 0x00007300030a7a11 */ /* 0x000fe400000f0c02 */
[----:B------:R-:W1:Y:S04]  /*ec30*/  SHFL.IDX PT, R2, R11, RZ, 0x181f ;  /* 0x00181fff0b027589 */ /* 0x000e6800000e0000 */
[----:B------:R-:W2:Y:S01]  /*ec40*/  SHFL.IDX PT, R3, R10, RZ, 0x181f ;  /* 0x00181fff0a037589 */ /* 0x000ea200000e0000 */
[C---:B-1----:R-:W-:Y:S05]  /*ec50*/  IADD3 R8, P0, R2.reuse, R223, RZ ;  /* 0x000000df02087210 */ /* 0x042fea0007f1e0ff */
[C---:B--2---:R-:W-:Y:S01]  /*ec60*/  IMAD.X R9, R3.reuse, 0x1, R222, P0 ;  /* 0x0000000103097824 */ /* 0x044fe200000e06de */
[C---:B------:R-:W-:Y:S04]  /*ec70*/  IADD3 R6, P0, R2.reuse, R225, RZ ;  /* 0x000000e102067210 */ /* 0x040fe80007f1e0ff */
[----:B------:R-:W-:Y:S01]  /*ec80*/  @!PT LDS RZ, [RZ] ;  /* 0x00000000fffff984 */ /* 0x000fe20000000800 */
[----:B------:R1:W-:Y:S01]  /*ec90*/  LDGSTS.E.BYPASS.LTC128B.128 [R219+0xc080], [R8.64], !P4 ;  /* 0x0c08000008db7fae */ /* 0x0003e2000e101d52 */
[C---:B------:R-:W-:Y:S01]  /*eca0*/  IMAD.X R7, R3.reuse, 0x1, R224, P0 ;  /* 0x0000000103077824 */ /* 0x040fe200000e06e0 */
[----:B------:R-:W-:Y:S04]  /*ecb0*/  IADD3 R4, P0, R2, R227, RZ ;  /* 0x000000e302047210 */ /* 0x000fe80007f1e0ff */
[----:B------:R1:W-:Y:S01]  /*ecc0*/  LDGSTS.E.BYPASS.LTC128B.128 [R219+0xd080], [R6.64], !P5 ;  /* 0x0d08000006db7fae */ /* 0x0003e2000e901d52 */
[----:B------:R-:W-:Y:S01]  /*ecd0*/  IMAD.X R5, R3, 0x1, R226, P0 ;  /* 0x0000000103057824 */ /* 0x000fe200000e06e2 */
[C---:B------:R-:W-:Y:S04]  /*ece0*/  LEA R2, P0, R220.reuse, R2, 0x1 ;  /* 0x00000002dc027211 */ /* 0x040fe800078008ff */
[----:B------:R1:W-:Y:S01]  /*ecf0*/  LDGSTS.E.BYPASS.LTC128B.128 [R219+0xe080], [R4.64], !P3 ;  /* 0x0e08000004db7fae */ /* 0x0003e2000d901d52 */
[----:B------:R-:W-:Y:S05]  /*ed00*/  LEA.HI.X R3, R220, R3, R221, 0x1, P0 ;  /* 0x00000003dc037211 */ /* 0x000fea00000f0cdd */
[----:B------:R1:W-:Y:S01]  /*ed10*/  LDGSTS.E.BYPASS.LTC128B.128 [R219+0xf080], [R2.64], !P2 ;  /* 0x0f08000002db7fae */ /* 0x0003e2000d101d52 */
[----:B------:R-:W-:-:S05]  /*ed20*/  BRA `(.L_x_143) ;  /* 0x00000b7000007947 */ /* 0x000fca0003800000 */
.L_x_142:
[----:B------:R-:W-:Y:S04]  /*ed30*/  DEPBAR.LE SB0, 0x0 ;  /* 0x000080000000791a */ /* 0x000fe80000000000 */
[----:B------:R-:W-:Y:S01]  /*ed40*/  BAR.SYNC.DEFER_BLOCKING 0x0 ;  /* 0x0000000000007b1d */ /* 0x000fe20000010000 */
[----:B------:R-:W-:Y:S01]  /*ed50*/  SHF.R.S32.HI R3, RZ, 0x1f, R218 ;  /* 0x0000001fff037819 */ /* 0x000fe200000114da */
[----:B------:R-:W-:Y:S01]  /*ed60*/  IMAD.WIDE.U32 R150, R218, c[0x0][0x208], RZ ;  /* 0x00008200da967a25 */ /* 0x000fe200078e00ff */
[----:B------:R-:W-:Y:S01]  /*ed70*/  SHF.R.S32.HI R2, RZ, 0x1f, R217 ;  /* 0x0000001fff027819 */ /* 0x000fe200000114d9 */
[----:B------:R-:W-:Y:S02]  /*ed80*/  UISETP.GE.AND UP0, UPT, UR10, 0x1, UPT ;  /* 0x000000010a00788c */ /* 0x000fe4000bf06270 */
[----:B------:R-:W-:Y:S02]  /*ed90*/  IMAD R3, R3, c[0x0][0x208], RZ ;  /* 0x0000820003037a24 */ /* 0x000fe400078e02ff */
[----:B------:R-:W-:Y:S02]  /*eda0*/  IMAD R2, R2, c[0x0][0x218], RZ ;  /* 0x0000860002027a24 */ /* 0x000fe400078e02ff */
[----:B------:R-:W-:Y:S02]  /*edb0*/  IMAD R3, R218, c[0x0][0x20c], R3 ;  /* 0x00008300da037a24 */ /* 0x000fe400078e0203 */
[----:B------:R-:W-:Y:S03]  /*edc0*/  IMAD R2, R217, c[0x0][0x21c], R2 ;  /* 0x00008700d9027a24 */ /* 0x000fe600078e0202 */
[----:B------:R-:W-:Y:S05]  /*edd0*/  IADD3 R151, R151, R3, RZ ;  /* 0x0000000397977210 */ /* 0x000fea0007ffe0ff */
[----:B------:R-:W-:Y:S01]  /*ede0*/  IMAD.WIDE.U32 R150, R217, c[0x0][0x218], R150 ;  /* 0x00008600d9967a25 */ /* 0x000fe200078e0096 */
[----:B------:R-:W-:Y:S04]  /*edf0*/  LDSM.16.M88.4 R152, [R214+0x10080] ;  /* 0x01008000d698783b */ /* 0x000fe80000000200 */
[----:B------:R-:W-:Y:S01]  /*ee00*/  IADD3 R3, P0, R150, UR8, RZ ;  /* 0x0000000896037c10 */ /* 0x000fe2000ff1e0ff */
[----:B------:R-:W1:Y:S03]  /*ee10*/  LDSM.16.M88.4 R156, [R213+0xc080] ;  /* 0x00c08000d59c783b */ /* 0x000e660000000200 */
[----:B------:R-:W-:Y:S02]  /*ee20*/  IADD3.X R2, R151, UR5, R2, P0, !PT ;  /* 0x0000000597027c10 */ /* 0x000fe400087fe402 */
[C---:B------:R-:W-:Y:S01]  /*ee30*/  LEA R188, P0, R3.reuse, c[0x0][0x1f8], 0x1 ;  /* 0x00007e0003bc7a11 */ /* 0x040fe200078008ff */
[----:B------:R-:W-:Y:S03]  /*ee40*/  LDSM.16.M88.4 R160, [R213+0xc880] ;  /* 0x00c88000d5a0783b */ /* 0x000fe60000000200 */
[----:B------:R-:W-:Y:S02]  /*ee50*/  LEA.HI.X R148, R3, c[0x0][0x1fc], R2, 0x1, P0 ;  /* 0x00007f0003947a11 */ /* 0x000fe400000f0c02 */
[----:B------:R-:W2:Y:S05]  /*ee60*/  SHFL.IDX PT, R2, R188, RZ, 0x181f ;  /* 0x00181fffbc027589 */ /* 0x000eaa00000e0000 */
[----:B------:R-:W3:Y:S05]  /*ee70*/  SHFL.IDX PT, R3, R148, RZ, 0x181f ;  /* 0x00181fff94037589 */ /* 0x000eea00000e0000 */
[----:B------:R-:W-:Y:S05]  /*ee80*/  LDSM.16.M88.4 R164, [R210+0x10080] ;  /* 0x01008000d2a4783b */ /* 0x000fea0000000200 */
[----:B------:R-:W4:Y:S05]  /*ee90*/  LDSM.16.M88.4 R168, [R212] ;  /* 0x00000000d4a8783b */ /* 0x000f2a0000000200 */
[----:B------:R-:W5:Y:S01]  /*eea0*/  LDSM.16.M88.4 R172, [R203] ;  /* 0x00000000cbac783b */ /* 0x000f620000000200 */
[C---:B-1----:R-:W-:Y:S03]  /*eeb0*/  HMMA.16816.F32 R4, R152.reuse, R156, RZ ;  /* 0x0000009c9804723c */ /* 0x042fe600000018ff */
[C---:B--2---:R-:W-:Y:S04]  /*eec0*/  IADD3 R186, P0, R2.reuse, R223, RZ ;  /* 0x000000df02ba7210 */ /* 0x044fe80007f1e0ff */
[C---:B---3--:R-:W-:Y:S01]  /*eed0*/  IADD3.X R187, R3.reuse, R222, RZ, P0, !PT ;  /* 0x000000de03bb7210 */ /* 0x048fe200007fe4ff */
[C---:B------:R-:W-:Y:S01]  /*eee0*/  HMMA.16816.F32 R8, R152.reuse, R158, RZ ;  /* 0x0000009e9808723c */ /* 0x040fe200000018ff */
[C---:B------:R-:W-:Y:S03]  /*eef0*/  IADD3 R184, P0, R2.reuse, R225, RZ ;  /* 0x000000e102b87210 */ /* 0x040fe60007f1e0ff */
[----:B------:R-:W-:Y:S01]  /*ef00*/  @!PT LDS RZ, [RZ] ;  /* 0x00000000fffff984 */ /* 0x000fe20000000800 */
[----:B------:R-:W-:Y:S01]  /*ef10*/  @!PT LDS RZ, [RZ] ;  /* 0x00000000fffff984 */ /* 0x000fe20000000800 */
[----:B------:R-:W-:Y:S01]  /*ef20*/  @!PT LDS RZ, [RZ] ;  /* 0x00000000fffff984 */ /* 0x000fe20000000800 */
[----:B------:R1:W-:Y:S01]  /*ef30*/  LDGSTS.E.BYPASS.LTC128B.128 [R219+0x8080], [R186.64], !P4 ;  /* 0x08080000badb7fae */ /* 0x0003e2000e101d52 */
[C---:B------:R-:W-:Y:S02]  /*ef40*/  IADD3.X R185, R3.reuse, R224, RZ, P0, !PT ;  /* 0x000000e003b97210 */ /* 0x040fe400007fe4ff */
[----:B------:R-:W-:Y:S01]  /*ef50*/  IADD3 R150, P0, R2, R227, RZ ;  /* 0x000000e302967210 */ /* 0x000fe20007f1e0ff */
[C---:B------:R-:W-:Y:S02]  /*ef60*/  HMMA.16816.F32 R12, R152.reuse, R160, RZ ;  /* 0x000000a0980c723c */ /* 0x040fe400000018ff */
[----:B------:R2:W-:Y:S02]  /*ef70*/  LDGSTS.E.BYPASS.LTC128B.128 [R219+0x9080], [R184.64], !P5 ;  /* 0x09080000b8db7fae */ /* 0x0005e4000e901d52 */
[----:B------:R-:W-:Y:S02]  /*ef80*/  IADD3.X R151, R3, R226, RZ, P0, !PT ;  /* 0x000000e203977210 */ /* 0x000fe400007fe4ff */
[C---:B------:R-:W-:Y:S02]  /*ef90*/  LEA R2, P0, R220.reuse, R2, 0x1 ;  /* 0x00000002dc027211 */ /* 0x040fe400078008ff */
[----:B------:R-:W-:Y:S01]  /*efa0*/  HMMA.16816.F32 R16, R152, R162, RZ ;  /* 0x000000a29810723c */ /* 0x000fe200000018ff */
[----:B------:R3:W-:Y:S03]  /*efb0*/  LDGSTS.E.BYPASS.LTC128B.128 [R219+0xa080], [R150.64], !P3 ;  /* 0x0a08000096db7fae */ /* 0x0007e6000d901d52 */
[----:B------:R-:W-:Y:S02]  /*efc0*/  LEA.HI.X R3, R220, R3, R221, 0x1, P0 ;  /* 0x00000003dc037211 */ /* 0x000fe400000f0cdd */
[----:B------:R-:W-:Y:S02]  /*efd0*/  PLOP3.LUT P0, PT, PT, PT, UP0, 0x80, 0x0 ;  /* 0x000000000000781c */ /* 0x000fe40003f0f008 */
[C---:B----4-:R-:W-:Y:S01]  /*efe0*/  HMMA.16816.F32 R4, R164.reuse, R168, R4 ;  /* 0x000000a8a404723c */ /* 0x050fe20000001804 */
[----:B------:R4:W-:Y:S05]  /*eff0*/  LDGSTS.E.BYPASS.LTC128B.128 [R219+0xb080], [R2.64], !P2 ;  /* 0x0b08000002db7fae */ /* 0x0009ea000d101d52 */
[----:B------:R-:W-:Y:S02]  /*f000*/  LDSM.16.M88.4 R176, [R209+0x10080] ;  /* 0x01008000d1b0783b */ /* 0x000fe40000000200 */
[C---:B------:R-:W-:Y:S03]  /*f010*/  HMMA.16816.F32 R8, R164.reuse, R170, R8 ;  /* 0x000000aaa408723c */ /* 0x040fe60000001808 */
[----:B------:R-:W1:Y:S05]  /*f020*/  LDSM.16.M88.4 R180, [R208+0xc080] ;  /* 0x00c08000d0b4783b */ /* 0x000e6a0000000200 */
[C---:B-----5:R-:W-:Y:S01]  /*f030*/  HMMA.16816.F32 R12, R164.reuse, R172, R12 ;  /* 0x000000aca40c723c */ /* 0x060fe2000000180c */
[----:B------:R-:W5:Y:S05]  /*f040*/  LDSM.16.M88.4 R152, [R208+0xc880] ;  /* 0x00c88000d098783b */ /* 0x000f6a0000000200 */
[----:B------:R-:W0:Y:S02]  /*f050*/  LDGDEPBAR ;  /* 0x00000000000079af */ /* 0x000e240000000000 */
[----:B------:R-:W-:Y:S03]  /*f060*/  HMMA.16816.F32 R16, R164, R174, R16 ;  /* 0x000000aea410723c */ /* 0x000fe60000001810 */
[----:B------:R-:W-:Y:S05]  /*f070*/  LDSM.16.M88.4 R156, [R207+0x10080] ;  /* 0x01008000cf9c783b */ /* 0x000fea0000000200 */
[----:B------:R-:W2:Y:S05]  /*f080*/  LDSM.16.M88.4 R160, [R202] ;  /* 0x00000000caa0783b */ /* 0x000eaa0000000200 */
[----:B------:R-:W2:Y:S05]  /*f090*/  LDSM.16.M88.4 R164, [R202+0x800] ;  /* 0x00080000caa4783b */ /* 0x000eaa0000000200 */
[----:B------:R-:W-:Y:S05]  /*f0a0*/  LDSM.16.M88.4 R168, [R214+0x14080] ;  /* 0x01408000d6a8783b */ /* 0x000fea0000000200 */
[----:B------:R-:W3:Y:S01]  /*f0b0*/  LDSM.16.M88.4 R172, [R213+0xd080] ;  /* 0x00d08000d5ac783b */ /* 0x000ee20000000200 */
[C---:B-1----:R-:W-:Y:S08]  /*f0c0*/  HMMA.16816.F32 R4, R176.reuse, R180, R4 ;  /* 0x000000b4b004723c */ /* 0x042ff00000001804 */
[C---:B------:R-:W-:Y:S01]  /*f0d0*/  HMMA.16816.F32 R8, R176.reuse, R182, R8 ;  /* 0x000000b6b008723c */ /* 0x040fe20000001808 */
[----:B------:R-:W-:Y:S07]  /*f0e0*/  LDSM.16.M88.4 R180, [R201] ;  /* 0x00000000c9b4783b */ /* 0x000fee0000000200 */
[C---:B-----5:R-:W-:Y:S08]  /*f0f0*/  HMMA.16816.F32 R12, R176.reuse, R152, R12 ;  /* 0x00000098b00c723c */ /* 0x060ff0000000180c */
[----:B------:R-:W-:Y:S01]  /*f100*/  HMMA.16816.F32 R16, R176, R154, R16 ;  /* 0x0000009ab010723c */ /* 0x000fe20000001810 */
[----:B------:R-:W1:Y:S05]  /*f110*/  LDSM.16.M88.4 R152, [R213+0xd880] ;  /* 0x00d88000d598783b */ /* 0x000e6a0000000200 */
[----:B------:R-:W5:Y:S02]  /*f120*/  LDSM.16.M88.4 R176, [R210+0x14080] ;  /* 0x01408000d2b0783b */ /* 0x000f640000000200 */
[C---:B--2---:R-:W-:Y:S08]  /*f130*/  HMMA.16816.F32 R4, R156.reuse, R160, R4 ;  /* 0x000000a09c04723c */ /* 0x044ff00000001804 */
[C---:B------:R-:W-:Y:S01]  /*f140*/  HMMA.16816.F32 R8, R156.reuse, R162, R8 ;  /* 0x000000a29c08723c */ /* 0x040fe20000001808 */
[----:B------:R-:W-:Y:S07]  /*f150*/  LDSM.16.M88.4 R160, [R209+0x14080] ;  /* 0x01408000d1a0783b */ /* 0x000fee0000000200 */
[C---:B------:R-:W-:Y:S08]  /*f160*/  HMMA.16816.F32 R12, R156.reuse, R164, R12 ;  /* 0x000000a49c0c723c */ /* 0x040ff0000000180c */
[----:B------:R-:W-:Y:S01]  /*f170*/  HMMA.16816.F32 R16, R156, R166, R16 ;  /* 0x000000a69c10723c */ /* 0x000fe20000001810 */
[----:B------:R-:W2:Y:S05]  /*f180*/  LDSM.16.M88.4 R156, [R200] ;  /* 0x00000000c89c783b */ /* 0x000eaa0000000200 */
[----:B------:R-:W2:Y:S02]  /*f190*/  LDSM.16.M88.4 R164, [R208+0xd080] ;  /* 0x00d08000d0a4783b */ /* 0x000ea40000000200 */
[C---:B---3--:R-:W-:Y:S08]  /*f1a0*/  HMMA.16816.F32 R4, R168.reuse, R172, R4 ;  /* 0x000000aca804723c */ /* 0x048ff00000001804 */
[C---:B------:R-:W-:Y:S01]  /*f1b0*/  HMMA.16816.F32 R8, R168.reuse, R174, R8 ;  /* 0x000000aea808723c */ /* 0x040fe20000001808 */
[----:B------:R-:W-:Y:S07]  /*f1c0*/  LDSM.16.M88.4 R172, [R202+0x1000] ;  /* 0x00100000caac783b */ /* 0x000fee0000000200 */
[C---:B-1----:R-:W-:Y:S08]  /*f1d0*/  HMMA.16816.F32 R12, R168.reuse, R152, R12 ;  /* 0x00000098a80c723c */ /* 0x042ff0000000180c */
[----:B------:R-:W-:Y:S01]  /*f1e0*/  HMMA.16816.F32 R16, R168, R154, R16 ;  /* 0x0000009aa810723c */ /* 0x000fe20000001810 */
[----:B------:R-:W1:Y:S05]  /*f1f0*/  LDSM.16.M88.4 R152, [R208+0xd880] ;  /* 0x00d88000d098783b */ /* 0x000e6a0000000200 */
[----:B------:R-:W3:Y:S02]  /*f200*/  LDSM.16.M88.4 R168, [R207+0x14080] ;  /* 0x01408000cfa8783b */ /* 0x000ee40000000200 */
[C---:B-----5:R-:W-:Y:S08]  /*f210*/  HMMA.16816.F32 R4, R176.reuse, R180, R4 ;  /* 0x000000b4b004723c */ /* 0x060ff00000001804 */
[C---:B------:R-:W-:Y:S01]  /*f220*/  HMMA.16816.F32 R8, R176.reuse, R182, R8 ;  /* 0x000000b6b008723c */ /* 0x040fe20000001808 */
[----:B------:R-:W-:Y:S07]  /*f230*/  LDSM.16.M88.4 R180, [R213+0xe080] ;  /* 0x00e08000d5b4783b */ /* 0x000fee0000000200 */
[C---:B--2---:R-:W-:Y:S08]  /*f240*/  HMMA.16816.F32 R12, R176.reuse, R156, R12 ;  /* 0x0000009cb00c723c */ /* 0x044ff0000000180c */
[----:B------:R-:W-:Y:S01]  /*f250*/  HMMA.16816.F32 R16, R176, R158, R16 ;  /* 0x0000009eb010723c */ /* 0x000fe20000001810 */
[----:B------:R-:W2:Y:S05]  /*f260*/  LDSM.16.M88.4 R156, [R202+0x1800] ;  /* 0x00180000ca9c783b */ /* 0x000eaa0000000200 */
[----:B------:R-:W5:Y:S02]  /*f270*/  LDSM.16.M88.4 R176, [R214+0x18080] ;  /* 0x01808000d6b0783b */ /* 0x000f640000000200 */
[C---:B------:R-:W-:Y:S08]  /*f280*/  HMMA.16816.F32 R4, R160.reuse, R164, R4 ;  /* 0x000000a4a004723c */ /* 0x040ff00000001804 */
[C---:B------:R-:W-:Y:S01]  /*f290*/  HMMA.16816.F32 R8, R160.reuse, R166, R8 ;  /* 0x000000a6a008723c */ /* 0x040fe20000001808 */
[----:B------:R-:W-:Y:S07]  /*f2a0*/  LDSM.16.M88.4 R164, [R199] ;  /* 0x00000000c7a4783b */ /* 0x000fee0000000200 */
[C---:B-1----:R-:W-:Y:S08]  /*f2b0*/  HMMA.16816.F32 R12, R160.reuse, R152, R12 ;  /* 0x00000098a00c723c */ /* 0x042ff0000000180c */
[----:B------:R-:W-:Y:S01]  /*f2c0*/  HMMA.16816.F32 R16, R160, R154, R16 ;  /* 0x0000009aa010723c */ /* 0x000fe20000001810 */
[----:B------:R-:W1:Y:S05]  /*f2d0*/  LDSM.16.M88.4 R152, [R213+0xe880] ;  /* 0x00e88000d598783b */ /* 0x000e6a0000000200 */
[----:B------:R-:W1:Y:S02]  /*f2e0*/  LDSM.16.M88.4 R160, [R210+0x18080] ;  /* 0x01808000d2a0783b */ /* 0x000e640000000200 */
[C---:B---3--:R-:W-:Y:S08]  /*f2f0*/  HMMA.16816.F32 R4, R168.reuse, R172, R4 ;  /* 0x000000aca804723c */ /* 0x048ff00000001804 */
[C---:B------:R-:W-:Y:S01]  /*f300*/  HMMA.16816.F32 R8, R168.reuse, R174, R8 ;  /* 0x000000aea808723c */ /* 0x040fe20000001808 */
[----:B------:R-:W-:Y:S07]  /*f310*/  LDSM.16.M88.4 R172, [R208+0xe080] ;  /* 0x00e08000d0ac783b */ /* 0x000fee0000000200 */
[C---:B--2---:R-:W-:Y:S08]  /*f320*/  HMMA.16816.F32 R12, R168.reuse, R156, R12 ;  /* 0x0000009ca80c723c */ /* 0x044ff0000000180c */
[----:B------:R-:W-:Y:S01]  /*f330*/  HMMA.16816.F32 R16, R168, R158, R16 ;  /* 0x0000009ea810723c */ /* 0x000fe20000001810 */
[----:B------:R-:W2:Y:S05]  /*f340*/  LDSM.16.M88.4 R156, [R198] ;  /* 0x00000000c69c783b */ /* 0x000eaa0000000200 */
[----:B------:R-:W3:Y:S02]  /*f350*/  LDSM.16.M88.4 R168, [R209+0x18080] ;  /* 0x01808000d1a8783b */ /* 0x000ee40000000200 */
[C---:B-----5:R-:W-:Y:S08]  /*f360*/  HMMA.16816.F32 R4, R176.reuse, R180, R4 ;  /* 0x000000b4b004723c */ /* 0x060ff00000001804 */
[C---:B------:R-:W-:Y:S01]  /*f370*/  HMMA.16816.F32 R8, R176.reuse, R182, R8 ;  /* 0x000000b6b008723c */ /* 0x040fe20000001808 */
[----:B------:R-:W-:Y:S07]  /*f380*/  LDSM.16.M88.4 R180, [R202+0x2000] ;  /* 0x00200000cab4783b */ /* 0x000fee0000000200 */
[C---:B-1----:R-:W-:Y:S08]  /*f390*/  HMMA.16816.F32 R12, R176.reuse, R152, R12 ;  /* 0x00000098b00c723c */ /* 0x042ff0000000180c */
[----:B------:R-:W-:Y:S01]  /*f3a0*/  HMMA.16816.F32 R16, R176, R154, R16 ;  /* 0x0000009ab010723c */ /* 0x000fe20000001810 */
[----:B------:R-:W1:Y:S05]  /*f3b0*/  LDSM.16.M88.4 R152, [R208+0xe880] ;  /* 0x00e88000d098783b */ /* 0x000e6a0000000200 */
[----:B------:R-:W5:Y:S02]  /*f3c0*/  LDSM.16.M88.4 R176, [R207+0x18080] ;  /* 0x01808000cfb0783b */ /* 0x000f640000000200 */
[C---:B------:R-:W-:Y:S08]  /*f3d0*/  HMMA.16816.F32 R4, R160.reuse, R164, R4 ;  /* 0x000000a4a004723c */ /* 0x040ff00000001804 */
[C---:B------:R-:W-:Y:S01]  /*f3e0*/  HMMA.16816.F32 R8, R160.reuse, R166, R8 ;  /* 0x000000a6a008723c */ /* 0x040fe20000001808 */
[----:B------:R-:W-:Y:S07]  /*f3f0*/  LDSM.16.M88.4 R164, [R213+0xf080] ;  /* 0x00f08000d5a4783b */ /* 0x000fee0000000200 */
[C---:B--2---:R-:W-:Y:S08]  /*f400*/  HMMA.16816.F32 R12, R160.reuse, R156, R12 ;  /* 0x0000009ca00c723c */ /* 0x044ff0000000180c */
[----:B------:R-:W-:Y:S01]  /*f410*/  HMMA.16816.F32 R16, R160, R158, R16 ;  /* 0x0000009ea010723c */ /* 0x000fe20000001810 */
[----:B------:R-:W2:Y:S05]  /*f420*/  LDSM.16.M88.4 R156, [R202+0x2800] ;  /* 0x00280000ca9c783b */ /* 0x000eaa0000000200 */
[----:B------:R-:W2:Y:S02]  /*f430*/  LDSM.16.M88.4 R160, [R214+0x1c080] ;  /* 0x01c08000d6a0783b */ /* 0x000ea40000000200 */
[C---:B---3--:R-:W-:Y:S08]  /*f440*/  HMMA.16816.F32 R4, R168.reuse, R172, R4 ;  /* 0x000000aca804723c */ /* 0x048ff00000001804 */
[C---:B------:R-:W-:Y:S01]  /*f450*/  HMMA.16816.F32 R8, R168.reuse, R174, R8 ;  /* 0x000000aea808723c */ /* 0x040fe20000001808 */
[----:B------:R-:W-:Y:S07]  /*f460*/  LDSM.16.M88.4 R172, [R197] ;  /* 0x00000000c5ac783b */ /* 0x000fee0000000200 */
        /* <DEDUP_REMOVED lines=9> */
[----:B------:R-:W2:Y:S05]  /*f500*/  LDSM.16.M88.4 R156, [R196] ;  /* 0x00000000c49c783b */ /* 0x000eaa0000000200 */
[----:B------:R-:W5:Y:S02]  /*f510*/  LDSM.16.M88.4 R176, [R209+0x1c080] ;  /* 0x01c08000d1b0783b */ /* 0x000f640000000200 */
[C---:B------:R-:W-:Y:S08]  /*f520*/  HMMA.16816.F32 R4, R160.reuse, R164, R4 ;  /* 0x000000a4a004723c */ /* 0x040ff00000001804 */
[C---:B------:R-:W-:Y:S01]  /*f530*/  HMMA.16816.F32 R8, R160.reuse, R166, R8 ;  /* 0x000000a6a008723c */ /* 0x040fe20000001808 */
[----:B------:R-:W-:Y:S07]  /*f540*/  LDSM.16.M88.4 R164, [R202+0x3000] ;  /* 0x00300000caa4783b */ /* 0x000fee0000000200 */
[C---:B-1----:R-:W-:Y:S08]  /*f550*/  HMMA.16816.F32 R12, R160.reuse, R152, R12 ;  /* 0x00000098a00c723c */ /* 0x042ff0000000180c */
[----:B------:R-:W-:Y:S01]  /*f560*/  HMMA.16816.F32 R16, R160, R154, R16 ;  /* 0x0000009aa010723c */ /* 0x000fe20000001810 */
[----:B------:R-:W1:Y:S05]  /*f570*/  LDSM.16.M88.4 R152, [R208+0xf880] ;  /* 0x00f88000d098783b */ /* 0x000e6a0000000200 */
[----:B------:R-:W1:Y:S02]  /*f580*/  LDSM.16.M88.4 R160, [R207+0x1c080] ;  /* 0x01c08000cfa0783b */ /* 0x000e640000000200 */
[C---:B---3--:R-:W-:Y:S08]  /*f590*/  HMMA.16816.F32 R4, R168.reuse, R172, R4 ;  /* 0x000000aca804723c */ /* 0x048ff00000001804 */
[C---:B------:R-:W-:Y:S08]  /*f5a0*/  HMMA.16816.F32 R8, R168.reuse, R174, R8 ;  /* 0x000000aea808723c */ /* 0x040ff00000001808 */
[C---:B--2---:R-:W-:Y:S08]  /*f5b0*/  HMMA.16816.F32 R12, R168.reuse, R156, R12 ;  /* 0x0000009ca80c723c */ /* 0x044ff0000000180c */
[----:B------:R-:W-:Y:S08]  /*f5c0*/  HMMA.16816.F32 R16, R168, R158, R16 ;  /* 0x0000009ea810723c */ /* 0x000ff00000001810 */
[C---:B-----5:R-:W-:Y:S08]  /*f5d0*/  HMMA.16816.F32 R4, R176.reuse, R180, R4 ;  /* 0x000000b4b004723c */ /* 0x060ff00000001804 */
[C---:B------:R-:W-:Y:S08]  /*f5e0*/  HMMA.16816.F32 R8, R176.reuse, R182, R8 ;  /* 0x000000b6b008723c */ /* 0x040ff00000001808 */
[C---:B-1----:R-:W-:Y:S08]  /*f5f0*/  HMMA.16816.F32 R12, R176.reuse, R152, R12 ;  /* 0x00000098b00c723c */ /* 0x042ff0000000180c */
[----:B------:R-:W-:Y:S01]  /*f600*/  HMMA.16816.F32 R16, R176, R154, R16 ;  /* 0x0000009ab010723c */ /* 0x000fe20000001810 */
[----:B------:R-:W1:Y:S01]  /*f610*/  LDSM.16.M88.4 R152, [R202+0x3800] ;  /* 0x00380000ca98783b */ /* 0x000e620000000200 */
[----:B------:R-:W-:Y:S04]  /*f620*/  DEPBAR.LE SB0, 0x0 ;  /* 0x000080000000791a */ /* 0x000fe80000000000 */
[----:B------:R-:W-:Y:S02]  /*f630*/  BAR.SYNC.DEFER_BLOCKING 0x0 ;  /* 0x0000000000007b1d */ /* 0x000fe40000010000 */
[C---:B------:R-:W-:Y:S08]  /*f640*/  HMMA.16816.F32 R4, R160.reuse, R164, R4 ;  /* 0x000000a4a004723c */ /* 0x040ff00000001804 */
[C---:B------:R-:W-:Y:S11]  /*f650*/  HMMA.16816.F32 R8, R160.reuse, R166, R8 ;  /* 0x000000a6a008723c */ /* 0x040ff60000001808 */
[----:B------:R-:W-:Y:S05]  /*f660*/  @!UPT UIADD3 URZ, URZ, URZ, URZ ;  /* 0x0000003f3f3ff290 */ /* 0x000fea000fffe03f */
[----:B------:R-:W-:Y:S02]  /*f670*/  FMUL.FTZ R190, R4, c[0x0][0x320] ;  /* 0x0000c80004be7a20 */ /* 0x000fe40000410000 */
[----:B------:R-:W-:Y:S02]  /*f680*/  FMUL.FTZ R192, R5, c[0x0][0x320] ;  /* 0x0000c80005c07a20 */ /* 0x000fe40000410000 */
[----:B------:R-:W-:Y:S02]  /*f690*/  FMUL.FTZ R193, R6, c[0x0][0x320] ;  /* 0x0000c80006c17a20 */ /* 0x000fe40000410000 */
[----:B------:R-:W2:Y:S01]  /*f6a0*/  MUFU.TANH R190, R190 ;  /* 0x000000be00be7308 */ /* 0x000ea20000002400 */
[----:B------:R-:W-:Y:S01]  /*f6b0*/  FMUL.FTZ R191, R7, c[0x0][0x320] ;  /* 0x0000c80007bf7a20 */ /* 0x000fe20000410000 */
[C---:B-1----:R-:W-:Y:S03]  /*f6c0*/  HMMA.16816.F32 R12, R160.reuse, R152, R12 ;  /* 0x00000098a00c723c */ /* 0x042fe6000000180c */
[----:B------:R-:W-:Y:S02]  /*f6d0*/  FMUL.FTZ R228, R8, c[0x0][0x320] ;  /* 0x0000c80008e47a20 */ /* 0x000fe40000410000 */
[----:B------:R-:W-:Y:S03]  /*f6e0*/  FMUL.FTZ R194, R9, c[0x0][0x320] ;  /* 0x0000c80009c27a20 */ /* 0x000fe60000410000 */
[----:B------:R-:W1:Y:S01]  /*f6f0*/  MUFU.TANH R192, R192 ;  /* 0x000000c000c07308 */ /* 0x000e620000002400 */
[----:B------:R-:W-:Y:S03]  /*f700*/  HMMA.16816.F32 R16, R160, R154, R16 ;  /* 0x0000009aa010723c */ /* 0x000fe60000001810 */
[----:B------:R-:W-:Y:S02]  /*f710*/  FMUL.FTZ R233, R10, c[0x0][0x320] ;  /* 0x0000c8000ae97a20 */ /* 0x000fe40000410000 */
[----:B------:R-:W-:Y:S04]  /*f720*/  FMUL.FTZ R195, R11, c[0x0][0x320] ;  /* 0x0000c8000bc37a20 */ /* 0x000fe80000410000 */
[----:B------:R-:W3:Y:S06]  /*f730*/  MUFU.TANH R193, R193 ;  /* 0x000000c100c17308 */ /* 0x000eec0000002400 */
[----:B------:R-:W-:Y:S02]  /*f740*/  FMUL.FTZ R188, R12, c[0x0][0x320] ;  /* 0x0000c8000cbc7a20 */ /* 0x000fe40000410000 */
[----:B------:R-:W-:Y:S02]  /*f750*/  FMUL.FTZ R186, R13, c[0x0][0x320] ;  /* 0x0000c8000dba7a20 */ /* 0x000fe40000410000 */
[----:B------:R-:W1:Y:S01]  /*f760*/  MUFU.TANH R191, R191 ;  /* 0x000000bf00bf7308 */ /* 0x000e620000002400 */
[----:B------:R-:W-:Y:S02]  /*f770*/  FMUL.FTZ R189, R14, c[0x0][0x320] ;  /* 0x0000c8000ebd7a20 */ /* 0x000fe40000410000 */
[----:B------:R-:W-:Y:S02]  /*f780*/  FMUL.FTZ R187, R15, c[0x0][0x320] ;  /* 0x0000c8000fbb7a20 */ /* 0x000fe40000410000 */
[----:B------:R-:W-:Y:S02]  /*f790*/  FMUL.FTZ R185, R16, c[0x0][0x320] ;  /* 0x0000c80010b97a20 */ /* 0x000fe40000410000 */
[----:B------:R-:W-:Y:S02]  /*f7a0*/  FMUL.FTZ R184, R17, c[0x0][0x320] ;  /* 0x0000c80011b87a20 */ /* 0x000fe40000410000 */
[----:B------:R-:W-:Y:S01]  /*f7b0*/  FMUL.FTZ R151, R18, c[0x0][0x320] ;  /* 0x0000c80012977a20 */ /* 0x000fe20000410000 */
[----:B------:R-:W1:Y:S01]  /*f7c0*/  MUFU.TANH R228, R228 ;  /* 0x000000e400e47308 */ /* 0x000e620000002400 */
[----:B------:R-:W-:Y:S09]  /*f7d0*/  FMUL.FTZ R19, R19, c[0x0][0x320] ;  /* 0x0000c80013137a20 */ /* 0x000ff20000410000 */
        /* <DEDUP_REMOVED lines=12> */
.L_x_143:
[----:B-1----:R-:W-:Y:S01]  /*f8a0*/  FMNMX.FTZ R3, R190, R149, !PT ;  /* 0x00000095be037209 */ /* 0x002fe20007810000 */
[----:B------:R-:W-:Y:S01]  /*f8b0*/  LDSM.16.MT88.4 R12, [R211+0x8080] ;  /* 0x00808000d30c783b */ /* 0x000fe20000004200 */
[----:B------:R-:W-:Y:S02]  /*f8c0*/  FMNMX.FTZ R2, R193, R0, !PT ;  /* 0x00000000c1027209 */ /* 0x000fe40007810000 */
[----:B------:R-:W-:Y:S02]  /*f8d0*/  FMNMX.FTZ R3, R192, R3, !PT ;  /* 0x00000003c0037209 */ /* 0x000fe40007810000 */
[----:B------:R-:W-:Y:S02]  /*f8e0*/  FMNMX.FTZ R2, R191, R2, !PT ;  /* 0x00000002bf027209 */ /* 0x000fe40007810000 */
[----:B------:R-:W-:Y:S01]  /*f8f0*/  FMNMX.FTZ R3, R228, R3, !PT ;  /* 0x00000003e4037209 */ /* 0x000fe20007810000 */
        /* <DEDUP_REMOVED lines=11> */
[----:B------:R-:W-:Y:S01]  /*f9b0*/  ISETP.LT.AND P0, PT, RZ, UR10, PT ;  /* 0x0000000aff007c0c */ /* 0x000fe2000bf01270 */
[----:B------:R-:W-:Y:S01]  /*f9c0*/  UIADD3 UR10, UR10, -0x1, URZ ;  /* 0xffffffff0a0a7890 */ /* 0x000fe2000fffe03f */
[----:B------:R-:W-:Y:S02]  /*f9d0*/  FMNMX.FTZ R5, R184, R3, !PT ;  /* 0x00000003b8057209 */ /* 0x000fe40007810000 */
[----:B------:R-:W-:Y:S03]  /*f9e0*/  FMNMX.FTZ R3, R151, R2, !PT ;  /* 0x0000000297037209 */ /* 0x000fe60007810000 */
[----:B------:R-:W1:Y:S01]  /*f9f0*/  SHFL.BFLY PT, R6, R5, 0x2, 0x1f ;  /* 0x0c401f0005067f89 */ /* 0x000e6200000e0000 */
[----:B------:R-:W-:Y:S07]  /*fa00*/  FMNMX.FTZ R7, R150, R3, !PT ;  /* 0x0000000396077209 */ /* 0x000fee0007810000 */
[----:B------:R-:W2:Y:S08]  /*fa10*/  SHFL.BFLY PT, R2, R7, 0x2, 0x1f ;  /* 0x0c401f0007027f89 */ /* 0x000eb000000e0000 */
[----:B------:R-:W-:Y:S08]  /*fa20*/  LDSM.16.MT88.4 R168, [R206+0x9880] ;  /* 0x00988000cea8783b */ /* 0x000ff00000004200 */
[----:B------:R-:W-:Y:S08]  /*fa30*/  LDSM.16.MT88.4 R172, [R204+0x9880] ;  /* 0x00988000ccac783b */ /* 0x000ff00000004200 */
[----:B------:R-:W-:Y:S08]  /*fa40*/  LDSM.16.MT88.4 R176, [R211+0xa880] ;  /* 0x00a88000d3b0783b */ /* 0x000ff00000004200 */
[----:B------:R-:W-:Y:S08]  /*fa50*/  LDSM.16.MT88.4 R180, [R206+0xa880] ;  /* 0x00a88000ceb4783b */ /* 0x000ff00000004200 */
[----:B------:R-:W0:Y:S01]  /*fa60*/  LDGDEPBAR ;  /* 0x00000000000079af */ /* 0x000e220000000000 */
[----:B-1----:R-:W-:Y:S02]  /*fa70*/  FMNMX.FTZ R9, R5, R6, !PT ;  /* 0x0000000605097209 */ /* 0x002fe40007810000 */
[----:B--2---:R-:W-:Y:S05]  /*fa80*/  FMNMX.FTZ R4, R7, R2, !PT ;  /* 0x0000000207047209 */ /* 0x004fea0007810000 */
[----:B------:R-:W1:Y:S08]  /*fa90*/  SHFL.BFLY PT, R148, R9, 0x1, 0x1f ;  /* 0x0c201f0009947f89 */ /* 0x000e7000000e0000 */
[----:B------:R-:W2:Y:S01]  /*faa0*/  SHFL.BFLY PT, R3, R4, 0x1, 0x1f ;  /* 0x0c201f0004037f89 */ /* 0x000ea200000e0000 */
[----:B-1----:R-:W-:Y:S05]  /*fab0*/  FMNMX.FTZ R148, R9, R148, !PT ;  /* 0x0000009409947209 */ /* 0x002fea0007810000 */
[C---:B------:R-:W-:Y:S02]  /*fac0*/  FMUL.FTZ R161, R148.reuse, c[0x0][0x2d0] ;  /* 0x0000b40094a17a20 */ /* 0x040fe40000410000 */
[----:B------:R-:W-:Y:S01]  /*fad0*/  FADD.FTZ R2, -R148, R149 ;  /* 0x0000009594027221 */ /* 0x000fe20000010100 */
[----:B--2---:R-:W-:Y:S01]  /*fae0*/  FMNMX.FTZ R3, R3, R4, !PT ;  /* 0x0000000403037209 */ /* 0x004fe20007810000 */
[--C-:B------:R-:W-:Y:S01]  /*faf0*/  FFMA.FTZ R239, R190, c[0x0][0x2d0], -R161.reuse ;  /* 0x0000b400beef7a23 */ /* 0x100fe200000108a1 */
[----:B------:R-:W-:Y:S01]  /*fb00*/  MOV R149, R148 ;  /* 0x0000009400957202 */ /* 0x000fe20000000f00 */
[--C-:B------:R-:W-:Y:S02]  /*fb10*/  FFMA.FTZ R234, R192, c[0x0][0x2d0], -R161.reuse ;  /* 0x0000b400c0ea7a23 */ /* 0x100fe400000108a1 */
[C---:B------:R-:W-:Y:S02]  /*fb20*/  FMUL.FTZ R160, R3.reuse, c[0x0][0x2d0] ;  /* 0x0000b40003a07a20 */ /* 0x040fe40000410000 */
[----:B------:R-:W-:Y:S01]  /*fb30*/  FADD.FTZ R5, -R3, R0 ;  /* 0x0000000003057221 */ /* 0x000fe20000010100 */
[----:B------:R-:W-:Y:S01]  /*fb40*/  MUFU.EX2 R239, R239 ;  /* 0x000000ef00ef7308 */ /* 0x000fe20000000800 */
[--C-:B------:R-:W-:Y:S02]  /*fb50*/  FFMA.FTZ R232, R194, c[0x0][0x2d0], -R161.reuse ;  /* 0x0000b400c2e87a23 */ /* 0x100fe400000108a1 */
[--C-:B------:R-:W-:Y:S02]  /*fb60*/  FFMA.FTZ R235, R193, c[0x0][0x2d0], -R160.reuse ;  /* 0x0000b400c1eb7a23 */ /* 0x100fe400000108a0 */
[--C-:B------:R-:W-:Y:S02]  /*fb70*/  FFMA.FTZ R230, R191, c[0x0][0x2d0], -R160.reuse ;  /* 0x0000b400bfe67a23 */ /* 0x100fe400000108a0 */
[--C-:B------:R-:W-:Y:S02]  /*fb80*/  FFMA.FTZ R237, R228, c[0x0][0x2d0], -R161.reuse ;  /* 0x0000b400e4ed7a23 */ /* 0x100fe400000108a1 */
[--C-:B------:R-:W-:Y:S01]  /*fb90*/  FFMA.FTZ R228, R195, c[0x0][0x2d0], -R160.reuse ;  /* 0x0000b400c3e47a23 */ /* 0x100fe200000108a0 */
[----:B------:R-:W-:Y:S01]  /*fba0*/  MUFU.EX2 R234, R234 ;  /* 0x000000ea00ea7308 */ /* 0x000fe20000000800 */
[--C-:B------:R-:W-:Y:S01]  /*fbb0*/  FFMA.FTZ R233, R233, c[0x0][0x2d0], -R160.reuse ;  /* 0x0000b400e9e97a23 */ /* 0x100fe200000108a0 */
[----:B------:R-:W-:Y:S01]  /*fbc0*/  LDSM.16.MT88.4 R192, [R206+0xb880] ;  /* 0x00b88000cec0783b */ /* 0x000fe20000004200 */
[----:B------:R-:W-:Y:S02]  /*fbd0*/  FMUL.FTZ R0, R5, c[0x0][0x2d0] ;  /* 0x0000b40005007a20 */ /* 0x000fe40000410000 */
[----:B------:R-:W-:Y:S02]  /*fbe0*/  FMUL.FTZ R6, R2, c[0x0][0x2d0] ;  /* 0x0000b40002067a20 */ /* 0x000fe40000410000 */
[--C-:B------:R-:W-:Y:S02]  /*fbf0*/  FFMA.FTZ R236, R188, c[0x0][0x2d0], -R161.reuse ;  /* 0x0000b400bcec7a23 */ /* 0x100fe400000108a1 */
[--C-:B------:R-:W-:Y:S01]  /*fc00*/  FFMA.FTZ R241, R186, c[0x0][0x2d0], -R161.reuse ;  /* 0x0000b400baf17a23 */ /* 0x100fe200000108a1 */
[----:B------:R-:W1:Y:S01]  /*fc10*/  MUFU.EX2 R2, R6 ;  /* 0x0000000600027308 */ /* 0x000e620000000800 */
[--C-:B------:R-:W-:Y:S02]  /*fc20*/  FFMA.FTZ R238, R189, c[0x0][0x2d0], -R160.reuse ;  /* 0x0000b400bdee7a23 */ /* 0x100fe400000108a0 */
[----:B------:R-:W-:Y:S01]  /*fc30*/  LDSM.16.MT88.4 R188, [R211+0xb880] ;  /* 0x00b88000d3bc783b */ /* 0x000fe20000004200 */
[--C-:B------:R-:W-:Y:S02]  /*fc40*/  FFMA.FTZ R243, R187, c[0x0][0x2d0], -R160.reuse ;  /* 0x0000b400bbf37a23 */ /* 0x100fe400000108a0 */
[--C-:B------:R-:W-:Y:S02]  /*fc50*/  FFMA.FTZ R240, R185, c[0x0][0x2d0], -R161.reuse ;  /* 0x0000b400b9f07a23 */ /* 0x100fe400000108a1 */
[----:B------:R-:W-:Y:S02]  /*fc60*/  FFMA.FTZ R161, R184, c[0x0][0x2d0], -R161 ;  /* 0x0000b400b8a17a23 */ /* 0x000fe400000108a1 */
[----:B------:R-:W2:Y:S01]  /*fc70*/  MUFU.EX2 R0, R0 ;  /* 0x0000000000007308 */ /* 0x000ea20000000800 */
[----:B------:R-:W-:Y:S01]  /*fc80*/  LDSM.16.MT88.4 R184, [R204+0xa880] ;  /* 0x00a88000ccb8783b */ /* 0x000fe20000004200 */
[--C-:B------:R-:W-:Y:S02]  /*fc90*/  FFMA.FTZ R151, R151, c[0x0][0x2d0], -R160.reuse ;  /* 0x0000b40097977a23 */ /* 0x100fe400000108a0 */
[----:B------:R-:W-:Y:S06]  /*fca0*/  FFMA.FTZ R160, R150, c[0x0][0x2d0], -R160 ;  /* 0x0000b40096a07a23 */ /* 0x000fec00000108a0 */
[----:B------:R-:W-:Y:S01]  /*fcb0*/  MUFU.EX2 R237, R237 ;  /* 0x000000ed00ed7308 */ /* 0x000fe20000000800 */
[----:B-1----:R-:W-:Y:S01]  /*fcc0*/  FMUL.FTZ R4, R2, R144 ;  /* 0x0000009002047220 */ /* 0x002fe20000410000 */
[----:B------:R-:W-:Y:S01]  /*fcd0*/  F2FP.PACK_AB R144, R234, R239 ;  /* 0x000000efea90723e */ /* 0x000fe200000000ff */
[C---:B------:R-:W-:Y:S02]  /*fce0*/  FMUL.FTZ R5, R2.reuse, R145 ;  /* 0x0000009102057220 */ /* 0x040fe40000410000 */
[C---:B------:R-:W-:Y:S05]  /*fcf0*/  FMUL.FTZ R8, R2.reuse, R140 ;  /* 0x0000008c02087220 */ /* 0x040fea0000410000 */
[----:B------:R-:W1:Y:S01]  /*fd00*/  MUFU.EX2 R232, R232 ;  /* 0x000000e800e87308 */ /* 0x000e620000000800 */
[C---:B------:R-:W-:Y:S02]  /*fd10*/  FMUL.FTZ R9, R2.reuse, R141 ;  /* 0x0000008d02097220 */ /* 0x040fe40000410000 */
[----:B------:R-:W-:Y:S02]  /*fd20*/  FMUL.FTZ R16, R2, R132 ;  /* 0x0000008402107220 */ /* 0x000fe40000410000 */
[C---:B--2---:R-:W-:Y:S02]  /*fd30*/  FMUL.FTZ R6, R0.reuse, R146 ;  /* 0x0000009200067220 */ /* 0x044fe40000410000 */
[C---:B------:R-:W-:Y:S02]  /*fd40*/  FMUL.FTZ R7, R0.reuse, R147 ;  /* 0x0000009300077220 */ /* 0x040fe40000410000 */
[C---:B------:R-:W-:Y:S01]  /*fd50*/  FMUL.FTZ R10, R0.reuse, R142 ;  /* 0x0000008e000a7220 */ /* 0x040fe20000410000 */
[----:B------:R-:W-:Y:S01]  /*fd60*/  MUFU.EX2 R235, R235 ;  /* 0x000000eb00eb7308 */ /* 0x000fe20000000800 */
[----:B------:R-:W-:Y:S02]  /*fd70*/  FMUL.FTZ R11, R0, R143 ;  /* 0x0000008f000b7220 */ /* 0x000fe40000410000 */
[----:B------:R-:W-:Y:S01]  /*fd80*/  LDSM.16.MT88.4 R140, [R206+0x9080] ;  /* 0x00908000ce8c783b */ /* 0x000fe20000004200 */
[----:B------:R-:W-:Y:S02]  /*fd90*/  FMUL.FTZ R17, R2, R133 ;  /* 0x0000008502117220 */ /* 0x000fe40000410000 */
[C---:B------:R-:W-:Y:S02]  /*fda0*/  FMUL.FTZ R18, R0.reuse, R134 ;  /* 0x0000008600127220 */ /* 0x040fe40000410000 */
[----:B------:R-:W-:Y:S02]  /*fdb0*/  FMUL.FTZ R19, R0, R135 ;  /* 0x0000008700137220 */ /* 0x000fe40000410000 */
[----:B------:R-:W2:Y:S01]  /*fdc0*/  MUFU.EX2 R230, R230 ;  /* 0x000000e600e67308 */ /* 0x000ea20000000800 */
[----:B------:R-:W-:Y:S01]  /*fdd0*/  LDSM.16.MT88.4 R132, [R211+0x9080] ;  /* 0x00908000d384783b */ /* 0x000fe20000004200 */
[----:B------:R-:W-:Y:S01]  /*fde0*/  FMUL.FTZ R20, R2, R20 ;  /* 0x0000001402147220 */ /* 0x000fe20000410000 */
[----:B-1----:R-:W-:Y:S01]  /*fdf0*/  F2FP.PACK_AB R146, R232, R237 ;  /* 0x000000ede892723e */ /* 0x002fe200000000ff */
[----:B------:R-:W-:Y:S02]  /*fe00*/  FMUL.FTZ R21, R2, R21 ;  /* 0x0000001502157220 */ /* 0x000fe40000410000 */
[C---:B------:R-:W-:Y:S02]  /*fe10*/  FMUL.FTZ R22, R0.reuse, R22 ;  /* 0x0000001600167220 */ /* 0x040fe40000410000 */
[----:B------:R-:W-:Y:S02]  /*fe20*/  FMUL.FTZ R23, R0, R23 ;  /* 0x0000001700177220 */ /* 0x000fe40000410000 */
[----:B------:R-:W-:Y:S01]  /*fe30*/  MUFU.EX2 R233, R233 ;  /* 0x000000e900e97308 */ /* 0x000fe20000000800 */
[C---:B------:R-:W-:Y:S02]  /*fe40*/  FMUL.FTZ R24, R2.reuse, R24 ;  /* 0x0000001802187220 */ /* 0x040fe40000410000 */
[----:B------:R-:W-:Y:S02]  /*fe50*/  FMUL.FTZ R25, R2, R25 ;  /* 0x0000001902197220 */ /* 0x000fe40000410000 */
[C---:B------:R-:W-:Y:S02]  /*fe60*/  FMUL.FTZ R26, R0.reuse, R26 ;  /* 0x0000001a001a7220 */ /* 0x040fe40000410000 */
[----:B------:R-:W-:Y:S02]  /*fe70*/  FMUL.FTZ R27, R0, R27 ;  /* 0x0000001b001b7220 */ /* 0x000fe40000410000 */
[C---:B------:R-:W-:Y:S01]  /*fe80*/  FMUL.FTZ R28, R2.reuse, R28 ;  /* 0x0000001c021c7220 */ /* 0x040fe20000410000 */
[----:B------:R-:W1:Y:S01]  /*fe90*/  MUFU.EX2 R228, R228 ;  /* 0x000000e400e47308 */ /* 0x000e620000000800 */
[----:B------:R-:W-:Y:S02]  /*fea0*/  FMUL.FTZ R29, R2, R29 ;  /* 0x0000001d021d7220 */ /* 0x000fe40000410000 */
[----:B------:R-:W-:Y:S01]  /*feb0*/  FMUL.FTZ R30, R0, R30 ;  /* 0x0000001e001e7220 */ /* 0x000fe20000410000 */
[----:B--2---:R-:W-:Y:S01]  /*fec0*/  F2FP.PACK_AB R145, R230, R235 ;  /* 0x000000ebe691723e */ /* 0x004fe200000000ff */
[----:B------:R-:W-:Y:S02]  /*fed0*/  FMUL.FTZ R31, R0, R31 ;  /* 0x0000001f001f7220 */ /* 0x000fe40000410000 */
[C---:B------:R-:W-:Y:S02]  /*fee0*/  FMUL.FTZ R32, R2.reuse, R32 ;  /* 0x0000002002207220 */ /* 0x040fe40000410000 */
[----:B------:R-:W-:Y:S01]  /*fef0*/  FMUL.FTZ R33, R2, R33 ;  /* 0x0000002102217220 */ /* 0x000fe20000410000 */
[----:B------:R-:W-:Y:S01]  /*ff00*/  MUFU.EX2 R245, R161 ;  /* 0x000000a100f57308 */ /* 0x000fe20000000800 */
[C---:B------:R-:W-:Y:S02]  /*ff10*/  FMUL.FTZ R34, R0.reuse, R34 ;  /* 0x0000002200227220 */ /* 0x040fe40000410000 */
[----:B------:R-:W-:Y:S02]  /*ff20*/  FMUL.FTZ R35, R0, R35 ;  /* 0x0000002300237220 */ /* 0x000fe40000410000 */
[C---:B------:R-:W-:Y:S02]  /*ff30*/  FMUL.FTZ R36, R2.reuse, R36 ;  /* 0x0000002402247220 */ /* 0x040fe40000410000 */
[----:B------:R-:W-:Y:S02]  /*ff40*/  FMUL.FTZ R37, R2, R37 ;  /* 0x0000002502257220 */ /* 0x000fe40000410000 */
[C---:B------:R-:W-:Y:S01]  /*ff50*/  FMUL.FTZ R38, R0.reuse, R38 ;  /* 0x0000002600267220 */ /* 0x040fe20000410000 */
[----:B------:R2:W-:Y:S01]  /*ff60*/  MUFU.EX2 R150, R160 ;  /* 0x000000a000967308 */ /* 0x0005e20000000800 */
[----:B------:R-:W-:Y:S02]  /*ff70*/  FMUL.FTZ R39, R0, R39 ;  /* 0x0000002700277220 */ /* 0x000fe40000410000 */
[----:B------:R-:W-:Y:S01]  /*ff80*/  FMUL.FTZ R40, R2, R40 ;  /* 0x0000002802287220 */ /* 0x000fe20000410000 */
[----:B-1----:R-:W-:Y:S01]  /*ff90*/  F2FP.PACK_AB R147, R228, R233 ;  /* 0x000000e9e493723e */ /* 0x002fe200000000ff */
[----:B------:R-:W-:Y:S02]  /*ffa0*/  FMUL.FTZ R41, R2, R41 ;  /* 0x0000002902297220 */ /* 0x000fe40000410000 */
[C---:B------:R-:W-:Y:S02]  /*ffb0*/  FMUL.FTZ R42, R0.reuse, R42 ;  /* 0x0000002a002a7220 */ /* 0x040fe40000410000 */
[----:B------:R-:W-:Y:S01]  /*ffc0*/  FMUL.FTZ R43, R0, R43 ;  /* 0x0000002b002b7220 */ /* 0x000fe20000410000 */
[----:B------:R-:W-:Y:S01]  /*ffd0*/  MUFU.EX2 R236, R236 ;  /* 0x000000ec00ec7308 */ /* 0x000fe20000000800 */
[C---:B------:R-:W-:Y:S05]  /*ffe0*/  HMMA.16816.F32 R4, R144.reuse, R12, R4 ;  /* 0x0000000c9004723c */ /* 0x040fea0000001804 */
[C---:B------:R-:W-:Y:S02]  /*fff0*/  FMUL.FTZ R44, R2.reuse, R44 ;  /* 0x0000002c022c7220 */ /* 0x040fe40000410000 */
[C---:B------:R-:W-:Y:S01]  /*10000*/  FMUL.FTZ R12, R2.reuse, R136 ;  /* 0x00000088020c7220 */ /* 0x040fe20000410000 */
[C---:B------:R-:W-:Y:S01]  /*10010*/  HMMA.16816.F32 R8, R144.reuse, R14, R8 ;  /* 0x0000000e9008723c */ /* 0x040fe20000001808 */
[----:B------:R-:W1:Y:S03]  /*10020*/  MUFU.EX2 R241, R241 ;  /* 0x000000f100f17308 */ /* 0x000e660000000800 */
[C---:B------:R-:W-:Y:S01]  /*10030*/  FMUL.FTZ R13, R2.reuse, R137 ;  /* 0x00000089020d7220 */ /* 0x040fe20000410000 */
[----:B--2---:R-:W-:Y:S01]  /*10040*/  LDSM.16.MT88.4 R160, [R205+0x8880] ;  /* 0x00888000cda0783b */ /* 0x004fe20000004200 */
[----:B------:R-:W-:Y:S02]  /*10050*/  FMUL.FTZ R45, R2, R45 ;  /* 0x0000002d022d7220 */ /* 0x000fe40000410000 */
[C---:B------:R-:W-:Y:S03]  /*10060*/  FMUL.FTZ R14, R0.reuse, R138 ;  /* 0x0000008a000e7220 */ /* 0x040fe60000410000 */
[----:B------:R-:W-:Y:S01]  /*10070*/  MUFU.EX2 R238, R238 ;  /* 0x000000ee00ee7308 */ /* 0x000fe20000000800 */
[C---:B------:R-:W-:Y:S02]  /*10080*/  FMUL.FTZ R15, R0.reuse, R139 ;  /* 0x0000008b000f7220 */ /* 0x040fe40000410000 */
[----:B------:R-:W2:Y:S01]  /*10090*/  LDSM.16.MT88.4 R136, [R204+0x8080] ;  /* 0x00808000cc88783b */ /* 0x000ea20000004200 */
[C---:B------:R-:W-:Y:S02]  /*100a0*/  FMUL.FTZ R46, R0.reuse, R46 ;  /* 0x0000002e002e7220 */ /* 0x040fe40000410000 */
[----:B------:R-:W-:Y:S02]  /*100b0*/  FMUL.FTZ R47, R0, R47 ;  /* 0x0000002f002f7220 */ /* 0x000fe40000410000 */
[C---:B------:R-:W-:Y:S02]  /*100c0*/  HMMA.16816.F32 R12, R144.reuse, R152, R12 ;  /* 0x00000098900c723c */ /* 0x040fe4000000180c */
[----:B------:R-:W3:Y:S01]  /*100d0*/  MUFU.EX2 R243, R243 ;  /* 0x000000f300f37308 */ /* 0x000ee20000000800 */
[C---:B------:R-:W-:Y:S02]  /*100e0*/  FMUL.FTZ R48, R2.reuse, R48 ;  /* 0x0000003002307220 */ /* 0x040fe40000410000 */
[----:B------:R-:W-:Y:S02]  /*100f0*/  FMUL.FTZ R49, R2, R49 ;  /* 0x0000003102317220 */ /* 0x000fe40000410000 */
[C---:B------:R-:W-:Y:S01]  /*10100*/  FMUL.FTZ R50, R0.reuse, R50 ;  /* 0x0000003200327220 */ /* 0x040fe20000410000 */
[C---:B------:R-:W-:Y:S04]  /*10110*/  HMMA.16816.F32 R16, R144.reuse, R154, R16 ;  /* 0x0000009a9010723c */ /* 0x040fe80000001810 */
[----:B------:R-:W-:Y:S01]  /*10120*/  FMUL.FTZ R51, R0, R51 ;  /* 0x0000003300337220 */ /* 0x000fe20000410000 */
[----:B-1----:R-:W-:Y:S01]  /*10130*/  F2FP.PACK_AB R152, R241, R236 ;  /* 0x000000ecf198723e */ /* 0x002fe200000000ff */
[C---:B------:R-:W-:Y:S01]  /*10140*/  FMUL.FTZ R52, R2.reuse, R52 ;  /* 0x0000003402347220 */ /* 0x040fe20000410000 */
[----:B------:R-:W1:Y:S01]  /*10150*/  MUFU.EX2 R240, R240 ;  /* 0x000000f000f07308 */ /* 0x000e620000000800 */
[C---:B------:R-:W-:Y:S04]  /*10160*/  HMMA.16816.F32 R20, R144.reuse, R156, R20 ;  /* 0x0000009c9014723c */ /* 0x040fe80000001814 */
[----:B------:R-:W-:Y:S02]  /*10170*/  FMUL.FTZ R53, R2, R53 ;  /* 0x0000003502357220 */ /* 0x000fe40000410000 */
[C---:B------:R-:W-:Y:S02]  /*10180*/  FMUL.FTZ R54, R0.reuse, R54 ;  /* 0x0000003600367220 */ /* 0x040fe40000410000 */
[C---:B------:R-:W-:Y:S01]  /*10190*/  HMMA.16816.F32 R24, R144.reuse, R158, R24 ;  /* 0x0000009e9018723c */ /* 0x040fe20000001818 */
[----:B------:R-:W-:Y:S01]  /*101a0*/  LDSM.16.MT88.4 R156, [R206+0x8880] ;  /* 0x00888000ce9c783b */ /* 0x000fe20000004200 */
[----:B------:R-:W4:Y:S02]  /*101b0*/  MUFU.EX2 R151, R151 ;  /* 0x0000009700977308 */ /* 0x000f240000000800 */
[----:B------:R-:W-:Y:S01]  /*101c0*/  FMUL.FTZ R55, R0, R55 ;  /* 0x0000003700377220 */ /* 0x000fe20000410000 */
[----:B---3--:R-:W-:Y:S01]  /*101d0*/  F2FP.PACK_AB R153, R243, R238 ;  /* 0x000000eef399723e */ /* 0x008fe200000000ff */
[C---:B------:R-:W-:Y:S02]  /*101e0*/  FMUL.FTZ R56, R2.reuse, R56 ;  /* 0x0000003802387220 */ /* 0x040fe40000410000 */
[----:B------:R-:W-:Y:S01]  /*101f0*/  FMUL.FTZ R57, R2, R57 ;  /* 0x0000003902397220 */ /* 0x000fe20000410000 */
[C---:B--2---:R-:W-:Y:S03]  /*10200*/  HMMA.16816.F32 R28, R144.reuse, R136, R28 ;  /* 0x00000088901c723c */ /* 0x044fe6000000181c */
[C---:B------:R-:W-:Y:S01]  /*10210*/  FMUL.FTZ R58, R0.reuse, R58 ;  /* 0x0000003a003a7220 */ /* 0x040fe20000410000 */
[----:B-1----:R-:W-:Y:S01]  /*10220*/  F2FP.PACK_AB R154, R245, R240 ;  /* 0x000000f0f59a723e */ /* 0x002fe200000000ff */
[----:B------:R-:W-:Y:S02]  /*10230*/  FMUL.FTZ R59, R0, R59 ;  /* 0x0000003b003b7220 */ /* 0x000fe40000410000 */
[C---:B------:R-:W-:Y:S01]  /*10240*/  FMUL.FTZ R60, R2.reuse, R60 ;  /* 0x0000003c023c7220 */ /* 0x040fe20000410000 */
[C---:B------:R-:W-:Y:S01]  /*10250*/  HMMA.16816.F32 R32, R144.reuse, R138, R32 ;  /* 0x0000008a9020723c */ /* 0x040fe20000001820 */
[----:B------:R-:W1:Y:S03]  /*10260*/  LDSM.16.MT88.4 R136, [R205+0x9080] ;  /* 0x00908000cd88783b */ /* 0x000e660000004200 */
[----:B------:R-:W-:Y:S02]  /*10270*/  FMUL.FTZ R61, R2, R61 ;  /* 0x0000003d023d7220 */ /* 0x000fe40000410000 */
[----:B------:R-:W-:Y:S01]  /*10280*/  FMUL.FTZ R62, R0, R62 ;  /* 0x0000003e003e7220 */ /* 0x000fe20000410000 */
[----:B----4-:R-:W-:Y:S01]  /*10290*/  F2FP.PACK_AB R155, R150, R151 ;  /* 0x00000097969b723e */ /* 0x010fe200000000ff */
[C---:B------:R-:W-:Y:S04]  /*102a0*/  HMMA.16816.F32 R36, R144.reuse, R132, R36 ;  /* 0x000000849024723c */ /* 0x040fe80000001824 */
[----:B------:R-:W-:Y:S02]  /*102b0*/  FMUL.FTZ R63, R0, R63 ;  /* 0x0000003f003f7220 */ /* 0x000fe40000410000 */
[C---:B------:R-:W-:Y:S02]  /*102c0*/  FMUL.FTZ R64, R2.reuse, R64 ;  /* 0x0000004002407220 */ /* 0x040fe40000410000 */
[C---:B------:R-:W-:Y:S01]  /*102d0*/  HMMA.16816.F32 R40, R144.reuse, R134, R40 ;  /* 0x000000869028723c */ /* 0x040fe20000001828 */
[----:B------:R-:W2:Y:S03]  /*102e0*/  LDSM.16.MT88.4 R132, [R204+0x9080] ;  /* 0x00908000cc84783b */ /* 0x000ea60000004200 */
[----:B------:R-:W-:Y:S02]  /*102f0*/  FMUL.FTZ R65, R2, R65 ;  /* 0x0000004102417220 */ /* 0x000fe40000410000 */
[C---:B------:R-:W-:Y:S02]  /*10300*/  FMUL.FTZ R66, R0.reuse, R66 ;  /* 0x0000004200427220 */ /* 0x040fe40000410000 */
[C---:B------:R-:W-:Y:S04]  /*10310*/  HMMA.16816.F32 R44, R144.reuse, R140, R44 ;  /* 0x0000008c902c723c */ /* 0x040fe8000000182c */
[----:B------:R-:W-:Y:S02]  /*10320*/  FMUL.FTZ R67, R0, R67 ;  /* 0x0000004300437220 */ /* 0x000fe40000410000 */
[C---:B------:R-:W-:Y:S02]  /*10330*/  FMUL.FTZ R68, R2.reuse, R68 ;  /* 0x0000004402447220 */ /* 0x040fe40000410000 */
[C---:B------:R-:W-:Y:S01]  /*10340*/  HMMA.16816.F32 R48, R144.reuse, R142, R48 ;  /* 0x0000008e9030723c */ /* 0x040fe20000001830 */
[----:B------:R-:W3:Y:S03]  /*10350*/  LDSM.16.MT88.4 R140, [R211+0xa080] ;  /* 0x00a08000d38c783b */ /* 0x000ee60000004200 */
[----:B------:R-:W-:Y:S02]  /*10360*/  FMUL.FTZ R69, R2, R69 ;  /* 0x0000004502457220 */ /* 0x000fe40000410000 */
[C---:B------:R-:W-:Y:S02]  /*10370*/  FMUL.FTZ R70, R0.reuse, R70 ;  /* 0x0000004600467220 */ /* 0x040fe40000410000 */
[----:B------:R-:W-:Y:S01]  /*10380*/  FMUL.FTZ R71, R0, R71 ;  /* 0x0000004700477220 */ /* 0x000fe20000410000 */
[C---:B-1----:R-:W-:Y:S03]  /*10390*/  HMMA.16816.F32 R52, R144.reuse, R136, R52 ;  /* 0x000000889034723c */ /* 0x042fe60000001834 */
[C---:B------:R-:W-:Y:S02]  /*103a0*/  FMUL.FTZ R72, R2.reuse, R72 ;  /* 0x0000004802487220 */ /* 0x040fe40000410000 */
[----:B------:R-:W-:Y:S02]  /*103b0*/  FMUL.FTZ R73, R2, R73 ;  /* 0x0000004902497220 */ /* 0x000fe40000410000 */
[C---:B------:R-:W-:Y:S01]  /*103c0*/  FMUL.FTZ R74, R0.reuse, R74 ;  /* 0x0000004a004a7220 */ /* 0x040fe20000410000 */
[C---:B------:R-:W-:Y:S01]  /*103d0*/  HMMA.16816.F32 R56, R144.reuse, R138, R56 ;  /* 0x0000008a9038723c */ /* 0x040fe20000001838 */
[----:B------:R-:W1:Y:S03]  /*103e0*/  LDSM.16.MT88.4 R136, [R206+0xa080] ;  /* 0x00a08000ce88783b */ /* 0x000e660000004200 */
[----:B------:R-:W-:Y:S02]  /*103f0*/  FMUL.FTZ R75, R0, R75 ;  /* 0x0000004b004b7220 */ /* 0x000fe40000410000 */
[C---:B------:R-:W-:Y:S02]  /*10400*/  FMUL.FTZ R76, R2.reuse, R76 ;  /* 0x0000004c024c7220 */ /* 0x040fe40000410000 */
[C---:B--2---:R-:W-:Y:S04]  /*10410*/  HMMA.16816.F32 R60, R144.reuse, R132, R60 ;  /* 0x00000084903c723c */ /* 0x044fe8000000183c */
[----:B------:R-:W-:Y:S02]  /*10420*/  FMUL.FTZ R77, R2, R77 ;  /* 0x0000004d024d7220 */ /* 0x000fe40000410000 */
[C---:B------:R-:W-:Y:S02]  /*10430*/  FMUL.FTZ R78, R0.reuse, R78 ;  /* 0x0000004e004e7220 */ /* 0x040fe40000410000 */
[C---:B------:R-:W-:Y:S01]  /*10440*/  HMMA.16816.F32 R64, R144.reuse, R134, R64 ;  /* 0x000000869040723c */ /* 0x040fe20000001840 */
[----:B------:R-:W2:Y:S03]  /*10450*/  LDSM.16.MT88.4 R132, [R205+0xa080] ;  /* 0x00a08000cd84783b */ /* 0x000ea60000004200 */
[----:B------:R-:W-:Y:S02]  /*10460*/  FMUL.FTZ R79, R0, R79 ;  /* 0x0000004f004f7220 */ /* 0x000fe40000410000 */
[C---:B------:R-:W-:Y:S02]  /*10470*/  FMUL.FTZ R80, R2.reuse, R80 ;  /* 0x0000005002507220 */ /* 0x040fe40000410000 */
[C---:B---3--:R-:W-:Y:S04]  /*10480*/  HMMA.16816.F32 R68, R144.reuse, R140, R68 ;  /* 0x0000008c9044723c */ /* 0x048fe80000001844 */
        /* <DEDUP_REMOVED lines=18> */
[----:B------:R-:W-:Y:S03]  /*105b0*/  FMUL.FTZ R93, R2, R93 ;  /* 0x0000005d025d7220 */ /* 0x000fe60000410000 */
[C---:B------:R-:W-:Y:S01]  /*105c0*/  HMMA.16816.F32 R88, R144.reuse, R134, R88 ;  /* 0x000000869058723c */ /* 0x040fe20000001858 */
[----:B------:R-:W2:Y:S02]  /*105d0*/  LDSM.16.MT88.4 R132, [R206+0xb080] ;  /* 0x00b08000ce84783b */ /* 0x000ea40000004200 */
[C---:B------:R-:W-:Y:S02]  /*105e0*/  FMUL.FTZ R94, R0.reuse, R94 ;  /* 0x0000005e005e7220 */ /* 0x040fe40000410000 */
[----:B------:R-:W-:Y:S02]  /*105f0*/  FMUL.FTZ R95, R0, R95 ;  /* 0x0000005f005f7220 */ /* 0x000fe40000410000 */
[C---:B------:R-:W-:Y:S02]  /*10600*/  FMUL.FTZ R96, R2.reuse, R96 ;  /* 0x0000006002607220 */ /* 0x040fe40000410000 */
[----:B------:R-:W-:Y:S03]  /*10610*/  FMUL.FTZ R97, R2, R97 ;  /* 0x0000006102617220 */ /* 0x000fe60000410000 */
[C---:B---3--:R-:W-:Y:S03]  /*10620*/  HMMA.16816.F32 R92, R144.reuse, R140, R92 ;  /* 0x0000008c905c723c */ /* 0x048fe6000000185c */
[C---:B------:R-:W-:Y:S02]  /*10630*/  FMUL.FTZ R98, R0.reuse, R98 ;  /* 0x0000006200627220 */ /* 0x040fe40000410000 */
[----:B------:R-:W-:Y:S02]  /*10640*/  FMUL.FTZ R99, R0, R99 ;  /* 0x0000006300637220 */ /* 0x000fe40000410000 */
[C---:B------:R-:W-:Y:S02]  /*10650*/  FMUL.FTZ R100, R2.reuse, R100 ;  /* 0x0000006402647220 */ /* 0x040fe40000410000 */
[----:B------:R-:W-:Y:S03]  /*10660*/  FMUL.FTZ R101, R2, R101 ;  /* 0x0000006502657220 */ /* 0x000fe60000410000 */
[C---:B------:R-:W-:Y:S01]  /*10670*/  HMMA.16816.F32 R96, R144.reuse, R142, R96 ;  /* 0x0000008e9060723c */ /* 0x040fe20000001860 */
[----:B------:R-:W3:Y:S02]  /*10680*/  LDSM.16.MT88.4 R140, [R205+0xb080] ;  /* 0x00b08000cd8c783b */ /* 0x000ee40000004200 */
[C---:B------:R-:W-:Y:S02]  /*10690*/  FMUL.FTZ R102, R0.reuse, R102 ;  /* 0x0000006600667220 */ /* 0x040fe40000410000 */
[----:B------:R-:W-:Y:S02]  /*106a0*/  FMUL.FTZ R103, R0, R103 ;  /* 0x0000006700677220 */ /* 0x000fe40000410000 */
[C---:B------:R-:W-:Y:S02]  /*106b0*/  FMUL.FTZ R104, R2.reuse, R104 ;  /* 0x0000006802687220 */ /* 0x040fe40000410000 */
[----:B------:R-:W-:Y:S03]  /*106c0*/  FMUL.FTZ R105, R2, R105 ;  /* 0x0000006902697220 */ /* 0x000fe60000410000 */
[C---:B-1----:R-:W-:Y:S03]  /*106d0*/  HMMA.16816.F32 R100, R144.reuse, R136, R100 ;  /* 0x000000889064723c */ /* 0x042fe60000001864 */
[C---:B------:R-:W-:Y:S02]  /*106e0*/  FMUL.FTZ R106, R0.reuse, R106 ;  /* 0x0000006a006a7220 */ /* 0x040fe40000410000 */
[----:B------:R-:W-:Y:S02]  /*106f0*/  FMUL.FTZ R107, R0, R107 ;  /* 0x0000006b006b7220 */ /* 0x000fe40000410000 */
[C---:B------:R-:W-:Y:S02]  /*10700*/  FMUL.FTZ R108, R2.reuse, R108 ;  /* 0x0000006c026c7220 */ /* 0x040fe40000410000 */
[----:B------:R-:W-:Y:S03]  /*10710*/  FMUL.FTZ R109, R2, R109 ;  /* 0x0000006d026d7220 */ /* 0x000fe60000410000 */
[C---:B------:R-:W-:Y:S01]  /*10720*/  HMMA.16816.F32 R104, R144.reuse, R138, R104 ;  /* 0x0000008a9068723c */ /* 0x040fe20000001868 */
[----:B------:R-:W1:Y:S02]  /*10730*/  LDSM.16.MT88.4 R136, [R204+0xb080] ;  /* 0x00b08000cc88783b */ /* 0x000e640000004200 */
[C---:B------:R-:W-:Y:S02]  /*10740*/  FMUL.FTZ R110, R0.reuse, R110 ;  /* 0x0000006e006e7220 */ /* 0x040fe40000410000 */
[----:B------:R-:W-:Y:S02]  /*10750*/  FMUL.FTZ R111, R0, R111 ;  /* 0x0000006f006f7220 */ /* 0x000fe40000410000 */
[C---:B------:R-:W-:Y:S02]  /*10760*/  FMUL.FTZ R112, R2.reuse, R112 ;  /* 0x0000007002707220 */ /* 0x040fe40000410000 */
[----:B------:R-:W-:Y:S03]  /*10770*/  FMUL.FTZ R113, R2, R113 ;  /* 0x0000007102717220 */ /* 0x000fe60000410000 */
[C---:B--2---:R-:W-:Y:S03]  /*10780*/  HMMA.16816.F32 R108, R144.reuse, R132, R108 ;  /* 0x00000084906c723c */ /* 0x044fe6000000186c */
[C---:B------:R-:W-:Y:S02]  /*10790*/  FMUL.FTZ R114, R0.reuse, R114 ;  /* 0x0000007200727220 */ /* 0x040fe40000410000 */
        /* <DEDUP_REMOVED lines=14> */
[C---:B------:R-:W-:Y:S03]  /*10880*/  HMMA.16816.F32 R120, R144.reuse, R142, R120 ;  /* 0x0000008e9078723c */ /* 0x040fe60000001878 */
[C---:B------:R-:W-:Y:S02]  /*10890*/  FMUL.FTZ R126, R0.reuse, R126 ;  /* 0x0000007e007e7220 */ /* 0x040fe40000410000 */
[----:B------:R-:W-:Y:S02]  /*108a0*/  FMUL.FTZ R127, R0, R127 ;  /* 0x0000007f007f7220 */ /* 0x000fe40000410000 */
[C---:B------:R-:W-:Y:S02]  /*108b0*/  FMUL.FTZ R128, R2.reuse, R128 ;  /* 0x0000008002807220 */ /* 0x040fe40000410000 */
[----:B------:R-:W-:Y:S03]  /*108c0*/  FMUL.FTZ R129, R2, R129 ;  /* 0x0000008102817220 */ /* 0x000fe60000410000 */
[C---:B-1----:R-:W-:Y:S03]  /*108d0*/  HMMA.16816.F32 R124, R144.reuse, R136, R124 ;  /* 0x00000088907c723c */ /* 0x042fe6000000187c */
[C---:B------:R-:W-:Y:S02]  /*108e0*/  FMUL.FTZ R130, R0.reuse, R130 ;  /* 0x0000008200827220 */ /* 0x040fe40000410000 */
[----:B------:R-:W-:Y:S02]  /*108f0*/  FMUL.FTZ R131, R0, R131 ;  /* 0x0000008300837220 */ /* 0x000fe40000410000 */
[----:B------:R-:W-:Y:S02]  /*10900*/  FFMA.FTZ R239, R2, R231, R239 ;  /* 0x000000e702ef7223 */ /* 0x000fe400000100ef */
[----:B------:R-:W-:Y:S03]  /*10910*/  FFMA.FTZ R235, R0, R229, R235 ;  /* 0x000000e500eb7223 */ /* 0x000fe600000100eb */
[----:B------:R-:W-:Y:S03]  /*10920*/  HMMA.16816.F32 R128, R144, R138, R128 ;  /* 0x0000008a9080723c */ /* 0x000fe60000001880 */
[----:B------:R-:W-:Y:S01]  /*10930*/  MOV R0, R3 ;  /* 0x0000000300007202 */ /* 0x000fe20000000f00 */
[----:B------:R-:W-:Y:S02]  /*10940*/  FADD.FTZ R234, R234, R239 ;  /* 0x000000efeaea7221 */ /* 0x000fe40000010000 */
[----:B------:R-:W-:Y:S02]  /*10950*/  FADD.FTZ R230, R230, R235 ;  /* 0x000000ebe6e67221 */ /* 0x000fe40000010000 */
[C---:B--2---:R-:W-:Y:S01]  /*10960*/  HMMA.16816.F32 R144, R152.reuse, R132, R4 ;  /* 0x000000849890723c */ /* 0x044fe20000001804 */
[----:B------:R-:W1:Y:S07]  /*10970*/  LDSM.16.MT88.4 R4, [R204+0x8880] ;  /* 0x00888000cc04783b */ /* 0x000e6e0000004200 */
[C---:B------:R-:W-:Y:S01]  /*10980*/  HMMA.16816.F32 R140, R152.reuse, R134, R8 ;  /* 0x00000086988c723c */ /* 0x040fe20000001808 */
[----:B------:R-:W2:Y:S07]  /*10990*/  LDSM.16.MT88.4 R8, [R205+0x9880] ;  /* 0x00988000cd08783b */ /* 0x000eae0000004200 */
[C---:B------:R-:W-:Y:S01]  /*109a0*/  HMMA.16816.F32 R136, R152.reuse, R156, R12 ;  /* 0x0000009c9888723c */ /* 0x040fe2000000180c */
[----:B------:R-:W3:Y:S07]  /*109b0*/  LDSM.16.MT88.4 R12, [R205+0xa880] ;  /* 0x00a88000cd0c783b */ /* 0x000eee0000004200 */
[C---:B------:R-:W-:Y:S01]  /*109c0*/  HMMA.16816.F32 R132, R152.reuse, R158, R16 ;  /* 0x0000009e9884723c */ /* 0x040fe20000001810 */
[----:B------:R-:W4:Y:S07]  /*109d0*/  LDSM.16.MT88.4 R16, [R205+0xb880] ;  /* 0x00b88000cd10783b */ /* 0x000f2e0000004200 */
[C---:B------:R-:W-:Y:S01]  /*109e0*/  HMMA.16816.F32 R20, R152.reuse, R160, R20 ;  /* 0x000000a09814723c */ /* 0x040fe20000001814 */
[----:B------:R-:W5:Y:S07]  /*109f0*/  LDSM.16.MT88.4 R156, [R204+0xb880] ;  /* 0x00b88000cc9c783b */ /* 0x000f6e0000004200 */
[C---:B------:R-:W-:Y:S08]  /*10a00*/  HMMA.16816.F32 R24, R152.reuse, R162, R24 ;  /* 0x000000a29818723c */ /* 0x040ff00000001818 */
[C---:B-1----:R-:W-:Y:S07]  /*10a10*/  HMMA.16816.F32 R28, R152.reuse, R4, R28 ;  /* 0x00000004981c723c */ /* 0x042fee000000181c */
[----:B------:R-:W-:Y:S01]  /*10a20*/  FADD.FTZ R5, R237, R234 ;  /* 0x000000eaed057221 */ /* 0x000fe20000010000 */
[C---:B------:R-:W-:Y:S04]  /*10a30*/  HMMA.16816.F32 R32, R152.reuse, R6, R32 ;  /* 0x000000069820723c */ /* 0x040fe80000001820 */
[----:B------:R-:W-:Y:S03]  /*10a40*/  FADD.FTZ R5, R232, R5 ;  /* 0x00000005e8057221 */ /* 0x000fe60000010000 */
[----:B------:R-:W-:Y:S01]  /*10a50*/  FADD.FTZ R7, R233, R230 ;  /* 0x000000e6e9077221 */ /* 0x000fe20000010000 */
[C---:B------:R-:W-:Y:S04]  /*10a60*/  HMMA.16816.F32 R36, R152.reuse, R164, R36 ;  /* 0x000000a49824723c */ /* 0x040fe80000001824 */
[----:B------:R-:W-:Y:S02]  /*10a70*/  FADD.FTZ R7, R228, R7 ;  /* 0x00000007e4077221 */ /* 0x000fe40000010000 */
[----:B------:R-:W-:Y:S02]  /*10a80*/  FADD.FTZ R236, R236, R5 ;  /* 0x00000005ecec7221 */ /* 0x000fe40000010000 */
        /* <DEDUP_REMOVED lines=9> */
[C---:B--2---:R-:W-:Y:S04]  /*10b20*/  HMMA.16816.F32 R52, R152.reuse, R8, R52 ;  /* 0x000000089834723c */ /* 0x044fe80000001834 */
[----:B------:R-:W-:Y:S04]  /*10b30*/  FADD.FTZ R229, R150, R151 ;  /* 0x0000009796e57221 */ /* 0x000fe80000010000 */
[C---:B------:R-:W-:Y:S08]  /*10b40*/  HMMA.16816.F32 R56, R152.reuse, R10, R56 ;  /* 0x0000000a9838723c */ /* 0x040ff00000001838 */
[C---:B------:R-:W-:Y:S08]  /*10b50*/  HMMA.16816.F32 R60, R152.reuse, R172, R60 ;  /* 0x000000ac983c723c */ /* 0x040ff0000000183c */
[C---:B------:R-:W-:Y:S08]  /*10b60*/  HMMA.16816.F32 R64, R152.reuse, R174, R64 ;  /* 0x000000ae9840723c */ /* 0x040ff00000001840 */
[C---:B------:R-:W-:Y:S08]  /*10b70*/  HMMA.16816.F32 R68, R152.reuse, R176, R68 ;  /* 0x000000b09844723c */ /* 0x040ff00000001844 */
[C---:B------:R-:W-:Y:S08]  /*10b80*/  HMMA.16816.F32 R72, R152.reuse, R178, R72 ;  /* 0x000000b29848723c */ /* 0x040ff00000001848 */
[C---:B------:R-:W-:Y:S08]  /*10b90*/  HMMA.16816.F32 R76, R152.reuse, R180, R76 ;  /* 0x000000b4984c723c */ /* 0x040ff0000000184c */
[C---:B------:R-:W-:Y:S08]  /*10ba0*/  HMMA.16816.F32 R80, R152.reuse, R182, R80 ;  /* 0x000000b69850723c */ /* 0x040ff00000001850 */
[C---:B---3--:R-:W-:Y:S08]  /*10bb0*/  HMMA.16816.F32 R84, R152.reuse, R12, R84 ;  /* 0x0000000c9854723c */ /* 0x048ff00000001854 */
[C---:B------:R-:W-:Y:S08]  /*10bc0*/  HMMA.16816.F32 R88, R152.reuse, R14, R88 ;  /* 0x0000000e9858723c */ /* 0x040ff00000001858 */
[C---:B------:R-:W-:Y:S08]  /*10bd0*/  HMMA.16816.F32 R92, R152.reuse, R184, R92 ;  /* 0x000000b8985c723c */ /* 0x040ff0000000185c */
[C---:B------:R-:W-:Y:S08]  /*10be0*/  HMMA.16816.F32 R96, R152.reuse, R186, R96 ;  /* 0x000000ba9860723c */ /* 0x040ff00000001860 */
[C---:B------:R-:W-:Y:S08]  /*10bf0*/  HMMA.16816.F32 R100, R152.reuse, R188, R100 ;  /* 0x000000bc9864723c */ /* 0x040ff00000001864 */
[C---:B------:R-:W-:Y:S08]  /*10c00*/  HMMA.16816.F32 R104, R152.reuse, R190, R104 ;  /* 0x000000be9868723c */ /* 0x040ff00000001868 */
[C---:B------:R-:W-:Y:S08]  /*10c10*/  HMMA.16816.F32 R108, R152.reuse, R192, R108 ;  /* 0x000000c0986c723c */ /* 0x040ff0000000186c */
[C---:B------:R-:W-:Y:S08]  /*10c20*/  HMMA.16816.F32 R112, R152.reuse, R194, R112 ;  /* 0x000000c29870723c */ /* 0x040ff00000001870 */
[C---:B----4-:R-:W-:Y:S08]  /*10c30*/  HMMA.16816.F32 R116, R152.reuse, R16, R116 ;  /* 0x000000109874723c */ /* 0x050ff00000001874 */
[C---:B------:R-:W-:Y:S08]  /*10c40*/  HMMA.16816.F32 R120, R152.reuse, R18, R120 ;  /* 0x000000129878723c */ /* 0x040ff00000001878 */
[C---:B-----5:R-:W-:Y:S08]  /*10c50*/  HMMA.16816.F32 R124, R152.reuse, R156, R124 ;  /* 0x0000009c987c723c */ /* 0x060ff0000000187c */
[----:B------:R-:W-:Y:S01]  /*10c60*/  HMMA.16816.F32 R128, R152, R158, R128 ;  /* 0x0000009e9880723c */ /* 0x000fe20000001880 */
[----:B------:R-:W-:-:S07]  /*10c70*/  @P0 BRA `(.L_x_142) ;  /* 0xffffe0b000000947 */ /* 0x000fce000383ffff */
.L_x_141:
[----:B------:R-:W1:Y:S01]  /*10c80*/  SHFL.BFLY PT, R6, R231, 0x2, 0x1f ;  /* 0x0c401f00e7067f89 */ /* 0x000e6200000e0000 */
[----:B------:R-:W-:-:S02]  /*10c90*/  MOV R4, RZ ;  /* 0x000000ff00047202 */ /* 0x000fc40000000f00 */
[----:B------:R-:W-:Y:S01]  /*10ca0*/  MOV R2, RZ ;  /* 0x000000ff00027202 */ /* 0x000fe20000000f00 */
[----:B------:R-:W2:Y:S01]  /*10cb0*/  SHFL.BFLY PT, R0, R229, 0x2, 0x1f ;  /* 0x0c401f00e5007f89 */ /* 0x000ea200000e0000 */
[----:B------:R-:W-:Y:S02]  /*10cc0*/  MOV R8, 0xff800000 ;  /* 0xff80000000087802 */ /* 0x000fe40000000f00 */
[----:B------:R-:W-:Y:S01]  /*10cd0*/  PLOP3.LUT P2, PT, PT, PT, PT, 0x8, 0x0 ;  /* 0x000000000000781c */ /* 0x000fe20003f4e170 */
[----:B-1----:R-:W-:Y:S02]  /*10ce0*/  FADD.FTZ R6, R6, R231 ;  /* 0x000000e706067221 */ /* 0x002fe40000010000 */
[----:B--2---:R-:W-:-:S03]  /*10cf0*/  FADD.FTZ R7, R0, R229 ;  /* 0x000000e500077221 */ /* 0x004fc60000010000 */
[----:B------:R-:W1:Y:S04]  /*10d00*/  SHFL.BFLY PT, R5, R6, 0x1, 0x1f ;  /* 0x0c201f0006057f89 */ /* 0x000e6800000e0000 */
[----:B------:R-:W2:Y:S01]  /*10d10*/  SHFL.BFLY PT, R0, R7, 0x1, 0x1f ;  /* 0x0c201f0007007f89 */ /* 0x000ea200000e0000 */
[----:B-1----:R-:W-:Y:S01]  /*10d20*/  FADD.FTZ R5, R6, R5 ;  /* 0x0000000506057221 */ /* 0x002fe20000010000 */
[----:B------:R-:W-:Y:S01]  /*10d30*/  MOV R6, 0xff800000 ;  /* 0xff80000000067802 */ /* 0x000fe20000000f00 */
[----:B--2---:R-:W-:-:S03]  /*10d40*/  FADD.FTZ R0, R0, R7 ;  /* 0x0000000700007221 */ /* 0x004fc60000010000 */
[----:B------:R-:W-:Y:S02]  /*10d50*/  FSETP.NE.FTZ.AND P1, PT, R5, RZ, PT ;  /* 0x000000ff0500720b */ /* 0x000fe40003f35000 */
[----:B------:R-:W-:-:S11]  /*10d60*/  FSETP.NE.FTZ.AND P0, PT, R0, RZ, PT ;  /* 0x000000ff0000720b */ /* 0x000fd60003f15000 */
[----:B------:R-:W1:Y:S01]  /*10d70*/  @P1 MUFU.RCP R4, R5 ;  /* 0x0000000500041308 */ /* 0x000e620000001000 */
[----:B------:R-:W-:Y:S02]  /*10d80*/  @P1 MOV R10, 0x3f317218 ;  /* 0x3f317218000a1802 */ /* 0x000fe40000000f00 */
[----:B------:R-:W-:-:S03]  /*10d90*/  @P0 MOV R9, 0x3f317218 ;  /* 0x3f31721800090802 */ /* 0x000fc60000000f00 */
[----:B------:R-:W-:Y:S02]  /*10da0*/  @P1 FMUL.FTZ R10, R10, c[0x0][0x2d0] ;  /* 0x0000b4000a0a1a20 */ /* 0x000fe40000410000 */
[----:B------:R-:W-:Y:S01]  /*10db0*/  @P0 MUFU.RCP R2, R0 ;  /* 0x0000000000020308 */ /* 0x000fe20000001000 */
[----:B------:R-:W-:-:S07]  /*10dc0*/  @P0 FMUL.FTZ R9, R9, c[0x0][0x2d0] ;  /* 0x0000b40009090a20 */ /* 0x000fce0000410000 */
[----:B------:R-:W2:Y:S01]  /*10dd0*/  @P1 MUFU.LG2 R5, R5 ;  /* 0x0000000500051308 */ /* 0x000ea20000000c00 */
[C---:B-1----:R-:W-:Y:S02]  /*10de0*/  FMUL.FTZ R144, R4.reuse, R144 ;  /* 0x0000009004907220 */ /* 0x042fe40000410000 */
[C---:B------:R-:W-:Y:S02]  /*10df0*/  FMUL.FTZ R145, R4.reuse, R145 ;  /* 0x0000009104917220 */ /* 0x040fe40000410000 */
[C---:B------:R-:W-:Y:S02]  /*10e00*/  FMUL.FTZ R140, R4.reuse, R140 ;  /* 0x0000008c048c7220 */ /* 0x040fe40000410000 */
[C---:B------:R-:W-:Y:S01]  /*10e10*/  FMUL.FTZ R141, R4.reuse, R141 ;  /* 0x0000008d048d7220 */ /* 0x040fe20000410000 */
[----:B------:R-:W1:Y:S01]  /*10e20*/  @P0 MUFU.LG2 R0, R0 ;  /* 0x0000000000000308 */ /* 0x000e620000000c00 */
[C---:B------:R-:W-:Y:S02]  /*10e30*/  FMUL.FTZ R136, R4.reuse, R136 ;  /* 0x0000008804887220 */ /* 0x040fe40000410000 */
[----:B------:R-:W-:-:S02]  /*10e40*/  FMUL.FTZ R137, R4, R137 ;  /* 0x0000008904897220 */ /* 0x000fc40000410000 */
[C---:B------:R-:W-:Y:S02]  /*10e50*/  FMUL.FTZ R132, R4.reuse, R132 ;  /* 0x0000008404847220 */ /* 0x040fe40000410000 */
[C---:B------:R-:W-:Y:S02]  /*10e60*/  FMUL.FTZ R133, R4.reuse, R133 ;  /* 0x0000008504857220 */ /* 0x040fe40000410000 */
[----:B--2---:R-:W-:Y:S02]  /*10e70*/  @P1 FMUL.FTZ R5, R5, 0.69314718246459960938 ;  /* 0x3f31721805051820 */ /* 0x004fe40000410000 */
[C---:B------:R-:W-:Y:S02]  /*10e80*/  FMUL.FTZ R20, R4.reuse, R20 ;  /* 0x0000001404147220 */ /* 0x040fe40000410000 */
[C---:B------:R-:W-:Y:S02]  /*10e90*/  FMUL.FTZ R21, R4.reuse, R21 ;  /* 0x0000001504157220 */ /* 0x040fe40000410000 */
[----:B------:R-:W-:-:S02]  /*10ea0*/  FMUL.FTZ R24, R4, R24 ;  /* 0x0000001804187220 */ /* 0x000fc40000410000 */
[----:B-1----:R-:W-:Y:S02]  /*10eb0*/  @P0 FMUL.FTZ R0, R0, 0.69314718246459960938 ;  /* 0x3f31721800000820 */ /* 0x002fe40000410000 */
        /* <DEDUP_REMOVED lines=116> */
[----:B------:R-:W-:Y:S02]  /*11600*/  FMUL.FTZ R131, R2, R131 ;  /* 0x0000008302837220 */ /* 0x000fe40000410000 */
[----:B------:R-:W-:Y:S02]  /*11610*/  @P1 FFMA.FTZ R6, R10, R148, R5 ;  /* 0x000000940a061223 */ /* 0x000fe40000010005 */
[----:B------:R-:W-:-:S02]  /*11620*/  @P0 FFMA.FTZ R8, R9, R3, R0 ;  /* 0x0000000309080223 */ /* 0x000fc40000010000 */
.L_x_81:
[----:B------:R-:W-:Y:S02]  /*11630*/  USHF.R.S32.HI UR8, URZ, 0x1f, UR13 ;  /* 0x0000001f3f087899 */ /* 0x000fe4000801140d */
[----:B------:R-:W-:Y:S01]  /*11640*/  ULDC.64 UR10, c[0x0][0x118] ;  /* 0x00004600000a7ab9 */ /* 0x000fe20000000a00 */
        /* <DEDUP_REMOVED lines=22> */
[----:B------:R-:W-:Y:S02]  /*117b0*/  LEA.HI R2, R3, R0, RZ, 0x2 ;  /* 0x0000000003027211 */ /* 0x000fe400078f10ff */
[----:B------:R-:W-:Y:S02]  /*117c0*/  F2FP.PACK_AB R28, R29, R28 ;  /* 0x0000001c1d1c723e */ /* 0x000fe400000000ff */
[----:B------:R-:W-:-:S02]  /*117d0*/  SHF.R.S32.HI R10, RZ, 0x2, R2 ;  /* 0x00000002ff0a7819 */ /* 0x000fc40000011402 */
[----:B------:R-:W-:Y:S02]  /*117e0*/  SHF.R.S32.HI R5, RZ, 0x1f, R2 ;  /* 0x0000001fff057819 */ /* 0x000fe40000011402 */
[----:B------:R-:W-:Y:S02]  /*117f0*/  LOP3.LUT R7, R2, 0xfffffffc, RZ, 0xc0, !PT ;  /* 0xfffffffc02077812 */ /* 0x000fe400078ec0ff */
[----:B------:R-:W-:Y:S02]  /*11800*/  LEA.HI R5, R5, R10, RZ, 0x3 ;  /* 0x0000000a05057211 */ /* 0x000fe400078f18ff */
[----:B------:R-:W-:Y:S01]  /*11810*/  F2FP.PACK_AB R30, R31, R30 ;  /* 0x0000001e1f1e723e */ /* 0x000fe200000000ff */
[----:B------:R-:W-:Y:S01]  /*11820*/  IMAD.IADD R7, R0, 0x1, -R7 ;  /* 0x0000000100077824 */ /* 0x000fe200078e0a07 */
[----:B------:R-:W-:Y:S02]  /*11830*/  LOP3.LUT R5, R5, 0xfffffff8, RZ, 0xc0, !PT ;  /* 0xfffffff805057812 */ /* 0x000fe400078ec0ff */
[----:B------:R-:W-:-:S02]  /*11840*/  F2FP.PACK_AB R32, R33, R32 ;  /* 0x000000202120723e */ /* 0x000fc400000000ff */
[----:B------:R-:W-:Y:S01]  /*11850*/  F2FP.PACK_AB R34, R35, R34 ;  /* 0x000000222322723e */ /* 0x000fe200000000ff */
[----:B------:R-:W-:Y:S01]  /*11860*/  IMAD.IADD R10, R10, 0x1, -R5 ;  /* 0x000000010a0a7824 */ /* 0x000fe200078e0a05 */
[----:B------:R-:W-:Y:S02]  /*11870*/  LEA.HI R5, R3, R0, RZ, 0x5 ;  /* 0x0000000003057211 */ /* 0x000fe400078f28ff */
[----:B------:R-:W-:Y:S01]  /*11880*/  F2FP.PACK_AB R36, R37, R36 ;  /* 0x000000242524723e */ /* 0x000fe200000000ff */
[C---:B------:R-:W-:Y:S01]  /*11890*/  IMAD.SHL.U32 R9, R10.reuse, 0x40, RZ ;  /* 0x000000400a097824 */ /* 0x040fe200078e00ff */
[----:B------:R-:W-:Y:S02]  /*118a0*/  SHF.R.S32.HI R2, RZ, 0x5, R5 ;  /* 0x00000005ff027819 */ /* 0x000fe40000011405 */
[----:B------:R-:W-:Y:S02]  /*118b0*/  LOP3.LUT R12, R10, 0x1, RZ, 0xc0, !PT ;  /* 0x000000010a0c7812 */ /* 0x000fe400078ec0ff */
        /* <DEDUP_REMOVED lines=13> */
[C---:B----4-:R-:W-:Y:S01]  /*11990*/  IMAD.IADD R13, R11.reuse, 0x1, R10 ;  /* 0x000000010b0d7824 */ /* 0x050fe200078e020a */
[C---:B------:R-:W-:Y:S02]  /*119a0*/  IADD3 R12, R11.reuse, 0x80, RZ ;  /* 0x000000800b0c7810 */ /* 0x040fe40007ffe0ff */
[----:B------:R-:W-:Y:S02]  /*119b0*/  IADD3 R9, R11, 0x70, RZ ;  /* 0x000000700b097810 */ /* 0x000fe40007ffe0ff */
[----:B------:R-:W-:Y:S01]  /*119c0*/  @P0 IADD3 R9, R12, 0x10, RZ ;  /* 0x000000100c090810 */ /* 0x000fe20007ffe0ff */
[----:B------:R-:W-:Y:S01]  /*119d0*/  IMAD.MOV.U32 R12, RZ, RZ, 0x40 ;  /* 0x00000040ff0c7424 */ /* 0x000fe200078e00ff */
[----:B------:R-:W-:Y:S02]  /*119e0*/  F2FP.PACK_AB R44, R45, R44 ;  /* 0x0000002c2d2c723e */ /* 0x000fe400000000ff */
[----:B------:R-:W-:Y:S01]  /*119f0*/  F2FP.PACK_AB R46, R47, R46 ;  /* 0x0000002e2f2e723e */ /* 0x000fe200000000ff */
[----:B------:R-:W-:Y:S01]  /*11a00*/  IMAD.IADD R15, R10, 0x1, R9 ;  /* 0x000000010a0f7824 */ /* 0x000fe200078e0209 */
[----:B------:R-:W-:Y:S01]  /*11a10*/  SEL R12, R12, 0xffffffc0, !P2 ;  /* 0xffffffc00c0c7807 */ /* 0x000fe20005000000 */
[----:B------:R-:W-:Y:S01]  /*11a20*/  IMAD.U32 R10, RZ, RZ, UR4 ;  /* 0x00000004ff0a7e24 */ /* 0x000fe2000f8e00ff */
[----:B------:R-:W-:-:S02]  /*11a30*/  F2FP.PACK_AB R48, R49, R48 ;  /* 0x000000303130723e */ /* 0x000fc400000000ff */
[----:B------:R-:W-:Y:S01]  /*11a40*/  F2FP.PACK_AB R50, R51, R50 ;  /* 0x000000323332723e */ /* 0x000fe200000000ff */
[--C-:B------:R-:W-:Y:S01]  /*11a50*/  IMAD.IADD R17, R11, 0x1, R12.reuse ;  /* 0x000000010b117824 */ /* 0x100fe200078e020c */
[----:B------:R-:W-:Y:S01]  /*11a60*/  F2FP.PACK_AB R52, R53, R52 ;  /* 0x000000343534723e */ /* 0x000fe200000000ff */
[C---:B------:R-:W-:Y:S01]  /*11a70*/  IMAD.IADD R19, R12.reuse, 0x1, R9 ;  /* 0x000000010c137824 */ /* 0x040fe200078e0209 */
[----:B------:R-:W-:Y:S01]  /*11a80*/  F2FP.PACK_AB R54, R55, R54 ;  /* 0x000000363736723e */ /* 0x000fe200000000ff */
[----:B------:R-:W-:Y:S01]  /*11a90*/  IMAD.IADD R21, R12, 0x1, R13 ;  /* 0x000000010c157824 */ /* 0x000fe200078e020d */
[----:B------:R-:W-:Y:S01]  /*11aa0*/  STS [R11+0x80], R144 ;  /* 0x000080900b007388 */ /* 0x000fe20000000800 */
[----:B------:R-:W-:Y:S01]  /*11ab0*/  IMAD.IADD R23, R15, 0x1, R12 ;  /* 0x000000010f177824 */ /* 0x000fe200078e020c */
[----:B------:R-:W-:Y:S02]  /*11ac0*/  F2FP.PACK_AB R56, R57, R56 ;  /* 0x000000383938723e */ /* 0x000fe400000000ff */
[----:B------:R-:W-:Y:S01]  /*11ad0*/  STS [R11+0x480], R146 ;  /* 0x000480920b007388 */ /* 0x000fe20000000800 */
[----:B------:R-:W-:-:S02]  /*11ae0*/  F2FP.PACK_AB R58, R59, R58 ;  /* 0x0000003a3b3a723e */ /* 0x000fc400000000ff */
[----:B------:R-:W-:Y:S01]  /*11af0*/  F2FP.PACK_AB R60, R61, R60 ;  /* 0x0000003c3d3c723e */ /* 0x000fe200000000ff */
[----:B------:R-:W-:Y:S01]  /*11b00*/  STS [R9], R140 ;  /* 0x0000008c09007388 */ /* 0x000fe20000000800 */
[----:B------:R-:W-:Y:S02]  /*11b10*/  F2FP.PACK_AB R64, R65, R64 ;  /* 0x000000404140723e */ /* 0x000fe400000000ff */
[----:B------:R-:W-:Y:S01]  /*11b20*/  F2FP.PACK_AB R66, R67, R66 ;  /* 0x000000424342723e */ /* 0x000fe200000000ff */
[----:B------:R-:W-:Y:S01]  /*11b30*/  STS [R9+0x400], R142 ;  /* 0x0004008e09007388 */ /* 0x000fe20000000800 */
[----:B------:R-:W-:Y:S02]  /*11b40*/  F2FP.PACK_AB R68, R69, R68 ;  /* 0x000000444544723e */ /* 0x000fe400000000ff */
[----:B------:R-:W-:Y:S01]  /*11b50*/  F2FP.PACK_AB R70, R71, R70 ;  /* 0x000000464746723e */ /* 0x000fe200000000ff */
[----:B------:R-:W-:Y:S01]  /*11b60*/  STS [R13+0x80], R136 ;  /* 0x000080880d007388 */ /* 0x000fe20000000800 */
[----:B------:R-:W-:-:S02]  /*11b70*/  F2FP.PACK_AB R72, R73, R72 ;  /* 0x000000484948723e */ /* 0x000fc400000000ff */
[----:B------:R-:W-:Y:S01]  /*11b80*/  F2FP.PACK_AB R74, R75, R74 ;  /* 0x0000004a4b4a723e */ /* 0x000fe200000000ff */
[----:B------:R-:W-:Y:S01]  /*11b90*/  STS [R13+0x480], R138 ;  /* 0x0004808a0d007388 */ /* 0x000fe20000000800 */
[----:B------:R-:W-:Y:S02]  /*11ba0*/  F2FP.PACK_AB R76, R77, R76 ;  /* 0x0000004c4d4c723e */ /* 0x000fe400000000ff */
[----:B------:R-:W-:Y:S01]  /*11bb0*/  F2FP.PACK_AB R78, R79, R78 ;  /* 0x0000004e4f4e723e */ /* 0x000fe200000000ff */
[----:B------:R-:W-:Y:S01]  /*11bc0*/  STS [R15], R132 ;  /* 0x000000840f007388 */ /* 0x000fe20000000800 */
        /* <DEDUP_REMOVED lines=71> */
[----:B------:R3:W-:Y:S04]  /*12040*/  STS [R9+0xc400], R106 ;  /* 0x00c4006a09007388 */ /* 0x0007e80000000800 */
[----:B------:R-:W-:Y:S04]  /*12050*/  STS [R13+0xc080], R108 ;  /* 0x00c0806c0d007388 */ /* 0x000fe80000000800 */
[----:B------:R4:W-:Y:S04]  /*12060*/  STS [R13+0xc480], R110 ;  /* 0x00c4806e0d007388 */ /* 0x0009e80000000800 */
[----:B------:R2:W-:Y:S04]  /*12070*/  STS [R15+0xc000], R112 ;  /* 0x00c000700f007388 */ /* 0x0005e80000000800 */
[----:B------:R2:W-:Y:S01]  /*12080*/  STS [R15+0xc400], R114 ;  /* 0x00c400720f007388 */ /* 0x0005e20000000800 */
[----:B-1----:R-:W-:Y:S01]  /*12090*/  IMAD.U32 R11, RZ, RZ, UR5 ;  /* 0x00000005ff0b7e24 */ /* 0x002fe2000f8e00ff */
[----:B------:R-:W-:-:S02]  /*120a0*/  ULDC.64 UR4, c[0x0][0x508] ;  /* 0x0001420000047ab9 */ /* 0x000fc40000000a00 */
[----:B------:R2:W-:Y:S04]  /*120b0*/  STS [R17+0xc080], R116 ;  /* 0x00c0807411007388 */ /* 0x0005e80000000800 */
[----:B------:R2:W-:Y:S04]  /*120c0*/  STS [R17+0xc480], R118 ;  /* 0x00c4807611007388 */ /* 0x0005e80000000800 */
[----:B------:R2:W-:Y:S04]  /*120d0*/  STS [R19+0xc000], R120 ;  /* 0x00c0007813007388 */ /* 0x0005e80000000800 */
[----:B------:R2:W-:Y:S04]  /*120e0*/  STS [R19+0xc400], R122 ;  /* 0x00c4007a13007388 */ /* 0x0005e80000000800 */
[----:B------:R2:W-:Y:S04]  /*120f0*/  STS [R21+0xc080], R124 ;  /* 0x00c0807c15007388 */ /* 0x0005e80000000800 */
[----:B------:R2:W-:Y:S04]  /*12100*/  STS [R21+0xc480], R126 ;  /* 0x00c4807e15007388 */ /* 0x0005e80000000800 */
[----:B------:R2:W-:Y:S04]  /*12110*/  STS [R23+0xc000], R128 ;  /* 0x00c0008017007388 */ /* 0x0005e80000000800 */
[----:B------:R2:W-:Y:S04]  /*12120*/  STS [R23+0xc400], R130 ;  /* 0x00c4008217007388 */ /* 0x0005e80000000800 */
[----:B------:R-:W-:Y:S01]  /*12130*/  BAR.SYNC.DEFER_BLOCKING 0x1, 0x100 ;  /* 0x0044000000007b1d */ /* 0x000fe20000010000 */
[----:B------:R-:W-:-:S04]  /*12140*/  UISETP.NE.U32.AND UP0, UPT, URZ, UR4, UPT ;  /* 0x000000043f00728c */ /* 0x000fc8000bf05070 */
[----:B------:R-:W-:Y:S01]  /*12150*/  UISETP.NE.AND.EX UP0, UPT, URZ, UR5, UPT, UP0 ;  /* 0x000000053f00728c */ /* 0x000fe2000bf05300 */
[----:B---3--:R-:W3:Y:S02]  /*12160*/  @P0 LDG.E R9, [R10.64] ;  /* 0x0000000a0a090981 */ /* 0x008ee4000c1e1900 */
[----:B------:R-:W-:-:S03]  /*12170*/  ULDC.64 UR4, c[0x0][0x508] ;  /* 0x0001420000047ab9 */ /* 0x000fc60000000a00 */
[----:B------:R-:W-:-:S05]  /*12180*/  PLOP3.LUT P1, PT, PT, PT, UP0, 0x80, 0x0 ;  /* 0x000000000000781c */ /* 0x000fca0003f2f008 */
[----:B------:R-:W-:Y:S01]  /*12190*/  @UP0 UIMAD.WIDE UR4, UR20, UR6, UR4 ;  /* 0x00000006140402a5 */ /* 0x000fe2000f8e0204 */
[----:B------:R-:W-:-:S05]  /*121a0*/  IMAD.MOV.U32 R4, RZ, RZ, c[0x0][0x388] ;  /* 0x0000e200ff047624 */ /* 0x000fca00078e00ff */
[----:B------:R-:W-:Y:S02]  /*121b0*/  IMAD.U32 R12, RZ, RZ, UR4 ;  /* 0x00000004ff0c7e24 */ /* 0x000fe4000f8e00ff */
[----:B----4-:R-:W-:-:S05]  /*121c0*/  IMAD.U32 R13, RZ, RZ, UR5 ;  /* 0x00000005ff0d7e24 */ /* 0x010fca000f8e00ff */
[----:B------:R2:W5:Y:S01]  /*121d0*/  @P1 LDG.E R4, [R12.64] ;  /* 0x0000000a0c041981 */ /* 0x000562000c1e1900 */
[----:B------:R-:W-:Y:S02]  /*121e0*/  UMOV UR22, URZ ;  /* 0x0000003f00167c82 */ /* 0x000fe40008000000 */
[----:B------:R-:W-:Y:S01]  /*121f0*/  UMOV UR23, URZ ;  /* 0x0000003f00177c82 */ /* 0x000fe20008000000 */
[----:B---3--:R-:W1:Y:S02]  /*12200*/  @P0 R2UR UR5, R9 ;  /* 0x00000000090503c2 */ /* 0x008e6400000e0000 */
[----:B-1----:R-:W-:Y:S02]  /*12210*/  @UP1 USHF.R.S32.HI UR4, URZ, 0x1f, UR5 ;  /* 0x0000001f3f041899 */ /* 0x002fe40008011405 */
[----:B------:R-:W-:-:S05]  /*12220*/  @UP1 UMOV UR22, UR5 ;  /* 0x0000000500161c82 */ /* 0x000fca0008000000 */
[----:B------:R-:W-:Y:S01]  /*12230*/  @UP1 UMOV UR23, UR4 ;  /* 0x0000000400171c82 */ /* 0x000fe20008000000 */
[----:B------:R-:W-:Y:S05]  /*12240*/  @P1 BRA `(.L_x_146) ;  /* 0x0000004000001947 */ /* 0x000fea0003800000 */
[----:B--2---:R-:W-:Y:S05]  /*12250*/  @!P0 BRA `(.L_x_146) ;  /* 0x0000003000008947 */ /* 0x004fea0003800000 */
[----:B-----5:R-:W2:Y:S04]  /*12260*/  LDG.E R4, [R10.64] ;  /* 0x0000000a0a047981 */ /* 0x020ea8000c1e1900 */
[----:B------:R-:W2:Y:S02]  /*12270*/  LDG.E R9, [R10.64+0x4] ;  /* 0x0000040a0a097981 */ /* 0x000ea4000c1e1900 */
[----:B--2---:R-:W-:Y:S02]  /*12280*/  IADD3 R4, -R4, R9, RZ ;  /* 0x0000000904047210 */ /* 0x004fe40007ffe1ff */
.L_x_146:
[----:B--2---:R-:W-:Y:S01]  /*12290*/  SHF.R.S32.HI R11, RZ, 0x1f, R2 ;  /* 0x0000001fff0b7819 */ /* 0x004fe20000011402 */
[----:B------:R-:W1:Y:S01]  /*122a0*/  S2R R73, SR_CTAID.X ;  /* 0x0000000000497919 */ /* 0x000e620000002500 */
[----:B------:R-:W-:Y:S01]  /*122b0*/  LOP3.LUT R5, R5, 0xffffffe0, RZ, 0xc0, !PT ;  /* 0xffffffe005057812 */ /* 0x000fe200078ec0ff */
[----:B------:R-:W-:Y:S01]  /*122c0*/  IMAD.MOV.U32 R9, RZ, RZ, c[0x0][0x4e8] ;  /* 0x00013a00ff097624 */ /* 0x000fe200078e00ff */
[----:B------:R-:W-:Y:S01]  /*122d0*/  LEA.HI R11, R11, R2, RZ, 0x3 ;  /* 0x000000020b0b7211 */ /* 0x000fe200078f18ff */
[----:B------:R-:W-:Y:S01]  /*122e0*/  ULDC.64 UR6, c[0x0][0x490] ;  /* 0x0001240000067ab9 */ /* 0x000fe20000000a00 */
[-C--:B------:R-:W-:Y:S01]  /*122f0*/  LEA.HI R16, R3, R0.reuse, RZ, 0x3 ;  /* 0x0000000003107211 */ /* 0x080fe200078f18ff */
[----:B------:R-:W-:Y:S01]  /*12300*/  IMAD.IADD R5, R0, 0x1, -R5 ;  /* 0x0000000100057824 */ /* 0x000fe200078e0a05 */
[----:B------:R-:W-:Y:S01]  /*12310*/  LOP3.LUT R11, R11, 0xffffff8, RZ, 0xc0, !PT ;  /* 0x0ffffff80b0b7812 */ /* 0x000fe200078ec0ff */
[----:B------:R-:W-:Y:S01]  /*12320*/  USHF.R.S32.HI UR12, URZ, 0x1f, UR20 ;  /* 0x0000001f3f0c7899 */ /* 0x000fe20008011414 */
[----:B------:R-:W-:Y:S01]  /*12330*/  ISETP.NE.AND P1, PT, R9, 0x1, PT ;  /* 0x000000010900780c */ /* 0x000fe20003f25270 */
[----:B------:R-:W-:Y:S01]  /*12340*/  UIMAD UR9, UR8, UR6, URZ ;  /* 0x00000006080972a4 */ /* 0x000fe2000f8e023f */
[----:B------:R-:W-:Y:S01]  /*12350*/  LEA.HI R9, R7, R7, RZ, 0x1 ;  /* 0x0000000707097211 */ /* 0x000fe200078f08ff */
[----:B------:R-:W-:Y:S01]  /*12360*/  IMAD.IADD R11, R2, 0x1, -R11 ;  /* 0x00000001020b7824 */ /* 0x000fe200078e0a0b */
[----:B------:R-:W-:Y:S01]  /*12370*/  SHF.R.S32.HI R2, RZ, 0x1f, R5 ;  /* 0x0000001fff027819 */ /* 0x000fe20000011405 */
[----:B------:R-:W-:Y:S01]  /*12380*/  UMOV UR14, UR22 ;  /* 0x00000016000e7c82 */ /* 0x000fe20008000000 */
[----:B------:R-:W-:Y:S01]  /*12390*/  LOP3.LUT R10, R9, 0x1ffffffe, RZ, 0xc0, !PT ;  /* 0x1ffffffe090a7812 */ /* 0x000fe200078ec0ff */
[----:B------:R-:W-:Y:S01]  /*123a0*/  UMOV UR15, UR23 ;  /* 0x00000017000f7c82 */ /* 0x000fe20008000000 */
[----:B------:R-:W-:Y:S01]  /*123b0*/  LEA.HI R2, R2, R5, RZ, 0x2 ;  /* 0x0000000502027211 */ /* 0x000fe200078f10ff */
[----:B------:R-:W-:Y:S01]  /*123c0*/  USEL UR12, UR12, URZ, !UP1 ;  /* 0x0000003f0c0c7287 */ /* 0x000fe2000c800000 */
[----:B------:R-:W-:Y:S01]  /*123d0*/  LOP3.LUT P2, RZ, R5, 0x3, RZ, 0xc0, !PT ;  /* 0x0000000305ff7812 */ /* 0x000fe2000784c0ff */
[----:B------:R-:W-:Y:S01]  /*123e0*/  IMAD.IADD R7, R7, 0x1, -R10 ;  /* 0x0000000107077824 */ /* 0x000fe200078e0a0a */
[----:B------:R-:W-:Y:S01]  /*123f0*/  SHF.R.S32.HI R2, RZ, 0x2, R2 ;  /* 0x00000002ff027819 */ /* 0x000fe20000011402 */
[----:B------:R-:W-:Y:S01]  /*12400*/  UIMAD.WIDE.U32 UR14, UR13, UR6, UR14 ;  /* 0x000000060d0e72a5 */ /* 0x000fe2000f8e000e */
[----:B------:R-:W-:Y:S01]  /*12410*/  LEA.HI R3, R3, R0, RZ, 0x6 ;  /* 0x0000000003037211 */ /* 0x000fe200078f30ff */
[----:B------:R-:W-:Y:S01]  /*12420*/  UIMAD UR9, UR13, UR7, UR9 ;  /* 0x000000070d0972a4 */ /* 0x000fe2000f8e0209 */
[----:B------:R-:W-:Y:S01]  /*12430*/  BSSY B0, `(.L_x_147) ;  /* 0x0000083000007945 */ /* 0x000fe20003800000 */
[----:B------:R-:W-:Y:S01]  /*12440*/  IMAD R2, R11, 0x10, R2 ;  /* 0x000000100b027824 */ /* 0x000fe200078e0202 */
[----:B------:R-:W-:-:S02]  /*12450*/  ULDC.64 UR6, c[0x0][0x498] ;  /* 0x0001260000067ab9 */ /* 0x000fc40000000a00 */
[----:B------:R-:W-:Y:S01]  /*12460*/  USEL UR20, UR20, URZ, !UP1 ;  /* 0x0000003f14147287 */ /* 0x000fe2000c800000 */
[----:B------:R-:W-:Y:S01]  /*12470*/  IMAD R10, R7, 0x8, R2 ;  /* 0x00000008070a7824 */ /* 0x000fe200078e0202 */
[----:B------:R-:W-:Y:S02]  /*12480*/  UIMAD UR17, UR12, UR6, URZ ;  /* 0x000000060c1172a4 */ /* 0x000fe4000f8e023f */
[----:B------:R-:W-:Y:S02]  /*12490*/  UIADD3 UR15, UR15, UR9, URZ ;  /* 0x000000090f0f7290 */ /* 0x000fe4000fffe03f */
[----:B-1----:R-:W-:Y:S01]  /*124a0*/  LEA R7, R73, R10, 0x7 ;  /* 0x0000000a49077211 */ /* 0x002fe200078e38ff */
[----:B------:R-:W-:Y:S02]  /*124b0*/  UIMAD UR7, UR20, UR7, UR17 ;  /* 0x00000007140772a4 */ /* 0x000fe4000f8e0211 */
[----:B------:R-:W-:Y:S02]  /*124c0*/  UIMAD.WIDE.U32 UR14, UR20, UR6, UR14 ;  /* 0x00000006140e72a5 */ /* 0x000fe4000f8e000e */
[----:B------:R-:W-:Y:S01]  /*124d0*/  @P1 IMAD.HI.U32 R5, R7, c[0x0][0x4ec], RZ ;  /* 0x00013b0007051a27 */ /* 0x000fe200078e00ff */
[----:B------:R-:W-:-:S02]  /*124e0*/  ULDC.64 UR4, c[0x0][0x3a0] ;  /* 0x0000e80000047ab9 */ /* 0x000fc40000000a00 */
[----:B------:R-:W-:Y:S01]  /*124f0*/  UIMAD UR16, UR23, UR4, URZ ;  /* 0x00000004171072a4 */ /* 0x000fe2000f8e023f */
[----:B------:R-:W-:Y:S01]  /*12500*/  IMAD.MOV.U32 R12, RZ, RZ, R7 ;  /* 0x000000ffff0c7224 */ /* 0x000fe200078e0007 */
[----:B------:R-:W-:Y:S01]  /*12510*/  @P1 SHF.R.U32.HI R12, RZ, c[0x0][0x4f0], R5 ;  /* 0x00013c00ff0c1a19 */ /* 0x000fe20000011605 */
[----:B------:R-:W-:Y:S01]  /*12520*/  UIMAD.WIDE.U32 UR18, UR22, UR4, URZ ;  /* 0x00000004161272a5 */ /* 0x000fe2000f8e003f */
[----:B------:R-:W-:Y:S01]  /*12530*/  LOP3.LUT R5, R16, 0xfffffff8, RZ, 0xc0, !PT ;  /* 0xfffffff810057812 */ /* 0x000fe200078ec0ff */
[----:B------:R-:W-:Y:S01]  /*12540*/  UIMAD UR16, UR22, UR5, UR16 ;  /* 0x00000005161072a4 */ /* 0x000fe2000f8e0210 */
[----:B------:R-:W-:Y:S01]  /*12550*/  SHF.R.S32.HI R16, RZ, 0x3, R16 ;  /* 0x00000003ff107819 */ /* 0x000fe20000011410 */
[--C-:B------:R-:W-:Y:S01]  /*12560*/  IMAD.MOV R10, RZ, RZ, -R12.reuse ;  /* 0x000000ffff0a7224 */ /* 0x100fe200078e0a0c */
[----:B------:R-:W-:Y:S01]  /*12570*/  ULDC.64 UR4, c[0x0][0x3e8] ;  /* 0x0000fa0000047ab9 */ /* 0x000fe20000000a00 */
[----:B------:R-:W-:Y:S01]  /*12580*/  IMAD.IADD R5, R0, 0x1, -R5 ;  /* 0x0000000100057824 */ /* 0x000fe200078e0a05 */
[----:B------:R-:W-:Y:S01]  /*12590*/  UIMAD UR8, UR8, UR4, URZ ;  /* 0x00000004080872a4 */ /* 0x000fe2000f8e023f */
[----:B------:R-:W-:Y:S01]  /*125a0*/  IMAD R10, R10, c[0x0][0x4e8], R7 ;  /* 0x00013a000a0a7a24 */ /* 0x000fe200078e0207 */
[----:B------:R-:W-:Y:S01]  /*125b0*/  SHF.R.S32.HI R7, RZ, 0x1f, R12 ;  /* 0x0000001fff077819 */ /* 0x000fe2000001140c */
[----:B------:R-:W-:Y:S01]  /*125c0*/  IMAD.U32 R0, RZ, RZ, UR7 ;  /* 0x00000007ff007e24 */ /* 0x000fe2000f8e00ff */
[----:B------:R-:W-:Y:S01]  /*125d0*/  IADD3 R12, P0, R12, UR14, RZ ;  /* 0x0000000e0c0c7c10 */ /* 0x000fe2000ff1e0ff */
[----:B------:R-:W-:Y:S01]  /*125e0*/  IMAD.SHL.U32 R17, R16, 0x40, RZ ;  /* 0x0000004010117824 */ /* 0x000fe200078e00ff */
[----:B------:R-:W-:Y:S01]  /*125f0*/  SHF.R.S32.HI R15, RZ, 0x1f, R10 ;  /* 0x0000001fff0f7819 */ /* 0x000fe2000001140a */
[----:B------:R-:W-:Y:S01]  /*12600*/  UIADD3 UR19, UR19, UR16, URZ ;  /* 0x0000001013137290 */ /* 0x000fe2000fffe03f */
[----:B------:R-:W-:Y:S01]  /*12610*/  IADD3.X R13, R7, UR15, R0, P0, !PT ;  /* 0x0000000f070d7c10 */ /* 0x000fe200087fe400 */
[----:B------:R-:W-:Y:S01]  /*12620*/  UIMAD UR5, UR13, UR5, UR8 ;  /* 0x000000050d0572a4 */ /* 0x000fe2000f8e0208 */
[----:B------:R-:W-:Y:S01]  /*12630*/  LEA R0, R5, R16, 0x5 ;  /* 0x0000001005007211 */ /* 0x000fe200078e28ff */
[----:B------:R-:W-:Y:S01]  /*12640*/  IMAD R15, R15, c[0x0][0x488], RZ ;  /* 0x000122000f0f7a24 */ /* 0x000fe200078e02ff */
[----:B------:R-:W-:Y:S01]  /*12650*/  LOP3.LUT R17, R17, 0x1c0, RZ, 0xc0, !PT ;  /* 0x000001c011117812 */ /* 0x000fe200078ec0ff */
[----:B------:R-:W-:Y:S01]  /*12660*/  IMAD.WIDE.U32 R12, R10, c[0x0][0x488], R12 ;  /* 0x000122000a0c7a25 */ /* 0x000fe200078e000c */
[----:B------:R-:W-:-:S02]  /*12670*/  UIMAD.WIDE.U32 UR18, UR13, UR4, UR18 ;  /* 0x000000040d1272a5 */ /* 0x000fc4000f8e0012 */
[----:B------:R-:W-:Y:S01]  /*12680*/  ULDC.64 UR6, c[0x0][0x3f0] ;  /* 0x0000fc0000067ab9 */ /* 0x000fe20000000a00 */
[----:B------:R-:W-:Y:S01]  /*12690*/  IMAD R9, R73, 0x80, R0 ;  /* 0x0000008049097824 */ /* 0x000fe200078e0200 */
[----:B------:R-:W-:Y:S01]  /*126a0*/  UIMAD UR12, UR12, UR6, URZ ;  /* 0x000000060c0c72a4 */ /* 0x000fe2000f8e023f */
[----:B------:R-:W-:Y:S01]  /*126b0*/  IMAD.SHL.U32 R0, R5, 0x8, RZ ;  /* 0x0000000805007824 */ /* 0x000fe200078e00ff */
[----:B------:R-:W-:Y:S01]  /*126c0*/  SHF.R.U32.HI R5, RZ, 0x3, R17 ;  /* 0x00000003ff057819 */ /* 0x000fe20000011611 */
[----:B------:R-:W-:Y:S01]  /*126d0*/  IMAD R15, R10, c[0x0][0x48c], R15 ;  /* 0x000123000a0f7a24 */ /* 0x000fe200078e020f */
[----:B------:R-:W-:Y:S01]  /*126e0*/  UIADD3 UR19, UR19, UR5, URZ ;  /* 0x0000000513137290 */ /* 0x000fe2000fffe03f */
[----:B------:R-:W-:Y:S01]  /*126f0*/  @P1 IMAD.HI.U32 R11, R9, c[0x0][0x4ec], RZ ;  /* 0x00013b00090b1a27 */ /* 0x000fe200078e00ff */
[----:B------:R-:W-:Y:S01]  /*12700*/  LOP3.LUT R10, R17, 0x38, R0, 0xf8, !PT ;  /* 0x00000038110a7812 */ /* 0x000fe200078ef800 */
[----:B------:R-:W-:Y:S01]  /*12710*/  UIMAD UR7, UR20, UR7, UR12 ;  /* 0x00000007140772a4 */ /* 0x000fe2000f8e020c */
[----:B------:R-:W-:Y:S01]  /*12720*/  LEA R17, P0, R12, c[0x0][0x450], 0x2 ;  /* 0x000114000c117a11 */ /* 0x000fe200078010ff */
[----:B------:R-:W-:Y:S01]  /*12730*/  IMAD.IADD R14, R13, 0x1, R15 ;  /* 0x000000010d0e7824 */ /* 0x000fe200078e020f */
[----:B------:R-:W-:Y:S01]  /*12740*/  LOP3.LUT R5, R10, R5, RZ, 0x3c, !PT ;  /* 0x000000050a057212 */ /* 0x000fe200078e3cff */
[----:B------:R-:W-:Y:S01]  /*12750*/  IMAD.MOV.U32 R7, RZ, RZ, R9 ;  /* 0x000000ffff077224 */ /* 0x000fe200078e0009 */
[----:B------:R-:W-:Y:S01]  /*12760*/  @P1 SHF.R.U32.HI R7, RZ, c[0x0][0x4f0], R11 ;  /* 0x00013c00ff071a19 */ /* 0x000fe2000001160b */
[----:B------:R-:W-:Y:S01]  /*12770*/  UIMAD.WIDE.U32 UR18, UR20, UR6, UR18 ;  /* 0x00000006141272a5 */ /* 0x000fe2000f8e0012 */
[----:B------:R-:W-:Y:S01]  /*12780*/  LEA.HI.X R14, R12, c[0x0][0x454], R14, 0x2, P0 ;  /* 0x000115000c0e7a11 */ /* 0x000fe200000f140e */
[----:B------:R-:W-:Y:S01]  /*12790*/  SHFL.IDX PT, R10, R17, 0x1, 0x1c1f ;  /* 0x003c1f00110a7f89 */ /* 0x000fe200000e0000 */
[--C-:B------:R-:W-:Y:S01]  /*127a0*/  SHF.R.S32.HI R15, RZ, 0x1f, R7.reuse ;  /* 0x0000001fff0f7819 */ /* 0x100fe20000011407 */
[----:B------:R-:W-:Y:S01]  /*127b0*/  IMAD.MOV R18, RZ, RZ, -R7 ;  /* 0x000000ffff127224 */ /* 0x000fe200078e0a07 */
[----:B------:R-:W-:Y:S01]  /*127c0*/  UIADD3 UR7, UR19, UR7, URZ ;  /* 0x0000000713077290 */ /* 0x000fe2000fffe03f */
[----:B------:R-:W-:Y:S01]  /*127d0*/  SHFL.IDX PT, R12, R17, RZ, 0x1c1f ;  /* 0x001c1fff110c7589 */ /* 0x000fe200000e0000 */
[----:B------:R-:W-:Y:S01]  /*127e0*/  MOV R20, UR18 ;  /* 0x0000001200147c02 */ /* 0x000fe20008000f00 */
[----:B------:R-:W-:-:S02]  /*127f0*/  IMAD R18, R18, c[0x0][0x4e8], R9 ;  /* 0x00013a0012127a24 */ /* 0x000fc400078e0209 */
[----:B------:R-:W1:Y:S01]  /*12800*/  SHFL.IDX PT, R13, R14, RZ, 0x1c1f ;  /* 0x001c1fff0e0d7589 */ /* 0x000e6200000e0000 */
[----:B------:R-:W-:Y:S02]  /*12810*/  IMAD R9, R73, 0x80, R2 ;  /* 0x0000008049097824 */ /* 0x000fe400078e0202 */
[----:B-----5:R-:W-:Y:S01]  /*12820*/  IMAD R2, R4, c[0x0][0x4e8], RZ ;  /* 0x00013a0004027a24 */ /* 0x020fe200078e02ff */
[----:B------:R2:W3:Y:S01]  /*12830*/  SHFL.IDX PT, R11, R14, 0x1, 0x1c1f ;  /* 0x003c1f000e0b7f89 */ /* 0x0004e200000e0000 */
[----:B------:R-:W-:Y:S01]  /*12840*/  IMAD R22, R15, c[0x0][0x3e0], RZ ;  /* 0x0000f8000f167a24 */ /* 0x000fe200078e02ff */
[C---:B------:R-:W-:Y:S01]  /*12850*/  IADD3 R15, R9.reuse, 0x8, RZ ;  /* 0x00000008090f7810 */ /* 0x040fe20007ffe0ff */
[----:B------:R-:W-:Y:S01]  /*12860*/  IMAD.U32 R21, RZ, RZ, UR19 ;  /* 0x00000013ff157e24 */ /* 0x000fe2000f8e00ff */
[-C--:B------:R-:W-:Y:S01]  /*12870*/  ISETP.GE.OR P1, PT, R9, R2.reuse, P2 ;  /* 0x000000020900720c */ /* 0x080fe20001726670 */
[----:B------:R-:W-:Y:S01]  /*12880*/  IMAD.U32 R21, RZ, RZ, UR7 ;  /* 0x00000007ff157e24 */ /* 0x000fe2000f8e00ff */
[----:B------:R-:W-:Y:S01]  /*12890*/  ISETP.GE.OR P0, PT, R15, R2, P2 ;  /* 0x000000020f00720c */ /* 0x000fe20001706670 */
[C---:B------:R-:W-:Y:S01]  /*128a0*/  IMAD R22, R7.reuse, c[0x0][0x3e4], R22 ;  /* 0x0000f90007167a24 */ /* 0x040fe200078e0216 */
[----:B------:R-:W-:Y:S01]  /*128b0*/  SHF.R.S32.HI R4, RZ, 0x1f, R18 ;  /* 0x0000001fff047819 */ /* 0x000fe20000011412 */
[----:B------:R-:W-:-:S04]  /*128c0*/  IMAD.WIDE.U32 R20, R7, c[0x0][0x3e0], R20 ;  /* 0x0000f80007147a25 */ /* 0x000fc800078e0014 */
[----:B------:R-:W-:Y:S01]  /*128d0*/  IMAD R73, R73, 0x80, R16 ;  /* 0x0000008049497824 */ /* 0x000fe200078e0210 */
[----:B------:R-:W-:-:S05]  /*128e0*/  IADD3 R21, R21, R22, RZ ;  /* 0x0000001615157210 */ /* 0x000fca0007ffe0ff */
[----:B------:R-:W-:Y:S01]  /*128f0*/  IMAD.WIDE.U32 R74, R18, c[0x0][0x3d8], R20 ;  /* 0x0000f600124a7a25 */ /* 0x000fe200078e0014 */
[----:B-1----:R1:W-:Y:S03]  /*12900*/  @!P1 ST.E [R12.64], R6 ;  /* 0x000000060c009985 */ /* 0x0023e6000c10190a */
[----:B--2---:R-:W-:Y:S01]  /*12910*/  IMAD.SHL.U32 R14, R3, 0x8, RZ ;  /* 0x00000008030e7824 */ /* 0x004fe200078e00ff */
[----:B---3--:R1:W-:Y:S01]  /*12920*/  @!P0 ST.E [R10.64], R8 ;  /* 0x000000080a008985 */ /* 0x0083e2000c10190a */
[----:B------:R-:W-:-:S03]  /*12930*/  IMAD R3, R4, c[0x0][0x3d8], RZ ;  /* 0x0000f60004037a24 */ /* 0x000fc600078e02ff */
[----:B------:R-:W-:Y:S01]  /*12940*/  LOP3.LUT R5, R5, 0x7ffffe00, R14, 0xf8, !PT ;  /* 0x7ffffe0005057812 */ /* 0x000fe200078ef80e */
[----:B------:R-:W-:-:S04]  /*12950*/  IMAD R3, R18, c[0x0][0x3dc], R3 ;  /* 0x0000f70012037a24 */ /* 0x000fc800078e0203 */
[----:B------:R-:W-:Y:S02]  /*12960*/  IMAD.SHL.U32 R76, R5, 0x2, RZ ;  /* 0x00000002054c7824 */ /* 0x000fe400078e00ff */
[----:B------:R-:W-:Y:S01]  /*12970*/  IMAD.IADD R3, R75, 0x1, R3 ;  /* 0x000000014b037824 */ /* 0x000fe200078e0203 */
[C---:B------:R-:W-:Y:S02]  /*12980*/  LEA R75, P0, R74.reuse, c[0x0][0x380], 0x1 ;  /* 0x0000e0004a4b7a11 */ /* 0x040fe400078008ff */
[----:B------:R1:W2:Y:S02]  /*12990*/  LDS.128 R60, [R76+0x1080] ;  /* 0x001080004c3c7984 */ /* 0x0002a40000000c00 */
[----:B------:R-:W-:Y:S02]  /*129a0*/  LEA.HI.X R74, R74, c[0x0][0x384], R3, 0x1, P0 ;  /* 0x0000e1004a4a7a11 */ /* 0x000fe400000f0c03 */
[----:B------:R1:W3:Y:S01]  /*129b0*/  LDS.128 R56, [R76+0x2080] ;  /* 0x002080004c387984 */ /* 0x0002e20000000c00 */
[----:B------:R-:W-:-:S03]  /*129c0*/  ISETP.GE.AND P0, PT, R73, R2, PT ;  /* 0x000000024900720c */ /* 0x000fc60003f06270 */
        /* <DEDUP_REMOVED lines=22> */
[----:B------:R5:W1:Y:S01]  /*12b30*/  LDS.128 R16, [R76+0xc080] ;  /* 0x00c080004c107984 */ /* 0x000a620000000c00 */
[----:B------:R-:W-:-:S07]  /*12b40*/  ISETP.GE.AND P3, PT, R0, c[0x0][0x3c8], PT ;  /* 0x0000f20000007a0c */ /* 0x000fce0003f66270 */
[----:B------:R-:W-:Y:S02]  /*12b50*/  @!P2 SHF.R.S32.HI R71, RZ, 0x1f, R72 ;  /* 0x0000001fff47a819 */ /* 0x000fe40000011448 */
[----:B------:R-:W-:Y:S02]  /*12b60*/  @!P1 SHF.R.S32.HI R69, RZ, 0x1f, R70 ;  /* 0x0000001fff459819 */ /* 0x000fe40000011446 */
[----:B------:R-:W-:Y:S02]  /*12b70*/  @!P0 SHF.R.S32.HI R3, RZ, 0x1f, R68 ;  /* 0x0000001fff038819 */ /* 0x000fe40000011444 */
[----:B------:R-:W-:Y:S02]  /*12b80*/  @!P2 LEA.HI R71, R71, R72, RZ, 0x3 ;  /* 0x000000484747a211 */ /* 0x000fe400078f18ff */
[----:B------:R-:W-:Y:S02]  /*12b90*/  @!P1 LEA.HI R69, R69, R70, RZ, 0x3 ;  /* 0x0000004645459211 */ /* 0x000fe400078f18ff */
[----:B------:R-:W-:-:S02]  /*12ba0*/  @!P0 LEA.HI R3, R3, R68, RZ, 0x3 ;  /* 0x0000004403038211 */ /* 0x000fc400078f18ff */
[----:B------:R-:W-:Y:S02]  /*12bb0*/  @!P2 LOP3.LUT R71, R71, 0xfffffff8, RZ, 0xc0, !PT ;  /* 0xfffffff84747a812 */ /* 0x000fe400078ec0ff */
[----:B------:R-:W-:Y:S01]  /*12bc0*/  @!P1 LOP3.LUT R69, R69, 0xfffffff8, RZ, 0xc0, !PT ;  /* 0xfffffff845459812 */ /* 0x000fe200078ec0ff */
[----:B-1---5:R-:W-:Y:S01]  /*12bd0*/  @!P3 IMAD.WIDE R76, R0, 0x2, R78 ;  /* 0x00000002004cb825 */ /* 0x022fe200078e024e */
[----:B------:R-:W-:-:S03]  /*12be0*/  @!P0 LOP3.LUT R3, R3, 0xfffffff8, RZ, 0xc0, !PT ;  /* 0xfffffff803038812 */ /* 0x000fc600078ec0ff */
[--C-:B------:R-:W-:Y:S01]  /*12bf0*/  @!P2 IMAD.WIDE R70, R71, 0x2, R78.reuse ;  /* 0x000000024746a825 */ /* 0x100fe200078e024e */
[----:B--2---:R1:W-:Y:S03]  /*12c00*/  @!P3 ST.E.128 [R76.64], R64 ;  /* 0x000000404c00b985 */ /* 0x0043e6000c101d0a */
[--C-:B------:R-:W-:Y:S01]  /*12c10*/  @!P1 IMAD.WIDE R68, R69, 0x2, R78.reuse ;  /* 0x0000000245449825 */ /* 0x100fe200078e024e */
[----:B---3--:R1:W-:Y:S03]  /*12c20*/  @!P2 ST.E.128 [R70.64], R48 ;  /* 0x000000304600a985 */ /* 0x0083e6000c101d0a */
[----:B------:R-:W-:Y:S01]  /*12c30*/  @!P0 IMAD.WIDE R78, R3, 0x2, R78 ;  /* 0x00000002034e8825 */ /* 0x000fe200078e024e */
[----:B----4-:R1:W-:Y:S04]  /*12c40*/  @!P1 ST.E.128 [R68.64], R32 ;  /* 0x0000002044009985 */ /* 0x0103e8000c101d0a */
[----:B------:R1:W-:Y:S02]  /*12c50*/  @!P0 ST.E.128 [R78.64], R16 ;  /* 0x000000104e008985 */ /* 0x0003e4000c101d0a */
.L_x_148:
[----:B--234-:R-:W-:Y:S05]  /*12c60*/  BSYNC B0 ;  /* 0x0000000000007941 */ /* 0x01cfea0003800000 */
.L_x_147:
[----:B------:R-:W-:Y:S01]  /*12c70*/  IADD3 R3, R73, 0x20, RZ ;  /* 0x0000002049037810 */ /* 0x000fe20007ffe0ff */
[----:B-1----:R1:W2:Y:S01]  /*12c80*/  SHFL.IDX PT, R35, R74, 0x1, 0x181f ;  /* 0x00381f004a237f89 */ /* 0x0022a200000e0000 */
        /* <DEDUP_REMOVED lines=28> */
.L_x_150:
[----:B------:R-:W-:Y:S05]  /*12e50*/  BSYNC B0 ;  /* 0x0000000000007941 */ /* 0x000fea0003800000 */
.L_x_149:
[----:B------:R-:W-:Y:S01]  /*12e60*/  IADD3 R3, R73, 0x40, RZ ;  /* 0x0000004049037810 */ /* 0x000fe20007ffe0ff */
[----:B--2---:R2:W4:Y:S01]  /*12e70*/  SHFL.IDX PT, R19, R74, 0x2, 0x181f ;  /* 0x00581f004a137f89 */ /* 0x00452200000e0000 */
[----:B------:R-:W-:Y:S02]  /*12e80*/  BSSY B0, `(.L_x_151) ;  /* 0x000001c000007945 */ /* 0x000fe40003800000 */
[----:B------:R-:W-:Y:S01]  /*12e90*/  ISETP.GE.AND P0, PT, R3, R2, PT ;  /* 0x000000020300720c */ /* 0x000fe20003f06270 */
[----:B------:R2:W1:-:S12]  /*12ea0*/  SHFL.IDX PT, R18, R75, 0x2, 0x181f ;  /* 0x00581f004b127f89 */ /* 0x00045800000e0000 */
        /* <DEDUP_REMOVED lines=25> */
.L_x_152:
[----:B------:R-:W-:Y:S05]  /*13040*/  BSYNC B0 ;  /* 0x0000000000007941 */ /* 0x000fea0003800000 */
.L_x_151:
[----:B------:R-:W-:Y:S01]  /*13050*/  IADD3 R73, R73, 0x60, RZ ;  /* 0x0000006049497810 */ /* 0x000fe20007ffe0ff */
[----:B-1----:R1:W2:Y:S03]  /*13060*/  SHFL.IDX PT, R11, R74, 0x3, 0x181f ;  /* 0x00781f004a0b7f89 */ /* 0x0022a600000e0000 */
[----:B------:R-:W-:Y:S01]  /*13070*/  ISETP.GE.AND P0, PT, R73, R2, PT ;  /* 0x000000024900720c */ /* 0x000fe20003f06270 */
[----:B------:R1:W4:-:S12]  /*13080*/  SHFL.IDX PT, R10, R75, 0x3, 0x181f ;  /* 0x00781f004b0a7f89 */ /* 0x00031800000e0000 */
[----:B------:R-:W-:Y:S05]  /*13090*/  @P0 EXIT ;  /* 0x000000000000094d */ /* 0x000fea0003800000 */
[C---:B------:R-:W-:Y:S02]  /*130a0*/  IADD3 R9, R0.reuse, 0x40, RZ ;  /* 0x0000004000097810 */ /* 0x040fe40007ffe0ff */
[C---:B------:R-:W-:Y:S02]  /*130b0*/  IADD3 R3, R0.reuse, 0x80, RZ ;  /* 0x0000008000037810 */ /* 0x040fe40007ffe0ff */
[----:B------:R-:W-:Y:S02]  /*130c0*/  ISETP.GE.AND P1, PT, R9, c[0x0][0x3c8], PT ;  /* 0x0000f20009007a0c */ /* 0x000fe40003f26270 */
[----:B------:R-:W-:Y:S02]  /*130d0*/  ISETP.GE.AND P0, PT, R3, c[0x0][0x3c8], PT ;  /* 0x0000f20003007a0c */ /* 0x000fe40003f06270 */
[C---:B------:R-:W-:Y:S02]  /*130e0*/  ISETP.GE.AND P2, PT, R0.reuse, c[0x0][0x3c8], PT ;  /* 0x0000f20000007a0c */ /* 0x040fe40003f46270 */
[----:B------:R-:W-:-:S07]  /*130f0*/  IADD3 R15, R0, 0xc0, RZ ;  /* 0x000000c0000f7810 */ /* 0x000fce0007ffe0ff */
[----:B------:R-:W-:Y:S02]  /*13100*/  @!P1 SHF.R.S32.HI R8, RZ, 0x1f, R9 ;  /* 0x0000001fff089819 */ /* 0x000fe40000011409 */
[----:B------:R-:W-:Y:S02]  /*13110*/  @!P0 SHF.R.S32.HI R2, RZ, 0x1f, R3 ;  /* 0x0000001fff028819 */ /* 0x000fe40000011403 */
[----:B------:R-:W-:Y:S01]  /*13120*/  @!P1 LEA.HI R8, R8, R9, RZ, 0x3 ;  /* 0x0000000908089211 */ /* 0x000fe200078f18ff */
[--C-:B--2-4-:R-:W-:Y:S01]  /*13130*/  @!P2 IMAD.WIDE R12, R0, 0x2, R10.reuse ;  /* 0x00000002000ca825 */ /* 0x114fe200078e020a */
[----:B------:R-:W-:Y:S02]  /*13140*/  @!P0 LEA.HI R2, R2, R3, RZ, 0x3 ;  /* 0x0000000302028211 */ /* 0x000fe400078f18ff */
[----:B------:R-:W-:Y:S02]  /*13150*/  @!P1 LOP3.LUT R8, R8, 0xfffffff8, RZ, 0xc0, !PT ;  /* 0xfffffff808089812 */ /* 0x000fe400078ec0ff */
[----:B------:R-:W-:Y:S01]  /*13160*/  @!P0 LOP3.LUT R2, R2, 0xfffffff8, RZ, 0xc0, !PT ;  /* 0xfffffff802028812 */ /* 0x000fe200078ec0ff */
[----:B------:R2:W-:Y:S02]  /*13170*/  @!P2 ST.E.128 [R12.64], R52 ;  /* 0x000000340c00a985 */ /* 0x0005e4000c101d0a */
[----:B------:R-:W-:-:S04]  /*13180*/  @!P1 IMAD.WIDE R8, R8, 0x2, R10 ;  /* 0x0000000208089825 */ /* 0x000fc800078e020a */
[----:B------:R-:W-:Y:S01]  /*13190*/  @!P0 IMAD.WIDE R2, R2, 0x2, R10 ;  /* 0x0000000202028825 */ /* 0x000fe200078e020a */
[----:B------:R2:W-:Y:S04]  /*131a0*/  @!P1 ST.E.128 [R8.64], R36 ;  /* 0x0000002408009985 */ /* 0x0005e8000c101d0a */
[----:B------:R2:W-:Y:S01]  /*131b0*/  @!P0 ST.E.128 [R2.64], R20 ;  /* 0x0000001402008985 */ /* 0x0005e2000c101d0a */
[----:B------:R-:W-:-:S13]  /*131c0*/  ISETP.GE.AND P0, PT, R15, c[0x0][0x3c8], PT ;  /* 0x0000f2000f007a0c */ /* 0x000fda0003f06270 */
[----:B------:R-:W-:Y:S05]  /*131d0*/  @P0 EXIT ;  /* 0x000000000000094d */ /* 0x000fea0003800000 */
[----:B------:R-:W-:-:S04]  /*131e0*/  SHF.R.S32.HI R0, RZ, 0x1f, R15 ;  /* 0x0000001fff007819 */ /* 0x000fc8000001140f */
[----:B------:R-:W-:-:S04]  /*131f0*/  LEA.HI R0, R0, R15, RZ, 0x3 ;  /* 0x0000000f00007211 */ /* 0x000fc800078f18ff */
[----:B--2---:R-:W-:-:S05]  /*13200*/  LOP3.LUT R3, R0, 0xfffffff8, RZ, 0xc0, !PT ;  /* 0xfffffff800037812 */ /* 0x004fca00078ec0ff */
[----:B------:R-:W-:-:S05]  /*13210*/  IMAD.WIDE R10, R3, 0x2, R10 ;  /* 0x00000002030a7825 */ /* 0x000fca00078e020a */
[----:B------:R-:W-:Y:S01]  /*13220*/  ST.E.128 [R10.64], R4 ;  /* 0x000000040a007985 */ /* 0x000fe2000c101d0a */
[----:B------:R-:W-:Y:S05]  /*13230*/  EXIT ;  /* 0x000000000000794d */ /* 0x000fea0003800000 */
.L_x_145:
        /* <DEDUP_REMOVED lines=10> */
[----:B------:R-:W3:Y:S01]  /*132e0*/  @P0 LDG.E R0, [R6.64] ;  /* 0x0000000a06000981 */ /* 0x000ee2000c1e1900 */
        /* <DEDUP_REMOVED lines=11> */
[----:B---3--:R-:W3:Y:S02]  /*133a0*/  @P0 R2UR UR5, R0 ;  /* 0x00000000000503c2 */ /* 0x008ee400000e0000 */
[----:B---3--:R-:W-:Y:S02]  /*133b0*/  @UP1 USHF.R.S32.HI UR4, URZ, 0x1f, UR5 ;  /* 0x0000001f3f041899 */ /* 0x008fe40008011405 */
[----:B------:R-:W-:-:S05]  /*133c0*/  @UP1 UMOV UR14, UR5 ;  /* 0x00000005000e1c82 */ /* 0x000fca0008000000 */
[----:B------:R-:W-:Y:S01]  /*133d0*/  @UP1 UMOV UR15, UR4 ;  /* 0x00000004000f1c82 */ /* 0x000fe20008000000 */
[----:B------:R-:W-:Y:S05]  /*133e0*/  @P1 BRA `(.L_x_153) ;  /* 0x0000004000001947 */ /* 0x000fea0003800000 */
[----:B-1----:R-:W-:Y:S05]  /*133f0*/  @!P0 BRA `(.L_x_153) ;  /* 0x0000003000008947 */ /* 0x002fea0003800000 */
[----:B-----5:R-:W3:Y:S04]  /*13400*/  LDG.E R5, [R6.64] ;  /* 0x0000000a06057981 */ /* 0x020ee8000c1e1900 */
[----:B------:R-:W3:Y:S02]  /*13410*/  LDG.E R0, [R6.64+0x4] ;  /* 0x0000040a06007981 */ /* 0x000ee4000c1e1900 */
[----:B---3--:R-:W-:Y:S02]  /*13420*/  IADD3 R5, -R5, R0, RZ ;  /* 0x0000000005057210 */ /* 0x008fe40007ffe1ff */
.L_x_153:
        /* <DEDUP_REMOVED lines=37> */
[----:B------:R-:W-:Y:S01]  /*13680*/  IMAD R0, R4, c[0x0][0x48c], R3 ;  /* 0x0001230004007a24 */ /* 0x000fe200078e0203 */
[----:B------:R-:W-:-:S04]  /*13690*/  LEA R2, P0, R6, c[0x0][0x450], 0x2 ;  /* 0x0001140006027a11 */ /* 0x000fc800078010ff */
[----:B------:R-:W-:Y:S01]  /*136a0*/  IADD3 R3, R7, R0, RZ ;  /* 0x0000000007037210 */ /* 0x000fe20007ffe0ff */
[----:B------:R-:W-:-:S03]  /*136b0*/  IMAD.MOV.U32 R7, RZ, RZ, -0x800000 ;  /* 0xff800000ff077424 */ /* 0x000fc600078e00ff */
[----:B------:R-:W-:-:S05]  /*136c0*/  LEA.HI.X R3, R6, c[0x0][0x454], R3, 0x2, P0 ;  /* 0x0001150006037a11 */ /* 0x000fca00000f1403 */
[----:B------:R1:W-:Y:S02]  /*136d0*/  STG.E [R2.64], R7 ;  /* 0x0000000702007986 */ /* 0x0003e4000c10190a */
.L_x_155:
[----:B------:R-:W-:Y:S05]  /*136e0*/  BSYNC B0 ;  /* 0x0000000000007941 */ /* 0x000fea0003800000 */
.L_x_154:
[----:B-1----:R-:W1:Y:S01]  /*136f0*/  S2R R3, SR_CTAID.X ;  /* 0x0000000000037919 */ /* 0x002e620000002500 */
[----:B------:R-:W-:Y:S01]  /*13700*/  SHF.R.S32.HI R4, RZ, 0x1f, R9 ;  /* 0x0000001fff047819 */ /* 0x000fe20000011409 */
        /* <DEDUP_REMOVED lines=15> */
[C---:B------:R-:W-:Y:S01]  /*13800*/  LEA R2, R9.reuse, R4, 0x5 ;  /* 0x0000000409027211 */ /* 0x040fe200078e28ff */
[----:B------:R-:W-:Y:S01]  /*13810*/  UIMAD.WIDE.U32 UR16, UR13, UR4, UR16 ;  /* 0x000000040d1072a5 */ /* 0x000fe2000f8e0010 */
[----:B------:R-:W-:Y:S01]  /*13820*/  SHF.L.U32 R9, R9, 0x3, RZ ;  /* 0x0000000309097819 */ /* 0x000fe200000006ff */
[----:B------:R-:W-:Y:S02]  /*13830*/  UIMAD UR7, UR13, UR5, UR7 ;  /* 0x000000050d0772a4 */ /* 0x000fe4000f8e0207 */
[C---:B-1----:R-:W-:Y:S01]  /*13840*/  IMAD R2, R3.reuse, 0x80, R2 ;  /* 0x0000008003027824 */ /* 0x042fe200078e0202 */
[----:B------:R-:W-:Y:S01]  /*13850*/  ULDC.64 UR4, c[0x0][0x3f0] ;  /* 0x0000fc0000047ab9 */ /* 0x000fe20000000a00 */
[----:B------:R-:W-:Y:S01]  /*13860*/  IMAD R4, R3, 0x80, R4 ;  /* 0x0000008003047824 */ /* 0x000fe200078e0204 */
[----:B------:R-:W-:Y:S01]  /*13870*/  UIMAD UR6, UR6, UR4, URZ ;  /* 0x00000004060672a4 */ /* 0x000fe2000f8e023f */
[----:B------:R-:W-:Y:S01]  /*13880*/  @P0 IMAD.HI.U32 R0, R2, c[0x0][0x4ec], RZ ;  /* 0x00013b0002000a27 */ /* 0x000fe200078e00ff */
[----:B------:R-:W-:Y:S01]  /*13890*/  UIADD3 UR17, UR7, UR17, URZ ;  /* 0x0000001107117290 */ /* 0x000fe2000fffe03f */
[----:B------:R-:W-:Y:S01]  /*138a0*/  IADD3 R8, R9, 0x40, RZ ;  /* 0x0000004009087810 */ /* 0x000fe20007ffe0ff */
[----:B------:R-:W-:Y:S01]  /*138b0*/  UIMAD UR5, UR20, UR5, UR6 ;  /* 0x00000005140572a4 */ /* 0x000fe2000f8e0206 */
[----:B------:R-:W-:Y:S01]  /*138c0*/  IMAD.MOV.U32 R7, RZ, RZ, R2 ;  /* 0x000000ffff077224 */ /* 0x000fe200078e0002 */
[----:B------:R-:W-:Y:S01]  /*138d0*/  @P0 SHF.R.U32.HI R7, RZ, c[0x0][0x4f0], R0 ;  /* 0x00013c00ff070a19 */ /* 0x000fe20000011600 */
[----:B------:R-:W-:-:S03]  /*138e0*/  UIMAD.WIDE.U32 UR16, UR20, UR4, UR16 ;  /* 0x00000004141072a5 */ /* 0x000fc6000f8e0010 */
[----:B------:R-:W-:Y:S01]  /*138f0*/  IADD3 R11, -R7, RZ, RZ ;  /* 0x000000ff070b7210 */ /* 0x000fe20007ffe1ff */
[----:B------:R-:W-:Y:S01]  /*13900*/  UIADD3 UR5, UR17, UR5, URZ ;  /* 0x0000000511057290 */ /* 0x000fe2000fffe03f */
[----:B------:R-:W-:Y:S01]  /*13910*/  SHF.R.S32.HI R0, RZ, 0x1f, R7 ;  /* 0x0000001fff007819 */ /* 0x000fe20000011407 */
[----:B------:R-:W-:Y:S02]  /*13920*/  IMAD.U32 R10, RZ, RZ, UR16 ;  /* 0x00000010ff0a7e24 */ /* 0x000fe4000f8e00ff */
[----:B------:R-:W-:Y:S02]  /*13930*/  IMAD R6, R11, c[0x0][0x4e8], R2 ;  /* 0x00013a000b067a24 */ /* 0x000fe400078e0202 */
[----:B------:R-:W-:Y:S01]  /*13940*/  IMAD.U32 R11, RZ, RZ, UR17 ;  /* 0x00000011ff0b7e24 */ /* 0x000fe2000f8e00ff */
[----:B------:R-:W-:Y:S01]  /*13950*/  MOV R11, UR5 ;  /* 0x00000005000b7c02 */ /* 0x000fe20008000f00 */
[----:B------:R-:W-:Y:S01]  /*13960*/  IMAD R0, R0, c[0x0][0x3e0], RZ ;  /* 0x0000f80000007a24 */ /* 0x000fe200078e02ff */
[----:B------:R-:W-:-:S03]  /*13970*/  SHF.R.S32.HI R2, RZ, 0x1f, R6 ;  /* 0x0000001fff027819 */ /* 0x000fc60000011406 */
[C---:B------:R-:W-:Y:S02]  /*13980*/  IMAD R0, R7.reuse, c[0x0][0x3e4], R0 ;  /* 0x0000f90007007a24 */ /* 0x040fe400078e0200 */
[----:B------:R-:W-:-:S04]  /*13990*/  IMAD.WIDE.U32 R10, R7, c[0x0][0x3e0], R10 ;  /* 0x0000f800070a7a25 */ /* 0x000fc800078e000a */
[----:B------:R-:W-:Y:S02]  /*139a0*/  IMAD R7, R2, c[0x0][0x3d8], RZ ;  /* 0x0000f60002077a24 */ /* 0x000fe400078e02ff */
[----:B------:R-:W-:Y:S02]  /*139b0*/  IMAD.IADD R11, R11, 0x1, R0 ;  /* 0x000000010b0b7824 */ /* 0x000fe400078e0200 */
[C---:B------:R-:W-:Y:S02]  /*139c0*/  IMAD R7, R6.reuse, c[0x0][0x3dc], R7 ;  /* 0x0000f70006077a24 */ /* 0x040fe400078e0207 */
[----:B------:R-:W-:Y:S01]  /*139d0*/  IMAD.WIDE.U32 R10, R6, c[0x0][0x3d8], R10 ;  /* 0x0000f600060a7a25 */ /* 0x000fe200078e000a */
[----:B------:R-:W-:-:S04]  /*139e0*/  IADD3 R6, R9, 0xc0, RZ ;  /* 0x000000c009067810 */ /* 0x000fc80007ffe0ff */
[----:B------:R-:W-:Y:S02]  /*139f0*/  IADD3 R7, R11, R7, RZ ;  /* 0x000000070b077210 */ /* 0x000fe40007ffe0ff */
[----:B------:R-:W-:-:S04]  /*13a00*/  LEA R11, P0, R10, c[0x0][0x380], 0x1 ;  /* 0x0000e0000a0b7a11 */ /* 0x000fc800078008ff */
[----:B------:R-:W-:Y:S01]  /*13a10*/  LEA.HI.X R10, R10, c[0x0][0x384], R7, 0x1, P0 ;  /* 0x0000e1000a0a7a11 */ /* 0x000fe200000f0c07 */
[----:B------:R1:W3:Y:S01]  /*13a20*/  SHFL.IDX PT, R12, R11, RZ, 0x181f ;  /* 0x00181fff0b0c7589 */ /* 0x0002e200000e0000 */
[----:B------:R-:W-:Y:S02]  /*13a30*/  ISETP.GE.AND P0, PT, R4, R5, PT ;  /* 0x000000050400720c */ /* 0x000fe40003f06270 */
[----:B------:R-:W-:Y:S01]  /*13a40*/  IADD3 R7, R9, 0x80, RZ ;  /* 0x0000008009077810 */ /* 0x000fe20007ffe0ff */
[----:B----4-:R1:W4:Y:S10]  /*13a50*/  SHFL.IDX PT, R13, R10, RZ, 0x181f ;  /* 0x00181fff0a0d7589 */ /* 0x01033400000e0000 */
[----:B------:R-:W-:Y:S05]  /*13a60*/  @P0 BRA `(.L_x_157) ;  /* 0x0000015000000947 */ /* 0x000fea0003800000 */
[----:B------:R-:W-:Y:S02]  /*13a70*/  ISETP.GE.AND P2, PT, R8, c[0x0][0x3c8], PT ;  /* 0x0000f20008007a0c */ /* 0x000fe40003f46270 */
[----:B------:R-:W-:-:S02]  /*13a80*/  ISETP.GE.AND P1, PT, R7, c[0x0][0x3c8], PT ;  /* 0x0000f20007007a0c */ /* 0x000fc40003f26270 */
[----:B------:R-:W-:Y:S02]  /*13a90*/  ISETP.GE.AND P0, PT, R6, c[0x0][0x3c8], PT ;  /* 0x0000f20006007a0c */ /* 0x000fe40003f06270 */
        /* <DEDUP_REMOVED lines=12> */
[----:B------:R3:W-:Y:S03]  /*13b60*/  @!P3 ST.E.128 [R14.64], RZ ;  /* 0x000000ff0e00b985 */ /* 0x0007e6000c101d0a */
[--C-:B------:R-:W-:Y:S01]  /*13b70*/  @!P1 IMAD.WIDE R2, R2, 0x2, R12.reuse ;  /* 0x0000000202029825 */ /* 0x100fe200078e020c */
[----:B------:R3:W-:Y:S03]  /*13b80*/  @!P2 ST.E.128 [R16.64], RZ ;  /* 0x000000ff1000a985 */ /* 0x0007e6000c101d0a */
[----:B------:R-:W-:Y:S01]  /*13b90*/  @!P0 IMAD.WIDE R12, R0, 0x2, R12 ;  /* 0x00000002000c8825 */ /* 0x000fe200078e020c */
[----:B------:R3:W-:Y:S04]  /*13ba0*/  @!P1 ST.E.128 [R2.64], RZ ;  /* 0x000000ff02009985 */ /* 0x0007e8000c101d0a */
[----:B------:R3:W-:Y:S02]  /*13bb0*/  @!P0 ST.E.128 [R12.64], RZ ;  /* 0x000000ff0c008985 */ /* 0x0007e4000c101d0a */
.L_x_157:
[----:B------:R-:W-:Y:S05]  /*13bc0*/  BSYNC B0 ;  /* 0x0000000000007941 */ /* 0x000fea0003800000 */
.L_x_156:
[----:B------:R-:W-:Y:S01]  /*13bd0*/  IADD3 R0, R4, 0x20, RZ ;  /* 0x0000002004007810 */ /* 0x000fe20007ffe0ff */
[----:B---34-:R3:W4:Y:S01]  /*13be0*/  SHFL.IDX PT, R13, R10, 0x1, 0x181f ;  /* 0x00381f000a0d7f89 */ /* 0x01872200000e0000 */
[----:B------:R-:W-:Y:S02]  /*13bf0*/  BSSY B0, `(.L_x_158) ;  /* 0x0000019000007945 */ /* 0x000fe40003800000 */
[----:B------:R-:W-:Y:S01]  /*13c00*/  ISETP.GE.AND P0, PT, R0, R5, PT ;  /* 0x000000050000720c */ /* 0x000fe20003f06270 */
[----:B------:R3:W1:-:S12]  /*13c10*/  SHFL.IDX PT, R12, R11, 0x1, 0x181f ;  /* 0x00381f000b0c7f89 */ /* 0x00065800000e0000 */
        /* <DEDUP_REMOVED lines=11> */
[----:B-1--4-:R-:W-:Y:S01]  /*13cd0*/  @!P3 IMAD.WIDE R14, R9, 0x2, R12 ;  /* 0x00000002090eb825 */ /* 0x012fe200078e020c */
        /* <DEDUP_REMOVED lines=10> */
.L_x_159:
[----:B------:R-:W-:Y:S05]  /*13d80*/  BSYNC B0 ;  /* 0x0000000000007941 */ /* 0x000fea0003800000 */
.L_x_158:
[----:B------:R-:W-:Y:S01]  /*13d90*/  IADD3 R0, R4, 0x40, RZ ;  /* 0x0000004004007810 */ /* 0x000fe20007ffe0ff */
[----:B-1--4-:R1:W4:Y:S01]  /*13da0*/  SHFL.IDX PT, R13, R10, 0x2, 0x181f ;  /* 0x00581f000a0d7f89 */ /* 0x01232200000e0000 */
[----:B------:R-:W-:Y:S02]  /*13db0*/  BSSY B0, `(.L_x_160) ;  /* 0x0000019000007945 */ /* 0x000fe40003800000 */
[----:B------:R-:W-:Y:S01]  /*13dc0*/  ISETP.GE.AND P0, PT, R0, R5, PT ;  /* 0x000000050000720c */ /* 0x000fe20003f06270 */
[----:B------:R1:W3:-:S12]  /*13dd0*/  SHFL.IDX PT, R12, R11, 0x2, 0x181f ;  /* 0x00581f000b0c7f89 */ /* 0x0002d800000e0000 */
        /* <DEDUP_REMOVED lines=22> */
.L_x_161:
[----:B------:R-:W-:Y:S05]  /*13f40*/  BSYNC B0 ;  /* 0x0000000000007941 */ /* 0x000fea0003800000 */
.L_x_160:
[----:B------:R-:W-:Y:S01]  /*13f50*/  IADD3 R4, R4, 0x60, RZ ;  /* 0x0000006004047810 */ /* 0x000fe20007ffe0ff */
[----:B---3--:R3:W1:Y:S03]  /*13f60*/  SHFL.IDX PT, R3, R10, 0x3, 0x181f ;  /* 0x00781f000a037f89 */ /* 0x00866600000e0000 */
[----:B------:R-:W-:Y:S01]  /*13f70*/  ISETP.GE.AND P0, PT, R4, R5, PT ;  /* 0x000000050400720c */ /* 0x000fe20003f06270 */
[----:B------:R3:W4:-:S12]  /*13f80*/  SHFL.IDX PT, R2, R11, 0x3, 0x181f ;  /* 0x00781f000b027f89 */ /* 0x00071800000e0000 */
[----:B------:R-:W-:Y:S05]  /*13f90*/  @P0 EXIT ;  /* 0x000000000000094d */ /* 0x000fea0003800000 */
        /* <DEDUP_REMOVED lines=10> */
[----:B------:R1:W-:Y:S02]  /*14040*/  @!P2 ST.E.128 [R8.64], RZ ;  /* 0x000000ff0800a985 */ /* 0x0003e4000c101d0a */
[----:B------:R-:W-:-:S04]  /*14050*/  @!P1 IMAD.WIDE R4, R5, 0x2, R2 ;  /* 0x0000000205049825 */ /* 0x000fc800078e0202 */
[----:B---3--:R-:W-:Y:S01]  /*14060*/  @!P0 IMAD.WIDE R10, R7, 0x2, R2 ;  /* 0x00000002070a8825 */ /* 0x008fe200078e0202 */
[----:B------:R1:W-:Y:S04]  /*14070*/  @!P1 ST.E.128 [R4.64], RZ ;  /* 0x000000ff04009985 */ /* 0x0003e8000c101d0a */
[----:B------:R1:W-:Y:S01]  /*14080*/  @!P0 ST.E.128 [R10.64], RZ ;  /* 0x000000ff0a008985 */ /* 0x0003e2000c101d0a */
[----:B------:R-:W-:-:S13]  /*14090*/  ISETP.GE.AND P0, PT, R6, c[0x0][0x3c8], PT ;  /* 0x0000f20006007a0c */ /* 0x000fda0003f06270 */
[----:B------:R-:W-:Y:S05]  /*140a0*/  @P0 EXIT ;  /* 0x000000000000094d */ /* 0x000fea0003800000 */
[----:B-1----:R-:W-:-:S04]  /*140b0*/  SHF.R.S32.HI R5, RZ, 0x1f, R6 ;  /* 0x0000001fff057819 */ /* 0x002fc80000011406 */
[----:B------:R-:W-:-:S04]  /*140c0*/  LEA.HI R5, R5, R6, RZ, 0x3 ;  /* 0x0000000605057211 */ /* 0x000fc800078f18ff */
[----:B------:R-:W-:-:S05]  /*140d0*/  LOP3.LUT R5, R5, 0xfffffff8, RZ, 0xc0, !PT ;  /* 0xfffffff805057812 */ /* 0x000fca00078ec0ff */
[----:B------:R-:W-:-:S05]  /*140e0*/  IMAD.WIDE R2, R5, 0x2, R2 ;  /* 0x0000000205027825 */ /* 0x000fca00078e0202 */
[----:B------:R-:W-:Y:S01]  /*140f0*/  ST.E.128 [R2.64], RZ ;  /* 0x000000ff02007985 */ /* 0x000fe2000c101d0a */
[----:B------:R-:W-:Y:S05]  /*14100*/  EXIT ;  /* 0x000000000000794d */ /* 0x000fea0003800000 */
.L_x_162:
        /* <DEDUP_REMOVED lines=15> */
.L_x_3534:


//--------------------- .text._ZN7cutlass13device_kernelIN5flash19enable_sm80_to_sm89INS1_16FlashAttnFwdSm80INS1_25CollectiveMainloopFwdSm80ILi8ELi1ELb1EN4cute5tupleIJNS5_1CILi128EEENS7_ILi48EEENS7_ILi256EEEEEELi256ENS_6half_tEfNS_4arch4Sm80ELb0ELb1ELb1ELb0ELb1ELb0ELb1ELb0EEENS1_21CollectiveEpilogueFwdINS6_IJS8_SA_S9_EEENS6_IJNS7_ILi1EEESI_SI_EEESC_SE_Li256ELb0ELb1ELb0ELb0EEENS1_19SingleTileSchedulerILb0ELb0ELb1ELi128EEEEEEEEEvNT_6ParamsE --------------------------
	.section	.text._ZN7cutlass13device_kernelIN5flash19enable_sm80_to_sm89INS1_16FlashAttnFwdSm80INS1_25CollectiveMainloopFwdSm80ILi8ELi1ELb1EN4cute5tupleIJNS5_1CILi128EEENS7_ILi48EEENS7_ILi256EEEEEELi256ENS_6half_tEfNS_4arch4Sm80ELb0ELb1ELb1ELb0ELb1ELb0ELb1ELb0EEENS1_21CollectiveEpilogueFwdINS6_IJS8_SA_S9_EEENS6_IJNS7_ILi1EEESI_SI_EEESC_SE_Li256ELb0ELb1ELb0ELb0EEENS1_19SingleTileSchedulerILb0ELb0ELb1ELi128EEEEEEEEEvNT_6ParamsE,"ax",@progbits
	.sectioninfo	@"SHI_REGISTERS=255"
	.align	128
.text._ZN7cutlass13device_kernelIN5flash19enable_sm80_to_sm89INS1_16FlashAttnFwdSm80INS1_25CollectiveMainloopFwdSm80ILi8ELi1ELb1EN4cute5tupleIJNS5_1CILi128EEENS7_ILi48EEENS7_ILi256EEEEEELi256ENS_6half_tEfNS_4arch4Sm80ELb0ELb1ELb1ELb0ELb1ELb0ELb1ELb0EEENS1_21CollectiveEpilogueFwdINS6_IJS8_SA_S9_EEENS6_IJNS7_ILi1EEESI_SI_EEESC_SE_Li256ELb0ELb1ELb0ELb0EEENS1_19SingleTileSchedulerILb0ELb0ELb1ELi128EEEEEEEEEvNT_6ParamsE:
        .type           _ZN7cutlass13device_kernelIN5flash19enable_sm80_to_sm89INS1_16FlashAttnFwdSm80INS1_25CollectiveMainloopFwdSm80ILi8ELi1ELb1EN4cute5tupleIJNS5_1CILi128EEENS7_ILi48EEENS7_ILi256EEEEEELi256ENS_6half_tEfNS_4arch4Sm80ELb0ELb1ELb1ELb0ELb1ELb0ELb1ELb0EEENS1_21CollectiveEpilogueFwdINS6_IJS8_SA_S9_EEENS6_IJNS7_ILi1EEESI_SI_EEESC_SE_Li256ELb0ELb1ELb0ELb0EEENS1_19SingleTileSchedulerILb0ELb0ELb1ELi128EEEEEEEEEvNT_6ParamsE,@function
        .size           _ZN7cutlass13device_kernelIN5flash19enable_sm80_to_sm89INS1_16FlashAttnFwdSm80INS1_25CollectiveMainloopFwdSm80ILi8ELi1ELb1EN4cute5tupleIJNS5_1CILi128EEENS7_ILi48EEENS7_ILi256EEEEEELi256ENS_6half_tEfNS_4arch4Sm80ELb0ELb1ELb1ELb0ELb1ELb0ELb1ELb0EEENS1_21CollectiveEpilogueFwdINS6_IJS8_SA_S9_EEENS6_IJNS7_ILi1EEESI_SI_EEESC_SE_Li256ELb0ELb1ELb0ELb0EEENS1_19SingleTileSchedulerILb0ELb0ELb1ELi128EEEEEEEEEvNT_6ParamsE,(.L_x_3535 - _ZN7cutlass13device_kernelIN5flash19enable_sm80_to_sm89INS1_16FlashAttnFwdSm80INS1_25CollectiveMainloopFwdSm80ILi8ELi1ELb1EN4cute5tupleIJNS5_1CILi128EEENS7_ILi48EEENS7_ILi256EEEEEELi256ENS_6half_tEfNS_4arch4Sm80ELb0ELb1ELb1ELb0ELb1ELb0ELb1ELb0EEENS1_21CollectiveEpilogueFwdINS6_IJS8_SA_S9_EEENS6_IJNS7_ILi1EEESI_SI_EEESC_SE_Li256ELb0ELb1ELb0ELb0EEENS1_19SingleTileSchedulerILb0ELb0ELb1ELi128EEEEEEEEEvNT_6ParamsE)
        .other          _ZN7cutlass13device_kernelIN5flash19enable_sm80_to_sm89INS1_16FlashAttnFwdSm80INS1_25CollectiveMainloopFwdSm80ILi8ELi1ELb1EN4cute5tupleIJNS5_1CILi128EEENS7_ILi48EEENS7_ILi256EEEEEELi256ENS_6half_tEfNS_4arch4Sm80ELb0ELb1ELb1ELb0ELb1ELb0ELb1ELb0EEENS1_21CollectiveEpilogueFwdINS6_IJS8_SA_S9_EEENS6_IJNS7_ILi1EEESI_SI_EEESC_SE_Li256ELb0ELb1ELb0ELb0EEENS1_19SingleTileSchedulerILb0ELb0ELb1ELi128EEEEEEEEEvNT_6ParamsE,@"STO_CUDA_ENTRY STV_DEFAULT"
_ZN7cutlass13device_kernelIN5flash19enable_sm80_to_sm89INS1_16FlashAttnFwdSm80INS1_25CollectiveMainloopFwdSm80ILi8ELi1ELb1EN4cute5tupleIJNS5_1CILi128EEENS7_ILi48EEENS7_ILi256EEEEEELi256ENS_6half_tEfNS_4arch4Sm80ELb0ELb1ELb1ELb0ELb1ELb0ELb1ELb0EEENS1_21CollectiveEpilogueFwdINS6_IJS8_SA_S9_EEENS6_IJNS7_ILi1EEESI_SI_EEESC_SE_Li256ELb0ELb1ELb0ELb0EEENS1_19SingleTileSchedulerILb0ELb0ELb1ELi128EEEEEEEEEvNT_6ParamsE:
        /* <DEDUP_REMOVED lines=9> */
[----:B------:R-:W-:-:S04]  /*0090*/  ULDC.64 UR18, c[0x0][0x118] ;  /* 0x0000460000127ab9 */ /* 0x000fc80000000a00 */
[----:B------:R-:W-:-:S05]  /*00a0*/  PLOP3.LUT P0, PT, PT, PT, UP0, 0x80, 0x0 ;  /* 0x000000000000781c */ /* 0x000fca0003f0f008 */
[----:B------:R-:W-:Y:S02]  /*00b0*/  @UP0 UMOV UR4, 0x4 ;  /* 0x0000000400040882 */ /* 0x000fe40000000000 */
[----:B------:R-:W-:-:S06]  /*00c0*/  @UP0 UIMAD.WIDE UR4, UR15, UR4, UR6 ;  /* 0x000000040f0402a5 */ /* 0x000fcc000f8e0206 */
[----:B------:R-:W-:Y:S02]  /*00d0*/  IMAD.U32 R2, RZ, RZ, UR4 ;  /* 0x00000004ff027e24 */ /* 0x000fe4000f8e00ff */
[----:B------:R-:W-:Y:S01]  /*00e0*/  IMAD.U32 R3, RZ, RZ, UR5 ;  /* 0x00000005ff037e24 */ /* 0x000fe2000f8e00ff */
[----:B------:R-:W1:Y:S01]  /*00f0*/  S2UR UR27, SR_CTAID.X ;  /* 0x00000000001b79c3 */ /* 0x000e620000002500 */
[----:B------:R-:W-:Y:S02]  /*0100*/  ULDC UR8, c[0x0][0x2c4] ;  /* 0x0000b10000087ab9 */ /* 0x000fe40000000800 */
[----:B------:R-:W-:Y:S01]  /*0110*/  ULDC.64 UR4, c[0x0][0x2c8] ;  /* 0x0000b20000047ab9 */ /* 0x000fe20000000a00 */
[----:B------:R-:W2:Y:S01]  /*0120*/  @P0 LDG.E R2, [R2.64] ;  /* 0x0000001202020981 */ /* 0x000ea2000c1e1900 */
[----:B------:R-:W-:Y:S02]  /*0130*/  UISETP.NE.AND UP1, UPT, UR8, 0x1, UPT ;  /* 0x000000010800788c */ /* 0x000fe4000bf25270 */
[----:B------:R-:W-:Y:S01]  /*0140*/  ULDC UR10, c[0x0][0x1d0] ;  /* 0x00007400000a7ab9 */ /* 0x000fe20000000800 */
[----:B------:R-:W3:Y:S01]  /*0150*/  S2UR UR11, SR_CTAID.Y ;  /* 0x00000000000b79c3 */ /* 0x000ee20000002600 */
[----:B------:R-:W4:Y:S01]  /*0160*/  S2R R129, SR_TID.X ;  /* 0x0000000000817919 */ /* 0x000f220000002100 */
[----:B------:R-:W-:-:S02]  /*0170*/  ULDC UR9, c[0x0][0x168] ;  /* 0x00005a0000097ab9 */ /* 0x000fc40000000800 */
[----:B------:R-:W-:Y:S02]  /*0180*/  UP2UR UR14, UPR, URZ, 0x2 ;  /* 0x000000023f0e7883 */ /* 0x000fe40008000000 */
[----:B-1----:R-:W-:-:S04]  /*0190*/  USHF.L.U32 UR27, UR27, 0x7, URZ ;  /* 0x000000071b1b7899 */ /* 0x002fc8000800063f */
[----:B------:R-:W-:Y:S02]  /*01a0*/  @UP1 UIADD3 UR12, UR27, 0x7f, URZ ;  /* 0x0000007f1b0c1890 */ /* 0x000fe4000fffe03f */
[----:B------:R-:W-:Y:S02]  /*01b0*/  UIADD3 UR6, UR27, 0x7f, URZ ;  /* 0x0000007f1b067890 */ /* 0x000fe4000fffe03f */
[----:B------:R-:W-:-:S03]  /*01c0*/  UIMAD.WIDE.U32 UR12, UR12, UR4, URZ ;  /* 0x000000040c0c72a5 */ /* 0x000fc6000f8e003f */
[----:B------:R-:W-:Y:S02]  /*01d0*/  ULDC UR4, c[0x0][0x2ac] ;  /* 0x0000ab0000047ab9 */ /* 0x000fe40000000800 */
[----:B------:R-:W-:Y:S02]  /*01e0*/  UIMAD UR10, UR4, UR10, URZ ;  /* 0x0000000a040a72a4 */ /* 0x000fe4000f8e023f */
[----:B------:R-:W-:Y:S02]  /*01f0*/  @UP1 UMOV UR7, UR13 ;  /* 0x0000000d00071c82 */ /* 0x000fe40008000000 */
[----:B------:R-:W-:Y:S02]  /*0200*/  @UP1 USHF.R.U32.HI UR6, URZ, UR5, UR7 ;  /* 0x000000053f061299 */ /* 0x000fe40008011607 */
[----:B------:R-:W-:Y:S02]  /*0210*/  UMOV UR12, URZ ;  /* 0x0000003f000c7c82 */ /* 0x000fe40008000000 */
[----:B------:R-:W-:-:S02]  /*0220*/  UMOV UR7, 0x1 ;  /* 0x0000000100077882 */ /* 0x000fc40000000000 */
[----:B------:R-:W-:Y:S02]  /*0230*/  ULDC.64 UR4, c[0x0][0x328] ;  /* 0x0000ca0000047ab9 */ /* 0x000fe40000000a00 */
[----:B------:R-:W-:Y:S02]  /*0240*/  UISETP.LE.AND UP0, UPT, UR7, UR5, UPT ;  /* 0x000000050700728c */ /* 0x000fe4000bf03270 */
[----:B------:R-:W-:Y:S02]  /*0250*/  UIADD3 UR9, UR10, -UR9, UR7 ;  /* 0x800000090a097290 */ /* 0x000fe4000fffe007 */
[----:B------:R-:W-:Y:S02]  /*0260*/  UP2UR UR13, UPR, URZ, 0x1 ;  /* 0x000000013f0d7883 */ /* 0x000fe40008000000 */
[----:B------:R-:W-:Y:S02]  /*0270*/  UIADD3 UR5, UR9, UR6, URZ ;  /* 0x0000000609057290 */ /* 0x000fe4000fffe03f */
[----:B---3--:R-:W-:-:S02]  /*0280*/  USHF.R.S32.HI UR9, URZ, 0x1f, UR11 ;  /* 0x0000001f3f097899 */ /* 0x008fc4000801140b */
[----:B------:R-:W-:Y:S01]  /*0290*/  UIADD3 UR6, UR5, UR4, URZ ;  /* 0x0000000405067290 */ /* 0x000fe2000fffe03f */
[----:B--2---:R1:W2:Y:S01]  /*02a0*/  @P0 R2UR UR12, R2 ;  /* 0x00000000020c03c2 */ /* 0x0042a200000e0000 */
[----:B------:R-:W-:-:S13]  /*02b0*/  PLOP3.LUT P0, PT, PT, PT, UP0, 0x40, 0x0 ;  /* 0x000000000000781c */ /* 0x000fda0003f0e808 */
[----:B------:R-:W-:Y:S05]  /*02c0*/  @P0 BRA `(.L_x_163) ;  /* 0x0000016000000947 */ /* 0x000fea0003800000 */
[----:B----4-:R-:W-:Y:S01]  /*02d0*/  ISETP.LT.AND P0, PT, RZ, UR5, PT ;  /* 0x00000005ff007c0c */ /* 0x010fe2000bf01270 */
[----:B------:R-:W-:-:S12]  /*02e0*/  UIADD3 UR16, UR5, -0x1, URZ ;  /* 0xffffffff05107890 */ /* 0x000fd8000fffe03f */
[----:B------:R-:W-:Y:S05]  /*02f0*/  @P0 BRA `(.L_x_164) ;  /* 0x0000009000000947 */ /* 0x000fea0003800000 */
[----:B------:R-:W-:Y:S02]  /*0300*/  ULDC UR4, c[0x0][0x32c] ;  /* 0x0000cb0000047ab9 */ /* 0x000fe40000000800 */
[----:B------:R-:W-:Y:S02]  /*0310*/  UISETP.NE.AND UP0, UPT, UR7, UR4, UPT ;  /* 0x000000040700728c */ /* 0x000fe4000bf05270 */
[----:B------:R-:W-:-:S03]  /*0320*/  UIADD3 UR16, -UR5, URZ, URZ ;  /* 0x0000003f05107290 */ /* 0x000fc6000fffe13f */
[----:B------:R-:W-:Y:S02]  /*0330*/  ULDC.64 UR4, c[0x0][0x330] ;  /* 0x0000cc0000047ab9 */ /* 0x000fe40000000a00 */
[----:B------:R-:W-:-:S07]  /*0340*/  UIMAD.WIDE.U32 UR20, UR16, UR4, URZ ;  /* 0x00000004101472a5 */ /* 0x000fce000f8e003f */
[----:B------:R-:W-:Y:S02]  /*0350*/  @UP0 UMOV UR7, UR21 ;  /* 0x0000001500070c82 */ /* 0x000fe40008000000 */
[----:B------:R-:W-:-:S04]  /*0360*/  @UP0 USHF.R.U32.HI UR16, URZ, UR5, UR7 ;  /* 0x000000053f100299 */ /* 0x000fc80008011607 */
[----:B------:R-:W-:Y:S01]  /*0370*/  ULOP3.LUT UR16, URZ, UR16, URZ, 0x33, !UPT ;  /* 0x000000103f107292 */ /* 0x000fe2000f8e333f */
[----:B------:R-:W-:Y:S05]  /*0380*/  BRA `(.L_x_165) ;  /* 0x0000006000007947 */ /* 0x000fea0003800000 */
.L_x_164:
[----:B------:R-:W-:Y:S02]  /*0390*/  ULDC UR4, c[0x0][0x32c] ;  /* 0x0000cb0000047ab9 */ /* 0x000fe40000000800 */
[----:B------:R-:W-:-:S03]  /*03a0*/  UISETP.NE.AND UP0, UPT, UR7, UR4, UPT ;  /* 0x000000040700728c */ /* 0x000fc6000bf05270 */
[----:B------:R-:W-:Y:S02]  /*03b0*/  ULDC.64 UR4, c[0x0][0x330] ;  /* 0x0000cc0000047ab9 */ /* 0x000fe40000000a00 */
[----:B------:R-:W-:-:S07]  /*03c0*/  UIMAD.WIDE.U32 UR20, UR16, UR4, URZ ;  /* 0x00000004101472a5 */ /* 0x000fce000f8e003f */
[----:B------:R-:W-:Y:S02]  /*03d0*/  @UP0 UMOV UR7, UR21 ;  /* 0x0000001500070c82 */ /* 0x000fe40008000000 */
[----:B------:R-:W-:Y:S02]  /*03e0*/  @UP0 USHF.R.U32.HI UR16, URZ, UR5, UR7 ;  /* 0x000000053f100299 */ /* 0x000fe40008011607 */
.L_x_165:
[----:B------:R-:W-:Y:S02]  /*03f0*/  ULDC UR4, c[0x0][0x32c] ;  /* 0x0000cb0000047ab9 */ /* 0x000fe40000000800 */
[----:B------:R-:W-:-:S04]  /*0400*/  UIMAD UR4, UR16, UR4, UR4 ;  /* 0x00000004100472a4 */ /* 0x000fc8000f8e0204 */
[----:B------:R-:W-:-:S04]  /*0410*/  UISETP.LT.AND UP0, UPT, UR6, UR4, UPT ;  /* 0x000000040600728c */ /* 0x000fc8000bf01270 */
[----:B------:R-:W-:Y:S02]  /*0420*/  USEL UR6, UR6, UR4, UP0 ;  /* 0x0000000406067287 */ /* 0x000fe40008000000 */
.L_x_163:
[----:B----4-:R-:W-:Y:S02]  /*0430*/  UISETP.NE.AND UP0, UPT, UR8, 0x1, UPT ;  /* 0x000000010800788c */ /* 0x010fe4000bf05270 */
[----:B------:R-:W-:Y:S02]  /*0440*/  UIADD3 UR7, UR10, 0x2f, URZ ;  /* 0x0000002f0a077890 */ /* 0x000fe4000fffe03f */
[----:B------:R-:W-:Y:S02]  /*0450*/  ULDC.64 UR4, c[0x0][0x2c8] ;  /* 0x0000b20000047ab9 */ /* 0x000fe40000000a00 */
[----:B------:R-:W-:Y:S02]  /*0460*/  UIMAD.WIDE.U32 UR16, UR27, UR4, URZ ;  /* 0x000000041b1072a5 */ /* 0x000fe4000f8e003f */
[----:B------:R-:W-:Y:S02]  /*0470*/  UIMAD.WIDE UR20, UR7, 0x2aaaaaab, URZ ;  /* 0x2aaaaaab071478a5 */ /* 0x000fe4000f8e023f */
[----:B------:R-:W-:-:S02]  /*0480*/  UIADD3 UR6, UR6, 0x2f, URZ ;  /* 0x0000002f06067890 */ /* 0x000fc4000fffe03f */
[----:B------:R-:W-:Y:S02]  /*0490*/  UISETP.NE.AND UP1, UPT, UR13, URZ, UPT ;  /* 0x0000003f0d00728c */ /* 0x000fe4000bf25270 */
[----:B------:R-:W-:Y:S02]  /*04a0*/  UMOV UR4, UR27 ;  /* 0x0000001b00047c82 */ /* 0x000fe40008000000 */
[----:B------:R-:W-:Y:S02]  /*04b0*/  UIMAD.WIDE UR6, UR6, 0x2aaaaaab, URZ ;  /* 0x2aaaaaab060678a5 */ /* 0x000fe4000f8e023f */
[----:B------:R-:W-:Y:S01]  /*04c0*/  @UP0 USHF.R.U32.HI UR4, URZ, UR5, UR17 ;  /* 0x000000053f040299 */ /* 0x000fe20008011611 */
[----:B------:R-:W-:Y:S01]  /*04d0*/  PLOP3.LUT P0, PT, PT, PT, UP1, 0x40, 0x0 ;  /* 0x000000000000781c */ /* 0x000fe20003f0e818 */
[----:B------:R-:W-:Y:S02]  /*04e0*/  USHF.R.U32.HI UR6, URZ, 0x1f, UR7 ;  /* 0x0000001f3f067899 */ /* 0x000fe40008011607 */
[----:B------:R-:W-:-:S02]  /*04f0*/  UMOV UR17, UR21 ;  /* 0x0000001500117c82 */ /* 0x000fc40008000000 */
[----:B------:R-:W-:Y:S02]  /*0500*/  USHF.R.U32.HI UR16, URZ, 0x1f, UR17 ;  /* 0x0000001f3f107899 */ /* 0x000fe40008011611 */
[----:B------:R-:W-:Y:S02]  /*0510*/  ULDC UR26, c[0x0][0x168] ;  /* 0x00005a00001a7ab9 */ /* 0x000fe40000000800 */
[----:B------:R-:W-:Y:S02]  /*0520*/  UIADD3 UR26, UR10, -UR26, URZ ;  /* 0x8000001a0a1a7290 */ /* 0x000fe4000fffe03f */
[----:B------:R-:W-:Y:S02]  /*0530*/  ULEA.HI.SX32 UR16, UR17, UR16, 0x1d ;  /* 0x0000001011107291 */ /* 0x000fe4000f8fea3f */
[----:B------:R-:W-:Y:S02]  /*0540*/  ULEA.HI.SX32 UR7, UR7, UR6, 0x1d ;  /* 0x0000000607077291 */ /* 0x000fe4000f8fea3f */
[----:B------:R-:W-:-:S02]  /*0550*/  UIADD3 UR4, UR26, UR4, URZ ;  /* 0x000000041a047290 */ /* 0x000fc4000fffe03f */
[----:B------:R-:W-:Y:S02]  /*0560*/  UISETP.LT.AND UP0, UPT, UR16, UR7, UPT ;  /* 0x000000071000728c */ /* 0x000fe4000bf01270 */
[----:B------:R-:W-:Y:S02]  /*0570*/  ULDC UR5, c[0x0][0x324] ;  /* 0x0000c90000057ab9 */ /* 0x000fe40000000800 */
[----:B------:R-:W-:Y:S02]  /*0580*/  UIADD3 UR6, UR4, -UR5, URZ ;  /* 0x8000000504067290 */ /* 0x000fe4000fffe03f */
[----:B------:R-:W-:Y:S01]  /*0590*/  USEL UR23, UR16, UR7, UP0 ;  /* 0x0000000710177287 */ /* 0x000fe20008000000 */
[----:B------:R-:W-:Y:S05]  /*05a0*/  @P0 BRA `(.L_x_166) ;  /* 0x0000015000000947 */ /* 0x000fea0003800000 */
[----:B------:R-:W-:Y:S02]  /*05b0*/  UMOV UR7, UR4 ;  /* 0x0000000400077c82 */ /* 0x000fe40008000000 */
[----:B------:R-:W-:-:S06]  /*05c0*/  UISETP.GT.AND UP0, UPT, UR7, -0x1, UPT ;  /* 0xffffffff0700788c */ /* 0x000fcc000bf04270 */
[----:B------:R-:W-:-:S13]  /*05d0*/  PLOP3.LUT P0, PT, PT, PT, UP0, 0x80, 0x0 ;  /* 0x000000000000781c */ /* 0x000fda0003f0f008 */
[----:B------:R-:W-:Y:S05]  /*05e0*/  @P0 BRA `(.L_x_167) ;  /* 0x0000008000000947 */ /* 0x000fea0003800000 */
[----:B------:R-:W-:Y:S02]  /*05f0*/  ULDC UR4, c[0x0][0x32c] ;  /* 0x0000cb0000047ab9 */ /* 0x000fe40000000800 */
[----:B------:R-:W-:Y:S02]  /*0600*/  UISETP.NE.AND UP0, UPT, UR4, 0x1, UPT ;  /* 0x000000010400788c */ /* 0x000fe4000bf05270 */
[----:B------:R-:W-:Y:S02]  /*0610*/  ULOP3.LUT UR7, URZ, UR7, URZ, 0x33, !UPT ;  /* 0x000000073f077292 */ /* 0x000fe4000f8e333f */
[----:B------:R-:W-:Y:S02]  /*0620*/  ULDC.64 UR4, c[0x0][0x330] ;  /* 0x0000cc0000047ab9 */ /* 0x000fe40000000a00 */
[----:B------:R-:W-:-:S05]  /*0630*/  UIMAD.WIDE.U32 UR16, UR7, UR4, URZ ;  /* 0x00000004071072a5 */ /* 0x000fca000f8e003f */
[----:B------:R-:W-:-:S04]  /*0640*/  @UP0 USHF.R.U32.HI UR7, URZ, UR5, UR17 ;  /* 0x000000053f070299 */ /* 0x000fc80008011611 */
[----:B------:R-:W-:Y:S01]  /*0650*/  ULOP3.LUT UR7, URZ, UR7, URZ, 0x33, !UPT ;  /* 0x000000073f077292 */ /* 0x000fe2000f8e333f */
[----:B------:R-:W-:Y:S05]  /*0660*/  BRA `(.L_x_168) ;  /* 0x0000005000007947 */ /* 0x000fea0003800000 */
.L_x_167:
[----:B------:R-:W-:Y:S02]  /*0670*/  ULDC UR4, c[0x0][0x32c] ;  /* 0x0000cb0000047ab9 */ /* 0x000fe40000000800 */
[----:B------:R-:W-:-:S03]  /*0680*/  UISETP.NE.AND UP0, UPT, UR4, 0x1, UPT ;  /* 0x000000010400788c */ /* 0x000fc6000bf05270 */
[----:B------:R-:W-:Y:S02]  /*0690*/  ULDC.64 UR4, c[0x0][0x330] ;  /* 0x0000cc0000047ab9 */ /* 0x000fe40000000a00 */
[----:B------:R-:W-:-:S06]  /*06a0*/  UIMAD.WIDE.U32 UR16, UR7, UR4, URZ ;  /* 0x00000004071072a5 */ /* 0x000fcc000f8e003f */
[----:B------:R-:W-:Y:S02]  /*06b0*/  @UP0 USHF.R.U32.HI UR7, URZ, UR5, UR17 ;  /* 0x000000053f070299 */ /* 0x000fe40008011611 */
.L_x_168:
[----:B------:R-:W-:Y:S02]  /*06c0*/  ULDC UR4, c[0x0][0x32c] ;  /* 0x0000cb0000047ab9 */ /* 0x000fe40000000800 */
[----:B------:R-:W-:-:S04]  /*06d0*/  UIMAD UR4, UR7, UR4, URZ ;  /* 0x00000004070472a4 */ /* 0x000fc8000f8e023f */
[----:B------:R-:W-:-:S04]  /*06e0*/  UISETP.LT.AND UP0, UPT, UR6, UR4, UPT ;  /* 0x000000040600728c */ /* 0x000fc8000bf01270 */
[----:B------:R-:W-:-:S04]  /*06f0*/  USEL UR6, UR6, UR4, !UP0 ;  /* 0x0000000406067287 */ /* 0x000fc8000c000000 */
.L_x_166:
[----:B------:R-:W-:Y:S01]  /*0700*/  UIMAD.WIDE UR4, UR6, 0x2aaaaaab, URZ ;  /* 0x2aaaaaab060478a5 */ /* 0x000fe2000f8e023f */
[----:B------:R-:W-:Y:S01]  /*0710*/  PLOP3.LUT P2, PT, PT, PT, PT, 0x80, 0x0 ;  /* 0x000000000000781c */ /* 0x000fe20003f4f070 */
[----:B------:R-:W-:Y:S01]  /*0720*/  IMAD.MOV.U32 R5, RZ, RZ, RZ ;  /* 0x000000ffff057224 */ /* 0x000fe200078e00ff */
[----:B------:R-:W-:Y:S01]  /*0730*/  CS2R R6, SRZ ;  /* 0x0000000000067805 */ /* 0x000fe2000001ff00 */
[----:B------:R-:W-:Y:S01]  /*0740*/  USHF.R.U32.HI UR4, URZ, 0x1f, UR5 ;  /* 0x0000001f3f047899 */ /* 0x000fe20008011605 */
[----:B------:R-:W-:Y:S01]  /*0750*/  IMAD.MOV.U32 R130, RZ, RZ, RZ ;  /* 0x000000ffff827224 */ /* 0x000fe200078e00ff */
[----:B------:R-:W-:Y:S01]  /*0760*/  MOV R128, RZ ;  /* 0x000000ff00807202 */ /* 0x000fe20000000f00 */
[----:B------:R-:W-:Y:S01]  /*0770*/  CS2R R126, SRZ ;  /* 0x00000000007e7805 */ /* 0x000fe2000001ff00 */
[----:B------:R-:W-:Y:S01]  /*0780*/  ULEA.HI.SX32 UR4, UR5, UR4, 0x1d ;  /* 0x0000000405047291 */ /* 0x000fe2000f8fea3f */
[----:B------:R-:W-:Y:S01]  /*0790*/  CS2R R124, SRZ ;  /* 0x00000000007c7805 */ /* 0x000fe2000001ff00 */
[----:B------:R-:W-:Y:S01]  /*07a0*/  CS2R R122, SRZ ;  /* 0x00000000007a7805 */ /* 0x000fe2000001ff00 */
[----:B------:R-:W-:Y:S01]  /*07b0*/  CS2R R120, SRZ ;  /* 0x0000000000787805 */ /* 0x000fe2000001ff00 */
[----:B------:R-:W-:Y:S01]  /*07c0*/  UISETP.LT.AND UP0, UPT, URZ, UR4, UPT ;  /* 0x000000043f00728c */ /* 0x000fe2000bf01270 */
[----:B------:R-:W-:Y:S01]  /*07d0*/  CS2R R118, SRZ ;  /* 0x0000000000767805 */ /* 0x000fe2000001ff00 */
[----:B------:R-:W-:Y:S01]  /*07e0*/  CS2R R116, SRZ ;  /* 0x0000000000747805 */ /* 0x000fe2000001ff00 */
[----:B------:R-:W-:Y:S01]  /*07f0*/  CS2R R114, SRZ ;  /* 0x0000000000727805 */ /* 0x000fe2000001ff00 */
[----:B------:R-:W-:Y:S01]  /*0800*/  USEL UR7, URZ, UR4, !UP0 ;  /* 0x000000043f077287 */ /* 0x000fe2000c000000 */
[----:B------:R-:W-:Y:S01]  /*0810*/  CS2R R112, SRZ ;  /* 0x0000000000707805 */ /* 0x000fe2000001ff00 */
[----:B------:R-:W-:Y:S01]  /*0820*/  CS2R R110, SRZ ;  /* 0x00000000006e7805 */ /* 0x000fe2000001ff00 */
[----:B------:R-:W-:Y:S01]  /*0830*/  CS2R R108, SRZ ;  /* 0x00000000006c7805 */ /* 0x000fe2000001ff00 */
[----:B------:R-:W-:Y:S01]  /*0840*/  UISETP.GT.AND UP0, UPT, UR23, UR7, UPT ;  /* 0x000000071700728c */ /* 0x000fe2000bf04270 */
[----:B------:R-:W-:Y:S01]  /*0850*/  CS2R R106, SRZ ;  /* 0x00000000006a7805 */ /* 0x000fe2000001ff00 */
        /* <DEDUP_REMOVED lines=57> */
[----:B------:R-:W-:Y:S02]  /*0bf0*/  UISETP.NE.AND.EX UP0, UPT, URZ, UR5, UPT, UP0 ;  /* 0x000000053f00728c */ /* 0x000fe4000bf05300 */
[----:B------:R-:W-:-:S04]  /*0c00*/  UISETP.NE.AND UP1, UPT, UR14, URZ, UPT ;  /* 0x0000003f0e00728c */ /* 0x000fc8000bf25270 */
[----:B------:R-:W-:-:S05]  /*0c10*/  PLOP3.LUT P0, PT, PT, PT, UP0, 0x80, 0x0 ;  /* 0x000000000000781c */ /* 0x000fca0003f0f008 */
[----:B------:R-:W-:Y:S02]  /*0c20*/  @UP0 UMOV UR4, 0x4 ;  /* 0x0000000400040882 */ /* 0x000fe40000000000 */
[----:B------:R-:W-:-:S06]  /*0c30*/  @UP0 UIMAD.WIDE UR4, UR15, UR4, UR16 ;  /* 0x000000040f0402a5 */ /* 0x000fcc000f8e0210 */
[----:B-1----:R-:W-:Y:S02]  /*0c40*/  IMAD.U32 R2, RZ, RZ, UR4 ;  /* 0x00000004ff027e24 */ /* 0x002fe4000f8e00ff */
[----:B------:R-:W-:Y:S01]  /*0c50*/  IMAD.U32 R3, RZ, RZ, UR5 ;  /* 0x00000005ff037e24 */ /* 0x000fe2000f8e00ff */
[----:B------:R-:W-:Y:S02]  /*0c60*/  UMOV UR29, 0x30 ;  /* 0x00000030001d7882 */ /* 0x000fe40000000000 */
[----:B------:R-:W-:Y:S02]  /*0c70*/  UIMAD UR22, UR23, UR29, -0x30 ;  /* 0xffffffd0171674a4 */ /* 0x000fe4000f8e021d */
[----:B------:R-:W-:Y:S01]  /*0c80*/  UIMAD UR29, UR23, -0x30, UR29 ;  /* 0xffffffd0171d78a4 */ /* 0x000fe2000f8e021d */
[----:B------:R1:W3:Y:S01]  /*0c90*/  @P0 LDG.E R0, [R2.64] ;  /* 0x0000001202000981 */ /* 0x0002e2000c1e1900 */
[----:B------:R-:W-:Y:S01]  /*0ca0*/  IMAD.MOV.U32 R4, RZ, RZ, c[0x0][0x2b8] ;  /* 0x0000ae00ff047624 */ /* 0x000fe200078e00ff */
[----:B------:R-:W-:Y:S01]  /*0cb0*/  ULDC.64 UR4, c[0x0][0x2b0] ;  /* 0x0000ac0000047ab9 */ /* 0x000fe20000000a00 */
[----:B------:R-:W-:Y:S01]  /*0cc0*/  IMAD.MOV.U32 R31, RZ, RZ, RZ ;  /* 0x000000ffff1f7224 */ /* 0x000fe200078e00ff */
[----:B------:R-:W-:Y:S02]  /*0cd0*/  BAR.SYNC.DEFER_BLOCKING 0x0 ;  /* 0x0000000000007b1d */ /* 0x000fe40000010000 */
[----:B------:R-:W-:-:S02]  /*0ce0*/  ISETP.NE.AND P1, PT, R4, 0x1, PT ;  /* 0x000000010400780c */ /* 0x000fc40003f25270 */
[----:B-1----:R-:W-:Y:S01]  /*0cf0*/  SHF.R.S32.HI R2, RZ, 0x1f, R129 ;  /* 0x0000001fff027819 */ /* 0x002fe20000011481 */
[----:B------:R-:W-:Y:S01]  /*0d00*/  USHF.R.S32.HI UR21, URZ, 0x1f, UR15 ;  /* 0x0000001f3f157899 */ /* 0x000fe2000801140f */
[----:B---3--:R1:W3:Y:S02]  /*0d10*/  @P0 R2UR UR20, R0 ;  /* 0x00000000001403c2 */ /* 0x0082e400000e0000 */
[----:B---3--:R-:W-:Y:S02]  /*0d20*/  @!UP0 UMOV UR20, UR15 ;  /* 0x0000000f00148c82 */ /* 0x008fe40008000000 */
[----:B------:R-:W-:Y:S02]  /*0d30*/  USHF.R.S32.HI UR6, URZ, 0x1f, UR20 ;  /* 0x0000001f3f067899 */ /* 0x000fe40008011414 */
[----:B------:R-:W-:Y:S02]  /*0d40*/  UIMAD.WIDE.U32 UR16, UR20, UR4, URZ ;  /* 0x00000004141072a5 */ /* 0x000fe4000f8e003f */
[----:B------:R-:W-:-:S04]  /*0d50*/  UIMAD UR6, UR6, UR4, URZ ;  /* 0x00000004060672a4 */ /* 0x000fc8000f8e023f */
[----:B------:R-:W-:-:S03]  /*0d60*/  UIMAD UR6, UR20, UR5, UR6 ;  /* 0x00000005140672a4 */ /* 0x000fc6000f8e0206 */
[----:B------:R-:W-:Y:S02]  /*0d70*/  ULDC.64 UR4, c[0x0][0x1b8] ;  /* 0x00006e0000047ab9 */ /* 0x000fe40000000a00 */
[----:B------:R-:W-:Y:S01]  /*0d80*/  UIADD3 UR6, UR17, UR6, URZ ;  /* 0x0000000611067290 */ /* 0x000fe2000fffe03f */
[----:B-1----:R-:W-:-:S04]  /*0d90*/  LEA.HI R0, R2, R129, RZ, 0x3 ;  /* 0x0000008102007211 */ /* 0x002fc800078f18ff */
[----:B------:R-:W-:Y:S02]  /*0da0*/  LOP3.LUT R10, R0, 0xfffffff8, RZ, 0xc0, !PT ;  /* 0xfffffff8000a7812 */ /* 0x000fe400078ec0ff */
[----:B------:R-:W-:-:S03]  /*0db0*/  SHF.R.S32.HI R30, RZ, 0x3, R0 ;  /* 0x00000003ff1e7819 */ /* 0x000fc60000011400 */
[----:B------:R-:W-:-:S04]  /*0dc0*/  IMAD.IADD R10, R129, 0x1, -R10 ;  /* 0x00000001810a7824 */ /* 0x000fc800078e0a0a */
[----:B------:R-:W-:-:S05]  /*0dd0*/  IMAD R32, R10, 0x20, R30 ;  /* 0x000000200a207824 */ /* 0x000fca00078e021e */
[----:B------:R-:W-:Y:S01]  /*0de0*/  IADD3 R0, R32, UR22, RZ ;  /* 0x0000001620007c10 */ /* 0x000fe2000fffe0ff */
[----:B------:R-:W-:Y:S02]  /*0df0*/  UIMAD UR20, UR9, UR4, URZ ;  /* 0x00000004091472a4 */ /* 0x000fe4000f8e023f */
[----:B------:R-:W-:Y:S01]  /*0e00*/  UIMAD.WIDE.U32 UR24, UR11, UR4, URZ ;  /* 0x000000040b1872a5 */ /* 0x000fe2000f8e003f */
[----:B------:R-:W-:Y:S01]  /*0e10*/  ISETP.GE.AND P0, PT, R0, UR10, PT ;  /* 0x0000000a00007c0c */ /* 0x000fe2000bf06270 */
[----:B------:R-:W-:Y:S01]  /*0e20*/  IMAD.SHL.U32 R16, R30, 0x40, RZ ;  /* 0x000000401e107824 */ /* 0x000fe200078e00ff */
[----:B--2---:R-:W-:Y:S01]  /*0e30*/  IADD3 R0, R0, UR12, RZ ;  /* 0x0000000c00007c10 */ /* 0x004fe2000fffe0ff */
[----:B------:R-:W-:Y:S01]  /*0e40*/  IMAD.SHL.U32 R40, R10, 0x8, RZ ;  /* 0x000000080a287824 */ /* 0x000fe200078e00ff */
[----:B------:R-:W-:Y:S01]  /*0e50*/  ISETP.GT.OR P0, PT, R32, 0x2f, P0 ;  /* 0x0000002f2000780c */ /* 0x000fe20000704670 */
[----:B------:R-:W-:Y:S01]  /*0e60*/  UIADD3 UR28, UR29, UR10, URZ ;  /* 0x0000000a1d1c7290 */ /* 0x000fe2000fffe03f */
[----:B------:R-:W-:Y:S01]  /*0e70*/  STL [R1+0x20], R32 ;  /* 0x0000202001007387 */ /* 0x000fe20000100800 */
        /* <DEDUP_REMOVED lines=8> */
[----:B------:R-:W-:Y:S01]  /*0f00*/  PLOP3.LUT P1, PT, PT, PT, UP1, 0x80, 0x0 ;  /* 0x000000000000781c */ /* 0x000fe20003f2f018 */
[----:B------:R-:W-:Y:S01]  /*0f10*/  UIMAD UR20, UR11, UR5, UR20 ;  /* 0x000000050b1472a4 */ /* 0x000fe2000f8e0214 */
[----:B------:R-:W-:Y:S01]  /*0f20*/  PLOP3.LUT P0, PT, PT, PT, UP1, 0x80, 0x0 ;  /* 0x000000000000781c */ /* 0x000fe20003f0f018 */
[----:B------:R-:W-:Y:S01]  /*0f30*/  IMAD.MOV R5, RZ, RZ, -R5 ;  /* 0x000000ffff057224 */ /* 0x000fe200078e0a05 */
[----:B------:R-:W-:Y:S01]  /*0f40*/  IADD3 R3, R32, UR27, RZ ;  /* 0x0000001b20037c10 */ /* 0x000fe2000fffe0ff */
[----:B------:R-:W-:Y:S01]  /*0f50*/  ULDC.64 UR4, c[0x0][0x1c0] ;  /* 0x0000700000047ab9 */ /* 0x000fe20000000a00 */
[----:B------:R-:W-:Y:S01]  /*0f60*/  LOP3.LUT R16, R16, 0x1c0, RZ, 0xc0, !PT ;  /* 0x000001c010107812 */ /* 0x000fe200078ec0ff */
[----:B------:R-:W-:Y:S01]  /*0f70*/  UIADD3 UR25, UR25, UR20, URZ ;  /* 0x0000001419197290 */ /* 0x000fe2000fffe03f */
[C---:B------:R-:W-:Y:S01]  /*0f80*/  IADD3 R14, R40.reuse, 0x80, RZ ;  /* 0x00000080280e7810 */ /* 0x040fe20007ffe0ff */
[----:B------:R-:W-:Y:S01]  /*0f90*/  UIMAD UR21, UR21, UR4, URZ ;  /* 0x00000004151572a4 */ /* 0x000fe2000f8e023f */
[C---:B------:R-:W-:Y:S01]  /*0fa0*/  IADD3 R13, R40.reuse, 0xc0, RZ ;  /* 0x000000c0280d7810 */ /* 0x040fe20007ffe0ff */
[----:B------:R-:W-:Y:S01]  /*0fb0*/  UIMAD.WIDE.U32 UR24, UR15, UR4, UR24 ;  /* 0x000000040f1872a5 */ /* 0x000fe2000f8e0018 */
[----:B------:R-:W-:Y:S01]  /*0fc0*/  SHF.R.S32.HI R11, RZ, 0x1f, R14 ;  /* 0x0000001fff0b7819 */ /* 0x000fe2000001140e */
[----:B------:R-:W-:Y:S01]  /*0fd0*/  @P1 IMAD.HI.U32 R4, R3, c[0x0][0x2c8], RZ ;  /* 0x0000b20003041a27 */ /* 0x000fe200078e00ff */
[----:B------:R-:W-:Y:S01]  /*0fe0*/  UIMAD UR5, UR15, UR5, UR21 ;  /* 0x000000050f0572a4 */ /* 0x000fe2000f8e0215 */
[----:B------:R-:W-:Y:S01]  /*0ff0*/  ISETP.GE.AND P3, PT, R40, c[0x0][0x198], PT ;  /* 0x0000660028007a0c */ /* 0x000fe20003f66270 */
[----:B------:R-:W-:Y:S01]  /*1000*/  UISETP.LT.AND UP0, UPT, UR28, 0x30, UPT ;  /* 0x000000301c00788c */ /* 0x000fe2000bf01270 */
[----:B------:R-:W-:Y:S01]  /*1010*/  IMAD.U32 R9, RZ, RZ, UR25 ;  /* 0x00000019ff097e24 */ /* 0x000fe2000f8e00ff */
[----:B------:R-:W-:Y:S01]  /*1020*/  UIADD3 UR5, UR25, UR5, URZ ;  /* 0x0000000519057290 */ /* 0x000fe2000fffe03f */
[----:B------:R-:W-:Y:S01]  /*1030*/  IMAD.U32 R8, RZ, RZ, UR24 ;  /* 0x00000018ff087e24 */ /* 0x000fe2000f8e00ff */
[----:B------:R-:W-:Y:S01]  /*1040*/  ULDC UR15, c[0x0][0x168] ;  /* 0x00005a00000f7ab9 */ /* 0x000fe20000000800 */
[----:B------:R-:W-:Y:S01]  /*1050*/  LEA.HI R11, R11, R14, RZ, 0x3 ;  /* 0x0000000e0b0b7211 */ /* 0x000fe200078f18ff */
[----:B------:R-:W-:Y:S01]  /*1060*/  UIMAD UR15, UR8, UR15, URZ ;  /* 0x0000000f080f72a4 */ /* 0x000fe2000f8e023f */
[----:B------:R-:W-:Y:S01]  /*1070*/  ISETP.GE.AND P5, PT, R14, c[0x0][0x198], PT ;  /* 0x000066000e007a0c */ /* 0x000fe20003fa6270 */
[----:B-1----:R-:W-:Y:S01]  /*1080*/  IMAD.MOV.U32 R7, RZ, RZ, R3 ;  /* 0x000000ffff077224 */ /* 0x002fe200078e0003 */
[----:B------:R-:W-:Y:S01]  /*1090*/  @P0 SHF.R.U32.HI R7, RZ, c[0x0][0x2cc], R4 ;  /* 0x0000b300ff070a19 */ /* 0x000fe20000011604 */
[----:B------:R-:W-:Y:S01]  /*10a0*/  IMAD.U32 R9, RZ, RZ, UR5 ;  /* 0x00000005ff097e24 */ /* 0x000fe2000f8e00ff */
[----:B------:R-:W-:Y:S01]  /*10b0*/  ISETP.GE.AND P6, PT, R13, c[0x0][0x198], PT ;  /* 0x000066000d007a0c */ /* 0x000fe20003fc6270 */
[----:B------:R-:W-:Y:S01]  /*10c0*/  IMAD R36, R5, c[0x0][0x2b8], R0 ;  /* 0x0000ae0005247a24 */ /* 0x000fe200078e0200 */
[--C-:B------:R-:W-:Y:S01]  /*10d0*/  SHF.R.S32.HI R6, RZ, 0x1f, R7.reuse ;  /* 0x0000001fff067819 */ /* 0x100fe20000011407 */
[----:B------:R-:W-:Y:S01]  /*10e0*/  IMAD.MOV R4, RZ, RZ, -R7 ;  /* 0x000000ffff047224 */ /* 0x000fe200078e0a07 */
[----:B------:R-:W-:Y:S01]  /*10f0*/  LOP3.LUT R34, R11, 0xfffffff8, RZ, 0xc0, !PT ;  /* 0xfffffff80b227812 */ /* 0x000fe200078ec0ff */
[C---:B------:R-:W-:Y:S01]  /*1100*/  IMAD.WIDE.U32 R8, R7.reuse, c[0x0][0x1b0], R8 ;  /* 0x00006c0007087a25 */ /* 0x040fe200078e0008 */
[----:B------:R-:W-:Y:S01]  /*1110*/  ULDC.64 UR4, c[0x0][0x1e8] ;  /* 0x00007a0000047ab9 */ /* 0x000fe20000000a00 */
[----:B------:R-:W-:Y:S01]  /*1120*/  SHF.R.S32.HI R12, RZ, 0x1f, R40 ;  /* 0x0000001fff0c7819 */ /* 0x000fe20000011428 */
[----:B------:R-:W-:Y:S01]  /*1130*/  UIMAD UR8, UR9, UR4, URZ ;  /* 0x00000004090872a4 */ /* 0x000fe2000f8e023f */
[----:B------:R-:W-:Y:S01]  /*1140*/  IMAD R4, R4, c[0x0][0x2c4], R3 ;  /* 0x0000b10004047a24 */ /* 0x000fe200078e0203 */
[----:B------:R-:W-:Y:S01]  /*1150*/  UIMAD.WIDE.U32 UR20, UR11, UR4, URZ ;  /* 0x000000040b1472a5 */ /* 0x000fe2000f8e003f */
[----:B------:R-:W-:Y:S01]  /*1160*/  IMAD R6, R6, c[0x0][0x1b0], RZ ;  /* 0x00006c0006067a24 */ /* 0x000fe200078e02ff */
[----:B------:R-:W-:Y:S01]  /*1170*/  UIMAD UR8, UR11, UR5, UR8 ;  /* 0x000000050b0872a4 */ /* 0x000fe2000f8e0208 */
[----:B------:R-:W-:Y:S01]  /*1180*/  BSSY B0, `(.L_x_170) ;  /* 0x0000123000007945 */ /* 0x000fe20003800000 */
[----:B------:R-:W-:Y:S01]  /*1190*/  SHF.R.S32.HI R3, RZ, 0x1f, R4 ;  /* 0x0000001fff037819 */ /* 0x000fe20000011404 */
[----:B------:R-:W-:Y:S01]  /*11a0*/  IMAD R6, R7, c[0x0][0x1b4], R6 ;  /* 0x00006d0007067a24 */ /* 0x000fe200078e0206 */
[----:B------:R-:W-:-:S02]  /*11b0*/  UIADD3 UR8, UR21, UR8, URZ ;  /* 0x0000000815087290 */ /* 0x000fc4000fffe03f */
[----:B------:R-:W-:Y:S01]  /*11c0*/  USEL UR4, UR28, 0x30, UP0 ;  /* 0x000000301c047887 */ /* 0x000fe20008000000 */
[----:B------:R-:W-:Y:S01]  /*11d0*/  IMAD.IADD R7, R9, 0x1, R6 ;  /* 0x0000000109077824 */ /* 0x000fe200078e0206 */
[----:B------:R-:W-:Y:S01]  /*11e0*/  IADD3 R9, R40, 0x40, RZ ;  /* 0x0000004028097810 */ /* 0x000fe20007ffe0ff */
[----:B------:R-:W-:Y:S02]  /*11f0*/  IMAD R3, R3, c[0x0][0x1a8], RZ ;  /* 0x00006a0003037a24 */ /* 0x000fe400078e02ff */
[----:B------:R-:W-:Y:S01]  /*1200*/  IMAD.MOV.U32 R6, RZ, RZ, R8 ;  /* 0x000000ffff067224 */ /* 0x000fe200078e0008 */
[----:B------:R-:W-:Y:S01]  /*1210*/  LEA.HI R8, R2, R129, RZ, 0x6 ;  /* 0x0000008102087211 */ /* 0x000fe200078f30ff */
[C---:B------:R-:W-:Y:S01]  /*1220*/  IMAD R3, R4.reuse, c[0x0][0x1ac], R3 ;  /* 0x00006b0004037a24 */ /* 0x040fe200078e0203 */
[----:B------:R-:W-:Y:S01]  /*1230*/  SHF.R.S32.HI R15, RZ, 0x1f, R9 ;  /* 0x0000001fff0f7819 */ /* 0x000fe20000011409 */
[----:B------:R-:W-:Y:S01]  /*1240*/  IMAD.WIDE.U32 R6, R4, c[0x0][0x1a8], R6 ;  /* 0x00006a0004067a25 */ /* 0x000fe200078e0006 */
[----:B------:R-:W-:-:S02]  /*1250*/  SHF.R.U32.HI R4, RZ, 0x3, R16 ;  /* 0x00000003ff047819 */ /* 0x000fc40000011610 */
[----:B------:R-:W-:Y:S01]  /*1260*/  LOP3.LUT R16, R16, 0x38, R40, 0xf8, !PT ;  /* 0x0000003810107812 */ /* 0x000fe200078ef828 */
[----:B------:R-:W-:Y:S01]  /*1270*/  IMAD.IADD R3, R7, 0x1, R3 ;  /* 0x0000000107037824 */ /* 0x000fe200078e0203 */
[----:B------:R-:W-:Y:S01]  /*1280*/  LEA R20, P0, R6, c[0x0][0x160], 0x1 ;  /* 0x0000580006147a11 */ /* 0x000fe200078008ff */
[----:B------:R-:W-:Y:S01]  /*1290*/  IMAD.SHL.U32 R8, R8, 0x8, RZ ;  /* 0x0000000808087824 */ /* 0x000fe200078e00ff */
[----:B------:R-:W-:Y:S02]  /*12a0*/  LOP3.LUT R16, R16, R4, RZ, 0x3c, !PT ;  /* 0x0000000410107212 */ /* 0x000fe400078e3cff */
[----:B------:R-:W-:Y:S01]  /*12b0*/  LEA.HI.X R3, R6, c[0x0][0x164], R3, 0x1, P0 ;  /* 0x0000590006037a11 */ /* 0x000fe200000f0c03 */
[----:B------:R-:W-:Y:S01]  /*12c0*/  SHFL.IDX PT, R22, R20, 0x1, 0x181f ;  /* 0x00381f0014167f89 */ /* 0x000fe200000e0000 */
[----:B------:R-:W-:Y:S02]  /*12d0*/  IADD3 R4, R30, UR27, RZ ;  /* 0x0000001b1e047c10 */ /* 0x000fe4000fffe0ff */
[----:B------:R-:W-:Y:S01]  /*12e0*/  LOP3.LUT R16, R16, 0xfffffe00, R8, 0xf8, !PT ;  /* 0xfffffe0010107812 */ /* 0x000fe200078ef808 */
[----:B------:R-:W-:Y:S01]  /*12f0*/  SHFL.IDX PT, R6, R20, RZ, 0x181f ;  /* 0x00181fff14067589 */ /* 0x000fe200000e0000 */
[----:B------:R-:W-:-:S02]  /*1300*/  ISETP.GE.AND P0, PT, R4, UR15, PT ;  /* 0x0000000f04007c0c */ /* 0x000fc4000bf06270 */
[----:B------:R-:W-:Y:S01]  /*1310*/  SHF.R.S32.HI R8, RZ, 0x1f, R13 ;  /* 0x0000001fff087819 */ /* 0x000fe2000001140d */
[----:B------:R-:W1:Y:S01]  /*1320*/  SHFL.IDX PT, R7, R3, RZ, 0x181f ;  /* 0x00181fff03077589 */ /* 0x000e6200000e0000 */
[----:B------:R-:W-:Y:S01]  /*1330*/  LEA.HI R15, R15, R9, RZ, 0x3 ;  /* 0x000000090f0f7211 */ /* 0x000fe200078f18ff */
[----:B------:R-:W-:Y:S01]  /*1340*/  IMAD.SHL.U32 R41, R16, 0x2, RZ ;  /* 0x0000000210297824 */ /* 0x000fe200078e00ff */
[----:B------:R-:W-:Y:S01]  /*1350*/  ISETP.GE.AND P4, PT, R9, c[0x0][0x198], PT ;  /* 0x0000660009007a0c */ /* 0x000fe20003f86270 */
[----:B------:R-:W3:Y:S01]  /*1360*/  SHFL.IDX PT, R23, R3, 0x1, 0x181f ;  /* 0x00381f0003177f89 */ /* 0x000ee200000e0000 */
[----:B------:R-:W-:Y:S02]  /*1370*/  LEA.HI R8, R8, R13, RZ, 0x3 ;  /* 0x0000000d08087211 */ /* 0x000fe400078f18ff */
[----:B------:R-:W-:Y:S01]  /*1380*/  LOP3.LUT R35, R15, 0xfffffff8, RZ, 0xc0, !PT ;  /* 0xfffffff80f237812 */ /* 0x000fe200078ec0ff */
[----:B------:R-:W-:Y:S01]  /*1390*/  SHFL.IDX PT, R21, R3, 0x3, 0x181f ;  /* 0x00781f0003157f89 */ /* 0x000fe200000e0000 */
[----:B------:R-:W-:-:S02]  /*13a0*/  LOP3.LUT R33, R8, 0xfffffff8, RZ, 0xc0, !PT ;  /* 0xfffffff808217812 */ /* 0x000fc400078ec0ff */
[----:B------:R-:W-:-:S04]  /*13b0*/  IADD3 R0, R4, 0x20, RZ ;  /* 0x0000002004007810 */ /* 0x000fc80007ffe0ff */
[----:B------:R-:W-:Y:S02]  /*13c0*/  ISETP.GE.AND P1, PT, R0, UR15, PT ;  /* 0x0000000f00007c0c */ /* 0x000fe4000bf26270 */
[C---:B------:R-:W-:Y:S02]  /*13d0*/  IADD3 R0, R4.reuse, 0x40, RZ ;  /* 0x0000004004007810 */ /* 0x040fe40007ffe0ff */
[----:B------:R-:W-:-:S04]  /*13e0*/  IADD3 R4, R4, 0x60, RZ ;  /* 0x0000006004047810 */ /* 0x000fc80007ffe0ff */
[----:B------:R-:W-:Y:S01]  /*13f0*/  ISETP.GE.AND P2, PT, R4, UR15, PT ;  /* 0x0000000f04007c0c */ /* 0x000fe2000bf46270 */
[----:B-1----:R-:W-:-:S04]  /*1400*/  @!P0 IMAD.WIDE R16, R40, 0x2, R6 ;  /* 0x0000000228108825 */ /* 0x002fc800078e0206 */
[--C-:B------:R-:W-:Y:S01]  /*1410*/  @!P0 IMAD.WIDE R18, R35, 0x2, R6.reuse ;  /* 0x0000000223128825 */ /* 0x100fe200078e0206 */
[----:B------:R1:W-:Y:S03]  /*1420*/  @!P0 LDGSTS.E.BYPASS.LTC128B.128 [R41+0x4080], [R16.64], !P3 ;  /* 0x0408000010298fae */ /* 0x0003e6000d901d52 */
[--C-:B------:R-:W-:Y:S01]  /*1430*/  @!P0 IMAD.WIDE R24, R34, 0x2, R6.reuse ;  /* 0x0000000222188825 */ /* 0x100fe200078e0206 */
[----:B------:R4:W-:Y:S03]  /*1440*/  @!P0 LDGSTS.E.BYPASS.LTC128B.128 [R41+0x8080], [R18.64], !P4 ;  /* 0x0808000012298fae */ /* 0x0009e6000e101d52 */
[----:B------:R-:W-:Y:S01]  /*1450*/  @!P0 IMAD.WIDE R6, R33, 0x2, R6 ;  /* 0x0000000221068825 */ /* 0x000fe200078e0206 */
[----:B------:R5:W-:Y:S03]  /*1460*/  @!P0 LDGSTS.E.BYPASS.LTC128B.128 [R41+0xc080], [R24.64], !P5 ;  /* 0x0c08000018298fae */ /* 0x000be6000e901d52 */
[----:B---3--:R-:W-:Y:S01]  /*1470*/  @!P1 IMAD.WIDE R26, R40, 0x2, R22 ;  /* 0x00000002281a9825 */ /* 0x008fe200078e0216 */
[----:B------:R3:W-:Y:S01]  /*1480*/  @!P0 LDGSTS.E.BYPASS.LTC128B.128 [R41+0x10080], [R6.64], !P6 ;  /* 0x1008000006298fae */ /* 0x0007e2000f101d52 */
[----:B------:R-:W-:-:S02]  /*1490*/  ISETP.GE.AND P0, PT, R0, UR15, PT ;  /* 0x0000000f00007c0c */ /* 0x000fc4000bf06270 */
[----:B------:R-:W-:Y:S01]  /*14a0*/  @!P1 IMAD.WIDE R28, R34, 0x2, R22 ;  /* 0x00000002221c9825 */ /* 0x000fe200078e0216 */
[----:B------:R3:W-:Y:S01]  /*14b0*/  @!P1 LDGSTS.E.BYPASS.LTC128B.128 [R41+0x5080], [R26.64], !P3 ;  /* 0x050800001a299fae */ /* 0x0007e2000d901d52 */
[----:B-1----:R-:W-:Y:S02]  /*14c0*/  SHF.R.S32.HI R16, RZ, 0x1f, R36 ;  /* 0x0000001fff107819 */ /* 0x002fe40000011424 */
[----:B----4-:R-:W-:-:S04]  /*14d0*/  IMAD.WIDE.U32 R18, R36, c[0x0][0x1e0], RZ ;  /* 0x0000780024127a25 */ /* 0x010fc800078e00ff */
[----:B-----5:R-:W-:-:S04]  /*14e0*/  @!P1 IMAD.WIDE R24, R35, 0x2, R22 ;  /* 0x0000000223189825 */ /* 0x020fc800078e0216 */
[----:B---3--:R-:W-:Y:S01]  /*14f0*/  IMAD R6, R16, c[0x0][0x1e0], RZ ;  /* 0x0000780010067a24 */ /* 0x008fe200078e02ff */
[----:B------:R1:W-:Y:S01]  /*1500*/  @!P1 LDGSTS.E.BYPASS.LTC128B.128 [R41+0x9080], [R24.64], !P4 ;  /* 0x0908000018299fae */ /* 0x0003e2000e101d52 */
[----:B------:R-:W-:-:S03]  /*1510*/  @!P1 IMAD.WIDE R22, R33, 0x2, R22 ;  /* 0x0000000221169825 */ /* 0x000fc600078e0216 */
[----:B------:R3:W-:Y:S01]  /*1520*/  @!P1 LDGSTS.E.BYPASS.LTC128B.128 [R41+0xd080], [R28.64], !P5 ;  /* 0x0d0800001c299fae */ /* 0x0007e2000e901d52 */
[----:B------:R-:W-:Y:S02]  /*1530*/  IMAD R6, R36, c[0x0][0x1e4], R6 ;  /* 0x0000790024067a24 */ /* 0x000fe400078e0206 */
[----:B------:R-:W-:Y:S01]  /*1540*/  IMAD R16, R16, c[0x0][0x208], RZ ;  /* 0x0000820010107a24 */ /* 0x000fe200078e02ff */
[----:B------:R4:W-:Y:S01]  /*1550*/  @!P1 LDGSTS.E.BYPASS.LTC128B.128 [R41+0x11080], [R22.64], !P6 ;  /* 0x1108000016299fae */ /* 0x0009e2000f101d52 */
[----:B------:R-:W-:Y:S02]  /*1560*/  IMAD.IADD R7, R19, 0x1, R6 ;  /* 0x0000000113077824 */ /* 0x000fe400078e0206 */
[----:B------:R-:W-:Y:S01]  /*1570*/  IMAD.MOV.U32 R6, RZ, RZ, R18 ;  /* 0x000000ffff067224 */ /* 0x000fe200078e0012 */
[----:B------:R-:W-:Y:S01]  /*1580*/  SHFL.IDX PT, R19, R3, 0x2, 0x181f ;  /* 0x00581f0003137f89 */ /* 0x000fe200000e0000 */
[----:B------:R-:W-:-:S03]  /*1590*/  IMAD R16, R36, c[0x0][0x20c], R16 ;  /* 0x0000830024107a24 */ /* 0x000fc600078e0210 */
[----:B------:R-:W4:Y:S04]  /*15a0*/  SHFL.IDX PT, R18, R20, 0x2, 0x181f ;  /* 0x00581f0014127f89 */ /* 0x000f2800000e0000 */
[----:B------:R-:W1:Y:S01]  /*15b0*/  SHFL.IDX PT, R20, R20, 0x3, 0x181f ;  /* 0x00781f0014147f89 */ /* 0x000e6200000e0000 */
[----:B----4-:R-:W-:-:S04]  /*15c0*/  @!P0 IMAD.WIDE R22, R35, 0x2, R18 ;  /* 0x0000000223168825 */ /* 0x010fc800078e0212 */
[----:B------:R-:W-:-:S04]  /*15d0*/  @!P0 IMAD.WIDE R26, R33, 0x2, R18 ;  /* 0x00000002211a8825 */ /* 0x000fc800078e0212 */
[----:B-1----:R-:W-:Y:S01]  /*15e0*/  @!P2 IMAD.WIDE R24, R40, 0x2, R20 ;  /* 0x000000022818a825 */ /* 0x002fe200078e0214 */
[----:B--2---:R-:W-:-:S03]  /*15f0*/  SHF.R.S32.HI R0, RZ, 0x1f, R31 ;  /* 0x0000001fff007819 */ /* 0x004fc6000001141f */
[C---:B------:R-:W-:Y:S01]  /*1600*/  IMAD.WIDE.U32 R6, R31.reuse, c[0x0][0x1f0], R6 ;  /* 0x00007c001f067a25 */ /* 0x040fe200078e0006 */
[----:B------:R-:W-:Y:S03]  /*1610*/  STL [R1+0x8], R31 ;  /* 0x0000081f01007387 */ /* 0x000fe60000100800 */
[C---:B------:R-:W-:Y:S01]  /*1620*/  IMAD R5, R0.reuse, c[0x0][0x1f0], RZ ;  /* 0x00007c0000057a24 */ /* 0x040fe200078e02ff */
[----:B------:R-:W-:Y:S01]  /*1630*/  STL [R1+0x24], R40 ;  /* 0x0000242801007387 */ /* 0x000fe20000100800 */
[----:B------:R-:W-:Y:S02]  /*1640*/  IMAD R11, R0, c[0x0][0x218], RZ ;  /* 0x00008600000b7a24 */ /* 0x000fe400078e02ff */
[C---:B------:R-:W-:Y:S01]  /*1650*/  IMAD R3, R31.reuse, c[0x0][0x1f4], R5 ;  /* 0x00007d001f037a24 */ /* 0x040fe200078e0205 */
[----:B------:R-:W-:Y:S01]  /*1660*/  IADD3 R5, P1, R6, UR20, RZ ;  /* 0x0000001406057c10 */ /* 0x000fe2000ff3e0ff */
[----:B------:R-:W-:Y:S01]  /*1670*/  IMAD R11, R31, c[0x0][0x21c], R11 ;  /* 0x000087001f0b7a24 */ /* 0x000fe200078e020b */
[----:B------:R-:W-:Y:S01]  /*1680*/  STL [R1+0x1c], R41 ;  /* 0x00001c2901007387 */ /* 0x000fe20000100800 */
[----:B------:R-:W-:Y:S01]  /*1690*/  IMAD.SHL.U32 R0, R30, 0x8, RZ ;  /* 0x000000081e007824 */ /* 0x000fe200078e00ff */
[----:B------:R-:W-:-:S02]  /*16a0*/  IADD3.X R3, R7, UR8, R3, P1, !PT ;  /* 0x0000000807037c10 */ /* 0x000fc40008ffe403 */
[C---:B------:R-:W-:Y:S01]  /*16b0*/  LEA R6, P1, R5.reuse, c[0x0][0x1c8], 0x1 ;  /* 0x0000720005067a11 */ /* 0x040fe200078208ff */
[----:B------:R-:W-:Y:S03]  /*16c0*/  STL [R1+0x18], R35 ;  /* 0x0000182301007387 */ /* 0x000fe60000100800 */
[----:B------:R-:W-:Y:S01]  /*16d0*/  LEA.HI.X R3, R5, c[0x0][0x1cc], R3, 0x1, P1 ;  /* 0x0000730005037a11 */ /* 0x000fe200008f0c03 */
[--C-:B------:R-:W-:Y:S01]  /*16e0*/  @!P0 IMAD.WIDE R4, R40, 0x2, R18.reuse ;  /* 0x0000000228048825 */ /* 0x100fe200078e0212 */
[----:B------:R-:W-:Y:S04]  /*16f0*/  STL [R1+0x14], R34 ;  /* 0x0000142201007387 */ /* 0x000fe80000100800 */
[----:B------:R1:W-:Y:S04]  /*1700*/  @!P0 LDGSTS.E.BYPASS.LTC128B.128 [R41+0x6080], [R4.64], !P3 ;  /* 0x0608000004298fae */ /* 0x0003e8000d901d52 */
[----:B------:R2:W-:Y:S04]  /*1710*/  @!P0 LDGSTS.E.BYPASS.LTC128B.128 [R41+0xa080], [R22.64], !P4 ;  /* 0x0a08000016298fae */ /* 0x0005e8000e101d52 */
[----:B------:R-:W-:Y:S04]  /*1720*/  SHFL.IDX PT, R7, R3, 0x1, 0x181f ;  /* 0x00381f0003077f89 */ /* 0x000fe800000e0000 */
[----:B------:R-:W-:Y:S04]  /*1730*/  STL [R1+0x10], R33 ;  /* 0x0000102101007387 */ /* 0x000fe80000100800 */
[----:B------:R-:W-:Y:S01]  /*1740*/  STL [R1+0xc], R36 ;  /* 0x00000c2401007387 */ /* 0x000fe20000100800 */
[----:B-1----:R-:W-:-:S03]  /*1750*/  @!P0 IMAD.WIDE R4, R34, 0x2, R18 ;  /* 0x0000000222048825 */ /* 0x002fc600078e0212 */
[----:B------:R-:W-:Y:S01]  /*1760*/  SHFL.IDX PT, R18, R6, RZ, 0x181f ;  /* 0x00181fff06127589 */ /* 0x000fe200000e0000 */
[----:B--2---:R-:W-:-:S03]  /*1770*/  IMAD.WIDE.U32 R22, R36, c[0x0][0x208], RZ ;  /* 0x0000820024167a25 */ /* 0x004fc600078e00ff */
[----:B------:R-:W1:Y:S01]  /*1780*/  SHFL.IDX PT, R19, R3, RZ, 0x181f ;  /* 0x00181fff03137589 */ /* 0x000e6200000e0000 */
[----:B------:R-:W-:-:S03]  /*1790*/  IMAD.IADD R17, R23, 0x1, R16 ;  /* 0x0000000117117824 */ /* 0x000fc600078e0210 */
[----:B------:R2:W-:Y:S01]  /*17a0*/  @!P0 LDGSTS.E.BYPASS.LTC128B.128 [R41+0xe080], [R4.64], !P5 ;  /* 0x0e08000004298fae */ /* 0x0005e2000e901d52 */
[----:B------:R-:W-:-:S03]  /*17b0*/  IMAD.MOV.U32 R16, RZ, RZ, R22 ;  /* 0x000000ffff107224 */ /* 0x000fc600078e0016 */
[----:B------:R4:W-:Y:S01]  /*17c0*/  @!P0 LDGSTS.E.BYPASS.LTC128B.128 [R41+0x12080], [R26.64], !P6 ;  /* 0x120800001a298fae */ /* 0x0009e2000f101d52 */
[----:B------:R-:W-:Y:S01]  /*17d0*/  ISETP.GE.AND P6, PT, R9, c[0x0][0x1d4], PT ;  /* 0x0000750009007a0c */ /* 0x000fe20003fc6270 */
[----:B------:R-:W-:Y:S02]  /*17e0*/  IMAD.WIDE.U32 R16, R31, c[0x0][0x218], R16 ;  /* 0x000086001f107a25 */ /* 0x000fe400078e0010 */
[----:B------:R5:W-:Y:S01]  /*17f0*/  @!P2 LDGSTS.E.BYPASS.LTC128B.128 [R41+0x7080], [R24.64], !P3 ;  /* 0x070800001829afae */ /* 0x000be2000d901d52 */
[----:B------:R-:W-:-:S03]  /*1800*/  ISETP.GE.AND P3, PT, R40, c[0x0][0x1d4], PT ;  /* 0x0000750028007a0c */ /* 0x000fc60003f66270 */
[----:B------:R-:W1:Y:S01]  /*1810*/  SHFL.IDX PT, R6, R6, 0x1, 0x181f ;  /* 0x00381f0006067f89 */ /* 0x000e6200000e0000 */
[----:B--2---:R-:W-:Y:S01]  /*1820*/  IADD3 R4, -R30, UR4, RZ ;  /* 0x000000041e047c10 */ /* 0x004fe2000fffe1ff */
[----:B------:R-:W-:Y:S02]  /*1830*/  ULDC.64 UR4, c[0x0][0x210] ;  /* 0x0000840000047ab9 */ /* 0x000fe40000000a00 */
[----:B------:R-:W-:Y:S01]  /*1840*/  UIMAD.WIDE.U32 UR24, UR11, UR4, URZ ;  /* 0x000000040b1872a5 */ /* 0x000fe2000f8e003f */
[--C-:B----4-:R-:W-:Y:S01]  /*1850*/  @!P2 IMAD.WIDE R26, R35, 0x2, R20.reuse ;  /* 0x00000002231aa825 */ /* 0x110fe200078e0214 */
[C---:B------:R-:W-:Y:S01]  /*1860*/  ISETP.GE.AND P1, PT, R4.reuse, 0x1, PT ;  /* 0x000000010400780c */ /* 0x040fe20003f26270 */
[----:B------:R-:W-:Y:S01]  /*1870*/  UIMAD UR4, UR9, UR4, URZ ;  /* 0x00000004090472a4 */ /* 0x000fe2000f8e023f */
[----:B------:R-:W-:Y:S01]  /*1880*/  ISETP.GT.AND P0, PT, R4, 0x20, PT ;  /* 0x000000200400780c */ /* 0x000fe20003f04270 */
[--C-:B-----5:R-:W-:Y:S01]  /*1890*/  @!P2 IMAD.WIDE R24, R34, 0x2, R20.reuse ;  /* 0x000000022218a825 */ /* 0x120fe200078e0214 */
[----:B------:R2:W-:Y:S01]  /*18a0*/  @!P2 LDGSTS.E.BYPASS.LTC128B.128 [R41+0xb080], [R26.64], !P4 ;  /* 0x0b0800001a29afae */ /* 0x0005e2000e101d52 */
[----:B------:R-:W-:Y:S01]  /*18b0*/  ISETP.GE.AND P4, PT, R13, c[0x0][0x198], PT ;  /* 0x000066000d007a0c */ /* 0x000fe20003f86270 */
[----:B------:R-:W-:Y:S01]  /*18c0*/  UIMAD UR4, UR11, UR5, UR4 ;  /* 0x000000050b0472a4 */ /* 0x000fe2000f8e0204 */
[----:B------:R-:W-:Y:S01]  /*18d0*/  @!P2 IMAD.WIDE R20, R33, 0x2, R20 ;  /* 0x000000022114a825 */ /* 0x000fe200078e0214 */
[----:B------:R4:W-:Y:S01]  /*18e0*/  @!P2 LDGSTS.E.BYPASS.LTC128B.128 [R41+0xf080], [R24.64], !P5 ;  /* 0x0f0800001829afae */ /* 0x0009e2000e901d52 */
[----:B------:R-:W-:Y:S01]  /*18f0*/  ISETP.GE.AND P5, PT, R14, c[0x0][0x1d4], PT ;  /* 0x000075000e007a0c */ /* 0x000fe20003fa6270 */
[----:B------:R-:W-:-:S02]  /*1900*/  UIADD3 UR15, UR25, UR4, URZ ;  /* 0x00000004190f7290 */ /* 0x000fc4000fffe03f */
[----:B------:R-:W-:Y:S01]  /*1910*/  UIADD3 UR4, UR23, -0x1, URZ ;  /* 0xffffffff17047890 */ /* 0x000fe2000fffe03f */
[----:B-1----:R-:W-:-:S05]  /*1920*/  @P1 IMAD.WIDE R4, R35, 0x2, R18 ;  /* 0x0000000223041825 */ /* 0x002fca00078e0212 */
[----:B------:R1:W-:Y:S01]  /*1930*/  @!P2 LDGSTS.E.BYPASS.LTC128B.128 [R41+0x13080], [R20.64], !P4 ;  /* 0x130800001429afae */ /* 0x0003e2000e101d52 */
[----:B------:R-:W-:-:S03]  /*1940*/  ISETP.GE.AND P4, PT, R13, c[0x0][0x1d4], PT ;  /* 0x000075000d007a0c */ /* 0x000fc60003f86270 */
[----:B------:R-:W0:Y:S01]  /*1950*/  LDGDEPBAR ;  /* 0x00000000000079af */ /* 0x000e220000000000 */
[----:B-1----:R-:W-:-:S05]  /*1960*/  @P1 IMAD.WIDE R20, R40, 0x2, R18 ;  /* 0x0000000228141825 */ /* 0x002fca00078e0212 */
[----:B------:R1:W-:Y:S04]  /*1970*/  @P1 LDGSTS.E.BYPASS.LTC128B.128 [R41+0x14080], [R20.64], !P3 ;  /* 0x1408000014291fae */ /* 0x0003e8000d901d52 */
[----:B------:R5:W-:Y:S01]  /*1980*/  @P1 LDGSTS.E.BYPASS.LTC128B.128 [R41+0x15880], [R4.64], !P6 ;  /* 0x1588000004291fae */ /* 0x000be2000f101d52 */
[----:B-1----:R-:W-:-:S04]  /*1990*/  @P1 IMAD.WIDE R20, R34, 0x2, R18 ;  /* 0x0000000222141825 */ /* 0x002fc800078e0212 */
[----:B------:R-:W-:Y:S01]  /*19a0*/  @P1 IMAD.WIDE R18, R33, 0x2, R18 ;  /* 0x0000000221121825 */ /* 0x000fe200078e0212 */
[----:B-----5:R-:W-:Y:S01]  /*19b0*/  LEA.HI R5, R2, R129, RZ, 0x4 ;  /* 0x0000008102057211 */ /* 0x020fe200078f20ff */
[----:B------:R1:W-:Y:S04]  /*19c0*/  @P1 LDGSTS.E.BYPASS.LTC128B.128 [R41+0x17080], [R20.64], !P5 ;  /* 0x1708000014291fae */ /* 0x0003e8000e901d52 */
[----:B------:R5:W-:Y:S01]  /*19d0*/  @P1 LDGSTS.E.BYPASS.LTC128B.128 [R41+0x18880], [R18.64], !P4 ;  /* 0x1888000012291fae */ /* 0x000be2000e101d52 */
[----:B------:R-:W-:-:S04]  /*19e0*/  IADD3 R15, P1, R16, UR24, RZ ;  /* 0x00000018100f7c10 */ /* 0x000fc8000ff3e0ff */
[----:B------:R-:W-:Y:S01]  /*19f0*/  IADD3.X R11, R17, UR15, R11, P1, !PT ;  /* 0x0000000f110b7c10 */ /* 0x000fe20008ffe40b */
[----:B------:R-:W-:Y:S01]  /*1a00*/  @P0 IMAD.WIDE R16, R40, 0x2, R6 ;  /* 0x0000000228100825 */ /* 0x000fe200078e0206 */
[----:B------:R-:W-:-:S04]  /*1a10*/  LEA R8, P1, R15, c[0x0][0x1f8], 0x1 ;  /* 0x00007e000f087a11 */ /* 0x000fc800078208ff */
[----:B------:R2:W-:Y:S01]  /*1a20*/  @P0 LDGSTS.E.BYPASS.LTC128B.128 [R41+0x15080], [R16.64], !P3 ;  /* 0x1508000010290fae */ /* 0x0005e2000d901d52 */
[----:B------:R-:W-:Y:S02]  /*1a30*/  LEA.HI.X R11, R15, c[0x0][0x1fc], R11, 0x1, P1 ;  /* 0x00007f000f0b7a11 */ /* 0x000fe400008f0c0b */
[----:B-1----:R-:W-:Y:S02]  /*1a40*/  SHF.R.S32.HI R20, RZ, 0x4, R5 ;  /* 0x00000004ff147819 */ /* 0x002fe40000011405 */
[C---:B-----5:R-:W-:Y:S01]  /*1a50*/  LOP3.LUT R18, R5.reuse, 0xfffffff0, RZ, 0xc0, !PT ;  /* 0xfffffff005127812 */ /* 0x060fe200078ec0ff */
[----:B------:R-:W-:Y:S01]  /*1a60*/  IMAD.SHL.U32 R19, R10, 0x40, RZ ;  /* 0x000000400a137824 */ /* 0x000fe200078e00ff */
[----:B------:R-:W-:-:S03]  /*1a70*/  LEA.HI R5, R5, R20, RZ, 0x1 ;  /* 0x0000001405057211 */ /* 0x000fc600078f08ff */
[----:B------:R-:W-:Y:S01]  /*1a80*/  IMAD.IADD R18, R129, 0x1, -R18 ;  /* 0x0000000181127824 */ /* 0x000fe200078e0a12 */
[----:B------:R-:W-:Y:S02]  /*1a90*/  LOP3.LUT R19, R19, 0x1c0, RZ, 0xc0, !PT ;  /* 0x000001c013137812 */ /* 0x000fe400078ec0ff */
[----:B------:R-:W-:Y:S02]  /*1aa0*/  LOP3.LUT R5, R5, 0xfffffffe, RZ, 0xc0, !PT ;  /* 0xfffffffe05057812 */ /* 0x000fe400078ec0ff */
[----:B------:R-:W-:Y:S01]  /*1ab0*/  SHF.R.S32.HI R4, RZ, 0x1f, R18 ;  /* 0x0000001fff047819 */ /* 0x000fe20000011412 */
[----:B--2---:R-:W-:Y:S01]  /*1ac0*/  @P0 IMAD.WIDE R16, R34, 0x2, R6 ;  /* 0x0000000222100825 */ /* 0x004fe200078e0206 */
[----:B------:R-:W-:Y:S02]  /*1ad0*/  LOP3.LUT R0, R19, 0x8, R0, 0xf8, !PT ;  /* 0x0000000813007812 */ /* 0x000fe400078ef800 */
[----:B------:R-:W-:Y:S01]  /*1ae0*/  LEA.HI R4, R4, R18, RZ, 0x3 ;  /* 0x0000001204047211 */ /* 0x000fe200078f18ff */
[----:B------:R-:W-:Y:S01]  /*1af0*/  IMAD.IADD R5, R20, 0x1, -R5 ;  /* 0x0000000114057824 */ /* 0x000fe200078e0a05 */
[----:B------:R-:W-:-:S02]  /*1b00*/  SHF.R.U32.HI R19, RZ, 0x3, R19 ;  /* 0x00000003ff137819 */ /* 0x000fc40000011613 */
[C---:B------:R-:W-:Y:S01]  /*1b10*/  LOP3.LUT R3, R4.reuse, 0xfffffff8, RZ, 0xc0, !PT ;  /* 0xfffffff804037812 */ /* 0x040fe200078ec0ff */
[----:B------:R-:W-:Y:S01]  /*1b20*/  IMAD.SHL.U32 R4, R4, 0x40, RZ ;  /* 0x0000004004047824 */ /* 0x000fe200078e00ff */
[----:B------:R-:W-:-:S03]  /*1b30*/  LOP3.LUT R0, R0, R19, RZ, 0x3c, !PT ;  /* 0x0000001300007212 */ /* 0x000fc600078e3cff */
[----:B------:R-:W-:Y:S02]  /*1b40*/  IMAD.IADD R3, R18, 0x1, -R3 ;  /* 0x0000000112037824 */ /* 0x000fe400078e0a03 */
[----:B------:R-:W-:-:S04]  /*1b50*/  @P0 IMAD.WIDE R18, R35, 0x2, R6 ;  /* 0x0000000223120825 */ /* 0x000fc800078e0206 */
[----:B------:R-:W-:Y:S01]  /*1b60*/  @P0 IMAD.WIDE R6, R33, 0x2, R6 ;  /* 0x0000000221060825 */ /* 0x000fe200078e0206 */
[----:B------:R1:W-:Y:S03]  /*1b70*/  @P0 LDGSTS.E.BYPASS.LTC128B.128 [R41+0x16880], [R18.64], !P6 ;  /* 0x1688000012290fae */ /* 0x0003e6000f101d52 */
[----:B------:R-:W-:Y:S01]  /*1b80*/  IMAD.SHL.U32 R15, R3, 0x40, RZ ;  /* 0x00000040030f7824 */ /* 0x000fe200078e00ff */
[----:B------:R2:W-:Y:S01]  /*1b90*/  @P0 LDGSTS.E.BYPASS.LTC128B.128 [R41+0x18080], [R16.64], !P5 ;  /* 0x1808000010290fae */ /* 0x0005e2000e901d52 */
[C---:B------:R-:W-:Y:S02]  /*1ba0*/  IMAD R0, R5.reuse, 0x200, R0 ;  /* 0x0000020005007824 */ /* 0x040fe400078e0200 */
[----:B------:R-:W-:Y:S01]  /*1bb0*/  IMAD.SHL.U32 R5, R5, 0x8, RZ ;  /* 0x0000000805057824 */ /* 0x000fe200078e00ff */
[----:B------:R5:W-:Y:S01]  /*1bc0*/  @P0 LDGSTS.E.BYPASS.LTC128B.128 [R41+0x19880], [R6.64], !P4 ;  /* 0x1988000006290fae */ /* 0x000be2000e101d52 */
[----:B------:R-:W-:Y:S01]  /*1bd0*/  LOP3.LUT R15, R15, 0x1c0, RZ, 0xc0, !PT ;  /* 0x000001c00f0f7812 */ /* 0x000fe200078ec0ff */
[----:B------:R-:W-:Y:S01]  /*1be0*/  IMAD.SHL.U32 R21, R0, 0x2, RZ ;  /* 0x0000000200157824 */ /* 0x000fe200078e00ff */
[----:B------:R-:W-:Y:S01]  /*1bf0*/  LOP3.LUT P0, RZ, R10, 0x2, RZ, 0xc0, !PT ;  /* 0x000000020aff7812 */ /* 0x000fe2000780c0ff */
[----:B------:R-:W0:Y:S01]  /*1c00*/  LDGDEPBAR ;  /* 0x00000000000079af */ /* 0x000e220000000000 */
[----:B------:R-:W-:-:S02]  /*1c10*/  LOP3.LUT R5, R15, 0x8, R5, 0xf8, !PT ;  /* 0x000000080f057812 */ /* 0x000fc400078ef805 */
[----:B------:R-:W-:Y:S01]  /*1c20*/  SHF.R.U32.HI R15, RZ, 0x3, R15 ;  /* 0x00000003ff0f7819 */ /* 0x000fe2000001160f */
[----:B------:R-:W-:Y:S01]  /*1c30*/  STL [R1+0x4], R21 ;  /* 0x0000041501007387 */ /* 0x000fe20000100800 */
[----:B------:R-:W-:Y:S01]  /*1c40*/  R2P PR, R3, 0x6 ;  /* 0x0000000603007804 */ /* 0x000fe20000000000 */
[----:B------:R-:W-:Y:S01]  /*1c50*/  IMAD.MOV.U32 R3, RZ, RZ, 0x20 ;  /* 0x00000020ff037424 */ /* 0x000fe200078e00ff */
[----:B------:R-:W-:Y:S02]  /*1c60*/  LOP3.LUT R5, R5, R15, RZ, 0x3c, !PT ;  /* 0x0000000f05057212 */ /* 0x000fe400078e3cff */
[----:B------:R-:W-:Y:S02]  /*1c70*/  IADD3 R0, R21, 0x14080, RZ ;  /* 0x0001408015007810 */ /* 0x000fe40007ffe0ff */
[----:B------:R-:W-:Y:S01]  /*1c80*/  LOP3.LUT R5, R5, 0xfffffe00, R4, 0xf8, !PT ;  /* 0xfffffe0005057812 */ /* 0x000fe200078ef804 */
[----:B------:R-:W-:Y:S01]  /*1c90*/  IMAD.MOV.U32 R4, RZ, RZ, 0x10 ;  /* 0x00000010ff047424 */ /* 0x000fe200078e00ff */
[----:B------:R-:W-:Y:S01]  /*1ca0*/  SEL R3, R3, 0xffffffe0, !P2 ;  /* 0xffffffe003037807 */ /* 0x000fe20005000000 */
[----:B-1----:R-:W-:Y:S01]  /*1cb0*/  SHFL.IDX PT, R18, R8, RZ, 0x181f ;  /* 0x00181fff08127589 */ /* 0x002fe200000e0000 */
[----:B----4-:R-:W-:-:S02]  /*1cc0*/  IADD3 R24, R21, 0x140a0, RZ ;  /* 0x000140a015187810 */ /* 0x010fc40007ffe0ff */
[----:B------:R-:W-:Y:S01]  /*1cd0*/  SEL R4, R4, 0xfffffff0, !P1 ;  /* 0xfffffff004047807 */ /* 0x000fe20004800000 */
[----:B------:R-:W2:Y:S01]  /*1ce0*/  SHFL.IDX PT, R19, R11, RZ, 0x181f ;  /* 0x00181fff0b137589 */ /* 0x000ea200000e0000 */
[----:B------:R-:W-:Y:S02]  /*1cf0*/  @P0 IADD3 R24, R0, -0x20, RZ ;  /* 0xffffffe000180810 */ /* 0x000fe40007ffe0ff */
[----:B------:R-:W-:Y:S02]  /*1d00*/  IADD3 R0, -R30, UR28, RZ ;  /* 0x0000001c1e007c10 */ /* 0x000fe4000fffe1ff */
[----:B-----5:R-:W-:Y:S01]  /*1d10*/  LEA.HI R7, R2, R129, RZ, 0x5 ;  /* 0x0000008102077211 */ /* 0x020fe200078f28ff */
[----:B------:R-:W-:-:S04]  /*1d20*/  DEPBAR.LE SB0, 0x1 ;  /* 0x000080400000791a */ /* 0x000fc80000000000 */
[----:B------:R-:W-:Y:S01]  /*1d30*/  SHF.R.S32.HI R6, RZ, 0x5, R7 ;  /* 0x00000005ff067819 */ /* 0x000fe20000011407 */
[----:B------:R-:W-:Y:S01]  /*1d40*/  STL [R1], R24 ;  /* 0x0000001801007387 */ /* 0x000fe20000100800 */
[----:B------:R-:W-:Y:S02]  /*1d50*/  ISETP.GE.AND P3, PT, R40, c[0x0][0x1d4], PT ;  /* 0x0000750028007a0c */ /* 0x000fe40003f66270 */
[----:B------:R-:W-:Y:S01]  /*1d60*/  ISETP.GE.AND P1, PT, R9, c[0x0][0x1d4], PT ;  /* 0x0000750009007a0c */ /* 0x000fe20003f26270 */
[----:B------:R-:W-:Y:S01]  /*1d70*/  IMAD R220, R6, 0x400, R5 ;  /* 0x0000040006dc7824 */ /* 0x000fe200078e0205 */
[----:B------:R-:W-:Y:S01]  /*1d80*/  BAR.SYNC.DEFER_BLOCKING 0x0 ;  /* 0x0000000000007b1d */ /* 0x000fe20000010000 */
[----:B------:R-:W-:Y:S02]  /*1d90*/  ISETP.LT.OR P0, PT, R0, 0x1, P3 ;  /* 0x000000010000780c */ /* 0x000fe40001f01670 */
[----:B------:R-:W-:Y:S02]  /*1da0*/  ISETP.GE.AND P2, PT, R14, c[0x0][0x1d4], PT ;  /* 0x000075000e007a0c */ /* 0x000fe40003f46270 */
[C---:B------:R-:W-:Y:S01]  /*1db0*/  LEA R228, R220.reuse, 0x4080, 0x1 ;  /* 0x00004080dce47811 */ /* 0x040fe200078e08ff */
[----:B------:R-:W-:Y:S01]  /*1dc0*/  IMAD.SHL.U32 R220, R220, 0x2, RZ ;  /* 0x00000002dcdc7824 */ /* 0x000fe200078e00ff */
[----:B------:R-:W-:Y:S01]  /*1dd0*/  SHF.R.S32.HI R14, RZ, 0x1f, R35 ;  /* 0x0000001fff0e7819 */ /* 0x000fe20000011423 */
[----:B--2---:R-:W-:Y:S01]  /*1de0*/  IMAD.WIDE R16, R40, 0x2, R18 ;  /* 0x0000000228107825 */ /* 0x004fe200078e0212 */
[----:B------:R1:W-:Y:S01]  /*1df0*/  STL [R1+0x3c], R12 ;  /* 0x00003c0c01007387 */ /* 0x0003e20000100800 */
[----:B------:R-:W-:-:S02]  /*1e00*/  IADD3 R247, R24, 0x800, RZ ;  /* 0x0000080018f77810 */ /* 0x000fc40007ffe0ff */
[--C-:B------:R-:W-:Y:S01]  /*1e10*/  IMAD R224, R4, 0x2, R228.reuse ;  /* 0x0000000204e07824 */ /* 0x100fe200078e02e4 */
[----:B------:R2:W-:Y:S01]  /*1e20*/  STL [R1+0x30], R14 ;  /* 0x0000300e01007387 */ /* 0x0005e20000100800 */
[C---:B------:R-:W-:Y:S01]  /*1e30*/  IMAD R228, R3.reuse, 0x2, R228 ;  /* 0x0000000203e47824 */ /* 0x040fe200078e02e4 */
[----:B------:R-:W-:Y:S01]  /*1e40*/  IADD3 R246, R24, 0x1000, RZ ;  /* 0x0000100018f67810 */ /* 0x000fe20007ffe0ff */
[----:B------:R-:W-:Y:S01]  /*1e50*/  IMAD R232, R3, 0x2, R224 ;  /* 0x0000000203e87824 */ /* 0x000fe200078e02e0 */
[----:B------:R-:W-:Y:S01]  /*1e60*/  ISETP.GT.AND P3, PT, R32, 0x2f, PT ;  /* 0x0000002f2000780c */ /* 0x000fe20003f64270 */
[----:B------:R2:W4:Y:S04]  /*1e70*/  LDSM.16.M88.4 R160, [R220+0x4080] ;  /* 0x00408000dca0783b */ /* 0x0005280000000200 */
[----:B------:R2:W2:Y:S04]  /*1e80*/  LDSM.16.M88.4 R188, [R220+0x8080] ;  /* 0x00808000dcbc783b */ /* 0x0004a80000000200 */
[----:B------:R2:W2:Y:S01]  /*1e90*/  LDSM.16.M88.4 R204, [R220+0xc080] ;  /* 0x00c08000dccc783b */ /* 0x0004a20000000200 */
[----:B-1----:R-:W-:-:S03]  /*1ea0*/  SHF.R.S32.HI R12, RZ, 0x1f, R33 ;  /* 0x0000001fff0c7819 */ /* 0x002fc60000011421 */
[----:B------:R1:W1:Y:S04]  /*1eb0*/  LDSM.16.M88.4 R164, [R224] ;  /* 0x00000000e0a4783b */ /* 0x0002680000000200 */
[----:B------:R1:W1:Y:S04]  /*1ec0*/  LDSM.16.M88.4 R192, [R224+0x4000] ;  /* 0x00400000e0c0783b */ /* 0x0002680000000200 */
[----:B------:R1:W1:Y:S04]  /*1ed0*/  LDSM.16.M88.4 R208, [R224+0x8000] ;  /* 0x00800000e0d0783b */ /* 0x0002680000000200 */
[----:B------:R1:W1:Y:S04]  /*1ee0*/  LDSM.16.M88.4 R180, [R228] ;  /* 0x00000000e4b4783b */ /* 0x0002680000000200 */
[----:B------:R1:W1:Y:S04]  /*1ef0*/  LDSM.16.M88.4 R196, [R228+0x4000] ;  /* 0x00400000e4c4783b */ /* 0x0002680000000200 */
[----:B------:R1:W1:Y:S04]  /*1f00*/  LDSM.16.M88.4 R212, [R228+0x8000] ;  /* 0x00800000e4d4783b */ /* 0x0002680000000200 */
[----:B------:R1:W1:Y:S04]  /*1f10*/  LDSM.16.M88.4 R184, [R232] ;  /* 0x00000000e8b8783b */ /* 0x0002680000000200 */
[----:B------:R1:W1:Y:S04]  /*1f20*/  LDSM.16.M88.4 R200, [R232+0x4000] ;  /* 0x00400000e8c8783b */ /* 0x0002680000000200 */
[----:B------:R1:W1:Y:S04]  /*1f30*/  LDSM.16.M88.4 R216, [R232+0x8000] ;  /* 0x00800000e8d8783b */ /* 0x0002680000000200 */
[----:B------:R-:W1:Y:S04]  /*1f40*/  LDSM.16.M88.4 R220, [R220+0x10080] ;  /* 0x01008000dcdc783b */ /* 0x000e680000000200 */
[----:B------:R-:W1:Y:S04]  /*1f50*/  LDSM.16.M88.4 R224, [R224+0xc000] ;  /* 0x00c00000e0e0783b */ /* 0x000e680000000200 */
[----:B------:R-:W1:Y:S04]  /*1f60*/  LDSM.16.M88.4 R228, [R228+0xc000] ;  /* 0x00c00000e4e4783b */ /* 0x000e680000000200 */
[----:B------:R-:W1:Y:S04]  /*1f70*/  LDSM.16.M88.4 R232, [R232+0xc000] ;  /* 0x00c00000e8e8783b */ /* 0x000e680000000200 */
[----:B------:R-:W-:Y:S06]  /*1f80*/  BAR.SYNC.DEFER_BLOCKING 0x0 ;  /* 0x0000000000007b1d */ /* 0x000fec0000010000 */
[----:B------:R-:W-:-:S04]  /*1f90*/  DEPBAR.LE SB0, 0x0 ;  /* 0x000080000000791a */ /* 0x000fc80000000000 */
[----:B------:R-:W-:Y:S06]  /*1fa0*/  BAR.SYNC.DEFER_BLOCKING 0x0 ;  /* 0x0000000000007b1d */ /* 0x000fec0000010000 */
[----:B------:R1:W1:Y:S04]  /*1fb0*/  LDSM.16.M88.4 R44, [R21+0x14080] ;  /* 0x01408000152c783b */ /* 0x0002680000000200 */
[----:B------:R1:W1:Y:S04]  /*1fc0*/  LDSM.16.M88.4 R36, [R21+0x14880] ;  /* 0x014880001524783b */ /* 0x0002680000000200 */
[----:B---3--:R3:W1:Y:S04]  /*1fd0*/  LDSM.16.M88.4 R28, [R21+0x15080] ;  /* 0x01508000151c783b */ /* 0x0086680000000200 */
[----:B------:R3:W1:Y:S04]  /*1fe0*/  LDSM.16.M88.4 R56, [R24] ;  /* 0x000000001838783b */ /* 0x0006680000000200 */
[----:B------:R3:W1:Y:S04]  /*1ff0*/  LDSM.16.M88.4 R20, [R24+0x800] ;  /* 0x000800001814783b */ /* 0x0006680000000200 */
[----:B------:R3:W1:Y:S04]  /*2000*/  LDSM.16.M88.4 R48, [R24+0x1000] ;  /* 0x001000001830783b */ /* 0x0006680000000200 */
[----:B------:R-:W-:Y:S01]  /*2010*/  @!PT LDS RZ, [RZ] ;  /* 0x00000000fffff984 */ /* 0x000fe20000000800 */
[----:B------:R-:W-:Y:S01]  /*2020*/  @!PT LDS RZ, [RZ] ;  /* 0x00000000fffff984 */ /* 0x000fe20000000800 */
[----:B------:R-:W-:Y:S01]  /*2030*/  @!PT LDS RZ, [RZ] ;  /* 0x00000000fffff984 */ /* 0x000fe20000000800 */
[----:B------:R5:W-:Y:S01]  /*2040*/  LDGSTS.E.BYPASS.LTC128B.128 [R41+0x4080], [R16.64], !P0 ;  /* 0x0408000010297fae */ /* 0x000be2000c101d52 */
[----:B------:R-:W-:-:S02]  /*2050*/  ISETP.LT.OR P0, PT, R0, 0x1, P1 ;  /* 0x000000010000780c */ /* 0x000fc40000f01670 */
[----:B------:R-:W-:Y:S02]  /*2060*/  ISETP.GE.AND P1, PT, R13, c[0x0][0x1d4], PT ;  /* 0x000075000d007a0c */ /* 0x000fe40003f26270 */
[----:B------:R-:W-:-:S05]  /*2070*/  SHF.R.S32.HI R13, RZ, 0x1f, R34 ;  /* 0x0000001fff0d7819 */ /* 0x000fca0000011422 */
[----:B------:R3:W-:Y:S04]  /*2080*/  STL [R1+0x2c], R13 ;  /* 0x00002c0d01007387 */ /* 0x0007e80000100800 */
[----:B------:R3:W-:Y:S01]  /*2090*/  STL [R1+0x28], R12 ;  /* 0x0000280c01007387 */ /* 0x0007e20000100800 */
[----:B-----5:R-:W-:-:S05]  /*20a0*/  IMAD.WIDE R16, R35, 0x2, R18 ;  /* 0x0000000223107825 */ /* 0x020fca00078e0212 */
[----:B------:R5:W-:Y:S01]  /*20b0*/  LDGSTS.E.BYPASS.LTC128B.128 [R41+0x5880], [R16.64], !P0 ;  /* 0x0588000010297fae */ /* 0x000be2000c101d52 */
[----:B------:R-:W-:Y:S01]  /*20c0*/  ISETP.LT.OR P0, PT, R0, 0x1, P2 ;  /* 0x000000010000780c */ /* 0x000fe20001701670 */
[----:B-----5:R-:W-:-:S04]  /*20d0*/  IMAD.WIDE R16, R34, 0x2, R18 ;  /* 0x0000000222107825 */ /* 0x020fc800078e0212 */
[----:B------:R-:W-:-:S08]  /*20e0*/  IMAD.WIDE R18, R33, 0x2, R18 ;  /* 0x0000000221127825 */ /* 0x000fd000078e0212 */
[----:B------:R3:W-:Y:S01]  /*20f0*/  LDGSTS.E.BYPASS.LTC128B.128 [R41+0x7080], [R16.64], !P0 ;  /* 0x0708000010297fae */ /* 0x0007e2000c101d52 */
[----:B------:R-:W-:-:S13]  /*2100*/  ISETP.LT.OR P0, PT, R0, 0x1, P1 ;  /* 0x000000010000780c */ /* 0x000fda0000f01670 */
[----:B------:R3:W-:Y:S01]  /*2110*/  LDGSTS.E.BYPASS.LTC128B.128 [R41+0x8880], [R18.64], !P0 ;  /* 0x0888000012297fae */ /* 0x0007e2000c101d52 */
[----:B------:R-:W-:-:S13]  /*2120*/  ISETP.GT.AND P0, PT, R129, 0x7f, PT ;  /* 0x0000007f8100780c */ /* 0x000fda0003f04270 */
[----:B------:R-:W-:Y:S05]  /*2130*/  @P0 BRA `(.L_x_171) ;  /* 0x0000027000000947 */ /* 0x000fea0003800000 */
[----:B-12-4-:R-:W-:Y:S05]  /*2140*/  BRA.DIV ~URZ, `(.L_x_172) ;  /* 0x000119927f007947 */ /* 0x016fea000b800000 */
[----:B------:R-:W1:Y:S04]  /*2150*/  SHFL.IDX PT, R11, R11, 0x1, 0x181f ;  /* 0x00381f000b0b7f89 */ /* 0x000e6800000e0000 */
[----:B------:R-:W2:Y:S02]  /*2160*/  SHFL.IDX PT, R8, R8, 0x1, 0x181f ;  /* 0x00381f0008087f89 */ /* 0x000ea400000e0000 */
.L_x_237:
[----:B---3--:R-:W3:Y:S04]  /*2170*/  LDL R16, [R1+0x14] ;  /* 0x0000140001107983 */ /* 0x008ee80000100800 */
[----:B------:R-:W4:Y:S04]  /*2180*/  LDL R17, [R1+0x2c] ;  /* 0x00002c0001117983 */ /* 0x000f280000100800 */
[----:B------:R-:W5:Y:S04]  /*2190*/  LDL R18, [R1+0x1c] ;  /* 0x00001c0001127983 */ /* 0x000f680000100800 */
[----:B--2---:R-:W2:Y:S04]  /*21a0*/  LDL R19, [R1+0x10] ;  /* 0x0000100001137983 */ /* 0x004ea80000100800 */
[----:B------:R-:W2:Y:S01]  /*21b0*/  LDL R24, [R1+0x28] ;  /* 0x0000280001187983 */ /* 0x000ea20000100800 */
[----:B------:R-:W-:-:S02]  /*21c0*/  SHF.R.S32.HI R12, RZ, 0x1f, R9 ;  /* 0x0000001fff0c7819 */ /* 0x000fc40000011409 */
[----:B------:R-:W-:Y:S02]  /*21d0*/  SHF.R.S32.HI R13, RZ, 0x1f, R9 ;  /* 0x0000001fff0d7819 */ /* 0x000fe40000011409 */
[-C--:B------:R-:W-:Y:S02]  /*21e0*/  LEA.HI R12, R12, R9.reuse, RZ, 0x3 ;  /* 0x000000090c0c7211 */ /* 0x080fe400078f18ff */
[----:B------:R-:W-:Y:S02]  /*21f0*/  LEA.HI R13, R13, R9, RZ, 0x3 ;  /* 0x000000090d0d7211 */ /* 0x000fe400078f18ff */
[----:B------:R-:W-:Y:S02]  /*2200*/  LOP3.LUT R12, R12, 0xfffffff8, RZ, 0xc0, !PT ;  /* 0xfffffff80c0c7812 */ /* 0x000fe400078ec0ff */
[----:B------:R-:W-:Y:S02]  /*2210*/  LOP3.LUT R13, R13, 0xfffffff8, RZ, 0xc0, !PT ;  /* 0xfffffff80d0d7812 */ /* 0x000fe400078ec0ff */
[----:B------:R-:W-:-:S02]  /*2220*/  LEA R14, P0, R12, R8, 0x1 ;  /* 0x000000080c0e7211 */ /* 0x000fc400078008ff */
[----:B------:R-:W-:Y:S01]  /*2230*/  SHF.R.S32.HI R13, RZ, 0x1f, R13 ;  /* 0x0000001fff0d7819 */ /* 0x000fe2000001140d */
[C---:B------:R-:W-:Y:S02]  /*2240*/  IMAD.SHL.U32 R25, R10.reuse, 0x8, RZ ;  /* 0x000000080a197824 */ /* 0x040fe400078e00ff */
[----:B------:R-:W-:Y:S01]  /*2250*/  IMAD.SHL.U32 R26, R10, 0x8, RZ ;  /* 0x000000080a1a7824 */ /* 0x000fe200078e00ff */
[----:B-1----:R-:W-:-:S04]  /*2260*/  LEA.HI.X R15, R12, R11, R13, 0x1, P0 ;  /* 0x0000000b0c0f7211 */ /* 0x002fc800000f0c0d */
[----:B------:R-:W-:Y:S02]  /*2270*/  SHF.R.S32.HI R26, RZ, 0x1f, R26 ;  /* 0x0000001fff1a7819 */ /* 0x000fe4000001141a */
[----:B---3--:R-:W-:-:S04]  /*2280*/  LEA R12, P0, R16, R8, 0x1 ;  /* 0x00000008100c7211 */ /* 0x008fc800078008ff */
[----:B----4-:R-:W-:Y:S02]  /*2290*/  LEA.HI.X R13, R16, R11, R17, 0x1, P0 ;  /* 0x0000000b100d7211 */ /* 0x010fe400000f0c11 */
[----:B------:R-:W-:-:S04]  /*22a0*/  LEA R16, P0, R25, R8, 0x1 ;  /* 0x0000000819107211 */ /* 0x000fc800078008ff */
[C---:B------:R-:W-:Y:S02]  /*22b0*/  LEA.HI.X R17, R25.reuse, R11, R26, 0x1, P0 ;  /* 0x0000000b19117211 */ /* 0x040fe400000f0c1a */
[----:B------:R-:W-:-:S04]  /*22c0*/  ISETP.GE.AND P0, PT, R25, c[0x0][0x1d4], PT ;  /* 0x0000750019007a0c */ /* 0x000fc80003f06270 */
[----:B------:R-:W-:-:S13]  /*22d0*/  ISETP.LT.OR P0, PT, R0, 0x21, P0 ;  /* 0x000000210000780c */ /* 0x000fda0000701670 */
[----:B------:R-:W-:Y:S01]  /*22e0*/  @!PT LDS RZ, [RZ] ;  /* 0x00000000fffff984 */ /* 0x000fe20000000800 */
[----:B------:R-:W-:Y:S01]  /*22f0*/  @!PT LDS RZ, [RZ] ;  /* 0x00000000fffff984 */ /* 0x000fe20000000800 */
[----:B------:R-:W-:Y:S01]  /*2300*/  @!PT LDS RZ, [RZ] ;  /* 0x00000000fffff984 */ /* 0x000fe20000000800 */
[----:B-----5:R2:W-:Y:S02]  /*2310*/  LDGSTS.E.BYPASS.LTC128B.128 [R18+0x5080], [R16.64], !P0 ;  /* 0x0508000010127fae */ /* 0x0205e4000c101d52 */
[----:B--2---:R-:W-:-:S04]  /*2320*/  LEA R16, P0, R19, R8, 0x1 ;  /* 0x0000000813107211 */ /* 0x004fc800078008ff */
[----:B------:R-:W-:Y:S02]  /*2330*/  LEA.HI.X R17, R19, R11, R24, 0x1, P0 ;  /* 0x0000000b13117211 */ /* 0x000fe400000f0c18 */
[----:B------:R-:W-:-:S04]  /*2340*/  ISETP.GE.AND P0, PT, R9, c[0x0][0x1d4], PT ;  /* 0x0000750009007a0c */ /* 0x000fc80003f06270 */
[----:B------:R-:W-:-:S13]  /*2350*/  ISETP.LT.OR P0, PT, R0, 0x21, P0 ;  /* 0x000000210000780c */ /* 0x000fda0000701670 */
[----:B------:R1:W-:Y:S01]  /*2360*/  LDGSTS.E.BYPASS.LTC128B.128 [R18+0x6880], [R14.64], !P0 ;  /* 0x068800000e127fae */ /* 0x0003e2000c101d52 */
[----:B------:R-:W-:-:S13]  /*2370*/  ISETP.LT.OR P0, PT, R0, 0x21, P2 ;  /* 0x000000210000780c */ /* 0x000fda0001701670 */
[----:B------:R1:W-:Y:S01]  /*2380*/  LDGSTS.E.BYPASS.LTC128B.128 [R18+0x8080], [R12.64], !P0 ;  /* 0x080800000c127fae */ /* 0x0003e2000c101d52 */
[----:B------:R-:W-:-:S13]  /*2390*/  ISETP.LT.OR P0, PT, R0, 0x21, P1 ;  /* 0x000000210000780c */ /* 0x000fda0000f01670 */
[----:B------:R1:W-:Y:S02]  /*23a0*/  LDGSTS.E.BYPASS.LTC128B.128 [R18+0x9880], [R16.64], !P0 ;  /* 0x0988000010127fae */ /* 0x0003e4000c101d52 */
.L_x_171:
[----:B-12-4-:R-:W-:Y:S05]  /*23b0*/  BSYNC B0 ;  /* 0x0000000000007941 */ /* 0x016fea0003800000 */
.L_x_170:
[----:B------:R-:W2:Y:S04]  /*23c0*/  LDL R61, [R1+0x4] ;  /* 0x00000400013d7983 */ /* 0x000ea80000100800 */
[----:B------:R-:W4:Y:S01]  /*23d0*/  LDL R60, [R1] ;  /* 0x00000000013c7983 */ /* 0x000f220000100800 */
[----:B------:R-:W-:Y:S01]  /*23e0*/  IMAD.MOV.U32 R0, RZ, RZ, 0x40 ;  /* 0x00000040ff007424 */ /* 0x000fe200078e00ff */
[----:B------:R-:W-:Y:S02]  /*23f0*/  LOP3.LUT P0, RZ, R10, 0x4, RZ, 0xc0, !PT ;  /* 0x000000040aff7812 */ /* 0x000fe4000780c0ff */
[----:B------:R-:W0:Y:S01]  /*2400*/  LDGDEPBAR ;  /* 0x00000000000079af */ /* 0x000e220000000000 */
[----:B------:R-:W-:Y:S01]  /*2410*/  WARPSYNC 0xffffffff ;  /* 0xffffffff00007948 */ /* 0x000fe20003800000 */
[----:B------:R-:W-:Y:S01]  /*2420*/  SEL R0, R0, 0xffffffc0, !P0 ;  /* 0xffffffc000007807 */ /* 0x000fe20004000000 */
[----:B---3--:R-:W-:Y:S01]  /*2430*/  HMMA.16816.F32 R12, R160, R44, RZ ;  /* 0x0000002ca00c723c */ /* 0x008fe200000018ff */
[----:B------:R-:W-:-:S06]  /*2440*/  UISETP.GT.AND UP0, UPT, UR4, UR7, UPT ;  /* 0x000000070400728c */ /* 0x000fcc000bf04270 */
[----:B------:R-:W-:Y:S01]  /*2450*/  PLOP3.LUT P0, PT, PT, PT, UP0, 0x40, 0x0 ;  /* 0x000000000000781c */ /* 0x000fe20003f0e808 */
[C---:B------:R-:W-:Y:S08]  /*2460*/  HMMA.16816.F32 R44, R160.reuse, R46, RZ ;  /* 0x0000002ea02c723c */ /* 0x040ff000000018ff */
[----:B------:R-:W-:Y:S08]  /*2470*/  HMMA.16816.F32 R40, R160, R36, RZ ;  /* 0x00000024a028723c */ /* 0x000ff000000018ff */
[C---:B------:R-:W-:Y:S08]  /*2480*/  HMMA.16816.F32 R12, R164.reuse, R56, R12 ;  /* 0x00000038a40c723c */ /* 0x040ff0000000180c */
[----:B------:R-:W-:Y:S08]  /*2490*/  HMMA.16816.F32 R44, R164, R58, R44 ;  /* 0x0000003aa42c723c */ /* 0x000ff0000000182c */
[C---:B------:R-:W-:Y:S08]  /*24a0*/  HMMA.16816.F32 R36, R160.reuse, R38, RZ ;  /* 0x00000026a024723c */ /* 0x040ff000000018ff */
[C---:B------:R-:W-:Y:S08]  /*24b0*/  HMMA.16816.F32 R32, R160.reuse, R28, RZ ;  /* 0x0000001ca020723c */ /* 0x040ff000000018ff */
[----:B------:R-:W-:Y:S08]  /*24c0*/  HMMA.16816.F32 R28, R160, R30, RZ ;  /* 0x0000001ea01c723c */ /* 0x000ff000000018ff */
[C---:B------:R-:W-:Y:S08]  /*24d0*/  HMMA.16816.F32 R40, R164.reuse, R20, R40 ;  /* 0x00000014a428723c */ /* 0x040ff00000001828 */
[C---:B------:R-:W-:Y:S08]  /*24e0*/  HMMA.16816.F32 R36, R164.reuse, R22, R36 ;  /* 0x00000016a424723c */ /* 0x040ff00000001824 */
[C---:B------:R-:W-:Y:S08]  /*24f0*/  HMMA.16816.F32 R32, R164.reuse, R48, R32 ;  /* 0x00000030a420723c */ /* 0x040ff00000001820 */
[----:B------:R-:W-:Y:S01]  /*2500*/  HMMA.16816.F32 R28, R164, R50, R28 ;  /* 0x00000032a41c723c */ /* 0x000fe2000000181c */
[--C-:B--2---:R-:W-:Y:S01]  /*2510*/  IMAD.IADD R251, R61, 0x1, R0.reuse ;  /* 0x000000013dfb7824 */ /* 0x104fe200078e0200 */
[----:B------:R-:W-:Y:S01]  /*2520*/  LDSM.16.M88.4 R56, [R61+0x15880] ;  /* 0x015880003d38783b */ /* 0x000fe20000000200 */
[----:B----4-:R-:W-:-:S03]  /*2530*/  IMAD.IADD R245, R60, 0x1, R0 ;  /* 0x000000013cf57824 */ /* 0x010fc600078e0200 */
[----:B------:R-:W1:Y:S01]  /*2540*/  LDSM.16.M88.4 R52, [R251+0x14080] ;  /* 0x01408000fb34783b */ /* 0x000e620000000200 */
[C---:B------:R-:W-:Y:S02]  /*2550*/  IADD3 R244, R60.reuse, 0x1800, RZ ;  /* 0x000018003cf47810 */ /* 0x040fe40007ffe0ff */
[C---:B------:R-:W-:Y:S01]  /*2560*/  IADD3 R243, R60.reuse, 0x2000, RZ ;  /* 0x000020003cf37810 */ /* 0x040fe20007ffe0ff */
[----:B------:R-:W-:Y:S01]  /*2570*/  LDSM.16.M88.4 R24, [R245] ;  /* 0x00000000f518783b */ /* 0x000fe20000000200 */
[C---:B------:R-:W-:Y:S02]  /*2580*/  IADD3 R242, R60.reuse, 0x2800, RZ ;  /* 0x000028003cf27810 */ /* 0x040fe40007ffe0ff */
[C---:B------:R-:W-:Y:S01]  /*2590*/  IADD3 R241, R60.reuse, 0x3000, RZ ;  /* 0x000030003cf17810 */ /* 0x040fe20007ffe0ff */
[----:B------:R-:W2:Y:S01]  /*25a0*/  LDSM.16.M88.4 R8, [R251+0x14880] ;  /* 0x01488000fb08783b */ /* 0x000ea20000000200 */
[C---:B------:R-:W-:Y:S02]  /*25b0*/  IADD3 R240, R60.reuse, 0x3800, RZ ;  /* 0x000038003cf07810 */ /* 0x040fe40007ffe0ff */
[C---:B------:R-:W-:Y:S01]  /*25c0*/  IADD3 R239, R60.reuse, 0x4000, RZ ;  /* 0x000040003cef7810 */ /* 0x040fe20007ffe0ff */
[----:B------:R-:W3:Y:S01]  /*25d0*/  LDSM.16.M88.4 R16, [R251+0x15080] ;  /* 0x01508000fb10783b */ /* 0x000ee20000000200 */
[----:B------:R-:W-:-:S02]  /*25e0*/  IADD3 R238, R60, 0x4800, RZ ;  /* 0x000048003cee7810 */ /* 0x000fc40007ffe0ff */
[C---:B------:R-:W-:Y:S01]  /*25f0*/  IADD3 R237, R60.reuse, 0x5000, RZ ;  /* 0x000050003ced7810 */ /* 0x040fe20007ffe0ff */
[----:B------:R-:W4:Y:S01]  /*2600*/  LDSM.16.M88.4 R20, [R245+0x800] ;  /* 0x00080000f514783b */ /* 0x000f220000000200 */
[----:B------:R-:W-:-:S03]  /*2610*/  IADD3 R236, R60, 0x5800, RZ ;  /* 0x000058003cec7810 */ /* 0x000fc60007ffe0ff */
[----:B------:R-:W5:Y:S01]  /*2620*/  LDSM.16.M88.4 R48, [R245+0x1000] ;  /* 0x00100000f530783b */ /* 0x000f620000000200 */
[C---:B-1----:R-:W-:Y:S08]  /*2630*/  HMMA.16816.F32 R12, R180.reuse, R52, R12 ;  /* 0x00000034b40c723c */ /* 0x042ff0000000180c */
[C---:B------:R-:W-:Y:S01]  /*2640*/  HMMA.16816.F32 R44, R180.reuse, R54, R44 ;  /* 0x00000036b42c723c */ /* 0x040fe2000000182c */
[----:B------:R-:W1:Y:S07]  /*2650*/  LDSM.16.M88.4 R52, [R60+0x1800] ;  /* 0x001800003c34783b */ /* 0x000e6e0000000200 */
[----:B--2---:R-:W-:Y:S08]  /*2660*/  HMMA.16816.F32 R40, R180, R8, R40 ;  /* 0x00000008b428723c */ /* 0x004ff00000001828 */
[C---:B------:R-:W-:Y:S08]  /*2670*/  HMMA.16816.F32 R12, R184.reuse, R24, R12 ;  /* 0x00000018b80c723c */ /* 0x040ff0000000180c */
[----:B------:R-:W-:Y:S01]  /*2680*/  HMMA.16816.F32 R44, R184, R26, R44 ;  /* 0x0000001ab82c723c */ /* 0x000fe2000000182c */
[----:B------:R-:W-:Y:S07]  /*2690*/  LDSM.16.M88.4 R24, [R251+0x15880] ;  /* 0x01588000fb18783b */ /* 0x000fee0000000200 */
[C---:B------:R-:W-:Y:S01]  /*26a0*/  HMMA.16816.F32 R36, R180.reuse, R10, R36 ;  /* 0x0000000ab424723c */ /* 0x040fe20000001824 */
[----:B------:R-:W2:Y:S07]  /*26b0*/  LDSM.16.M88.4 R8, [R61+0x16080] ;  /* 0x016080003d08783b */ /* 0x000eae0000000200 */
[C---:B---3--:R-:W-:Y:S08]  /*26c0*/  HMMA.16816.F32 R32, R180.reuse, R16, R32 ;  /* 0x00000010b420723c */ /* 0x048ff00000001820 */
[----:B------:R-:W-:Y:S01]  /*26d0*/  HMMA.16816.F32 R28, R180, R18, R28 ;  /* 0x00000012b41c723c */ /* 0x000fe2000000181c */
[----:B------:R-:W3:Y:S07]  /*26e0*/  LDSM.16.M88.4 R16, [R61+0x16880] ;  /* 0x016880003d10783b */ /* 0x000eee0000000200 */
[C---:B------:R-:W-:Y:S08]  /*26f0*/  HMMA.16816.F32 R12, R188.reuse, R56, R12 ;  /* 0x00000038bc0c723c */ /* 0x040ff0000000180c */
[----:B------:R-:W-:Y:S01]  /*2700*/  HMMA.16816.F32 R44, R188, R58, R44 ;  /* 0x0000003abc2c723c */ /* 0x000fe2000000182c */
[----:B------:R-:W-:Y:S07]  /*2710*/  LDSM.16.M88.4 R56, [R245+0x1800] ;  /* 0x00180000f538783b */ /* 0x000fee0000000200 */
[C---:B----4-:R-:W-:Y:S08]  /*2720*/  HMMA.16816.F32 R40, R184.reuse, R20, R40 ;  /* 0x00000014b828723c */ /* 0x050ff00000001828 */
[C---:B------:R-:W-:Y:S01]  /*2730*/  HMMA.16816.F32 R36, R184.reuse, R22, R36 ;  /* 0x00000016b824723c */ /* 0x040fe20000001824 */
[----:B------:R-:W4:Y:S07]  /*2740*/  LDSM.16.M88.4 R20, [R60+0x2000] ;  /* 0x002000003c14783b */ /* 0x000f2e0000000200 */
[C---:B-----5:R-:W-:Y:S08]  /*2750*/  HMMA.16816.F32 R32, R184.reuse, R48, R32 ;  /* 0x00000030b820723c */ /* 0x060ff00000001820 */
[----:B------:R-:W-:Y:S01]  /*2760*/  HMMA.16816.F32 R28, R184, R50, R28 ;  /* 0x00000032b81c723c */ /* 0x000fe2000000181c */
[----:B------:R-:W5:Y:S07]  /*2770*/  LDSM.16.M88.4 R48, [R60+0x2800] ;  /* 0x002800003c30783b */ /* 0x000f6e0000000200 */
[C---:B-1----:R-:W-:Y:S08]  /*2780*/  HMMA.16816.F32 R12, R192.reuse, R52, R12 ;  /* 0x00000034c00c723c */ /* 0x042ff0000000180c */
[----:B------:R-:W-:Y:S01]  /*2790*/  HMMA.16816.F32 R44, R192, R54, R44 ;  /* 0x00000036c02c723c */ /* 0x000fe2000000182c */
[----:B------:R-:W-:Y:S07]  /*27a0*/  LDSM.16.M88.4 R52, [R61+0x17080] ;  /* 0x017080003d34783b */ /* 0x000fee0000000200 */
[C---:B--2---:R-:W-:Y:S08]  /*27b0*/  HMMA.16816.F32 R40, R188.reuse, R8, R40 ;  /* 0x00000008bc28723c */ /* 0x044ff00000001828 */
[C---:B------:R-:W-:Y:S01]  /*27c0*/  HMMA.16816.F32 R36, R188.reuse, R10, R36 ;  /* 0x0000000abc24723c */ /* 0x040fe20000001824 */
[----:B------:R-:W1:Y:S07]  /*27d0*/  LDSM.16.M88.4 R8, [R251+0x16080] ;  /* 0x01608000fb08783b */ /* 0x000e6e0000000200 */
[C---:B---3--:R-:W-:Y:S08]  /*27e0*/  HMMA.16816.F32 R32, R188.reuse, R16, R32 ;  /* 0x00000010bc20723c */ /* 0x048ff00000001820 */
[----:B------:R-:W-:Y:S01]  /*27f0*/  HMMA.16816.F32 R28, R188, R18, R28 ;  /* 0x00000012bc1c723c */ /* 0x000fe2000000181c */
[----:B------:R-:W2:Y:S07]  /*2800*/  LDSM.16.M88.4 R16, [R251+0x16880] ;  /* 0x01688000fb10783b */ /* 0x000eae0000000200 */
[C---:B------:R-:W-:Y:S08]  /*2810*/  HMMA.16816.F32 R12, R196.reuse, R24, R12 ;  /* 0x00000018c40c723c */ /* 0x040ff0000000180c */
[----:B------:R-:W-:Y:S01]  /*2820*/  HMMA.16816.F32 R44, R196, R26, R44 ;  /* 0x0000001ac42c723c */ /* 0x000fe2000000182c */
[----:B------:R-:W-:Y:S07]  /*2830*/  LDSM.16.M88.4 R24, [R60+0x3000] ;  /* 0x003000003c18783b */ /* 0x000fee0000000200 */
[C---:B----4-:R-:W-:Y:S08]  /*2840*/  HMMA.16816.F32 R40, R192.reuse, R20, R40 ;  /* 0x00000014c028723c */ /* 0x050ff00000001828 */
[C---:B------:R-:W-:Y:S01]  /*2850*/  HMMA.16816.F32 R36, R192.reuse, R22, R36 ;  /* 0x00000016c024723c */ /* 0x040fe20000001824 */
[----:B------:R-:W3:Y:S07]  /*2860*/  LDSM.16.M88.4 R20, [R245+0x2000] ;  /* 0x00200000f514783b */ /* 0x000eee0000000200 */
[C---:B-----5:R-:W-:Y:S08]  /*2870*/  HMMA.16816.F32 R32, R192.reuse, R48, R32 ;  /* 0x00000030c020723c */ /* 0x060ff00000001820 */
[----:B------:R-:W-:Y:S01]  /*2880*/  HMMA.16816.F32 R28, R192, R50, R28 ;  /* 0x00000032c01c723c */ /* 0x000fe2000000181c */
[----:B------:R-:W4:Y:S07]  /*2890*/  LDSM.16.M88.4 R48, [R245+0x2800] ;  /* 0x00280000f530783b */ /* 0x000f2e0000000200 */
[C---:B------:R-:W-:Y:S08]  /*28a0*/  HMMA.16816.F32 R12, R200.reuse, R56, R12 ;  /* 0x00000038c80c723c */ /* 0x040ff0000000180c */
[----:B------:R-:W-:Y:S01]  /*28b0*/  HMMA.16816.F32 R44, R200, R58, R44 ;  /* 0x0000003ac82c723c */ /* 0x000fe2000000182c */
[----:B------:R-:W-:Y:S07]  /*28c0*/  LDSM.16.M88.4 R56, [R251+0x17080] ;  /* 0x01708000fb38783b */ /* 0x000fee0000000200 */
[C---:B-1----:R-:W-:Y:S08]  /*28d0*/  HMMA.16816.F32 R40, R196.reuse, R8, R40 ;  /* 0x00000008c428723c */ /* 0x042ff00000001828 */
[C---:B------:R-:W-:Y:S01]  /*28e0*/  HMMA.16816.F32 R36, R196.reuse, R10, R36 ;  /* 0x0000000ac424723c */ /* 0x040fe20000001824 */
[----:B------:R-:W1:Y:S07]  /*28f0*/  LDSM.16.M88.4 R8, [R61+0x17880] ;  /* 0x017880003d08783b */ /* 0x000e6e0000000200 */
[C---:B--2---:R-:W-:Y:S08]  /*2900*/  HMMA.16816.F32 R32, R196.reuse, R16, R32 ;  /* 0x00000010c420723c */ /* 0x044ff00000001820 */
[----:B------:R-:W-:Y:S01]  /*2910*/  HMMA.16816.F32 R28, R196, R18, R28 ;  /* 0x00000012c41c723c */ /* 0x000fe2000000181c */
[----:B------:R-:W2:Y:S07]  /*2920*/  LDSM.16.M88.4 R16, [R61+0x18080] ;  /* 0x018080003d10783b */ /* 0x000eae0000000200 */
[C---:B------:R-:W-:Y:S08]  /*2930*/  HMMA.16816.F32 R12, R204.reuse, R52, R12 ;  /* 0x00000034cc0c723c */ /* 0x040ff0000000180c */
[----:B------:R-:W-:Y:S01]  /*2940*/  HMMA.16816.F32 R44, R204, R54, R44 ;  /* 0x00000036cc2c723c */ /* 0x000fe2000000182c */
[----:B------:R-:W-:Y:S07]  /*2950*/  LDSM.16.M88.4 R52, [R245+0x3000] ;  /* 0x00300000f534783b */ /* 0x000fee0000000200 */
[C---:B---3--:R-:W-:Y:S08]  /*2960*/  HMMA.16816.F32 R40, R200.reuse, R20, R40 ;  /* 0x00000014c828723c */ /* 0x048ff00000001828 */
[C---:B------:R-:W-:Y:S01]  /*2970*/  HMMA.16816.F32 R36, R200.reuse, R22, R36 ;  /* 0x00000016c824723c */ /* 0x040fe20000001824 */
[----:B------:R-:W3:Y:S07]  /*2980*/  LDSM.16.M88.4 R20, [R60+0x3800] ;  /* 0x003800003c14783b */ /* 0x000eee0000000200 */
[C---:B----4-:R-:W-:Y:S08]  /*2990*/  HMMA.16816.F32 R32, R200.reuse, R48, R32 ;  /* 0x00000030c820723c */ /* 0x050ff00000001820 */
        /* <DEDUP_REMOVED lines=29> */
[C---:B---3--:R-:W-:Y:S08]  /*2b70*/  HMMA.16816.F32 R12, R220.reuse, R20, R12 ;  /* 0x00000014dc0c723c */ /* 0x048ff0000000180c */
[----:B------:R-:W-:Y:S01]  /*2b80*/  HMMA.16816.F32 R44, R220, R22, R44 ;  /* 0x00000016dc2c723c */ /* 0x000fe2000000182c */
[----:B------:R-:W-:Y:S07]  /*2b90*/  LDSM.16.M88.4 R20, [R251+0x19080] ;  /* 0x01908000fb14783b */ /* 0x000fee0000000200 */
[C---:B------:R-:W-:Y:S08]  /*2ba0*/  HMMA.16816.F32 R40, R216.reuse, R24, R40 ;  /* 0x00000018d828723c */ /* 0x040ff00000001828 */
[C---:B------:R-:W-:Y:S01]  /*2bb0*/  HMMA.16816.F32 R36, R216.reuse, R26, R36 ;  /* 0x0000001ad824723c */ /* 0x040fe20000001824 */
[----:B------:R-:W3:Y:S07]  /*2bc0*/  LDSM.16.M88.4 R24, [R251+0x18880] ;  /* 0x01888000fb18783b */ /* 0x000eee0000000200 */
[C---:B----4-:R-:W-:Y:S08]  /*2bd0*/  HMMA.16816.F32 R32, R216.reuse, R48, R32 ;  /* 0x00000030d820723c */ /* 0x050ff00000001820 */
[----:B------:R-:W-:Y:S01]  /*2be0*/  HMMA.16816.F32 R28, R216, R50, R28 ;  /* 0x00000032d81c723c */ /* 0x000fe2000000181c */
[----:B------:R-:W4:Y:S07]  /*2bf0*/  LDSM.16.M88.4 R48, [R60+0x5800] ;  /* 0x005800003c30783b */ /* 0x000f2e0000000200 */
[C---:B------:R-:W-:Y:S08]  /*2c00*/  HMMA.16816.F32 R12, R224.reuse, R56, R12 ;  /* 0x00000038e00c723c */ /* 0x040ff0000000180c */
[----:B------:R-:W-:Y:S08]  /*2c10*/  HMMA.16816.F32 R44, R224, R58, R44 ;  /* 0x0000003ae02c723c */ /* 0x000ff0000000182c */
[C---:B-1----:R-:W-:Y:S08]  /*2c20*/  HMMA.16816.F32 R40, R220.reuse, R8, R40 ;  /* 0x00000008dc28723c */ /* 0x042ff00000001828 */
[C---:B------:R-:W-:Y:S01]  /*2c30*/  HMMA.16816.F32 R36, R220.reuse, R10, R36 ;  /* 0x0000000adc24723c */ /* 0x040fe20000001824 */
[----:B------:R-:W1:Y:S07]  /*2c40*/  LDSM.16.M88.4 R8, [R245+0x4800] ;  /* 0x00480000f508783b */ /* 0x000e6e0000000200 */
[C---:B--2---:R-:W-:Y:S08]  /*2c50*/  HMMA.16816.F32 R32, R220.reuse, R16, R32 ;  /* 0x00000010dc20723c */ /* 0x044ff00000001820 */
[----:B------:R-:W-:Y:S01]  /*2c60*/  HMMA.16816.F32 R28, R220, R18, R28 ;  /* 0x00000012dc1c723c */ /* 0x000fe2000000181c */
[----:B------:R-:W2:Y:S07]  /*2c70*/  LDSM.16.M88.4 R16, [R251+0x19880] ;  /* 0x01988000fb10783b */ /* 0x000eae0000000200 */
[C---:B---3--:R-:W-:Y:S08]  /*2c80*/  HMMA.16816.F32 R12, R228.reuse, R24, R12 ;  /* 0x00000018e40c723c */ /* 0x048ff0000000180c */
[----:B------:R-:W-:Y:S08]  /*2c90*/  HMMA.16816.F32 R44, R228, R26, R44 ;  /* 0x0000001ae42c723c */ /* 0x000ff0000000182c */
[C---:B------:R-:W-:Y:S08]  /*2ca0*/  HMMA.16816.F32 R40, R224.reuse, R52, R40 ;  /* 0x00000034e028723c */ /* 0x040ff00000001828 */
[C---:B------:R-:W-:Y:S08]  /*2cb0*/  HMMA.16816.F32 R36, R224.reuse, R54, R36 ;  /* 0x00000036e024723c */ /* 0x040ff00000001824 */
[C---:B----4-:R-:W-:Y:S01]  /*2cc0*/  HMMA.16816.F32 R52, R224.reuse, R48, R32 ;  /* 0x00000030e034723c */ /* 0x050fe20000001820 */
[----:B------:R-:W3:Y:S07]  /*2cd0*/  LDSM.16.M88.4 R32, [R245+0x5000] ;  /* 0x00500000f520783b */ /* 0x000eee0000000200 */
[----:B------:R-:W-:Y:S01]  /*2ce0*/  HMMA.16816.F32 R48, R224, R50, R28 ;  /* 0x00000032e030723c */ /* 0x000fe2000000181c */
[----:B------:R-:W4:Y:S01]  /*2cf0*/  LDSM.16.M88.4 R28, [R245+0x5800] ;  /* 0x00580000f51c783b */ /* 0x000f220000000200 */
[----:B------:R-:W-:-:S06]  /*2d00*/  DEPBAR.LE SB0, 0x0 ;  /* 0x000080000000791a */ /* 0x000fcc0000000000 */
[C---:B-1----:R-:W-:Y:S08]  /*2d10*/  HMMA.16816.F32 R12, R232.reuse, R8, R12 ;  /* 0x00000008e80c723c */ /* 0x042ff0000000180c */
[----:B------:R-:W-:Y:S08]  /*2d20*/  HMMA.16816.F32 R44, R232, R10, R44 ;  /* 0x0000000ae82c723c */ /* 0x000ff0000000182c */
[C---:B------:R-:W-:Y:S08]  /*2d30*/  HMMA.16816.F32 R40, R228.reuse, R20, R40 ;  /* 0x00000014e428723c */ /* 0x040ff00000001828 */
[----:B------:R-:W-:Y:S01]  /*2d40*/  HMMA.16816.F32 R36, R228, R22, R36 ;  /* 0x00000016e424723c */ /* 0x000fe20000001824 */
[----:B------:R-:W-:-:S02]  /*2d50*/  FMUL.FTZ R0, R12, c[0x0][0x320] ;  /* 0x0000c8000c007a20 */ /* 0x000fc40000410000 */
[----:B------:R-:W-:Y:S02]  /*2d60*/  FMUL.FTZ R10, R14, c[0x0][0x320] ;  /* 0x0000c8000e0a7a20 */ /* 0x000fe40000410000 */
[----:B------:R-:W-:Y:S02]  /*2d70*/  FMUL.FTZ R12, R15, c[0x0][0x320] ;  /* 0x0000c8000f0c7a20 */ /* 0x000fe40000410000 */
[----:B------:R-:W-:Y:S01]  /*2d80*/  FMUL.FTZ R13, R13, c[0x0][0x320] ;  /* 0x0000c8000d0d7a20 */ /* 0x000fe20000410000 */
[----:B--2---:R-:W-:Y:S01]  /*2d90*/  HMMA.16816.F32 R52, R228, R16, R52 ;  /* 0x00000010e434723c */ /* 0x004fe20000001834 */
[----:B------:R-:W-:Y:S01]  /*2da0*/  FMUL.FTZ R15, R44, c[0x0][0x320] ;  /* 0x0000c8002c0f7a20 */ /* 0x000fe20000410000 */
[----:B------:R-:W1:Y:S01]  /*2db0*/  MUFU.TANH R0, R0 ;  /* 0x0000000000007308 */ /* 0x000e620000002400 */
[----:B------:R-:W-:-:S05]  /*2dc0*/  FMUL.FTZ R14, R45, c[0x0][0x320] ;  /* 0x0000c8002d0e7a20 */ /* 0x000fca0000410000 */
[----:B------:R-:W-:Y:S02]  /*2dd0*/  HMMA.16816.F32 R48, R228, R18, R48 ;  /* 0x00000012e430723c */ /* 0x000fe40000001830 */
[----:B------:R2:W1:Y:S06]  /*2de0*/  MUFU.TANH R16, R13 ;  /* 0x0000000d00107308 */ /* 0x00046c0000002400 */
[C---:B---3--:R-:W-:Y:S02]  /*2df0*/  HMMA.16816.F32 R40, R232.reuse, R32, R40 ;  /* 0x00000020e828723c */ /* 0x048fe40000001828 */
[----:B------:R-:W3:Y:S06]  /*2e00*/  MUFU.TANH R10, R10 ;  /* 0x0000000a000a7308 */ /* 0x000eec0000002400 */
[C---:B------:R-:W-:Y:S02]  /*2e10*/  HMMA.16816.F32 R36, R232.reuse, R34, R36 ;  /* 0x00000022e824723c */ /* 0x040fe40000001824 */
[----:B------:R-:W1:Y:S06]  /*2e20*/  MUFU.TANH R12, R12 ;  /* 0x0000000c000c7308 */ /* 0x000e6c0000002400 */
[C---:B----4-:R-:W-:Y:S02]  /*2e30*/  HMMA.16816.F32 R52, R232.reuse, R28, R52 ;  /* 0x0000001ce834723c */ /* 0x050fe40000001834 */
[----:B------:R-:W4:Y:S06]  /*2e40*/  MUFU.TANH R15, R15 ;  /* 0x0000000f000f7308 */ /* 0x000f2c0000002400 */
[----:B------:R-:W-:Y:S02]  /*2e50*/  HMMA.16816.F32 R48, R232, R30, R48 ;  /* 0x0000001ee830723c */ /* 0x000fe40000001830 */
[----:B------:R-:W1:Y:S01]  /*2e60*/  MUFU.TANH R14, R14 ;  /* 0x0000000e000e7308 */ /* 0x000e620000002400 */
[----:B------:R-:W-:Y:S06]  /*2e70*/  BAR.SYNC.DEFER_BLOCKING 0x0 ;  /* 0x0000000000007b1d */ /* 0x000fec0000010000 */
[----:B------:R-:W-:Y:S05]  /*2e80*/  @P0 BRA `(.L_x_173) ;  /* 0x0000056000000947 */ /* 0x000fea0003800000 */
[----:B--23--:R-:W2:Y:S01]  /*2e90*/  S2R R71, SR_TID.X ;  /* 0x0000000000477919 */ /* 0x00cea20000002100 */
[----:B------:R-:W-:-:S02]  /*2ea0*/  IMAD.MOV.U32 R70, RZ, RZ, c[0x0][0x2b8] ;  /* 0x0000ae00ff467624 */ /* 0x000fc400078e00ff */
[----:B------:R-:W-:Y:S01]  /*2eb0*/  IMAD.U32 R8, RZ, RZ, UR12 ;  /* 0x0000000cff087e24 */ /* 0x000fe2000f8e00ff */
[----:B------:R-:W3:Y:S02]  /*2ec0*/  LDL R65, [R1+0x3c] ;  /* 0x00003c0001417983 */ /* 0x000ee40000100800 */
[----:B------:R-:W-:Y:S02]  /*2ed0*/  ISETP.NE.AND P1, PT, R70, 0x1, PT ;  /* 0x000000014600780c */ /* 0x000fe40003f25270 */
[----:B------:R-:W5:Y:S04]  /*2ee0*/  LDL R66, [R1+0x18] ;  /* 0x0000180001427983 */ /* 0x000f680000100800 */
[----:B----4-:R-:W4:Y:S04]  /*2ef0*/  LDL R67, [R1+0x30] ;  /* 0x0000300001437983 */ /* 0x010f280000100800 */
[----:B------:R-:W4:Y:S04]  /*2f00*/  LDL R63, [R1+0x14] ;  /* 0x00001400013f7983 */ /* 0x000f280000100800 */
[----:B------:R-:W4:Y:S01]  /*2f10*/  LDL R64, [R1+0x2c] ;  /* 0x00002c0001407983 */ /* 0x000f220000100800 */
[----:B--2---:R-:W-:-:S03]  /*2f20*/  LEA.HI R68, R2, R71, RZ, 0x3 ;  /* 0x0000004702447211 */ /* 0x004fc600078f18ff */
[----:B------:R-:W2:Y:S01]  /*2f30*/  LDL R61, [R1+0x10] ;  /* 0x00001000013d7983 */ /* 0x000ea20000100800 */
[----:B------:R-:W-:Y:S02]  /*2f40*/  LEA.HI R69, R2, R71, RZ, 0x3 ;  /* 0x0000004702457211 */ /* 0x000fe400078f18ff */
[----:B------:R-:W-:Y:S01]  /*2f50*/  LOP3.LUT R68, R68, 0xfffffff8, RZ, 0xc0, !PT ;  /* 0xfffffff844447812 */ /* 0x000fe200078ec0ff */
[----:B------:R-:W2:Y:S01]  /*2f60*/  LDL R62, [R1+0x28] ;  /* 0x00002800013e7983 */ /* 0x000ea20000100800 */
[----:B------:R-:W-:-:S03]  /*2f70*/  SHF.R.S32.HI R69, RZ, 0x3, R69 ;  /* 0x00000003ff457819 */ /* 0x000fc60000011445 */
[----:B------:R-:W-:Y:S01]  /*2f80*/  IMAD.IADD R68, R71, 0x1, -R68 ;  /* 0x0000000147447824 */ /* 0x000fe200078e0a44 */
[----:B------:R-:W2:Y:S03]  /*2f90*/  LDL R60, [R1+0x1c] ;  /* 0x00001c00013c7983 */ /* 0x000ea60000100800 */
[----:B------:R-:W-:-:S05]  /*2fa0*/  IMAD R68, R68, 0x20, R69 ;  /* 0x0000002044447824 */ /* 0x000fca00078e0245 */
[----:B------:R-:W-:-:S04]  /*2fb0*/  IADD3 R8, R68, UR22, R8 ;  /* 0x0000001644087c10 */ /* 0x000fc8000fffe008 */
[----:B------:R-:W-:-:S05]  /*2fc0*/  IADD3 R8, R8, -0x30, RZ ;  /* 0xffffffd008087810 */ /* 0x000fca0007ffe0ff */
[----:B------:R-:W-:-:S04]  /*2fd0*/  @P1 IMAD.HI.U32 R11, R8, c[0x0][0x2bc], RZ ;  /* 0x0000af00080b1a27 */ /* 0x000fc800078e00ff */
[----:B------:R-:W-:Y:S01]  /*2fe0*/  IMAD.MOV.U32 R9, RZ, RZ, R8 ;  /* 0x000000ffff097224 */ /* 0x000fe200078e0008 */
[----:B------:R-:W-:-:S04]  /*2ff0*/  @P1 SHF.R.U32.HI R9, RZ, c[0x0][0x2c0], R11 ;  /* 0x0000b000ff091a19 */ /* 0x000fc8000001160b */
[----:B------:R-:W-:-:S04]  /*3000*/  @!P3 IADD3 R13, P0, R9, UR16, RZ ;  /* 0x00000010090dbc10 */ /* 0x000fc8000ff1e0ff */
[----:B------:R-:W-:Y:S02]  /*3010*/  @!P3 LEA.HI.X.SX32 R11, R9, UR6, 0x1, P0 ;  /* 0x00000006090bbc11 */ /* 0x000fe400080f0eff */
[----:B------:R-:W-:Y:S01]  /*3020*/  @!P3 LEA R18, P0, R13, c[0x0][0x2a0], 0x2 ;  /* 0x0000a8000d12ba11 */ /* 0x000fe200078010ff */
[----:B------:R-:W-:-:S03]  /*3030*/  IMAD.MOV.U32 R17, RZ, RZ, RZ ;  /* 0x000000ffff117224 */ /* 0x000fc600078e00ff */
[----:B------:R-:W-:-:S05]  /*3040*/  @!P3 LEA.HI.X R19, R13, c[0x0][0x2a4], R11, 0x2, P0 ;  /* 0x0000a9000d13ba11 */ /* 0x000fca00000f140b */
[----:B------:R1:W2:Y:S01]  /*3050*/  @!P3 LDG.E R17, [R18.64] ;  /* 0x000000121211b981 */ /* 0x0002a2000c1e1900 */
[----:B------:R-:W-:-:S04]  /*3060*/  IMAD.MOV R9, RZ, RZ, -R9 ;  /* 0x000000ffff097224 */ /* 0x000fc800078e0a09 */
[----:B------:R-:W-:-:S05]  /*3070*/  IMAD R20, R9, c[0x0][0x2b8], R8 ;  /* 0x0000ae0009147a24 */ /* 0x000fca00078e0208 */
[----:B------:R-:W-:Y:S01]  /*3080*/  SHF.R.S32.HI R8, RZ, 0x1f, R20 ;  /* 0x0000001fff087819 */ /* 0x000fe20000011414 */
[----:B------:R-:W3:Y:S04]  /*3090*/  S2R R69, SR_TID.X ;  /* 0x0000000000457919 */ /* 0x000ee80000002100 */
[----:B------:R-:W-:-:S04]  /*30a0*/  IMAD R8, R8, c[0x0][0x1e0], RZ ;  /* 0x0000780008087a24 */ /* 0x000fc800078e02ff */
[C---:B------:R-:W-:Y:S02]  /*30b0*/  IMAD R8, R20.reuse, c[0x0][0x1e4], R8 ;  /* 0x0000790014087a24 */ /* 0x040fe400078e0208 */
[----:B-1----:R-:W-:-:S04]  /*30c0*/  IMAD.WIDE.U32 R18, R20, c[0x0][0x1e0], RZ ;  /* 0x0000780014127a25 */ /* 0x002fc800078e00ff */
[----:B------:R-:W-:Y:S01]  /*30d0*/  IMAD.IADD R19, R19, 0x1, R8 ;  /* 0x0000000113137824 */ /* 0x000fe200078e0208 */
[----:B------:R-:W-:Y:S01]  /*30e0*/  STL [R1+0xc], R20 ;  /* 0x00000c1401007387 */ /* 0x000fe20000100800 */
[----:B---3--:R-:W-:Y:S01]  /*30f0*/  IMAD.MOV.U32 R68, RZ, RZ, R65 ;  /* 0x000000ffff447224 */ /* 0x008fe200078e0041 */
[----:B------:R-:W-:-:S04]  /*3100*/  LEA.HI R65, R2, R69, RZ, 0x3 ;  /* 0x0000004502417211 */ /* 0x000fc800078f18ff */
[----:B------:R-:W-:-:S05]  /*3110*/  LOP3.LUT R65, R65, 0xfffffff8, RZ, 0xc0, !PT ;  /* 0xfffffff841417812 */ /* 0x000fca00078ec0ff */
[----:B------:R-:W-:-:S04]  /*3120*/  IMAD.IADD R65, R69, 0x1, -R65 ;  /* 0x0000000145417824 */ /* 0x000fc800078e0a41 */
[----:B------:R-:W-:Y:S01]  /*3130*/  IMAD.SHL.U32 R65, R65, 0x8, RZ ;  /* 0x0000000841417824 */ /* 0x000fe200078e00ff */
[----:B--2---:R-:W-:Y:S01]  /*3140*/  SHF.R.S32.HI R8, RZ, 0x1f, R17 ;  /* 0x0000001fff087819 */ /* 0x004fe20000011411 */
[----:B------:R-:W-:-:S04]  /*3150*/  IMAD.WIDE.U32 R18, R17, c[0x0][0x1f0], R18 ;  /* 0x00007c0011127a25 */ /* 0x000fc800078e0012 */
[----:B------:R-:W-:Y:S01]  /*3160*/  IMAD R8, R8, c[0x0][0x1f0], RZ ;  /* 0x00007c0008087a24 */ /* 0x000fe200078e02ff */
[----:B------:R-:W-:-:S03]  /*3170*/  IADD3 R11, P0, R18, UR20, RZ ;  /* 0x00000014120b7c10 */ /* 0x000fc6000ff1e0ff */
[----:B------:R-:W-:Y:S01]  /*3180*/  IMAD R8, R17, c[0x0][0x1f4], R8 ;  /* 0x00007d0011087a24 */ /* 0x000fe200078e0208 */
[----:B------:R1:W-:Y:S04]  /*3190*/  STL [R1+0x8], R17 ;  /* 0x0000081101007387 */ /* 0x0003e80000100800 */
[----:B------:R-:W-:Y:S02]  /*31a0*/  IADD3.X R8, R19, UR8, R8, P0, !PT ;  /* 0x0000000813087c10 */ /* 0x000fe400087fe408 */
[----:B------:R-:W-:-:S04]  /*31b0*/  LEA R13, P0, R11, c[0x0][0x1c8], 0x1 ;  /* 0x000072000b0d7a11 */ /* 0x000fc800078008ff */
[----:B------:R-:W-:Y:S02]  /*31c0*/  LEA.HI.X R11, R11, c[0x0][0x1cc], R8, 0x1, P0 ;  /* 0x000073000b0b7a11 */ /* 0x000fe400000f0c08 */
[----:B------:R-:W2:Y:S04]  /*31d0*/  SHFL.IDX PT, R8, R13, RZ, 0x181f ;  /* 0x00181fff0d087589 */ /* 0x000ea800000e0000 */
[----:B------:R-:W3:Y:S01]  /*31e0*/  SHFL.IDX PT, R9, R11, RZ, 0x181f ;  /* 0x00181fff0b097589 */ /* 0x000ee200000e0000 */
[----:B-1----:R-:W-:-:S04]  /*31f0*/  LEA.HI R17, R2, R69, RZ, 0x3 ;  /* 0x0000004502117211 */ /* 0x002fc800078f18ff */
[----:B------:R-:W-:-:S04]  /*3200*/  SHF.R.S32.HI R17, RZ, 0x3, R17 ;  /* 0x00000003ff117819 */ /* 0x000fc80000011411 */
[----:B------:R-:W-:-:S04]  /*3210*/  IADD3 R17, -R17, 0x30, RZ ;  /* 0x0000003011117810 */ /* 0x000fc80007ffe1ff */
[----:B------:R-:W-:Y:S01]  /*3220*/  ISETP.GE.AND P1, PT, R17, 0x1, PT ;  /* 0x000000011100780c */ /* 0x000fe20003f26270 */
[----:B------:R-:W1:-:S12]  /*3230*/  SHFL.IDX PT, R13, R13, 0x1, 0x181f ;  /* 0x00381f000d0d7f89 */ /* 0x000e5800000e0000 */
[----:B--2---:R-:W-:-:S04]  /*3240*/  @P1 LEA R22, P0, R65, R8, 0x1 ;  /* 0x0000000841161211 */ /* 0x004fc800078008ff */
[----:B---3--:R-:W-:Y:S02]  /*3250*/  @P1 LEA.HI.X R23, R65, R9, R68, 0x1, P0 ;  /* 0x0000000941171211 */ /* 0x008fe400000f0c44 */
[----:B-----5:R-:W-:-:S04]  /*3260*/  @P1 LEA R20, P0, R66, R8, 0x1 ;  /* 0x0000000842141211 */ /* 0x020fc800078008ff */
[-C--:B----4-:R-:W-:Y:S02]  /*3270*/  @P1 LEA.HI.X R21, R66, R9.reuse, R67, 0x1, P0 ;  /* 0x0000000942151211 */ /* 0x090fe400000f0c43 */
[CC--:B------:R-:W-:Y:S01]  /*3280*/  @P1 LEA R18, P0, R63.reuse, R8.reuse, 0x1 ;  /* 0x000000083f121211 */ /* 0x0c0fe200078008ff */
[----:B------:R-:W2:Y:S03]  /*3290*/  SHFL.IDX PT, R11, R11, 0x1, 0x181f ;  /* 0x00381f000b0b7f89 */ /* 0x000ea600000e0000 */
[----:B------:R-:W-:Y:S02]  /*32a0*/  @P1 LEA.HI.X R19, R63, R9, R64, 0x1, P0 ;  /* 0x000000093f131211 */ /* 0x000fe400000f0c40 */
[----:B------:R-:W-:-:S04]  /*32b0*/  @P1 LEA R8, P0, R61, R8, 0x1 ;  /* 0x000000083d081211 */ /* 0x000fc800078008ff */
[----:B------:R-:W-:Y:S02]  /*32c0*/  @P1 LEA.HI.X R9, R61, R9, R62, 0x1, P0 ;  /* 0x000000093d091211 */ /* 0x000fe400000f0c3e */
[----:B------:R-:W-:-:S13]  /*32d0*/  ISETP.GE.AND P0, PT, R17, 0x21, PT ;  /* 0x000000211100780c */ /* 0x000fda0003f06270 */
[----:B-1----:R-:W-:-:S04]  /*32e0*/  @P0 LEA R26, P2, R65, R13, 0x1 ;  /* 0x0000000d411a0211 */ /* 0x002fc800078408ff */
[----:B--2---:R-:W-:Y:S02]  /*32f0*/  @P0 LEA.HI.X R27, R65, R11, R68, 0x1, P2 ;  /* 0x0000000b411b0211 */ /* 0x004fe400010f0c44 */
[----:B------:R-:W-:-:S04]  /*3300*/  @P0 LEA R24, P2, R66, R13, 0x1 ;  /* 0x0000000d42180211 */ /* 0x000fc800078408ff */
[----:B------:R-:W-:Y:S02]  /*3310*/  @P0 LEA.HI.X R25, R66, R11, R67, 0x1, P2 ;  /* 0x0000000b42190211 */ /* 0x000fe400010f0c43 */
[----:B------:R-:W-:-:S13]  /*3320*/  ISETP.GE.AND P2, PT, R65, c[0x0][0x1d4], PT ;  /* 0x0000750041007a0c */ /* 0x000fda0003f46270 */
[----:B------:R1:W-:Y:S04]  /*3330*/  @P1 LDGSTS.E.BYPASS.LTC128B.128 [R60+0x14080], [R22.64], !P2 ;  /* 0x14080000163c1fae */ /* 0x0003e8000d101d52 */
[----:B------:R1:W-:Y:S04]  /*3340*/  @P1 LDGSTS.E.BYPASS.LTC128B.128 [R60+0x15880], [R20.64], !P6 ;  /* 0x15880000143c1fae */ /* 0x0003e8000f101d52 */
[----:B------:R2:W-:Y:S04]  /*3350*/  @P1 LDGSTS.E.BYPASS.LTC128B.128 [R60+0x17080], [R18.64], !P5 ;  /* 0x17080000123c1fae */ /* 0x0005e8000e901d52 */
[----:B------:R3:W-:Y:S04]  /*3360*/  @P1 LDGSTS.E.BYPASS.LTC128B.128 [R60+0x18880], [R8.64], !P4 ;  /* 0x18880000083c1fae */ /* 0x0007e8000e101d52 */
[----:B------:R1:W-:Y:S04]  /*3370*/  @P0 LDGSTS.E.BYPASS.LTC128B.128 [R60+0x15080], [R26.64], !P2 ;  /* 0x150800001a3c0fae */ /* 0x0003e8000d101d52 */
[----:B------:R1:W-:Y:S01]  /*3380*/  @P0 LDGSTS.E.BYPASS.LTC128B.128 [R60+0x16880], [R24.64], !P6 ;  /* 0x16880000183c0fae */ /* 0x0003e2000f101d52 */
[----:B---3--:R-:W-:-:S04]  /*3390*/  @P0 LEA R8, P1, R63, R13, 0x1 ;  /* 0x0000000d3f080211 */ /* 0x008fc800078208ff */
[----:B------:R-:W-:Y:S02]  /*33a0*/  @P0 LEA.HI.X R9, R63, R11, R64, 0x1, P1 ;  /* 0x0000000b3f090211 */ /* 0x000fe400008f0c40 */
[----:B--2---:R-:W-:-:S03]  /*33b0*/  @P0 LEA R18, P1, R61, R13, 0x1 ;  /* 0x0000000d3d120211 */ /* 0x004fc600078208ff */
[----:B------:R1:W-:Y:S01]  /*33c0*/  @P0 LDGSTS.E.BYPASS.LTC128B.128 [R60+0x18080], [R8.64], !P5 ;  /* 0x18080000083c0fae */ /* 0x0003e2000e901d52 */
[----:B------:R-:W-:-:S05]  /*33d0*/  @P0 LEA.HI.X R19, R61, R11, R62, 0x1, P1 ;  /* 0x0000000b3d130211 */ /* 0x000fca00008f0c3e */
[----:B------:R1:W-:Y:S04]  /*33e0*/  @P0 LDGSTS.E.BYPASS.LTC128B.128 [R60+0x19880], [R18.64], !P4 ;  /* 0x19880000123c0fae */ /* 0x0003e8000e101d52 */
.L_x_173:
[----:B--23--:R-:W2:Y:S01]  /*33f0*/  S2R R13, SR_TID.X ;  /* 0x00000000000d7919 */ /* 0x00cea20000002100 */
[----:B------:R-:W-:Y:S01]  /*3400*/  LOP3.LUT R7, R7, 0xffffffe0, RZ, 0xc0, !PT ;  /* 0xffffffe007077812 */ /* 0x000fe200078ec0ff */
[----:B------:R-:W-:Y:S01]  /*3410*/  UISETP.NE.AND UP0, UPT, UR14, URZ, UPT ;  /* 0x0000003f0e00728c */ /* 0x000fe2000bf05270 */
[----:B------:R-:W-:Y:S01]  /*3420*/  SHF.R.S32.HI R11, RZ, 0x1f, R6 ;  /* 0x0000001fff0b7819 */ /* 0x000fe20000011406 */
[----:B-1----:R-:W-:Y:S01]  /*3430*/  IMAD.U32 R19, RZ, RZ, UR28 ;  /* 0x0000001cff137e24 */ /* 0x002fe2000f8e00ff */
[----:B------:R-:W-:Y:S01]  /*3440*/  ULDC UR22, c[0x0][0x324] ;  /* 0x0000c90000167ab9 */ /* 0x000fe20000000800 */
[----:B------:R-:W-:Y:S01]  /*3450*/  FMUL.FTZ R52, R52, c[0x0][0x320] ;  /* 0x0000c80034347a20 */ /* 0x000fe20000410000 */
[----:B------:R-:W-:Y:S01]  /*3460*/  LEA.HI R11, R11, R6, RZ, 0x3 ;  /* 0x000000060b0b7211 */ /* 0x000fe200078f18ff */
[----:B------:R-:W-:Y:S01]  /*3470*/  FMUL.FTZ R53, R53, c[0x0][0x320] ;  /* 0x0000c80035357a20 */ /* 0x000fe20000410000 */
[----:B------:R-:W-:Y:S01]  /*3480*/  PLOP3.LUT P0, PT, PT, PT, UP0, 0x80, 0x0 ;  /* 0x000000000000781c */ /* 0x000fe20003f0f008 */
[----:B------:R-:W-:Y:S01]  /*3490*/  FMUL.FTZ R48, R48, c[0x0][0x320] ;  /* 0x0000c80030307a20 */ /* 0x000fe20000410000 */
[----:B------:R-:W-:Y:S01]  /*34a0*/  LOP3.LUT R11, R11, 0xffffff8, RZ, 0xc0, !PT ;  /* 0x0ffffff80b0b7812 */ /* 0x000fe200078ec0ff */
[----:B------:R-:W-:Y:S01]  /*34b0*/  FMUL.FTZ R49, R49, c[0x0][0x320] ;  /* 0x0000c80031317a20 */ /* 0x000fe20000410000 */
[----:B------:R1:W3:Y:S01]  /*34c0*/  MUFU.TANH R127, R52 ;  /* 0x00000034007f7308 */ /* 0x0002e20000002400 */
[----:B------:R-:W-:Y:S01]  /*34d0*/  ULDC UR28, c[0x0][0x2ac] ;  /* 0x0000ab00001c7ab9 */ /* 0x000fe20000000800 */
[----:B------:R-:W0:Y:S01]  /*34e0*/  LDGDEPBAR ;  /* 0x00000000000079af */ /* 0x000e220000000000 */
[----:B------:R-:W-:Y:S01]  /*34f0*/  IMAD.IADD R11, R6, 0x1, -R11 ;  /* 0x00000001060b7824 */ /* 0x000fe200078e0a0b */
[----:B------:R-:W-:-:S02]  /*3500*/  ULDC UR4, c[0x0][0x1d0] ;  /* 0x0000740000047ab9 */ /* 0x000fc40000000800 */
[----:B------:R-:W-:Y:S02]  /*3510*/  ULOP3.LUT UR22, URZ, UR22, URZ, 0x33, !UPT ;  /* 0x000000163f167292 */ /* 0x000fe4000f8e333f */
[----:B------:R1:W4:Y:S01]  /*3520*/  MUFU.TANH R126, R53 ;  /* 0x00000035007e7308 */ /* 0x0003220000002400 */
[----:B------:R-:W-:Y:S01]  /*3530*/  UIMAD UR4, UR28, UR4, UR29 ;  /* 0x000000041c0472a4 */ /* 0x000fe2000f8e021d */
[----:B--2---:R-:W-:Y:S01]  /*3540*/  LEA.HI R9, R2, R13, RZ, 0x2 ;  /* 0x0000000d02097211 */ /* 0x004fe200078f10ff */
[----:B------:R-:W-:-:S03]  /*3550*/  IMAD.IADD R7, R13, 0x1, -R7 ;  /* 0x000000010d077824 */ /* 0x000fc600078e0a07 */
[----:B------:R-:W-:Y:S02]  /*3560*/  LOP3.LUT R9, R9, 0xfffffffc, RZ, 0xc0, !PT ;  /* 0xfffffffc09097812 */ /* 0x000fe400078ec0ff */
[----:B------:R1:W2:Y:S01]  /*3570*/  MUFU.TANH R125, R48 ;  /* 0x00000030007d7308 */ /* 0x0002a20000002400 */
[----:B------:R-:W-:Y:S02]  /*3580*/  SHF.R.S32.HI R8, RZ, 0x1f, R7 ;  /* 0x0000001fff087819 */ /* 0x000fe40000011407 */
[----:B------:R-:W-:Y:S02]  /*3590*/  IMAD.IADD R9, R13, 0x1, -R9 ;  /* 0x000000010d097824 */ /* 0x000fe400078e0a09 */
[----:B------:R-:W-:-:S03]  /*35a0*/  LEA.HI R8, R8, R7, RZ, 0x2 ;  /* 0x0000000708087211 */ /* 0x000fc600078f10ff */
[----:B------:R1:W1:Y:S01]  /*35b0*/  MUFU.TANH R124, R49 ;  /* 0x00000031007c7308 */ /* 0x0002620000002400 */
[----:B------:R-:W-:Y:S02]  /*35c0*/  LEA.HI R2, R9, R9, RZ, 0x1 ;  /* 0x0000000909027211 */ /* 0x000fe400078f08ff */
[----:B------:R-:W-:Y:S02]  /*35d0*/  LEA.HI.SX32 R6, R8, UR27, 0x1e ;  /* 0x0000001b08067c11 */ /* 0x000fe4000f8ff2ff */
[----:B------:R-:W-:Y:S02]  /*35e0*/  LOP3.LUT R2, R2, 0x1ffffffe, RZ, 0xc0, !PT ;  /* 0x1ffffffe02027812 */ /* 0x000fe400078ec0ff */
[----:B------:R-:W-:Y:S01]  /*35f0*/  LOP3.LUT R8, R8, 0x7ffffffc, RZ, 0xc0, !PT ;  /* 0x7ffffffc08087812 */ /* 0x000fe200078ec0ff */
[----:B------:R-:W-:Y:S02]  /*3600*/  IMAD R6, R11, 0x10, R6 ;  /* 0x000000100b067824 */ /* 0x000fe400078e0206 */
[----:B------:R-:W-:-:S02]  /*3610*/  IMAD.IADD R2, R9, 0x1, -R2 ;  /* 0x0000000109027824 */ /* 0x000fc400078e0a02 */
[----:B------:R-:W-:Y:S02]  /*3620*/  IMAD.IADD R7, R7, 0x1, -R8 ;  /* 0x0000000107077824 */ /* 0x000fe400078e0a08 */
[----:B------:R-:W-:Y:S02]  /*3630*/  IMAD R13, R2, 0x8, R6 ;  /* 0x00000008020d7824 */ /* 0x000fe400078e0206 */
[----:B------:R-:W-:Y:S02]  /*3640*/  IMAD.SHL.U32 R20, R7, 0x2, RZ ;  /* 0x0000000207147824 */ /* 0x000fe400078e00ff */
[----:B------:R-:W-:Y:S01]  /*3650*/  @P0 IMAD.HI.U32 R6, R13, c[0x0][0x2c8], RZ ;  /* 0x0000b2000d060a27 */ /* 0x000fe200078e00ff */
[----:B------:R-:W-:Y:S01]  /*3660*/  PLOP3.LUT P0, PT, PT, PT, UP0, 0x80, 0x0 ;  /* 0x000000000000781c */ /* 0x000fe20003f0f008 */
[----:B------:R-:W-:Y:S01]  /*3670*/  UISETP.NE.AND UP0, UPT, UR13, URZ, UPT ;  /* 0x0000003f0d00728c */ /* 0x000fe2000bf05270 */
[----:B------:R5:W-:Y:S01]  /*3680*/  STL [R1+0x34], R13 ;  /* 0x0000340d01007387 */ /* 0x000be20000100800 */
[----:B------:R-:W-:Y:S01]  /*3690*/  IMAD.MOV.U32 R2, RZ, RZ, R13 ;  /* 0x000000ffff027224 */ /* 0x000fe200078e000d */
[----:B------:R-:W-:Y:S01]  /*36a0*/  IADD3 R19, -R20, 0x1, R19 ;  /* 0x0000000114137810 */ /* 0x000fe20007ffe113 */
[----:B------:R-:W-:Y:S01]  /*36b0*/  FMUL.FTZ R9, R36, c[0x0][0x320] ;  /* 0x0000c80024097a20 */ /* 0x000fe20000410000 */
[C---:B------:R-:W-:Y:S01]  /*36c0*/  IADD3 R18, -R20.reuse, UR4, RZ ;  /* 0x0000000414127c10 */ /* 0x040fe2000fffe1ff */
[----:B------:R-:W-:Y:S01]  /*36d0*/  FMUL.FTZ R11, R41, c[0x0][0x320] ;  /* 0x0000c800290b7a20 */ /* 0x000fe20000410000 */
[----:B------:R-:W-:Y:S01]  /*36e0*/  IADD3 R19, R19, -c[0x0][0x168], RZ ;  /* 0x80005a0013137a10 */ /* 0x000fe20007ffe0ff */
[----:B------:R-:W-:Y:S01]  /*36f0*/  FMUL.FTZ R8, R37, c[0x0][0x320] ;  /* 0x0000c80025087a20 */ /* 0x000fe20000410000 */
[----:B------:R-:W-:Y:S01]  /*3700*/  STL [R1+0x38], R20 ;  /* 0x0000381401007387 */ /* 0x000fe20000100800 */
[----:B------:R-:W1:Y:S01]  /*3710*/  MUFU.TANH R9, R9 ;  /* 0x0000000900097308 */ /* 0x000e620000002400 */
[----:B------:R-:W-:-:S02]  /*3720*/  IADD3 R7, -R20, UR29, RZ ;  /* 0x0000001d14077c10 */ /* 0x000fc4000fffe1ff */
[----:B------:R-:W-:Y:S02]  /*3730*/  @P0 SHF.R.U32.HI R2, RZ, c[0x0][0x2cc], R6 ;  /* 0x0000b300ff020a19 */ /* 0x000fe40000011606 */
[----:B------:R-:W-:Y:S02]  /*3740*/  PLOP3.LUT P0, PT, PT, PT, UP0, 0x40, 0x0 ;  /* 0x000000000000781c */ /* 0x000fe40003f0e808 */
[C---:B------:R-:W-:Y:S01]  /*3750*/  IADD3 R6, R19.reuse, c[0x0][0x328], RZ ;  /* 0x0000ca0013067a10 */ /* 0x040fe20007ffe0ff */
[----:B------:R-:W1:Y:S01]  /*3760*/  SHFL.IDX PT, R17, R2, RZ, 0x1c1f ;  /* 0x001c1fff02117589 */ /* 0x000e6200000e0000 */
[----:B------:R-:W1:Y:S01]  /*3770*/  MUFU.TANH R11, R11 ;  /* 0x0000000b000b7308 */ /* 0x000e620000002400 */
[----:B------:R-:W-:Y:S01]  /*3780*/  IADD3 R19, R19, UR22, RZ ;  /* 0x0000001613137c10 */ /* 0x000fe2000fffe0ff */
[----:B-----5:R-:W-:-:S06]  /*3790*/  FMUL.FTZ R13, R40, c[0x0][0x320] ;  /* 0x0000c800280d7a20 */ /* 0x020fcc0000410000 */
[----:B------:R-:W2:Y:S08]  /*37a0*/  MUFU.TANH R8, R8 ;  /* 0x0000000800087308 */ /* 0x000eb00000002400 */
[----:B------:R-:W2:Y:S01]  /*37b0*/  MUFU.TANH R13, R13 ;  /* 0x0000000d000d7308 */ /* 0x000ea20000002400 */
[--C-:B-1----:R-:W-:Y:S02]  /*37c0*/  IMAD.IADD R21, R6, 0x1, R17.reuse ;  /* 0x0000000106157824 */ /* 0x102fe400078e0211 */
[----:B------:R-:W-:-:S03]  /*37d0*/  IMAD.IADD R20, R19, 0x1, R17 ;  /* 0x0000000113147824 */ /* 0x000fc600078e0211 */
[----:B------:R-:W-:Y:S01]  /*37e0*/  IMNMX R21, R21, R18, PT ;  /* 0x0000001215157217 */ /* 0x000fe20003800200 */
[----:B------:R-:W-:Y:S05]  /*37f0*/  @P0 BRA `(.L_x_174) ;  /* 0x0000015000000947 */ /* 0x000fea0003800000 */
[----:B---34-:R-:W-:Y:S01]  /*3800*/  IMAD.U32 R22, RZ, RZ, UR10 ;  /* 0x0000000aff167e24 */ /* 0x018fe2000f8e00ff */
[----:B------:R-:W-:Y:S04]  /*3810*/  BSSY B0, `(.L_x_175) ;  /* 0x000000f000007945 */ /* 0x000fe80003800000 */
[----:B------:R-:W-:-:S04]  /*3820*/  IADD3 R22, R22, -c[0x0][0x168], R17 ;  /* 0x80005a0016167a10 */ /* 0x000fc80007ffe011 */
[----:B------:R-:W-:-:S13]  /*3830*/  ISETP.GT.AND P0, PT, R22, -0x1, PT ;  /* 0xffffffff1600780c */ /* 0x000fda0003f04270 */
[----:B------:R-:W-:Y:S05]  /*3840*/  @P0 BRA `(.L_x_176) ;  /* 0x0000007000000947 */ /* 0x000fea0003800000 */
[----:B------:R-:W-:Y:S01]  /*3850*/  IMAD.MOV.U32 R17, RZ, RZ, c[0x0][0x32c] ;  /* 0x0000cb00ff117624 */ /* 0x000fe200078e00ff */
[----:B------:R-:W-:-:S04]  /*3860*/  LOP3.LUT R22, RZ, R22, RZ, 0x33, !PT ;  /* 0x00000016ff167212 */ /* 0x000fc800078e33ff */
[----:B------:R-:W-:-:S13]  /*3870*/  ISETP.NE.AND P0, PT, R17, 0x1, PT ;  /* 0x000000011100780c */ /* 0x000fda0003f05270 */
[----:B------:R-:W-:-:S05]  /*3880*/  @P0 IMAD.HI.U32 R17, R22, c[0x0][0x330], RZ ;  /* 0x0000cc0016110a27 */ /* 0x000fca00078e00ff */
[----:B------:R-:W-:-:S04]  /*3890*/  @P0 SHF.R.U32.HI R22, RZ, c[0x0][0x334], R17 ;  /* 0x0000cd00ff160a19 */ /* 0x000fc80000011611 */
[----:B------:R-:W-:Y:S01]  /*38a0*/  LOP3.LUT R22, RZ, R22, RZ, 0x33, !PT ;  /* 0x00000016ff167212 */ /* 0x000fe200078e33ff */
[----:B------:R-:W-:Y:S05]  /*38b0*/  BRA `(.L_x_177) ;  /* 0x0000004000007947 */ /* 0x000fea0003800000 */
.L_x_176:
[----:B------:R-:W-:-:S04]  /*38c0*/  MOV R17, c[0x0][0x32c] ;  /* 0x0000cb0000117a02 */ /* 0x000fc80000000f00 */
[----:B------:R-:W-:-:S13]  /*38d0*/  ISETP.NE.AND P0, PT, R17, 0x1, PT ;  /* 0x000000011100780c */ /* 0x000fda0003f05270 */
[----:B------:R-:W-:-:S05]  /*38e0*/  @P0 IMAD.HI.U32 R17, R22, c[0x0][0x330], RZ ;  /* 0x0000cc0016110a27 */ /* 0x000fca00078e00ff */
[----:B------:R-:W-:Y:S02]  /*38f0*/  @P0 SHF.R.U32.HI R22, RZ, c[0x0][0x334], R17 ;  /* 0x0000cd00ff160a19 */ /* 0x000fe40000011611 */
.L_x_177:
[----:B------:R-:W-:Y:S05]  /*3900*/  BSYNC B0 ;  /* 0x0000000000007941 */ /* 0x000fea0003800000 */
.L_x_175:
[----:B------:R-:W-:-:S05]  /*3910*/  IMAD R22, R22, c[0x0][0x32c], R7 ;  /* 0x0000cb0016167a24 */ /* 0x000fca00078e0207 */
[----:B------:R-:W-:Y:S02]  /*3920*/  IADD3 R17, R22, c[0x0][0x32c], RZ ;  /* 0x0000cb0016117a10 */ /* 0x000fe40007ffe0ff */
[----:B------:R-:W-:Y:S02]  /*3930*/  IMNMX R20, R20, R22, !PT ;  /* 0x0000001614147217 */ /* 0x000fe40007800200 */
[----:B------:R-:W-:Y:S02]  /*3940*/  IMNMX R21, R21, R17, PT ;  /* 0x0000001115157217 */ /* 0x000fe40003800200 */
.L_x_174:
[----:B---34-:R-:W-:Y:S01]  /*3950*/  UISETP.GE.AND UP0, UPT, UR29, 0x1, UPT ;  /* 0x000000011d00788c */ /* 0x018fe2000bf06270 */
[----:B------:R-:W1:Y:S01]  /*3960*/  SHFL.IDX PT, R23, R2, 0x1, 0x1c1f ;  /* 0x003c1f0002177f89 */ /* 0x000e6200000e0000 */
[----:B------:R-:W-:Y:S01]  /*3970*/  UISETP.GE.AND UP6, UPT, UR29, 0x12, UPT ;  /* 0x000000121d00788c */ /* 0x000fe2000bfc6270 */
[----:B------:R-:W-:Y:S01]  /*3980*/  FMUL.FTZ R22, R42, c[0x0][0x320] ;  /* 0x0000c8002a167a20 */ /* 0x000fe20000410000 */
[----:B------:R-:W-:Y:S01]  /*3990*/  UP2UR UR32, UPR, URZ, 0x1 ;  /* 0x000000013f207883 */ /* 0x000fe20008000000 */
[----:B------:R-:W-:Y:S01]  /*39a0*/  FMUL.FTZ R38, R38, c[0x0][0x320] ;  /* 0x0000c80026267a20 */ /* 0x000fe20000410000 */
[----:B------:R-:W-:Y:S01]  /*39b0*/  PLOP3.LUT P0, PT, PT, PT, UP0, 0x40, 0x0 ;  /* 0x000000000000781c */ /* 0x000fe20003f0e808 */
[----:B------:R-:W-:Y:S01]  /*39c0*/  UISETP.GE.AND UP0, UPT, UR29, 0x2, UPT ;  /* 0x000000021d00788c */ /* 0x000fe2000bf06270 */
[----:B------:R-:W-:Y:S01]  /*39d0*/  FMUL.FTZ R39, R39, c[0x0][0x320] ;  /* 0x0000c80027277a20 */ /* 0x000fe20000410000 */
[----:B------:R-:W-:Y:S01]  /*39e0*/  UISETP.GE.AND UP5, UPT, UR29, 0x19, UPT ;  /* 0x000000191d00788c */ /* 0x000fe2000bfa6270 */
[----:B------:R-:W-:Y:S01]  /*39f0*/  ISETP.GT.AND P0, PT, R20, RZ, P0 ;  /* 0x000000ff1400720c */ /* 0x000fe20000704270 */
[----:B------:R-:W-:Y:S01]  /*3a00*/  UP2UR UR31, UPR, URZ, 0x1 ;  /* 0x000000013f1f7883 */ /* 0x000fe20008000000 */
[----:B------:R-:W-:Y:S01]  /*3a10*/  FMUL.FTZ R54, R54, c[0x0][0x320] ;  /* 0x0000c80036367a20 */ /* 0x000fe20000410000 */
[----:B------:R-:W-:Y:S01]  /*3a20*/  UISETP.GE.AND UP4, UPT, UR29, 0x1a, UPT ;  /* 0x0000001a1d00788c */ /* 0x000fe2000bf86270 */
[----:B------:R-:W-:Y:S01]  /*3a30*/  ISETP.LT.OR P0, PT, R21, 0x1, P0 ;  /* 0x000000011500780c */ /* 0x000fe20000701670 */
[----:B------:R-:W-:Y:S01]  /*3a40*/  UISETP.GE.AND UP3, UPT, UR29, 0x21, UPT ;  /* 0x000000211d00788c */ /* 0x000fe2000bf66270 */
[----:B------:R-:W-:Y:S01]  /*3a50*/  FMUL.FTZ R55, R55, c[0x0][0x320] ;  /* 0x0000c80037377a20 */ /* 0x000fe20000410000 */
[----:B------:R-:W-:Y:S01]  /*3a60*/  UISETP.GE.AND UP2, UPT, UR29, 0x22, UPT ;  /* 0x000000221d00788c */ /* 0x000fe2000bf46270 */
[----:B------:R-:W-:Y:S01]  /*3a70*/  FSEL R17, R0, -INF , !P0 ;  /* 0xff80000000117808 */ /* 0x000fe20004000000 */
[----:B------:R-:W-:Y:S01]  /*3a80*/  UISETP.GE.AND UP1, UPT, UR29, 0x29, UPT ;  /* 0x000000291d00788c */ /* 0x000fe2000bf26270 */
[----:B------:R-:W-:Y:S01]  /*3a90*/  PLOP3.LUT P0, PT, PT, PT, UP0, 0x40, 0x0 ;  /* 0x000000000000781c */ /* 0x000fe20003f0e808 */
[----:B------:R-:W-:Y:S01]  /*3aa0*/  UISETP.GE.AND UP0, UPT, UR29, 0x9, UPT ;  /* 0x000000091d00788c */ /* 0x000fe2000bf06270 */
[----:B------:R-:W-:Y:S01]  /*3ab0*/  FMUL.FTZ R0, R47, c[0x0][0x320] ;  /* 0x0000c8002f007a20 */ /* 0x000fe20000410000 */
[----:B------:R-:W-:Y:S01]  /*3ac0*/  UP2UR UR33, UPR, URZ, 0x40 ;  /* 0x000000403f217883 */ /* 0x000fe20008000000 */
[----:B------:R-:W-:Y:S01]  /*3ad0*/  ISETP.GT.AND P0, PT, R20, 0x1, P0 ;  /* 0x000000011400780c */ /* 0x000fe20000704270 */
[----:B------:R-:W-:Y:S01]  /*3ae0*/  UP2UR UR30, UPR, URZ, 0x1 ;  /* 0x000000013f1e7883 */ /* 0x000fe20008000000 */
[----:B------:R-:W-:Y:S01]  /*3af0*/  FMUL.FTZ R50, R50, c[0x0][0x320] ;  /* 0x0000c80032327a20 */ /* 0x000fe20000410000 */
[----:B------:R3:W4:Y:S01]  /*3b00*/  MUFU.TANH R170, R38 ;  /* 0x0000002600aa7308 */ /* 0x0007220000002400 */
[----:B------:R-:W-:Y:S01]  /*3b10*/  ISETP.LT.OR P0, PT, R21, 0x2, P0 ;  /* 0x000000021500780c */ /* 0x000fe20000701670 */
[----:B------:R-:W-:-:S02]  /*3b20*/  FMUL.FTZ R51, R51, c[0x0][0x320] ;  /* 0x0000c80033337a20 */ /* 0x000fc40000410000 */
[----:B------:R-:W-:Y:S01]  /*3b30*/  FMUL.FTZ R43, R43, c[0x0][0x320] ;  /* 0x0000c8002b2b7a20 */ /* 0x000fe20000410000 */
[----:B------:R-:W-:Y:S01]  /*3b40*/  FSEL R16, R16, -INF , !P0 ;  /* 0xff80000010107808 */ /* 0x000fe20004000000 */
[----:B-1----:R-:W-:Y:S01]  /*3b50*/  IMAD.IADD R2, R6, 0x1, R23 ;  /* 0x0000000106027824 */ /* 0x002fe200078e0217 */
[----:B------:R-:W-:Y:S01]  /*3b60*/  PLOP3.LUT P0, PT, PT, PT, UP0, 0x40, 0x0 ;  /* 0x000000000000781c */ /* 0x000fe20003f0e808 */
[----:B------:R-:W-:Y:S01]  /*3b70*/  UISETP.GE.AND UP0, UPT, UR29, 0xa, UPT ;  /* 0x0000000a1d00788c */ /* 0x000fe2000bf06270 */
[----:B------:R3:W1:Y:S02]  /*3b80*/  MUFU.TANH R171, R39 ;  /* 0x0000002700ab7308 */ /* 0x0006640000002400 */
[----:B------:R-:W-:Y:S01]  /*3b90*/  ISETP.GT.AND P0, PT, R20, 0x8, P0 ;  /* 0x000000081400780c */ /* 0x000fe20000704270 */
[----:B------:R-:W-:Y:S01]  /*3ba0*/  UP2UR UR5, UPR, URZ, 0x1 ;  /* 0x000000013f057883 */ /* 0x000fe20008000000 */
[----:B------:R-:W-:Y:S02]  /*3bb0*/  IMNMX R2, R2, R18, PT ;  /* 0x0000001202027217 */ /* 0x000fe40003800200 */
[----:B------:R-:W-:-:S02]  /*3bc0*/  ISETP.LT.OR P0, PT, R21, 0x9, P0 ;  /* 0x000000091500780c */ /* 0x000fc40000701670 */
[----:B------:R-:W2:Y:S02]  /*3bd0*/  MUFU.TANH R0, R0 ;  /* 0x0000000000007308 */ /* 0x000ea40000002400 */
[----:B------:R-:W-:Y:S02]  /*3be0*/  FSEL R15, R15, -INF , !P0 ;  /* 0xff8000000f0f7808 */ /* 0x000fe40004000000 */
[----:B------:R-:W-:Y:S01]  /*3bf0*/  PLOP3.LUT P0, PT, PT, PT, UP0, 0x40, 0x0 ;  /* 0x000000000000781c */ /* 0x000fe20003f0e808 */
[----:B------:R-:W-:-:S03]  /*3c00*/  UISETP.GE.AND UP0, UPT, UR29, 0x11, UPT ;  /* 0x000000111d00788c */ /* 0x000fc6000bf06270 */
[----:B------:R-:W-:Y:S01]  /*3c10*/  ISETP.GT.AND P0, PT, R20, 0x9, P0 ;  /* 0x000000091400780c */ /* 0x000fe20000704270 */
[----:B------:R-:W-:Y:S01]  /*3c20*/  UP2UR UR4, UPR, URZ, 0x1 ;  /* 0x000000013f047883 */ /* 0x000fe20008000000 */
[----:B------:R3:W1:Y:S02]  /*3c30*/  MUFU.TANH R169, R54 ;  /* 0x0000003600a97308 */ /* 0x0006640000002400 */
[----:B------:R-:W-:-:S04]  /*3c40*/  ISETP.LT.OR P0, PT, R21, 0xa, P0 ;  /* 0x0000000a1500780c */ /* 0x000fc80000701670 */
[----:B------:R-:W-:Y:S02]  /*3c50*/  FSEL R14, R14, -INF , !P0 ;  /* 0xff8000000e0e7808 */ /* 0x000fe40004000000 */
[----:B------:R-:W-:Y:S01]  /*3c60*/  PLOP3.LUT P0, PT, PT, PT, UP0, 0x40, 0x0 ;  /* 0x000000000000781c */ /* 0x000fe20003f0e808 */
[----:B------:R-:W-:Y:S01]  /*3c70*/  UISETP.GE.AND UP0, UPT, UR29, 0x2a, UPT ;  /* 0x0000002a1d00788c */ /* 0x000fe2000bf06270 */
[----:B------:R3:W1:Y:S02]  /*3c80*/  MUFU.TANH R168, R55 ;  /* 0x0000003700a87308 */ /* 0x0006640000002400 */
[----:B------:R-:W-:-:S04]  /*3c90*/  ISETP.GT.AND P0, PT, R20, 0x10, P0 ;  /* 0x000000101400780c */ /* 0x000fc80000704270 */
[----:B------:R-:W-:Y:S02]  /*3ca0*/  ISETP.LT.OR P0, PT, R21, 0x11, P0 ;  /* 0x000000111500780c */ /* 0x000fe40000701670 */
[----:B------:R3:W1:Y:S02]  /*3cb0*/  MUFU.TANH R159, R50 ;  /* 0x00000032009f7308 */ /* 0x0006640000002400 */
[----:B--2---:R-:W-:Y:S02]  /*3cc0*/  FSEL R13, R13, -INF , !P0 ;  /* 0xff8000000d0d7808 */ /* 0x004fe40004000000 */
[----:B------:R-:W-:Y:S01]  /*3cd0*/  PLOP3.LUT P0, PT, PT, PT, UP6, 0x40, 0x0 ;  /* 0x000000000000781c */ /* 0x000fe20003f0e868 */
[----:B------:R-:W-:-:S03]  /*3ce0*/  UISETP.NE.AND UP6, UPT, UR13, URZ, UPT ;  /* 0x0000003f0d00728c */ /* 0x000fc6000bfc5270 */
[----:B------:R-:W-:Y:S01]  /*3cf0*/  ISETP.GT.AND P0, PT, R20, 0x11, P0 ;  /* 0x000000111400780c */ /* 0x000fe20000704270 */
[----:B------:R3:W2:Y:S03]  /*3d00*/  MUFU.TANH R158, R51 ;  /* 0x00000033009e7308 */ /* 0x0006a60000002400 */
[----:B------:R-:W-:-:S04]  /*3d10*/  ISETP.LT.OR P0, PT, R21, 0x12, P0 ;  /* 0x000000121500780c */ /* 0x000fc80000701670 */
[----:B------:R-:W-:Y:S01]  /*3d20*/  FSEL R11, R11, -INF , !P0 ;  /* 0xff8000000b0b7808 */ /* 0x000fe20004000000 */
[----:B------:R-:W1:Y:S01]  /*3d30*/  MUFU.TANH R22, R22 ;  /* 0x0000001600167308 */ /* 0x000e620000002400 */
[----:B------:R-:W-:-:S04]  /*3d40*/  PLOP3.LUT P0, PT, PT, PT, UP5, 0x40, 0x0 ;  /* 0x000000000000781c */ /* 0x000fc80003f0e858 */
[----:B------:R-:W-:-:S03]  /*3d50*/  ISETP.GT.AND P0, PT, R20, 0x18, P0 ;  /* 0x000000181400780c */ /* 0x000fc60000704270 */
[----:B------:R3:W1:Y:S01]  /*3d60*/  MUFU.TANH R6, R43 ;  /* 0x0000002b00067308 */ /* 0x0006620000002400 */
[----:B------:R-:W-:-:S04]  /*3d70*/  ISETP.LT.OR P0, PT, R21, 0x19, P0 ;  /* 0x000000191500780c */ /* 0x000fc80000701670 */
[----:B------:R-:W-:Y:S02]  /*3d80*/  FSEL R9, R9, -INF , !P0 ;  /* 0xff80000009097808 */ /* 0x000fe40004000000 */
[----:B------:R-:W-:-:S04]  /*3d90*/  PLOP3.LUT P0, PT, PT, PT, UP4, 0x40, 0x0 ;  /* 0x000000000000781c */ /* 0x000fc80003f0e848 */
[----:B------:R-:W-:-:S04]  /*3da0*/  ISETP.GT.AND P0, PT, R20, 0x19, P0 ;  /* 0x000000191400780c */ /* 0x000fc80000704270 */
        /* <DEDUP_REMOVED lines=15> */
[----:B------:R-:W-:Y:S01]  /*3ea0*/  ISETP.GT.AND P0, PT, R20, 0x29, P0 ;  /* 0x000000291400780c */ /* 0x000fe20000704270 */
[----:B------:R-:W-:-:S03]  /*3eb0*/  FMUL.FTZ R20, R46, c[0x0][0x320] ;  /* 0x0000c8002e147a20 */ /* 0x000fc60000410000 */
[----:B------:R-:W-:Y:S01]  /*3ec0*/  ISETP.LT.OR P0, PT, R21, 0x2a, P0 ;  /* 0x0000002a1500780c */ /* 0x000fe20000701670 */
[----:B------:R-:W-:Y:S02]  /*3ed0*/  IMAD.IADD R21, R19, 0x1, R23 ;  /* 0x0000000113157824 */ /* 0x000fe400078e0217 */
[----:B------:R-:W1:Y:S01]  /*3ee0*/  MUFU.TANH R20, R20 ;  /* 0x0000001400147308 */ /* 0x000e620000002400 */
[----:B------:R-:W-:Y:S02]  /*3ef0*/  FSEL R124, R124, -INF , !P0 ;  /* 0xff8000007c7c7808 */ /* 0x000fe40004000000 */
[----:B------:R-:W-:Y:S01]  /*3f00*/  PLOP3.LUT P0, PT, PT, PT, UP6, 0x40, 0x0 ;  /* 0x000000000000781c */ /* 0x000fe20003f0e868 */
[----:B------:R-:W-:-:S12]  /*3f10*/  UISETP.NE.AND UP6, UPT, UR33, URZ, UPT ;  /* 0x0000003f2100728c */ /* 0x000fd8000bfc5270 */
[----:B------:R-:W-:Y:S05]  /*3f20*/  @P0 BRA `(.L_x_178) ;  /* 0x0000015000000947 */ /* 0x000fea0003800000 */
[----:B-1234-:R-:W-:Y:S01]  /*3f30*/  IMAD.U32 R18, RZ, RZ, UR10 ;  /* 0x0000000aff127e24 */ /* 0x01efe2000f8e00ff */
        /* <DEDUP_REMOVED lines=11> */
.L_x_180:
[----:B------:R-:W-:-:S04]  /*3ff0*/  MOV R18, c[0x0][0x32c] ;  /* 0x0000cb0000127a02 */ /* 0x000fc80000000f00 */
[----:B------:R-:W-:-:S13]  /*4000*/  ISETP.NE.AND P0, PT, R18, 0x1, PT ;  /* 0x000000011200780c */ /* 0x000fda0003f05270 */
[----:B------:R-:W-:-:S05]  /*4010*/  @P0 IMAD.HI.U32 R18, R23, c[0x0][0x330], RZ ;  /* 0x0000cc0017120a27 */ /* 0x000fca00078e00ff */
[----:B------:R-:W-:Y:S02]  /*4020*/  @P0 SHF.R.U32.HI R23, RZ, c[0x0][0x334], R18 ;  /* 0x0000cd00ff170a19 */ /* 0x000fe40000011612 */
.L_x_181:
[----:B------:R-:W-:Y:S05]  /*4030*/  BSYNC B0 ;  /* 0x0000000000007941 */ /* 0x000fea0003800000 */
.L_x_179:
[----:B------:R-:W-:-:S05]  /*4040*/  IMAD R23, R23, c[0x0][0x32c], R7 ;  /* 0x0000cb0017177a24 */ /* 0x000fca00078e0207 */
[----:B------:R-:W-:Y:S02]  /*4050*/  IADD3 R7, R23, c[0x0][0x32c], RZ ;  /* 0x0000cb0017077a10 */ /* 0x000fe40007ffe0ff */
[----:B------:R-:W-:Y:S02]  /*4060*/  IMNMX R21, R21, R23, !PT ;  /* 0x0000001715157217 */ /* 0x000fe40007800200 */
[----:B------:R-:W-:Y:S02]  /*4070*/  IMNMX R2, R2, R7, PT ;  /* 0x0000000702027217 */ /* 0x000fe40003800200 */
.L_x_178:
[----:B-1234-:R-:W-:Y:S01]  /*4080*/  UP2UR UR29, UPR, URZ, 0x10 ;  /* 0x000000103f1d7883 */ /* 0x01efe20008000000 */
[----:B------:R-:W-:Y:S01]  /*4090*/  IMAD.SHL.U32 R252, R5, 0x2, RZ ;  /* 0x0000000205fc7824 */ /* 0x000fe200078e00ff */
[----:B------:R-:W-:Y:S02]  /*40a0*/  UISETP.NE.AND UP4, UPT, UR32, URZ, UPT ;  /* 0x0000003f2000728c */ /* 0x000fe4000bf85270 */
[----:B------:R-:W-:Y:S01]  /*40b0*/  UP2UR UR32, UPR, URZ, 0x8 ;  /* 0x000000083f207883 */ /* 0x000fe20008000000 */
[----:B------:R-:W-:Y:S01]  /*40c0*/  IMAD R250, R4, 0x2, R252 ;  /* 0x0000000204fa7824 */ /* 0x000fe200078e02fc */
[----:B------:R-:W-:Y:S01]  /*40d0*/  UISETP.NE.AND UP3, UPT, UR31, URZ, UPT ;  /* 0x0000003f1f00728c */ /* 0x000fe2000bf65270 */
[----:B------:R-:W-:Y:S01]  /*40e0*/  LDSM.16.MT88.4 R136, [R252+0x4080] ;  /* 0x00408000fc88783b */ /* 0x000fe20000004200 */
[----:B------:R-:W-:Y:S01]  /*40f0*/  PLOP3.LUT P0, PT, PT, PT, UP4, 0x40, 0x0 ;  /* 0x000000000000781c */ /* 0x000fe20003f0e848 */
[----:B------:R-:W-:Y:S01]  /*4100*/  UP2UR UR31, UPR, URZ, 0x4 ;  /* 0x000000043f1f7883 */ /* 0x000fe20008000000 */
[----:B------:R-:W-:Y:S01]  /*4110*/  IMAD R248, R3, 0x2, R250 ;  /* 0x0000000203f87824 */ /* 0x000fe200078e02fa */
[----:B------:R-:W-:Y:S01]  /*4120*/  UISETP.NE.AND UP2, UPT, UR30, URZ, UPT ;  /* 0x0000003f1e00728c */ /* 0x000fe2000bf45270 */
[----:B------:R-:W-:Y:S01]  /*4130*/  ISETP.GT.AND P0, PT, R21, RZ, P0 ;  /* 0x000000ff1500720c */ /* 0x000fe20000704270 */
[----:B------:R-:W-:Y:S01]  /*4140*/  UP2UR UR30, UPR, URZ, 0x2 ;  /* 0x000000023f1e7883 */ /* 0x000fe20008000000 */
[----:B------:R-:W-:Y:S01]  /*4150*/  LDSM.16.MT88.4 R48, [R250+0x5880] ;  /* 0x00588000fa30783b */ /* 0x000fe20000004200 */
[----:B------:R-:W-:Y:S01]  /*4160*/  UISETP.NE.AND UP1, UPT, UR5, URZ, UPT ;  /* 0x0000003f0500728c */ /* 0x000fe2000bf25270 */
[----:B------:R-:W-:Y:S01]  /*4170*/  ISETP.LT.OR P0, PT, R2, 0x1, P0 ;  /* 0x000000010200780c */ /* 0x000fe20000701670 */
[----:B------:R-:W-:Y:S01]  /*4180*/  UP2UR UR5, UPR, URZ, 0x1 ;  /* 0x000000013f057883 */ /* 0x000fe20008000000 */
[----:B------:R-:W-:Y:S01]  /*4190*/  LDSM.16.MT88.4 R72, [R252+0x7080] ;  /* 0x00708000fc48783b */ /* 0x000fe20000004200 */
[----:B------:R-:W-:Y:S01]  /*41a0*/  UISETP.NE.AND UP0, UPT, UR4, URZ, UPT ;  /* 0x0000003f0400728c */ /* 0x000fe2000bf05270 */
[----:B------:R-:W-:Y:S01]  /*41b0*/  FSEL R19, R10, -INF , !P0 ;  /* 0xff8000000a137808 */ /* 0x000fe20004000000 */
[----:B------:R-:W-:Y:S01]  /*41c0*/  UISETP.NE.AND UP4, UPT, UR29, URZ, UPT ;  /* 0x0000003f1d00728c */ /* 0x000fe2000bf85270 */
[----:B------:R-:W-:Y:S01]  /*41d0*/  PLOP3.LUT P0, PT, PT, PT, UP3, 0x40, 0x0 ;  /* 0x000000000000781c */ /* 0x000fe20003f0e838 */
[----:B------:R-:W-:Y:S01]  /*41e0*/  UISETP.NE.AND UP3, UPT, UR32, URZ, UPT ;  /* 0x0000003f2000728c */ /* 0x000fe2000bf65270 */
[----:B------:R-:W-:Y:S01]  /*41f0*/  LDSM.16.MT88.4 R40, [R252+0x5880] ;  /* 0x00588000fc28783b */ /* 0x000fe20000004200 */
[----:B------:R-:W-:Y:S01]  /*4200*/  IMAD R249, R3, 0x2, R252 ;  /* 0x0000000203f97824 */ /* 0x000fe200078e02fc */
[----:B------:R-:W-:Y:S01]  /*4210*/  ISETP.GT.AND P0, PT, R21, 0x1, P0 ;  /* 0x000000011500780c */ /* 0x000fe20000704270 */
[----:B------:R-:W-:Y:S01]  /*4220*/  UIADD3 UR23, UR23, -0x2, URZ ;  /* 0xfffffffe17177890 */ /* 0x000fe2000fffe03f */
[----:B------:R-:W-:Y:S02]  /*4230*/  LDSM.16.MT88.4 R96, [R248+0x7080] ;  /* 0x00708000f860783b */ /* 0x000fe40000004200 */
[----:B------:R-:W-:-:S02]  /*4240*/  ISETP.LT.OR P0, PT, R2, 0x2, P0 ;  /* 0x000000020200780c */ /* 0x000fc40000701670 */
[----:B------:R-:W-:Y:S02]  /*4250*/  LDSM.16.MT88.4 R64, [R248+0x5880] ;  /* 0x00588000f840783b */ /* 0x000fe40000004200 */
[----:B------:R-:W-:Y:S02]  /*4260*/  FSEL R18, R12, -INF , !P0 ;  /* 0xff8000000c127808 */ /* 0x000fe40004000000 */
[----:B------:R-:W-:Y:S01]  /*4270*/  PLOP3.LUT P0, PT, PT, PT, UP2, 0x40, 0x0 ;  /* 0x000000000000781c */ /* 0x000fe20003f0e828 */
[----:B------:R-:W-:Y:S01]  /*4280*/  UISETP.NE.AND UP2, UPT, UR31, URZ, UPT ;  /* 0x0000003f1f00728c */ /* 0x000fe2000bf45270 */
[----:B------:R-:W-:Y:S02]  /*4290*/  LDSM.16.MT88.4 R104, [R252+0x8880] ;  /* 0x00888000fc68783b */ /* 0x000fe40000004200 */
[----:B------:R-:W-:Y:S02]  /*42a0*/  ISETP.GT.AND P0, PT, R21, 0x8, P0 ;  /* 0x000000081500780c */ /* 0x000fe40000704270 */
        /* <DEDUP_REMOVED lines=14> */
[----:B------:R-:W-:Y:S01]  /*4390*/  FMNMX.FTZ R0, R17, R16, !PT ;  /* 0x0000001011007209 */ /* 0x000fe20007810000 */
[----:B------:R-:W-:Y:S01]  /*43a0*/  LDSM.16.MT88.4 R152, [R249+0x4080] ;  /* 0x00408000f998783b */ /* 0x000fe20000004200 */
[----:B------:R-:W-:Y:S01]  /*43b0*/  ISETP.GT.AND P0, PT, R21, 0x10, P0 ;  /* 0x000000101500780c */ /* 0x000fe20000704270 */
[----:B------:R-:W-:Y:S01]  /*43c0*/  ULDC.64 UR4, c[0x0][0x2c8] ;  /* 0x0000b20000047ab9 */ /* 0x000fe20000000a00 */
[----:B------:R-:W-:Y:S01]  /*43d0*/  FMNMX.FTZ R0, R15, R0, !PT ;  /* 0x000000000f007209 */ /* 0x000fe20007810000 */
[----:B------:R-:W-:Y:S01]  /*43e0*/  LDSM.16.MT88.4 R56, [R249+0x5880] ;  /* 0x00588000f938783b */ /* 0x000fe20000004200 */
[----:B------:R-:W-:Y:S01]  /*43f0*/  ISETP.LT.OR P0, PT, R2, 0x11, P0 ;  /* 0x000000110200780c */ /* 0x000fe20000701670 */
[----:B------:R-:W-:Y:S01]  /*4400*/  UIMAD.WIDE.U32 UR30, UR27, UR4, URZ ;  /* 0x000000041b1e72a5 */ /* 0x000fe2000f8e003f */
[----:B------:R-:W-:Y:S01]  /*4410*/  FMNMX.FTZ R0, R14, R0, !PT ;  /* 0x000000000e007209 */ /* 0x000fe20007810000 */
[----:B------:R-:W-:Y:S01]  /*4420*/  LDSM.16.MT88.4 R80, [R250+0x7080] ;  /* 0x00708000fa50783b */ /* 0x000fe20000004200 */
[----:B------:R-:W-:-:S02]  /*4430*/  FSEL R7, R22, -INF , !P0 ;  /* 0xff80000016077808 */ /* 0x000fc40004000000 */
[----:B------:R-:W-:Y:S01]  /*4440*/  PLOP3.LUT P0, PT, PT, PT, UP6, 0x40, 0x0 ;  /* 0x000000000000781c */ /* 0x000fe20003f0e868 */
[----:B------:R-:W-:Y:S01]  /*4450*/  LDSM.16.MT88.4 R24, [R249+0x4880] ;  /* 0x00488000f918783b */ /* 0x000fe20000004200 */
[----:B------:R-:W-:Y:S01]  /*4460*/  FMNMX.FTZ R0, R13, R0, !PT ;  /* 0x000000000d007209 */ /* 0x000fe20007810000 */
[----:B------:R-:W-:Y:S01]  /*4470*/  UISETP.NE.AND UP6, UPT, UR13, URZ, UPT ;  /* 0x0000003f0d00728c */ /* 0x000fe2000bfc5270 */
[----:B------:R-:W-:Y:S02]  /*4480*/  ISETP.GT.AND P0, PT, R21, 0x11, P0 ;  /* 0x000000111500780c */ /* 0x000fe40000704270 */
[----:B------:R-:W-:Y:S02]  /*4490*/  FMNMX.FTZ R0, R11, R0, !PT ;  /* 0x000000000b007209 */ /* 0x000fe40007810000 */
[----:B------:R-:W-:Y:S02]  /*44a0*/  ISETP.LT.OR P0, PT, R2, 0x12, P0 ;  /* 0x000000120200780c */ /* 0x000fe40000701670 */
[----:B------:R-:W-:-:S02]  /*44b0*/  FMNMX.FTZ R0, R9, R0, !PT ;  /* 0x0000000009007209 */ /* 0x000fc40007810000 */
[----:B------:R-:W-:Y:S02]  /*44c0*/  FSEL R6, R6, -INF , !P0 ;  /* 0xff80000006067808 */ /* 0x000fe40004000000 */
[----:B------:R-:W-:Y:S01]  /*44d0*/  PLOP3.LUT P0, PT, PT, PT, UP5, 0x40, 0x0 ;  /* 0x000000000000781c */ /* 0x000fe20003f0e858 */
[----:B------:R-:W-:Y:S01]  /*44e0*/  UISETP.NE.AND UP5, UPT, UR14, URZ, UPT ;  /* 0x0000003f0e00728c */ /* 0x000fe2000bfa5270 */
[----:B------:R-:W-:Y:S02]  /*44f0*/  FMNMX.FTZ R0, R8, R0, !PT ;  /* 0x0000000008007209 */ /* 0x000fe40007810000 */
[----:B------:R-:W-:Y:S02]  /*4500*/  ISETP.GT.AND P0, PT, R21, 0x18, P0 ;  /* 0x000000181500780c */ /* 0x000fe40000704270 */
[----:B------:R-:W-:Y:S02]  /*4510*/  FMNMX.FTZ R0, R127, R0, !PT ;  /* 0x000000007f007209 */ /* 0x000fe40007810000 */
[----:B------:R-:W-:-:S02]  /*4520*/  ISETP.LT.OR P0, PT, R2, 0x19, P0 ;  /* 0x000000190200780c */ /* 0x000fc40000701670 */
[----:B------:R-:W-:Y:S02]  /*4530*/  FMNMX.FTZ R0, R126, R0, !PT ;  /* 0x000000007e007209 */ /* 0x000fe40007810000 */
[----:B------:R-:W-:Y:S01]  /*4540*/  FSEL R170, R170, -INF , !P0 ;  /* 0xff800000aaaa7808 */ /* 0x000fe20004000000 */
[----:B------:R-:W-:Y:S01]  /*4550*/  @UP5 UMOV UR29, UR31 ;  /* 0x0000001f001d5c82 */ /* 0x000fe20008000000 */
[----:B------:R-:W-:Y:S01]  /*4560*/  PLOP3.LUT P0, PT, PT, PT, UP4, 0x40, 0x0 ;  /* 0x000000000000781c */ /* 0x000fe20003f0e848 */
[----:B------:R-:W-:Y:S01]  /*4570*/  @UP5 USHF.R.U32.HI UR27, URZ, UR5, UR29 ;  /* 0x000000053f1b5299 */ /* 0x000fe2000801161d */
[----:B------:R-:W-:Y:S02]  /*4580*/  FMNMX.FTZ R0, R125, R0, !PT ;  /* 0x000000007d007209 */ /* 0x000fe40007810000 */
[----:B------:R-:W-:Y:S01]  /*4590*/  ISETP.GT.AND P0, PT, R21, 0x19, P0 ;  /* 0x000000191500780c */ /* 0x000fe20000704270 */
[----:B------:R-:W-:Y:S01]  /*45a0*/  UIADD3 UR4, UR26, UR27, URZ ;  /* 0x0000001b1a047290 */ /* 0x000fe2000fffe03f */
[----:B------:R-:W-:-:S02]  /*45b0*/  FMNMX.FTZ R0, R124, R0, !PT ;  /* 0x000000007c007209 */ /* 0x000fc40007810000 */
[----:B------:R-:W-:Y:S01]  /*45c0*/  ISETP.LT.OR P0, PT, R2, 0x1a, P0 ;  /* 0x0000001a0200780c */ /* 0x000fe20000701670 */
[----:B------:R-:W-:Y:S02]  /*45d0*/  ULDC UR27, c[0x0][0x328] ;  /* 0x0000ca00001b7ab9 */ /* 0x000fe40000000800 */
[----:B------:R-:W-:Y:S01]  /*45e0*/  UIADD3 UR27, UR4, UR27, URZ ;  /* 0x0000001b041b7290 */ /* 0x000fe2000fffe03f */
        /* <DEDUP_REMOVED lines=15> */
[----:B------:R-:W-:Y:S02]  /*46e0*/  ISETP.LT.OR P0, PT, R2, 0x2a, P0 ;  /* 0x0000002a0200780c */ /* 0x000fe40000701670 */
[----:B------:R-:W1:Y:S02]  /*46f0*/  SHFL.BFLY PT, R2, R0, 0x2, 0x1f ;  /* 0x0c401f0000027f89 */ /* 0x000e6400000e0000 */
[----:B------:R-:W-:Y:S02]  /*4700*/  FSEL R158, R158, -INF , !P0 ;  /* 0xff8000009e9e7808 */ /* 0x000fe40004000000 */
[----:B-1----:R-:W-:-:S05]  /*4710*/  FMNMX.FTZ R2, R0, R2, !PT ;  /* 0x0000000200027209 */ /* 0x002fca0007810000 */
[----:B------:R-:W1:Y:S02]  /*4720*/  SHFL.BFLY PT, R0, R2, 0x1, 0x1f ;  /* 0x0c201f0002007f89 */ /* 0x000e6400000e0000 */
[----:B-1----:R-:W-:Y:S02]  /*4730*/  FMNMX.FTZ R0, R2, R0, !PT ;  /* 0x0000000002007209 */ /* 0x002fe40007810000 */
[----:B------:R-:W-:Y:S02]  /*4740*/  FMNMX.FTZ R2, R19, R18, !PT ;  /* 0x0000001213027209 */ /* 0x000fe40007810000 */
[C---:B------:R-:W-:Y:S01]  /*4750*/  FSETP.NEU.FTZ.AND P0, PT, R0.reuse, -INF , PT ;  /* 0xff8000000000780b */ /* 0x040fe20003f1d000 */
[----:B------:R-:W-:Y:S01]  /*4760*/  FMUL.FTZ R173, R0, c[0x0][0x2d0] ;  /* 0x0000b40000ad7a20 */ /* 0x000fe20000410000 */
[----:B------:R-:W-:-:S04]  /*4770*/  FMNMX.FTZ R2, R12, R2, !PT ;  /* 0x000000020c027209 */ /* 0x000fc80007810000 */
[----:B------:R-:W-:Y:S02]  /*4780*/  FMNMX.FTZ R2, R10, R2, !PT ;  /* 0x000000020a027209 */ /* 0x000fe40007810000 */
[----:B------:R-:W-:Y:S02]  /*4790*/  FSEL R173, R173, RZ, P0 ;  /* 0x000000ffadad7208 */ /* 0x000fe40000000000 */
[----:B------:R-:W-:-:S03]  /*47a0*/  FMNMX.FTZ R2, R7, R2, !PT ;  /* 0x0000000207027209 */ /* 0x000fc60007810000 */
[--C-:B------:R-:W-:Y:S01]  /*47b0*/  FFMA.FTZ R110, R17, c[0x0][0x2d0], -R173.reuse ;  /* 0x0000b400116e7a23 */ /* 0x100fe200000108ad */
[----:B------:R-:W-:Y:S01]  /*47c0*/  FMNMX.FTZ R2, R6, R2, !PT ;  /* 0x0000000206027209 */ /* 0x000fe20007810000 */
[--C-:B------:R-:W-:Y:S02]  /*47d0*/  FFMA.FTZ R109, R16, c[0x0][0x2d0], -R173.reuse ;  /* 0x0000b400106d7a23 */ /* 0x100fe400000108ad */
[--C-:B------:R-:W-:Y:S01]  /*47e0*/  FFMA.FTZ R108, R15, c[0x0][0x2d0], -R173.reuse ;  /* 0x0000b4000f6c7a23 */ /* 0x100fe200000108ad */
[----:B------:R-:W-:Y:S01]  /*47f0*/  FMNMX.FTZ R2, R170, R2, !PT ;  /* 0x00000002aa027209 */ /* 0x000fe20007810000 */
[--C-:B------:R-:W-:Y:S01]  /*4800*/  FFMA.FTZ R120, R14, c[0x0][0x2d0], -R173.reuse ;  /* 0x0000b4000e787a23 */ /* 0x100fe200000108ad */
[----:B------:R-:W-:Y:S01]  /*4810*/  MUFU.EX2 R110, R110 ;  /* 0x0000006e006e7308 */ /* 0x000fe20000000800 */
[--C-:B------:R-:W-:Y:S01]  /*4820*/  FFMA.FTZ R116, R11, c[0x0][0x2d0], -R173.reuse ;  /* 0x0000b4000b747a23 */ /* 0x100fe200000108ad */
[----:B------:R-:W-:Y:S01]  /*4830*/  FMNMX.FTZ R2, R171, R2, !PT ;  /* 0x00000002ab027209 */ /* 0x000fe20007810000 */
[----:B------:R-:W-:-:S02]  /*4840*/  FFMA.FTZ R172, R9, c[0x0][0x2d0], -R173 ;  /* 0x0000b40009ac7a23 */ /* 0x000fc400000108ad */
[--C-:B------:R-:W-:Y:S01]  /*4850*/  FFMA.FTZ R157, R8, c[0x0][0x2d0], -R173.reuse ;  /* 0x0000b400089d7a23 */ /* 0x100fe200000108ad */
[----:B------:R-:W-:Y:S01]  /*4860*/  FMNMX.FTZ R2, R169, R2, !PT ;  /* 0x00000002a9027209 */ /* 0x000fe20007810000 */
[----:B------:R-:W-:Y:S01]  /*4870*/  FFMA.FTZ R119, R13, c[0x0][0x2d0], -R173 ;  /* 0x0000b4000d777a23 */ /* 0x000fe200000108ad */
[----:B------:R-:W1:Y:S02]  /*4880*/  MUFU.EX2 R109, R109 ;  /* 0x0000006d006d7308 */ /* 0x000e640000000800 */
[----:B------:R-:W-:-:S04]  /*4890*/  FMNMX.FTZ R2, R168, R2, !PT ;  /* 0x00000002a8027209 */ /* 0x000fc80007810000 */
[----:B------:R-:W-:Y:S02]  /*48a0*/  FMNMX.FTZ R2, R159, R2, !PT ;  /* 0x000000029f027209 */ /* 0x000fe40007810000 */
[----:B------:R-:W2:Y:S02]  /*48b0*/  MUFU.EX2 R108, R108 ;  /* 0x0000006c006c7308 */ /* 0x000ea40000000800 */
[----:B------:R-:W-:-:S05]  /*48c0*/  FMNMX.FTZ R2, R158, R2, !PT ;  /* 0x000000029e027209 */ /* 0x000fca0007810000 */
[----:B------:R-:W3:Y:S01]  /*48d0*/  SHFL.BFLY PT, R20, R2, 0x2, 0x1f ;  /* 0x0c401f0002147f89 */ /* 0x000ee200000e0000 */
[----:B------:R-:W4:Y:S01]  /*48e0*/  MUFU.EX2 R120, R120 ;  /* 0x0000007800787308 */ /* 0x000f220000000800 */
[----:B-1----:R-:W-:Y:S01]  /*48f0*/  F2FP.PACK_AB R128, R109, R110 ;  /* 0x0000006e6d80723e */ /* 0x002fe200000000ff */
[----:B------:R-:W-:-:S06]  /*4900*/  FADD.FTZ R3, R110, R109 ;  /* 0x0000006d6e037221 */ /* 0x000fcc0000010000 */
[----:B------:R-:W-:Y:S01]  /*4910*/  MUFU.EX2 R119, R119 ;  /* 0x0000007700777308 */ /* 0x000fe20000000800 */
[----:B--2---:R-:W-:Y:S01]  /*4920*/  FADD.FTZ R3, R108, R3 ;  /* 0x000000036c037221 */ /* 0x004fe20000010000 */
[----:B----4-:R-:W-:-:S06]  /*4930*/  F2FP.PACK_AB R130, R120, R108 ;  /* 0x0000006c7882723e */ /* 0x010fcc00000000ff */
[----:B------:R-:W1:Y:S01]  /*4940*/  MUFU.EX2 R116, R116 ;  /* 0x0000007400747308 */ /* 0x000e620000000800 */
[----:B------:R-:W-:Y:S01]  /*4950*/  FADD.FTZ R3, R120, R3 ;  /* 0x0000000378037221 */ /* 0x000fe20000010000 */
[----:B---3--:R-:W-:-:S06]  /*4960*/  FMNMX.FTZ R20, R2, R20, !PT ;  /* 0x0000001402147209 */ /* 0x008fcc0007810000 */
[----:B------:R-:W-:Y:S01]  /*4970*/  MUFU.EX2 R172, R172 ;  /* 0x000000ac00ac7308 */ /* 0x000fe20000000800 */
[----:B------:R-:W2:Y:S07]  /*4980*/  SHFL.BFLY PT, R2, R20, 0x1, 0x1f ;  /* 0x0c201f0014027f89 */ /* 0x000eae00000e0000 */
[----:B------:R-:W3:Y:S01]  /*4990*/  MUFU.EX2 R157, R157 ;  /* 0x0000009d009d7308 */ /* 0x000ee20000000800 */
[----:B-1----:R-:W-:Y:S02]  /*49a0*/  F2FP.PACK_AB R4, R116, R119 ;  /* 0x000000777404723e */ /* 0x002fe400000000ff */
[----:B--2---:R-:W-:-:S02]  /*49b0*/  FMNMX.FTZ R2, R20, R2, !PT ;  /* 0x0000000214027209 */ /* 0x004fc40007810000 */
[----:B------:R-:W-:Y:S02]  /*49c0*/  LDSM.16.MT88.4 R20, [R249+0x6080] ;  /* 0x00608000f914783b */ /* 0x000fe40000004200 */
[C---:B------:R-:W-:Y:S01]  /*49d0*/  FSETP.NEU.FTZ.AND P0, PT, R2.reuse, -INF , PT ;  /* 0xff8000000200780b */ /* 0x040fe20003f1d000 */
[----:B------:R-:W-:-:S05]  /*49e0*/  FMUL.FTZ R156, R2, c[0x0][0x2d0] ;  /* 0x0000b400029c7a20 */ /* 0x000fca0000410000 */
[----:B------:R-:W-:Y:S02]  /*49f0*/  FSEL R156, R156, RZ, P0 ;  /* 0x000000ff9c9c7208 */ /* 0x000fe40000000000 */
[----:B------:R-:W-:-:S03]  /*4a00*/  PLOP3.LUT P0, PT, PT, PT, UP6, 0x40, 0x0 ;  /* 0x000000000000781c */ /* 0x000fc60003f0e868 */
[--C-:B------:R-:W-:Y:S02]  /*4a10*/  FFMA.FTZ R118, R19, c[0x0][0x2d0], -R156.reuse ;  /* 0x0000b40013767a23 */ /* 0x100fe4000001089c */
[--C-:B------:R-:W-:Y:S02]  /*4a20*/  FFMA.FTZ R122, R18, c[0x0][0x2d0], -R156.reuse ;  /* 0x0000b400127a7a23 */ /* 0x100fe4000001089c */
[--C-:B------:R-:W-:Y:S01]  /*4a30*/  FFMA.FTZ R121, R12, c[0x0][0x2d0], -R156.reuse ;  /* 0x0000b4000c797a23 */ /* 0x100fe2000001089c */
[----:B------:R-:W-:Y:S01]  /*4a40*/  LDSM.16.MT88.4 R16, [R248+0x4880] ;  /* 0x00488000f810783b */ /* 0x000fe20000004200 */
[--C-:B------:R-:W-:Y:S01]  /*4a50*/  FFMA.FTZ R117, R10, c[0x0][0x2d0], -R156.reuse ;  /* 0x0000b4000a757a23 */ /* 0x100fe2000001089c */
[----:B------:R-:W-:Y:S01]  /*4a60*/  MUFU.EX2 R118, R118 ;  /* 0x0000007600767308 */ /* 0x000fe20000000800 */
[--C-:B------:R-:W-:Y:S01]  /*4a70*/  FFMA.FTZ R175, R7, c[0x0][0x2d0], -R156.reuse ;  /* 0x0000b40007af7a23 */ /* 0x100fe2000001089c */
[----:B------:R-:W1:Y:S01]  /*4a80*/  LDSM.16.MT88.4 R8, [R252+0x4880] ;  /* 0x00488000fc08783b */ /* 0x000e620000004200 */
[--C-:B------:R-:W-:Y:S01]  /*4a90*/  FFMA.FTZ R174, R6, c[0x0][0x2d0], -R156.reuse ;  /* 0x0000b40006ae7a23 */ /* 0x100fe2000001089c */
[----:B---3--:R-:W-:Y:S01]  /*4aa0*/  F2FP.PACK_AB R6, R157, R172 ;  /* 0x000000ac9d06723e */ /* 0x008fe200000000ff */
[--C-:B------:R-:W-:Y:S01]  /*4ab0*/  FFMA.FTZ R170, R170, c[0x0][0x2d0], -R156.reuse ;  /* 0x0000b400aaaa7a23 */ /* 0x100fe2000001089c */
[----:B------:R-:W2:Y:S01]  /*4ac0*/  LDSM.16.MT88.4 R12, [R252+0x6080] ;  /* 0x00608000fc0c783b */ /* 0x000ea20000004200 */
[----:B------:R-:W-:Y:S01]  /*4ad0*/  FFMA.FTZ R171, R171, c[0x0][0x2d0], -R156 ;  /* 0x0000b400abab7a23 */ /* 0x000fe2000001089c */
[----:B------:R-:W3:Y:S08]  /*4ae0*/  MUFU.EX2 R122, R122 ;  /* 0x0000007a007a7308 */ /* 0x000ef00000000800 */
[----:B------:R-:W-:Y:S08]  /*4af0*/  MUFU.EX2 R121, R121 ;  /* 0x0000007900797308 */ /* 0x000ff00000000800 */
[----:B------:R-:W4:Y:S01]  /*4b00*/  MUFU.EX2 R117, R117 ;  /* 0x0000007500757308 */ /* 0x000f220000000800 */
[----:B---3--:R-:W-:Y:S01]  /*4b10*/  F2FP.PACK_AB R129, R122, R118 ;  /* 0x000000767a81723e */ /* 0x008fe200000000ff */
[----:B------:R-:W-:-:S06]  /*4b20*/  FADD.FTZ R118, R118, R122 ;  /* 0x0000007a76767221 */ /* 0x000fcc0000010000 */
[----:B------:R-:W-:Y:S01]  /*4b30*/  MUFU.EX2 R175, R175 ;  /* 0x000000af00af7308 */ /* 0x000fe20000000800 */
[----:B----4-:R-:W-:-:S07]  /*4b40*/  F2FP.PACK_AB R131, R117, R121 ;  /* 0x000000797583723e */ /* 0x010fce00000000ff */
[----:B------:R-:W3:Y:S01]  /*4b50*/  MUFU.EX2 R174, R174 ;  /* 0x000000ae00ae7308 */ /* 0x000ee20000000800 */
[C---:B------:R-:W-:Y:S07]  /*4b60*/  HMMA.16816.F32 R132, R128.reuse, R136, RZ ;  /* 0x000000888084723c */ /* 0x040fee00000018ff */
[----:B------:R-:W-:Y:S01]  /*4b70*/  MUFU.EX2 R170, R170 ;  /* 0x000000aa00aa7308 */ /* 0x000fe20000000800 */
[C---:B------:R-:W-:Y:S07]  /*4b80*/  HMMA.16816.F32 R136, R128.reuse, R138, RZ ;  /* 0x0000008a8088723c */ /* 0x040fee00000018ff */
[----:B------:R-:W4:Y:S01]  /*4b90*/  MUFU.EX2 R171, R171 ;  /* 0x000000ab00ab7308 */ /* 0x000f220000000800 */
[----:B---3--:R-:W-:Y:S01]  /*4ba0*/  F2FP.PACK_AB R5, R174, R175 ;  /* 0x000000afae05723e */ /* 0x008fe200000000ff */
[C---:B------:R-:W-:Y:S08]  /*4bb0*/  HMMA.16816.F32 R44, R128.reuse, R48, RZ ;  /* 0x00000030802c723c */ /* 0x040ff000000018ff */
[----:B------:R-:W-:Y:S01]  /*4bc0*/  HMMA.16816.F32 R48, R128, R50, RZ ;  /* 0x000000328030723c */ /* 0x000fe200000018ff */
[----:B----4-:R-:W-:-:S07]  /*4bd0*/  F2FP.PACK_AB R7, R171, R170 ;  /* 0x000000aaab07723e */ /* 0x010fce00000000ff */
[----:B------:R-:W-:Y:S08]  /*4be0*/  HMMA.16816.F32 R68, R128, R72, RZ ;  /* 0x000000488044723c */ /* 0x000ff000000018ff */
[C---:B-1----:R-:W-:Y:S08]  /*4bf0*/  HMMA.16816.F32 R132, R4.reuse, R8, R132 ;  /* 0x000000080484723c */ /* 0x042ff00000001884 */
[----:B------:R-:W-:Y:S01]  /*4c00*/  HMMA.16816.F32 R136, R4, R10, R136 ;  /* 0x0000000a0488723c */ /* 0x000fe20000001888 */
[----:B------:R-:W1:Y:S07]  /*4c10*/  LDSM.16.MT88.4 R8, [R250+0x6080] ;  /* 0x00608000fa08783b */ /* 0x000e6e0000004200 */
[C---:B------:R-:W-:Y:S08]  /*4c20*/  HMMA.16816.F32 R72, R128.reuse, R74, RZ ;  /* 0x0000004a8048723c */ /* 0x040ff000000018ff */
[C---:B------:R-:W-:Y:S08]  /*4c30*/  HMMA.16816.F32 R36, R128.reuse, R40, RZ ;  /* 0x000000288024723c */ /* 0x040ff000000018ff */
[C---:B------:R-:W-:Y:S08]  /*4c40*/  HMMA.16816.F32 R40, R128.reuse, R42, RZ ;  /* 0x0000002a8028723c */ /* 0x040ff000000018ff */
[----:B------:R-:W-:Y:S08]  /*4c50*/  HMMA.16816.F32 R92, R128, R96, RZ ;  /* 0x00000060805c723c */ /* 0x000ff000000018ff */
[C---:B--2---:R-:W-:Y:S08]  /*4c60*/  HMMA.16816.F32 R36, R4.reuse, R12, R36 ;  /* 0x0000000c0424723c */ /* 0x044ff00000001824 */
[C---:B-1----:R-:W-:Y:S08]  /*4c70*/  HMMA.16816.F32 R44, R4.reuse, R8, R44 ;  /* 0x00000008042c723c */ /* 0x042ff0000000182c */
[C---:B------:R-:W-:Y:S01]  /*4c80*/  HMMA.16816.F32 R48, R4.reuse, R10, R48 ;  /* 0x0000000a0430723c */ /* 0x040fe20000001830 */
[----:B------:R-:W1:Y:S07]  /*4c90*/  LDSM.16.MT88.4 R8, [R252+0x7880] ;  /* 0x00788000fc08783b */ /* 0x000e6e0000004200 */
[----:B------:R-:W-:Y:S01]  /*4ca0*/  HMMA.16816.F32 R40, R4, R14, R40 ;  /* 0x0000000e0428723c */ /* 0x000fe20000001828 */
[----:B------:R-:W2:Y:S07]  /*4cb0*/  LDSM.16.MT88.4 R12, [R248+0x6080] ;  /* 0x00608000f80c783b */ /* 0x000eae0000004200 */
[C---:B------:R-:W-:Y:S08]  /*4cc0*/  HMMA.16816.F32 R96, R128.reuse, R98, RZ ;  /* 0x000000628060723c */ /* 0x040ff000000018ff */
[C---:B------:R-:W-:Y:S08]  /*4cd0*/  HMMA.16816.F32 R60, R128.reuse, R64, RZ ;  /* 0x00000040803c723c */ /* 0x040ff000000018ff */
[C---:B------:R-:W-:Y:S08]  /*4ce0*/  HMMA.16816.F32 R64, R128.reuse, R66, RZ ;  /* 0x000000428040723c */ /* 0x040ff000000018ff */
[----:B------:R-:W-:Y:S08]  /*4cf0*/  HMMA.16816.F32 R100, R128, R104, RZ ;  /* 0x000000688064723c */ /* 0x000ff000000018ff */
[C---:B-1----:R-:W-:Y:S08]  /*4d00*/  HMMA.16816.F32 R68, R4.reuse, R8, R68 ;  /* 0x000000080444723c */ /* 0x042ff00000001844 */
[C---:B------:R-:W-:Y:S01]  /*4d10*/  HMMA.16816.F32 R72, R4.reuse, R10, R72 ;  /* 0x0000000a0448723c */ /* 0x040fe20000001848 */
[----:B------:R-:W1:Y:S07]  /*4d20*/  LDSM.16.MT88.4 R8, [R248+0x7880] ;  /* 0x00788000f808783b */ /* 0x000e6e0000004200 */
[C---:B--2---:R-:W-:Y:S08]  /*4d30*/  HMMA.16816.F32 R60, R4.reuse, R12, R60 ;  /* 0x0000000c043c723c */ /* 0x044ff0000000183c */
[----:B------:R-:W-:Y:S01]  /*4d40*/  HMMA.16816.F32 R64, R4, R14, R64 ;  /* 0x0000000e0440723c */ /* 0x000fe20000001840 */
[----:B------:R-:W2:Y:S07]  /*4d50*/  LDSM.16.MT88.4 R12, [R249+0x7880] ;  /* 0x00788000f90c783b */ /* 0x000eae0000004200 */
[C---:B------:R-:W-:Y:S08]  /*4d60*/  HMMA.16816.F32 R104, R128.reuse, R106, RZ ;  /* 0x0000006a8068723c */ /* 0x040ff000000018ff */
[C---:B------:R-:W-:Y:S08]  /*4d70*/  HMMA.16816.F32 R84, R128.reuse, R88, RZ ;  /* 0x000000588054723c */ /* 0x040ff000000018ff */
[----:B------:R-:W-:Y:S08]  /*4d80*/  HMMA.16816.F32 R88, R128, R90, RZ ;  /* 0x0000005a8058723c */ /* 0x000ff000000018ff */
[C---:B-1----:R-:W-:Y:S08]  /*4d90*/  HMMA.16816.F32 R92, R4.reuse, R8, R92 ;  /* 0x00000008045c723c */ /* 0x042ff0000000185c */
[C---:B------:R-:W-:Y:S01]  /*4da0*/  HMMA.16816.F32 R96, R4.reuse, R10, R96 ;  /* 0x0000000a0460723c */ /* 0x040fe20000001860 */
[----:B------:R-:W1:Y:S07]  /*4db0*/  LDSM.16.MT88.4 R8, [R252+0x9080] ;  /* 0x00908000fc08783b */ /* 0x000e6e0000004200 */
[----:B--2---:R-:W-:Y:S07]  /*4dc0*/  HMMA.16816.F32 R88, R4, R14, R88 ;  /* 0x0000000e0458723c */ /* 0x004fee0000001858 */
[----:B------:R-:W-:Y:S01]  /*4dd0*/  FADD.FTZ R14, R119, R3 ;  /* 0x00000003770e7221 */ /* 0x000fe20000010000 */
[----:B------:R-:W-:Y:S01]  /*4de0*/  HMMA.16816.F32 R108, R128, R112, RZ ;  /* 0x00000070806c723c */ /* 0x000fe200000018ff */
[----:B------:R-:W-:-:S02]  /*4df0*/  FADD.FTZ R3, R121, R118 ;  /* 0x0000007679037221 */ /* 0x000fc40000010000 */
[----:B------:R-:W2:Y:S01]  /*4e00*/  LDSM.16.MT88.4 R120, [R249+0x8880] ;  /* 0x00888000f978783b */ /* 0x000ea20000004200 */
[----:B------:R-:W-:Y:S02]  /*4e10*/  FADD.FTZ R14, R116, R14 ;  /* 0x0000000e740e7221 */ /* 0x000fe40000010000 */
[----:B------:R-:W-:Y:S02]  /*4e20*/  FADD.FTZ R3, R117, R3 ;  /* 0x0000000375037221 */ /* 0x000fe40000010000 */
[----:B------:R-:W-:Y:S01]  /*4e30*/  HMMA.16816.F32 R112, R128, R114, RZ ;  /* 0x000000728070723c */ /* 0x000fe200000018ff */
[----:B------:R-:W-:Y:S02]  /*4e40*/  FADD.FTZ R172, R172, R14 ;  /* 0x0000000eacac7221 */ /* 0x000fe40000010000 */
[----:B------:R-:W-:Y:S02]  /*4e50*/  FADD.FTZ R175, R175, R3 ;  /* 0x00000003afaf7221 */ /* 0x000fe40000010000 */
[----:B------:R-:W-:-:S02]  /*4e60*/  FFMA.FTZ R3, R127, c[0x0][0x2d0], -R173 ;  /* 0x0000b4007f037a23 */ /* 0x000fc400000108ad */
[----:B------:R-:W-:Y:S01]  /*4e70*/  FADD.FTZ R174, R174, R175 ;  /* 0x000000afaeae7221 */ /* 0x000fe20000010000 */
[----:B------:R-:W-:Y:S01]  /*4e80*/  HMMA.16816.F32 R140, R128, R144, RZ ;  /* 0x00000090808c723c */ /* 0x000fe200000018ff */
[----:B------:R-:W-:-:S07]  /*4e90*/  FADD.FTZ R172, R157, R172 ;  /* 0x000000ac9dac7221 */ /* 0x000fce0000010000 */
[----:B------:R-:W-:Y:S08]  /*4ea0*/  HMMA.16816.F32 R144, R128, R146, RZ ;  /* 0x000000928090723c */ /* 0x000ff000000018ff */
[C---:B-1----:R-:W-:Y:S08]  /*4eb0*/  HMMA.16816.F32 R100, R4.reuse, R8, R100 ;  /* 0x000000080464723c */ /* 0x042ff00000001864 */
[----:B------:R-:W-:Y:S01]  /*4ec0*/  HMMA.16816.F32 R104, R4, R10, R104 ;  /* 0x0000000a0468723c */ /* 0x000fe20000001868 */
[----:B------:R-:W1:Y:S07]  /*4ed0*/  LDSM.16.MT88.4 R8, [R250+0x9080] ;  /* 0x00908000fa08783b */ /* 0x000e6e0000004200 */
[C---:B--2---:R-:W-:Y:S08]  /*4ee0*/  HMMA.16816.F32 R116, R128.reuse, R120, RZ ;  /* 0x000000788074723c */ /* 0x044ff000000018ff */
[----:B------:R-:W-:Y:S08]  /*4ef0*/  HMMA.16816.F32 R120, R128, R122, RZ ;  /* 0x0000007a8078723c */ /* 0x000ff000000018ff */
[C---:B------:R-:W-:Y:S08]  /*4f00*/  HMMA.16816.F32 R140, R4.reuse, R28, R140 ;  /* 0x0000001c048c723c */ /* 0x040ff0000000188c */
[----:B------:R-:W-:Y:S08]  /*4f10*/  HMMA.16816.F32 R144, R4, R30, R144 ;  /* 0x0000001e0490723c */ /* 0x000ff00000001890 */
[----:B------:R-:W-:Y:S08]  /*4f20*/  HMMA.16816.F32 R28, R128, R32, RZ ;  /* 0x00000020801c723c */ /* 0x000ff000000018ff */
[C---:B-1----:R-:W-:Y:S08]  /*4f30*/  HMMA.16816.F32 R108, R4.reuse, R8, R108 ;  /* 0x00000008046c723c */ /* 0x042ff0000000186c */
[----:B------:R-:W-:Y:S01]  /*4f40*/  HMMA.16816.F32 R112, R4, R10, R112 ;  /* 0x0000000a0470723c */ /* 0x000fe20000001870 */
[----:B------:R-:W1:Y:S07]  /*4f50*/  LDSM.16.MT88.4 R8, [R249+0x9080] ;  /* 0x00908000f908783b */ /* 0x000e6e0000004200 */
[----:B------:R-:W-:Y:S08]  /*4f60*/  HMMA.16816.F32 R32, R128, R34, RZ ;  /* 0x000000228020723c */ /* 0x000ff000000018ff */
[----:B------:R-:W-:Y:S07]  /*4f70*/  HMMA.16816.F32 R84, R4, R12, R84 ;  /* 0x0000000c0454723c */ /* 0x000fee0000001854 */
[--C-:B------:R-:W-:Y:S01]  /*4f80*/  FFMA.FTZ R12, R126, c[0x0][0x2d0], -R173.reuse ;  /* 0x0000b4007e0c7a23 */ /* 0x100fe200000108ad */
[----:B------:R-:W-:Y:S01]  /*4f90*/  HMMA.16816.F32 R148, R128, R152, RZ ;  /* 0x000000988094723c */ /* 0x000fe200000018ff */
[----:B------:R-:W-:-:S02]  /*4fa0*/  FFMA.FTZ R13, R125, c[0x0][0x2d0], -R173 ;  /* 0x0000b4007d0d7a23 */ /* 0x000fc400000108ad */
[----:B------:R-:W-:-:S05]  /*4fb0*/  FFMA.FTZ R173, R124, c[0x0][0x2d0], -R173 ;  /* 0x0000b4007cad7a23 */ /* 0x000fca00000108ad */
[C---:B------:R-:W-:Y:S08]  /*4fc0*/  HMMA.16816.F32 R52, R128.reuse, R56, RZ ;  /* 0x000000388034723c */ /* 0x040ff000000018ff */
[----:B------:R-:W-:Y:S08]  /*4fd0*/  HMMA.16816.F32 R76, R128, R80, RZ ;  /* 0x00000050804c723c */ /* 0x000ff000000018ff */
[C---:B-1----:R-:W-:Y:S08]  /*4fe0*/  HMMA.16816.F32 R116, R4.reuse, R8, R116 ;  /* 0x000000080474723c */ /* 0x042ff00000001874 */
[----:B------:R-:W-:Y:S01]  /*4ff0*/  HMMA.16816.F32 R120, R4, R10, R120 ;  /* 0x0000000a0478723c */ /* 0x000fe20000001878 */
[----:B------:R-:W1:Y:S07]  /*5000*/  LDSM.16.MT88.4 R8, [R248+0x8880] ;  /* 0x00888000f808783b */ /* 0x000e6e0000004200 */
[C---:B------:R-:W-:Y:S08]  /*5010*/  HMMA.16816.F32 R152, R128.reuse, R154, RZ ;  /* 0x0000009a8098723c */ /* 0x040ff000000018ff */
[C---:B------:R-:W-:Y:S08]  /*5020*/  HMMA.16816.F32 R56, R128.reuse, R58, RZ ;  /* 0x0000003a8038723c */ /* 0x040ff000000018ff */
[----:B------:R-:W-:Y:S08]  /*5030*/  HMMA.16816.F32 R80, R128, R82, RZ ;  /* 0x000000528050723c */ /* 0x000ff000000018ff */
[C---:B------:R-:W-:Y:S08]  /*5040*/  HMMA.16816.F32 R28, R4.reuse, R16, R28 ;  /* 0x00000010041c723c */ /* 0x040ff0000000181c */
[----:B------:R-:W-:Y:S01]  /*5050*/  HMMA.16816.F32 R32, R4, R18, R32 ;  /* 0x000000120420723c */ /* 0x000fe20000001820 */
[----:B------:R-:W2:Y:S07]  /*5060*/  LDSM.16.MT88.4 R16, [R250+0x7880] ;  /* 0x00788000fa10783b */ /* 0x000eae0000004200 */
[C---:B-1----:R-:W-:Y:S08]  /*5070*/  HMMA.16816.F32 R124, R128.reuse, R8, RZ ;  /* 0x00000008807c723c */ /* 0x042ff000000018ff */
[----:B------:R-:W-:Y:S01]  /*5080*/  HMMA.16816.F32 R128, R128, R10, RZ ;  /* 0x0000000a8080723c */ /* 0x000fe200000018ff */
[----:B------:R-:W1:Y:S07]  /*5090*/  LDSM.16.MT88.4 R8, [R248+0x9080] ;  /* 0x00908000f808783b */ /* 0x000e6e0000004200 */
[C---:B------:R-:W-:Y:S08]  /*50a0*/  HMMA.16816.F32 R148, R4.reuse, R24, R148 ;  /* 0x000000180494723c */ /* 0x040ff00000001894 */
[C---:B------:R-:W-:Y:S08]  /*50b0*/  HMMA.16816.F32 R152, R4.reuse, R26, R152 ;  /* 0x0000001a0498723c */ /* 0x040ff00000001898 */
[C---:B------:R-:W-:Y:S07]  /*50c0*/  HMMA.16816.F32 R52, R4.reuse, R20, R52 ;  /* 0x000000140434723c */ /* 0x040fee0000001834 */
[----:B------:R-:W-:Y:S01]  /*50d0*/  FADD.FTZ R20, R170, R174 ;  /* 0x000000aeaa147221 */ /* 0x000fe20000010000 */
[----:B------:R-:W-:Y:S03]  /*50e0*/  HMMA.16816.F32 R56, R4, R22, R56 ;  /* 0x000000160438723c */ /* 0x000fe60000001838 */
[----:B------:R-:W-:-:S05]  /*50f0*/  FADD.FTZ R20, R171, R20 ;  /* 0x00000014ab147221 */ /* 0x000fca0000010000 */
[C---:B--2---:R-:W-:Y:S07]  /*5100*/  HMMA.16816.F32 R76, R4.reuse, R16, R76 ;  /* 0x00000010044c723c */ /* 0x044fee000000184c */
[--C-:B------:R-:W-:Y:S01]  /*5110*/  FFMA.FTZ R16, R168, c[0x0][0x2d0], -R156.reuse ;  /* 0x0000b400a8107a23 */ /* 0x100fe2000001089c */
[----:B------:R-:W-:Y:S01]  /*5120*/  HMMA.16816.F32 R80, R4, R18, R80 ;  /* 0x000000120450723c */ /* 0x000fe20000001850 */
[----:B------:R-:W-:-:S04]  /*5130*/  FFMA.FTZ R17, R158, c[0x0][0x2d0], -R156 ;  /* 0x0000b4009e117a23 */ /* 0x000fc8000001089c */
[----:B------:R-:W-:Y:S02]  /*5140*/  MUFU.EX2 R16, R16 ;  /* 0x0000001000107308 */ /* 0x000fe40000000800 */
[--C-:B------:R-:W-:Y:S01]  /*5150*/  FFMA.FTZ R18, R159, c[0x0][0x2d0], -R156.reuse ;  /* 0x0000b4009f127a23 */ /* 0x100fe2000001089c */
[C---:B-1----:R-:W-:Y:S05]  /*5160*/  HMMA.16816.F32 R124, R4.reuse, R8, R124 ;  /* 0x00000008047c723c */ /* 0x042fea000000187c */
[----:B------:R-:W-:Y:S03]  /*5170*/  MUFU.EX2 R18, R18 ;  /* 0x0000001200127308 */ /* 0x000fe60000000800 */
[----:B------:R-:W-:Y:S01]  /*5180*/  HMMA.16816.F32 R128, R4, R10, R128 ;  /* 0x0000000a0480723c */ /* 0x000fe20000001880 */
[----:B------:R-:W-:Y:S04]  /*5190*/  LDSM.16.MT88.4 R8, [R250+0x5080] ;  /* 0x00508000fa08783b */ /* 0x000fe80000004200 */
[----:B------:R-:W-:Y:S02]  /*51a0*/  MUFU.EX2 R7, R12 ;  /* 0x0000000c00077308 */ /* 0x000fe40000000800 */
[----:B------:R-:W-:-:S06]  /*51b0*/  FFMA.FTZ R5, R169, c[0x0][0x2d0], -R156 ;  /* 0x0000b400a9057a23 */ /* 0x000fcc000001089c */
[----:B------:R1:W-:Y:S08]  /*51c0*/  MUFU.EX2 R6, R13 ;  /* 0x0000000d00067308 */ /* 0x0003f00000000800 */
[----:B------:R-:W2:Y:S01]  /*51d0*/  MUFU.EX2 R4, R3 ;  /* 0x0000000300047308 */ /* 0x000ea20000000800 */
[----:B-1----:R-:W1:Y:S07]  /*51e0*/  LDSM.16.MT88.4 R12, [R252+0x5080] ;  /* 0x00508000fc0c783b */ /* 0x002e6e0000004200 */
[----:B------:R-:W3:Y:S01]  /*51f0*/  MUFU.EX2 R5, R5 ;  /* 0x0000000500057308 */ /* 0x000ee20000000800 */
[----:B--2---:R-:W-:-:S07]  /*5200*/  FADD.FTZ R19, R4, R172 ;  /* 0x000000ac04137221 */ /* 0x004fce0000010000 */
[----:B------:R-:W2:Y:S01]  /*5210*/  MUFU.EX2 R3, R173 ;  /* 0x000000ad00037308 */ /* 0x000ea20000000800 */
[C---:B------:R-:W-:Y:S01]  /*5220*/  F2FP.PACK_AB R4, R7.reuse, R4 ;  /* 0x000000040704723e */ /* 0x040fe200000000ff */
[----:B------:R-:W-:-:S04]  /*5230*/  FADD.FTZ R19, R7, R19 ;  /* 0x0000001307137221 */ /* 0x000fc80000010000 */
[----:B------:R-:W-:Y:S02]  /*5240*/  FADD.FTZ R19, R6, R19 ;  /* 0x0000001306137221 */ /* 0x000fe40000010000 */
[----:B------:R-:W4:Y:S01]  /*5250*/  MUFU.EX2 R17, R17 ;  /* 0x0000001100117308 */ /* 0x000f220000000800 */
[----:B---3--:R-:W-:Y:S01]  /*5260*/  FADD.FTZ R20, R5, R20 ;  /* 0x0000001405147221 */ /* 0x008fe20000010000 */
[----:B------:R-:W-:-:S03]  /*5270*/  F2FP.PACK_AB R5, R16, R5 ;  /* 0x000000051005723e */ /* 0x000fc600000000ff */
[----:B------:R-:W-:Y:S01]  /*5280*/  FADD.FTZ R20, R16, R20 ;  /* 0x0000001410147221 */ /* 0x000fe20000010000 */
[C---:B--2---:R-:W-:Y:S01]  /*5290*/  F2FP.PACK_AB R6, R3.reuse, R6 ;  /* 0x000000060306723e */ /* 0x044fe200000000ff */
[----:B------:R-:W-:Y:S02]  /*52a0*/  FADD.FTZ R3, R3, R19 ;  /* 0x0000001303037221 */ /* 0x000fe40000010000 */
[----:B------:R-:W-:-:S03]  /*52b0*/  FADD.FTZ R20, R18, R20 ;  /* 0x0000001412147221 */ /* 0x000fc60000010000 */
[----:B------:R2:W-:Y:S01]  /*52c0*/  STL [R1+0x44], R3 ;  /* 0x0000440301007387 */ /* 0x0005e20000100800 */
[----:B----4-:R-:W-:-:S07]  /*52d0*/  F2FP.PACK_AB R7, R17, R18 ;  /* 0x000000121107723e */ /* 0x010fce00000000ff */
[C---:B-1----:R-:W-:Y:S08]  /*52e0*/  HMMA.16816.F32 R132, R4.reuse, R12, R132 ;  /* 0x0000000c0484723c */ /* 0x042ff00000001884 */
[C---:B------:R-:W-:Y:S01]  /*52f0*/  HMMA.16816.F32 R136, R4.reuse, R14, R136 ;  /* 0x0000000e0488723c */ /* 0x040fe20000001888 */
[----:B------:R-:W1:Y:S07]  /*5300*/  LDSM.16.MT88.4 R12, [R249+0x5080] ;  /* 0x00508000f90c783b */ /* 0x000e6e0000004200 */
[----:B------:R-:W-:Y:S01]  /*5310*/  HMMA.16816.F32 R140, R4, R8, R140 ;  /* 0x00000008048c723c */ /* 0x000fe2000000188c */
[----:B--2---:R-:W-:-:S05]  /*5320*/  FADD.FTZ R3, R17, R20 ;  /* 0x0000001411037221 */ /* 0x004fca0000010000 */
[----:B------:R-:W-:Y:S02]  /*5330*/  STL [R1+0x40], R3 ;  /* 0x0000400301007387 */ /* 0x000fe40000100800 */
[C---:B------:R-:W-:Y:S02]  /*5340*/  HMMA.16816.F32 R144, R4.reuse, R10, R144 ;  /* 0x0000000a0490723c */ /* 0x040fe40000001890 */
[----:B------:R-:W2:Y:S06]  /*5350*/  LDSM.16.MT88.4 R8, [R248+0x5080] ;  /* 0x00508000f808783b */ /* 0x000eac0000004200 */
        /* <DEDUP_REMOVED lines=37> */
[C---:B------:R-:W-:Y:S08]  /*55b0*/  HMMA.16816.F32 R120, R4.reuse, R14, R120 ;  /* 0x0000000e0478723c */ /* 0x040ff00000001878 */
[C---:B--2---:R-:W-:Y:S08]  /*55c0*/  HMMA.16816.F32 R124, R4.reuse, R8, R124 ;  /* 0x00000008047c723c */ /* 0x044ff0000000187c */
[----:B------:R-:W-:Y:S01]  /*55d0*/  HMMA.16816.F32 R128, R4, R10, R128 ;  /* 0x0000000a0480723c */ /* 0x000fe20000001880 */
[----:B------:R-:W-:Y:S07]  /*55e0*/  @P0 BRA `(.L_x_182) ;  /* 0x0000013000000947 */ /* 0x000fee0003800000 */
[----:B------:R-:W-:Y:S01]  /*55f0*/  ISETP.LT.AND P0, PT, RZ, UR4, PT ;  /* 0x00000004ff007c0c */ /* 0x000fe2000bf01270 */
[----:B------:R-:W-:-:S02]  /*5600*/  UIADD3 UR29, UR4, -0x1, URZ ;  /* 0xffffffff041d7890 */ /* 0x000fc4000fffe03f */
[----:B------:R-:W-:-:S10]  /*5610*/  ULDC UR26, c[0x0][0x32c] ;  /* 0x0000cb00001a7ab9 */ /* 0x000fd40000000800 */
[----:B------:R-:W-:Y:S05]  /*5620*/  @P0 BRA `(.L_x_183) ;  /* 0x0000007000000947 */ /* 0x000fea0003800000 */
[----:B------:R-:W-:Y:S02]  /*5630*/  UISETP.NE.AND UP0, UPT, UR26, 0x1, UPT ;  /* 0x000000011a00788c */ /* 0x000fe4000bf05270 */
[----:B------:R-:W-:-:S03]  /*5640*/  UIADD3 UR29, -UR4, URZ, URZ ;  /* 0x0000003f041d7290 */ /* 0x000fc6000fffe13f */
[----:B------:R-:W-:Y:S02]  /*5650*/  ULDC.64 UR4, c[0x0][0x330] ;  /* 0x0000cc0000047ab9 */ /* 0x000fe40000000a00 */
[----:B------:R-:W-:-:S04]  /*5660*/  UIMAD.WIDE.U32 UR30, UR29, UR4, URZ ;  /* 0x000000041d1e72a5 */ /* 0x000fc8000f8e003f */
[----:B------:R-:W-:-:S04]  /*5670*/  @UP0 USHF.R.U32.HI UR29, URZ, UR5, UR31 ;  /* 0x000000053f1d0299 */ /* 0x000fc8000801161f */
[----:B------:R-:W-:Y:S01]  /*5680*/  ULOP3.LUT UR29, URZ, UR29, URZ, 0x33, !UPT ;  /* 0x0000001d3f1d7292 */ /* 0x000fe2000f8e333f */
[----:B------:R-:W-:Y:S05]  /*5690*/  BRA `(.L_x_184) ;  /* 0x0000004000007947 */ /* 0x000fea0003800000 */
.L_x_183:
[----:B------:R-:W-:Y:S02]  /*56a0*/  UISETP.NE.AND UP0, UPT, UR26, 0x1, UPT ;  /* 0x000000011a00788c */ /* 0x000fe4000bf05270 */
[----:B------:R-:W-:Y:S02]  /*56b0*/  ULDC.64 UR4, c[0x0][0x330] ;  /* 0x0000cc0000047ab9 */ /* 0x000fe40000000a00 */
[----:B------:R-:W-:-:S07]  /*56c0*/  UIMAD.WIDE.U32 UR30, UR29, UR4, URZ ;  /* 0x000000041d1e72a5 */ /* 0x000fce000f8e003f */
[----:B------:R-:W-:Y:S02]  /*56d0*/  @UP0 USHF.R.U32.HI UR29, URZ, UR5, UR31 ;  /* 0x000000053f1d0299 */ /* 0x000fe4000801161f */
.L_x_184:
[----:B------:R-:W-:Y:S02]  /*56e0*/  ULDC UR4, c[0x0][0x32c] ;  /* 0x0000cb0000047ab9 */ /* 0x000fe40000000800 */
[----:B------:R-:W-:-:S04]  /*56f0*/  UIMAD UR4, UR29, UR26, UR4 ;  /* 0x0000001a1d0472a4 */ /* 0x000fc8000f8e0204 */
[----:B------:R-:W-:-:S04]  /*5700*/  UISETP.LT.AND UP0, UPT, UR27, UR4, UPT ;  /* 0x000000041b00728c */ /* 0x000fc8000bf01270 */
[----:B------:R-:W-:-:S04]  /*5710*/  USEL UR27, UR27, UR4, UP0 ;  /* 0x000000041b1b7287 */ /* 0x000fc80008000000 */
.L_x_182:
[----:B------:R-:W-:-:S04]  /*5720*/  UIMAD.WIDE UR4, UR27, 0x2aaaaaab, URZ ;  /* 0x2aaaaaab1b0478a5 */ /* 0x000fc8000f8e023f */
[----:B------:R-:W-:-:S04]  /*5730*/  USHF.R.U32.HI UR4, URZ, 0x1f, UR5 ;  /* 0x0000001f3f047899 */ /* 0x000fc80008011605 */
[----:B------:R-:W-:-:S04]  /*5740*/  ULEA.HI.SX32 UR4, UR5, UR4, 0x1d ;  /* 0x0000000405047291 */ /* 0x000fc8000f8fea3f */
[----:B------:R-:W-:-:S04]  /*5750*/  UISETP.LT.AND UP0, UPT, UR7, UR4, UPT ;  /* 0x000000040700728c */ /* 0x000fc8000bf01270 */
[----:B------:R-:W-:-:S04]  /*5760*/  USEL UR4, UR7, UR4, !UP0 ;  /* 0x0000000407047287 */ /* 0x000fc8000c000000 */
[----:B------:R-:W-:-:S06]  /*5770*/  UISETP.GE.AND UP0, UPT, UR23, UR4, UPT ;  /* 0x000000041700728c */ /* 0x000fcc000bf06270 */
[----:B------:R-:W-:-:S13]  /*5780*/  PLOP3.LUT P0, PT, PT, PT, UP0, 0x40, 0x0 ;  /* 0x000000000000781c */ /* 0x000fda0003f0e808 */
[----:B------:R-:W-:Y:S05]  /*5790*/  @P0 BRA `(.L_x_185) ;  /* 0x00003ff000000947 */ /* 0x000fea0003800000 */
[----:B------:R-:W2:Y:S04]  /*57a0*/  LDL R7, [R1+0x24] ;  /* 0x0000240001077983 */ /* 0x000ea80000100800 */
[----:B------:R-:W3:Y:S04]  /*57b0*/  LDL R6, [R1+0x30] ;  /* 0x0000300001067983 */ /* 0x000ee80000100800 */
[----:B------:R-:W4:Y:S04]  /*57c0*/  LDL R5, [R1+0x18] ;  /* 0x0000180001057983 */ /* 0x000f280000100800 */
[----:B------:R-:W5:Y:S04]  /*57d0*/  LDL R4, [R1+0x2c] ;  /* 0x00002c0001047983 */ /* 0x000f680000100800 */
[----:B------:R-:W5:Y:S04]  /*57e0*/  LDL R3, [R1+0x14] ;  /* 0x0000140001037983 */ /* 0x000f680000100800 */
[----:B------:R-:W5:Y:S01]  /*57f0*/  LDL R9, [R1+0x3c] ;  /* 0x00003c0001097983 */ /* 0x000f620000100800 */
[----:B------:R-:W-:Y:S01]  /*5800*/  IMAD.MOV.U32 R156, RZ, RZ, R2 ;  /* 0x000000ffff9c7224 */ /* 0x000fe200078e0002 */
[----:B------:R-:W-:Y:S01]  /*5810*/  UMOV UR5, UR23 ;  /* 0x0000001700057c82 */ /* 0x000fe20008000000 */
[----:B--2---:R-:W-:-:S02]  /*5820*/  IMAD.MOV.U32 R8, RZ, RZ, R7 ;  /* 0x000000ffff087224 */ /* 0x004fc400078e0007 */
[----:B---3--:R-:W-:Y:S02]  /*5830*/  IMAD.MOV.U32 R7, RZ, RZ, R6 ;  /* 0x000000ffff077224 */ /* 0x008fe400078e0006 */
[C---:B------:R-:W-:Y:S01]  /*5840*/  IMAD.SHL.U32 R2, R8.reuse, 0x2, RZ ;  /* 0x0000000208027824 */ /* 0x040fe200078e00ff */
[----:B----4-:R-:W-:Y:S01]  /*5850*/  MOV R6, R5 ;  /* 0x0000000500067202 */ /* 0x010fe20000000f00 */
[----:B-----5:R-:W-:Y:S01]  /*5860*/  IMAD.MOV.U32 R5, RZ, RZ, R4 ;  /* 0x000000ffff057224 */ /* 0x020fe200078e0004 */
[----:B------:R-:W-:Y:S02]  /*5870*/  MOV R4, R3 ;  /* 0x0000000300047202 */ /* 0x000fe40000000f00 */
[----:B------:R-:W-:Y:S02]  /*5880*/  MOV R3, R0 ;  /* 0x0000000000037202 */ /* 0x000fe40000000f00 */
[----:B------:R-:W-:Y:S02]  /*5890*/  SHF.L.U64.HI R9, R8, 0x1, R9 ;  /* 0x0000000108097819 */ /* 0x000fe40000010209 */
[----:B------:R-:W-:-:S02]  /*58a0*/  SHF.L.U64.HI R0, R6, 0x1, R7 ;  /* 0x0000000106007819 */ /* 0x000fc40000010207 */
[----:B------:R-:W-:Y:S01]  /*58b0*/  SHF.L.U32 R6, R6, 0x1, RZ ;  /* 0x0000000106067819 */ /* 0x000fe200000006ff */
[----:B------:R-:W-:Y:S04]  /*58c0*/  STL [R1+0x48], R9 ;  /* 0x0000480901007387 */ /* 0x000fe80000100800 */
[----:B------:R1:W-:Y:S04]  /*58d0*/  STL [R1+0x4c], R2 ;  /* 0x00004c0201007387 */ /* 0x0003e80000100800 */
[----:B------:R2:W-:Y:S04]  /*58e0*/  STL [R1+0x50], R0 ;  /* 0x0000500001007387 */ /* 0x0005e80000100800 */
[----:B------:R3:W-:Y:S01]  /*58f0*/  STL [R1+0x54], R6 ;  /* 0x0000540601007387 */ /* 0x0007e20000100800 */
[C---:B-1----:R-:W-:Y:S01]  /*5900*/  SHF.L.U64.HI R2, R4.reuse, 0x1, R5 ;  /* 0x0000000104027819 */ /* 0x042fe20000010205 */
[----:B--2---:R-:W-:-:S04]  /*5910*/  IMAD.SHL.U32 R0, R4, 0x2, RZ ;  /* 0x0000000204007824 */ /* 0x004fc800078e00ff */
[----:B------:R3:W-:Y:S04]  /*5920*/  STL [R1+0x58], R2 ;  /* 0x0000580201007387 */ /* 0x0007e80000100800 */
[----:B------:R3:W-:Y:S02]  /*5930*/  STL [R1+0x5c], R0 ;  /* 0x00005c0001007387 */ /* 0x0007e40000100800 */
.L_x_198:
[----:B---3--:R-:W2:Y:S01]  /*5940*/  LDL R2, [R1+0x4] ;  /* 0x0000040001027983 */ /* 0x008ea20000100800 */
[----:B------:R-:W-:Y:S04]  /*5950*/  DEPBAR.LE SB0, 0x0 ;  /* 0x000080000000791a */ /* 0x000fe80000000000 */
[----:B------:R-:W3:Y:S01]  /*5960*/  LDL R0, [R1] ;  /* 0x0000000001007983 */ /* 0x000ee20000100800 */
[----:B------:R-:W-:Y:S03]  /*5970*/  UISETP.GT.AND UP0, UPT, UR7, UR5, UPT ;  /* 0x000000050700728c */ /* 0x000fe6000bf04270 */
[----:B------:R-:W-:Y:S03]  /*5980*/  BAR.SYNC.DEFER_BLOCKING 0x0 ;  /* 0x0000000000007b1d */ /* 0x000fe60000010000 */
[----:B------:R-:W-:Y:S03]  /*5990*/  PLOP3.LUT P0, PT, PT, PT, UP0, 0x80, 0x0 ;  /* 0x000000000000781c */ /* 0x000fe60003f0f008 */
[----:B------:R1:W4:Y:S04]  /*59a0*/  LDSM.16.M88.4 R172, [R247] ;  /* 0x00000000f7ac783b */ /* 0x0003280000000200 */
[----:B------:R1:W1:Y:S04]  /*59b0*/  LDSM.16.M88.4 R176, [R246] ;  /* 0x00000000f6b0783b */ /* 0x0002680000000200 */
[----:B--2---:R2:W1:Y:S04]  /*59c0*/  LDSM.16.M88.4 R8, [R2+0x14080] ;  /* 0x014080000208783b */ /* 0x0044680000000200 */
[----:B------:R2:W1:Y:S04]  /*59d0*/  LDSM.16.M88.4 R16, [R2+0x14880] ;  /* 0x014880000210783b */ /* 0x0004680000000200 */
[----:B------:R2:W1:Y:S04]  /*59e0*/  LDSM.16.M88.4 R24, [R2+0x15080] ;  /* 0x015080000218783b */ /* 0x0004680000000200 */
[----:B---3--:R2:W3:Y:S01]  /*59f0*/  LDSM.16.M88.4 R168, [R0] ;  /* 0x0000000000a8783b */ /* 0x0084e20000000200 */
[----:B------:R-:W-:-:S05]  /*5a00*/  @P0 BRA `(.L_x_186) ;  /* 0x000004b000000947 */ /* 0x000fca0003800000 */
[----:B----4-:R-:W4:Y:S01]  /*5a10*/  LDL R6, [R1+0xc] ;  /* 0x00000c0001067983 */ /* 0x010f220000100800 */
[----:B------:R-:W-:Y:S03]  /*5a20*/  BSSY B0, `(.L_x_186) ;  /* 0x0000049000007945 */ /* 0x000fe60003800000 */
[----:B--2---:R-:W2:Y:S04]  /*5a30*/  LDL R2, [R1+0x8] ;  /* 0x0000080001027983 */ /* 0x004ea80000100800 */
[----:B------:R-:W5:Y:S04]  /*5a40*/  LDL R15, [R1+0x24] ;  /* 0x00002400010f7983 */ /* 0x000f680000100800 */
[----:B---3--:R-:W3:Y:S04]  /*5a50*/  LDL R14, [R1+0x4c] ;  /* 0x00004c00010e7983 */ /* 0x008ee80000100800 */
[----:B------:R-:W3:Y:S04]  /*5a60*/  LDL R157, [R1+0x48] ;  /* 0x00004800019d7983 */ /* 0x000ee80000100800 */
[----:B------:R-:W3:Y:S04]  /*5a70*/  LDL R13, [R1+0x1c] ;  /* 0x00001c00010d7983 */ /* 0x000ee80000100800 */
[----:B------:R-:W3:Y:S04]  /*5a80*/  LDL R23, [R1+0x54] ;  /* 0x0000540001177983 */ /* 0x000ee80000100800 */
[----:B------:R-:W3:Y:S04]  /*5a90*/  LDL R22, [R1+0x50] ;  /* 0x0000500001167983 */ /* 0x000ee80000100800 */
[----:B------:R-:W3:Y:S04]  /*5aa0*/  LDL R21, [R1+0x5c] ;  /* 0x00005c0001157983 */ /* 0x000ee80000100800 */
[----:B------:R-:W3:Y:S04]  /*5ab0*/  LDL R20, [R1+0x58] ;  /* 0x0000580001147983 */ /* 0x000ee80000100800 */
[----:B------:R-:W3:Y:S01]  /*5ac0*/  LDL R7, [R1+0x28] ;  /* 0x0000280001077983 */ /* 0x000ee20000100800 */
[----:B----4-:R-:W-:Y:S01]  /*5ad0*/  SHF.R.S32.HI R0, RZ, 0x1f, R6 ;  /* 0x0000001fff007819 */ /* 0x010fe20000011406 */
[----:B------:R-:W-:Y:S04]  /*5ae0*/  IMAD.WIDE.U32 R4, R6, c[0x0][0x208], RZ ;  /* 0x0000820006047a25 */ /* 0x000fe800078e00ff */
[----:B------:R-:W-:Y:S01]  /*5af0*/  IMAD R0, R0, c[0x0][0x208], RZ ;  /* 0x0000820000007a24 */ /* 0x000fe200078e02ff */
[----:B-----5:R-:W-:Y:S03]  /*5b00*/  ISETP.GE.AND P1, PT, R15, c[0x0][0x1d4], PT ;  /* 0x000075000f007a0c */ /* 0x020fe60003f26270 */
[----:B------:R-:W-:Y:S04]  /*5b10*/  IMAD R0, R6, c[0x0][0x20c], R0 ;  /* 0x0000830006007a24 */ /* 0x000fe800078e0200 */
[----:B------:R-:W-:Y:S01]  /*5b20*/  IMAD.IADD R5, R5, 0x1, R0 ;  /* 0x0000000105057824 */ /* 0x000fe200078e0200 */
[----:B--2---:R-:W-:Y:S03]  /*5b30*/  SHF.R.S32.HI R0, RZ, 0x1f, R2 ;  /* 0x0000001fff007819 */ /* 0x004fe60000011402 */
[----:B------:R-:W-:Y:S04]  /*5b40*/  IMAD.WIDE.U32 R4, R2, c[0x0][0x218], R4 ;  /* 0x0000860002047a25 */ /* 0x000fe800078e0004 */
[----:B------:R-:W-:Y:S01]  /*5b50*/  IMAD R0, R0, c[0x0][0x218], RZ ;  /* 0x0000860000007a24 */ /* 0x000fe200078e02ff */
[----:B------:R-:W-:Y:S03]  /*5b60*/  IADD3 R12, P0, R4, UR24, RZ ;  /* 0x00000018040c7c10 */ /* 0x000fe6000ff1e0ff */
[----:B------:R-:W-:Y:S02]  /*5b70*/  IMAD R0, R2, c[0x0][0x21c], R0 ;  /* 0x0000870002007a24 */ /* 0x000fe400078e0200 */
[----:B------:R-:W2:Y:S03]  /*5b80*/  LDL R2, [R1+0x10] ;  /* 0x0000100001027983 */ /* 0x000ea60000100800 */
[----:B------:R-:W-:Y:S02]  /*5b90*/  IADD3.X R4, R5, UR15, R0, P0, !PT ;  /* 0x0000000f05047c10 */ /* 0x000fe400087fe400 */
[C---:B------:R-:W-:Y:S04]  /*5ba0*/  LEA R0, P0, R12.reuse, c[0x0][0x1f8], 0x1 ;  /* 0x00007e000c007a11 */ /* 0x040fe800078008ff */
[----:B------:R-:W-:Y:S01]  /*5bb0*/  LEA.HI.X R12, R12, c[0x0][0x1fc], R4, 0x1, P0 ;  /* 0x00007f000c0c7a11 */ /* 0x000fe200000f0c04 */
[----:B------:R-:W3:Y:S04]  /*5bc0*/  SHFL.IDX PT, R6, R0, RZ, 0x181f ;  /* 0x00181fff00067589 */ /* 0x000ee800000e0000 */
[----:B------:R-:W4:Y:S01]  /*5bd0*/  SHFL.IDX PT, R5, R12, RZ, 0x181f ;  /* 0x00181fff0c057589 */ /* 0x000f2200000e0000 */
[C---:B---3--:R-:W-:Y:S05]  /*5be0*/  IADD3 R14, P0, R6.reuse, R14, RZ ;  /* 0x0000000e060e7210 */ /* 0x048fea0007f1e0ff */
[C---:B----4-:R-:W-:Y:S05]  /*5bf0*/  IMAD.X R15, R5.reuse, 0x1, R157, P0 ;  /* 0x00000001050f7824 */ /* 0x050fea00000e069d */
[----:B------:R-:W-:Y:S01]  /*5c00*/  @!PT LDS RZ, [RZ] ;  /* 0x00000000fffff984 */ /* 0x000fe20000000800 */
[----:B------:R3:W-:Y:S02]  /*5c10*/  LDGSTS.E.BYPASS.LTC128B.128 [R13+0x4080], [R14.64], !P1 ;  /* 0x040800000e0d7fae */ /* 0x0007e4000c901d52 */
[C---:B---3--:R-:W-:Y:S05]  /*5c20*/  IADD3 R14, P0, R6.reuse, R23, RZ ;  /* 0x00000017060e7210 */ /* 0x048fea0007f1e0ff */
[C---:B------:R-:W-:Y:S05]  /*5c30*/  IMAD.X R15, R5.reuse, 0x1, R22, P0 ;  /* 0x00000001050f7824 */ /* 0x040fea00000e0616 */
[----:B------:R3:W-:Y:S02]  /*5c40*/  LDGSTS.E.BYPASS.LTC128B.128 [R13+0x5880], [R14.64], !P6 ;  /* 0x058800000e0d7fae */ /* 0x0007e4000f101d52 */
[----:B---3--:R-:W-:Y:S05]  /*5c50*/  IADD3 R14, P0, R6, R21, RZ ;  /* 0x00000015060e7210 */ /* 0x008fea0007f1e0ff */
[C---:B------:R-:W-:Y:S02]  /*5c60*/  IMAD.X R15, R5.reuse, 0x1, R20, P0 ;  /* 0x00000001050f7824 */ /* 0x040fe400000e0614 */
[----:B------:R-:W3:Y:S04]  /*5c70*/  S2R R20, SR_TID.X ;  /* 0x0000000000147919 */ /* 0x000ee80000002100 */
[----:B------:R4:W-:Y:S01]  /*5c80*/  LDGSTS.E.BYPASS.LTC128B.128 [R13+0x7080], [R14.64], !P5 ;  /* 0x070800000e0d7fae */ /* 0x0009e2000e901d52 */
[----:B---3--:R-:W-:Y:S01]  /*5c90*/  ISETP.GT.AND P1, PT, R20, 0x7f, PT ;  /* 0x0000007f1400780c */ /* 0x008fe20003f24270 */
[C---:B--2---:R-:W-:Y:S01]  /*5ca0*/  IMAD.SHL.U32 R4, R2.reuse, 0x2, RZ ;  /* 0x0000000202047824 */ /* 0x044fe200078e00ff */
[----:B------:R-:W-:Y:S04]  /*5cb0*/  SHF.L.U64.HI R2, R2, 0x1, R7 ;  /* 0x0000000102027819 */ /* 0x000fe80000010207 */
[----:B------:R-:W-:Y:S05]  /*5cc0*/  IADD3 R6, P0, R6, R4, RZ ;  /* 0x0000000406067210 */ /* 0x000fea0007f1e0ff */
[----:B------:R-:W-:Y:S05]  /*5cd0*/  IMAD.X R7, R5, 0x1, R2, P0 ;  /* 0x0000000105077824 */ /* 0x000fea00000e0602 */
[----:B------:R4:W-:Y:S01]  /*5ce0*/  LDGSTS.E.BYPASS.LTC128B.128 [R13+0x8880], [R6.64], !P4 ;  /* 0x08880000060d7fae */ /* 0x0009e2000e101d52 */
[----:B------:R-:W-:-:S05]  /*5cf0*/  @P1 BRA `(.L_x_187) ;  /* 0x000001b000001947 */ /* 0x000fca0003800000 */
[----:B------:R-:W-:-:S05]  /*5d00*/  BRA.DIV ~URZ, `(.L_x_188) ;  /* 0x0000de627f007947 */ /* 0x000fca000b800000 */
[----:B------:R2:W3:Y:S04]  /*5d10*/  SHFL.IDX PT, R5, R12, 0x1, 0x181f ;  /* 0x00381f000c057f89 */ /* 0x0004e800000e0000 */
[----:B------:R2:W4:Y:S02]  /*5d20*/  SHFL.IDX PT, R12, R0, 0x1, 0x181f ;  /* 0x00381f00000c7f89 */ /* 0x00052400000e0000 */
.L_x_238:
[----:B----4-:R-:W4:Y:S04]  /*5d30*/  LDL R7, [R1+0x24] ;  /* 0x0000240001077983 */ /* 0x010f280000100800 */
[----:B------:R-:W5:Y:S04]  /*5d40*/  LDL R6, [R1+0x4c] ;  /* 0x00004c0001067983 */ /* 0x000f680000100800 */
[----:B--2---:R-:W2:Y:S04]  /*5d50*/  LDL R21, [R1+0x48] ;  /* 0x0000480001157983 */ /* 0x004ea80000100800 */
[----:B---3--:R-:W3:Y:S04]  /*5d60*/  LDL R0, [R1+0x1c] ;  /* 0x00001c0001007983 */ /* 0x008ee80000100800 */
[----:B------:R-:W3:Y:S04]  /*5d70*/  LDL R20, [R1+0x54] ;  /* 0x0000540001147983 */ /* 0x000ee80000100800 */
[----:B------:R-:W3:Y:S04]  /*5d80*/  LDL R15, [R1+0x50] ;  /* 0x00005000010f7983 */ /* 0x000ee80000100800 */
[----:B------:R-:W3:Y:S04]  /*5d90*/  LDL R14, [R1+0x5c] ;  /* 0x00005c00010e7983 */ /* 0x000ee80000100800 */
[----:B------:R-:W3:Y:S01]  /*5da0*/  LDL R13, [R1+0x58] ;  /* 0x00005800010d7983 */ /* 0x000ee20000100800 */
[----:B----4-:R-:W-:Y:S02]  /*5db0*/  ISETP.GE.AND P1, PT, R7, c[0x0][0x1d4], PT ;  /* 0x0000750007007a0c */ /* 0x010fe40003f26270 */
[C---:B-----5:R-:W-:Y:S05]  /*5dc0*/  IADD3 R6, P0, R12.reuse, R6, RZ ;  /* 0x000000060c067210 */ /* 0x060fea0007f1e0ff */
[C---:B--2---:R-:W-:Y:S06]  /*5dd0*/  IMAD.X R7, R5.reuse, 0x1, R21, P0 ;  /* 0x0000000105077824 */ /* 0x044fec00000e0615 */
[----:B------:R-:W-:Y:S01]  /*5de0*/  @!PT LDS RZ, [RZ] ;  /* 0x00000000fffff984 */ /* 0x000fe20000000800 */
[----:B------:R-:W-:Y:S01]  /*5df0*/  @!PT LDS RZ, [RZ] ;  /* 0x00000000fffff984 */ /* 0x000fe20000000800 */
[----:B------:R-:W-:Y:S01]  /*5e00*/  @!PT LDS RZ, [RZ] ;  /* 0x00000000fffff984 */ /* 0x000fe20000000800 */
[----:B---3--:R2:W-:Y:S02]  /*5e10*/  LDGSTS.E.BYPASS.LTC128B.128 [R0+0x5080], [R6.64], !P1 ;  /* 0x0508000006007fae */ /* 0x0085e4000c901d52 */
[C---:B--2---:R-:W-:Y:S05]  /*5e20*/  IADD3 R6, P0, R12.reuse, R20, RZ ;  /* 0x000000140c067210 */ /* 0x044fea0007f1e0ff */
[C---:B------:R-:W-:Y:S01]  /*5e30*/  IMAD.X R7, R5.reuse, 0x1, R15, P0 ;  /* 0x0000000105077824 */ /* 0x040fe200000e060f */
[C---:B------:R-:W-:Y:S04]  /*5e40*/  IADD3 R4, P0, R12.reuse, R4, RZ ;  /* 0x000000040c047210 */ /* 0x040fe80007f1e0ff */
[----:B------:R2:W-:Y:S02]  /*5e50*/  LDGSTS.E.BYPASS.LTC128B.128 [R0+0x6880], [R6.64], !P6 ;  /* 0x0688000006007fae */ /* 0x0005e4000f101d52 */
[----:B--2---:R-:W-:Y:S05]  /*5e60*/  IADD3 R6, P1, R12, R14, RZ ;  /* 0x0000000e0c067210 */ /* 0x004fea0007f3e0ff */
[C---:B------:R-:W-:Y:S02]  /*5e70*/  IMAD.X R7, R5.reuse, 0x1, R13, P1 ;  /* 0x0000000105077824 */ /* 0x040fe400008e060d */
[----:B------:R-:W-:Y:S03]  /*5e80*/  IMAD.X R5, R5, 0x1, R2, P0 ;  /* 0x0000000105057824 */ /* 0x000fe600000e0602 */
[----:B------:R2:W-:Y:S04]  /*5e90*/  LDGSTS.E.BYPASS.LTC128B.128 [R0+0x8080], [R6.64], !P5 ;  /* 0x0808000006007fae */ /* 0x0005e8000e901d52 */
[----:B------:R2:W-:Y:S02]  /*5ea0*/  LDGSTS.E.BYPASS.LTC128B.128 [R0+0x9880], [R4.64], !P4 ;  /* 0x0988000004007fae */ /* 0x0005e4000e101d52 */
.L_x_187:
[----:B------:R-:W-:Y:S05]  /*5eb0*/  BSYNC B0 ;  /* 0x0000000000007941 */ /* 0x000fea0003800000 */
.L_x_186:
[----:B--2-4-:R-:W2:Y:S04]  /*5ec0*/  LDL R0, [R1+0x4] ;  /* 0x0000040001007983 */ /* 0x014ea80000100800 */
[----:B------:R-:W0:Y:S01]  /*5ed0*/  LDGDEPBAR ;  /* 0x00000000000079af */ /* 0x000e220000000000 */
[----:B------:R-:W-:Y:S01]  /*5ee0*/  WARPSYNC 0xffffffff ;  /* 0xffffffff00007948 */ /* 0x000fe20003800000 */
[C---:B-1----:R-:W-:Y:S01]  /*5ef0*/  HMMA.16816.F32 R4, R160.reuse, R8, RZ ;  /* 0x00000008a004723c */ /* 0x042fe200000018ff */
[----:B------:R-:W-:Y:S06]  /*5f00*/  UISETP.GT.AND UP0, UPT, UR5, UR7, UPT ;  /* 0x000000070500728c */ /* 0x000fec000bf04270 */
[----:B------:R-:W-:Y:S01]  /*5f10*/  PLOP3.LUT P0, PT, PT, PT, UP0, 0x40, 0x0 ;  /* 0x000000000000781c */ /* 0x000fe20003f0e808 */
[C---:B------:R-:W-:Y:S08]  /*5f20*/  HMMA.16816.F32 R8, R160.reuse, R10, RZ ;  /* 0x0000000aa008723c */ /* 0x040ff000000018ff */
[C---:B------:R-:W-:Y:S08]  /*5f30*/  HMMA.16816.F32 R12, R160.reuse, R16, RZ ;  /* 0x00000010a00c723c */ /* 0x040ff000000018ff */
[C---:B------:R-:W-:Y:S08]  /*5f40*/  HMMA.16816.F32 R16, R160.reuse, R18, RZ ;  /* 0x00000012a010723c */ /* 0x040ff000000018ff */
[C---:B------:R-:W-:Y:S08]  /*5f50*/  HMMA.16816.F32 R20, R160.reuse, R24, RZ ;  /* 0x00000018a014723c */ /* 0x040ff000000018ff */
[----:B------:R-:W-:Y:S08]  /*5f60*/  HMMA.16816.F32 R24, R160, R26, RZ ;  /* 0x0000001aa018723c */ /* 0x000ff000000018ff */
[C---:B---3--:R-:W-:Y:S08]  /*5f70*/  HMMA.16816.F32 R4, R164.reuse, R168, R4 ;  /* 0x000000a8a404723c */ /* 0x048ff00000001804 */
[C---:B------:R-:W-:Y:S01]  /*5f80*/  HMMA.16816.F32 R8, R164.reuse, R170, R8 ;  /* 0x000000aaa408723c */ /* 0x040fe20000001808 */
[----:B------:R-:W1:Y:S07]  /*5f90*/  LDSM.16.M88.4 R168, [R251+0x14080] ;  /* 0x01408000fba8783b */ /* 0x000e6e0000000200 */
[C---:B------:R-:W-:Y:S08]  /*5fa0*/  HMMA.16816.F32 R12, R164.reuse, R172, R12 ;  /* 0x000000aca40c723c */ /* 0x040ff0000000180c */
[C---:B------:R-:W-:Y:S01]  /*5fb0*/  HMMA.16816.F32 R16, R164.reuse, R174, R16 ;  /* 0x000000aea410723c */ /* 0x040fe20000001810 */
[----:B------:R-:W3:Y:S07]  /*5fc0*/  LDSM.16.M88.4 R172, [R251+0x14880] ;  /* 0x01488000fbac783b */ /* 0x000eee0000000200 */
[C---:B------:R-:W-:Y:S08]  /*5fd0*/  HMMA.16816.F32 R20, R164.reuse, R176, R20 ;  /* 0x000000b0a414723c */ /* 0x040ff00000001814 */
[----:B------:R-:W-:Y:S08]  /*5fe0*/  HMMA.16816.F32 R24, R164, R178, R24 ;  /* 0x000000b2a418723c */ /* 0x000ff00000001818 */
[C---:B-1----:R-:W-:Y:S08]  /*5ff0*/  HMMA.16816.F32 R4, R180.reuse, R168, R4 ;  /* 0x000000a8b404723c */ /* 0x042ff00000001804 */
[C---:B------:R-:W-:Y:S01]  /*6000*/  HMMA.16816.F32 R8, R180.reuse, R170, R8 ;  /* 0x000000aab408723c */ /* 0x040fe20000001808 */
[----:B------:R-:W1:Y:S07]  /*6010*/  LDSM.16.M88.4 R168, [R251+0x15080] ;  /* 0x01508000fba8783b */ /* 0x000e6e0000000200 */
[C---:B---3--:R-:W-:Y:S08]  /*6020*/  HMMA.16816.F32 R12, R180.reuse, R172, R12 ;  /* 0x000000acb40c723c */ /* 0x048ff0000000180c */
[C---:B------:R-:W-:Y:S01]  /*6030*/  HMMA.16816.F32 R16, R180.reuse, R174, R16 ;  /* 0x000000aeb410723c */ /* 0x040fe20000001810 */
[----:B------:R-:W3:Y:S07]  /*6040*/  LDSM.16.M88.4 R172, [R245] ;  /* 0x00000000f5ac783b */ /* 0x000eee0000000200 */
[C---:B-1----:R-:W-:Y:S08]  /*6050*/  HMMA.16816.F32 R20, R180.reuse, R168, R20 ;  /* 0x000000a8b414723c */ /* 0x042ff00000001814 */
[----:B------:R-:W-:Y:S01]  /*6060*/  HMMA.16816.F32 R24, R180, R170, R24 ;  /* 0x000000aab418723c */ /* 0x000fe20000001818 */
[----:B------:R-:W1:Y:S07]  /*6070*/  LDSM.16.M88.4 R168, [R245+0x800] ;  /* 0x00080000f5a8783b */ /* 0x000e6e0000000200 */
[C---:B---3--:R-:W-:Y:S08]  /*6080*/  HMMA.16816.F32 R4, R184.reuse, R172, R4 ;  /* 0x000000acb804723c */ /* 0x048ff00000001804 */
[C---:B------:R-:W-:Y:S01]  /*6090*/  HMMA.16816.F32 R8, R184.reuse, R174, R8 ;  /* 0x000000aeb808723c */ /* 0x040fe20000001808 */
[----:B------:R-:W3:Y:S07]  /*60a0*/  LDSM.16.M88.4 R172, [R245+0x1000] ;  /* 0x00100000f5ac783b */ /* 0x000eee0000000200 */
[C---:B-1----:R-:W-:Y:S08]  /*60b0*/  HMMA.16816.F32 R12, R184.reuse, R168, R12 ;  /* 0x000000a8b80c723c */ /* 0x042ff0000000180c */
[C---:B------:R-:W-:Y:S08]  /*60c0*/  HMMA.16816.F32 R16, R184.reuse, R170, R16 ;  /* 0x000000aab810723c */ /* 0x040ff00000001810 */
[C---:B---3--:R-:W-:Y:S08]  /*60d0*/  HMMA.16816.F32 R20, R184.reuse, R172, R20 ;  /* 0x000000acb814723c */ /* 0x048ff00000001814 */
[----:B------:R-:W-:Y:S01]  /*60e0*/  HMMA.16816.F32 R24, R184, R174, R24 ;  /* 0x000000aeb818723c */ /* 0x000fe20000001818 */
[----:B--2---:R-:W1:Y:S08]  /*60f0*/  LDSM.16.M88.4 R168, [R0+0x15880] ;  /* 0x0158800000a8783b */ /* 0x004e700000000200 */
[----:B------:R-:W2:Y:S01]  /*6100*/  LDSM.16.M88.4 R172, [R0+0x16080] ;  /* 0x0160800000ac783b */ /* 0x000ea20000000200 */
[C---:B-1----:R-:W-:Y:S08]  /*6110*/  HMMA.16816.F32 R4, R188.reuse, R168, R4 ;  /* 0x000000a8bc04723c */ /* 0x042ff00000001804 */
[C---:B------:R-:W-:Y:S01]  /*6120*/  HMMA.16816.F32 R8, R188.reuse, R170, R8 ;  /* 0x000000aabc08723c */ /* 0x040fe20000001808 */
[----:B------:R-:W1:Y:S07]  /*6130*/  LDSM.16.M88.4 R168, [R0+0x16880] ;  /* 0x0168800000a8783b */ /* 0x000e6e0000000200 */
[C---:B--2---:R-:W-:Y:S08]  /*6140*/  HMMA.16816.F32 R12, R188.reuse, R172, R12 ;  /* 0x000000acbc0c723c */ /* 0x044ff0000000180c */
[C---:B------:R-:W-:Y:S01]  /*6150*/  HMMA.16816.F32 R16, R188.reuse, R174, R16 ;  /* 0x000000aebc10723c */ /* 0x040fe20000001810 */
[----:B------:R-:W2:Y:S07]  /*6160*/  LDSM.16.M88.4 R172, [R244] ;  /* 0x00000000f4ac783b */ /* 0x000eae0000000200 */
[C---:B-1----:R-:W-:Y:S08]  /*6170*/  HMMA.16816.F32 R20, R188.reuse, R168, R20 ;  /* 0x000000a8bc14723c */ /* 0x042ff00000001814 */
[----:B------:R-:W-:Y:S01]  /*6180*/  HMMA.16816.F32 R24, R188, R170, R24 ;  /* 0x000000aabc18723c */ /* 0x000fe20000001818 */
[----:B------:R-:W1:Y:S07]  /*6190*/  LDSM.16.M88.4 R168, [R243] ;  /* 0x00000000f3a8783b */ /* 0x000e6e0000000200 */
[C---:B--2---:R-:W-:Y:S08]  /*61a0*/  HMMA.16816.F32 R4, R192.reuse, R172, R4 ;  /* 0x000000acc004723c */ /* 0x044ff00000001804 */
[C---:B------:R-:W-:Y:S01]  /*61b0*/  HMMA.16816.F32 R8, R192.reuse, R174, R8 ;  /* 0x000000aec008723c */ /* 0x040fe20000001808 */
[----:B------:R-:W2:Y:S07]  /*61c0*/  LDSM.16.M88.4 R172, [R242] ;  /* 0x00000000f2ac783b */ /* 0x000eae0000000200 */
[C---:B-1----:R-:W-:Y:S08]  /*61d0*/  HMMA.16816.F32 R12, R192.reuse, R168, R12 ;  /* 0x000000a8c00c723c */ /* 0x042ff0000000180c */
[C---:B------:R-:W-:Y:S01]  /*61e0*/  HMMA.16816.F32 R16, R192.reuse, R170, R16 ;  /* 0x000000aac010723c */ /* 0x040fe20000001810 */
[----:B------:R-:W1:Y:S07]  /*61f0*/  LDSM.16.M88.4 R168, [R251+0x15880] ;  /* 0x01588000fba8783b */ /* 0x000e6e0000000200 */
[C---:B--2---:R-:W-:Y:S08]  /*6200*/  HMMA.16816.F32 R20, R192.reuse, R172, R20 ;  /* 0x000000acc014723c */ /* 0x044ff00000001814 */
[----:B------:R-:W-:Y:S01]  /*6210*/  HMMA.16816.F32 R24, R192, R174, R24 ;  /* 0x000000aec018723c */ /* 0x000fe20000001818 */
[----:B------:R-:W2:Y:S07]  /*6220*/  LDSM.16.M88.4 R172, [R251+0x16080] ;  /* 0x01608000fbac783b */ /* 0x000eae0000000200 */
[C---:B-1----:R-:W-:Y:S08]  /*6230*/  HMMA.16816.F32 R4, R196.reuse, R168, R4 ;  /* 0x000000a8c404723c */ /* 0x042ff00000001804 */
[C---:B------:R-:W-:Y:S01]  /*6240*/  HMMA.16816.F32 R8, R196.reuse, R170, R8 ;  /* 0x000000aac408723c */ /* 0x040fe20000001808 */
[----:B------:R-:W1:Y:S07]  /*6250*/  LDSM.16.M88.4 R168, [R251+0x16880] ;  /* 0x01688000fba8783b */ /* 0x000e6e0000000200 */
[C---:B--2---:R-:W-:Y:S08]  /*6260*/  HMMA.16816.F32 R12, R196.reuse, R172, R12 ;  /* 0x000000acc40c723c */ /* 0x044ff0000000180c */
[C---:B------:R-:W-:Y:S01]  /*6270*/  HMMA.16816.F32 R16, R196.reuse, R174, R16 ;  /* 0x000000aec410723c */ /* 0x040fe20000001810 */
[----:B------:R-:W2:Y:S07]  /*6280*/  LDSM.16.M88.4 R172, [R245+0x1800] ;  /* 0x00180000f5ac783b */ /* 0x000eae0000000200 */
[C---:B-1----:R-:W-:Y:S08]  /*6290*/  HMMA.16816.F32 R20, R196.reuse, R168, R20 ;  /* 0x000000a8c414723c */ /* 0x042ff00000001814 */
[----:B------:R-:W-:Y:S01]  /*62a0*/  HMMA.16816.F32 R24, R196, R170, R24 ;  /* 0x000000aac418723c */ /* 0x000fe20000001818 */
[----:B------:R-:W1:Y:S07]  /*62b0*/  LDSM.16.M88.4 R168, [R245+0x2000] ;  /* 0x00200000f5a8783b */ /* 0x000e6e0000000200 */
[C---:B--2---:R-:W-:Y:S08]  /*62c0*/  HMMA.16816.F32 R4, R200.reuse, R172, R4 ;  /* 0x000000acc804723c */ /* 0x044ff00000001804 */
[C---:B------:R-:W-:Y:S01]  /*62d0*/  HMMA.16816.F32 R8, R200.reuse, R174, R8 ;  /* 0x000000aec808723c */ /* 0x040fe20000001808 */
[----:B------:R-:W2:Y:S07]  /*62e0*/  LDSM.16.M88.4 R172, [R245+0x2800] ;  /* 0x00280000f5ac783b */ /* 0x000eae0000000200 */
        /* <DEDUP_REMOVED lines=70> */
[C---:B------:R-:W-:Y:S11]  /*6750*/  HMMA.16816.F32 R8, R232.reuse, R174, R8 ;  /* 0x000000aee808723c */ /* 0x040ff60000001808 */
[----:B------:R-:W-:Y:S05]  /*6760*/  @!UPT UIADD3 URZ, URZ, URZ, URZ ;  /* 0x0000003f3f3ff290 */ /* 0x000fea000fffe03f */
[----:B------:R-:W-:Y:S02]  /*6770*/  FMUL.FTZ R6, R6, c[0x0][0x320] ;  /* 0x0000c80006067a20 */ /* 0x000fe40000410000 */
[----:B------:R-:W-:Y:S02]  /*6780*/  FMUL.FTZ R7, R7, c[0x0][0x320] ;  /* 0x0000c80007077a20 */ /* 0x000fe40000410000 */
[----:B------:R-:W2:Y:S01]  /*6790*/  MUFU.TANH R158, R6 ;  /* 0x00000006009e7308 */ /* 0x000ea20000002400 */
[----:B------:R-:W-:Y:S02]  /*67a0*/  FMUL.FTZ R0, R4, c[0x0][0x320] ;  /* 0x0000c80004007a20 */ /* 0x000fe40000410000 */
[----:B------:R-:W-:Y:S02]  /*67b0*/  FMUL.FTZ R2, R5, c[0x0][0x320] ;  /* 0x0000c80005027a20 */ /* 0x000fe40000410000 */
[----:B------:R-:W-:Y:S01]  /*67c0*/  FMUL.FTZ R9, R9, c[0x0][0x320] ;  /* 0x0000c80009097a20 */ /* 0x000fe20000410000 */
[C---:B-1----:R-:W-:Y:S03]  /*67d0*/  HMMA.16816.F32 R12, R232.reuse, R168, R12 ;  /* 0x000000a8e80c723c */ /* 0x042fe6000000180c */
[----:B------:R-:W-:Y:S01]  /*67e0*/  FMUL.FTZ R11, R11, c[0x0][0x320] ;  /* 0x0000c8000b0b7a20 */ /* 0x000fe20000410000 */
[----:B------:R1:W3:Y:S01]  /*67f0*/  MUFU.TANH R157, R7 ;  /* 0x00000007009d7308 */ /* 0x0002e20000002400 */
[----:B------:R-:W-:Y:S02]  /*6800*/  FMUL.FTZ R8, R8, c[0x0][0x320] ;  /* 0x0000c80008087a20 */ /* 0x000fe40000410000 */
[----:B------:R-:W-:Y:S01]  /*6810*/  FMUL.FTZ R10, R10, c[0x0][0x320] ;  /* 0x0000c8000a0a7a20 */ /* 0x000fe20000410000 */
[C---:B------:R-:W-:Y:S06]  /*6820*/  HMMA.16816.F32 R16, R232.reuse, R170, R16 ;  /* 0x000000aae810723c */ /* 0x040fec0000001810 */
[----:B------:R4:W2:Y:S10]  /*6830*/  MUFU.TANH R159, R9 ;  /* 0x00000009009f7308 */ /* 0x0008b40000002400 */
[----:B------:R5:W2:Y:S01]  /*6840*/  MUFU.TANH R169, R11 ;  /* 0x0000000b00a97308 */ /* 0x000aa20000002400 */
[----:B------:R-:W-:Y:S01]  /*6850*/  FMUL.FTZ R13, R13, c[0x0][0x320] ;  /* 0x0000c8000d0d7a20 */ /* 0x000fe20000410000 */
[----:B-1----:R-:W1:Y:S01]  /*6860*/  LDSM.16.M88.4 R4, [R245+0x5800] ;  /* 0x00580000f504783b */ /* 0x002e620000000200 */
[----:B------:R-:W-:Y:S05]  /*6870*/  DEPBAR.LE SB0, 0x0 ;  /* 0x000080000000791a */ /* 0x000fea0000000000 */
[----:B------:R-:W-:Y:S02]  /*6880*/  FMUL.FTZ R18, R18, c[0x0][0x320] ;  /* 0x0000c80012127a20 */ /* 0x000fe40000410000 */
[----:B------:R-:W1:Y:S01]  /*6890*/  MUFU.TANH R0, R0 ;  /* 0x0000000000007308 */ /* 0x000e620000002400 */
[----:B------:R-:W-:Y:S01]  /*68a0*/  FMUL.FTZ R19, R19, c[0x0][0x320] ;  /* 0x0000c80013137a20 */ /* 0x000fe20000410000 */
[----:B------:R-:W-:Y:S01]  /*68b0*/  BAR.SYNC.DEFER_BLOCKING 0x0 ;  /* 0x0000000000007b1d */ /* 0x000fe20000010000 */
[----:B----4-:R-:W-:Y:S02]  /*68c0*/  FMUL.FTZ R9, R15, c[0x0][0x320] ;  /* 0x0000c8000f097a20 */ /* 0x010fe40000410000 */
[----:B------:R-:W-:Y:S05]  /*68d0*/  FMUL.FTZ R15, R17, c[0x0][0x320] ;  /* 0x0000c800110f7a20 */ /* 0x000fea0000410000 */
[----:B------:R-:W4:Y:S01]  /*68e0*/  MUFU.TANH R2, R2 ;  /* 0x0000000200027308 */ /* 0x000f220000002400 */
[----:B-----5:R-:W-:Y:S02]  /*68f0*/  FMUL.FTZ R11, R12, c[0x0][0x320] ;  /* 0x0000c8000c0b7a20 */ /* 0x020fe40000410000 */
[----:B------:R-:W-:Y:S02]  /*6900*/  FMUL.FTZ R12, R14, c[0x0][0x320] ;  /* 0x0000c8000e0c7a20 */ /* 0x000fe40000410000 */
[----:B------:R-:W-:Y:S05]  /*6910*/  FMUL.FTZ R14, R16, c[0x0][0x320] ;  /* 0x0000c800100e7a20 */ /* 0x000fea0000410000 */
[----:B------:R-:W2:Y:S10]  /*6920*/  MUFU.TANH R8, R8 ;  /* 0x0000000800087308 */ /* 0x000eb40000002400 */
[----:B------:R-:W2:Y:S01]  /*6930*/  MUFU.TANH R10, R10 ;  /* 0x0000000a000a7308 */ /* 0x000ea20000002400 */
[C---:B-1----:R-:W-:Y:S09]  /*6940*/  HMMA.16816.F32 R20, R232.reuse, R4, R20 ;  /* 0x00000004e814723c */ /* 0x042ff20000001814 */
[----:B------:R-:W1:Y:S01]  /*6950*/  MUFU.TANH R11, R11 ;  /* 0x0000000b000b7308 */ /* 0x000e620000002400 */
[----:B------:R-:W-:Y:S09]  /*6960*/  HMMA.16816.F32 R24, R232, R6, R24 ;  /* 0x00000006e818723c */ /* 0x000ff20000001818 */
[----:B------:R-:W1:Y:S05]  /*6970*/  MUFU.TANH R13, R13 ;  /* 0x0000000d000d7308 */ /* 0x000e6a0000002400 */
[----:B------:R-:W-:Y:S05]  /*6980*/  FMUL.FTZ R5, R22, c[0x0][0x320] ;  /* 0x0000c80016057a20 */ /* 0x000fea0000410000 */
[----:B------:R-:W1:Y:S01]  /*6990*/  MUFU.TANH R12, R12 ;  /* 0x0000000c000c7308 */ /* 0x000e620000002400 */
[----:B------:R-:W-:Y:S02]  /*69a0*/  FMUL.FTZ R4, R23, c[0x0][0x320] ;  /* 0x0000c80017047a20 */ /* 0x000fe40000410000 */
[----:B------:R-:W-:Y:S02]  /*69b0*/  FMUL.FTZ R20, R20, c[0x0][0x320] ;  /* 0x0000c80014147a20 */ /* 0x000fe40000410000 */
[----:B------:R-:W-:Y:S02]  /*69c0*/  FMUL.FTZ R21, R21, c[0x0][0x320] ;  /* 0x0000c80015157a20 */ /* 0x000fe40000410000 */
[----:B------:R-:W-:Y:S02]  /*69d0*/  FMUL.FTZ R17, R25, c[0x0][0x320] ;  /* 0x0000c80019117a20 */ /* 0x000fe40000410000 */
[----:B------:R-:W-:Y:S01]  /*69e0*/  FMUL.FTZ R7, R26, c[0x0][0x320] ;  /* 0x0000c8001a077a20 */ /* 0x000fe20000410000 */
[----:B------:R-:W1:Y:S01]  /*69f0*/  MUFU.TANH R9, R9 ;  /* 0x0000000900097308 */ /* 0x000e620000002400 */
[----:B------:R-:W-:Y:S02]  /*6a00*/  FMUL.FTZ R6, R27, c[0x0][0x320] ;  /* 0x0000c8001b067a20 */ /* 0x000fe40000410000 */
[----:B------:R-:W-:Y:S07]  /*6a10*/  FMUL.FTZ R24, R24, c[0x0][0x320] ;  /* 0x0000c80018187a20 */ /* 0x000fee0000410000 */
[----:B------:R-:W1:Y:S10]  /*6a20*/  MUFU.TANH R14, R14 ;  /* 0x0000000e000e7308 */ /* 0x000e740000002400 */
[----:B------:R-:W1:Y:S10]  /*6a30*/  MUFU.TANH R15, R15 ;  /* 0x0000000f000f7308 */ /* 0x000e740000002400 */
[----:B------:R1:W1:Y:S10]  /*6a40*/  MUFU.TANH R178, R18 ;  /* 0x0000001200b27308 */ /* 0x0002740000002400 */
[----:B------:R1:W1:Y:S10]  /*6a50*/  MUFU.TANH R176, R19 ;  /* 0x0000001300b07308 */ /* 0x0002740000002400 */
[----:B------:R1:W1:Y:S10]  /*6a60*/  MUFU.TANH R175, R20 ;  /* 0x0000001400af7308 */ /* 0x0002740000002400 */
[----:B------:R1:W1:Y:S10]  /*6a70*/  MUFU.TANH R174, R21 ;  /* 0x0000001500ae7308 */ /* 0x0002740000002400 */
[----:B------:R-:W1:Y:S10]  /*6a80*/  MUFU.TANH R5, R5 ;  /* 0x0000000500057308 */ /* 0x000e740000002400 */
[----:B------:R-:W1:Y:S10]  /*6a90*/  MUFU.TANH R4, R4 ;  /* 0x0000000400047308 */ /* 0x000e740000002400 */
[----:B------:R1:W1:Y:S10]  /*6aa0*/  MUFU.TANH R173, R24 ;  /* 0x0000001800ad7308 */ /* 0x0002740000002400 */
[----:B------:R-:W1:Y:S10]  /*6ab0*/  MUFU.TANH R17, R17 ;  /* 0x0000001100117308 */ /* 0x000e740000002400 */
[----:B------:R-:W1:Y:S10]  /*6ac0*/  MUFU.TANH R7, R7 ;  /* 0x0000000700077308 */ /* 0x000e740000002400 */
[----:B------:R-:W1:Y:S01]  /*6ad0*/  MUFU.TANH R6, R6 ;  /* 0x0000000600067308 */ /* 0x000e620000002400 */
[----:B------:R-:W-:-:S05]  /*6ae0*/  @P0 BRA `(.L_x_189) ;  /* 0x0000050000000947 */ /* 0x000fca0003800000 */
[----:B--234-:R-:W2:Y:S01]  /*6af0*/  LDL R177, [R1+0x20] ;  /* 0x0000200001b17983 */ /* 0x01cea20000100800 */
[----:B------:R-:W-:Y:S01]  /*6b00*/  IMAD.MOV.U32 R179, RZ, RZ, c[0x0][0x2b8] ;  /* 0x0000ae00ffb37624 */ /* 0x000fe200078e00ff */
[----:B------:R-:W-:Y:S01]  /*6b10*/  UIMAD UR23, UR5, 0x30, UR12 ;  /* 0x00000030051778a4 */ /* 0x000fe2000f8e020c */
[----:B------:R-:W-:Y:S01]  /*6b20*/  IMAD.MOV.U32 R23, RZ, RZ, RZ ;  /* 0x000000ffff177224 */ /* 0x000fe200078e00ff */
[----:B------:R-:W3:Y:S02]  /*6b30*/  LDL R22, [R1+0x24] ;  /* 0x0000240001167983 */ /* 0x000ee40000100800 */
[----:B------:R-:W-:Y:S02]  /*6b40*/  ISETP.NE.AND P1, PT, R179, 0x1, PT ;  /* 0x00000001b300780c */ /* 0x000fe40003f25270 */
[----:B-1----:R-:W4:Y:S01]  /*6b50*/  LDL R24, [R1+0x4c] ;  /* 0x00004c0001187983 */ /* 0x002f220000100800 */
[----:B------:R-:W-:Y:S03]  /*6b60*/  IMAD.U32 R16, RZ, RZ, UR23 ;  /* 0x00000017ff107e24 */ /* 0x000fe6000f8e00ff */
[----:B------:R-:W5:Y:S04]  /*6b70*/  LDL R170, [R1+0x48] ;  /* 0x0000480001aa7983 */ /* 0x000f680000100800 */
[----:B------:R-:W4:Y:S04]  /*6b80*/  LDL R171, [R1+0x54] ;  /* 0x0000540001ab7983 */ /* 0x000f280000100800 */
[----:B------:R-:W4:Y:S04]  /*6b90*/  LDL R168, [R1+0x50] ;  /* 0x0000500001a87983 */ /* 0x000f280000100800 */
[----:B------:R-:W4:Y:S04]  /*6ba0*/  LDL R172, [R1+0x5c] ;  /* 0x00005c0001ac7983 */ /* 0x000f280000100800 */
[----:B------:R-:W4:Y:S01]  /*6bb0*/  LDL R179, [R1+0x58] ;  /* 0x0000580001b37983 */ /* 0x000f220000100800 */
[----:B--2---:R-:W-:Y:S03]  /*6bc0*/  IADD3 R16, R16, -0x30, R177 ;  /* 0xffffffd010107810 */ /* 0x004fe60007ffe0b1 */
[----:B------:R-:W2:Y:S01]  /*6bd0*/  LDL R177, [R1+0x1c] ;  /* 0x00001c0001b17983 */ /* 0x000ea20000100800 */
[----:B---3--:R-:W-:Y:S01]  /*6be0*/  ISETP.GE.AND P2, PT, R22, c[0x0][0x1d4], PT ;  /* 0x0000750016007a0c */ /* 0x008fe20003f46270 */
        /* <DEDUP_REMOVED lines=9> */
[----:B------:R1:W-:Y:S01]  /*6c80*/  STL [R1+0xc], R25 ;  /* 0x00000c1901007387 */ /* 0x0003e20000100800 */
[----:B------:R-:W-:Y:S03]  /*6c90*/  SHF.R.S32.HI R16, RZ, 0x1f, R25 ;  /* 0x0000001fff107819 */ /* 0x000fe60000011419 */
[----:B------:R3:W2:Y:S02]  /*6ca0*/  @!P3 LDG.E R23, [R20.64] ;  /* 0x000000121417b981 */ /* 0x0006a4000c1e1900 */
[----:B------:R-:W-:Y:S04]  /*6cb0*/  IMAD R16, R16, c[0x0][0x1e0], RZ ;  /* 0x0000780010107a24 */ /* 0x000fe800078e02ff */
[C---:B------:R-:W-:Y:S02]  /*6cc0*/  IMAD R16, R25.reuse, c[0x0][0x1e4], R16 ;  /* 0x0000790019107a24 */ /* 0x040fe400078e0210 */
[----:B---3--:R-:W-:Y:S02]  /*6cd0*/  IMAD.WIDE.U32 R20, R25, c[0x0][0x1e0], RZ ;  /* 0x0000780019147a25 */ /* 0x008fe400078e00ff */
[----:B-1----:R-:W1:Y:S02]  /*6ce0*/  S2R R25, SR_TID.X ;  /* 0x0000000000197919 */ /* 0x002e640000002100 */
[----:B------:R-:W-:Y:S02]  /*6cf0*/  IMAD.IADD R21, R21, 0x1, R16 ;  /* 0x0000000115157824 */ /* 0x000fe400078e0210 */
[----:B--2---:R1:W-:Y:S01]  /*6d00*/  STL [R1+0x8], R23 ;  /* 0x0000081701007387 */ /* 0x0043e20000100800 */
[----:B------:R-:W-:Y:S01]  /*6d10*/  SHF.R.S32.HI R16, RZ, 0x1f, R23 ;  /* 0x0000001fff107819 */ /* 0x000fe20000011417 */
[C---:B------:R-:W-:Y:S02]  /*6d20*/  IMAD.WIDE.U32 R20, R23.reuse, c[0x0][0x1f0], R20 ;  /* 0x00007c0017147a25 */ /* 0x040fe400078e0014 */
[----:B------:R-:W2:Y:S02]  /*6d30*/  LDL R26, [R1+0x10] ;  /* 0x00001000011a7983 */ /* 0x000ea40000100800 */
[----:B------:R-:W-:Y:S01]  /*6d40*/  IMAD R16, R16, c[0x0][0x1f0], RZ ;  /* 0x00007c0010107a24 */ /* 0x000fe200078e02ff */
[----:B------:R-:W-:Y:S01]  /*6d50*/  IADD3 R19, P0, R20, UR20, RZ ;  /* 0x0000001414137c10 */ /* 0x000fe2000ff1e0ff */
[----:B------:R-:W3:Y:S02]  /*6d60*/  LDL R27, [R1+0x28] ;  /* 0x00002800011b7983 */ /* 0x000ee40000100800 */
[----:B------:R-:W-:Y:S05]  /*6d70*/  IMAD R16, R23, c[0x0][0x1f4], R16 ;  /* 0x00007d0017107a24 */ /* 0x000fea00078e0210 */
[----:B------:R-:W-:Y:S02]  /*6d80*/  IADD3.X R16, R21, UR8, R16, P0, !PT ;  /* 0x0000000815107c10 */ /* 0x000fe400087fe410 */
[C---:B------:R-:W-:Y:S04]  /*6d90*/  LEA R18, P0, R19.reuse, c[0x0][0x1c8], 0x1 ;  /* 0x0000720013127a11 */ /* 0x040fe800078008ff */
[----:B------:R-:W-:Y:S01]  /*6da0*/  LEA.HI.X R16, R19, c[0x0][0x1cc], R16, 0x1, P0 ;  /* 0x0000730013107a11 */ /* 0x000fe200000f0c10 */
[----:B------:R-:W4:Y:S01]  /*6db0*/  SHFL.IDX PT, R20, R18, RZ, 0x181f ;  /* 0x00181fff12147589 */ /* 0x000f2200000e0000 */
[----:B-1----:R-:W-:Y:S03]  /*6dc0*/  SHF.R.S32.HI R23, RZ, 0x1f, R25 ;  /* 0x0000001fff177819 */ /* 0x002fe60000011419 */
[----:B------:R-:W5:Y:S01]  /*6dd0*/  SHFL.IDX PT, R21, R16, RZ, 0x181f ;  /* 0x00181fff10157589 */ /* 0x000f6200000e0000 */
[----:B------:R-:W-:Y:S03]  /*6de0*/  LEA.HI R23, R23, R25, RZ, 0x3 ;  /* 0x0000001917177211 */ /* 0x000fe600078f18ff */
[----:B------:R-:W1:Y:S01]  /*6df0*/  SHFL.IDX PT, R18, R18, 0x1, 0x181f ;  /* 0x00381f0012127f89 */ /* 0x000e6200000e0000 */
[----:B------:R-:W-:Y:S03]  /*6e00*/  SHF.R.S32.HI R23, RZ, 0x3, R23 ;  /* 0x00000003ff177819 */ /* 0x000fe60000011417 */
[----:B------:R-:W1:Y:S01]  /*6e10*/  SHFL.IDX PT, R16, R16, 0x1, 0x181f ;  /* 0x00381f0010107f89 */ /* 0x000e6200000e0000 */
[----:B------:R-:W-:Y:S04]  /*6e20*/  IADD3 R19, -R23, 0x30, RZ ;  /* 0x0000003017137810 */ /* 0x000fe80007ffe1ff */
[----:B------:R-:W-:Y:S11]  /*6e30*/  ISETP.GE.AND P0, PT, R19, 0x1, PT ;  /* 0x000000011300780c */ /* 0x000ff60003f06270 */
[----:B------:R-:W-:Y:S02]  /*6e40*/  @!UPT UIADD3 URZ, URZ, URZ, URZ ;  /* 0x0000003f3f3ff290 */ /* 0x000fe4000fffe03f */
[C---:B----4-:R-:W-:Y:S05]  /*6e50*/  @P0 IADD3 R22, P1, R20.reuse, R24, RZ ;  /* 0x0000001814160210 */ /* 0x050fea0007f3e0ff */
[C---:B-----5:R-:W-:Y:S05]  /*6e60*/  @P0 IMAD.X R23, R21.reuse, 0x1, R170, P1 ;  /* 0x0000000115170824 */ /* 0x060fea00008e06aa */
[----:B------:R4:W-:Y:S02]  /*6e70*/  @P0 LDGSTS.E.BYPASS.LTC128B.128 [R177+0x14080], [R22.64], !P2 ;  /* 0x1408000016b10fae */ /* 0x0009e4000d101d52 */
[C---:B----4-:R-:W-:Y:S05]  /*6e80*/  @P0 IADD3 R22, P1, R20.reuse, R171, RZ ;  /* 0x000000ab14160210 */ /* 0x050fea0007f3e0ff */
[C---:B------:R-:W-:Y:S05]  /*6e90*/  @P0 IMAD.X R23, R21.reuse, 0x1, R168, P1 ;  /* 0x0000000115170824 */ /* 0x040fea00008e06a8 */
[----:B------:R4:W-:Y:S02]  /*6ea0*/  @P0 LDGSTS.E.BYPASS.LTC128B.128 [R177+0x15880], [R22.64], !P6 ;  /* 0x1588000016b10fae */ /* 0x0009e4000f101d52 */
[----:B----4-:R-:W-:Y:S05]  /*6eb0*/  @P0 IADD3 R22, P1, R20, R172, RZ ;  /* 0x000000ac14160210 */ /* 0x010fea0007f3e0ff */
[----:B------:R-:W-:Y:S05]  /*6ec0*/  @P0 IMAD.X R23, R21, 0x1, R179, P1 ;  /* 0x0000000115170824 */ /* 0x000fea00008e06b3 */
[----:B------:R4:W-:Y:S01]  /*6ed0*/  @P0 LDGSTS.E.BYPASS.LTC128B.128 [R177+0x17080], [R22.64], !P5 ;  /* 0x1708000016b10fae */ /* 0x0009e2000e901d52 */
[C---:B--2---:R-:W-:Y:S04]  /*6ee0*/  @P0 LEA R20, P1, R26.reuse, R20, 0x1 ;  /* 0x000000141a140211 */ /* 0x044fe800078208ff */
[----:B---3--:R-:W-:Y:S05]  /*6ef0*/  @P0 LEA.HI.X R21, R26, R21, R27, 0x1, P1 ;  /* 0x000000151a150211 */ /* 0x008fea00008f0c1b */
[----:B------:R2:W-:Y:S01]  /*6f00*/  @P0 LDGSTS.E.BYPASS.LTC128B.128 [R177+0x18880], [R20.64], !P4 ;  /* 0x1888000014b10fae */ /* 0x0005e2000e101d52 */
[----:B------:R-:W-:Y:S11]  /*6f10*/  ISETP.GE.AND P0, PT, R19, 0x21, PT ;  /* 0x000000211300780c */ /* 0x000ff60003f06270 */
[----:B------:R-:W-:Y:S02]  /*6f20*/  @!UPT UIADD3 URZ, URZ, URZ, URZ ;  /* 0x0000003f3f3ff290 */ /* 0x000fe4000fffe03f */
[----:B-1----:R-:W-:Y:S05]  /*6f30*/  @P0 IADD3 R24, P1, R18, R24, RZ ;  /* 0x0000001812180210 */ /* 0x002fea0007f3e0ff */
[----:B------:R-:W-:Y:S05]  /*6f40*/  @P0 IMAD.X R25, R16, 0x1, R170, P1 ;  /* 0x0000000110190824 */ /* 0x000fea00008e06aa */
[----:B------:R4:W-:Y:S01]  /*6f50*/  @P0 LDGSTS.E.BYPASS.LTC128B.128 [R177+0x15080], [R24.64], !P2 ;  /* 0x1508000018b10fae */ /* 0x0009e2000d101d52 */
[----:B--2---:R-:W-:Y:S05]  /*6f60*/  @P0 IADD3 R20, P1, R18, R171, RZ ;  /* 0x000000ab12140210 */ /* 0x004fea0007f3e0ff */
[----:B------:R-:W-:Y:S05]  /*6f70*/  @P0 IMAD.X R21, R16, 0x1, R168, P1 ;  /* 0x0000000110150824 */ /* 0x000fea00008e06a8 */
[----:B------:R1:W-:Y:S02]  /*6f80*/  @P0 LDGSTS.E.BYPASS.LTC128B.128 [R177+0x16880], [R20.64], !P6 ;  /* 0x1688000014b10fae */ /* 0x0003e4000f101d52 */
[----:B-1----:R-:W-:Y:S05]  /*6f90*/  @P0 IADD3 R20, P1, R18, R172, RZ ;  /* 0x000000ac12140210 */ /* 0x002fea0007f3e0ff */
[----:B------:R-:W-:Y:S01]  /*6fa0*/  @P0 IMAD.X R21, R16, 0x1, R179, P1 ;  /* 0x0000000110150824 */ /* 0x000fe200008e06b3 */
[C---:B------:R-:W-:Y:S04]  /*6fb0*/  @P0 LEA R18, P1, R26.reuse, R18, 0x1 ;  /* 0x000000121a120211 */ /* 0x040fe800078208ff */
[----:B------:R4:W-:Y:S01]  /*6fc0*/  @P0 LDGSTS.E.BYPASS.LTC128B.128 [R177+0x18080], [R20.64], !P5 ;  /* 0x1808000014b10fae */ /* 0x0009e2000e901d52 */
[----:B------:R-:W-:Y:S05]  /*6fd0*/  @P0 LEA.HI.X R19, R26, R16, R27, 0x1, P1 ;  /* 0x000000101a130211 */ /* 0x000fea00008f0c1b */
[----:B------:R4:W-:Y:S03]  /*6fe0*/  @P0 LDGSTS.E.BYPASS.LTC128B.128 [R177+0x19880], [R18.64], !P4 ;  /* 0x1988000012b10fae */ /* 0x0009e6000e101d52 */
.L_x_189:
[----:B-1234-:R-:W2:Y:S01]  /*6ff0*/  LDL R18, [R1+0x34] ;  /* 0x0000340001127983 */ /* 0x01eea20000100800 */
[----:B------:R-:W-:Y:S02]  /*7000*/  UISETP.NE.AND UP1, UPT, UR14, URZ, UPT ;  /* 0x0000003f0e00728c */ /* 0x000fe4000bf25270 */
[----:B------:R-:W-:Y:S01]  /*7010*/  UIMAD UR23, UR5, -0x30, URZ ;  /* 0xffffffd0051778a4 */ /* 0x000fe2000f8e023f */
[----:B------:R-:W3:Y:S01]  /*7020*/  LDL R26, [R1+0x38] ;  /* 0x00003800011a7983 */ /* 0x000ee20000100800 */
[----:B------:R-:W-:Y:S02]  /*7030*/  UISETP.NE.AND UP0, UPT, UR13, URZ, UPT ;  /* 0x0000003f0d00728c */ /* 0x000fe4000bf05270 */
[----:B------:R-:W-:Y:S01]  /*7040*/  PLOP3.LUT P0, PT, PT, PT, UP1, 0x80, 0x0 ;  /* 0x000000000000781c */ /* 0x000fe20003f0f018 */
[----:B------:R-:W0:Y:S11]  /*7050*/  LDGDEPBAR ;  /* 0x00000000000079af */ /* 0x000e360000000000 */
[----:B------:R-:W-:Y:S01]  /*7060*/  @!UPT UIADD3 URZ, URZ, URZ, URZ ;  /* 0x0000003f3f3ff290 */ /* 0x000fe2000fffe03f */
[----:B--2---:R-:W-:Y:S01]  /*7070*/  @P0 IMAD.HI.U32 R16, R18, c[0x0][0x2c8], RZ ;  /* 0x0000b20012100a27 */ /* 0x004fe200078e00ff */
[----:B------:R-:W-:Y:S03]  /*7080*/  PLOP3.LUT P0, PT, PT, PT, UP1, 0x80, 0x0 ;  /* 0x000000000000781c */ /* 0x000fe60003f0f018 */
[----:B------:R-:W-:Y:S02]  /*7090*/  IMAD.MOV.U32 R23, RZ, RZ, R18 ;  /* 0x000000ffff177224 */ /* 0x000fe400078e0012 */
[----:B------:R-:W-:Y:S05]  /*70a0*/  IMAD.U32 R18, RZ, RZ, UR23 ;  /* 0x00000017ff127e24 */ /* 0x000fea000f8e00ff */
[----:B---3--:R-:W-:Y:S03]  /*70b0*/  IADD3 R18, -R26, 0x1, R18 ;  /* 0x000000011a127810 */ /* 0x008fe60007ffe112 */
[----:B------:R-:W-:Y:S01]  /*70c0*/  @P0 SHF.R.U32.HI R23, RZ, c[0x0][0x2cc], R16 ;  /* 0x0000b300ff170a19 */ /* 0x000fe20000011610 */
[----:B------:R-:W-:Y:S01]  /*70d0*/  IMAD.U32 R16, RZ, RZ, UR28 ;  /* 0x0000001cff107e24 */ /* 0x000fe2000f8e00ff */
[----:B------:R-:W-:Y:S03]  /*70e0*/  PLOP3.LUT P0, PT, PT, PT, UP0, 0x40, 0x0 ;  /* 0x000000000000781c */ /* 0x000fe60003f0e808 */
[----:B------:R-:W1:Y:S01]  /*70f0*/  SHFL.IDX PT, R19, R23, RZ, 0x1c1f ;  /* 0x001c1fff17137589 */ /* 0x000e6200000e0000 */
[----:B------:R-:W-:Y:S05]  /*7100*/  IMAD R16, R16, c[0x0][0x1d0], R18 ;  /* 0x0000740010107a24 */ /* 0x000fea00078e0212 */
[----:B------:R-:W-:Y:S04]  /*7110*/  IADD3 R16, R16, -c[0x0][0x168], RZ ;  /* 0x80005a0010107a10 */ /* 0x000fe80007ffe0ff */
[C---:B------:R-:W-:Y:S02]  /*7120*/  IADD3 R22, R16.reuse, c[0x0][0x328], RZ ;  /* 0x0000ca0010167a10 */ /* 0x040fe40007ffe0ff */
[----:B------:R-:W-:Y:S03]  /*7130*/  IADD3 R16, R16, UR22, RZ ;  /* 0x0000001610107c10 */ /* 0x000fe6000fffe0ff */
[----:B-1----:R-:W-:Y:S02]  /*7140*/  IMAD.IADD R25, R22, 0x1, R19 ;  /* 0x0000000116197824 */ /* 0x002fe400078e0213 */
[----:B------:R-:W-:Y:S01]  /*7150*/  IMAD.IADD R24, R19, 0x1, R16 ;  /* 0x0000000113187824 */ /* 0x000fe200078e0210 */
[----:B------:R-:W-:-:S05]  /*7160*/  @P0 BRA `(.L_x_190) ;  /* 0x000001a000000947 */ /* 0x000fca0003800000 */
[----:B------:R-:W-:Y:S01]  /*7170*/  MOV R18, UR28 ;  /* 0x0000001c00127c02 */ /* 0x000fe20008000f00 */
[----:B------:R-:W-:Y:S04]  /*7180*/  BSSY B0, `(.L_x_191) ;  /* 0x0000013000007945 */ /* 0x000fe80003800000 */
[----:B------:R-:W-:Y:S05]  /*7190*/  IMAD R19, R18, c[0x0][0x1d0], R19 ;  /* 0x0000740012137a24 */ /* 0x000fea00078e0213 */
[----:B------:R-:W-:Y:S04]  /*71a0*/  IADD3 R19, R19, -c[0x0][0x168], RZ ;  /* 0x80005a0013137a10 */ /* 0x000fe80007ffe0ff */
[----:B------:R-:W-:Y:S11]  /*71b0*/  ISETP.GT.AND P0, PT, R19, -0x1, PT ;  /* 0xffffffff1300780c */ /* 0x000ff60003f04270 */
[----:B------:R-:W-:Y:S02]  /*71c0*/  @!UPT UIADD3 URZ, URZ, URZ, URZ ;  /* 0x0000003f3f3ff290 */ /* 0x000fe4000fffe03f */
[----:B------:R-:W-:-:S05]  /*71d0*/  @P0 BRA `(.L_x_192) ;  /* 0x0000008000000947 */ /* 0x000fca0003800000 */
[----:B------:R-:W-:Y:S01]  /*71e0*/  LOP3.LUT R19, RZ, R19, RZ, 0x33, !PT ;  /* 0x00000013ff137212 */ /* 0x000fe200078e33ff */
[----:B------:R-:W-:Y:S05]  /*71f0*/  IMAD.MOV.U32 R18, RZ, RZ, 0x1 ;  /* 0x00000001ff127424 */ /* 0x000fea00078e00ff */
[----:B------:R-:W-:Y:S11]  /*7200*/  ISETP.NE.AND P0, PT, R18, c[0x0][0x32c], PT ;  /* 0x0000cb0012007a0c */ /* 0x000ff60003f05270 */
[----:B------:R-:W-:Y:S02]  /*7210*/  @!UPT UIADD3 URZ, URZ, URZ, URZ ;  /* 0x0000003f3f3ff290 */ /* 0x000fe4000fffe03f */
[----:B------:R-:W-:Y:S05]  /*7220*/  @P0 IMAD.HI.U32 R18, R19, c[0x0][0x330], RZ ;  /* 0x0000cc0013120a27 */ /* 0x000fea00078e00ff */
[----:B------:R-:W-:Y:S04]  /*7230*/  @P0 SHF.R.U32.HI R19, RZ, c[0x0][0x334], R18 ;  /* 0x0000cd00ff130a19 */ /* 0x000fe80000011612 */
[----:B------:R-:W-:Y:S01]  /*7240*/  LOP3.LUT R19, RZ, R19, RZ, 0x33, !PT ;  /* 0x00000013ff137212 */ /* 0x000fe200078e33ff */
[----:B------:R-:W-:-:S05]  /*7250*/  BRA `(.L_x_193) ;  /* 0x0000005000007947 */ /* 0x000fca0003800000 */
.L_x_192:
[----:B------:R-:W-:Y:S04]  /*7260*/  MOV R18, 0x1 ;  /* 0x0000000100127802 */ /* 0x000fe80000000f00 */
[----:B------:R-:W-:Y:S11]  /*7270*/  ISETP.NE.AND P0, PT, R18, c[0x0][0x32c], PT ;  /* 0x0000cb0012007a0c */ /* 0x000ff60003f05270 */
[----:B------:R-:W-:Y:S02]  /*7280*/  @!UPT UIADD3 URZ, URZ, URZ, URZ ;  /* 0x0000003f3f3ff290 */ /* 0x000fe4000fffe03f */
[----:B------:R-:W-:Y:S05]  /*7290*/  @P0 IMAD.HI.U32 R18, R19, c[0x0][0x330], RZ ;  /* 0x0000cc0013120a27 */ /* 0x000fea00078e00ff */
[----:B------:R-:W-:Y:S02]  /*72a0*/  @P0 SHF.R.U32.HI R19, RZ, c[0x0][0x334], R18 ;  /* 0x0000cd00ff130a19 */ /* 0x000fe40000011612 */
.L_x_193:
[----:B------:R-:W-:Y:S05]  /*72b0*/  BSYNC B0 ;  /* 0x0000000000007941 */ /* 0x000fea0003800000 */
.L_x_191:
[----:B------:R-:W-:Y:S05]  /*72c0*/  IADD3 R18, -R26, UR23, RZ ;  /* 0x000000171a127c10 */ /* 0x000fea000fffe1ff */
[----:B------:R-:W-:Y:S05]  /*72d0*/  IMAD R18, R19, c[0x0][0x32c], R18 ;  /* 0x0000cb0013127a24 */ /* 0x000fea00078e0212 */
[----:B------:R-:W-:Y:S02]  /*72e0*/  IMNMX R24, R24, R18, !PT ;  /* 0x0000001218187217 */ /* 0x000fe40007800200 */
[----:B------:R-:W-:Y:S04]  /*72f0*/  IADD3 R18, R18, c[0x0][0x32c], RZ ;  /* 0x0000cb0012127a10 */ /* 0x000fe80007ffe0ff */
[----:B------:R-:W-:Y:S02]  /*7300*/  IMNMX R25, R25, R18, PT ;  /* 0x0000001219197217 */ /* 0x000fe40003800200 */
.L_x_190:
[----:B------:R-:W-:Y:S02]  /*7310*/  UISETP.GE.AND UP0, UPT, UR23, 0x1, UPT ;  /* 0x000000011700788c */ /* 0x000fe4000bf06270 */
[----:B------:R-:W-:Y:S02]  /*7320*/  UISETP.GE.AND UP6, UPT, UR23, 0x12, UPT ;  /* 0x000000121700788c */ /* 0x000fe4000bfc6270 */
[----:B------:R-:W-:Y:S02]  /*7330*/  UP2UR UR31, UPR, URZ, 0x1 ;  /* 0x000000013f1f7883 */ /* 0x000fe40008000000 */
[----:B------:R-:W-:Y:S01]  /*7340*/  PLOP3.LUT P0, PT, PT, PT, UP0, 0x40, 0x0 ;  /* 0x000000000000781c */ /* 0x000fe20003f0e808 */
[----:B------:R-:W-:Y:S02]  /*7350*/  UISETP.GE.AND UP0, UPT, UR23, 0x2, UPT ;  /* 0x000000021700788c */ /* 0x000fe4000bf06270 */
[----:B------:R-:W-:Y:S01]  /*7360*/  UISETP.GE.AND UP5, UPT, UR23, 0x19, UPT ;  /* 0x000000191700788c */ /* 0x000fe2000bfa6270 */
[----:B------:R-:W-:Y:S01]  /*7370*/  ISETP.GT.AND P0, PT, R24, RZ, P0 ;  /* 0x000000ff1800720c */ /* 0x000fe20000704270 */
[----:B------:R-:W-:Y:S02]  /*7380*/  UP2UR UR30, UPR, URZ, 0x1 ;  /* 0x000000013f1e7883 */ /* 0x000fe40008000000 */
[----:B------:R-:W-:Y:S01]  /*7390*/  UISETP.GE.AND UP4, UPT, UR23, 0x1a, UPT ;  /* 0x0000001a1700788c */ /* 0x000fe2000bf86270 */
[C---:B------:R-:W-:Y:S01]  /*73a0*/  ISETP.LT.OR P0, PT, R25.reuse, 0x1, P0 ;  /* 0x000000011900780c */ /* 0x040fe20000701670 */
[----:B------:R-:W-:Y:S02]  /*73b0*/  UISETP.GE.AND UP3, UPT, UR23, 0x21, UPT ;  /* 0x000000211700788c */ /* 0x000fe4000bf66270 */
[----:B------:R-:W-:Y:S01]  /*73c0*/  UISETP.GE.AND UP2, UPT, UR23, 0x22, UPT ;  /* 0x000000221700788c */ /* 0x000fe2000bf46270 */
[----:B------:R-:W-:Y:S01]  /*73d0*/  FSEL R18, R0, -INF , !P0 ;  /* 0xff80000000127808 */ /* 0x000fe20004000000 */
[----:B------:R-:W-:Y:S01]  /*73e0*/  UISETP.GE.AND UP1, UPT, UR23, 0x29, UPT ;  /* 0x000000291700788c */ /* 0x000fe2000bf26270 */
[----:B------:R-:W-:Y:S01]  /*73f0*/  PLOP3.LUT P0, PT, PT, PT, UP0, 0x40, 0x0 ;  /* 0x000000000000781c */ /* 0x000fe20003f0e808 */
[----:B------:R-:W-:Y:S01]  /*7400*/  UISETP.GE.AND UP0, UPT, UR23, 0x9, UPT ;  /* 0x000000091700788c */ /* 0x000fe2000bf06270 */
[----:B------:R-:W1:Y:S01]  /*7410*/  SHFL.IDX PT, R0, R23, 0x1, 0x1c1f ;  /* 0x003c1f0017007f89 */ /* 0x000e6200000e0000 */
[----:B------:R-:W-:Y:S01]  /*7420*/  UP2UR UR32, UPR, URZ, 0x40 ;  /* 0x000000403f207883 */ /* 0x000fe20008000000 */
[----:B------:R-:W-:Y:S01]  /*7430*/  ISETP.GT.AND P0, PT, R24, 0x1, P0 ;  /* 0x000000011800780c */ /* 0x000fe20000704270 */
[----:B------:R-:W-:Y:S03]  /*7440*/  UP2UR UR29, UPR, URZ, 0x1 ;  /* 0x000000013f1d7883 */ /* 0x000fe60008000000 */
[C---:B------:R-:W-:Y:S04]  /*7450*/  ISETP.LT.OR P0, PT, R25.reuse, 0x2, P0 ;  /* 0x000000021900780c */ /* 0x040fe80000701670 */
[----:B------:R-:W-:Y:S02]  /*7460*/  FSEL R21, R2, -INF , !P0 ;  /* 0xff80000002157808 */ /* 0x000fe40004000000 */
[----:B------:R-:W-:Y:S01]  /*7470*/  PLOP3.LUT P0, PT, PT, PT, UP0, 0x40, 0x0 ;  /* 0x000000000000781c */ /* 0x000fe20003f0e808 */
[----:B------:R-:W-:Y:S03]  /*7480*/  UISETP.GE.AND UP0, UPT, UR23, 0xa, UPT ;  /* 0x0000000a1700788c */ /* 0x000fe6000bf06270 */
[----:B------:R-:W-:Y:S01]  /*7490*/  ISETP.GT.AND P0, PT, R24, 0x8, P0 ;  /* 0x000000081800780c */ /* 0x000fe20000704270 */
[----:B------:R-:W-:Y:S03]  /*74a0*/  UP2UR UR27, UPR, URZ, 0x1 ;  /* 0x000000013f1b7883 */ /* 0x000fe60008000000 */
[C---:B------:R-:W-:Y:S04]  /*74b0*/  ISETP.LT.OR P0, PT, R25.reuse, 0x9, P0 ;  /* 0x000000091900780c */ /* 0x040fe80000701670 */
[----:B------:R-:W-:Y:S01]  /*74c0*/  FSEL R8, R8, -INF , !P0 ;  /* 0xff80000008087808 */ /* 0x000fe20004000000 */
[--C-:B-1----:R-:W-:Y:S01]  /*74d0*/  IMAD.IADD R16, R16, 0x1, R0.reuse ;  /* 0x0000000110107824 */ /* 0x102fe200078e0200 */
[----:B------:R-:W-:Y:S01]  /*74e0*/  PLOP3.LUT P0, PT, PT, PT, UP0, 0x40, 0x0 ;  /* 0x000000000000781c */ /* 0x000fe20003f0e808 */
[----:B------:R-:W-:Y:S03]  /*74f0*/  UISETP.GE.AND UP0, UPT, UR23, 0x11, UPT ;  /* 0x000000111700788c */ /* 0x000fe6000bf06270 */
[C---:B------:R-:W-:Y:S01]  /*7500*/  ISETP.GT.AND P0, PT, R24.reuse, 0x9, P0 ;  /* 0x000000091800780c */ /* 0x040fe20000704270 */
[----:B------:R-:W-:Y:S03]  /*7510*/  UP2UR UR26, UPR, URZ, 0x1 ;  /* 0x000000013f1a7883 */ /* 0x000fe60008000000 */
[----:B------:R-:W-:Y:S04]  /*7520*/  ISETP.LT.OR P0, PT, R25, 0xa, P0 ;  /* 0x0000000a1900780c */ /* 0x000fe80000701670 */
[----:B------:R-:W-:Y:S02]  /*7530*/  FSEL R159, R159, -INF , !P0 ;  /* 0xff8000009f9f7808 */ /* 0x000fe40004000000 */
[----:B------:R-:W-:Y:S01]  /*7540*/  PLOP3.LUT P0, PT, PT, PT, UP0, 0x40, 0x0 ;  /* 0x000000000000781c */ /* 0x000fe20003f0e808 */
[----:B------:R-:W-:Y:S03]  /*7550*/  UISETP.GE.AND UP0, UPT, UR23, 0x2a, UPT ;  /* 0x0000002a1700788c */ /* 0x000fe6000bf06270 */
[C---:B------:R-:W-:Y:S04]  /*7560*/  ISETP.GT.AND P0, PT, R24.reuse, 0x10, P0 ;  /* 0x000000101800780c */ /* 0x040fe80000704270 */
[----:B------:R-:W-:Y:S04]  /*7570*/  ISETP.LT.OR P0, PT, R25, 0x11, P0 ;  /* 0x000000111900780c */ /* 0x000fe80000701670 */
[----:B------:R-:W-:Y:S02]  /*7580*/  FSEL R20, R11, -INF , !P0 ;  /* 0xff8000000b147808 */ /* 0x000fe40004000000 */
[----:B------:R-:W-:Y:S01]  /*7590*/  PLOP3.LUT P0, PT, PT, PT, UP6, 0x40, 0x0 ;  /* 0x000000000000781c */ /* 0x000fe20003f0e868 */
[----:B------:R-:W-:Y:S03]  /*75a0*/  UISETP.NE.AND UP6, UPT, UR13, URZ, UPT ;  /* 0x0000003f0d00728c */ /* 0x000fe6000bfc5270 */
[C---:B------:R-:W-:Y:S04]  /*75b0*/  ISETP.GT.AND P0, PT, R24.reuse, 0x11, P0 ;  /* 0x000000111800780c */ /* 0x040fe80000704270 */
[----:B------:R-:W-:Y:S04]  /*75c0*/  ISETP.LT.OR P0, PT, R25, 0x12, P0 ;  /* 0x000000121900780c */ /* 0x000fe80000701670 */
[----:B------:R-:W-:Y:S02]  /*75d0*/  FSEL R19, R13, -INF , !P0 ;  /* 0xff8000000d137808 */ /* 0x000fe40004000000 */
[----:B------:R-:W-:Y:S04]  /*75e0*/  PLOP3.LUT P0, PT, PT, PT, UP5, 0x40, 0x0 ;  /* 0x000000000000781c */ /* 0x000fe80003f0e858 */
[----:B------:R-:W-:Y:S04]  /*75f0*/  ISETP.GT.AND P0, PT, R24, 0x18, P0 ;  /* 0x000000181800780c */ /* 0x000fe80000704270 */
[C---:B------:R-:W-:Y:S04]  /*7600*/  ISETP.LT.OR P0, PT, R25.reuse, 0x19, P0 ;  /* 0x000000191900780c */ /* 0x040fe80000701670 */
[----:B------:R-:W-:Y:S02]  /*7610*/  FSEL R14, R14, -INF , !P0 ;  /* 0xff8000000e0e7808 */ /* 0x000fe40004000000 */
[----:B------:R-:W-:Y:S04]  /*7620*/  PLOP3.LUT P0, PT, PT, PT, UP4, 0x40, 0x0 ;  /* 0x000000000000781c */ /* 0x000fe80003f0e848 */
[C---:B------:R-:W-:Y:S04]  /*7630*/  ISETP.GT.AND P0, PT, R24.reuse, 0x19, P0 ;  /* 0x000000191800780c */ /* 0x040fe80000704270 */
[----:B------:R-:W-:Y:S04]  /*7640*/  ISETP.LT.OR P0, PT, R25, 0x1a, P0 ;  /* 0x0000001a1900780c */ /* 0x000fe80000701670 */
[----:B------:R-:W-:Y:S02]  /*7650*/  FSEL R179, R15, -INF , !P0 ;  /* 0xff8000000fb37808 */ /* 0x000fe40004000000 */
[----:B------:R-:W-:Y:S04]  /*7660*/  PLOP3.LUT P0, PT, PT, PT, UP3, 0x40, 0x0 ;  /* 0x000000000000781c */ /* 0x000fe80003f0e838 */
        /* <DEDUP_REMOVED lines=12> */
[----:B------:R-:W-:Y:S04]  /*7730*/  ISETP.GT.AND P0, PT, R24, 0x29, P0 ;  /* 0x000000291800780c */ /* 0x000fe80000704270 */
[----:B------:R-:W-:Y:S04]  /*7740*/  ISETP.LT.OR P0, PT, R25, 0x2a, P0 ;  /* 0x0000002a1900780c */ /* 0x000fe80000701670 */
[----:B------:R-:W-:Y:S01]  /*7750*/  FSEL R11, R17, -INF , !P0 ;  /* 0xff800000110b7808 */ /* 0x000fe20004000000 */
[----:B------:R-:W-:Y:S01]  /*7760*/  IMAD.IADD R17, R22, 0x1, R0 ;  /* 0x0000000116117824 */ /* 0x000fe200078e0200 */
[----:B------:R-:W-:Y:S01]  /*7770*/  PLOP3.LUT P0, PT, PT, PT, UP6, 0x40, 0x0 ;  /* 0x000000000000781c */ /* 0x000fe20003f0e868 */
[----:B------:R-:W-:Y:S11]  /*7780*/  UISETP.NE.AND UP6, UPT, UR32, URZ, UPT ;  /* 0x0000003f2000728c */ /* 0x000ff6000bfc5270 */
[----:B------:R-:W-:Y:S01]  /*7790*/  @!UPT UIADD3 URZ, URZ, URZ, URZ ;  /* 0x0000003f3f3ff290 */ /* 0x000fe2000fffe03f */
        /* <DEDUP_REMOVED lines=16> */
.L_x_196:
[----:B------:R-:W-:Y:S04]  /*78a0*/  MOV R0, 0x1 ;  /* 0x0000000100007802 */ /* 0x000fe80000000f00 */
[----:B------:R-:W-:Y:S11]  /*78b0*/  ISETP.NE.AND P0, PT, R0, c[0x0][0x32c], PT ;  /* 0x0000cb0000007a0c */ /* 0x000ff60003f05270 */
[----:B------:R-:W-:Y:S02]  /*78c0*/  @!UPT UIADD3 URZ, URZ, URZ, URZ ;  /* 0x0000003f3f3ff290 */ /* 0x000fe4000fffe03f */
[----:B------:R-:W-:Y:S05]  /*78d0*/  @P0 IMAD.HI.U32 R0, R2, c[0x0][0x330], RZ ;  /* 0x0000cc0002000a27 */ /* 0x000fea00078e00ff */
[----:B------:R-:W-:Y:S02]  /*78e0*/  @P0 SHF.R.U32.HI R2, RZ, c[0x0][0x334], R0 ;  /* 0x0000cd00ff020a19 */ /* 0x000fe40000011600 */
.L_x_197:
[----:B------:R-:W-:Y:S05]  /*78f0*/  BSYNC B0 ;  /* 0x0000000000007941 */ /* 0x000fea0003800000 */
.L_x_195:
[----:B------:R-:W-:Y:S05]  /*7900*/  IADD3 R0, -R26, UR23, RZ ;  /* 0x000000171a007c10 */ /* 0x000fea000fffe1ff */
[----:B------:R-:W-:Y:S05]  /*7910*/  IMAD R0, R2, c[0x0][0x32c], R0 ;  /* 0x0000cb0002007a24 */ /* 0x000fea00078e0200 */
[----:B------:R-:W-:Y:S02]  /*7920*/  IMNMX R16, R16, R0, !PT ;  /* 0x0000000010107217 */ /* 0x000fe40007800200 */
[----:B------:R-:W-:Y:S04]  /*7930*/  IADD3 R0, R0, c[0x0][0x32c], RZ ;  /* 0x0000cb0000007a10 */ /* 0x000fe80007ffe0ff */
[----:B------:R-:W-:Y:S02]  /*7940*/  IMNMX R17, R17, R0, PT ;  /* 0x0000000011117217 */ /* 0x000fe40003800200 */
.L_x_194:
[----:B------:R-:W-:Y:S01]  /*7950*/  FMNMX.FTZ R0, R18, R3, !PT ;  /* 0x0000000312007209 */ /* 0x000fe20007810000 */
[----:B------:R-:W-:Y:S01]  /*7960*/  UP2UR UR23, UPR, URZ, 0x10 ;  /* 0x000000103f177883 */ /* 0x000fe20008000000 */
[----:B------:R-:W2:Y:S01]  /*7970*/  LDL.LU R26, [R1+0x44] ;  /* 0x00004400011a7983 */ /* 0x000ea20000300800 */
[----:B------:R-:W-:Y:S01]  /*7980*/  UISETP.NE.AND UP4, UPT, UR31, URZ, UPT ;  /* 0x0000003f1f00728c */ /* 0x000fe2000bf85270 */
[----:B------:R-:W-:Y:S01]  /*7990*/  FMNMX.FTZ R0, R21, R0, !PT ;  /* 0x0000000015007209 */ /* 0x000fe20007810000 */
[----:B------:R-:W-:Y:S02]  /*79a0*/  UP2UR UR31, UPR, URZ, 0x8 ;  /* 0x000000083f1f7883 */ /* 0x000fe40008000000 */
        /* <DEDUP_REMOVED lines=20> */
[----:B-1----:R-:W-:Y:S04]  /*7af0*/  FMNMX.FTZ R0, R2, R0, !PT ;  /* 0x0000000002007209 */ /* 0x002fe80007810000 */
[C---:B------:R-:W-:Y:S01]  /*7b00*/  FSETP.NEU.FTZ.AND P0, PT, R0.reuse, -INF , PT ;  /* 0xff8000000000780b */ /* 0x040fe20003f1d000 */
[C---:B------:R-:W-:Y:S03]  /*7b10*/  FMUL.FTZ R172, R0.reuse, c[0x0][0x2d0] ;  /* 0x0000b40000ac7a20 */ /* 0x040fe60000410000 */
[----:B------:R-:W-:Y:S02]  /*7b20*/  FSEL R2, R0, RZ, P0 ;  /* 0x000000ff00027208 */ /* 0x000fe40000000000 */
[----:B------:R-:W-:Y:S02]  /*7b30*/  FSEL R172, R172, RZ, P0 ;  /* 0x000000ffacac7208 */ /* 0x000fe40000000000 */
[----:B------:R-:W-:Y:S01]  /*7b40*/  PLOP3.LUT P0, PT, PT, PT, UP4, 0x40, 0x0 ;  /* 0x000000000000781c */ /* 0x000fe20003f0e848 */
[----:B------:R-:W-:Y:S01]  /*7b50*/  UISETP.NE.AND UP4, UPT, UR23, URZ, UPT ;  /* 0x0000003f1700728c */ /* 0x000fe2000bf85270 */
[----:B------:R-:W-:Y:S01]  /*7b60*/  FADD.FTZ R2, -R2, R3 ;  /* 0x0000000302027221 */ /* 0x000fe20000010100 */
[----:B------:R-:W-:Y:S01]  /*7b70*/  UIADD3 UR23, UR5, -0x1, URZ ;  /* 0xffffffff05177890 */ /* 0x000fe2000fffe03f */
[----:B------:R-:W-:Y:S01]  /*7b80*/  ISETP.GT.AND P0, PT, R16, RZ, P0 ;  /* 0x000000ff1000720c */ /* 0x000fe20000704270 */
[--C-:B------:R-:W-:Y:S02]  /*7b90*/  FFMA.FTZ R24, R14, c[0x0][0x2d0], -R172.reuse ;  /* 0x0000b4000e187a23 */ /* 0x100fe400000108ac */
[--C-:B------:R-:W-:Y:S01]  /*7ba0*/  FFMA.FTZ R171, R20, c[0x0][0x2d0], -R172.reuse ;  /* 0x0000b40014ab7a23 */ /* 0x100fe200000108ac */
[----:B------:R-:W-:Y:S01]  /*7bb0*/  ISETP.LT.OR P0, PT, R17, 0x1, P0 ;  /* 0x000000011100780c */ /* 0x000fe20000701670 */
[--C-:B------:R-:W-:Y:S02]  /*7bc0*/  FFMA.FTZ R25, R19, c[0x0][0x2d0], -R172.reuse ;  /* 0x0000b40013197a23 */ /* 0x100fe400000108ac */
[--C-:B------:R-:W-:Y:S01]  /*7bd0*/  FFMA.FTZ R18, R18, c[0x0][0x2d0], -R172.reuse ;  /* 0x0000b40012127a23 */ /* 0x100fe200000108ac */
[----:B------:R-:W-:Y:S01]  /*7be0*/  FSEL R14, R158, -INF , !P0 ;  /* 0xff8000009e0e7808 */ /* 0x000fe20004000000 */
[--C-:B------:R-:W-:Y:S01]  /*7bf0*/  FFMA.FTZ R15, R21, c[0x0][0x2d0], -R172.reuse ;  /* 0x0000b400150f7a23 */ /* 0x100fe200000108ac */
[----:B------:R-:W-:Y:S01]  /*7c00*/  PLOP3.LUT P0, PT, PT, PT, UP3, 0x40, 0x0 ;  /* 0x000000000000781c */ /* 0x000fe20003f0e838 */
[--C-:B------:R-:W-:Y:S01]  /*7c10*/  FFMA.FTZ R179, R179, c[0x0][0x2d0], -R172.reuse ;  /* 0x0000b400b3b37a23 */ /* 0x100fe200000108ac */
[----:B------:R-:W-:Y:S01]  /*7c20*/  UISETP.NE.AND UP3, UPT, UR31, URZ, UPT ;  /* 0x0000003f1f00728c */ /* 0x000fe2000bf65270 */
[--C-:B------:R-:W-:Y:S01]  /*7c30*/  FFMA.FTZ R13, R8, c[0x0][0x2d0], -R172.reuse ;  /* 0x0000b400080d7a23 */ /* 0x100fe200000108ac */
[----:B------:R-:W-:Y:S01]  /*7c40*/  ISETP.GT.AND P0, PT, R16, 0x1, P0 ;  /* 0x000000011000780c */ /* 0x000fe20000704270 */
[--C-:B------:R-:W-:Y:S01]  /*7c50*/  FFMA.FTZ R8, R159, c[0x0][0x2d0], -R172.reuse ;  /* 0x0000b4009f087a23 */ /* 0x100fe200000108ac */
[----:B------:R-:W-:Y:S01]  /*7c60*/  MUFU.EX2 R18, R18 ;  /* 0x0000001200127308 */ /* 0x000fe20000000800 */
[--C-:B------:R-:W-:Y:S01]  /*7c70*/  FFMA.FTZ R175, R175, c[0x0][0x2d0], -R172.reuse ;  /* 0x0000b400afaf7a23 */ /* 0x100fe200000108ac */
[----:B------:R-:W-:Y:S01]  /*7c80*/  ISETP.LT.OR P0, PT, R17, 0x2, P0 ;  /* 0x000000021100780c */ /* 0x000fe20000701670 */
[--C-:B------:R-:W-:Y:S02]  /*7c90*/  FFMA.FTZ R174, R174, c[0x0][0x2d0], -R172.reuse ;  /* 0x0000b400aeae7a23 */ /* 0x100fe400000108ac */
[--C-:B------:R-:W-:Y:S02]  /*7ca0*/  FFMA.FTZ R173, R173, c[0x0][0x2d0], -R172.reuse ;  /* 0x0000b400adad7a23 */ /* 0x100fe400000108ac */
[----:B------:R-:W-:Y:S01]  /*7cb0*/  FFMA.FTZ R172, R11, c[0x0][0x2d0], -R172 ;  /* 0x0000b4000bac7a23 */ /* 0x000fe200000108ac */
[----:B------:R-:W-:Y:S01]  /*7cc0*/  FSEL R11, R157, -INF , !P0 ;  /* 0xff8000009d0b7808 */ /* 0x000fe20004000000 */
[----:B------:R-:W-:Y:S01]  /*7cd0*/  FMUL.FTZ R2, R2, c[0x0][0x2d0] ;  /* 0x0000b40002027a20 */ /* 0x000fe20000410000 */
[----:B------:R-:W-:Y:S01]  /*7ce0*/  PLOP3.LUT P0, PT, PT, PT, UP2, 0x40, 0x0 ;  /* 0x000000000000781c */ /* 0x000fe20003f0e828 */
[----:B------:R-:W-:Y:S01]  /*7cf0*/  UISETP.NE.AND UP2, UPT, UR30, URZ, UPT ;  /* 0x0000003f1e00728c */ /* 0x000fe2000bf45270 */
[----:B------:R-:W1:Y:S02]  /*7d00*/  MUFU.EX2 R15, R15 ;  /* 0x0000000f000f7308 */ /* 0x000e640000000800 */
[----:B------:R-:W-:Y:S04]  /*7d10*/  ISETP.GT.AND P0, PT, R16, 0x8, P0 ;  /* 0x000000081000780c */ /* 0x000fe80000704270 */
[C---:B------:R-:W-:Y:S04]  /*7d20*/  ISETP.LT.OR P0, PT, R17.reuse, 0x9, P0 ;  /* 0x000000091100780c */ /* 0x040fe80000701670 */
[----:B------:R-:W-:Y:S01]  /*7d30*/  FSEL R10, R10, -INF , !P0 ;  /* 0xff8000000a0a7808 */ /* 0x000fe20004000000 */
[----:B------:R-:W-:Y:S01]  /*7d40*/  MUFU.EX2 R13, R13 ;  /* 0x0000000d000d7308 */ /* 0x000fe20000000800 */
[----:B------:R-:W-:Y:S01]  /*7d50*/  PLOP3.LUT P0, PT, PT, PT, UP1, 0x40, 0x0 ;  /* 0x000000000000781c */ /* 0x000fe20003f0e818 */
[----:B------:R-:W-:Y:S03]  /*7d60*/  UISETP.NE.AND UP1, UPT, UR29, URZ, UPT ;  /* 0x0000003f1d00728c */ /* 0x000fe6000bf25270 */
[C---:B------:R-:W-:Y:S04]  /*7d70*/  ISETP.GT.AND P0, PT, R16.reuse, 0x9, P0 ;  /* 0x000000091000780c */ /* 0x040fe80000704270 */
[----:B------:R-:W-:Y:S01]  /*7d80*/  ISETP.LT.OR P0, PT, R17, 0xa, P0 ;  /* 0x0000000a1100780c */ /* 0x000fe20000701670 */
[----:B------:R-:W3:Y:S03]  /*7d90*/  MUFU.EX2 R8, R8 ;  /* 0x0000000800087308 */ /* 0x000ee60000000800 */
[----:B------:R-:W-:Y:S02]  /*7da0*/  FSEL R169, R169, -INF , !P0 ;  /* 0xff800000a9a97808 */ /* 0x000fe40004000000 */
[----:B------:R-:W-:Y:S01]  /*7db0*/  PLOP3.LUT P0, PT, PT, PT, UP0, 0x40, 0x0 ;  /* 0x000000000000781c */ /* 0x000fe20003f0e808 */
[----:B------:R-:W-:Y:S01]  /*7dc0*/  UISETP.NE.AND UP0, UPT, UR27, URZ, UPT ;  /* 0x0000003f1b00728c */ /* 0x000fe2000bf05270 */
[----:B-1----:R-:W-:Y:S02]  /*7dd0*/  F2FP.PACK_AB R168, R15, R18 ;  /* 0x000000120fa8723e */ /* 0x002fe400000000ff */
[----:B------:R-:W-:Y:S01]  /*7de0*/  ISETP.GT.AND P0, PT, R16, 0x10, P0 ;  /* 0x000000101000780c */ /* 0x000fe20000704270 */
[----:B------:R-:W-:Y:S03]  /*7df0*/  MUFU.EX2 R179, R179 ;  /* 0x000000b300b37308 */ /* 0x000fe60000000800 */
[C---:B------:R-:W-:Y:S04]  /*7e00*/  ISETP.LT.OR P0, PT, R17.reuse, 0x11, P0 ;  /* 0x000000111100780c */ /* 0x040fe80000701670 */
[----:B------:R-:W-:Y:S02]  /*7e10*/  FSEL R23, R12, -INF , !P0 ;  /* 0xff8000000c177808 */ /* 0x000fe40004000000 */
[----:B------:R-:W-:Y:S01]  /*7e20*/  PLOP3.LUT P0, PT, PT, PT, UP6, 0x40, 0x0 ;  /* 0x000000000000781c */ /* 0x000fe20003f0e868 */
[----:B------:R-:W-:Y:S03]  /*7e30*/  MUFU.EX2 R172, R172 ;  /* 0x000000ac00ac7308 */ /* 0x000fe60000000800 */
[----:B------:R-:W-:Y:S02]  /*7e40*/  ISETP.GT.AND P0, PT, R16, 0x11, P0 ;  /* 0x000000111000780c */ /* 0x000fe40000704270 */
[----:B---3--:R-:W-:Y:S02]  /*7e50*/  F2FP.PACK_AB R170, R8, R13 ;  /* 0x0000000d08aa723e */ /* 0x008fe400000000ff */
[----:B------:R-:W-:Y:S03]  /*7e60*/  ISETP.LT.OR P0, PT, R17, 0x12, P0 ;  /* 0x000000121100780c */ /* 0x000fe60000701670 */
[----:B------:R-:W-:Y:S01]  /*7e70*/  MUFU.EX2 R175, R175 ;  /* 0x000000af00af7308 */ /* 0x000fe20000000800 */
[----:B------:R-:W-:Y:S02]  /*7e80*/  FSEL R22, R9, -INF , !P0 ;  /* 0xff80000009167808 */ /* 0x000fe40004000000 */
[----:B------:R-:W-:Y:S04]  /*7e90*/  PLOP3.LUT P0, PT, PT, PT, UP5, 0x40, 0x0 ;  /* 0x000000000000781c */ /* 0x000fe80003f0e858 */
[----:B------:R-:W-:Y:S03]  /*7ea0*/  ISETP.GT.AND P0, PT, R16, 0x18, P0 ;  /* 0x000000181000780c */ /* 0x000fe60000704270 */
[----:B------:R-:W-:Y:S01]  /*7eb0*/  MUFU.EX2 R174, R174 ;  /* 0x000000ae00ae7308 */ /* 0x000fe20000000800 */
[C---:B------:R-:W-:Y:S04]  /*7ec0*/  ISETP.LT.OR P0, PT, R17.reuse, 0x19, P0 ;  /* 0x000000191100780c */ /* 0x040fe80000701670 */
[----:B------:R-:W-:Y:S02]  /*7ed0*/  FSEL R178, R178, -INF , !P0 ;  /* 0xff800000b2b27808 */ /* 0x000fe40004000000 */
[----:B------:R-:W-:Y:S03]  /*7ee0*/  PLOP3.LUT P0, PT, PT, PT, UP4, 0x40, 0x0 ;  /* 0x000000000000781c */ /* 0x000fe60003f0e848 */
[----:B------:R-:W-:Y:S01]  /*7ef0*/  MUFU.EX2 R173, R173 ;  /* 0x000000ad00ad7308 */ /* 0x000fe20000000800 */
        /* <DEDUP_REMOVED lines=15> */
[----:B------:R-:W-:Y:S01]  /*7ff0*/  PLOP3.LUT P0, PT, PT, PT, UP0, 0x40, 0x0 ;  /* 0x000000000000781c */ /* 0x000fe20003f0e808 */
[----:B------:R-:W-:Y:S03]  /*8000*/  UISETP.GT.AND UP0, UPT, UR5, UR4, UPT ;  /* 0x000000040500728c */ /* 0x000fe6000bf04270 */
[----:B------:R-:W-:Y:S01]  /*8010*/  ISETP.GT.AND P0, PT, R16, 0x29, P0 ;  /* 0x000000291000780c */ /* 0x000fe20000704270 */
[----:B------:R-:W-:Y:S03]  /*8020*/  UMOV UR5, UR23 ;  /* 0x0000001700057c82 */ /* 0x000fe60008000000 */
[----:B------:R-:W-:Y:S04]  /*8030*/  ISETP.LT.OR P0, PT, R17, 0x2a, P0 ;  /* 0x0000002a1100780c */ /* 0x000fe80000701670 */
[----:B------:R-:W-:Y:S02]  /*8040*/  FSEL R3, R6, -INF , !P0 ;  /* 0xff80000006037808 */ /* 0x000fe40004000000 */
[----:B------:R-:W1:Y:S02]  /*8050*/  MUFU.EX2 R6, R2 ;  /* 0x0000000200067308 */ /* 0x000e640000000800 */
[----:B-1----:R-:W-:Y:S01]  /*8060*/  FMUL.FTZ R20, R6, R148 ;  /* 0x0000009406147220 */ /* 0x002fe20000410000 */
[----:B------:R-:W-:Y:S01]  /*8070*/  FMNMX.FTZ R2, R14, R156, !PT ;  /* 0x0000009c0e027209 */ /* 0x000fe20007810000 */
[----:B------:R-:W3:Y:S01]  /*8080*/  LDL.LU R148, [R1+0x40] ;  /* 0x0000400001947983 */ /* 0x000ee20000300800 */
[C---:B--2---:R-:W-:Y:S02]  /*8090*/  FFMA.FTZ R5, R6.reuse, R26, R18 ;  /* 0x0000001a06057223 */ /* 0x044fe40000010012 */
[----:B------:R-:W-:Y:S01]  /*80a0*/  FMNMX.FTZ R2, R11, R2, !PT ;  /* 0x000000020b027209 */ /* 0x000fe20007810000 */
[----:B------:R-:W-:Y:S01]  /*80b0*/  FMUL.FTZ R9, R6, R137 ;  /* 0x0000008906097220 */ /* 0x000fe20000410000 */
[----:B------:R-:W-:Y:S01]  /*80c0*/  MOV R137, R22 ;  /* 0x0000001600897202 */ /* 0x000fe20000000f00 */
[----:B------:R-:W-:Y:S01]  /*80d0*/  FADD.FTZ R5, R15, R5 ;  /* 0x000000050f057221 */ /* 0x000fe20000010000 */
[----:B------:R-:W-:Y:S01]  /*80e0*/  FMNMX.FTZ R2, R10, R2, !PT ;  /* 0x000000020a027209 */ /* 0x000fe20007810000 */
[C---:B------:R-:W-:Y:S01]  /*80f0*/  FMUL.FTZ R12, R6.reuse, R140 ;  /* 0x0000008c060c7220 */ /* 0x040fe20000410000 */
[----:B------:R-:W-:Y:S01]  /*8100*/  MOV R140, R24 ;  /* 0x00000018008c7202 */ /* 0x000fe20000000f00 */
[----:B------:R-:W-:Y:S01]  /*8110*/  FADD.FTZ R5, R13, R5 ;  /* 0x000000050d057221 */ /* 0x000fe20000010000 */
[----:B------:R-:W-:Y:S01]  /*8120*/  FMNMX.FTZ R2, R169, R2, !PT ;  /* 0x00000002a9027209 */ /* 0x000fe20007810000 */
[----:B------:R-:W-:Y:S02]  /*8130*/  FMUL.FTZ R13, R6, R141 ;  /* 0x0000008d060d7220 */ /* 0x000fe40000410000 */
[----:B------:R-:W-:Y:S01]  /*8140*/  FADD.FTZ R177, R8, R5 ;  /* 0x0000000508b17221 */ /* 0x000fe20000010000 */
[----:B------:R-:W-:Y:S01]  /*8150*/  FMNMX.FTZ R2, R23, R2, !PT ;  /* 0x0000000217027209 */ /* 0x000fe20007810000 */
[C---:B------:R-:W-:Y:S02]  /*8160*/  FMUL.FTZ R8, R6.reuse, R136 ;  /* 0x0000008806087220 */ /* 0x040fe40000410000 */
[----:B------:R-:W-:Y:S01]  /*8170*/  FMUL.FTZ R5, R6, R133 ;  /* 0x0000008506057220 */ /* 0x000fe20000410000 */
[----:B------:R-:W-:Y:S01]  /*8180*/  FMNMX.FTZ R2, R22, R2, !PT ;  /* 0x0000000216027209 */ /* 0x000fe20007810000 */
[C---:B------:R-:W-:Y:S01]  /*8190*/  FMUL.FTZ R16, R6.reuse, R144 ;  /* 0x0000009006107220 */ /* 0x040fe20000410000 */
[----:B------:R-:W-:Y:S01]  /*81a0*/  MOV R133, R25 ;  /* 0x0000001900857202 */ /* 0x000fe20000000f00 */
        /* <DEDUP_REMOVED lines=8> */
[C---:B------:R-:W-:Y:S01]  /*8230*/  FMUL.FTZ R28, R6.reuse, R28 ;  /* 0x0000001c061c7220 */ /* 0x040fe20000410000 */
[----:B------:R-:W-:Y:S01]  /*8240*/  FMNMX.FTZ R2, R159, R2, !PT ;  /* 0x000000029f027209 */ /* 0x000fe20007810000 */
[C---:B------:R-:W-:Y:S01]  /*8250*/  FMUL.FTZ R29, R6.reuse, R29 ;  /* 0x0000001d061d7220 */ /* 0x040fe20000410000 */
[----:B------:R-:W-:Y:S01]  /*8260*/  MOV R149, R171 ;  /* 0x000000ab00957202 */ /* 0x000fe20000000f00 */
[----:B------:R-:W-:Y:S01]  /*8270*/  FMUL.FTZ R32, R6, R32 ;  /* 0x0000002006207220 */ /* 0x000fe20000410000 */
[----:B------:R-:W-:Y:S01]  /*8280*/  FMNMX.FTZ R2, R158, R2, !PT ;  /* 0x000000029e027209 */ /* 0x000fe20007810000 */
[C---:B------:R-:W-:Y:S02]  /*8290*/  FMUL.FTZ R33, R6.reuse, R33 ;  /* 0x0000002106217220 */ /* 0x040fe40000410000 */
[C---:B------:R-:W-:Y:S01]  /*82a0*/  FMUL.FTZ R36, R6.reuse, R36 ;  /* 0x0000002406247220 */ /* 0x040fe20000410000 */
[----:B------:R-:W-:Y:S01]  /*82b0*/  FMNMX.FTZ R2, R157, R2, !PT ;  /* 0x000000029d027209 */ /* 0x000fe20007810000 */
[C---:B------:R-:W-:Y:S01]  /*82c0*/  FMUL.FTZ R37, R6.reuse, R37 ;  /* 0x0000002506257220 */ /* 0x040fe20000410000 */
[----:B------:R-:W-:Y:S01]  /*82d0*/  MUFU.EX2 R149, R149 ;  /* 0x0000009500957308 */ /* 0x000fe20000000800 */
[C---:B------:R-:W-:Y:S01]  /*82e0*/  FMUL.FTZ R40, R6.reuse, R40 ;  /* 0x0000002806287220 */ /* 0x040fe20000410000 */
[----:B------:R-:W-:Y:S01]  /*82f0*/  FMNMX.FTZ R4, R3, R2, !PT ;  /* 0x0000000203047209 */ /* 0x000fe20007810000 */
[C---:B------:R-:W-:Y:S02]  /*8300*/  FMUL.FTZ R41, R6.reuse, R41 ;  /* 0x0000002906297220 */ /* 0x040fe40000410000 */
[C---:B------:R-:W-:Y:S02]  /*8310*/  FMUL.FTZ R44, R6.reuse, R44 ;  /* 0x0000002c062c7220 */ /* 0x040fe40000410000 */
[----:B------:R-:W1:Y:S01]  /*8320*/  SHFL.BFLY PT, R2, R4, 0x2, 0x1f ;  /* 0x0c401f0004027f89 */ /* 0x000e6200000e0000 */
        /* <DEDUP_REMOVED lines=11> */
[----:B------:R-:W-:Y:S01]  /*83e0*/  FMUL.FTZ R68, R6, R68 ;  /* 0x0000004406447220 */ /* 0x000fe20000410000 */
[----:B-1----:R-:W-:Y:S01]  /*83f0*/  FMNMX.FTZ R4, R4, R2, !PT ;  /* 0x0000000204047209 */ /* 0x002fe20007810000 */
        /* <DEDUP_REMOVED lines=17> */
[----:B------:R-:W-:Y:S01]  /*8510*/  FMUL.FTZ R97, R6, R97 ;  /* 0x0000006106617220 */ /* 0x000fe20000410000 */
[----:B------:R-:W-:Y:S01]  /*8520*/  FSETP.NEU.FTZ.AND P0, PT, R2, -INF , PT ;  /* 0xff8000000200780b */ /* 0x000fe20003f1d000 */
[C---:B------:R-:W-:Y:S02]  /*8530*/  FMUL.FTZ R100, R6.reuse, R100 ;  /* 0x0000006406647220 */ /* 0x040fe40000410000 */
[----:B------:R-:W-:Y:S01]  /*8540*/  FMUL.FTZ R101, R6, R101 ;  /* 0x0000006506657220 */ /* 0x000fe20000410000 */
[----:B------:R-:W-:Y:S01]  /*8550*/  FSEL R7, R2, RZ, P0 ;  /* 0x000000ff02077208 */ /* 0x000fe20000000000 */
[C---:B------:R-:W-:Y:S02]  /*8560*/  FMUL.FTZ R104, R6.reuse, R104 ;  /* 0x0000006806687220 */ /* 0x040fe40000410000 */
[----:B------:R-:W-:Y:S02]  /*8570*/  FMUL.FTZ R105, R6, R105 ;  /* 0x0000006906697220 */ /* 0x000fe40000410000 */
[----:B------:R-:W-:Y:S02]  /*8580*/  FADD.FTZ R7, -R7, R156 ;  /* 0x0000009c07077221 */ /* 0x000fe40000010100 */
[----:B------:R-:W-:Y:S02]  /*8590*/  FMUL.FTZ R156, R2, c[0x0][0x2d0] ;  /* 0x0000b400029c7a20 */ /* 0x000fe40000410000 */
[----:B------:R-:W-:Y:S02]  /*85a0*/  FMUL.FTZ R7, R7, c[0x0][0x2d0] ;  /* 0x0000b40007077a20 */ /* 0x000fe40000410000 */
[----:B------:R-:W-:Y:S01]  /*85b0*/  FMUL.FTZ R108, R6, R108 ;  /* 0x0000006c066c7220 */ /* 0x000fe20000410000 */
[----:B------:R-:W-:Y:S01]  /*85c0*/  FSEL R156, R156, RZ, P0 ;  /* 0x000000ff9c9c7208 */ /* 0x000fe20000000000 */
[----:B------:R-:W1:Y:S01]  /*85d0*/  MUFU.EX2 R132, R7 ;  /* 0x0000000700847308 */ /* 0x000e620000000800 */
[C---:B------:R-:W-:Y:S01]  /*85e0*/  FMUL.FTZ R109, R6.reuse, R109 ;  /* 0x0000006d066d7220 */ /* 0x040fe20000410000 */
[----:B------:R-:W-:Y:S01]  /*85f0*/  PLOP3.LUT P0, PT, PT, PT, UP0, 0x80, 0x0 ;  /* 0x000000000000781c */ /* 0x000fe20003f0f008 */
[----:B------:R-:W-:Y:S02]  /*8600*/  FMUL.FTZ R112, R6, R112 ;  /* 0x0000007006707220 */ /* 0x000fe40000410000 */
[--C-:B------:R-:W-:Y:S02]  /*8610*/  FFMA.FTZ R136, R14, c[0x0][0x2d0], -R156.reuse ;  /* 0x0000b4000e887a23 */ /* 0x100fe4000001089c */
[C---:B------:R-:W-:Y:S02]  /*8620*/  FMUL.FTZ R113, R6.reuse, R113 ;  /* 0x0000007106717220 */ /* 0x040fe40000410000 */
[C---:B------:R-:W-:Y:S02]  /*8630*/  FMUL.FTZ R116, R6.reuse, R116 ;  /* 0x0000007406747220 */ /* 0x040fe40000410000 */
[----:B------:R-:W3:Y:S01]  /*8640*/  MUFU.EX2 R136, R136 ;  /* 0x0000008800887308 */ /* 0x000ee20000000800 */
[C---:B------:R-:W-:Y:S02]  /*8650*/  FMUL.FTZ R117, R6.reuse, R117 ;  /* 0x0000007506757220 */ /* 0x040fe40000410000 */
[C---:B------:R-:W-:Y:S02]  /*8660*/  FMUL.FTZ R120, R6.reuse, R120 ;  /* 0x0000007806787220 */ /* 0x040fe40000410000 */
[C---:B------:R-:W-:Y:S02]  /*8670*/  FMUL.FTZ R121, R6.reuse, R121 ;  /* 0x0000007906797220 */ /* 0x040fe40000410000 */
[C---:B------:R-:W-:Y:S02]  /*8680*/  FMUL.FTZ R124, R6.reuse, R124 ;  /* 0x0000007c067c7220 */ /* 0x040fe40000410000 */
[----:B------:R-:W-:Y:S02]  /*8690*/  FMUL.FTZ R125, R6, R125 ;  /* 0x0000007d067d7220 */ /* 0x000fe40000410000 */
[--C-:B------:R-:W-:Y:S02]  /*86a0*/  FFMA.FTZ R144, R11, c[0x0][0x2d0], -R156.reuse ;  /* 0x0000b4000b907a23 */ /* 0x100fe4000001089c */
[C---:B-1----:R-:W-:Y:S02]  /*86b0*/  FMUL.FTZ R7, R132.reuse, R135 ;  /* 0x0000008784077220 */ /* 0x042fe40000410000 */
[C---:B------:R-:W-:Y:S02]  /*86c0*/  FMUL.FTZ R11, R132.reuse, R139 ;  /* 0x0000008b840b7220 */ /* 0x040fe40000410000 */
[C---:B------:R-:W-:Y:S01]  /*86d0*/  FMUL.FTZ R14, R132.reuse, R142 ;  /* 0x0000008e840e7220 */ /* 0x040fe20000410000 */
[----:B------:R-:W1:Y:S01]  /*86e0*/  MUFU.EX2 R144, R144 ;  /* 0x0000009000907308 */ /* 0x000e620000000800 */
[C---:B------:R-:W-:Y:S02]  /*86f0*/  FMUL.FTZ R15, R132.reuse, R143 ;  /* 0x0000008f840f7220 */ /* 0x040fe40000410000 */
[C---:B------:R-:W-:Y:S02]  /*8700*/  FMUL.FTZ R18, R132.reuse, R146 ;  /* 0x0000009284127220 */ /* 0x040fe40000410000 */
[C---:B------:R-:W-:Y:S02]  /*8710*/  FMUL.FTZ R19, R132.reuse, R147 ;  /* 0x0000009384137220 */ /* 0x040fe40000410000 */
[C---:B------:R-:W-:Y:S02]  /*8720*/  FMUL.FTZ R22, R132.reuse, R150 ;  /* 0x0000009684167220 */ /* 0x040fe40000410000 */
[C---:B------:R-:W-:Y:S01]  /*8730*/  FMUL.FTZ R23, R132.reuse, R151 ;  /* 0x0000009784177220 */ /* 0x040fe20000410000 */
[----:B------:R2:W4:Y:S01]  /*8740*/  MUFU.EX2 R143, R152 ;  /* 0x00000098008f7308 */ /* 0x0005220000000800 */
        /* <DEDUP_REMOVED lines=11> */
[C---:B------:R-:W-:Y:S01]  /*8800*/  FMUL.FTZ R47, R132.reuse, R47 ;  /* 0x0000002f842f7220 */ /* 0x040fe20000410000 */
[----:B--2---:R-:W-:Y:S01]  /*8810*/  LDSM.16.MT88.4 R152, [R249+0x5080] ;  /* 0x00508000f998783b */ /* 0x004fe20000004200 */
        /* <DEDUP_REMOVED lines=41> */
[----:B------:R-:W-:Y:S02]  /*8ab0*/  FMUL.FTZ R131, R132, R131 ;  /* 0x0000008384837220 */ /* 0x000fe40000410000 */
[C---:B------:R-:W-:Y:S02]  /*8ac0*/  FMUL.FTZ R128, R6.reuse, R128 ;  /* 0x0000008006807220 */ /* 0x040fe40000410000 */
[----:B------:R-:W-:Y:S02]  /*8ad0*/  FMUL.FTZ R129, R6, R129 ;  /* 0x0000008106817220 */ /* 0x000fe40000410000 */
[----:B------:R-:W-:Y:S02]  /*8ae0*/  FMUL.FTZ R6, R132, R134 ;  /* 0x0000008684067220 */ /* 0x000fe40000410000 */
[--C-:B------:R-:W-:Y:S02]  /*8af0*/  FFMA.FTZ R141, R10, c[0x0][0x2d0], -R156.reuse ;  /* 0x0000b4000a8d7a23 */ /* 0x100fe4000001089c */
[C---:B------:R-:W-:Y:S02]  /*8b00*/  FMUL.FTZ R10, R132.reuse, R138 ;  /* 0x0000008a840a7220 */ /* 0x040fe40000410000 */
[----:B------:R-:W-:Y:S02]  /*8b10*/  FFMA.FTZ R146, R137, c[0x0][0x2d0], -R156 ;  /* 0x0000b40089927a23 */ /* 0x000fe4000001089c */
[----:B------:R-:W2:Y:S01]  /*8b20*/  MUFU.EX2 R141, R141 ;  /* 0x0000008d008d7308 */ /* 0x000ea20000000800 */
[----:B------:R-:W-:Y:S09]  /*8b30*/  FADD.FTZ R177, R149, R177 ;  /* 0x000000b195b17221 */ /* 0x000ff20000010000 */
[----:B------:R-:W-:Y:S01]  /*8b40*/  MUFU.EX2 R146, R146 ;  /* 0x0000009200927308 */ /* 0x000fe20000000800 */
[----:B---3--:R-:W-:Y:S01]  /*8b50*/  FFMA.FTZ R142, R132, R148, R136 ;  /* 0x00000094848e7223 */ /* 0x008fe20000010088 */
[----:B------:R-:W-:Y:S01]  /*8b60*/  MOV R148, R145 ;  /* 0x0000009100947202 */ /* 0x000fe20000000f00 */
[----:B------:R-:W3:Y:S01]  /*8b70*/  LDSM.16.MT88.4 R132, [R252+0x4080] ;  /* 0x00408000fc84783b */ /* 0x000ee20000004200 */
[----:B------:R-:W-:Y:S01]  /*8b80*/  MOV R145, R140 ;  /* 0x0000008c00917202 */ /* 0x000fe20000000f00 */
[--C-:B------:R-:W-:Y:S01]  /*8b90*/  FFMA.FTZ R140, R169, c[0x0][0x2d0], -R156.reuse ;  /* 0x0000b400a98c7a23 */ /* 0x100fe2000001089c */
[----:B-1----:R-:W-:Y:S01]  /*8ba0*/  F2FP.PACK_AB R169, R144, R136 ;  /* 0x0000008890a9723e */ /* 0x002fe200000000ff */
[--C-:B------:R-:W-:Y:S02]  /*8bb0*/  FFMA.FTZ R147, R148, c[0x0][0x2d0], -R156.reuse ;  /* 0x0000b40094937a23 */ /* 0x100fe4000001089c */
[----:B------:R-:W-:Y:S01]  /*8bc0*/  FFMA.FTZ R148, R178, c[0x0][0x2d0], -R156 ;  /* 0x0000b400b2947a23 */ /* 0x000fe2000001089c */
[----:B------:R-:W1:Y:S01]  /*8bd0*/  MUFU.EX2 R145, R145 ;  /* 0x0000009100917308 */ /* 0x000e620000000800 */
[----:B------:R-:W-:Y:S01]  /*8be0*/  LDSM.16.MT88.4 R136, [R252+0x4880] ;  /* 0x00488000fc88783b */ /* 0x000fe20000004200 */
[----:B------:R-:W-:Y:S02]  /*8bf0*/  FADD.FTZ R142, R144, R142 ;  /* 0x0000008e908e7221 */ /* 0x000fe40000010000 */
[----:B----4-:R-:W-:Y:S02]  /*8c00*/  FADD.FTZ R144, R143, R177 ;  /* 0x000000b18f907221 */ /* 0x010fe40000010000 */
[----:B--2---:R-:W-:Y:S04]  /*8c10*/  FADD.FTZ R142, R141, R142 ;  /* 0x0000008e8d8e7221 */ /* 0x004fe80000010000 */
[----:B------:R-:W2:Y:S10]  /*8c20*/  MUFU.EX2 R140, R140 ;  /* 0x0000008c008c7308 */ /* 0x000eb40000000800 */
[----:B------:R-:W4:Y:S01]  /*8c30*/  MUFU.EX2 R147, R147 ;  /* 0x0000009300937308 */ /* 0x000f220000000800 */
[----:B-1----:R-:W-:Y:S09]  /*8c40*/  FADD.FTZ R144, R145, R144 ;  /* 0x0000009091907221 */ /* 0x002ff20000010000 */
[----:B------:R-:W1:Y:S01]  /*8c50*/  MUFU.EX2 R148, R148 ;  /* 0x0000009400947308 */ /* 0x000e620000000800 */
[----:B--2---:R-:W-:Y:S07]  /*8c60*/  F2FP.PACK_AB R171, R140, R141 ;  /* 0x0000008d8cab723e */ /* 0x004fee00000000ff */
[C---:B---3--:R-:W-:Y:S08]  /*8c70*/  HMMA.16816.F32 R4, R168.reuse, R132, R4 ;  /* 0x00000084a804723c */ /* 0x048ff00000001804 */
        /* <DEDUP_REMOVED lines=46> */
[----:B------:R-:W-:Y:S04]  /*8f60*/  HMMA.16816.F32 R128, R168, R134, R128 ;  /* 0x00000086a880723c */ /* 0x000fe80000001880 */
[----:B----4-:R-:W-:Y:S01]  /*8f70*/  F2FP.PACK_AB R133, R146, R147 ;  /* 0x000000939285723e */ /* 0x010fe200000000ff */
[----:B------:R-:W-:Y:S02]  /*8f80*/  FADD.FTZ R149, R140, R142 ;  /* 0x0000008e8c957221 */ /* 0x000fe40000010000 */
[----:B------:R-:W-:Y:S01]  /*8f90*/  FFMA.FTZ R168, R176, c[0x0][0x2d0], -R156 ;  /* 0x0000b400b0a87a23 */ /* 0x000fe2000001089c */
[C---:B------:R-:W-:Y:S01]  /*8fa0*/  F2FP.PACK_AB R134, R179.reuse, R145 ;  /* 0x00000091b386723e */ /* 0x040fe200000000ff */
[----:B------:R-:W-:Y:S03]  /*8fb0*/  LDSM.16.MT88.4 R140, [R248+0x9080] ;  /* 0x00908000f88c783b */ /* 0x000fe60000004200 */
[----:B------:R-:W-:Y:S01]  /*8fc0*/  FADD.FTZ R179, R179, R144 ;  /* 0x00000090b3b37221 */ /* 0x000fe20000010000 */
[----:B------:R-:W2:Y:S01]  /*8fd0*/  MUFU.EX2 R168, R168 ;  /* 0x000000a800a87308 */ /* 0x000ea20000000800 */
[----:B------:R-:W-:Y:S02]  /*8fe0*/  FADD.FTZ R147, R147, R149 ;  /* 0x0000009593937221 */ /* 0x000fe40000010000 */
[--C-:B------:R-:W-:Y:S02]  /*8ff0*/  FFMA.FTZ R169, R159, c[0x0][0x2d0], -R156.reuse ;  /* 0x0000b4009fa97a23 */ /* 0x100fe4000001089c */
[----:B------:R-:W-:Y:S02]  /*9000*/  FADD.FTZ R147, R146, R147 ;  /* 0x0000009392937221 */ /* 0x000fe40000010000 */
[--C-:B------:R-:W-:Y:S01]  /*9010*/  FFMA.FTZ R170, R158, c[0x0][0x2d0], -R156.reuse ;  /* 0x0000b4009eaa7a23 */ /* 0x100fe2000001089c */
[----:B------:R-:W-:Y:S01]  /*9020*/  F2FP.PACK_AB R158, R172, R173 ;  /* 0x000000adac9e723e */ /* 0x000fe200000000ff */
[----:B-1----:R-:W-:Y:S01]  /*9030*/  FADD.FTZ R176, R148, R147 ;  /* 0x0000009394b07221 */ /* 0x002fe20000010000 */
[----:B------:R-:W1:Y:S01]  /*9040*/  MUFU.EX2 R169, R169 ;  /* 0x000000a900a97308 */ /* 0x000e620000000800 */
[----:B------:R-:W-:Y:S01]  /*9050*/  LDSM.16.MT88.4 R144, [R250+0x5080] ;  /* 0x00508000fa90783b */ /* 0x000fe20000004200 */
[--C-:B------:R-:W-:Y:S02]  /*9060*/  FFMA.FTZ R171, R157, c[0x0][0x2d0], -R156.reuse ;  /* 0x0000b4009dab7a23 */ /* 0x100fe4000001089c */
[----:B------:R-:W-:Y:S02]  /*9070*/  FFMA.FTZ R156, R3, c[0x0][0x2d0], -R156 ;  /* 0x0000b400039c7a23 */ /* 0x000fe4000001089c */
[----:B------:R-:W-:Y:S04]  /*9080*/  FADD.FTZ R179, R175, R179 ;  /* 0x000000b3afb37221 */ /* 0x000fe80000010000 */
[----:B------:R3:W-:Y:S01]  /*9090*/  MUFU.EX2 R3, R156 ;  /* 0x0000009c00037308 */ /* 0x0007e20000000800 */
[----:B------:R-:W-:Y:S01]  /*90a0*/  FADD.FTZ R179, R174, R179 ;  /* 0x000000b3aeb37221 */ /* 0x000fe20000010000 */
[C---:B--2---:R-:W-:Y:S03]  /*90b0*/  F2FP.PACK_AB R135, R168.reuse, R148 ;  /* 0x00000094a887723e */ /* 0x044fe600000000ff */
[----:B------:R-:W-:Y:S02]  /*90c0*/  FADD.FTZ R173, R173, R179 ;  /* 0x000000b3adad7221 */ /* 0x000fe40000010000 */
[----:B------:R-:W-:Y:S03]  /*90d0*/  FADD.FTZ R176, R168, R176 ;  /* 0x000000b0a8b07221 */ /* 0x000fe60000010000 */
[----:B------:R-:W2:Y:S01]  /*90e0*/  MUFU.EX2 R170, R170 ;  /* 0x000000aa00aa7308 */ /* 0x000ea20000000800 */
[C---:B------:R-:W-:Y:S05]  /*90f0*/  HMMA.16816.F32 R4, R132.reuse, R136, R4 ;  /* 0x000000888404723c */ /* 0x040fea0000001804 */
[----:B-1----:R-:W-:Y:S03]  /*9100*/  FADD.FTZ R176, R169, R176 ;  /* 0x000000b0a9b07221 */ /* 0x002fe60000010000 */
[C---:B------:R-:W-:Y:S01]  /*9110*/  HMMA.16816.F32 R8, R132.reuse, R138, R8 ;  /* 0x0000008a8408723c */ /* 0x040fe20000001808 */
[----:B------:R-:W1:Y:S01]  /*9120*/  LDSM.16.MT88.4 R136, [R250+0x4880] ;  /* 0x00488000fa88783b */ /* 0x000e620000004200 */
[----:B------:R-:W4:Y:S02]  /*9130*/  MUFU.EX2 R171, R171 ;  /* 0x000000ab00ab7308 */ /* 0x000f240000000800 */
[----:B---3--:R-:W-:Y:S02]  /*9140*/  F2FP.PACK_AB R156, R174, R175 ;  /* 0x000000afae9c723e */ /* 0x008fe400000000ff */
[C---:B--2---:R-:W-:Y:S01]  /*9150*/  F2FP.PACK_AB R157, R170.reuse, R169 ;  /* 0x000000a9aa9d723e */ /* 0x044fe200000000ff */
[----:B------:R-:W-:Y:S01]  /*9160*/  FADD.FTZ R170, R170, R176 ;  /* 0x000000b0aaaa7221 */ /* 0x000fe20000010000 */
[----:B----4-:R-:W-:Y:S04]  /*9170*/  F2FP.PACK_AB R159, R3, R171 ;  /* 0x000000ab039f723e */ /* 0x010fe800000000ff */
[----:B------:R-:W-:Y:S01]  /*9180*/  FADD.FTZ R170, R171, R170 ;  /* 0x000000aaabaa7221 */ /* 0x000fe20000010000 */
        /* <DEDUP_REMOVED lines=42> */
[C---:B------:R-:W-:Y:S08]  /*9430*/  HMMA.16816.F32 R124, R132.reuse, R140, R124 ;  /* 0x0000008c847c723c */ /* 0x040ff0000000187c */
[----:B------:R-:W-:Y:S08]  /*9440*/  HMMA.16816.F32 R128, R132, R142, R128 ;  /* 0x0000008e8480723c */ /* 0x000ff00000001880 */
[C---:B-1----:R-:W-:Y:S01]  /*9450*/  HMMA.16816.F32 R132, R156.reuse, R136, R4 ;  /* 0x000000889c84723c */ /* 0x042fe20000001804 */
[----:B------:R-:W1:Y:S07]  /*9460*/  LDSM.16.MT88.4 R4, [R248+0x5080] ;  /* 0x00508000f804783b */ /* 0x000e6e0000004200 */
[C---:B------:R-:W-:Y:S01]  /*9470*/  HMMA.16816.F32 R136, R156.reuse, R138, R8 ;  /* 0x0000008a9c88723c */ /* 0x040fe20000001808 */
[----:B------:R-:W2:Y:S07]  /*9480*/  LDSM.16.MT88.4 R8, [R252+0x6880] ;  /* 0x00688000fc08783b */ /* 0x000eae0000004200 */
[C---:B------:R-:W-:Y:S01]  /*9490*/  HMMA.16816.F32 R140, R156.reuse, R144, R12 ;  /* 0x000000909c8c723c */ /* 0x040fe2000000180c */
[----:B------:R-:W3:Y:S07]  /*94a0*/  LDSM.16.MT88.4 R12, [R250+0x6880] ;  /* 0x00688000fa0c783b */ /* 0x000eee0000004200 */
[C---:B------:R-:W-:Y:S08]  /*94b0*/  HMMA.16816.F32 R144, R156.reuse, R146, R16 ;  /* 0x000000929c90723c */ /* 0x040ff00000001810 */
[C---:B------:R-:W-:Y:S08]  /*94c0*/  HMMA.16816.F32 R148, R156.reuse, R152, R20 ;  /* 0x000000989c94723c */ /* 0x040ff00000001814 */
[C---:B------:R-:W-:Y:S08]  /*94d0*/  HMMA.16816.F32 R152, R156.reuse, R154, R24 ;  /* 0x0000009a9c98723c */ /* 0x040ff00000001818 */
        /* <DEDUP_REMOVED lines=33> */
[C---:B------:R-:W-:Y:S08]  /*96f0*/  HMMA.16816.F32 R120, R156.reuse, R14, R120 ;  /* 0x0000000e9c78723c */ /* 0x040ff00000001878 */
[C---:B-1----:R-:W-:Y:S07]  /*9700*/  HMMA.16816.F32 R124, R156.reuse, R4, R124 ;  /* 0x000000049c7c723c */ /* 0x042fee000000187c */
[----:B------:R-:W-:Y:S01]  /*9710*/  FADD.FTZ R5, R172, R173 ;  /* 0x000000adac057221 */ /* 0x000fe20000010000 */
[----:B------:R-:W-:Y:S04]  /*9720*/  HMMA.16816.F32 R128, R156, R6, R128 ;  /* 0x000000069c80723c */ /* 0x000fe80000001880 */
[----:B------:R1:W-:Y:S01]  /*9730*/  STL [R1+0x44], R5 ;  /* 0x0000440501007387 */ /* 0x0003e20000100800 */
[----:B------:R-:W-:Y:S01]  /*9740*/  FADD.FTZ R4, R3, R170 ;  /* 0x000000aa03047221 */ /* 0x000fe20000010000 */
[----:B------:R-:W-:Y:S02]  /*9750*/  MOV R3, R0 ;  /* 0x0000000000037202 */ /* 0x000fe40000000f00 */
[----:B------:R-:W-:Y:S02]  /*9760*/  MOV R156, R2 ;  /* 0x00000002009c7202 */ /* 0x000fe40000000f00 */
[----:B------:R1:W-:Y:S02]  /*9770*/  STL [R1+0x40], R4 ;  /* 0x0000400401007387 */ /* 0x0003e40000100800 */
[----:B-1----:R-:W-:-:S05]  /*9780*/  @P0 BRA `(.L_x_198) ;  /* 0xffffc1b000000947 */ /* 0x002fca000383ffff */
.L_x_185:
[----:B------:R-:W1:Y:S01]  /*9790*/  S2UR UR29, SR_CTAID.X ;  /* 0x00000000001d79c3 */ /* 0x000e620000002500 */
[----:B------:R-:W-:-:S02]  /*97a0*/  UISETP.NE.AND UP1, UPT, UR14, URZ, UPT ;  /* 0x0000003f0e00728c */ /* 0x000fc4000bf25270 */
[----:B------:R-:W-:Y:S02]  /*97b0*/  UISETP.NE.AND UP0, UPT, UR13, URZ, UPT ;  /* 0x0000003f0d00728c */ /* 0x000fe4000bf05270 */
[----:B------:R-:W-:Y:S02]  /*97c0*/  UMOV UR27, 0x1 ;  /* 0x00000001001b7882 */ /* 0x000fe40000000000 */
[----:B------:R-:W-:Y:S02]  /*97d0*/  ULDC UR26, c[0x0][0x168] ;  /* 0x00005a00001a7ab9 */ /* 0x000fe40000000800 */
[----:B------:R-:W-:Y:S01]  /*97e0*/  ULDC.64 UR4, c[0x0][0x2c8] ;  /* 0x0000b20000047ab9 */ /* 0x000fe20000000a00 */
[----:B------:R-:W-:Y:S01]  /*97f0*/  PLOP3.LUT P0, PT, PT, PT, UP0, 0x40, 0x0 ;  /* 0x000000000000781c */ /* 0x000fe20003f0e808 */
[----:B------:R-:W-:Y:S02]  /*9800*/  UIADD3 UR26, UR27, -UR26, URZ ;  /* 0x8000001a1b1a7290 */ /* 0x000fe4000fffe03f */
[----:B-1----:R-:W-:-:S04]  /*9810*/  ULEA UR29, UR29, 0x7f, 0x7 ;  /* 0x0000007f1d1d7891 */ /* 0x002fc8000f8e383f */
[----:B------:R-:W-:-:S03]  /*9820*/  UIMAD.WIDE.U32 UR30, UR29, UR4, URZ ;  /* 0x000000041d1e72a5 */ /* 0x000fc6000f8e003f */
[----:B------:R-:W-:Y:S02]  /*9830*/  ULDC UR4, c[0x0][0x1d0] ;  /* 0x0000740000047ab9 */ /* 0x000fe40000000800 */
[----:B------:R-:W-:Y:S02]  /*9840*/  UIMAD UR4, UR28, UR4, UR26 ;  /* 0x000000041c0472a4 */ /* 0x000fe4000f8e021a */
[----:B------:R-:W-:Y:S02]  /*9850*/  @UP1 USHF.R.U32.HI UR29, URZ, UR5, UR31 ;  /* 0x000000053f1d1299 */ /* 0x000fe4000801161f */
[----:B------:R-:W-:Y:S02]  /*9860*/  ULDC UR26, c[0x0][0x324] ;  /* 0x0000c900001a7ab9 */ /* 0x000fe40000000800 */
[----:B------:R-:W-:-:S04]  /*9870*/  UIADD3 UR28, UR4, UR29, URZ ;  /* 0x0000001d041c7290 */ /* 0x000fc8000fffe03f */
[----:B------:R-:W-:Y:S01]  /*9880*/  UIADD3 UR26, UR28, -UR26, URZ ;  /* 0x8000001a1c1a7290 */ /* 0x000fe2000fffe03f */
[----:B------:R-:W-:Y:S05]  /*9890*/  @P0 BRA `(.L_x_199) ;  /* 0x0000016000000947 */ /* 0x000fea0003800000 */
[----:B------:R-:W-:-:S06]  /*98a0*/  UISETP.GT.AND UP0, UPT, UR28, -0x1, UPT ;  /* 0xffffffff1c00788c */ /* 0x000fcc000bf04270 */
[----:B------:R-:W-:-:S13]  /*98b0*/  PLOP3.LUT P0, PT, PT, PT, UP0, 0x80, 0x0 ;  /* 0x000000000000781c */ /* 0x000fda0003f0f008 */
[----:B------:R-:W-:Y:S05]  /*98c0*/  @P0 BRA `(.L_x_200) ;  /* 0x0000009000000947 */ /* 0x000fea0003800000 */
[----:B------:R-:W-:Y:S02]  /*98d0*/  ULDC UR4, c[0x0][0x32c] ;  /* 0x0000cb0000047ab9 */ /* 0x000fe40000000800 */
[----:B------:R-:W-:Y:S02]  /*98e0*/  UISETP.NE.AND UP0, UPT, UR27, UR4, UPT ;  /* 0x000000041b00728c */ /* 0x000fe4000bf05270 */
[----:B------:R-:W-:Y:S02]  /*98f0*/  ULOP3.LUT UR28, URZ, UR28, URZ, 0x33, !UPT ;  /* 0x0000001c3f1c7292 */ /* 0x000fe4000f8e333f */
[----:B------:R-:W-:Y:S02]  /*9900*/  ULDC.64 UR4, c[0x0][0x330] ;  /* 0x0000cc0000047ab9 */ /* 0x000fe40000000a00 */
[----:B------:R-:W-:-:S07]  /*9910*/  UIMAD.WIDE.U32 UR30, UR28, UR4, URZ ;  /* 0x000000041c1e72a5 */ /* 0x000fce000f8e003f */
[----:B------:R-:W-:Y:S02]  /*9920*/  @UP0 UMOV UR27, UR31 ;  /* 0x0000001f001b0c82 */ /* 0x000fe40008000000 */
[----:B------:R-:W-:-:S04]  /*9930*/  @UP0 USHF.R.U32.HI UR28, URZ, UR5, UR27 ;  /* 0x000000053f1c0299 */ /* 0x000fc8000801161b */
[----:B------:R-:W-:Y:S01]  /*9940*/  ULOP3.LUT UR28, URZ, UR28, URZ, 0x33, !UPT ;  /* 0x0000001c3f1c7292 */ /* 0x000fe2000f8e333f */
[----:B------:R-:W-:Y:S05]  /*9950*/  BRA `(.L_x_201) ;  /* 0x0000006000007947 */ /* 0x000fea0003800000 */
.L_x_200:
[----:B------:R-:W-:Y:S02]  /*9960*/  ULDC UR4, c[0x0][0x32c] ;  /* 0x0000cb0000047ab9 */ /* 0x000fe40000000800 */
[----:B------:R-:W-:-:S03]  /*9970*/  UISETP.NE.AND UP0, UPT, UR27, UR4, UPT ;  /* 0x000000041b00728c */ /* 0x000fc6000bf05270 */
[----:B------:R-:W-:Y:S02]  /*9980*/  ULDC.64 UR4, c[0x0][0x330] ;  /* 0x0000cc0000047ab9 */ /* 0x000fe40000000a00 */
[----:B------:R-:W-:-:S07]  /*9990*/  UIMAD.WIDE.U32 UR30, UR28, UR4, URZ ;  /* 0x000000041c1e72a5 */ /* 0x000fce000f8e003f */
[----:B------:R-:W-:Y:S02]  /*99a0*/  @UP0 UMOV UR27, UR31 ;  /* 0x0000001f001b0c82 */ /* 0x000fe40008000000 */
[----:B------:R-:W-:Y:S02]  /*99b0*/  @UP0 USHF.R.U32.HI UR28, URZ, UR5, UR27 ;  /* 0x000000053f1c0299 */ /* 0x000fe4000801161b */
.L_x_201:
[----:B------:R-:W-:Y:S02]  /*99c0*/  ULDC UR4, c[0x0][0x32c] ;  /* 0x0000cb0000047ab9 */ /* 0x000fe40000000800 */
[----:B------:R-:W-:-:S04]  /*99d0*/  UIMAD UR4, UR28, UR4, URZ ;  /* 0x000000041c0472a4 */ /* 0x000fc8000f8e023f */
[----:B------:R-:W-:-:S04]  /*99e0*/  UISETP.LT.AND UP0, UPT, UR26, UR4, UPT ;  /* 0x000000041a00728c */ /* 0x000fc8000bf01270 */
[----:B------:R-:W-:-:S04]  /*99f0*/  USEL UR26, UR26, UR4, !UP0 ;  /* 0x000000041a1a7287 */ /* 0x000fc8000c000000 */
.L_x_199:
[----:B------:R-:W-:-:S04]  /*9a00*/  UIADD3 UR26, UR26, 0x2f, URZ ;  /* 0x0000002f1a1a7890 */ /* 0x000fc8000fffe03f */
        /* <DEDUP_REMOVED lines=9> */
[----:B------:R-:W2:Y:S04]  /*9aa0*/  LDL R7, [R1+0x24] ;  /* 0x0000240001077983 */ /* 0x000ea80000100800 */
[----:B------:R-:W3:Y:S04]  /*9ab0*/  LDL R6, [R1+0x30] ;  /* 0x0000300001067983 */ /* 0x000ee80000100800 */
[----:B------:R-:W3:Y:S04]  /*9ac0*/  LDL R5, [R1+0x18] ;  /* 0x0000180001057983 */ /* 0x000ee80000100800 */
[----:B------:R-:W4:Y:S04]  /*9ad0*/  LDL R4, [R1+0x2c] ;  /* 0x00002c0001047983 */ /* 0x000f280000100800 */
[----:B------:R-:W4:Y:S01]  /*9ae0*/  LDL R3, [R1+0x14] ;  /* 0x0000140001037983 */ /* 0x000f220000100800 */
[C---:B--2---:R-:W-:Y:S01]  /*9af0*/  SHF.L.U64.HI R8, R7.reuse, 0x1, R8 ;  /* 0x0000000107087819 */ /* 0x044fe20000010208 */
[----:B------:R-:W-:-:S04]  /*9b00*/  IMAD.SHL.U32 R7, R7, 0x2, RZ ;  /* 0x0000000207077824 */ /* 0x000fc800078e00ff */
[----:B------:R1:W-:Y:S01]  /*9b10*/  STL [R1+0x4c], R8 ;  /* 0x00004c0801007387 */ /* 0x0003e20000100800 */
[----:B---3--:R-:W-:-:S03]  /*9b20*/  SHF.L.U64.HI R179, R5, 0x1, R6 ;  /* 0x0000000105b37819 */ /* 0x008fc60000010206 */
[----:B------:R1:W-:Y:S01]  /*9b30*/  STL [R1+0x48], R7 ;  /* 0x0000480701007387 */ /* 0x0003e20000100800 */
[----:B------:R-:W-:Y:S01]  /*9b40*/  IMAD.SHL.U32 R178, R5, 0x2, RZ ;  /* 0x0000000205b27824 */ /* 0x000fe200078e00ff */
[C---:B----4-:R-:W-:Y:S01]  /*9b50*/  SHF.L.U64.HI R177, R3.reuse, 0x1, R4 ;  /* 0x0000000103b17819 */ /* 0x050fe20000010204 */
[----:B------:R-:W-:Y:S02]  /*9b60*/  IMAD.SHL.U32 R176, R3, 0x2, RZ ;  /* 0x0000000203b07824 */ /* 0x000fe400078e00ff */
.L_x_207:
[----:B------:R-:W2:Y:S01]  /*9b70*/  LDL R4, [R1+0x4] ;  /* 0x0000040001047983 */ /* 0x000ea20000100800 */
[----:B------:R-:W-:Y:S04]  /*9b80*/  DEPBAR.LE SB0, 0x0 ;  /* 0x000080000000791a */ /* 0x000fe80000000000 */
[----:B------:R-:W3:Y:S01]  /*9b90*/  LDL R3, [R1] ;  /* 0x0000000001037983 */ /* 0x000ee20000100800 */
[----:B------:R-:W-:Y:S03]  /*9ba0*/  UISETP.GT.AND UP0, UPT, UR7, UR23, UPT ;  /* 0x000000170700728c */ /* 0x000fe6000bf04270 */
[----:B------:R-:W-:Y:S03]  /*9bb0*/  BAR.SYNC.DEFER_BLOCKING 0x0 ;  /* 0x0000000000007b1d */ /* 0x000fe60000010000 */
[----:B------:R-:W-:Y:S03]  /*9bc0*/  PLOP3.LUT P0, PT, PT, PT, UP0, 0x80, 0x0 ;  /* 0x000000000000781c */ /* 0x000fe60003f0f008 */
[----:B------:R-:W4:Y:S04]  /*9bd0*/  LDSM.16.M88.4 R168, [R247] ;  /* 0x00000000f7a8783b */ /* 0x000f280000000200 */
[----:B------:R-:W1:Y:S04]  /*9be0*/  LDSM.16.M88.4 R172, [R246] ;  /* 0x00000000f6ac783b */ /* 0x000e680000000200 */
[----:B-12---:R-:W1:Y:S04]  /*9bf0*/  LDSM.16.M88.4 R8, [R4+0x14080] ;  /* 0x014080000408783b */ /* 0x006e680000000200 */
[----:B------:R-:W2:Y:S04]  /*9c00*/  LDSM.16.M88.4 R16, [R4+0x14880] ;  /* 0x014880000410783b */ /* 0x000ea80000000200 */
[----:B------:R-:W1:Y:S04]  /*9c10*/  LDSM.16.M88.4 R24, [R4+0x15080] ;  /* 0x015080000418783b */ /* 0x000e680000000200 */
[----:B---3--:R3:W1:Y:S02]  /*9c20*/  LDSM.16.M88.4 R156, [R3] ;  /* 0x00000000039c783b */ /* 0x0086640000000200 */
[----:B---3--:R-:W-:Y:S01]  /*9c30*/  MOV R3, R0 ;  /* 0x0000000000037202 */ /* 0x008fe20000000f00 */
[----:B------:R-:W-:-:S05]  /*9c40*/  @P0 BRA `(.L_x_203) ;  /* 0x0000043000000947 */ /* 0x000fca0003800000 */
[----:B----4-:R-:W3:Y:S01]  /*9c50*/  LDL R7, [R1+0xc] ;  /* 0x00000c0001077983 */ /* 0x010ee20000100800 */
[----:B------:R-:W-:Y:S03]  /*9c60*/  BSSY B0, `(.L_x_203) ;  /* 0x0000041000007945 */ /* 0x000fe60003800000 */
[----:B------:R-:W4:Y:S04]  /*9c70*/  LDL R14, [R1+0x8] ;  /* 0x00000800010e7983 */ /* 0x000f280000100800 */
[----:B------:R-:W5:Y:S04]  /*9c80*/  LDL R20, [R1+0x48] ;  /* 0x0000480001147983 */ /* 0x000f680000100800 */
[----:B--2---:R-:W2:Y:S04]  /*9c90*/  LDL R22, [R1+0x4c] ;  /* 0x00004c0001167983 */ /* 0x004ea80000100800 */
[----:B------:R-:W2:Y:S04]  /*9ca0*/  LDL R13, [R1+0x1c] ;  /* 0x00001c00010d7983 */ /* 0x000ea80000100800 */
[----:B------:R-:W2:Y:S04]  /*9cb0*/  LDL R15, [R1+0x10] ;  /* 0x00001000010f7983 */ /* 0x000ea80000100800 */
[----:B------:R-:W2:Y:S01]  /*9cc0*/  LDL R23, [R1+0x28] ;  /* 0x0000280001177983 */ /* 0x000ea20000100800 */
[----:B---3--:R-:W-:Y:S01]  /*9cd0*/  SHF.R.S32.HI R6, RZ, 0x1f, R7 ;  /* 0x0000001fff067819 */ /* 0x008fe20000011407 */
[C---:B------:R-:W-:Y:S01]  /*9ce0*/  IMAD.WIDE.U32 R4, R7.reuse, c[0x0][0x208], RZ ;  /* 0x0000820007047a25 */ /* 0x040fe200078e00ff */
[----:B----4-:R-:W-:Y:S03]  /*9cf0*/  SHF.R.S32.HI R12, RZ, 0x1f, R14 ;  /* 0x0000001fff0c7819 */ /* 0x010fe6000001140e */
[----:B------:R-:W-:Y:S04]  /*9d00*/  IMAD R6, R6, c[0x0][0x208], RZ ;  /* 0x0000820006067a24 */ /* 0x000fe800078e02ff */
[----:B------:R-:W-:Y:S02]  /*9d10*/  IMAD R6, R7, c[0x0][0x20c], R6 ;  /* 0x0000830007067a24 */ /* 0x000fe400078e0206 */
[----:B------:R-:W3:Y:S01]  /*9d20*/  LDL R7, [R1+0x24] ;  /* 0x0000240001077983 */ /* 0x000ee20000100800 */
[----:B------:R-:W-:Y:S02]  /*9d30*/  IMAD R12, R12, c[0x0][0x218], RZ ;  /* 0x000086000c0c7a24 */ /* 0x000fe400078e02ff */
[----:B------:R-:W-:Y:S02]  /*9d40*/  IMAD.IADD R5, R5, 0x1, R6 ;  /* 0x0000000105057824 */ /* 0x000fe400078e0206 */
[C---:B------:R-:W-:Y:S02]  /*9d50*/  IMAD R12, R14.reuse, c[0x0][0x21c], R12 ;  /* 0x000087000e0c7a24 */ /* 0x040fe400078e020c */
[----:B------:R-:W-:Y:S05]  /*9d60*/  IMAD.WIDE.U32 R4, R14, c[0x0][0x218], R4 ;  /* 0x000086000e047a25 */ /* 0x000fea00078e0004 */
[----:B------:R-:W-:Y:S04]  /*9d70*/  IADD3 R4, P0, R4, UR24, RZ ;  /* 0x0000001804047c10 */ /* 0x000fe8000ff1e0ff */
[----:B------:R-:W-:Y:S02]  /*9d80*/  IADD3.X R12, R5, UR15, R12, P0, !PT ;  /* 0x0000000f050c7c10 */ /* 0x000fe400087fe40c */
[C---:B------:R-:W-:Y:S04]  /*9d90*/  LEA R6, P0, R4.reuse, c[0x0][0x1f8], 0x1 ;  /* 0x00007e0004067a11 */ /* 0x040fe800078008ff */
[----:B------:R-:W-:Y:S01]  /*9da0*/  LEA.HI.X R12, R4, c[0x0][0x1fc], R12, 0x1, P0 ;  /* 0x00007f00040c7a11 */ /* 0x000fe200000f0c0c */
[----:B------:R-:W5:Y:S02]  /*9db0*/  SHFL.IDX PT, R14, R6, RZ, 0x181f ;  /* 0x00181fff060e7589 */ /* 0x000f6400000e0000 */
[C---:B-----5:R-:W-:Y:S02]  /*9dc0*/  IADD3 R20, P0, R14.reuse, R20, RZ ;  /* 0x000000140e147210 */ /* 0x060fe40007f1e0ff */
[----:B---3--:R-:W-:Y:S02]  /*9dd0*/  ISETP.GE.AND P1, PT, R7, c[0x0][0x1d4], PT ;  /* 0x0000750007007a0c */ /* 0x008fe40003f26270 */
[----:B------:R-:W2:Y:S02]  /*9de0*/  SHFL.IDX PT, R7, R12, RZ, 0x181f ;  /* 0x00181fff0c077589 */ /* 0x000ea400000e0000 */
[C---:B--2---:R-:W-:Y:S01]  /*9df0*/  IMAD.X R21, R7.reuse, 0x1, R22, P0 ;  /* 0x0000000107157824 */ /* 0x044fe200000e0616 */
[----:B------:R-:W-:Y:S01]  /*9e00*/  IADD3 R4, P0, R14, R178, RZ ;  /* 0x000000b20e047210 */ /* 0x000fe20007f1e0ff */
[----:B------:R-:W2:Y:S07]  /*9e10*/  S2R R22, SR_TID.X ;  /* 0x0000000000167919 */ /* 0x000eae0000002100 */
[----:B------:R-:W-:Y:S01]  /*9e20*/  @!PT LDS RZ, [RZ] ;  /* 0x00000000fffff984 */ /* 0x000fe20000000800 */
[----:B------:R3:W-:Y:S01]  /*9e30*/  LDGSTS.E.BYPASS.LTC128B.128 [R13+0x4080], [R20.64], !P1 ;  /* 0x04080000140d7fae */ /* 0x0007e2000c901d52 */
[C---:B------:R-:W-:Y:S05]  /*9e40*/  IMAD.X R5, R7.reuse, 0x1, R179, P0 ;  /* 0x0000000107057824 */ /* 0x040fea00000e06b3 */
[----:B------:R4:W-:Y:S01]  /*9e50*/  LDGSTS.E.BYPASS.LTC128B.128 [R13+0x5880], [R4.64], !P6 ;  /* 0x05880000040d7fae */ /* 0x0009e2000f101d52 */
[----:B--2---:R-:W-:Y:S02]  /*9e60*/  ISETP.GT.AND P1, PT, R22, 0x7f, PT ;  /* 0x0000007f1600780c */ /* 0x004fe40003f24270 */
[C---:B----4-:R-:W-:Y:S05]  /*9e70*/  IADD3 R4, P0, R14.reuse, R176, RZ ;  /* 0x000000b00e047210 */ /* 0x050fea0007f1e0ff */
[----:B------:R-:W-:Y:S05]  /*9e80*/  IMAD.X R5, R7, 0x1, R177, P0 ;  /* 0x0000000107057824 */ /* 0x000fea00000e06b1 */
[----:B------:R2:W-:Y:S02]  /*9e90*/  LDGSTS.E.BYPASS.LTC128B.128 [R13+0x7080], [R4.64], !P5 ;  /* 0x07080000040d7fae */ /* 0x0005e4000e901d52 */
[C---:B--2---:R-:W-:Y:S01]  /*9ea0*/  IMAD.SHL.U32 R4, R15.reuse, 0x2, RZ ;  /* 0x000000020f047824 */ /* 0x044fe200078e00ff */
[----:B------:R-:W-:Y:S04]  /*9eb0*/  SHF.L.U64.HI R5, R15, 0x1, R23 ;  /* 0x000000010f057819 */ /* 0x000fe80000010217 */
[----:B------:R-:W-:Y:S05]  /*9ec0*/  IADD3 R14, P0, R14, R4, RZ ;  /* 0x000000040e0e7210 */ /* 0x000fea0007f1e0ff */
[----:B------:R-:W-:Y:S05]  /*9ed0*/  IMAD.X R15, R7, 0x1, R5, P0 ;  /* 0x00000001070f7824 */ /* 0x000fea00000e0605 */
[----:B------:R3:W-:Y:S01]  /*9ee0*/  LDGSTS.E.BYPASS.LTC128B.128 [R13+0x8880], [R14.64], !P4 ;  /* 0x088800000e0d7fae */ /* 0x0007e2000e101d52 */
[----:B------:R-:W-:-:S05]  /*9ef0*/  @P1 BRA `(.L_x_204) ;  /* 0x0000017000001947 */ /* 0x000fca0003800000 */
[----:B------:R-:W-:-:S05]  /*9f00*/  BRA.DIV ~URZ, `(.L_x_205) ;  /* 0x00009cd27f007947 */ /* 0x000fca000b800000 */
[----:B------:R2:W4:Y:S04]  /*9f10*/  SHFL.IDX PT, R7, R12, 0x1, 0x181f ;  /* 0x00381f000c077f89 */ /* 0x00052800000e0000 */
[----:B------:R2:W3:Y:S02]  /*9f20*/  SHFL.IDX PT, R12, R6, 0x1, 0x181f ;  /* 0x00381f00060c7f89 */ /* 0x0004e400000e0000 */
.L_x_239:
[----:B---3--:R-:W3:Y:S04]  /*9f30*/  LDL R15, [R1+0x24] ;  /* 0x00002400010f7983 */ /* 0x008ee80000100800 */
[----:B------:R-:W5:Y:S04]  /*9f40*/  LDL R14, [R1+0x48] ;  /* 0x00004800010e7983 */ /* 0x000f680000100800 */
[----:B--2---:R-:W2:Y:S04]  /*9f50*/  LDL R13, [R1+0x4c] ;  /* 0x00004c00010d7983 */ /* 0x004ea80000100800 */
[----:B----4-:R-:W4:Y:S01]  /*9f60*/  LDL R6, [R1+0x1c] ;  /* 0x00001c0001067983 */ /* 0x010f220000100800 */
[----:B---3--:R-:W-:Y:S02]  /*9f70*/  ISETP.GE.AND P1, PT, R15, c[0x0][0x1d4], PT ;  /* 0x000075000f007a0c */ /* 0x008fe40003f26270 */
[C---:B-----5:R-:W-:Y:S05]  /*9f80*/  IADD3 R14, P0, R12.reuse, R14, RZ ;  /* 0x0000000e0c0e7210 */ /* 0x060fea0007f1e0ff */
[C---:B--2---:R-:W-:Y:S06]  /*9f90*/  IMAD.X R15, R7.reuse, 0x1, R13, P0 ;  /* 0x00000001070f7824 */ /* 0x044fec00000e060d */
[----:B------:R-:W-:Y:S01]  /*9fa0*/  @!PT LDS RZ, [RZ] ;  /* 0x00000000fffff984 */ /* 0x000fe20000000800 */
[----:B------:R-:W-:Y:S01]  /*9fb0*/  @!PT LDS RZ, [RZ] ;  /* 0x00000000fffff984 */ /* 0x000fe20000000800 */
[----:B------:R-:W-:Y:S01]  /*9fc0*/  @!PT LDS RZ, [RZ] ;  /* 0x00000000fffff984 */ /* 0x000fe20000000800 */
[----:B----4-:R2:W-:Y:S02]  /*9fd0*/  LDGSTS.E.BYPASS.LTC128B.128 [R6+0x5080], [R14.64], !P1 ;  /* 0x050800000e067fae */ /* 0x0105e4000c901d52 */
[C---:B--2---:R-:W-:Y:S05]  /*9fe0*/  IADD3 R14, P0, R12.reuse, R178, RZ ;  /* 0x000000b20c0e7210 */ /* 0x044fea0007f1e0ff */
[C---:B------:R-:W-:Y:S01]  /*9ff0*/  IMAD.X R15, R7.reuse, 0x1, R179, P0 ;  /* 0x00000001070f7824 */ /* 0x040fe200000e06b3 */
[C---:B------:R-:W-:Y:S04]  /*a000*/  IADD3 R4, P0, R12.reuse, R4, RZ ;  /* 0x000000040c047210 */ /* 0x040fe80007f1e0ff */
[----:B------:R2:W-:Y:S01]  /*a010*/  LDGSTS.E.BYPASS.LTC128B.128 [R6+0x6880], [R14.64], !P6 ;  /* 0x068800000e067fae */ /* 0x0005e2000f101d52 */
[C---:B------:R-:W-:Y:S01]  /*a020*/  IMAD.X R5, R7.reuse, 0x1, R5, P0 ;  /* 0x0000000107057824 */ /* 0x040fe200000e0605 */
[----:B--2---:R-:W-:Y:S05]  /*a030*/  IADD3 R14, P1, R12, R176, RZ ;  /* 0x000000b00c0e7210 */ /* 0x004fea0007f3e0ff */
[----:B------:R-:W-:Y:S05]  /*a040*/  IMAD.X R15, R7, 0x1, R177, P1 ;  /* 0x00000001070f7824 */ /* 0x000fea00008e06b1 */
[----:B------:R2:W-:Y:S04]  /*a050*/  LDGSTS.E.BYPASS.LTC128B.128 [R6+0x8080], [R14.64], !P5 ;  /* 0x080800000e067fae */ /* 0x0005e8000e901d52 */
[----:B------:R2:W-:Y:S02]  /*a060*/  LDGSTS.E.BYPASS.LTC128B.128 [R6+0x9880], [R4.64], !P4 ;  /* 0x0988000004067fae */ /* 0x0005e4000e101d52 */
.L_x_204:
[----:B------:R-:W-:Y:S05]  /*a070*/  BSYNC B0 ;  /* 0x0000000000007941 */ /* 0x000fea0003800000 */
.L_x_203:
[----:B----4-:R-:W0:Y:S01]  /*a080*/  LDGDEPBAR ;  /* 0x00000000000079af */ /* 0x010e220000000000 */
[----:B------:R-:W-:Y:S01]  /*a090*/  WARPSYNC 0xffffffff ;  /* 0xffffffff00007948 */ /* 0x000fe20003800000 */
[C---:B-12---:R-:W-:Y:S01]  /*a0a0*/  HMMA.16816.F32 R4, R160.reuse, R8, RZ ;  /* 0x00000008a004723c */ /* 0x046fe200000018ff */
[----:B------:R-:W-:Y:S06]  /*a0b0*/  UISETP.GT.AND UP0, UPT, UR23, UR7, UPT ;  /* 0x000000071700728c */ /* 0x000fec000bf04270 */
[----:B------:R-:W-:Y:S01]  /*a0c0*/  PLOP3.LUT P0, PT, PT, PT, UP0, 0x40, 0x0 ;  /* 0x000000000000781c */ /* 0x000fe20003f0e808 */
[C---:B------:R-:W-:Y:S08]  /*a0d0*/  HMMA.16816.F32 R8, R160.reuse, R10, RZ ;  /* 0x0000000aa008723c */ /* 0x040ff000000018ff */
[C---:B---3--:R-:W-:Y:S08]  /*a0e0*/  HMMA.16816.F32 R12, R160.reuse, R16, RZ ;  /* 0x00000010a00c723c */ /* 0x048ff000000018ff */
[C---:B------:R-:W-:Y:S08]  /*a0f0*/  HMMA.16816.F32 R16, R160.reuse, R18, RZ ;  /* 0x00000012a010723c */ /* 0x040ff000000018ff */
[C---:B------:R-:W-:Y:S08]  /*a100*/  HMMA.16816.F32 R20, R160.reuse, R24, RZ ;  /* 0x00000018a014723c */ /* 0x040ff000000018ff */
[----:B------:R-:W-:Y:S08]  /*a110*/  HMMA.16816.F32 R24, R160, R26, RZ ;  /* 0x0000001aa018723c */ /* 0x000ff000000018ff */
[C---:B------:R-:W-:Y:S08]  /*a120*/  HMMA.16816.F32 R4, R164.reuse, R156, R4 ;  /* 0x0000009ca404723c */ /* 0x040ff00000001804 */
[C---:B------:R-:W-:Y:S01]  /*a130*/  HMMA.16816.F32 R8, R164.reuse, R158, R8 ;  /* 0x0000009ea408723c */ /* 0x040fe20000001808 */
[----:B------:R-:W1:Y:S07]  /*a140*/  LDSM.16.M88.4 R156, [R251+0x14080] ;  /* 0x01408000fb9c783b */ /* 0x000e6e0000000200 */
[C---:B------:R-:W-:Y:S08]  /*a150*/  HMMA.16816.F32 R12, R164.reuse, R168, R12 ;  /* 0x000000a8a40c723c */ /* 0x040ff0000000180c */
[C---:B------:R-:W-:Y:S01]  /*a160*/  HMMA.16816.F32 R16, R164.reuse, R170, R16 ;  /* 0x000000aaa410723c */ /* 0x040fe20000001810 */
[----:B------:R-:W2:Y:S07]  /*a170*/  LDSM.16.M88.4 R168, [R251+0x14880] ;  /* 0x01488000fba8783b */ /* 0x000eae0000000200 */
[C---:B------:R-:W-:Y:S01]  /*a180*/  HMMA.16816.F32 R20, R164.reuse, R172, R20 ;  /* 0x000000aca414723c */ /* 0x040fe20000001814 */
[----:B------:R-:W3:Y:S07]  /*a190*/  LDL R173, [R1+0x4] ;  /* 0x0000040001ad7983 */ /* 0x000eee0000100800 */
[----:B------:R-:W-:Y:S08]  /*a1a0*/  HMMA.16816.F32 R24, R164, R174, R24 ;  /* 0x000000aea418723c */ /* 0x000ff00000001818 */
        /* <DEDUP_REMOVED lines=8> */
[----:B------:R-:W1:Y:S07]  /*a230*/  LDSM.16.M88.4 R156, [R245+0x800] ;  /* 0x00080000f59c783b */ /* 0x000e6e0000000200 */
[C---:B--2---:R-:W-:Y:S08]  /*a240*/  HMMA.16816.F32 R4, R184.reuse, R168, R4 ;  /* 0x000000a8b804723c */ /* 0x044ff00000001804 */
[C---:B------:R-:W-:Y:S01]  /*a250*/  HMMA.16816.F32 R8, R184.reuse, R170, R8 ;  /* 0x000000aab808723c */ /* 0x040fe20000001808 */
[----:B------:R-:W2:Y:S07]  /*a260*/  LDSM.16.M88.4 R168, [R245+0x1000] ;  /* 0x00100000f5a8783b */ /* 0x000eae0000000200 */
[C---:B-1----:R-:W-:Y:S08]  /*a270*/  HMMA.16816.F32 R12, R184.reuse, R156, R12 ;  /* 0x0000009cb80c723c */ /* 0x042ff0000000180c */
[C---:B------:R-:W-:Y:S08]  /*a280*/  HMMA.16816.F32 R16, R184.reuse, R158, R16 ;  /* 0x0000009eb810723c */ /* 0x040ff00000001810 */
[C---:B--2---:R-:W-:Y:S08]  /*a290*/  HMMA.16816.F32 R20, R184.reuse, R168, R20 ;  /* 0x000000a8b814723c */ /* 0x044ff00000001814 */
[----:B------:R-:W-:Y:S01]  /*a2a0*/  HMMA.16816.F32 R24, R184, R170, R24 ;  /* 0x000000aab818723c */ /* 0x000fe20000001818 */
[----:B---3--:R-:W1:Y:S08]  /*a2b0*/  LDSM.16.M88.4 R156, [R173+0x15880] ;  /* 0x01588000ad9c783b */ /* 0x008e700000000200 */
        /* <DEDUP_REMOVED lines=107> */
[----:B------:R-:W-:Y:S01]  /*a970*/  FMUL.FTZ R7, R7, c[0x0][0x320] ;  /* 0x0000c80007077a20 */ /* 0x000fe20000410000 */
[C---:B-1----:R-:W-:Y:S03]  /*a980*/  HMMA.16816.F32 R12, R232.reuse, R156, R12 ;  /* 0x0000009ce80c723c */ /* 0x042fe6000000180c */
[----:B------:R-:W-:Y:S03]  /*a990*/  FMUL.FTZ R8, R8, c[0x0][0x320] ;  /* 0x0000c80008087a20 */ /* 0x000fe60000410000 */
[----:B------:R-:W1:Y:S01]  /*a9a0*/  MUFU.TANH R170, R5 ;  /* 0x0000000500aa7308 */ /* 0x000e620000002400 */
[----:B------:R-:W-:Y:S01]  /*a9b0*/  FMUL.FTZ R9, R9, c[0x0][0x320] ;  /* 0x0000c80009097a20 */ /* 0x000fe20000410000 */
[C---:B------:R-:W-:Y:S08]  /*a9c0*/  HMMA.16816.F32 R16, R232.reuse, R158, R16 ;  /* 0x0000009ee810723c */ /* 0x040ff00000001810 */
[----:B------:R-:W3:Y:S08]  /*a9d0*/  MUFU.TANH R173, R6 ;  /* 0x0000000600ad7308 */ /* 0x000ef00000002400 */
[----:B------:R-:W-:Y:S02]  /*a9e0*/  FMUL.FTZ R12, R12, c[0x0][0x320] ;  /* 0x0000c8000c0c7a20 */ /* 0x000fe40000410000 */
[----:B------:R4:W1:Y:S01]  /*a9f0*/  MUFU.TANH R174, R7 ;  /* 0x0000000700ae7308 */ /* 0x0008620000002400 */
[----:B------:R-:W-:Y:S09]  /*aa00*/  FMUL.FTZ R13, R13, c[0x0][0x320] ;  /* 0x0000c8000d0d7a20 */ /* 0x000ff20000410000 */
[----:B------:R5:W1:Y:S10]  /*aa10*/  MUFU.TANH R171, R8 ;  /* 0x0000000800ab7308 */ /* 0x000a740000002400 */
[----:B------:R1:W1:Y:S01]  /*aa20*/  MUFU.TANH R156, R9 ;  /* 0x00000009009c7308 */ /* 0x0002620000002400 */
[----:B----4-:R-:W4:Y:S01]  /*aa30*/  LDSM.16.M88.4 R4, [R245+0x5800] ;  /* 0x00580000f504783b */ /* 0x010f220000000200 */
[----:B------:R-:W-:Y:S08]  /*aa40*/  DEPBAR.LE SB0, 0x0 ;  /* 0x000080000000791a */ /* 0x000ff00000000000 */
[----:B------:R2:W2:Y:S01]  /*aa50*/  MUFU.TANH R158, R12 ;  /* 0x0000000c009e7308 */ /* 0x0004a20000002400 */
[----:B------:R-:W-:Y:S01]  /*aa60*/  BAR.SYNC.DEFER_BLOCKING 0x0 ;  /* 0x0000000000007b1d */ /* 0x000fe20000010000 */
[----:B-----5:R-:W-:Y:S02]  /*aa70*/  FMUL.FTZ R8, R11, c[0x0][0x320] ;  /* 0x0000c8000b087a20 */ /* 0x020fe40000410000 */
[----:B------:R-:W-:Y:S06]  /*aa80*/  FMUL.FTZ R11, R14, c[0x0][0x320] ;  /* 0x0000c8000e0b7a20 */ /* 0x000fec0000410000 */
[----:B------:R5:W3:Y:S01]  /*aa90*/  MUFU.TANH R157, R13 ;  /* 0x0000000d009d7308 */ /* 0x000ae20000002400 */
[----:B-1----:R-:W-:Y:S02]  /*aaa0*/  FMUL.FTZ R9, R10, c[0x0][0x320] ;  /* 0x0000c8000a097a20 */ /* 0x002fe40000410000 */
[----:B------:R-:W-:Y:S02]  /*aab0*/  FMUL.FTZ R10, R15, c[0x0][0x320] ;  /* 0x0000c8000f0a7a20 */ /* 0x000fe40000410000 */
[----:B------:R-:W-:Y:S05]  /*aac0*/  FMUL.FTZ R15, R16, c[0x0][0x320] ;  /* 0x0000c800100f7a20 */ /* 0x000fea0000410000 */
[----:B------:R-:W1:Y:S01]  /*aad0*/  MUFU.TANH R9, R9 ;  /* 0x0000000900097308 */ /* 0x000e620000002400 */
[----:B------:R-:W-:Y:S02]  /*aae0*/  FMUL.FTZ R16, R17, c[0x0][0x320] ;  /* 0x0000c80011107a20 */ /* 0x000fe40000410000 */
[----:B--2---:R-:W-:Y:S07]  /*aaf0*/  FMUL.FTZ R12, R19, c[0x0][0x320] ;  /* 0x0000c800130c7a20 */ /* 0x004fee0000410000 */
[----:B------:R-:W2:Y:S01]  /*ab00*/  MUFU.TANH R8, R8 ;  /* 0x0000000800087308 */ /* 0x000ea20000002400 */
[C---:B----4-:R-:W-:Y:S05]  /*ab10*/  HMMA.16816.F32 R20, R232.reuse, R4, R20 ;  /* 0x00000004e814723c */ /* 0x050fea0000001814 */
[----:B-----5:R-:W-:Y:S04]  /*ab20*/  FMUL.FTZ R13, R18, c[0x0][0x320] ;  /* 0x0000c800120d7a20 */ /* 0x020fe80000410000 */
[----:B------:R-:W4:Y:S01]  /*ab30*/  MUFU.TANH R11, R11 ;  /* 0x0000000b000b7308 */ /* 0x000f220000002400 */
        /* <DEDUP_REMOVED lines=15> */
[----:B------:R-:W1:Y:S10]  /*ac30*/  MUFU.TANH R7, R7 ;  /* 0x0000000700077308 */ /* 0x000e740000002400 */
[----:B------:R1:W1:Y:S10]  /*ac40*/  MUFU.TANH R175, R22 ;  /* 0x0000001600af7308 */ /* 0x0002740000002400 */
[----:B------:R-:W1:Y:S10]  /*ac50*/  MUFU.TANH R14, R14 ;  /* 0x0000000e000e7308 */ /* 0x000e740000002400 */
[----:B------:R-:W1:Y:S10]  /*ac60*/  MUFU.TANH R18, R18 ;  /* 0x0000001200127308 */ /* 0x000e740000002400 */
        /* <DEDUP_REMOVED lines=8> */
[----:B------:R3:W-:Y:S02]  /*acf0*/  STL [R1+0x60], R0 ;  /* 0x0000600001007387 */ /* 0x0007e40000100800 */
[----:B------:R-:W-:Y:S02]  /*ad00*/  ISETP.NE.AND P1, PT, R159, 0x1, PT ;  /* 0x000000019f00780c */ /* 0x000fe40003f25270 */
[----:B------:R-:W4:Y:S01]  /*ad10*/  LDL R24, [R1+0x24] ;  /* 0x0000240001187983 */ /* 0x000f220000100800 */
[----:B------:R-:W-:Y:S03]  /*ad20*/  IMAD.U32 R6, RZ, RZ, UR5 ;  /* 0x00000005ff067e24 */ /* 0x000fe6000f8e00ff */
[----:B------:R-:W4:Y:S04]  /*ad30*/  LDL R23, [R1+0x4c] ;  /* 0x00004c0001177983 */ /* 0x000f280000100800 */
[----:B---3--:R-:W3:Y:S01]  /*ad40*/  LDL R0, [R1+0x48] ;  /* 0x0000480001007983 */ /* 0x008ee20000100800 */
[----:B--2---:R-:W-:Y:S03]  /*ad50*/  IADD3 R6, R6, -0x30, R169 ;  /* 0xffffffd006067810 */ /* 0x004fe60007ffe0a9 */
[----:B------:R-:W2:Y:S02]  /*ad60*/  LDL R169, [R1+0x1c] ;  /* 0x00001c0001a97983 */ /* 0x000ea40000100800 */
[----:B-1----:R-:W-:Y:S01]  /*ad70*/  @P1 IMAD.HI.U32 R20, R6, c[0x0][0x2bc], RZ ;  /* 0x0000af0006141a27 */ /* 0x002fe200078e00ff */
[----:B----4-:R-:W-:Y:S03]  /*ad80*/  ISETP.GE.AND P2, PT, R24, c[0x0][0x1d4], PT ;  /* 0x0000750018007a0c */ /* 0x010fe60003f46270 */
        /* <DEDUP_REMOVED lines=13> */
[----:B----4-:R-:W-:Y:S02]  /*ae60*/  IMAD.WIDE.U32 R20, R26, c[0x0][0x1e0], RZ ;  /* 0x000078001a147a25 */ /* 0x010fe400078e00ff */
[----:B-1----:R-:W1:Y:S02]  /*ae70*/  S2R R26, SR_TID.X ;  /* 0x00000000001a7919 */ /* 0x002e640000002100 */
[----:B------:R-:W-:Y:S02]  /*ae80*/  IMAD.IADD R21, R21, 0x1, R6 ;  /* 0x0000000115157824 */ /* 0x000fe400078e0206 */
[----:B--2---:R1:W-:Y:S01]  /*ae90*/  STL [R1+0x8], R25 ;  /* 0x0000081901007387 */ /* 0x0043e20000100800 */
[----:B------:R-:W-:Y:S01]  /*aea0*/  SHF.R.S32.HI R6, RZ, 0x1f, R25 ;  /* 0x0000001fff067819 */ /* 0x000fe20000011419 */
[C---:B------:R-:W-:Y:S02]  /*aeb0*/  IMAD.WIDE.U32 R20, R25.reuse, c[0x0][0x1f0], R20 ;  /* 0x00007c0019147a25 */ /* 0x040fe400078e0014 */
[----:B------:R-:W2:Y:S02]  /*aec0*/  LDL R159, [R1+0x10] ;  /* 0x00001000019f7983 */ /* 0x000ea40000100800 */
[----:B------:R-:W-:Y:S01]  /*aed0*/  IMAD R6, R6, c[0x0][0x1f0], RZ ;  /* 0x00007c0006067a24 */ /* 0x000fe200078e02ff */
[----:B------:R-:W-:Y:S03]  /*aee0*/  IADD3 R20, P0, R20, UR20, RZ ;  /* 0x0000001414147c10 */ /* 0x000fe6000ff1e0ff */
[----:B------:R-:W-:Y:S05]  /*aef0*/  IMAD R6, R25, c[0x0][0x1f4], R6 ;  /* 0x00007d0019067a24 */ /* 0x000fea00078e0206 */
[----:B------:R-:W-:Y:S02]  /*af00*/  IADD3.X R6, R21, UR8, R6, P0, !PT ;  /* 0x0000000815067c10 */ /* 0x000fe400087fe406 */
[C---:B------:R-:W-:Y:S04]  /*af10*/  LEA R19, P0, R20.reuse, c[0x0][0x1c8], 0x1 ;  /* 0x0000720014137a11 */ /* 0x040fe800078008ff */
[----:B------:R-:W-:Y:S01]  /*af20*/  LEA.HI.X R6, R20, c[0x0][0x1cc], R6, 0x1, P0 ;  /* 0x0000730014067a11 */ /* 0x000fe200000f0c06 */
[----:B------:R-:W3:Y:S01]  /*af30*/  SHFL.IDX PT, R21, R19, RZ, 0x181f ;  /* 0x00181fff13157589 */ /* 0x000ee200000e0000 */
[----:B-1----:R-:W-:Y:S03]  /*af40*/  SHF.R.S32.HI R25, RZ, 0x1f, R26 ;  /* 0x0000001fff197819 */ /* 0x002fe6000001141a */
[----:B------:R-:W1:Y:S01]  /*af50*/  SHFL.IDX PT, R22, R6, RZ, 0x181f ;  /* 0x00181fff06167589 */ /* 0x000e6200000e0000 */
[----:B------:R-:W-:Y:S03]  /*af60*/  LEA.HI R25, R25, R26, RZ, 0x3 ;  /* 0x0000001a19197211 */ /* 0x000fe600078f18ff */
[----:B------:R-:W4:Y:S01]  /*af70*/  SHFL.IDX PT, R19, R19, 0x1, 0x181f ;  /* 0x00381f0013137f89 */ /* 0x000f2200000e0000 */
[----:B------:R-:W-:Y:S03]  /*af80*/  SHF.R.S32.HI R25, RZ, 0x3, R25 ;  /* 0x00000003ff197819 */ /* 0x000fe60000011419 */
[----:B------:R-:W1:Y:S01]  /*af90*/  SHFL.IDX PT, R6, R6, 0x1, 0x181f ;  /* 0x00381f0006067f89 */ /* 0x000e6200000e0000 */
[----:B------:R-:W-:Y:S04]  /*afa0*/  IADD3 R20, -R25, 0x30, RZ ;  /* 0x0000003019147810 */ /* 0x000fe80007ffe1ff */
[----:B------:R-:W-:Y:S11]  /*afb0*/  ISETP.GE.AND P0, PT, R20, 0x1, PT ;  /* 0x000000011400780c */ /* 0x000ff60003f06270 */
[----:B------:R-:W-:Y:S02]  /*afc0*/  @!UPT UIADD3 URZ, URZ, URZ, URZ ;  /* 0x0000003f3f3ff290 */ /* 0x000fe4000fffe03f */
[C---:B---3--:R-:W-:Y:S05]  /*afd0*/  @P0 IADD3 R24, P1, R21.reuse, R0, RZ ;  /* 0x0000000015180210 */ /* 0x048fea0007f3e0ff */
[C---:B-1----:R-:W-:Y:S05]  /*afe0*/  @P0 IMAD.X R25, R22.reuse, 0x1, R23, P1 ;  /* 0x0000000116190824 */ /* 0x042fea00008e0617 */
[----:B------:R1:W-:Y:S02]  /*aff0*/  @P0 LDGSTS.E.BYPASS.LTC128B.128 [R169+0x14080], [R24.64], !P2 ;  /* 0x1408000018a90fae */ /* 0x0003e4000d101d52 */
[C---:B-1----:R-:W-:Y:S05]  /*b000*/  @P0 IADD3 R24, P1, R21.reuse, R178, RZ ;  /* 0x000000b215180210 */ /* 0x042fea0007f3e0ff */
[C---:B------:R-:W-:Y:S05]  /*b010*/  @P0 IMAD.X R25, R22.reuse, 0x1, R179, P1 ;  /* 0x0000000116190824 */ /* 0x040fea00008e06b3 */
[----:B------:R1:W-:Y:S02]  /*b020*/  @P0 LDGSTS.E.BYPASS.LTC128B.128 [R169+0x15880], [R24.64], !P6 ;  /* 0x1588000018a90fae */ /* 0x0003e4000f101d52 */
[----:B-1----:R-:W-:Y:S05]  /*b030*/  @P0 IADD3 R24, P1, R21, R176, RZ ;  /* 0x000000b015180210 */ /* 0x002fea0007f3e0ff */
[----:B------:R-:W-:Y:S05]  /*b040*/  @P0 IMAD.X R25, R22, 0x1, R177, P1 ;  /* 0x0000000116190824 */ /* 0x000fea00008e06b1 */
[----:B------:R1:W-:Y:S04]  /*b050*/  @P0 LDGSTS.E.BYPASS.LTC128B.128 [R169+0x17080], [R24.64], !P5 ;  /* 0x1708000018a90fae */ /* 0x0003e8000e901d52 */
[----:B-1----:R-:W3:Y:S01]  /*b060*/  LDL R25, [R1+0x28] ;  /* 0x0000280001197983 */ /* 0x002ee20000100800 */
[C---:B--2---:R-:W-:Y:S04]  /*b070*/  @P0 LEA R26, P1, R159.reuse, R21, 0x1 ;  /* 0x000000159f1a0211 */ /* 0x044fe800078208ff */
[----:B---3--:R-:W-:Y:S05]  /*b080*/  @P0 LEA.HI.X R27, R159, R22, R25, 0x1, P1 ;  /* 0x000000169f1b0211 */ /* 0x008fea00008f0c19 */
[----:B------:R1:W-:Y:S01]  /*b090*/  @P0 LDGSTS.E.BYPASS.LTC128B.128 [R169+0x18880], [R26.64], !P4 ;  /* 0x188800001aa90fae */ /* 0x0003e2000e101d52 */
[----:B------:R-:W-:Y:S11]  /*b0a0*/  ISETP.GE.AND P0, PT, R20, 0x21, PT ;  /* 0x000000211400780c */ /* 0x000ff60003f06270 */
[----:B------:R-:W-:Y:S02]  /*b0b0*/  @!UPT UIADD3 URZ, URZ, URZ, URZ ;  /* 0x0000003f3f3ff290 */ /* 0x000fe4000fffe03f */
[C---:B----4-:R-:W-:Y:S02]  /*b0c0*/  @P0 IADD3 R20, P1, R19.reuse, R0, RZ ;  /* 0x0000000013140210 */ /* 0x050fe40007f3e0ff */
[----:B------:R1:W5:Y:S03]  /*b0d0*/  LDL.LU R0, [R1+0x60] ;  /* 0x0000600001007983 */ /* 0x0003660000300800 */
[C---:B------:R-:W-:Y:S05]  /*b0e0*/  @P0 IMAD.X R21, R6.reuse, 0x1, R23, P1 ;  /* 0x0000000106150824 */ /* 0x040fea00008e0617 */
[----:B------:R2:W-:Y:S02]  /*b0f0*/  @P0 LDGSTS.E.BYPASS.LTC128B.128 [R169+0x15080], [R20.64], !P2 ;  /* 0x1508000014a90fae */ /* 0x0005e4000d101d52 */
[C---:B--2---:R-:W-:Y:S05]  /*b100*/  @P0 IADD3 R20, P1, R19.reuse, R178, RZ ;  /* 0x000000b213140210 */ /* 0x044fea0007f3e0ff */
[C---:B------:R-:W-:Y:S05]  /*b110*/  @P0 IMAD.X R21, R6.reuse, 0x1, R179, P1 ;  /* 0x0000000106150824 */ /* 0x040fea00008e06b3 */
[----:B------:R2:W-:Y:S02]  /*b120*/  @P0 LDGSTS.E.BYPASS.LTC128B.128 [R169+0x16880], [R20.64], !P6 ;  /* 0x1688000014a90fae */ /* 0x0005e4000f101d52 */
[----:B--2---:R-:W-:Y:S05]  /*b130*/  @P0 IADD3 R20, P1, R19, R176, RZ ;  /* 0x000000b013140210 */ /* 0x004fea0007f3e0ff */
[----:B------:R-:W-:Y:S01]  /*b140*/  @P0 IMAD.X R21, R6, 0x1, R177, P1 ;  /* 0x0000000106150824 */ /* 0x000fe200008e06b1 */
[C---:B------:R-:W-:Y:S04]  /*b150*/  @P0 LEA R22, P1, R159.reuse, R19, 0x1 ;  /* 0x000000139f160211 */ /* 0x040fe800078208ff */
[----:B------:R1:W-:Y:S01]  /*b160*/  @P0 LDGSTS.E.BYPASS.LTC128B.128 [R169+0x18080], [R20.64], !P5 ;  /* 0x1808000014a90fae */ /* 0x0003e2000e901d52 */
[----:B------:R-:W-:Y:S05]  /*b170*/  @P0 LEA.HI.X R23, R159, R6, R25, 0x1, P1 ;  /* 0x000000069f170211 */ /* 0x000fea00008f0c19 */
[----:B------:R1:W-:Y:S03]  /*b180*/  @P0 LDGSTS.E.BYPASS.LTC128B.128 [R169+0x19880], [R22.64], !P4 ;  /* 0x1988000016a90fae */ /* 0x0003e6000e101d52 */
.L_x_206:
[----:B-1234-:R-:W2:Y:S01]  /*b190*/  LDL.LU R23, [R1+0x44] ;  /* 0x0000440001177983 */ /* 0x01eea20000300800 */
[----:B-----5:R-:W-:Y:S01]  /*b1a0*/  FMNMX.FTZ R0, R168, R0, !PT ;  /* 0x00000000a8007209 */ /* 0x020fe20007810000 */
[----:B------:R-:W-:Y:S02]  /*b1b0*/  UISETP.GT.AND UP0, UPT, UR23, UR4, UPT ;  /* 0x000000041700728c */ /* 0x000fe4000bf04270 */
[----:B------:R-:W0:Y:S01]  /*b1c0*/  LDGDEPBAR ;  /* 0x00000000000079af */ /* 0x000e220000000000 */
[----:B------:R-:W-:Y:S01]  /*b1d0*/  FMNMX.FTZ R0, R170, R0, !PT ;  /* 0x00000000aa007209 */ /* 0x000fe20007810000 */
[----:B------:R-:W-:Y:S02]  /*b1e0*/  UIADD3 UR5, UR23, -0x1, URZ ;  /* 0xffffffff17057890 */ /* 0x000fe4000fffe03f */
[----:B------:R-:W-:Y:S02]  /*b1f0*/  PLOP3.LUT P0, PT, PT, PT, UP0, 0x80, 0x0 ;  /* 0x000000000000781c */ /* 0x000fe40003f0f008 */
[----:B------:R-:W-:Y:S03]  /*b200*/  FMNMX.FTZ R0, R171, R0, !PT ;  /* 0x00000000ab007209 */ /* 0x000fe60007810000 */
[----:B------:R-:W-:Y:S01]  /*b210*/  UMOV UR23, UR5 ;  /* 0x0000000500177c82 */ /* 0x000fe20008000000 */
        /* <DEDUP_REMOVED lines=23> */
[--C-:B------:R-:W-:Y:S01]  /*b390*/  FFMA.FTZ R25, R16, c[0x0][0x2d0], -R169.reuse ;  /* 0x0000b40010197a23 */ /* 0x100fe200000108a9 */
[----:B------:R-:W-:Y:S01]  /*b3a0*/  MOV R16, R22 ;  /* 0x0000001600107202 */ /* 0x000fe20000000f00 */
[--C-:B------:R-:W-:Y:S01]  /*b3b0*/  FFMA.FTZ R172, R172, c[0x0][0x2d0], -R169.reuse ;  /* 0x0000b400acac7a23 */ /* 0x100fe200000108a9 */
[----:B------:R-:W-:Y:S01]  /*b3c0*/  MUFU.EX2 R19, R19 ;  /* 0x0000001300137308 */ /* 0x000fe20000000800 */
[--C-:B------:R-:W-:Y:S02]  /*b3d0*/  FFMA.FTZ R171, R7, c[0x0][0x2d0], -R169.reuse ;  /* 0x0000b40007ab7a23 */ /* 0x100fe400000108a9 */
[--C-:B------:R-:W-:Y:S02]  /*b3e0*/  FFMA.FTZ R170, R18, c[0x0][0x2d0], -R169.reuse ;  /* 0x0000b40012aa7a23 */ /* 0x100fe400000108a9 */
[----:B------:R-:W-:Y:S02]  /*b3f0*/  FFMA.FTZ R169, R17, c[0x0][0x2d0], -R169 ;  /* 0x0000b40011a97a23 */ /* 0x000fe400000108a9 */
[----:B------:R-:W3:Y:S01]  /*b400*/  LDL.LU R17, [R1+0x40] ;  /* 0x0000400001117983 */ /* 0x000ee20000300800 */
[----:B------:R-:W-:Y:S02]  /*b410*/  FMUL.FTZ R3, R3, c[0x0][0x2d0] ;  /* 0x0000b40003037a20 */ /* 0x000fe40000410000 */
[----:B------:R-:W-:Y:S10]  /*b420*/  MUFU.EX2 R20, R20 ;  /* 0x0000001400147308 */ /* 0x000ff40000000800 */
[----:B------:R-:W1:Y:S10]  /*b430*/  MUFU.EX2 R6, R3 ;  /* 0x0000000300067308 */ /* 0x000e740000000800 */
[----:B------:R4:W2:Y:S10]  /*b440*/  MUFU.EX2 R158, R156 ;  /* 0x0000009c009e7308 */ /* 0x0008b40000000800 */
[----:B------:R-:W-:Y:S01]  /*b450*/  MUFU.EX2 R169, R169 ;  /* 0x000000a900a97308 */ /* 0x000fe20000000800 */
[C---:B-1----:R-:W-:Y:S02]  /*b460*/  FMUL.FTZ R28, R6.reuse, R28 ;  /* 0x0000001c061c7220 */ /* 0x042fe40000410000 */
[C---:B------:R-:W-:Y:S02]  /*b470*/  FMUL.FTZ R29, R6.reuse, R29 ;  /* 0x0000001d061d7220 */ /* 0x040fe40000410000 */
[C---:B------:R-:W-:Y:S02]  /*b480*/  FMUL.FTZ R32, R6.reuse, R32 ;  /* 0x0000002006207220 */ /* 0x040fe40000410000 */
[C---:B------:R-:W-:Y:S03]  /*b490*/  FMUL.FTZ R33, R6.reuse, R33 ;  /* 0x0000002106217220 */ /* 0x040fe60000410000 */
[----:B------:R-:W-:Y:S01]  /*b4a0*/  MUFU.EX2 R171, R171 ;  /* 0x000000ab00ab7308 */ /* 0x000fe20000000800 */
[C---:B------:R-:W-:Y:S01]  /*b4b0*/  FMUL.FTZ R36, R6.reuse, R36 ;  /* 0x0000002406247220 */ /* 0x040fe20000410000 */
[C---:B----4-:R-:W-:Y:S01]  /*b4c0*/  F2FP.PACK_AB R156, R19.reuse, R168 ;  /* 0x000000a8139c723e */ /* 0x050fe200000000ff */
        /* <DEDUP_REMOVED lines=47> */
[----:B--2---:R-:W-:Y:S04]  /*b7c0*/  FFMA.FTZ R3, R6, R23, R168 ;  /* 0x0000001706037223 */ /* 0x004fe800000100a8 */
[----:B------:R-:W-:Y:S04]  /*b7d0*/  FADD.FTZ R3, R19, R3 ;  /* 0x0000000313037221 */ /* 0x000fe80000010000 */
[----:B------:R-:W-:Y:S04]  /*b7e0*/  FADD.FTZ R3, R20, R3 ;  /* 0x0000000314037221 */ /* 0x000fe80000010000 */
[C---:B------:R-:W-:Y:S01]  /*b7f0*/  FADD.FTZ R22, R158.reuse, R3 ;  /* 0x000000039e167221 */ /* 0x040fe20000010000 */
[----:B------:R-:W-:Y:S02]  /*b800*/  FMNMX.FTZ R3, R173, R2, !PT ;  /* 0x00000002ad037209 */ /* 0x000fe40007810000 */
[----:B------:R-:W-:Y:S01]  /*b810*/  F2FP.PACK_AB R158, R158, R20 ;  /* 0x000000149e9e723e */ /* 0x000fe200000000ff */
[----:B------:R-:W-:Y:S01]  /*b820*/  FMUL.FTZ R20, R6, R148 ;  /* 0x0000009406147220 */ /* 0x000fe20000410000 */
        /* <DEDUP_REMOVED lines=20> */
[----:B------:R-:W-:Y:S01]  /*b970*/  MUFU.EX2 R7, R7 ;  /* 0x0000000700077308 */ /* 0x000fe20000000800 */
[--C-:B------:R-:W-:Y:S02]  /*b980*/  FFMA.FTZ R18, R9, c[0x0][0x2d0], -R168.reuse ;  /* 0x0000b40009127a23 */ /* 0x100fe400000108a8 */
[--C-:B------:R-:W-:Y:S02]  /*b990*/  FFMA.FTZ R159, R8, c[0x0][0x2d0], -R168.reuse ;  /* 0x0000b400089f7a23 */ /* 0x100fe400000108a8 */
[--C-:B------:R-:W-:Y:S02]  /*b9a0*/  FFMA.FTZ R19, R11, c[0x0][0x2d0], -R168.reuse ;  /* 0x0000b4000b137a23 */ /* 0x100fe400000108a8 */
[--C-:B------:R-:W-:Y:S02]  /*b9b0*/  FFMA.FTZ R27, R10, c[0x0][0x2d0], -R168.reuse ;  /* 0x0000b4000a1b7a23 */ /* 0x100fe400000108a8 */
[--C-:B------:R-:W-:Y:S01]  /*b9c0*/  FFMA.FTZ R26, R13, c[0x0][0x2d0], -R168.reuse ;  /* 0x0000b4000d1a7a23 */ /* 0x100fe200000108a8 */
[----:B------:R-:W3:Y:S01]  /*b9d0*/  MUFU.EX2 R2, R2 ;  /* 0x0000000200027308 */ /* 0x000ee20000000800 */
[--C-:B------:R-:W-:Y:S01]  /*b9e0*/  FFMA.FTZ R23, R12, c[0x0][0x2d0], -R168.reuse ;  /* 0x0000b4000c177a23 */ /* 0x100fe200000108a8 */
[----:B------:R-:W-:Y:S01]  /*b9f0*/  MOV R148, R19 ;  /* 0x0000001300947202 */ /* 0x000fe20000000f00 */
[--C-:B------:R-:W-:Y:S02]  /*ba00*/  FFMA.FTZ R173, R5, c[0x0][0x2d0], -R168.reuse ;  /* 0x0000b40005ad7a23 */ /* 0x100fe400000108a8 */
[--C-:B------:R-:W-:Y:S02]  /*ba10*/  FFMA.FTZ R175, R175, c[0x0][0x2d0], -R168.reuse ;  /* 0x0000b400afaf7a23 */ /* 0x100fe400000108a8 */
[--C-:B------:R-:W-:Y:S01]  /*ba20*/  FFMA.FTZ R174, R14, c[0x0][0x2d0], -R168.reuse ;  /* 0x0000b4000eae7a23 */ /* 0x100fe200000108a8 */
[----:B------:R-:W-:Y:S01]  /*ba30*/  MOV R14, R25 ;  /* 0x00000019000e7202 */ /* 0x000fe20000000f00 */
[----:B------:R-:W-:Y:S01]  /*ba40*/  FFMA.FTZ R168, R4, c[0x0][0x2d0], -R168 ;  /* 0x0000b40004a87a23 */ /* 0x000fe200000108a8 */
[----:B------:R-:W1:Y:S01]  /*ba50*/  MUFU.EX2 R15, R15 ;  /* 0x0000000f000f7308 */ /* 0x000e620000000800 */
[C---:B------:R-:W-:Y:S02]  /*ba60*/  FMUL.FTZ R5, R6.reuse, R133 ;  /* 0x0000008506057220 */ /* 0x040fe40000410000 */
        /* <DEDUP_REMOVED lines=8> */
[----:B------:R-:W-:Y:S01]  /*baf0*/  MUFU.EX2 R168, R168 ;  /* 0x000000a800a87308 */ /* 0x000fe20000000800 */
[----:B------:R-:W-:Y:S01]  /*bb00*/  FMUL.FTZ R25, R6, R153 ;  /* 0x0000009906197220 */ /* 0x000fe20000410000 */
[----:B------:R-:W-:Y:S01]  /*bb10*/  MOV R153, R23 ;  /* 0x0000001700997202 */ /* 0x000fe20000000f00 */
[C---:B---3--:R-:W-:Y:S02]  /*bb20*/  FFMA.FTZ R4, R2.reuse, R17, R7 ;  /* 0x0000001102047223 */ /* 0x048fe40000010007 */
[C---:B------:R-:W-:Y:S02]  /*bb30*/  FMUL.FTZ R10, R2.reuse, R138 ;  /* 0x0000008a020a7220 */ /* 0x040fe40000410000 */
[C---:B------:R-:W-:Y:S02]  /*bb40*/  FMUL.FTZ R19, R2.reuse, R147 ;  /* 0x0000009302137220 */ /* 0x040fe40000410000 */
[C---:B------:R-:W-:Y:S01]  /*bb50*/  FMUL.FTZ R26, R2.reuse, R154 ;  /* 0x0000009a021a7220 */ /* 0x040fe20000410000 */
[----:B------:R-:W2:Y:S01]  /*bb60*/  MUFU.EX2 R141, R141 ;  /* 0x0000008d008d7308 */ /* 0x000ea20000000800 */
[----:B------:R-:W-:Y:S01]  /*bb70*/  FMUL.FTZ R27, R2, R155 ;  /* 0x0000009b021b7220 */ /* 0x000fe20000410000 */
[C---:B-1----:R-:W-:Y:S01]  /*bb80*/  F2FP.PACK_AB R157, R15.reuse, R7 ;  /* 0x000000070f9d723e */ /* 0x042fe200000000ff */
[----:B------:R-:W-:Y:S01]  /*bb90*/  FADD.FTZ R11, R15, R4 ;  /* 0x000000040f0b7221 */ /* 0x000fe20000010000 */
[----:B------:R-:W-:Y:S01]  /*bba0*/  MOV R15, R24 ;  /* 0x00000018000f7202 */ /* 0x000fe20000000f00 */
[----:B------:R-:W-:Y:S01]  /*bbb0*/  FMUL.FTZ R4, R6, R132 ;  /* 0x0000008406047220 */ /* 0x000fe20000410000 */
[----:B------:R-:W-:Y:S01]  /*bbc0*/  MOV R132, R21 ;  /* 0x0000001500847202 */ /* 0x000fe20000000f00 */
[----:B------:R-:W-:Y:S01]  /*bbd0*/  FMUL.FTZ R7, R2, R135 ;  /* 0x0000008702077220 */ /* 0x000fe20000410000 */
[----:B------:R-:W-:Y:S01]  /*bbe0*/  MOV R140, R15 ;  /* 0x0000000f008c7202 */ /* 0x000fe20000000f00 */
[C---:B------:R-:W-:Y:S01]  /*bbf0*/  FMUL.FTZ R17, R6.reuse, R145 ;  /* 0x0000009106117220 */ /* 0x040fe20000410000 */
[----:B------:R-:W-:Y:S01]  /*bc00*/  MOV R138, R132 ;  /* 0x00000084008a7202 */ /* 0x000fe20000000f00 */
[C---:B------:R-:W-:Y:S01]  /*bc10*/  FMUL.FTZ R21, R6.reuse, R149 ;  /* 0x0000009506157220 */ /* 0x040fe20000410000 */
[----:B------:R-:W-:Y:S01]  /*bc20*/  MOV R132, R18 ;  /* 0x0000001200847202 */ /* 0x000fe20000000f00 */
[----:B------:R-:W-:Y:S01]  /*bc30*/  FMUL.FTZ R24, R6, R152 ;  /* 0x0000009806187220 */ /* 0x000fe20000410000 */
[----:B------:R-:W-:Y:S01]  /*bc40*/  MOV R152, R22 ;  /* 0x0000001600987202 */ /* 0x000fe20000000f00 */
[C---:B------:R-:W-:Y:S01]  /*bc50*/  FMUL.FTZ R6, R2.reuse, R134 ;  /* 0x0000008602067220 */ /* 0x040fe20000410000 */
[----:B------:R-:W-:Y:S01]  /*bc60*/  MOV R149, R14 ;  /* 0x0000000e00957202 */ /* 0x000fe20000000f00 */
[C---:B------:R-:W-:Y:S01]  /*bc70*/  FMUL.FTZ R14, R2.reuse, R142 ;  /* 0x0000008e020e7220 */ /* 0x040fe20000410000 */
[----:B------:R-:W-:Y:S01]  /*bc80*/  MOV R144, R11 ;  /* 0x0000000b00907202 */ /* 0x000fe20000000f00 */
[C---:B------:R-:W-:Y:S01]  /*bc90*/  FMUL.FTZ R11, R2.reuse, R139 ;  /* 0x0000008b020b7220 */ /* 0x040fe20000410000 */
[----:B------:R-:W-:Y:S01]  /*bca0*/  MUFU.EX2 R145, R159 ;  /* 0x0000009f00917308 */ /* 0x000fe20000000800 */
[C---:B------:R-:W-:Y:S02]  /*bcb0*/  FMUL.FTZ R15, R2.reuse, R143 ;  /* 0x0000008f020f7220 */ /* 0x040fe40000410000 */
[C---:B------:R-:W-:Y:S02]  /*bcc0*/  FMUL.FTZ R18, R2.reuse, R146 ;  /* 0x0000009202127220 */ /* 0x040fe40000410000 */
[C---:B------:R-:W-:Y:S02]  /*bcd0*/  FMUL.FTZ R22, R2.reuse, R150 ;  /* 0x0000009602167220 */ /* 0x040fe40000410000 */
        /* <DEDUP_REMOVED lines=26> */
[----:B------:R4:W-:Y:S01]  /*be80*/  MUFU.EX2 R150, R153 ;  /* 0x0000009900967308 */ /* 0x0009e20000000800 */
        /* <DEDUP_REMOVED lines=35> */
[----:B------:R3:W3:Y:S01]  /*c0c0*/  MUFU.EX2 R2, R132 ;  /* 0x0000008400027308 */ /* 0x0006e20000000800 */
[----:B--2---:R-:W-:Y:S02]  /*c0d0*/  FADD.FTZ R146, R141, R152 ;  /* 0x000000988d927221 */ /* 0x004fe40000010000 */
[----:B----4-:R-:W-:Y:S02]  /*c0e0*/  LDSM.16.MT88.4 R152, [R249+0x5080] ;  /* 0x00508000f998783b */ /* 0x010fe40000004200 */
[----:B-1----:R-:W-:Y:S04]  /*c0f0*/  FADD.FTZ R146, R143, R146 ;  /* 0x000000928f927221 */ /* 0x002fe80000010000 */
[----:B---3--:R-:W-:Y:S04]  /*c100*/  FADD.FTZ R146, R140, R146 ;  /* 0x000000928c927221 */ /* 0x008fe80000010000 */
[----:B------:R-:W-:Y:S01]  /*c110*/  FADD.FTZ R146, R142, R146 ;  /* 0x000000928e927221 */ /* 0x000fe20000010000 */
[----:B------:R-:W1:Y:S01]  /*c120*/  LDSM.16.MT88.4 R132, [R252+0x4080] ;  /* 0x00408000fc84783b */ /* 0x000e620000004200 */
[----:B------:R-:W-:Y:S01]  /*c130*/  F2FP.PACK_AB R159, R145, R2 ;  /* 0x00000002919f723e */ /* 0x000fe200000000ff */
[----:B------:R-:W-:Y:S02]  /*c140*/  FADD.FTZ R144, R2, R144 ;  /* 0x0000009002907221 */ /* 0x000fe40000010000 */
[----:B------:R2:W3:Y:S04]  /*c150*/  MUFU.EX2 R2, R137 ;  /* 0x0000008900027308 */ /* 0x0004e80000000800 */
[----:B--2---:R-:W-:Y:S01]  /*c160*/  LDSM.16.MT88.4 R136, [R252+0x4880] ;  /* 0x00488000fc88783b */ /* 0x004fe20000004200 */
        /* <DEDUP_REMOVED lines=48> */
[----:B------:R1:W2:Y:S03]  /*c470*/  MUFU.EX2 R156, R172 ;  /* 0x000000ac009c7308 */ /* 0x0002a60000000800 */
[----:B---3--:R-:W-:Y:S03]  /*c480*/  F2FP.PACK_AB R133, R2, R148 ;  /* 0x000000940285723e */ /* 0x008fe600000000ff */
[----:B------:R-:W-:Y:S02]  /*c490*/  F2FP.PACK_AB R134, R142, R140 ;  /* 0x0000008c8e86723e */ /* 0x000fe400000000ff */
[----:B------:R-:W3:Y:S02]  /*c4a0*/  LDSM.16.MT88.4 R140, [R250+0x4880] ;  /* 0x00488000fa8c783b */ /* 0x000ee40000004200 */
[----:B------:R4:W2:Y:S01]  /*c4b0*/  MUFU.EX2 R158, R170 ;  /* 0x000000aa009e7308 */ /* 0x0008a20000000800 */
[----:B------:R-:W-:Y:S02]  /*c4c0*/  F2FP.PACK_AB R135, R150, R149 ;  /* 0x000000959687723e */ /* 0x000fe400000000ff */
[----:B------:R-:W-:Y:S02]  /*c4d0*/  F2FP.PACK_AB R157, R174, R175 ;  /* 0x000000afae9d723e */ /* 0x000fe400000000ff */
[----:B------:R-:W-:Y:S03]  /*c4e0*/  F2FP.PACK_AB R159, R168, R173 ;  /* 0x000000ada89f723e */ /* 0x000fe600000000ff */
[C---:B------:R-:W-:Y:S05]  /*c4f0*/  HMMA.16816.F32 R4, R132.reuse, R136, R4 ;  /* 0x000000888404723c */ /* 0x040fea0000001804 */
[----:B-1----:R-:W-:Y:S03]  /*c500*/  MOV R172, R150 ;  /* 0x0000009600ac7202 */ /* 0x002fe60000000f00 */
[C---:B------:R-:W-:Y:S01]  /*c510*/  HMMA.16816.F32 R8, R132.reuse, R138, R8 ;  /* 0x0000008a8408723c */ /* 0x040fe20000001808 */
[----:B------:R-:W1:Y:S03]  /*c520*/  LDSM.16.MT88.4 R136, [R249+0x4880] ;  /* 0x00488000f988783b */ /* 0x000e660000004200 */
[----:B----4-:R-:W-:Y:S04]  /*c530*/  MOV R170, R149 ;  /* 0x0000009500aa7202 */ /* 0x010fe80000000f00 */
[C---:B---3--:R-:W-:Y:S08]  /*c540*/  HMMA.16816.F32 R12, R132.reuse, R140, R12 ;  /* 0x0000008c840c723c */ /* 0x048ff0000000180c */
[C---:B------:R-:W-:Y:S01]  /*c550*/  HMMA.16816.F32 R16, R132.reuse, R142, R16 ;  /* 0x0000008e8410723c */ /* 0x040fe20000001810 */
[----:B------:R-:W3:Y:S07]  /*c560*/  LDSM.16.MT88.4 R140, [R248+0x4880] ;  /* 0x00488000f88c783b */ /* 0x000eee0000004200 */
[C---:B-1----:R-:W-:Y:S08]  /*c570*/  HMMA.16816.F32 R20, R132.reuse, R136, R20 ;  /* 0x000000888414723c */ /* 0x042ff00000001814 */
[C---:B------:R-:W-:Y:S01]  /*c580*/  HMMA.16816.F32 R24, R132.reuse, R138, R24 ;  /* 0x0000008a8418723c */ /* 0x040fe20000001818 */
[----:B------:R-:W1:Y:S07]  /*c590*/  LDSM.16.MT88.4 R136, [R252+0x6080] ;  /* 0x00608000fc88783b */ /* 0x000e6e0000004200 */
        /* <DEDUP_REMOVED lines=36> */
[C---:B---3--:R-:W-:Y:S07]  /*c7e0*/  HMMA.16816.F32 R124, R132.reuse, R140, R124 ;  /* 0x0000008c847c723c */ /* 0x048fee000000187c */
[----:B--2---:R-:W-:Y:S01]  /*c7f0*/  FADD.FTZ R141, R156, R146 ;  /* 0x000000929c8d7221 */ /* 0x004fe20000010000 */
[----:B------:R-:W-:Y:S04]  /*c800*/  HMMA.16816.F32 R128, R132, R142, R128 ;  /* 0x0000008e8480723c */ /* 0x000fe80000001880 */
[C---:B------:R-:W-:Y:S01]  /*c810*/  FADD.FTZ R141, R171.reuse, R141 ;  /* 0x0000008dab8d7221 */ /* 0x040fe20000010000 */
[----:B------:R-:W-:Y:S01]  /*c820*/  F2FP.PACK_AB R156, R171, R156 ;  /* 0x0000009cab9c723e */ /* 0x000fe200000000ff */
[----:B------:R-:W-:Y:S02]  /*c830*/  FADD.FTZ R140, R145, R144 ;  /* 0x00000090918c7221 */ /* 0x000fe40000010000 */
[----:B------:R-:W-:Y:S01]  /*c840*/  FADD.FTZ R141, R158, R141 ;  /* 0x0000008d9e8d7221 */ /* 0x000fe20000010000 */
[----:B------:R-:W2:Y:S03]  /*c850*/  LDSM.16.MT88.4 R144, [R250+0x5080] ;  /* 0x00508000fa90783b */ /* 0x000ea60000004200 */
[C---:B------:R-:W-:Y:S01]  /*c860*/  FADD.FTZ R132, R169.reuse, R141 ;  /* 0x0000008da9847221 */ /* 0x040fe20000010000 */
[----:B------:R-:W-:Y:S01]  /*c870*/  F2FP.PACK_AB R158, R169, R158 ;  /* 0x0000009ea99e723e */ /* 0x000fe200000000ff */
[----:B------:R-:W-:Y:S03]  /*c880*/  FADD.FTZ R169, R148, R140 ;  /* 0x0000008c94a97221 */ /* 0x000fe60000010000 */
[----:B------:R1:W-:Y:S01]  /*c890*/  STL [R1+0x44], R132 ;  /* 0x0000448401007387 */ /* 0x0003e20000100800 */
[----:B------:R-:W-:Y:S04]  /*c8a0*/  FADD.FTZ R169, R2, R169 ;  /* 0x000000a902a97221 */ /* 0x000fe80000010000 */
[----:B------:R-:W-:Y:S04]  /*c8b0*/  FADD.FTZ R2, R170, R169 ;  /* 0x000000a9aa027221 */ /* 0x000fe80000010000 */
[----:B------:R-:W-:Y:S04]  /*c8c0*/  FADD.FTZ R2, R172, R2 ;  /* 0x00000002ac027221 */ /* 0x000fe80000010000 */
[----:B------:R-:W-:Y:S04]  /*c8d0*/  FADD.FTZ R2, R175, R2 ;  /* 0x00000002af027221 */ /* 0x000fe80000010000 */
[----:B------:R-:W-:Y:S01]  /*c8e0*/  FADD.FTZ R174, R174, R2 ;  /* 0x00000002aeae7221 */ /* 0x000fe20000010000 */
[----:B------:R-:W-:Y:S03]  /*c8f0*/  MOV R2, R3 ;  /* 0x0000000300027202 */ /* 0x000fe60000000f00 */
[----:B------:R-:W-:Y:S01]  /*c900*/  FADD.FTZ R174, R173, R174 ;  /* 0x000000aeadae7221 */ /* 0x000fe20000010000 */
[C---:B-1----:R-:W-:Y:S01]  /*c910*/  HMMA.16816.F32 R132, R156.reuse, R136, R4 ;  /* 0x000000889c84723c */ /* 0x042fe20000001804 */
[----:B------:R-:W1:Y:S07]  /*c920*/  LDSM.16.MT88.4 R4, [R248+0x5080] ;  /* 0x00508000f804783b */ /* 0x000e6e0000004200 */
[C---:B------:R-:W-:Y:S01]  /*c930*/  HMMA.16816.F32 R136, R156.reuse, R138, R8 ;  /* 0x0000008a9c88723c */ /* 0x040fe20000001808 */
[----:B------:R-:W3:Y:S07]  /*c940*/  LDSM.16.MT88.4 R8, [R252+0x6880] ;  /* 0x00688000fc08783b */ /* 0x000eee0000004200 */
[C---:B--2---:R-:W-:Y:S01]  /*c950*/  HMMA.16816.F32 R140, R156.reuse, R144, R12 ;  /* 0x000000909c8c723c */ /* 0x044fe2000000180c */
[----:B------:R-:W2:Y:S07]  /*c960*/  LDSM.16.MT88.4 R12, [R250+0x6880] ;  /* 0x00688000fa0c783b */ /* 0x000eae0000004200 */
[C---:B------:R-:W-:Y:S08]  /*c970*/  HMMA.16816.F32 R144, R156.reuse, R146, R16 ;  /* 0x000000929c90723c */ /* 0x040ff00000001810 */
[C---:B------:R-:W-:Y:S08]  /*c980*/  HMMA.16816.F32 R148, R156.reuse, R152, R20 ;  /* 0x000000989c94723c */ /* 0x040ff00000001814 */
[C---:B------:R-:W-:Y:S08]  /*c990*/  HMMA.16816.F32 R152, R156.reuse, R154, R24 ;  /* 0x0000009a9c98723c */ /* 0x040ff00000001818 */
[C---:B-1----:R-:W-:Y:S08]  /*c9a0*/  HMMA.16816.F32 R28, R156.reuse, R4, R28 ;  /* 0x000000049c1c723c */ /* 0x042ff0000000181c */
[C---:B------:R-:W-:Y:S01]  /*c9b0*/  HMMA.16816.F32 R32, R156.reuse, R6, R32 ;  /* 0x000000069c20723c */ /* 0x040fe20000001820 */
[----:B------:R-:W1:Y:S07]  /*c9c0*/  LDSM.16.MT88.4 R4, [R249+0x6880] ;  /* 0x00688000f904783b */ /* 0x000e6e0000004200 */
[C---:B---3--:R-:W-:Y:S08]  /*c9d0*/  HMMA.16816.F32 R36, R156.reuse, R8, R36 ;  /* 0x000000089c24723c */ /* 0x048ff00000001824 */
[C---:B------:R-:W-:Y:S01]  /*c9e0*/  HMMA.16816.F32 R40, R156.reuse, R10, R40 ;  /* 0x0000000a9c28723c */ /* 0x040fe20000001828 */
[----:B------:R-:W3:Y:S07]  /*c9f0*/  LDSM.16.MT88.4 R8, [R248+0x6880] ;  /* 0x00688000f808783b */ /* 0x000eee0000004200 */
[C---:B--2---:R-:W-:Y:S08]  /*ca00*/  HMMA.16816.F32 R44, R156.reuse, R12, R44 ;  /* 0x0000000c9c2c723c */ /* 0x044ff0000000182c */
[C---:B------:R-:W-:Y:S01]  /*ca10*/  HMMA.16816.F32 R48, R156.reuse, R14, R48 ;  /* 0x0000000e9c30723c */ /* 0x040fe20000001830 */
[----:B------:R-:W2:Y:S07]  /*ca20*/  LDSM.16.MT88.4 R12, [R252+0x8080] ;  /* 0x00808000fc0c783b */ /* 0x000eae0000004200 */
        /* <DEDUP_REMOVED lines=22> */
[C---:B------:R-:W-:Y:S08]  /*cb90*/  HMMA.16816.F32 R112, R156.reuse, R10, R112 ;  /* 0x0000000a9c70723c */ /* 0x040ff00000001870 */
[C---:B--2---:R-:W-:Y:S08]  /*cba0*/  HMMA.16816.F32 R116, R156.reuse, R12, R116 ;  /* 0x0000000c9c74723c */ /* 0x044ff00000001874 */
[C---:B------:R-:W-:Y:S08]  /*cbb0*/  HMMA.16816.F32 R120, R156.reuse, R14, R120 ;  /* 0x0000000e9c78723c */ /* 0x040ff00000001878 */
[C---:B-1----:R-:W-:Y:S07]  /*cbc0*/  HMMA.16816.F32 R124, R156.reuse, R4, R124 ;  /* 0x000000049c7c723c */ /* 0x042fee000000187c */
[----:B------:R-:W-:Y:S01]  /*cbd0*/  FADD.FTZ R4, R168, R174 ;  /* 0x000000aea8047221 */ /* 0x000fe20000010000 */
[----:B------:R-:W-:Y:S04]  /*cbe0*/  HMMA.16816.F32 R128, R156, R6, R128 ;  /* 0x000000069c80723c */ /* 0x000fe80000001880 */
[----:B------:R1:W-:Y:S04]  /*cbf0*/  STL [R1+0x40], R4 ;  /* 0x0000400401007387 */ /* 0x0003e80000100800 */
[----:B-1----:R-:W-:-:S05]  /*cc00*/  @P0 BRA `(.L_x_207) ;  /* 0xffffcf6000000947 */ /* 0x002fca000383ffff */
.L_x_202:
[----:B------:R-:W-:-:S06]  /*cc10*/  UISETP.GE.AND UP0, UPT, UR23, UR7, UPT ;  /* 0x000000071700728c */ /* 0x000fcc000bf06270 */
[----:B------:R-:W-:-:S13]  /*cc20*/  PLOP3.LUT P0, PT, PT, PT, UP0, 0x40, 0x0 ;  /* 0x000000000000781c */ /* 0x000fda0003f0e808 */
[----:B------:R-:W-:Y:S05]  /*cc30*/  @P0 BRA `(.L_x_208) ;  /* 0x00003ee000000947 */ /* 0x000fea0003800000 */
[----:B------:R-:W1:Y:S04]  /*cc40*/  S2R R3, SR_TID.X ;  /* 0x0000000000037919 */ /* 0x000e680000002100 */
[----:B------:R-:W2:Y:S01]  /*cc50*/  LDL.LU R4, [R1+0x3c] ;  /* 0x00003c0001047983 */ /* 0x000ea20000300800 */
[----:B-1----:R-:W-:-:S04]  /*cc60*/  SHF.R.S32.HI R5, RZ, 0x1f, R3 ;  /* 0x0000001fff057819 */ /* 0x002fc80000011403 */
[----:B------:R-:W-:Y:S02]  /*cc70*/  LEA.HI R5, R5, R3, RZ, 0x3 ;  /* 0x0000000305057211 */ /* 0x000fe400078f18ff */
[----:B------:R-:W2:Y:S02]  /*cc80*/  LDL R3, [R1+0x24] ;  /* 0x0000240001037983 */ /* 0x000ea40000100800 */
[----:B------:R-:W-:-:S04]  /*cc90*/  SHF.R.S32.HI R5, RZ, 0x3, R5 ;  /* 0x00000003ff057819 */ /* 0x000fc80000011405 */
[----:B------:R-:W-:Y:S01]  /*cca0*/  IADD3 R6, -R5, 0x30, RZ ;  /* 0x0000003005067810 */ /* 0x000fe20007ffe1ff */
[----:B------:R-:W-:Y:S01]  /*ccb0*/  IMAD.MOV.U32 R156, RZ, RZ, R2 ;  /* 0x000000ffff9c7224 */ /* 0x000fe200078e0002 */
[C---:B--2---:R-:W-:Y:S01]  /*ccc0*/  SHF.L.U64.HI R5, R3.reuse, 0x1, R4 ;  /* 0x0000000103057819 */ /* 0x044fe20000010204 */
[----:B------:R-:W-:-:S04]  /*ccd0*/  IMAD.SHL.U32 R4, R3, 0x2, RZ ;  /* 0x0000000203047824 */ /* 0x000fc800078e00ff */
[----:B------:R1:W-:Y:S04]  /*cce0*/  STL [R1+0x48], R5 ;  /* 0x0000480501007387 */ /* 0x0003e80000100800 */
[----:B------:R1:W-:Y:S01]  /*ccf0*/  STL [R1+0x3c], R4 ;  /* 0x00003c0401007387 */ /* 0x0003e20000100800 */
[----:B------:R-:W-:-:S03]  /*cd00*/  IMAD.MOV.U32 R3, RZ, RZ, R0 ;  /* 0x000000ffff037224 */ /* 0x000fc600078e0000 */
.L_x_221:
[----:B------:R-:W2:Y:S01]  /*cd10*/  LDL R0, [R1+0xc] ;  /* 0x00000c0001007983 */ /* 0x000ea20000100800 */
[----:B------:R-:W-:Y:S04]  /*cd20*/  DEPBAR.LE SB0, 0x0 ;  /* 0x000080000000791a */ /* 0x000fe80000000000 */
[----:B------:R-:W3:Y:S01]  /*cd30*/  LDL R9, [R1+0x3c] ;  /* 0x00003c0001097983 */ /* 0x000ee20000100800 */
[----:B------:R-:W-:Y:S03]  /*cd40*/  BSSY B0, `(.L_x_209) ;  /* 0x0000055000007945 */ /* 0x000fe60003800000 */
[----:B------:R-:W4:Y:S04]  /*cd50*/  LDL R6, [R1+0x8] ;  /* 0x0000080001067983 */ /* 0x000f280000100800 */
[----:B------:R-:W5:Y:S04]  /*cd60*/  LDL R8, [R1+0x48] ;  /* 0x0000480001087983 */ /* 0x000f680000100800 */
[----:B------:R-:W2:Y:S04]  /*cd70*/  LDL R157, [R1+0x24] ;  /* 0x00002400019d7983 */ /* 0x000ea80000100800 */
[----:B------:R-:W2:Y:S04]  /*cd80*/  LDL R7, [R1+0x4] ;  /* 0x0000040001077983 */ /* 0x000ea80000100800 */
[----:B------:R-:W3:Y:S04]  /*cd90*/  LDL R13, [R1+0x1c] ;  /* 0x00001c00010d7983 */ /* 0x000ee80000100800 */
[----:B------:R-:W3:Y:S04]  /*cda0*/  LDL R23, [R1] ;  /* 0x0000000001177983 */ /* 0x000ee80000100800 */
[----:B------:R-:W5:Y:S04]  /*cdb0*/  LDL R21, [R1+0x18] ;  /* 0x0000180001157983 */ /* 0x000f680000100800 */
[----:B------:R-:W5:Y:S04]  /*cdc0*/  LDL R22, [R1+0x30] ;  /* 0x0000300001167983 */ /* 0x000f680000100800 */
[----:B------:R-:W5:Y:S04]  /*cdd0*/  LDL R20, [R1+0x2c] ;  /* 0x00002c0001147983 */ /* 0x000f680000100800 */
[----:B------:R-:W-:Y:S06]  /*cde0*/  BAR.SYNC.DEFER_BLOCKING 0x0 ;  /* 0x0000000000007b1d */ /* 0x000fec0000010000 */
[----:B------:R-:W-:Y:S04]  /*cdf0*/  LDSM.16.M88.4 R172, [R247] ;  /* 0x00000000f7ac783b */ /* 0x000fe80000000200 */
[----:B------:R-:W-:Y:S04]  /*ce00*/  LDSM.16.M88.4 R176, [R246] ;  /* 0x00000000f6b0783b */ /* 0x000fe80000000200 */
[----:B--2---:R-:W-:Y:S01]  /*ce10*/  LDSM.16.M88.4 R16, [R7+0x14880] ;  /* 0x014880000710783b */ /* 0x004fe20000000200 */
[----:B------:R-:W-:Y:S01]  /*ce20*/  SHF.R.S32.HI R2, RZ, 0x1f, R0 ;  /* 0x0000001fff027819 */ /* 0x000fe20000011400 */
[----:B-1----:R-:W-:Y:S01]  /*ce30*/  IMAD.WIDE.U32 R4, R0, c[0x0][0x208], RZ ;  /* 0x0000820000047a25 */ /* 0x002fe200078e00ff */
[----:B------:R-:W-:Y:S01]  /*ce40*/  ISETP.GE.AND P1, PT, R157, c[0x0][0x1d4], PT ;  /* 0x000075009d007a0c */ /* 0x000fe20003f26270 */
[----:B------:R-:W-:Y:S02]  /*ce50*/  LDSM.16.M88.4 R24, [R7+0x15080] ;  /* 0x015080000718783b */ /* 0x000fe40000000200 */
[----:B------:R-:W-:Y:S02]  /*ce60*/  IMAD R2, R2, c[0x0][0x208], RZ ;  /* 0x0000820002027a24 */ /* 0x000fe400078e02ff */
[----:B---3--:R-:W-:Y:S02]  /*ce70*/  LDSM.16.M88.4 R168, [R23] ;  /* 0x0000000017a8783b */ /* 0x008fe40000000200 */
[----:B------:R-:W-:Y:S01]  /*ce80*/  IMAD R2, R0, c[0x0][0x20c], R2 ;  /* 0x0000830000027a24 */ /* 0x000fe200078e0202 */
[----:B----4-:R-:W-:Y:S01]  /*ce90*/  SHF.R.S32.HI R0, RZ, 0x1f, R6 ;  /* 0x0000001fff007819 */ /* 0x010fe20000011406 */
[----:B-----5:R-:W-:Y:S02]  /*cea0*/  IMAD.SHL.U32 R159, R21, 0x2, RZ ;  /* 0x00000002159f7824 */ /* 0x020fe400078e00ff */
[----:B------:R-:W-:Y:S02]  /*ceb0*/  IMAD.IADD R5, R5, 0x1, R2 ;  /* 0x0000000105057824 */ /* 0x000fe400078e0202 */
[----:B------:R-:W2:Y:S01]  /*cec0*/  LDL R2, [R1+0x10] ;  /* 0x0000100001027983 */ /* 0x000ea20000100800 */
[----:B------:R-:W-:Y:S01]  /*ced0*/  IMAD R0, R0, c[0x0][0x218], RZ ;  /* 0x0000860000007a24 */ /* 0x000fe200078e02ff */
[----:B------:R-:W-:Y:S01]  /*cee0*/  SHF.L.U64.HI R21, R21, 0x1, R22 ;  /* 0x0000000115157819 */ /* 0x000fe20000010216 */
[C---:B------:R-:W-:Y:S04]  /*cef0*/  IMAD.WIDE.U32 R4, R6.reuse, c[0x0][0x218], R4 ;  /* 0x0000860006047a25 */ /* 0x040fe800078e0004 */
[----:B------:R-:W-:Y:S01]  /*cf00*/  IMAD R0, R6, c[0x0][0x21c], R0 ;  /* 0x0000870006007a24 */ /* 0x000fe200078e0200 */
[----:B------:R-:W-:Y:S04]  /*cf10*/  IADD3 R12, P0, R4, UR24, RZ ;  /* 0x00000018040c7c10 */ /* 0x000fe8000ff1e0ff */
[----:B------:R-:W-:Y:S02]  /*cf20*/  IADD3.X R0, R5, UR15, R0, P0, !PT ;  /* 0x0000000f05007c10 */ /* 0x000fe400087fe400 */
[C---:B------:R-:W-:Y:S04]  /*cf30*/  LEA R4, P0, R12.reuse, c[0x0][0x1f8], 0x1 ;  /* 0x00007e000c047a11 */ /* 0x040fe800078008ff */
[----:B------:R-:W-:Y:S01]  /*cf40*/  LEA.HI.X R12, R12, c[0x0][0x1fc], R0, 0x1, P0 ;  /* 0x00007f000c0c7a11 */ /* 0x000fe200000f0c00 */
[----:B------:R-:W1:Y:S04]  /*cf50*/  SHFL.IDX PT, R6, R4, RZ, 0x181f ;  /* 0x00181fff04067589 */ /* 0x000e6800000e0000 */
[----:B------:R-:W3:Y:S04]  /*cf60*/  LDL R0, [R1+0x14] ;  /* 0x0000140001007983 */ /* 0x000ee80000100800 */
[----:B------:R-:W4:Y:S01]  /*cf70*/  SHFL.IDX PT, R5, R12, RZ, 0x181f ;  /* 0x00181fff0c057589 */ /* 0x000f2200000e0000 */
[C---:B-1----:R-:W-:Y:S05]  /*cf80*/  IADD3 R14, P0, R6.reuse, R9, RZ ;  /* 0x00000009060e7210 */ /* 0x042fea0007f1e0ff */
[C---:B----4-:R-:W-:Y:S02]  /*cf90*/  IMAD.X R15, R5.reuse, 0x1, R8, P0 ;  /* 0x00000001050f7824 */ /* 0x050fe400000e0608 */
[----:B------:R1:W4:Y:S04]  /*cfa0*/  LDSM.16.M88.4 R8, [R7+0x14080] ;  /* 0x014080000708783b */ /* 0x0003280000000200 */
[----:B------:R-:W-:Y:S01]  /*cfb0*/  @!PT LDS RZ, [RZ] ;  /* 0x00000000fffff984 */ /* 0x000fe20000000800 */
[----:B------:R-:W-:Y:S01]  /*cfc0*/  @!PT LDS RZ, [RZ] ;  /* 0x00000000fffff984 */ /* 0x000fe20000000800 */
[----:B------:R-:W-:Y:S01]  /*cfd0*/  @!PT LDS RZ, [RZ] ;  /* 0x00000000fffff984 */ /* 0x000fe20000000800 */
[----:B------:R5:W-:Y:S04]  /*cfe0*/  LDGSTS.E.BYPASS.LTC128B.128 [R13+0x4080], [R14.64], !P1 ;  /* 0x040800000e0d7fae */ /* 0x000be8000c901d52 */
[----:B-1----:R-:W4:Y:S04]  /*cff0*/  LDL R7, [R1+0x28] ;  /* 0x0000280001077983 */ /* 0x002f280000100800 */
[----:B------:R1:W-:Y:S01]  /*d000*/  STL [R1+0x4c], R21 ;  /* 0x00004c1501007387 */ /* 0x0003e20000100800 */
[----:B-----5:R-:W-:Y:S05]  /*d010*/  IADD3 R14, P0, R6, R159, RZ ;  /* 0x0000009f060e7210 */ /* 0x020fea0007f1e0ff */
[C---:B------:R-:W-:Y:S05]  /*d020*/  IMAD.X R15, R5.reuse, 0x1, R21, P0 ;  /* 0x00000001050f7824 */ /* 0x040fea00000e0615 */
[----:B------:R5:W-:Y:S01]  /*d030*/  LDGSTS.E.BYPASS.LTC128B.128 [R13+0x5880], [R14.64], !P6 ;  /* 0x058800000e0d7fae */ /* 0x000be2000f101d52 */
[C---:B---3--:R-:W-:Y:S01]  /*d040*/  SHF.L.U64.HI R158, R0.reuse, 0x1, R20 ;  /* 0x00000001009e7819 */ /* 0x048fe20000010214 */
[----:B------:R-:W-:Y:S02]  /*d050*/  IMAD.SHL.U32 R157, R0, 0x2, RZ ;  /* 0x00000002009d7824 */ /* 0x000fe400078e00ff */
[----:B------:R-:W3:Y:S01]  /*d060*/  S2R R20, SR_TID.X ;  /* 0x0000000000147919 */ /* 0x000ee20000002100 */
[----:B--2---:R-:W-:Y:S02]  /*d070*/  IMAD.SHL.U32 R0, R2, 0x2, RZ ;  /* 0x0000000202007824 */ /* 0x004fe400078e00ff */
[C---:B-----5:R-:W-:Y:S05]  /*d080*/  IADD3 R14, P0, R6.reuse, R157, RZ ;  /* 0x0000009d060e7210 */ /* 0x060fea0007f1e0ff */
[C---:B------:R-:W-:Y:S01]  /*d090*/  IMAD.X R15, R5.reuse, 0x1, R158, P0 ;  /* 0x00000001050f7824 */ /* 0x040fe200000e069e */
[----:B------:R-:W-:Y:S04]  /*d0a0*/  IADD3 R6, P0, R6, R0, RZ ;  /* 0x0000000006067210 */ /* 0x000fe80007f1e0ff */
[----:B------:R1:W-:Y:S01]  /*d0b0*/  LDGSTS.E.BYPASS.LTC128B.128 [R13+0x7080], [R14.64], !P5 ;  /* 0x070800000e0d7fae */ /* 0x0003e2000e901d52 */
[----:B---3--:R-:W-:Y:S02]  /*d0c0*/  ISETP.GT.AND P1, PT, R20, 0x7f, PT ;  /* 0x0000007f1400780c */ /* 0x008fe40003f24270 */
[----:B----4-:R-:W-:Y:S05]  /*d0d0*/  SHF.L.U64.HI R2, R2, 0x1, R7 ;  /* 0x0000000102027819 */ /* 0x010fea0000010207 */
[----:B------:R-:W-:Y:S05]  /*d0e0*/  IMAD.X R7, R5, 0x1, R2, P0 ;  /* 0x0000000105077824 */ /* 0x000fea00000e0602 */
[----:B------:R1:W-:Y:S01]  /*d0f0*/  LDGSTS.E.BYPASS.LTC128B.128 [R13+0x8880], [R6.64], !P4 ;  /* 0x08880000060d7fae */ /* 0x0003e2000e101d52 */
[----:B------:R-:W-:-:S05]  /*d100*/  @P1 BRA `(.L_x_210) ;  /* 0x0000018000001947 */ /* 0x000fca0003800000 */
[----:B------:R-:W-:-:S05]  /*d110*/  BRA.DIV ~URZ, `(.L_x_211) ;  /* 0x00006b327f007947 */ /* 0x000fca000b800000 */
[----:B------:R2:W3:Y:S04]  /*d120*/  SHFL.IDX PT, R5, R12, 0x1, 0x181f ;  /* 0x00381f000c057f89 */ /* 0x0004e800000e0000 */
[----:B------:R2:W4:Y:S02]  /*d130*/  SHFL.IDX PT, R12, R4, 0x1, 0x181f ;  /* 0x00381f00040c7f89 */ /* 0x00052400000e0000 */
.L_x_240:
[----:B-1----:R-:W5:Y:S04]  /*d140*/  LDL R7, [R1+0x24] ;  /* 0x0000240001077983 */ /* 0x002f680000100800 */
[----:B--2---:R-:W2:Y:S04]  /*d150*/  LDL R6, [R1+0x3c] ;  /* 0x00003c0001067983 */ /* 0x004ea80000100800 */
[----:B----4-:R-:W4:Y:S04]  /*d160*/  LDL R14, [R1+0x48] ;  /* 0x00004800010e7983 */ /* 0x010f280000100800 */
[----:B---3--:R-:W3:Y:S04]  /*d170*/  LDL R4, [R1+0x1c] ;  /* 0x00001c0001047983 */ /* 0x008ee80000100800 */
[----:B------:R-:W3:Y:S01]  /*d180*/  LDL R13, [R1+0x4c] ;  /* 0x00004c00010d7983 */ /* 0x000ee20000100800 */
[----:B-----5:R-:W-:Y:S02]  /*d190*/  ISETP.GE.AND P1, PT, R7, c[0x0][0x1d4], PT ;  /* 0x0000750007007a0c */ /* 0x020fe40003f26270 */
[C---:B--2---:R-:W-:Y:S05]  /*d1a0*/  IADD3 R6, P0, R12.reuse, R6, RZ ;  /* 0x000000060c067210 */ /* 0x044fea0007f1e0ff */
[C---:B----4-:R-:W-:Y:S06]  /*d1b0*/  IMAD.X R7, R5.reuse, 0x1, R14, P0 ;  /* 0x0000000105077824 */ /* 0x050fec00000e060e */
[----:B------:R-:W-:Y:S01]  /*d1c0*/  @!PT LDS RZ, [RZ] ;  /* 0x00000000fffff984 */ /* 0x000fe20000000800 */
[----:B------:R-:W-:Y:S01]  /*d1d0*/  @!PT LDS RZ, [RZ] ;  /* 0x00000000fffff984 */ /* 0x000fe20000000800 */
[----:B------:R-:W-:Y:S01]  /*d1e0*/  @!PT LDS RZ, [RZ] ;  /* 0x00000000fffff984 */ /* 0x000fe20000000800 */
[----:B---3--:R1:W-:Y:S02]  /*d1f0*/  LDGSTS.E.BYPASS.LTC128B.128 [R4+0x5080], [R6.64], !P1 ;  /* 0x0508000006047fae */ /* 0x0083e4000c901d52 */
[C---:B-1----:R-:W-:Y:S05]  /*d200*/  IADD3 R6, P0, R12.reuse, R159, RZ ;  /* 0x0000009f0c067210 */ /* 0x042fea0007f1e0ff */
[C---:B------:R-:W-:Y:S05]  /*d210*/  IMAD.X R7, R5.reuse, 0x1, R13, P0 ;  /* 0x0000000105077824 */ /* 0x040fea00000e060d */
[----:B------:R1:W-:Y:S02]  /*d220*/  LDGSTS.E.BYPASS.LTC128B.128 [R4+0x6880], [R6.64], !P6 ;  /* 0x0688000006047fae */ /* 0x0003e4000f101d52 */
[C---:B-1----:R-:W-:Y:S05]  /*d230*/  IADD3 R6, P0, R12.reuse, R157, RZ ;  /* 0x0000009d0c067210 */ /* 0x042fea0007f1e0ff */
[C---:B------:R-:W-:Y:S01]  /*d240*/  IMAD.X R7, R5.reuse, 0x1, R158, P0 ;  /* 0x0000000105077824 */ /* 0x040fe200000e069e */
[----:B------:R-:W-:Y:S04]  /*d250*/  IADD3 R12, P0, R12, R0, RZ ;  /* 0x000000000c0c7210 */ /* 0x000fe80007f1e0ff */
[----:B------:R1:W-:Y:S01]  /*d260*/  LDGSTS.E.BYPASS.LTC128B.128 [R4+0x8080], [R6.64], !P5 ;  /* 0x0808000006047fae */ /* 0x0003e2000e901d52 */
[----:B------:R-:W-:Y:S05]  /*d270*/  IMAD.X R13, R5, 0x1, R2, P0 ;  /* 0x00000001050d7824 */ /* 0x000fea00000e0602 */
[----:B------:R1:W-:Y:S03]  /*d280*/  LDGSTS.E.BYPASS.LTC128B.128 [R4+0x9880], [R12.64], !P4 ;  /* 0x098800000c047fae */ /* 0x0003e6000e101d52 */
.L_x_210:
[----:B------:R-:W-:Y:S05]  /*d290*/  BSYNC B0 ;  /* 0x0000000000007941 */ /* 0x000fea0003800000 */
.L_x_209:
        /* <DEDUP_REMOVED lines=147> */
[----:B------:R-:W1:Y:S01]  /*dbd0*/  MUFU.TANH R173, R5 ;  /* 0x0000000500ad7308 */ /* 0x000e620000002400 */
[----:B------:R-:W-:Y:S02]  /*dbe0*/  FMUL.FTZ R8, R8, c[0x0][0x320] ;  /* 0x0000c80008087a20 */ /* 0x000fe40000410000 */
[----:B------:R-:W-:Y:S01]  /*dbf0*/  FMUL.FTZ R10, R10, c[0x0][0x320] ;  /* 0x0000c8000a0a7a20 */ /* 0x000fe20000410000 */
[C---:B------:R-:W-:Y:S06]  /*dc00*/  HMMA.16816.F32 R16, R232.reuse, R170, R16 ;  /* 0x000000aae810723c */ /* 0x040fec0000001810 */
[----:B------:R-:W3:Y:S10]  /*dc10*/  MUFU.TANH R177, R6 ;  /* 0x0000000600b17308 */ /* 0x000ef40000002400 */
[----:B------:R4:W1:Y:S01]  /*dc20*/  MUFU.TANH R176, R7 ;  /* 0x0000000700b07308 */ /* 0x0008620000002400 */
[----:B------:R-:W-:Y:S07]  /*dc30*/  FMUL.FTZ R13, R13, c[0x0][0x320] ;  /* 0x0000c8000d0d7a20 */ /* 0x000fee0000410000 */
[----:B------:R-:W-:Y:S02]  /*dc40*/  FMUL.FTZ R18, R18, c[0x0][0x320] ;  /* 0x0000c80012127a20 */ /* 0x000fe40000410000 */
[----:B------:R5:W1:Y:S10]  /*dc50*/  MUFU.TANH R168, R9 ;  /* 0x0000000900a87308 */ /* 0x000a740000002400 */
[----:B------:R1:W1:Y:S01]  /*dc60*/  MUFU.TANH R169, R11 ;  /* 0x0000000b00a97308 */ /* 0x0002620000002400 */
[----:B----4-:R-:W4:Y:S01]  /*dc70*/  LDSM.16.M88.4 R4, [R245+0x5800] ;  /* 0x00580000f504783b */ /* 0x010f220000000200 */
[----:B------:R-:W-:Y:S08]  /*dc80*/  DEPBAR.LE SB0, 0x0 ;  /* 0x000080000000791a */ /* 0x000ff00000000000 */
[----:B------:R2:W2:Y:S01]  /*dc90*/  MUFU.TANH R178, R18 ;  /* 0x0000001200b27308 */ /* 0x0004a20000002400 */
[----:B------:R-:W-:Y:S01]  /*dca0*/  BAR.SYNC.DEFER_BLOCKING 0x0 ;  /* 0x0000000000007b1d */ /* 0x000fe20000010000 */
[----:B-----5:R-:W-:Y:S08]  /*dcb0*/  FMUL.FTZ R9, R15, c[0x0][0x320] ;  /* 0x0000c8000f097a20 */ /* 0x020ff00000410000 */
[----:B------:R-:W2:Y:S01]  /*dcc0*/  MUFU.TANH R8, R8 ;  /* 0x0000000800087308 */ /* 0x000ea20000002400 */
[----:B-1----:R-:W-:Y:S02]  /*dcd0*/  FMUL.FTZ R11, R12, c[0x0][0x320] ;  /* 0x0000c8000c0b7a20 */ /* 0x002fe40000410000 */
[----:B------:R-:W-:Y:S02]  /*dce0*/  FMUL.FTZ R12, R14, c[0x0][0x320] ;  /* 0x0000c8000e0c7a20 */ /* 0x000fe40000410000 */
[----:B------:R-:W-:Y:S05]  /*dcf0*/  FMUL.FTZ R14, R16, c[0x0][0x320] ;  /* 0x0000c800100e7a20 */ /* 0x000fea0000410000 */
[----:B------:R-:W1:Y:S01]  /*dd00*/  MUFU.TANH R10, R10 ;  /* 0x0000000a000a7308 */ /* 0x000e620000002400 */
[----:B------:R-:W-:Y:S09]  /*dd10*/  FMUL.FTZ R16, R17, c[0x0][0x320] ;  /* 0x0000c80011107a20 */ /* 0x000ff20000410000 */
[----:B------:R-:W1:Y:S01]  /*dd20*/  MUFU.TANH R11, R11 ;  /* 0x0000000b000b7308 */ /* 0x000e620000002400 */
[C---:B----4-:R-:W-:Y:S09]  /*dd30*/  HMMA.16816.F32 R20, R232.reuse, R4, R20 ;  /* 0x00000004e814723c */ /* 0x050ff20000001814 */
[----:B------:R-:W4:Y:S03]  /*dd40*/  MUFU.TANH R13, R13 ;  /* 0x0000000d000d7308 */ /* 0x000f260000002400 */
[----:B------:R-:W-:Y:S01]  /*dd50*/  FMUL.FTZ R4, R19, c[0x0][0x320] ;  /* 0x0000c80013047a20 */ /* 0x000fe20000410000 */
[----:B------:R-:W-:Y:S06]  /*dd60*/  HMMA.16816.F32 R24, R232, R6, R24 ;  /* 0x00000006e818723c */ /* 0x000fec0000001818 */
[----:B------:R-:W1:Y:S06]  /*dd70*/  MUFU.TANH R12, R12 ;  /* 0x0000000c000c7308 */ /* 0x000e6c0000002400 */
[----:B------:R-:W-:Y:S04]  /*dd80*/  FMUL.FTZ R17, R20, c[0x0][0x320] ;  /* 0x0000c80014117a20 */ /* 0x000fe80000410000 */
[----:B------:R-:W1:Y:S01]  /*dd90*/  MUFU.TANH R9, R9 ;  /* 0x0000000900097308 */ /* 0x000e620000002400 */
[----:B--2---:R-:W-:Y:S02]  /*dda0*/  FMUL.FTZ R18, R21, c[0x0][0x320] ;  /* 0x0000c80015127a20 */ /* 0x004fe40000410000 */
[----:B------:R-:W-:Y:S02]  /*ddb0*/  FMUL.FTZ R6, R22, c[0x0][0x320] ;  /* 0x0000c80016067a20 */ /* 0x000fe40000410000 */
[----:B------:R-:W-:Y:S03]  /*ddc0*/  FMUL.FTZ R5, R23, c[0x0][0x320] ;  /* 0x0000c80017057a20 */ /* 0x000fe60000410000 */
[----:B------:R-:W-:Y:S02]  /*ddd0*/  FMUL.FTZ R19, R24, c[0x0][0x320] ;  /* 0x0000c80018137a20 */ /* 0x000fe40000410000 */
[----:B------:R-:W-:Y:S01]  /*dde0*/  FMUL.FTZ R20, R25, c[0x0][0x320] ;  /* 0x0000c80019147a20 */ /* 0x000fe20000410000 */
[----:B------:R-:W2:Y:S01]  /*ddf0*/  MUFU.TANH R14, R14 ;  /* 0x0000000e000e7308 */ /* 0x000ea20000002400 */
[----:B------:R-:W-:Y:S02]  /*de00*/  FMUL.FTZ R15, R26, c[0x0][0x320] ;  /* 0x0000c8001a0f7a20 */ /* 0x000fe40000410000 */
[----:B------:R-:W-:Y:S07]  /*de10*/  FMUL.FTZ R7, R27, c[0x0][0x320] ;  /* 0x0000c8001b077a20 */ /* 0x000fee0000410000 */
        /* <DEDUP_REMOVED lines=19> */
[----:B------:R-:W4:Y:S04]  /*df50*/  LDL.LU R171, [R1+0x4c] ;  /* 0x00004c0001ab7983 */ /* 0x000f280000300800 */
[----:B------:R-:W4:Y:S04]  /*df60*/  LDL R175, [R1+0x48] ;  /* 0x0000480001af7983 */ /* 0x000f280000100800 */
[----:B---3--:R-:W3:Y:S01]  /*df70*/  LDL R3, [R1+0x3c] ;  /* 0x00003c0001037983 */ /* 0x008ee20000100800 */
[----:B--2---:R-:W-:Y:S03]  /*df80*/  IADD3 R21, R21, -0x30, R179 ;  /* 0xffffffd015157810 */ /* 0x004fe60007ffe0b3 */
[----:B------:R-:W2:Y:S02]  /*df90*/  LDL R179, [R1+0x1c] ;  /* 0x00001c0001b37983 */ /* 0x000ea40000100800 */
[----:B------:R-:W-:Y:S01]  /*dfa0*/  @P1 IMAD.HI.U32 R23, R21, c[0x0][0x2bc], RZ ;  /* 0x0000af0015171a27 */ /* 0x000fe200078e00ff */
        /* <DEDUP_REMOVED lines=14> */
[----:B----4-:R-:W-:Y:S04]  /*e090*/  IMAD.WIDE.U32 R24, R27, c[0x0][0x1e0], RZ ;  /* 0x000078001b187a25 */ /* 0x010fe800078e00ff */
[----:B------:R-:W-:Y:S01]  /*e0a0*/  IMAD.IADD R25, R25, 0x1, R21 ;  /* 0x0000000119197824 */ /* 0x000fe200078e0215 */
[----:B--2---:R2:W-:Y:S01]  /*e0b0*/  STL [R1+0x8], R26 ;  /* 0x0000081a01007387 */ /* 0x0045e20000100800 */
        /* <DEDUP_REMOVED lines=9> */
[----:B--2---:R-:W2:Y:S04]  /*e150*/  S2R R26, SR_TID.X ;  /* 0x00000000001a7919 */ /* 0x004ea80000002100 */
[----:B------:R-:W4:Y:S04]  /*e160*/  SHFL.IDX PT, R24, R21, RZ, 0x181f ;  /* 0x00181fff15187589 */ /* 0x000f2800000e0000 */
[----:B------:R-:W1:Y:S04]  /*e170*/  SHFL.IDX PT, R22, R22, 0x1, 0x181f ;  /* 0x00381f0016167f89 */ /* 0x000e6800000e0000 */
[----:B------:R-:W1:Y:S01]  /*e180*/  SHFL.IDX PT, R21, R21, 0x1, 0x181f ;  /* 0x00381f0015157f89 */ /* 0x000e6200000e0000 */
[----:B--2---:R-:W-:Y:S04]  /*e190*/  SHF.R.S32.HI R170, RZ, 0x1f, R26 ;  /* 0x0000001fffaa7819 */ /* 0x004fe8000001141a */
[----:B------:R-:W-:Y:S04]  /*e1a0*/  LEA.HI R170, R170, R26, RZ, 0x3 ;  /* 0x0000001aaaaa7211 */ /* 0x000fe800078f18ff */
[----:B------:R-:W-:Y:S04]  /*e1b0*/  SHF.R.S32.HI R170, RZ, 0x3, R170 ;  /* 0x00000003ffaa7819 */ /* 0x000fe800000114aa */
[----:B------:R-:W-:Y:S04]  /*e1c0*/  IADD3 R170, -R170, 0x30, RZ ;  /* 0x00000030aaaa7810 */ /* 0x000fe80007ffe1ff */
[----:B------:R-:W-:Y:S11]  /*e1d0*/  ISETP.GE.AND P1, PT, R170, 0x1, PT ;  /* 0x00000001aa00780c */ /* 0x000ff60003f26270 */
[----:B------:R-:W-:Y:S02]  /*e1e0*/  @!UPT UIADD3 URZ, URZ, URZ, URZ ;  /* 0x0000003f3f3ff290 */ /* 0x000fe4000fffe03f */
[C---:B---3--:R-:W-:Y:S05]  /*e1f0*/  @P1 IADD3 R26, P0, R23.reuse, R3, RZ ;  /* 0x00000003171a1210 */ /* 0x048fea0007f1e0ff */
[C---:B----4-:R-:W-:Y:S05]  /*e200*/  @P1 IMAD.X R27, R24.reuse, 0x1, R175, P0 ;  /* 0x00000001181b1824 */ /* 0x050fea00000e06af */
[----:B------:R2:W-:Y:S02]  /*e210*/  @P1 LDGSTS.E.BYPASS.LTC128B.128 [R179+0x14080], [R26.64], !P2 ;  /* 0x140800001ab31fae */ /* 0x0005e4000d101d52 */
[C---:B--2---:R-:W-:Y:S05]  /*e220*/  @P1 IADD3 R26, P0, R23.reuse, R159, RZ ;  /* 0x0000009f171a1210 */ /* 0x044fea0007f1e0ff */
[C-C-:B------:R-:W-:Y:S05]  /*e230*/  @P1 IMAD.X R27, R24.reuse, 0x1, R171.reuse, P0 ;  /* 0x00000001181b1824 */ /* 0x140fea00000e06ab */
[----:B------:R2:W-:Y:S02]  /*e240*/  @P1 LDGSTS.E.BYPASS.LTC128B.128 [R179+0x15880], [R26.64], !P6 ;  /* 0x158800001ab31fae */ /* 0x0005e4000f101d52 */
[C---:B--2---:R-:W-:Y:S05]  /*e250*/  @P1 IADD3 R26, P0, R23.reuse, R157, RZ ;  /* 0x0000009d171a1210 */ /* 0x044fea0007f1e0ff */
[C---:B------:R-:W-:Y:S05]  /*e260*/  @P1 IMAD.X R27, R24.reuse, 0x1, R158, P0 ;  /* 0x00000001181b1824 */ /* 0x040fea00000e069e */
[----:B------:R2:W-:Y:S02]  /*e270*/  @P1 LDGSTS.E.BYPASS.LTC128B.128 [R179+0x17080], [R26.64], !P5 ;  /* 0x170800001ab31fae */ /* 0x0005e4000e901d52 */
[-C--:B--2---:R-:W-:Y:S05]  /*e280*/  @P1 IADD3 R26, P0, R23, R0.reuse, RZ ;  /* 0x00000000171a1210 */ /* 0x084fea0007f1e0ff */
[----:B------:R-:W-:Y:S01]  /*e290*/  @P1 IMAD.X R27, R24, 0x1, R2, P0 ;  /* 0x00000001181b1824 */ /* 0x000fe200000e0602 */
[----:B------:R-:W-:Y:S04]  /*e2a0*/  ISETP.GE.AND P0, PT, R170, 0x21, PT ;  /* 0x00000021aa00780c */ /* 0x000fe80003f06270 */
[----:B------:R2:W-:Y:S09]  /*e2b0*/  @P1 LDGSTS.E.BYPASS.LTC128B.128 [R179+0x18880], [R26.64], !P4 ;  /* 0x188800001ab31fae */ /* 0x0005f2000e101d52 */
[C---:B-1----:R-:W-:Y:S05]  /*e2c0*/  @P0 IADD3 R24, P2, R22.reuse, R159, RZ ;  /* 0x0000009f16180210 */ /* 0x042fea0007f5e0ff */
[C---:B------:R-:W-:Y:S01]  /*e2d0*/  @P0 IMAD.X R25, R21.reuse, 0x1, R171, P2 ;  /* 0x0000000115190824 */ /* 0x040fe200010e06ab */
[----:B------:R-:W-:Y:S05]  /*e2e0*/  @P0 IADD3 R170, P2, R22, R157, RZ ;  /* 0x0000009d16aa0210 */ /* 0x000fea0007f5e0ff */
[C---:B------:R-:W-:Y:S01]  /*e2f0*/  @P0 IMAD.X R171, R21.reuse, 0x1, R158, P2 ;  /* 0x0000000115ab0824 */ /* 0x040fe200010e069e */
[----:B------:R-:W-:Y:S02]  /*e300*/  ISETP.GE.AND P2, PT, R174, c[0x0][0x1d4], PT ;  /* 0x00007500ae007a0c */ /* 0x000fe40003f46270 */
[C---:B--2---:R-:W-:Y:S02]  /*e310*/  @P0 IADD3 R26, P1, R22.reuse, R3, RZ ;  /* 0x00000003161a0210 */ /* 0x044fe40007f3e0ff */
[----:B------:R1:W5:Y:S03]  /*e320*/  LDL.LU R3, [R1+0x60] ;  /* 0x0000600001037983 */ /* 0x0003660000300800 */
[C---:B------:R-:W-:Y:S01]  /*e330*/  @P0 IMAD.X R27, R21.reuse, 0x1, R175, P1 ;  /* 0x00000001151b0824 */ /* 0x040fe200008e06af */
[----:B------:R-:W-:Y:S05]  /*e340*/  @P0 IADD3 R22, P1, R22, R0, RZ ;  /* 0x0000000016160210 */ /* 0x000fea0007f3e0ff */
[----:B------:R1:W-:Y:S01]  /*e350*/  @P0 LDGSTS.E.BYPASS.LTC128B.128 [R179+0x15080], [R26.64], !P2 ;  /* 0x150800001ab30fae */ /* 0x0003e2000d101d52 */
[----:B------:R-:W-:Y:S03]  /*e360*/  @P0 IMAD.X R23, R21, 0x1, R2, P1 ;  /* 0x0000000115170824 */ /* 0x000fe600008e0602 */
[----:B------:R1:W-:Y:S04]  /*e370*/  @P0 LDGSTS.E.BYPASS.LTC128B.128 [R179+0x16880], [R24.64], !P6 ;  /* 0x1688000018b30fae */ /* 0x0003e8000f101d52 */
[----:B------:R1:W-:Y:S04]  /*e380*/  @P0 LDGSTS.E.BYPASS.LTC128B.128 [R179+0x18080], [R170.64], !P5 ;  /* 0x18080000aab30fae */ /* 0x0003e8000e901d52 */
[----:B------:R1:W-:Y:S02]  /*e390*/  @P0 LDGSTS.E.BYPASS.LTC128B.128 [R179+0x19880], [R22.64], !P4 ;  /* 0x1988000016b30fae */ /* 0x0003e4000e101d52 */
.L_x_212:
[----:B--234-:R-:W2:Y:S01]  /*e3a0*/  LDL R2, [R1+0x34] ;  /* 0x0000340001027983 */ /* 0x01cea20000100800 */
        /* <DEDUP_REMOVED lines=9> */
[----:B-1----:R-:W-:Y:S02]  /*e440*/  IMAD.MOV.U32 R25, RZ, RZ, R2 ;  /* 0x000000ffff197224 */ /* 0x002fe400078e0002 */
[----:B------:R-:W-:Y:S05]  /*e450*/  IMAD.U32 R2, RZ, RZ, UR4 ;  /* 0x00000004ff027e24 */ /* 0x000fea000f8e00ff */
[C---:B---3--:R-:W-:Y:S03]  /*e460*/  IADD3 R2, -R21.reuse, 0x1, R2 ;  /* 0x0000000115027810 */ /* 0x048fe60007ffe102 */
[----:B------:R-:W-:Y:S01]  /*e470*/  @P0 SHF.R.U32.HI R25, RZ, c[0x0][0x2cc], R0 ;  /* 0x0000b300ff190a19 */ /* 0x000fe20000011600 */
[----:B------:R-:W-:Y:S01]  /*e480*/  IMAD.U32 R0, RZ, RZ, UR10 ;  /* 0x0000000aff007e24 */ /* 0x000fe2000f8e00ff */
[----:B------:R-:W-:Y:S03]  /*e490*/  PLOP3.LUT P0, PT, PT, PT, UP0, 0x40, 0x0 ;  /* 0x000000000000781c */ /* 0x000fe60003f0e808 */
[----:B------:R-:W1:Y:S01]  /*e4a0*/  SHFL.IDX PT, R22, R25, RZ, 0x1c1f ;  /* 0x001c1fff19167589 */ /* 0x000e6200000e0000 */
[----:B------:R-:W-:Y:S04]  /*e4b0*/  IADD3 R0, R2, -c[0x0][0x168], R0 ;  /* 0x80005a0002007a10 */ /* 0x000fe80007ffe000 */
[C---:B------:R-:W-:Y:S02]  /*e4c0*/  IADD3 R24, R0.reuse, c[0x0][0x328], RZ ;  /* 0x0000ca0000187a10 */ /* 0x040fe40007ffe0ff */
[----:B------:R-:W-:Y:S02]  /*e4d0*/  IADD3 R2, R0, UR22, RZ ;  /* 0x0000001600027c10 */ /* 0x000fe4000fffe0ff */
[----:B------:R-:W-:Y:S01]  /*e4e0*/  IADD3 R0, -R21, UR4, RZ ;  /* 0x0000000415007c10 */ /* 0x000fe2000fffe1ff */
[--C-:B-1----:R-:W-:Y:S02]  /*e4f0*/  IMAD.IADD R27, R24, 0x1, R22.reuse ;  /* 0x00000001181b7824 */ /* 0x102fe400078e0216 */
[----:B------:R-:W-:Y:S01]  /*e500*/  IMAD.IADD R26, R2, 0x1, R22 ;  /* 0x00000001021a7824 */ /* 0x000fe200078e0216 */
[----:B------:R-:W-:-:S05]  /*e510*/  @P0 BRA `(.L_x_213) ;  /* 0x0000019000000947 */ /* 0x000fca0003800000 */
[----:B------:R-:W-:Y:S01]  /*e520*/  MOV R21, c[0x0][0x2ac] ;  /* 0x0000ab0000157a02 */ /* 0x000fe20000000f00 */
        /* <DEDUP_REMOVED lines=14> */
.L_x_215:
[----:B------:R-:W-:Y:S04]  /*e610*/  MOV R21, 0x1 ;  /* 0x0000000100157802 */ /* 0x000fe80000000f00 */
[----:B------:R-:W-:Y:S11]  /*e620*/  ISETP.NE.AND P0, PT, R21, c[0x0][0x32c], PT ;  /* 0x0000cb0015007a0c */ /* 0x000ff60003f05270 */
[----:B------:R-:W-:Y:S02]  /*e630*/  @!UPT UIADD3 URZ, URZ, URZ, URZ ;  /* 0x0000003f3f3ff290 */ /* 0x000fe4000fffe03f */
[----:B------:R-:W-:Y:S05]  /*e640*/  @P0 IMAD.HI.U32 R21, R22, c[0x0][0x330], RZ ;  /* 0x0000cc0016150a27 */ /* 0x000fea00078e00ff */
[----:B------:R-:W-:Y:S02]  /*e650*/  @P0 SHF.R.U32.HI R22, RZ, c[0x0][0x334], R21 ;  /* 0x0000cd00ff160a19 */ /* 0x000fe40000011615 */
.L_x_216:
[----:B------:R-:W-:Y:S05]  /*e660*/  BSYNC B0 ;  /* 0x0000000000007941 */ /* 0x000fea0003800000 */
.L_x_214:
[----:B------:R-:W-:Y:S05]  /*e670*/  IMAD R21, R22, c[0x0][0x32c], R0 ;  /* 0x0000cb0016157a24 */ /* 0x000fea00078e0200 */
[----:B------:R-:W-:Y:S02]  /*e680*/  IMNMX R26, R26, R21, !PT ;  /* 0x000000151a1a7217 */ /* 0x000fe40007800200 */
[----:B------:R-:W-:Y:S04]  /*e690*/  IADD3 R21, R21, c[0x0][0x32c], RZ ;  /* 0x0000cb0015157a10 */ /* 0x000fe80007ffe0ff */
[----:B------:R-:W-:Y:S02]  /*e6a0*/  IMNMX R27, R27, R21, PT ;  /* 0x000000151b1b7217 */ /* 0x000fe40003800200 */
.L_x_213:
        /* <DEDUP_REMOVED lines=15> */
[----:B------:R-:W-:Y:S02]  /*e7a0*/  UISETP.GE.AND UP0, UPT, UR4, 0x9, UPT ;  /* 0x000000090400788c */ /* 0x000fe4000bf06270 */
[----:B------:R-:W-:Y:S01]  /*e7b0*/  UP2UR UR30, UPR, URZ, 0x40 ;  /* 0x000000403f1e7883 */ /* 0x000fe20008000000 */
[C---:B------:R-:W-:Y:S01]  /*e7c0*/  ISETP.GT.AND P0, PT, R26.reuse, 0x1, P0 ;  /* 0x000000011a00780c */ /* 0x040fe20000704270 */
[----:B------:R-:W-:Y:S03]  /*e7d0*/  UP2UR UR27, UPR, URZ, 0x1 ;  /* 0x000000013f1b7883 */ /* 0x000fe60008000000 */
[----:B------:R-:W-:Y:S04]  /*e7e0*/  ISETP.LT.OR P0, PT, R27, 0x2, P0 ;  /* 0x000000021b00780c */ /* 0x000fe80000701670 */
[----:B------:R-:W-:Y:S02]  /*e7f0*/  FSEL R22, R173, -INF , !P0 ;  /* 0xff800000ad167808 */ /* 0x000fe40004000000 */
[----:B------:R-:W-:Y:S01]  /*e800*/  PLOP3.LUT P0, PT, PT, PT, UP0, 0x40, 0x0 ;  /* 0x000000000000781c */ /* 0x000fe20003f0e808 */
[----:B------:R-:W-:Y:S03]  /*e810*/  UISETP.GE.AND UP0, UPT, UR4, 0xa, UPT ;  /* 0x0000000a0400788c */ /* 0x000fe6000bf06270 */
        /* <DEDUP_REMOVED lines=20> */
[----:B------:R-:W-:Y:S01]  /*e960*/  PLOP3.LUT P0, PT, PT, PT, UP5, 0x40, 0x0 ;  /* 0x000000000000781c */ /* 0x000fe20003f0e858 */
[----:B------:R-:W1:Y:S03]  /*e970*/  SHFL.IDX PT, R13, R25, 0x1, 0x1c1f ;  /* 0x003c1f00190d7f89 */ /* 0x000e6600000e0000 */
[----:B------:R-:W-:Y:S04]  /*e980*/  ISETP.GT.AND P0, PT, R26, 0x18, P0 ;  /* 0x000000181a00780c */ /* 0x000fe80000704270 */
[C---:B------:R-:W-:Y:S04]  /*e990*/  ISETP.LT.OR P0, PT, R27.reuse, 0x19, P0 ;  /* 0x000000191b00780c */ /* 0x040fe80000701670 */
[----:B------:R-:W-:Y:S02]  /*e9a0*/  FSEL R14, R14, -INF , !P0 ;  /* 0xff8000000e0e7808 */ /* 0x000fe40004000000 */
[----:B------:R-:W-:Y:S04]  /*e9b0*/  PLOP3.LUT P0, PT, PT, PT, UP4, 0x40, 0x0 ;  /* 0x000000000000781c */ /* 0x000fe80003f0e848 */
[----:B------:R-:W-:Y:S04]  /*e9c0*/  ISETP.GT.AND P0, PT, R26, 0x19, P0 ;  /* 0x000000191a00780c */ /* 0x000fe80000704270 */
[C---:B------:R-:W-:Y:S04]  /*e9d0*/  ISETP.LT.OR P0, PT, R27.reuse, 0x1a, P0 ;  /* 0x0000001a1b00780c */ /* 0x040fe80000701670 */
[----:B------:R-:W-:Y:S02]  /*e9e0*/  FSEL R179, R16, -INF , !P0 ;  /* 0xff80000010b37808 */ /* 0x000fe40004000000 */
[----:B------:R-:W-:Y:S04]  /*e9f0*/  PLOP3.LUT P0, PT, PT, PT, UP3, 0x40, 0x0 ;  /* 0x000000000000781c */ /* 0x000fe80003f0e838 */
[----:B------:R-:W-:Y:S04]  /*ea00*/  ISETP.GT.AND P0, PT, R26, 0x20, P0 ;  /* 0x000000201a00780c */ /* 0x000fe80000704270 */
[----:B------:R-:W-:Y:S04]  /*ea10*/  ISETP.LT.OR P0, PT, R27, 0x21, P0 ;  /* 0x000000211b00780c */ /* 0x000fe80000701670 */
[----:B------:R-:W-:Y:S01]  /*ea20*/  FSEL R175, R17, -INF , !P0 ;  /* 0xff80000011af7808 */ /* 0x000fe20004000000 */
[--C-:B-1----:R-:W-:Y:S01]  /*ea30*/  IMAD.IADD R17, R2, 0x1, R13.reuse ;  /* 0x0000000102117824 */ /* 0x102fe200078e020d */
[----:B------:R-:W-:Y:S04]  /*ea40*/  PLOP3.LUT P0, PT, PT, PT, UP2, 0x40, 0x0 ;  /* 0x000000000000781c */ /* 0x000fe80003f0e828 */
[----:B------:R-:W-:Y:S04]  /*ea50*/  ISETP.GT.AND P0, PT, R26, 0x21, P0 ;  /* 0x000000211a00780c */ /* 0x000fe80000704270 */
[C---:B------:R-:W-:Y:S04]  /*ea60*/  ISETP.LT.OR P0, PT, R27.reuse, 0x22, P0 ;  /* 0x000000221b00780c */ /* 0x040fe80000701670 */
[----:B------:R-:W-:Y:S01]  /*ea70*/  FSEL R174, R18, -INF , !P0 ;  /* 0xff80000012ae7808 */ /* 0x000fe20004000000 */
[----:B------:R-:W-:Y:S01]  /*ea80*/  IMAD.IADD R18, R24, 0x1, R13 ;  /* 0x0000000118127824 */ /* 0x000fe200078e020d */
[----:B------:R-:W-:Y:S04]  /*ea90*/  PLOP3.LUT P0, PT, PT, PT, UP1, 0x40, 0x0 ;  /* 0x000000000000781c */ /* 0x000fe80003f0e818 */
[C---:B------:R-:W-:Y:S04]  /*eaa0*/  ISETP.GT.AND P0, PT, R26.reuse, 0x28, P0 ;  /* 0x000000281a00780c */ /* 0x040fe80000704270 */
[----:B------:R-:W-:Y:S04]  /*eab0*/  ISETP.LT.OR P0, PT, R27, 0x29, P0 ;  /* 0x000000291b00780c */ /* 0x000fe80000701670 */
[----:B------:R-:W-:Y:S02]  /*eac0*/  FSEL R173, R19, -INF , !P0 ;  /* 0xff80000013ad7808 */ /* 0x000fe40004000000 */
[----:B------:R-:W-:Y:S04]  /*ead0*/  PLOP3.LUT P0, PT, PT, PT, UP0, 0x40, 0x0 ;  /* 0x000000000000781c */ /* 0x000fe80003f0e808 */
[----:B------:R-:W-:Y:S04]  /*eae0*/  ISETP.GT.AND P0, PT, R26, 0x29, P0 ;  /* 0x000000291a00780c */ /* 0x000fe80000704270 */
[----:B------:R-:W-:Y:S04]  /*eaf0*/  ISETP.LT.OR P0, PT, R27, 0x2a, P0 ;  /* 0x0000002a1b00780c */ /* 0x000fe80000701670 */
[----:B------:R-:W-:Y:S02]  /*eb00*/  FSEL R20, R20, -INF , !P0 ;  /* 0xff80000014147808 */ /* 0x000fe40004000000 */
[----:B------:R-:W-:Y:S01]  /*eb10*/  PLOP3.LUT P0, PT, PT, PT, UP6, 0x40, 0x0 ;  /* 0x000000000000781c */ /* 0x000fe20003f0e868 */
[----:B------:R-:W-:Y:S11]  /*eb20*/  UISETP.NE.AND UP6, UPT, UR30, URZ, UPT ;  /* 0x0000003f1e00728c */ /* 0x000ff6000bfc5270 */
[----:B------:R-:W-:Y:S01]  /*eb30*/  @!UPT UIADD3 URZ, URZ, URZ, URZ ;  /* 0x0000003f3f3ff290 */ /* 0x000fe2000fffe03f */
        /* <DEDUP_REMOVED lines=16> */
.L_x_219:
[----:B------:R-:W-:Y:S04]  /*ec40*/  MOV R2, 0x1 ;  /* 0x0000000100027802 */ /* 0x000fe80000000f00 */
[----:B------:R-:W-:Y:S11]  /*ec50*/  ISETP.NE.AND P0, PT, R2, c[0x0][0x32c], PT ;  /* 0x0000cb0002007a0c */ /* 0x000ff60003f05270 */
[----:B------:R-:W-:Y:S02]  /*ec60*/  @!UPT UIADD3 URZ, URZ, URZ, URZ ;  /* 0x0000003f3f3ff290 */ /* 0x000fe4000fffe03f */
[----:B------:R-:W-:Y:S05]  /*ec70*/  @P0 IMAD.HI.U32 R2, R13, c[0x0][0x330], RZ ;  /* 0x0000cc000d020a27 */ /* 0x000fea00078e00ff */
[----:B------:R-:W-:Y:S02]  /*ec80*/  @P0 SHF.R.U32.HI R13, RZ, c[0x0][0x334], R2 ;  /* 0x0000cd00ff0d0a19 */ /* 0x000fe40000011602 */
.L_x_220:
[----:B------:R-:W-:Y:S05]  /*ec90*/  BSYNC B0 ;  /* 0x0000000000007941 */ /* 0x000fea0003800000 */
.L_x_218:
[----:B------:R-:W-:Y:S05]  /*eca0*/  IMAD R0, R13, c[0x0][0x32c], R0 ;  /* 0x0000cb000d007a24 */ /* 0x000fea00078e0200 */
[----:B------:R-:W-:Y:S02]  /*ecb0*/  IMNMX R17, R17, R0, !PT ;  /* 0x0000000011117217 */ /* 0x000fe40007800200 */
[----:B------:R-:W-:Y:S04]  /*ecc0*/  IADD3 R0, R0, c[0x0][0x32c], RZ ;  /* 0x0000cb0000007a10 */ /* 0x000fe80007ffe0ff */
[----:B------:R-:W-:Y:S02]  /*ecd0*/  IMNMX R18, R18, R0, PT ;  /* 0x0000000012127217 */ /* 0x000fe40003800200 */
.L_x_217:
[----:B-----5:R-:W-:Y:S01]  /*ece0*/  FMNMX.FTZ R0, R23, R3, !PT ;  /* 0x0000000317007209 */ /* 0x020fe20007810000 */
        /* <DEDUP_REMOVED lines=38> */
[----:B------:R-:W-:Y:S02]  /*ef50*/  FMUL.FTZ R2, R2, c[0x0][0x2d0] ;  /* 0x0000b40002027a20 */ /* 0x000fe40000410000 */
[--C-:B------:R-:W-:Y:S01]  /*ef60*/  FFMA.FTZ R19, R23, c[0x0][0x2d0], -R172.reuse ;  /* 0x0000b40017137a23 */ /* 0x100fe200000108ac */
[----:B------:R-:W-:Y:S01]  /*ef70*/  FSEL R14, R177, -INF , !P0 ;  /* 0xff800000b10e7808 */ /* 0x000fe20004000000 */
[--C-:B------:R-:W-:Y:S01]  /*ef80*/  FFMA.FTZ R16, R22, c[0x0][0x2d0], -R172.reuse ;  /* 0x0000b40016107a23 */ /* 0x100fe200000108ac */
[----:B------:R-:W-:Y:S01]  /*ef90*/  PLOP3.LUT P0, PT, PT, PT, UP3, 0x40, 0x0 ;  /* 0x000000000000781c */ /* 0x000fe20003f0e838 */
[----:B------:R-:W-:Y:S01]  /*efa0*/  UISETP.NE.AND UP3, UPT, UR29, URZ, UPT ;  /* 0x0000003f1d00728c */ /* 0x000fe2000bf65270 */
[--C-:B------:R-:W-:Y:S01]  /*efb0*/  FFMA.FTZ R171, R21, c[0x0][0x2d0], -R172.reuse ;  /* 0x0000b40015ab7a23 */ /* 0x100fe200000108ac */
[----:B------:R-:W-:Y:S01]  /*efc0*/  MUFU.EX2 R19, R19 ;  /* 0x0000001300137308 */ /* 0x000fe20000000800 */
[----:B------:R-:W-:Y:S01]  /*efd0*/  ISETP.GT.AND P0, PT, R17, 0x1, P0 ;  /* 0x000000011100780c */ /* 0x000fe20000704270 */
        /* <DEDUP_REMOVED lines=10> */
[----:B------:R-:W-:Y:S01]  /*f080*/  FFMA.FTZ R172, R20, c[0x0][0x2d0], -R172 ;  /* 0x0000b40014ac7a23 */ /* 0x000fe200000108ac */
[C---:B------:R-:W-:Y:S01]  /*f090*/  ISETP.GT.AND P0, PT, R17.reuse, 0x8, P0 ;  /* 0x000000081100780c */ /* 0x040fe20000704270 */
[----:B------:R-:W1:Y:S03]  /*f0a0*/  MUFU.EX2 R16, R16 ;  /* 0x0000001000107308 */ /* 0x000e660000000800 */
[----:B------:R-:W-:Y:S04]  /*f0b0*/  ISETP.LT.OR P0, PT, R18, 0x9, P0 ;  /* 0x000000091200780c */ /* 0x000fe80000701670 */
[----:B------:R-:W-:Y:S02]  /*f0c0*/  FSEL R10, R10, -INF , !P0 ;  /* 0xff8000000a0a7808 */ /* 0x000fe40004000000 */
[----:B------:R-:W-:Y:S01]  /*f0d0*/  PLOP3.LUT P0, PT, PT, PT, UP1, 0x40, 0x0 ;  /* 0x000000000000781c */ /* 0x000fe20003f0e818 */
[----:B------:R-:W-:Y:S01]  /*f0e0*/  UISETP.NE.AND UP1, UPT, UR27, URZ, UPT ;  /* 0x0000003f1b00728c */ /* 0x000fe2000bf25270 */
[----:B------:R-:W-:Y:S02]  /*f0f0*/  MUFU.EX2 R13, R13 ;  /* 0x0000000d000d7308 */ /* 0x000fe40000000800 */
[----:B------:R-:W-:Y:S04]  /*f100*/  ISETP.GT.AND P0, PT, R17, 0x9, P0 ;  /* 0x000000091100780c */ /* 0x000fe80000704270 */
[----:B------:R-:W-:Y:S04]  /*f110*/  ISETP.LT.OR P0, PT, R18, 0xa, P0 ;  /* 0x0000000a1200780c */ /* 0x000fe80000701670 */
[----:B------:R-:W-:Y:S01]  /*f120*/  FSEL R169, R169, -INF , !P0 ;  /* 0xff800000a9a97808 */ /* 0x000fe20004000000 */
[----:B------:R-:W-:Y:S01]  /*f130*/  MUFU.EX2 R8, R8 ;  /* 0x0000000800087308 */ /* 0x000fe20000000800 */
[----:B------:R-:W-:Y:S01]  /*f140*/  PLOP3.LUT P0, PT, PT, PT, UP0, 0x40, 0x0 ;  /* 0x000000000000781c */ /* 0x000fe20003f0e808 */
[----:B------:R-:W-:Y:S01]  /*f150*/  UISETP.NE.AND UP0, UPT, UR26, URZ, UPT ;  /* 0x0000003f1a00728c */ /* 0x000fe2000bf05270 */
[----:B-1----:R-:W-:Y:S02]  /*f160*/  F2FP.PACK_AB R168, R16, R19 ;  /* 0x0000001310a8723e */ /* 0x002fe400000000ff */
[C---:B------:R-:W-:Y:S04]  /*f170*/  ISETP.GT.AND P0, PT, R17.reuse, 0x10, P0 ;  /* 0x000000101100780c */ /* 0x040fe80000704270 */
[----:B------:R-:W-:Y:S01]  /*f180*/  ISETP.LT.OR P0, PT, R18, 0x11, P0 ;  /* 0x000000111200780c */ /* 0x000fe20000701670 */
[----:B------:R-:W-:Y:S03]  /*f190*/  MUFU.EX2 R179, R179 ;  /* 0x000000b300b37308 */ /* 0x000fe60000000800 */
[----:B------:R-:W-:Y:S02]  /*f1a0*/  FSEL R25, R12, -INF , !P0 ;  /* 0xff8000000c197808 */ /* 0x000fe40004000000 */
[----:B------:R-:W-:Y:S04]  /*f1b0*/  PLOP3.LUT P0, PT, PT, PT, UP6, 0x40, 0x0 ;  /* 0x000000000000781c */ /* 0x000fe80003f0e868 */
[----:B------:R-:W-:Y:S01]  /*f1c0*/  ISETP.GT.AND P0, PT, R17, 0x11, P0 ;  /* 0x000000111100780c */ /* 0x000fe20000704270 */
[----:B------:R-:W-:Y:S03]  /*f1d0*/  MUFU.EX2 R172, R172 ;  /* 0x000000ac00ac7308 */ /* 0x000fe60000000800 */
[C---:B------:R-:W-:Y:S04]  /*f1e0*/  ISETP.LT.OR P0, PT, R18.reuse, 0x12, P0 ;  /* 0x000000121200780c */ /* 0x040fe80000701670 */
[----:B------:R-:W-:Y:S02]  /*f1f0*/  FSEL R24, R9, -INF , !P0 ;  /* 0xff80000009187808 */ /* 0x000fe40004000000 */
[----:B------:R-:W-:Y:S01]  /*f200*/  PLOP3.LUT P0, PT, PT, PT, UP5, 0x40, 0x0 ;  /* 0x000000000000781c */ /* 0x000fe20003f0e858 */
[----:B------:R-:W-:Y:S03]  /*f210*/  MUFU.EX2 R175, R175 ;  /* 0x000000af00af7308 */ /* 0x000fe60000000800 */
[C---:B------:R-:W-:Y:S04]  /*f220*/  ISETP.GT.AND P0, PT, R17.reuse, 0x18, P0 ;  /* 0x000000181100780c */ /* 0x040fe80000704270 */
[----:B------:R-:W-:Y:S03]  /*f230*/  ISETP.LT.OR P0, PT, R18, 0x19, P0 ;  /* 0x000000191200780c */ /* 0x000fe60000701670 */
[----:B------:R-:W-:Y:S01]  /*f240*/  MUFU.EX2 R174, R174 ;  /* 0x000000ae00ae7308 */ /* 0x000fe20000000800 */
[----:B------:R-:W-:Y:S02]  /*f250*/  FSEL R178, R178, -INF , !P0 ;  /* 0xff800000b2b27808 */ /* 0x000fe40004000000 */
[----:B------:R-:W-:Y:S04]  /*f260*/  PLOP3.LUT P0, PT, PT, PT, UP4, 0x40, 0x0 ;  /* 0x000000000000781c */ /* 0x000fe80003f0e848 */
[C---:B------:R-:W-:Y:S03]  /*f270*/  ISETP.GT.AND P0, PT, R17.reuse, 0x19, P0 ;  /* 0x000000191100780c */ /* 0x040fe60000704270 */
[----:B------:R-:W-:Y:S01]  /*f280*/  MUFU.EX2 R173, R173 ;  /* 0x000000ad00ad7308 */ /* 0x000fe20000000800 */
[----:B------:R-:W-:Y:S04]  /*f290*/  ISETP.LT.OR P0, PT, R18, 0x1a, P0 ;  /* 0x0000001a1200780c */ /* 0x000fe80000701670 */
[----:B------:R-:W-:Y:S02]  /*f2a0*/  FSEL R176, R4, -INF , !P0 ;  /* 0xff80000004b07808 */ /* 0x000fe40004000000 */
[----:B------:R-:W-:Y:S04]  /*f2b0*/  PLOP3.LUT P0, PT, PT, PT, UP3, 0x40, 0x0 ;  /* 0x000000000000781c */ /* 0x000fe80003f0e838 */
[C---:B------:R-:W-:Y:S04]  /*f2c0*/  ISETP.GT.AND P0, PT, R17.reuse, 0x20, P0 ;  /* 0x000000201100780c */ /* 0x040fe80000704270 */
[----:B------:R-:W-:Y:S04]  /*f2d0*/  ISETP.LT.OR P0, PT, R18, 0x21, P0 ;  /* 0x000000211200780c */ /* 0x000fe80000701670 */
[----:B------:R-:W-:Y:S02]  /*f2e0*/  FSEL R159, R6, -INF , !P0 ;  /* 0xff800000069f7808 */ /* 0x000fe40004000000 */
[----:B------:R-:W1:Y:S01]  /*f2f0*/  MUFU.EX2 R6, R2 ;  /* 0x0000000200067308 */ /* 0x000e620000000800 */
[----:B------:R-:W-:Y:S04]  /*f300*/  PLOP3.LUT P0, PT, PT, PT, UP2, 0x40, 0x0 ;  /* 0x000000000000781c */ /* 0x000fe80003f0e828 */
[----:B------:R-:W-:Y:S04]  /*f310*/  ISETP.GT.AND P0, PT, R17, 0x21, P0 ;  /* 0x000000211100780c */ /* 0x000fe80000704270 */
[C---:B------:R-:W-:Y:S04]  /*f320*/  ISETP.LT.OR P0, PT, R18.reuse, 0x22, P0 ;  /* 0x000000221200780c */ /* 0x040fe80000701670 */
[----:B------:R-:W-:Y:S02]  /*f330*/  FSEL R158, R5, -INF , !P0 ;  /* 0xff800000059e7808 */ /* 0x000fe40004000000 */
[----:B------:R-:W-:Y:S04]  /*f340*/  PLOP3.LUT P0, PT, PT, PT, UP1, 0x40, 0x0 ;  /* 0x000000000000781c */ /* 0x000fe80003f0e818 */
[----:B------:R-:W-:Y:S04]  /*f350*/  ISETP.GT.AND P0, PT, R17, 0x28, P0 ;  /* 0x000000281100780c */ /* 0x000fe80000704270 */
[----:B------:R-:W-:Y:S01]  /*f360*/  ISETP.LT.OR P0, PT, R18, 0x29, P0 ;  /* 0x000000291200780c */ /* 0x000fe20000701670 */
[----:B-1----:R-:W-:Y:S01]  /*f370*/  FMUL.FTZ R20, R6, R148 ;  /* 0x0000009406147220 */ /* 0x002fe20000410000 */
[----:B------:R-:W-:Y:S01]  /*f380*/  FMNMX.FTZ R2, R14, R156, !PT ;  /* 0x0000009c0e027209 */ /* 0x000fe20007810000 */
[----:B------:R-:W3:Y:S01]  /*f390*/  LDL.LU R148, [R1+0x40] ;  /* 0x0000400001947983 */ /* 0x000ee20000300800 */
[----:B------:R-:W-:Y:S01]  /*f3a0*/  FSEL R157, R15, -INF , !P0 ;  /* 0xff8000000f9d7808 */ /* 0x000fe20004000000 */
[C---:B------:R-:W-:Y:S01]  /*f3b0*/  FMUL.FTZ R9, R6.reuse, R137 ;  /* 0x0000008906097220 */ /* 0x040fe20000410000 */
[----:B------:R-:W-:Y:S01]  /*f3c0*/  FMNMX.FTZ R2, R11, R2, !PT ;  /* 0x000000020b027209 */ /* 0x000fe20007810000 */
[C---:B------:R-:W-:Y:S01]  /*f3d0*/  FMUL.FTZ R12, R6.reuse, R140 ;  /* 0x0000008c060c7220 */ /* 0x040fe20000410000 */
[----:B------:R-:W-:Y:S01]  /*f3e0*/  PLOP3.LUT P0, PT, PT, PT, UP0, 0x40, 0x0 ;  /* 0x000000000000781c */ /* 0x000fe20003f0e808 */
[----:B------:R-:W-:Y:S01]  /*f3f0*/  FMUL.FTZ R21, R6, R149 ;  /* 0x0000009506157220 */ /* 0x000fe20000410000 */
[----:B------:R-:W-:Y:S01]  /*f400*/  FMNMX.FTZ R2, R10, R2, !PT ;  /* 0x000000020a027209 */ /* 0x000fe20007810000 */
[C---:B------:R-:W-:Y:S01]  /*f410*/  FMUL.FTZ R28, R6.reuse, R28 ;  /* 0x0000001c061c7220 */ /* 0x040fe20000410000 */
[----:B------:R-:W-:Y:S01]  /*f420*/  ISETP.GT.AND P0, PT, R17, 0x29, P0 ;  /* 0x000000291100780c */ /* 0x000fe20000704270 */
[C---:B------:R-:W-:Y:S01]  /*f430*/  FMUL.FTZ R17, R6.reuse, R145 ;  /* 0x0000009106117220 */ /* 0x040fe20000410000 */
[----:B------:R-:W-:Y:S01]  /*f440*/  FMNMX.FTZ R2, R169, R2, !PT ;  /* 0x00000002a9027209 */ /* 0x000fe20007810000 */
[----:B------:R-:W-:Y:S01]  /*f450*/  FMUL.FTZ R29, R6, R29 ;  /* 0x0000001d061d7220 */ /* 0x000fe20000410000 */
[----:B------:R-:W-:Y:S01]  /*f460*/  ISETP.LT.OR P0, PT, R18, 0x2a, P0 ;  /* 0x0000002a1200780c */ /* 0x000fe20000701670 */
[C---:B------:R-:W-:Y:S01]  /*f470*/  FMUL.FTZ R32, R6.reuse, R32 ;  /* 0x0000002006207220 */ /* 0x040fe20000410000 */
[----:B------:R-:W-:Y:S01]  /*f480*/  FMNMX.FTZ R2, R25, R2, !PT ;  /* 0x0000000219027209 */ /* 0x000fe20007810000 */
[C---:B------:R-:W-:Y:S01]  /*f490*/  FMUL.FTZ R33, R6.reuse, R33 ;  /* 0x0000002106217220 */ /* 0x040fe20000410000 */
[----:B------:R-:W-:Y:S01]  /*f4a0*/  FSEL R3, R7, -INF , !P0 ;  /* 0xff80000007037808 */ /* 0x000fe20004000000 */
        /* <DEDUP_REMOVED lines=18> */
[----:B--2---:R-:W-:Y:S01]  /*f5d0*/  FFMA.FTZ R5, R6, R170, R19 ;  /* 0x000000aa06057223 */ /* 0x004fe20000010013 */
[----:B------:R-:W-:Y:S01]  /*f5e0*/  F2FP.PACK_AB R170, R8, R13 ;  /* 0x0000000d08aa723e */ /* 0x000fe200000000ff */
[----:B------:R-:W-:Y:S01]  /*f5f0*/  FMUL.FTZ R49, R6, R49 ;  /* 0x0000003106317220 */ /* 0x000fe20000410000 */
[----:B------:R-:W-:Y:S01]  /*f600*/  FMNMX.FTZ R2, R157, R2, !PT ;  /* 0x000000029d027209 */ /* 0x000fe20007810000 */
[----:B------:R-:W-:Y:S01]  /*f610*/  FADD.FTZ R5, R16, R5 ;  /* 0x0000000510057221 */ /* 0x000fe20000010000 */
[----:B------:R-:W-:Y:S01]  /*f620*/  MUFU.EX2 R149, R149 ;  /* 0x0000009500957308 */ /* 0x000fe20000000800 */
[C---:B------:R-:W-:Y:S01]  /*f630*/  FMUL.FTZ R16, R6.reuse, R144 ;  /* 0x0000009006107220 */ /* 0x040fe20000410000 */
[----:B------:R-:W-:Y:S01]  /*f640*/  FMNMX.FTZ R4, R3, R2, !PT ;  /* 0x0000000203047209 */ /* 0x000fe20007810000 */
[----:B------:R-:W-:Y:S01]  /*f650*/  FADD.FTZ R5, R13, R5 ;  /* 0x000000050d057221 */ /* 0x000fe20000010000 */
[----:B------:R-:W-:Y:S01]  /*f660*/  UISETP.GT.AND UP0, UPT, UR23, UR7, UPT ;  /* 0x000000071700728c */ /* 0x000fe2000bf04270 */
[----:B------:R-:W-:Y:S02]  /*f670*/  FMUL.FTZ R13, R6, R141 ;  /* 0x0000008d060d7220 */ /* 0x000fe40000410000 */
[----:B------:R-:W1:Y:S01]  /*f680*/  SHFL.BFLY PT, R2, R4, 0x2, 0x1f ;  /* 0x0c401f0004027f89 */ /* 0x000e6200000e0000 */
[----:B------:R-:W-:Y:S01]  /*f690*/  FADD.FTZ R177, R8, R5 ;  /* 0x0000000508b17221 */ /* 0x000fe20000010000 */
[----:B------:R-:W-:Y:S01]  /*f6a0*/  UMOV UR23, UR4 ;  /* 0x0000000400177c82 */ /* 0x000fe20008000000 */
[C---:B------:R-:W-:Y:S02]  /*f6b0*/  FMUL.FTZ R8, R6.reuse, R136 ;  /* 0x0000008806087220 */ /* 0x040fe40000410000 */
[C---:B------:R-:W-:Y:S01]  /*f6c0*/  FMUL.FTZ R5, R6.reuse, R133 ;  /* 0x0000008506057220 */ /* 0x040fe20000410000 */
        /* <DEDUP_REMOVED lines=325> */
.L_x_208:
[----:B------:R-:W2:Y:S04]  /*10b20*/  LDL.LU R4, [R1+0x44] ;  /* 0x0000440001047983 */ /* 0x000ea80000300800 */
[----:B------:R-:W3:Y:S01]  /*10b30*/  LDL.LU R7, [R1+0x40] ;  /* 0x0000400001077983 */ /* 0x000ee20000300800 */
[----:B------:R-:W-:-:S02]  /*10b40*/  MOV R8, 0xff800000 ;  /* 0xff80000000087802 */ /* 0x000fc40000000f00 */
[----:B------:R-:W-:Y:S01]  /*10b50*/  PLOP3.LUT P2, PT, PT, PT, PT, 0x8, 0x0 ;  /* 0x000000000000781c */ /* 0x000fe20003f4e170 */
[----:B--2---:R-:W1:Y:S04]  /*10b60*/  SHFL.BFLY PT, R6, R4, 0x2, 0x1f ;  /* 0x0c401f0004067f89 */ /* 0x004e6800000e0000 */
[----:B---3--:R-:W2:Y:S01]  /*10b70*/  SHFL.BFLY PT, R5, R7, 0x2, 0x1f ;  /* 0x0c401f0007057f89 */ /* 0x008ea200000e0000 */
[----:B-1----:R-:W-:Y:S02]  /*10b80*/  FADD.FTZ R6, R6, R4 ;  /* 0x0000000406067221 */ /* 0x002fe40000010000 */
[----:B--2---:R-:W-:-:S03]  /*10b90*/  FADD.FTZ R5, R5, R7 ;  /* 0x0000000705057221 */ /* 0x004fc60000010000 */
[----:B------:R-:W1:Y:S01]  /*10ba0*/  SHFL.BFLY PT, R4, R6, 0x1, 0x1f ;  /* 0x0c201f0006047f89 */ /* 0x000e6200000e0000 */
[----:B------:R-:W-:-:S03]  /*10bb0*/  MOV R7, 0xff800000 ;  /* 0xff80000000077802 */ /* 0x000fc60000000f00 */
[----:B------:R-:W2:Y:S01]  /*10bc0*/  SHFL.BFLY PT, R3, R5, 0x1, 0x1f ;  /* 0x0c201f0005037f89 */ /* 0x000ea200000e0000 */
[----:B-1----:R-:W-:Y:S01]  /*10bd0*/  FADD.FTZ R4, R6, R4 ;  /* 0x0000000406047221 */ /* 0x002fe20000010000 */
[----:B------:R-:W-:Y:S01]  /*10be0*/  MOV R6, RZ ;  /* 0x000000ff00067202 */ /* 0x000fe20000000f00 */
[----:B--2---:R-:W-:-:S03]  /*10bf0*/  FADD.FTZ R3, R5, R3 ;  /* 0x0000000305037221 */ /* 0x004fc60000010000 */
[----:B------:R-:W-:Y:S02]  /*10c00*/  FSETP.NE.FTZ.AND P1, PT, R4, RZ, PT ;  /* 0x000000ff0400720b */ /* 0x000fe40003f35000 */
[----:B------:R-:W-:Y:S02]  /*10c10*/  MOV R5, RZ ;  /* 0x000000ff00057202 */ /* 0x000fe40000000f00 */
[----:B------:R-:W-:-:S09]  /*10c20*/  FSETP.NE.FTZ.AND P0, PT, R3, RZ, PT ;  /* 0x000000ff0300720b */ /* 0x000fd20003f15000 */
[----:B------:R-:W1:Y:S01]  /*10c30*/  @P1 MUFU.RCP R6, R4 ;  /* 0x0000000400061308 */ /* 0x000e620000001000 */
[----:B------:R-:W-:-:S03]  /*10c40*/  @P1 MOV R10, 0x3f317218 ;  /* 0x3f317218000a1802 */ /* 0x000fc60000000f00 */
[----:B------:R-:W-:Y:S02]  /*10c50*/  @P0 MOV R9, 0x3f317218 ;  /* 0x3f31721800090802 */ /* 0x000fe40000000f00 */
        /* <DEDUP_REMOVED lines=12> */
[----:B------:R-:W-:Y:S02]  /*10d20*/  FMUL.FTZ R145, R6, R145 ;  /* 0x0000009106917220 */ /* 0x000fe40000410000 */
        /* <DEDUP_REMOVED lines=56> */
[----:B------:R-:W-:Y:S02]  /*110b0*/  FMUL.FTZ R128, R6, R128 ;  /* 0x0000008006807220 */ /* 0x000fe40000410000 */
        /* <DEDUP_REMOVED lines=64> */
[----:B------:R-:W-:Y:S02]  /*114c0*/  FMUL.FTZ R5, R5, R131 ;  /* 0x0000008305057220 */ /* 0x000fe40000410000 */
[----:B------:R-:W-:Y:S02]  /*114d0*/  @P1 FFMA.FTZ R7, R10, R0, R4 ;  /* 0x000000000a071223 */ /* 0x000fe40000010004 */
[----:B------:R-:W-:-:S02]  /*114e0*/  @P0 FFMA.FTZ R8, R9, R2, R3 ;  /* 0x0000000209080223 */ /* 0x000fc40000010003 */
.L_x_169:
[----:B------:R-:W-:Y:S05]  /*114f0*/  @P2 BRA `(.L_x_222) ;  /* 0x0000197000002947 */ /* 0x000fea0003800000 */
[----:B------:R-:W3:Y:S01]  /*11500*/  S2R R0, SR_TID.X ;  /* 0x0000000000007919 */ /* 0x000ee20000002100 */
[----:B------:R-:W-:Y:S01]  /*11510*/  IMAD.MOV.U32 R12, RZ, RZ, c[0x0][0x4e8] ;  /* 0x00013a00ff0c7624 */ /* 0x000fe200078e00ff */
[----:B------:R-:W-:Y:S01]  /*11520*/  ULDC.64 UR4, c[0x0][0x490] ;  /* 0x0001240000047ab9 */ /* 0x000fe20000000a00 */
[----:B------:R-:W-:Y:S01]  /*11530*/  F2FP.PACK_AB R132, R133, R132 ;  /* 0x000000848584723e */ /* 0x000fe200000000ff */
[----:B------:R-:W4:Y:S01]  /*11540*/  S2R R22, SR_CTAID.Z ;  /* 0x0000000000167919 */ /* 0x000f220000002700 */
[----:B------:R-:W-:Y:S01]  /*11550*/  UIMAD UR6, UR9, UR4, URZ ;  /* 0x00000004090672a4 */ /* 0x000fe2000f8e023f */
[C---:B------:R-:W-:Y:S01]  /*11560*/  ISETP.NE.AND P3, PT, R12.reuse, 0x1, PT ;  /* 0x000000010c00780c */ /* 0x040fe20003f65270 */
[----:B--2---:R-:W-:Y:S01]  /*11570*/  UIMAD.WIDE.U32 UR12, UR11, UR4, URZ ;  /* 0x000000040b0c72a5 */ /* 0x004fe2000f8e003f */
[----:B------:R-:W-:Y:S01]  /*11580*/  IMAD R12, R12, c[0x0][0x388], RZ ;  /* 0x0000e2000c0c7a24 */ /* 0x000fe200078e02ff */
[----:B------:R-:W-:Y:S01]  /*11590*/  UIMAD UR6, UR11, UR5, UR6 ;  /* 0x000000050b0672a4 */ /* 0x000fe2000f8e0206 */
[----:B------:R-:W-:Y:S01]  /*115a0*/  F2FP.PACK_AB R134, R135, R134 ;  /* 0x000000868786723e */ /* 0x000fe200000000ff */
[----:B------:R-:W-:Y:S01]  /*115b0*/  BSSY B0, `(.L_x_223) ;  /* 0x000012e000007945 */ /* 0x000fe20003800000 */
[----:B------:R-:W-:Y:S01]  /*115c0*/  ULDC.64 UR4, c[0x0][0x3e8] ;  /* 0x0000fa0000047ab9 */ /* 0x000fe20000000a00 */
[----:B------:R-:W-:Y:S01]  /*115d0*/  IMAD.U32 R25, RZ, RZ, UR13 ;  /* 0x0000000dff197e24 */ /* 0x000fe2000f8e00ff */
[----:B------:R-:W-:Y:S01]  /*115e0*/  UIMAD UR9, UR9, UR4, URZ ;  /* 0x00000004090972a4 */ /* 0x000fe2000f8e023f */
[----:B------:R-:W-:Y:S01]  /*115f0*/  IMAD.U32 R24, RZ, RZ, UR12 ;  /* 0x0000000cff187e24 */ /* 0x000fe2000f8e00ff */
[----:B------:R-:W-:Y:S01]  /*11600*/  UIMAD.WIDE.U32 UR14, UR11, UR4, URZ ;  /* 0x000000040b0e72a5 */ /* 0x000fe2000f8e003f */
[----:B------:R-:W-:Y:S01]  /*11610*/  F2FP.PACK_AB R136, R137, R136 ;  /* 0x000000888988723e */ /* 0x000fe200000000ff */
[----:B------:R-:W-:Y:S01]  /*11620*/  UIMAD UR5, UR11, UR5, UR9 ;  /* 0x000000050b0572a4 */ /* 0x000fe2000f8e0209 */
[----:B------:R-:W-:Y:S01]  /*11630*/  F2FP.PACK_AB R138, R139, R138 ;  /* 0x0000008a8b8a723e */ /* 0x000fe200000000ff */
[----:B------:R-:W-:Y:S01]  /*11640*/  UIADD3 UR6, UR13, UR6, URZ ;  /* 0x000000060d067290 */ /* 0x000fe2000fffe03f */
[----:B------:R-:W-:Y:S01]  /*11650*/  F2FP.PACK_AB R140, R141, R140 ;  /* 0x0000008c8d8c723e */ /* 0x000fe200000000ff */
[----:B------:R-:W-:Y:S01]  /*11660*/  UIADD3 UR5, UR15, UR5, URZ ;  /* 0x000000050f057290 */ /* 0x000fe2000fffe03f */
[----:B------:R-:W-:Y:S01]  /*11670*/  IMAD.U32 R27, RZ, RZ, UR15 ;  /* 0x0000000fff1b7e24 */ /* 0x000fe2000f8e00ff */
[----:B-1-3--:R-:W-:Y:S01]  /*11680*/  SHF.R.S32.HI R2, RZ, 0x1f, R0 ;  /* 0x0000001fff027819 */ /* 0x00afe20000011400 */
[----:B------:R-:W-:Y:S01]  /*11690*/  IMAD.U32 R26, RZ, RZ, UR14 ;  /* 0x0000000eff1a7e24 */ /* 0x000fe2000f8e00ff */
[----:B------:R-:W-:Y:S01]  /*116a0*/  F2FP.PACK_AB R142, R143, R142 ;  /* 0x0000008e8f8e723e */ /* 0x000fe200000000ff */
[----:B------:R-:W-:Y:S01]  /*116b0*/  IMAD.U32 R25, RZ, RZ, UR6 ;  /* 0x00000006ff197e24 */ /* 0x000fe2000f8e00ff */
[CC--:B------:R-:W-:Y:S01]  /*116c0*/  LEA.HI R9, R2.reuse, R0.reuse, RZ, 0x2 ;  /* 0x0000000002097211 */ /* 0x0c0fe200078f10ff */
[----:B------:R-:W-:Y:S01]  /*116d0*/  IMAD.U32 R27, RZ, RZ, UR5 ;  /* 0x00000005ff1b7e24 */ /* 0x000fe2000f8e00ff */
[-C--:B------:R-:W-:Y:S01]  /*116e0*/  LEA.HI R19, R2, R0.reuse, RZ, 0x5 ;  /* 0x0000000002137211 */ /* 0x080fe200078f28ff */
[----:B----4-:R-:W-:Y:S01]  /*116f0*/  IMAD.WIDE.U32 R24, R22, c[0x0][0x498], R24 ;  /* 0x0001260016187a25 */ /* 0x010fe200078e0018 */
[----:B------:R-:W-:-:S02]  /*11700*/  LEA.HI R4, R2, R0, RZ, 0x3 ;  /* 0x0000000002047211 */ /* 0x000fc400078f18ff */
[--C-:B------:R-:W-:Y:S02]  /*11710*/  SHF.R.S32.HI R21, RZ, 0x2, R9.reuse ;  /* 0x00000002ff157819 */ /* 0x100fe40000011409 */
[----:B------:R-:W-:Y:S02]  /*11720*/  SHF.R.S32.HI R3, RZ, 0x1f, R9 ;  /* 0x0000001fff037819 */ /* 0x000fe40000011409 */
[----:B------:R-:W-:Y:S02]  /*11730*/  LOP3.LUT R9, R9, 0xfffffffc, RZ, 0xc0, !PT ;  /* 0xfffffffc09097812 */ /* 0x000fe400078ec0ff */
[----:B------:R-:W-:Y:S02]  /*11740*/  LOP3.LUT R10, R19, 0xffffffe0, RZ, 0xc0, !PT ;  /* 0xffffffe0130a7812 */ /* 0x000fe400078ec0ff */
[----:B------:R-:W-:Y:S01]  /*11750*/  LOP3.LUT R11, R4, 0xfffffff8, RZ, 0xc0, !PT ;  /* 0xfffffff8040b7812 */ /* 0x000fe200078ec0ff */
[C---:B------:R-:W-:Y:S01]  /*11760*/  IMAD.IADD R9, R0.reuse, 0x1, -R9 ;  /* 0x0000000100097824 */ /* 0x040fe200078e0a09 */
[----:B------:R-:W-:Y:S01]  /*11770*/  LEA.HI R3, R3, R21, RZ, 0x3 ;  /* 0x0000001503037211 */ /* 0x000fe200078f18ff */
[----:B------:R-:W-:Y:S01]  /*11780*/  IMAD.IADD R10, R0, 0x1, -R10 ;  /* 0x00000001000a7824 */ /* 0x000fe200078e0a0a */
[----:B------:R-:W-:Y:S01]  /*11790*/  LEA.HI R2, R2, R0, RZ, 0x6 ;  /* 0x0000000002027211 */ /* 0x000fe200078f30ff */
[----:B------:R-:W-:Y:S01]  /*117a0*/  IMAD.IADD R0, R0, 0x1, -R11 ;  /* 0x0000000100007824 */ /* 0x000fe200078e0a0b */
[----:B------:R-:W-:-:S02]  /*117b0*/  LOP3.LUT R11, R3, 0xfffffff8, RZ, 0xc0, !PT ;  /* 0xfffffff8030b7812 */ /* 0x000fc400078ec0ff */
[----:B------:R-:W-:Y:S01]  /*117c0*/  SHF.R.S32.HI R4, RZ, 0x3, R4 ;  /* 0x00000003ff047819 */ /* 0x000fe20000011404 */
[----:B------:R-:W-:Y:S01]  /*117d0*/  IMAD.SHL.U32 R2, R2, 0x8, RZ ;  /* 0x0000000802027824 */ /* 0x000fe200078e00ff */
[----:B------:R-:W-:Y:S01]  /*117e0*/  SHF.R.S32.HI R3, RZ, 0x1f, R10 ;  /* 0x0000001fff037819 */ /* 0x000fe2000001140a */
[----:B------:R-:W-:Y:S01]  /*117f0*/  IMAD.IADD R21, R21, 0x1, -R11 ;  /* 0x0000000115157824 */ /* 0x000fe200078e0a0b */
[--C-:B------:R-:W-:Y:S01]  /*11800*/  SHF.R.S32.HI R15, RZ, 0x5, R19.reuse ;  /* 0x00000005ff0f7819 */ /* 0x100fe20000011413 */
[----:B------:R-:W1:Y:S01]  /*11810*/  S2R R11, SR_CTAID.X ;  /* 0x00000000000b7919 */ /* 0x000e620000002500 */
[----:B------:R-:W-:Y:S01]  /*11820*/  IMAD.SHL.U32 R16, R4, 0x40, RZ ;  /* 0x0000004004107824 */ /* 0x000fe200078e00ff */
[----:B------:R-:W-:Y:S01]  /*11830*/  LOP3.LUT P0, RZ, R10, 0x3, RZ, 0xc0, !PT ;  /* 0x000000030aff7812 */ /* 0x000fe2000780c0ff */
[C---:B------:R-:W-:Y:S01]  /*11840*/  IMAD R18, R0.reuse, 0x20, R4 ;  /* 0x0000002000127824 */ /* 0x040fe200078e0204 */
[----:B------:R-:W-:Y:S02]  /*11850*/  SHF.R.S32.HI R19, RZ, 0x1f, R19 ;  /* 0x0000001fff137819 */ /* 0x000fe40000011413 */
[----:B------:R-:W-:Y:S01]  /*11860*/  LEA.HI R10, R3, R10, RZ, 0x2 ;  /* 0x0000000a030a7211 */ /* 0x000fe200078f10ff */
[----:B------:R-:W-:Y:S01]  /*11870*/  IMAD.SHL.U32 R3, R0, 0x8, RZ ;  /* 0x0000000800037824 */ /* 0x000fe200078e00ff */
[----:B------:R-:W-:-:S02]  /*11880*/  LOP3.LUT R16, R16, 0x1c0, RZ, 0xc0, !PT ;  /* 0x000001c010107812 */ /* 0x000fc400078ec0ff */
[----:B------:R-:W-:Y:S02]  /*11890*/  LEA.HI R19, R19, R15, RZ, 0x3 ;  /* 0x0000000f13137211 */ /* 0x000fe400078f18ff */
[----:B------:R-:W-:Y:S02]  /*118a0*/  LEA.HI R17, R9, R9, RZ, 0x1 ;  /* 0x0000000909117211 */ /* 0x000fe400078f08ff */
[----:B------:R-:W-:Y:S02]  /*118b0*/  SHF.R.U32.HI R0, RZ, 0x3, R16 ;  /* 0x00000003ff007819 */ /* 0x000fe40000011610 */
[----:B------:R-:W-:Y:S02]  /*118c0*/  LOP3.LUT R16, R16, 0x38, R3, 0xf8, !PT ;  /* 0x0000003810107812 */ /* 0x000fe400078ef803 */
[----:B------:R-:W-:Y:S02]  /*118d0*/  LOP3.LUT R19, R19, 0xffffff8, RZ, 0xc0, !PT ;  /* 0x0ffffff813137812 */ /* 0x000fe400078ec0ff */
[----:B------:R-:W-:-:S02]  /*118e0*/  LOP3.LUT R17, R17, 0x1ffffffe, RZ, 0xc0, !PT ;  /* 0x1ffffffe11117812 */ /* 0x000fc400078ec0ff */
[----:B------:R-:W-:Y:S01]  /*118f0*/  SHF.R.S32.HI R13, RZ, 0x1f, R22 ;  /* 0x0000001fff0d7819 */ /* 0x000fe20000011416 */
[----:B------:R-:W-:Y:S01]  /*11900*/  IMAD.IADD R19, R15, 0x1, -R19 ;  /* 0x000000010f137824 */ /* 0x000fe200078e0a13 */
[----:B------:R-:W-:Y:S01]  /*11910*/  LOP3.LUT R0, R16, R0, RZ, 0x3c, !PT ;  /* 0x0000000010007212 */ /* 0x000fe200078e3cff */
[----:B-1----:R-:W-:Y:S01]  /*11920*/  IMAD R18, R11, 0x80, R18 ;  /* 0x000000800b127824 */ /* 0x002fe200078e0212 */
[----:B------:R-:W-:Y:S01]  /*11930*/  R2P PR, R21, 0x6 ;  /* 0x0000000615007804 */ /* 0x000fe20000000000 */
[----:B------:R-:W-:Y:S01]  /*11940*/  IMAD R15, R15, 0x200, R9 ;  /* 0x000002000f0f7824 */ /* 0x000fe200078e0209 */
[C---:B------:R-:W-:Y:S01]  /*11950*/  LOP3.LUT R20, R21.reuse, 0x1, RZ, 0xc0, !PT ;  /* 0x0000000115147812 */ /* 0x040fe200078ec0ff */
[----:B------:R-:W-:Y:S01]  /*11960*/  @P3 IMAD.HI.U32 R16, R18, c[0x0][0x4ec], RZ ;  /* 0x00013b0012103a27 */ /* 0x000fe200078e00ff */
[----:B------:R-:W-:Y:S02]  /*11970*/  SHF.R.S32.HI R10, RZ, 0x2, R10 ;  /* 0x00000002ff0a7819 */ /* 0x000fe4000001140a */
[----:B------:R-:W-:Y:S01]  /*11980*/  LOP3.LUT R2, R0, 0x7ffffe00, R2, 0xf8, !PT ;  /* 0x7ffffe0000027812 */ /* 0x000fe200078ef802 */
[----:B------:R-:W-:Y:S01]  /*11990*/  IMAD.SHL.U32 R21, R21, 0x40, RZ ;  /* 0x0000004015157824 */ /* 0x000fe200078e00ff */
[----:B------:R-:W-:Y:S01]  /*119a0*/  ISETP.NE.U32.AND P4, PT, R20, 0x1, PT ;  /* 0x000000011400780c */ /* 0x000fe20003f85070 */
[----:B------:R-:W-:Y:S01]  /*119b0*/  IMAD.IADD R9, R9, 0x1, -R17 ;  /* 0x0000000109097824 */ /* 0x000fe200078e0a11 */
[----:B------:R-:W-:Y:S01]  /*119c0*/  F2FP.PACK_AB R144, R145, R144 ;  /* 0x000000909190723e */ /* 0x000fe200000000ff */
[----:B------:R-:W-:Y:S01]  /*119d0*/  IMAD R14, R13, c[0x0][0x498], RZ ;  /* 0x000126000d0e7a24 */ /* 0x000fe200078e02ff */
[----:B------:R-:W-:Y:S01]  /*119e0*/  LOP3.LUT R21, R21, 0x1c0, RZ, 0xc0, !PT ;  /* 0x000001c015157812 */ /* 0x000fe200078ec0ff */
[----:B------:R-:W-:Y:S01]  /*119f0*/  IMAD.MOV.U32 R17, RZ, RZ, R18 ;  /* 0x000000ffff117224 */ /* 0x000fe200078e0012 */
[----:B------:R-:W-:Y:S01]  /*11a00*/  @P3 SHF.R.U32.HI R17, RZ, c[0x0][0x4f0], R16 ;  /* 0x00013c00ff113a19 */ /* 0x000fe20000011610 */
[----:B------:R-:W-:Y:S01]  /*11a10*/  IMAD R13, R13, c[0x0][0x3f0], RZ ;  /* 0x0000fc000d0d7a24 */ /* 0x000fe200078e02ff */
[----:B------:R-:W-:Y:S01]  /*11a20*/  LEA.HI R21, R21, R21, RZ, 0x1d ;  /* 0x0000001515157211 */ /* 0x000fe200078fe8ff */
[----:B------:R-:W-:Y:S01]  /*11a30*/  IMAD R10, R19, 0x10, R10 ;  /* 0x00000010130a7824 */ /* 0x000fe200078e020a */
[----:B------:R-:W-:Y:S01]  /*11a40*/  SHF.R.S32.HI R0, RZ, 0x1f, R17 ;  /* 0x0000001fff007819 */ /* 0x000fe20000011411 */
[C---:B------:R-:W-:Y:S01]  /*11a50*/  IMAD R14, R22.reuse, c[0x0][0x49c], R14 ;  /* 0x00012700160e7a24 */ /* 0x040fe200078e020e */
[----:B------:R-:W-:Y:S01]  /*11a60*/  F2FP.PACK_AB R146, R147, R146 ;  /* 0x000000929392723e */ /* 0x000fe200000000ff */
[C---:B------:R-:W-:Y:S01]  /*11a70*/  IMAD R13, R22.reuse, c[0x0][0x3f4], R13 ;  /* 0x0000fd00160d7a24 */ /* 0x040fe200078e020d */
[----:B------:R-:W-:Y:S01]  /*11a80*/  F2FP.PACK_AB R148, R149, R148 ;  /* 0x000000949594723e */ /* 0x000fe200000000ff */
[----:B------:R-:W-:Y:S01]  /*11a90*/  IMAD.WIDE.U32 R22, R22, c[0x0][0x3f0], R26 ;  /* 0x0000fc0016167a25 */ /* 0x000fe200078e001a */
[----:B------:R-:W-:-:S02]  /*11aa0*/  F2FP.PACK_AB R150, R151, R150 ;  /* 0x000000969796723e */ /* 0x000fc400000000ff */
[----:B------:R-:W-:Y:S01]  /*11ab0*/  F2FP.PACK_AB R152, R153, R152 ;  /* 0x000000989998723e */ /* 0x000fe200000000ff */
[--C-:B------:R-:W-:Y:S01]  /*11ac0*/  IMAD R9, R9, 0x8, R10.reuse ;  /* 0x0000000809097824 */ /* 0x100fe200078e020a */
[----:B------:R-:W-:Y:S01]  /*11ad0*/  F2FP.PACK_AB R154, R155, R154 ;  /* 0x0000009a9b9a723e */ /* 0x000fe200000000ff */
[----:B------:R-:W-:Y:S01]  /*11ae0*/  IMAD.IADD R23, R23, 0x1, R13 ;  /* 0x0000000117177824 */ /* 0x000fe200078e020d */
[----:B------:R-:W-:Y:S01]  /*11af0*/  F2FP.PACK_AB R28, R29, R28 ;  /* 0x0000001c1d1c723e */ /* 0x000fe200000000ff */
[----:B------:R-:W-:Y:S01]  /*11b00*/  IMAD R0, R0, c[0x0][0x3e0], RZ ;  /* 0x0000f80000007a24 */ /* 0x000fe200078e02ff */
[----:B------:R-:W-:Y:S01]  /*11b10*/  F2FP.PACK_AB R30, R31, R30 ;  /* 0x0000001e1f1e723e */ /* 0x000fe200000000ff */
[----:B------:R-:W-:Y:S01]  /*11b20*/  IMAD.U32 R15, R15, 0x2, R21 ;  /* 0x000000020f0f7824 */ /* 0x000fe200078e0015 */
[----:B------:R-:W-:Y:S01]  /*11b30*/  F2FP.PACK_AB R32, R33, R32 ;  /* 0x000000202120723e */ /* 0x000fe200000000ff */
[----:B------:R-:W-:Y:S01]  /*11b40*/  IMAD R9, R11, 0x80, R9 ;  /* 0x000000800b097824 */ /* 0x000fe200078e0209 */
[----:B------:R-:W-:Y:S01]  /*11b50*/  F2FP.PACK_AB R34, R35, R34 ;  /* 0x000000222322723e */ /* 0x000fe200000000ff */
[----:B------:R-:W-:Y:S01]  /*11b60*/  IMAD.MOV R13, RZ, RZ, -R17 ;  /* 0x000000ffff0d7224 */ /* 0x000fe200078e0a11 */
[----:B------:R-:W-:Y:S01]  /*11b70*/  F2FP.PACK_AB R36, R37, R36 ;  /* 0x000000242524723e */ /* 0x000fe200000000ff */
[----:B------:R-:W-:Y:S01]  /*11b80*/  IMAD R10, R11, 0x80, R10 ;  /* 0x000000800b0a7824 */ /* 0x000fe200078e020a */
[----:B------:R-:W-:Y:S01]  /*11b90*/  F2FP.PACK_AB R38, R39, R38 ;  /* 0x000000262726723e */ /* 0x000fe200000000ff */
[----:B------:R-:W-:Y:S01]  /*11ba0*/  IMAD.WIDE.U32 R22, R17, c[0x0][0x3e0], R22 ;  /* 0x0000f80011167a25 */ /* 0x000fe200078e0016 */
[----:B------:R-:W-:-:S02]  /*11bb0*/  F2FP.PACK_AB R40, R41, R40 ;  /* 0x000000282928723e */ /* 0x000fc400000000ff */
[CC--:B------:R-:W-:Y:S01]  /*11bc0*/  ISETP.GE.OR P6, PT, R10.reuse, R12.reuse, P0 ;  /* 0x0000000c0a00720c */ /* 0x0c0fe200007c6670 */
[----:B------:R-:W-:Y:S01]  /*11bd0*/  IMAD R0, R17, c[0x0][0x3e4], R0 ;  /* 0x0000f90011007a24 */ /* 0x000fe200078e0200 */
[----:B------:R-:W-:Y:S01]  /*11be0*/  IADD3 R10, R10, 0x8, RZ ;  /* 0x000000080a0a7810 */ /* 0x000fe20007ffe0ff */
[----:B------:R-:W-:Y:S01]  /*11bf0*/  IMAD.SHL.U32 R17, R15, 0x2, RZ ;  /* 0x000000020f117824 */ /* 0x000fe200078e00ff */
[----:B------:R-:W-:Y:S01]  /*11c00*/  BAR.SYNC.DEFER_BLOCKING 0x1, 0x100 ;  /* 0x0044000000007b1d */ /* 0x000fe20000010000 */
[----:B------:R-:W-:Y:S01]  /*11c10*/  @P3 IMAD.HI.U32 R15, R9, c[0x0][0x4ec], RZ ;  /* 0x00013b00090f3a27 */ /* 0x000fe200078e00ff */
[----:B------:R-:W-:Y:S02]  /*11c20*/  ISETP.GE.OR P5, PT, R10, R12, P0 ;  /* 0x0000000c0a00720c */ /* 0x000fe400007a6670 */
[----:B------:R-:W-:Y:S01]  /*11c30*/  IADD3 R10, R17, 0x70, RZ ;  /* 0x00000070110a7810 */ /* 0x000fe20007ffe0ff */
[----:B------:R-:W-:Y:S01]  /*11c40*/  IMAD.MOV.U32 R16, RZ, RZ, R9 ;  /* 0x000000ffff107224 */ /* 0x000fe200078e0009 */
[----:B------:R-:W-:Y:S01]  /*11c50*/  @P3 SHF.R.U32.HI R16, RZ, c[0x0][0x4f0], R15 ;  /* 0x00013c00ff103a19 */ /* 0x000fe2000001160f */
[----:B------:R-:W-:Y:S01]  /*11c60*/  IMAD R13, R13, c[0x0][0x4e8], R18 ;  /* 0x00013a000d0d7a24 */ /* 0x000fe200078e0212 */
[----:B------:R-:W-:Y:S01]  /*11c70*/  IADD3 R15, R17, 0x80, RZ ;  /* 0x00000080110f7810 */ /* 0x000fe20007ffe0ff */
[----:B------:R-:W-:Y:S01]  /*11c80*/  IMAD.IADD R23, R23, 0x1, R0 ;  /* 0x0000000117177824 */ /* 0x000fe200078e0200 */
[----:B------:R-:W-:-:S02]  /*11c90*/  SHF.R.S32.HI R0, RZ, 0x1f, R16 ;  /* 0x0000001fff007819 */ /* 0x000fc40000011410 */
[----:B------:R-:W-:Y:S01]  /*11ca0*/  IADD3 R18, P0, R16, R24, RZ ;  /* 0x0000001810127210 */ /* 0x000fe20007f1e0ff */
[----:B------:R-:W-:Y:S01]  /*11cb0*/  IMAD.WIDE.U32 R22, R13, c[0x0][0x3d8], R22 ;  /* 0x0000f6000d167a25 */ /* 0x000fe200078e0016 */
[----:B------:R-:W-:Y:S02]  /*11cc0*/  @P4 IADD3 R10, R15, 0x10, RZ ;  /* 0x000000100f0a4810 */ /* 0x000fe40007ffe0ff */
[----:B------:R-:W-:Y:S01]  /*11cd0*/  IADD3.X R19, R0, R25, R14, P0, !PT ;  /* 0x0000001900137210 */ /* 0x000fe200007fe40e */
[----:B------:R-:W-:Y:S01]  /*11ce0*/  IMAD.MOV R15, RZ, RZ, -R16 ;  /* 0x000000ffff0f7224 */ /* 0x000fe200078e0a10 */
[----:B------:R-:W-:Y:S01]  /*11cf0*/  SHF.R.S32.HI R14, RZ, 0x1f, R13 ;  /* 0x0000001fff0e7819 */ /* 0x000fe2000001140d */
[----:B------:R-:W-:Y:S01]  /*11d00*/  IMAD.MOV.U32 R0, RZ, RZ, 0x20 ;  /* 0x00000020ff007424 */ /* 0x000fe200078e00ff */
[----:B------:R-:W-:Y:S01]  /*11d10*/  F2FP.PACK_AB R42, R43, R42 ;  /* 0x0000002a2b2a723e */ /* 0x000fe200000000ff */
[----:B------:R-:W-:Y:S01]  /*11d20*/  IMAD R16, R15, c[0x0][0x4e8], R9 ;  /* 0x00013a000f107a24 */ /* 0x000fe200078e0209 */
[----:B------:R-:W-:Y:S01]  /*11d30*/  F2FP.PACK_AB R44, R45, R44 ;  /* 0x0000002c2d2c723e */ /* 0x000fe200000000ff */
[----:B------:R-:W-:Y:S01]  /*11d40*/  IMAD R14, R14, c[0x0][0x3d8], RZ ;  /* 0x0000f6000e0e7a24 */ /* 0x000fe200078e02ff */
[----:B------:R-:W-:Y:S01]  /*11d50*/  SEL R0, R0, 0xffffffe0, !P1 ;  /* 0xffffffe000007807 */ /* 0x000fe20004800000 */
[----:B------:R-:W-:Y:S01]  /*11d60*/  IMAD.MOV.U32 R9, RZ, RZ, 0x40 ;  /* 0x00000040ff097424 */ /* 0x000fe200078e00ff */
[----:B------:R-:W-:Y:S01]  /*11d70*/  STS [R17+0x80], R132 ;  /* 0x0000808411007388 */ /* 0x000fe20000000800 */
[----:B------:R-:W-:Y:S01]  /*11d80*/  IMAD R14, R13, c[0x0][0x3dc], R14 ;  /* 0x0000f7000d0e7a24 */ /* 0x000fe200078e020e */
[----:B------:R-:W-:Y:S01]  /*11d90*/  SHF.R.S32.HI R13, RZ, 0x1f, R16 ;  /* 0x0000001fff0d7819 */ /* 0x000fe20000011410 */
[----:B------:R-:W-:Y:S01]  /*11da0*/  IMAD.IADD R15, R17, 0x1, R0 ;  /* 0x00000001110f7824 */ /* 0x000fe200078e0200 */
[----:B------:R-:W-:Y:S01]  /*11db0*/  SEL R9, R9, 0xffffffc0, !P2 ;  /* 0xffffffc009097807 */ /* 0x000fe20005000000 */
[----:B------:R-:W-:Y:S01]  /*11dc0*/  IMAD.IADD R0, R0, 0x1, R10 ;  /* 0x0000000100007824 */ /* 0x000fe200078e020a */
[----:B------:R-:W-:Y:S01]  /*11dd0*/  STS [R17+0x480], R134 ;  /* 0x0004808611007388 */ /* 0x000fe20000000800 */
[----:B------:R-:W-:Y:S01]  /*11de0*/  IMAD R13, R13, c[0x0][0x488], RZ ;  /* 0x000122000d0d7a24 */ /* 0x000fe200078e02ff */
[----:B------:R-:W-:Y:S01]  /*11df0*/  F2FP.PACK_AB R46, R47, R46 ;  /* 0x0000002e2f2e723e */ /* 0x000fe200000000ff */
[----:B------:R-:W-:Y:S01]  /*11e00*/  IMAD.IADD R20, R17, 0x1, R9 ;  /* 0x0000000111147824 */ /* 0x000fe200078e0209 */
[----:B------:R-:W-:Y:S01]  /*11e10*/  STS [R10], R136 ;  /* 0x000000880a007388 */ /* 0x000fe20000000800 */
[----:B------:R-:W-:Y:S01]  /*11e20*/  IMAD.WIDE.U32 R18, R16, c[0x0][0x488], R18 ;  /* 0x0001220010127a25 */ /* 0x000fe200078e0012 */
[----:B------:R-:W-:-:S02]  /*11e30*/  F2FP.PACK_AB R48, R49, R48 ;  /* 0x000000303130723e */ /* 0x000fc400000000ff */
[----:B------:R-:W-:Y:S01]  /*11e40*/  STS [R10+0x400], R138 ;  /* 0x0004008a0a007388 */ /* 0x000fe20000000800 */
[----:B------:R-:W-:Y:S01]  /*11e50*/  IMAD R13, R16, c[0x0][0x48c], R13 ;  /* 0x00012300100d7a24 */ /* 0x000fe200078e020d */
[----:B------:R-:W-:Y:S01]  /*11e60*/  F2FP.PACK_AB R50, R51, R50 ;  /* 0x000000323332723e */ /* 0x000fe200000000ff */
[C---:B------:R-:W-:Y:S01]  /*11e70*/  IMAD.IADD R16, R9.reuse, 0x1, R10 ;  /* 0x0000000109107824 */ /* 0x040fe200078e020a */
[----:B------:R-:W-:Y:S01]  /*11e80*/  STS [R15+0x80], R140 ;  /* 0x0000808c0f007388 */ /* 0x000fe20000000800 */
[----:B------:R-:W-:Y:S01]  /*11e90*/  IMAD.IADD R24, R9, 0x1, R15 ;  /* 0x0000000109187824 */ /* 0x000fe200078e020f */
[----:B------:R-:W-:Y:S01]  /*11ea0*/  F2FP.PACK_AB R52, R53, R52 ;  /* 0x000000343534723e */ /* 0x000fe200000000ff */
[----:B------:R-:W-:Y:S01]  /*11eb0*/  IMAD.IADD R9, R0, 0x1, R9 ;  /* 0x0000000100097824 */ /* 0x000fe200078e0209 */
[----:B------:R-:W-:Y:S01]  /*11ec0*/  STS [R15+0x480], R142 ;  /* 0x0004808e0f007388 */ /* 0x000fe20000000800 */
[----:B------:R-:W-:Y:S01]  /*11ed0*/  F2FP.PACK_AB R54, R55, R54 ;  /* 0x000000363736723e */ /* 0x000fe200000000ff */
[----:B------:R-:W-:Y:S01]  /*11ee0*/  IMAD.IADD R13, R19, 0x1, R13 ;  /* 0x00000001130d7824 */ /* 0x000fe200078e020d */
        /* <DEDUP_REMOVED lines=14> */
[----:B------:R-:W-:Y:S01]  /*11fd0*/  F2FP.PACK_AB R74, R75, R74 ;  /* 0x0000004a4b4a723e */ /* 0x000fe200000000ff */
[----:B------:R-:W-:Y:S01]  /*11fe0*/  IMAD R75, R11, 0x80, R4 ;  /* 0x000000800b4b7824 */ /* 0x000fe200078e0204 */
        /* <DEDUP_REMOVED lines=33> */
[----:B------:R-:W-:Y:S01]  /*12200*/  LEA R21, P0, R18, c[0x0][0x450], 0x2 ;  /* 0x0001140012157a11 */ /* 0x000fe200078010ff */
        /* <DEDUP_REMOVED lines=10> */
[----:B------:R-:W-:-:S03]  /*122b0*/  LEA.HI.X R13, R18, c[0x0][0x454], R13, 0x2, P0 ;  /* 0x00011500120d7a11 */ /* 0x000fc600000f140d */
        /* <DEDUP_REMOVED lines=35> */
[----:B------:R-:W-:Y:S01]  /*124f0*/  STS [R24+0xc480], R126 ;  /* 0x00c4807e18007388 */ /* 0x000fe20000000800 */
[----:B-1----:R-:W-:-:S03]  /*12500*/  LEA R0, P0, R22, c[0x0][0x380], 0x1 ;  /* 0x0000e00016007a11 */ /* 0x002fc600078008ff */
[----:B------:R-:W-:Y:S04]  /*12510*/  STS [R9+0xc000], R6 ;  /* 0x00c0000609007388 */ /* 0x000fe80000000800 */
[----:B------:R1:W-:Y:S04]  /*12520*/  STS [R9+0xc400], R5 ;  /* 0x00c4000509007388 */ /* 0x0003e80000000800 */
[----:B------:R-:W-:Y:S04]  /*12530*/  SHFL.IDX PT, R18, R21, RZ, 0x1c1f ;  /* 0x001c1fff15127589 */ /* 0x000fe800000e0000 */
[----:B------:R-:W2:Y:S04]  /*12540*/  SHFL.IDX PT, R19, R13, RZ, 0x1c1f ;  /* 0x001c1fff0d137589 */ /* 0x000ea800000e0000 */
[----:B------:R-:W-:Y:S06]  /*12550*/  BAR.SYNC.DEFER_BLOCKING 0x1, 0x100 ;  /* 0x0044000000007b1d */ /* 0x000fec0000010000 */
[----:B------:R-:W-:Y:S04]  /*12560*/  SHFL.IDX PT, R26, R21, 0x1, 0x1c1f ;  /* 0x003c1f00151a7f89 */ /* 0x000fe800000e0000 */
[----:B------:R-:W3:Y:S01]  /*12570*/  SHFL.IDX PT, R27, R13, 0x1, 0x1c1f ;  /* 0x003c1f000d1b7f89 */ /* 0x000ee200000e0000 */
[----:B-1----:R-:W-:-:S03]  /*12580*/  IMAD.SHL.U32 R5, R2, 0x2, RZ ;  /* 0x0000000202057824 */ /* 0x002fc600078e00ff */
[----:B------:R1:W4:Y:S01]  /*12590*/  SHFL.IDX PT, R76, R0, RZ, 0x181f ;  /* 0x00181fff004c7589 */ /* 0x00032200000e0000 */
[----:B------:R-:W-:-:S05]  /*125a0*/  IMAD.IADD R2, R23, 0x1, R14 ;  /* 0x0000000117027824 */ /* 0x000fca00078e020e */
[----:B------:R-:W-:Y:S02]  /*125b0*/  LEA.HI.X R2, R22, c[0x0][0x384], R2, 0x1, P0 ;  /* 0x0000e10016027a11 */ /* 0x000fe400000f0c02 */
[----:B------:R-:W-:Y:S01]  /*125c0*/  ISETP.GE.AND P0, PT, R75, R12, PT ;  /* 0x0000000c4b00720c */ /* 0x000fe20003f06270 */
[----:B--2---:R1:W-:Y:S04]  /*125d0*/  @!P6 ST.E [R18.64], R7 ;  /* 0x000000071200e985 */ /* 0x0043e8000c101912 */
[----:B------:R1:W2:Y:S04]  /*125e0*/  SHFL.IDX PT, R77, R2, RZ, 0x181f ;  /* 0x00181fff024d7589 */ /* 0x0002a800000e0000 */
[----:B---3--:R1:W-:Y:S04]  /*125f0*/  @!P5 ST.E [R26.64], R8 ;  /* 0x000000081a00d985 */ /* 0x0083e8000c101912 */
[----:B------:R1:W3:Y:S04]  /*12600*/  LDS.128 R64, [R5+0x1080] ;  /* 0x0010800005407984 */ /* 0x0002e80000000c00 */
        /* <DEDUP_REMOVED lines=10> */
[----:B------:R1:W1:Y:S01]  /*126b0*/  LDS.128 R16, [R5+0xf080] ;  /* 0x00f0800005107984 */ /* 0x0002620000000c00 */
[----:B------:R-:W-:Y:S05]  /*126c0*/  @P0 BRA `(.L_x_224) ;  /* 0x000001c000000947 */ /* 0x000fea0003800000 */
[----:B--234-:R-:W2:Y:S01]  /*126d0*/  LDS.128 R68, [R5+0x80] ;  /* 0x0000800005447984 */ /* 0x01cea20000000c00 */
[----:B------:R-:W-:-:S02]  /*126e0*/  IADD3 R74, R3, 0x40, RZ ;  /* 0x00000040034a7810 */ /* 0x000fc40007ffe0ff */
[C---:B------:R-:W-:Y:S01]  /*126f0*/  IADD3 R72, R3.reuse, 0x80, RZ ;  /* 0x0000008003487810 */ /* 0x040fe20007ffe0ff */
[----:B------:R-:W3:Y:S01]  /*12700*/  LDS.128 R20, [R5+0x4080] ;  /* 0x0040800005147984 */ /* 0x000ee20000000c00 */
[C---:B------:R-:W-:Y:S02]  /*12710*/  IADD3 R14, R3.reuse, 0xc0, RZ ;  /* 0x000000c0030e7810 */ /* 0x040fe40007ffe0ff */
[----:B------:R-:W-:Y:S01]  /*12720*/  ISETP.GE.AND P2, PT, R74, c[0x0][0x3c8], PT ;  /* 0x0000f2004a007a0c */ /* 0x000fe20003f46270 */
[----:B-1----:R-:W1:Y:S01]  /*12730*/  LDS.128 R8, [R5+0x8080] ;  /* 0x0080800005087984 */ /* 0x002e620000000c00 */
[----:B------:R-:W-:Y:S02]  /*12740*/  ISETP.GE.AND P1, PT, R72, c[0x0][0x3c8], PT ;  /* 0x0000f20048007a0c */ /* 0x000fe40003f26270 */
[----:B------:R-:W-:Y:S01]  /*12750*/  ISETP.GE.AND P0, PT, R14, c[0x0][0x3c8], PT ;  /* 0x0000f2000e007a0c */ /* 0x000fe20003f06270 */
[----:B------:R-:W4:Y:S01]  /*12760*/  LDS.128 R4, [R5+0xc080] ;  /* 0x00c0800005047984 */ /* 0x000f220000000c00 */
[----:B------:R-:W-:-:S07]  /*12770*/  ISETP.GE.AND P3, PT, R3, c[0x0][0x3c8], PT ;  /* 0x0000f20003007a0c */ /* 0x000fce0003f66270 */
[----:B------:R-:W-:Y:S02]  /*12780*/  @!P2 SHF.R.S32.HI R73, RZ, 0x1f, R74 ;  /* 0x0000001fff49a819 */ /* 0x000fe4000001144a */
[----:B------:R-:W-:Y:S02]  /*12790*/  @!P1 SHF.R.S32.HI R15, RZ, 0x1f, R72 ;  /* 0x0000001fff0f9819 */ /* 0x000fe40000011448 */
[----:B------:R-:W-:Y:S02]  /*127a0*/  @!P0 SHF.R.S32.HI R13, RZ, 0x1f, R14 ;  /* 0x0000001fff0d8819 */ /* 0x000fe4000001140e */
[----:B------:R-:W-:Y:S01]  /*127b0*/  @!P2 LEA.HI R73, R73, R74, RZ, 0x3 ;  /* 0x0000004a4949a211 */ /* 0x000fe200078f18ff */
[----:B------:R-:W-:Y:S01]  /*127c0*/  @!P3 IMAD.WIDE R78, R3, 0x2, R76 ;  /* 0x00000002034eb825 */ /* 0x000fe200078e024c */
[----:B------:R-:W-:Y:S02]  /*127d0*/  @!P1 LEA.HI R15, R15, R72, RZ, 0x3 ;  /* 0x000000480f0f9211 */ /* 0x000fe400078f18ff */
[----:B------:R-:W-:-:S02]  /*127e0*/  @!P0 LEA.HI R13, R13, R14, RZ, 0x3 ;  /* 0x0000000e0d0d8211 */ /* 0x000fc400078f18ff */
[----:B------:R-:W-:Y:S02]  /*127f0*/  @!P2 LOP3.LUT R73, R73, 0xfffffff8, RZ, 0xc0, !PT ;  /* 0xfffffff84949a812 */ /* 0x000fe400078ec0ff */
[----:B------:R-:W-:Y:S02]  /*12800*/  @!P1 LOP3.LUT R15, R15, 0xfffffff8, RZ, 0xc0, !PT ;  /* 0xfffffff80f0f9812 */ /* 0x000fe400078ec0ff */
[----:B------:R-:W-:Y:S01]  /*12810*/  @!P0 LOP3.LUT R13, R13, 0xfffffff8, RZ, 0xc0, !PT ;  /* 0xfffffff80d0d8812 */ /* 0x000fe200078ec0ff */
[--C-:B------:R-:W-:Y:S01]  /*12820*/  @!P2 IMAD.WIDE R72, R73, 0x2, R76.reuse ;  /* 0x000000024948a825 */ /* 0x100fe200078e024c */
[----:B--2---:R2:W-:Y:S03]  /*12830*/  @!P3 ST.E.128 [R78.64], R68 ;  /* 0x000000444e00b985 */ /* 0x0045e6000c101d12 */
[--C-:B------:R-:W-:Y:S01]  /*12840*/  @!P1 IMAD.WIDE R14, R15, 0x2, R76.reuse ;  /* 0x000000020f0e9825 */ /* 0x100fe200078e024c */
[----:B---3--:R2:W-:Y:S03]  /*12850*/  @!P2 ST.E.128 [R72.64], R20 ;  /* 0x000000144800a985 */ /* 0x0085e6000c101d12 */
[----:B------:R-:W-:Y:S01]  /*12860*/  @!P0 IMAD.WIDE R76, R13, 0x2, R76 ;  /* 0x000000020d4c8825 */ /* 0x000fe200078e024c */
[----:B-1----:R2:W-:Y:S04]  /*12870*/  @!P1 ST.E.128 [R14.64], R8 ;  /* 0x000000080e009985 */ /* 0x0025e8000c101d12 */
[----:B----4-:R2:W-:Y:S02]  /*12880*/  @!P0 ST.E.128 [R76.64], R4 ;  /* 0x000000044c008985 */ /* 0x0105e4000c101d12 */
.L_x_224:
[----:B--234-:R-:W-:Y:S05]  /*12890*/  BSYNC B0 ;  /* 0x0000000000007941 */ /* 0x01cfea0003800000 */
.L_x_223:
[----:B------:R-:W-:Y:S01]  /*128a0*/  IADD3 R4, R75, 0x20, RZ ;  /* 0x000000204b047810 */ /* 0x000fe20007ffe0ff */
[----:B------:R2:W3:Y:S01]  /*128b0*/  SHFL.IDX PT, R11, R2, 0x1, 0x181f ;  /* 0x00381f00020b7f89 */ /* 0x0004e200000e0000 */
[----:B------:R-:W-:Y:S02]  /*128c0*/  BSSY B0, `(.L_x_225) ;  /* 0x000001c000007945 */ /* 0x000fe40003800000 */
[----:B------:R-:W-:Y:S01]  /*128d0*/  ISETP.GE.AND P0, PT, R4, R12, PT ;  /* 0x0000000c0400720c */ /* 0x000fe20003f06270 */
[----:B------:R2:W4:-:S12]  /*128e0*/  SHFL.IDX PT, R10, R0, 0x1, 0x181f ;  /* 0x00381f00000a7f89 */ /* 0x00051800000e0000 */
[----:B------:R-:W-:Y:S05]  /*128f0*/  @P0 BRA `(.L_x_226) ;  /* 0x0000018000000947 */ /* 0x000fea0003800000 */
[C---:B------:R-:W-:Y:S02]  /*12900*/  IADD3 R9, R3.reuse, 0x40, RZ ;  /* 0x0000004003097810 */ /* 0x040fe40007ffe0ff */
[C---:B-1----:R-:W-:Y:S02]  /*12910*/  IADD3 R7, R3.reuse, 0x80, RZ ;  /* 0x0000008003077810 */ /* 0x042fe40007ffe0ff */
        /* <DEDUP_REMOVED lines=22> */
.L_x_226:
[----:B------:R-:W-:Y:S05]  /*12a80*/  BSYNC B0 ;  /* 0x0000000000007941 */ /* 0x000fea0003800000 */
.L_x_225:
[----:B-1----:R-:W-:Y:S01]  /*12a90*/  IADD3 R4, R75, 0x40, RZ ;  /* 0x000000404b047810 */ /* 0x002fe20007ffe0ff */
[----:B---3--:R1:W3:Y:S01]  /*12aa0*/  SHFL.IDX PT, R11, R2, 0x2, 0x181f ;  /* 0x00581f00020b7f89 */ /* 0x0082e200000e0000 */
[----:B------:R-:W-:Y:S02]  /*12ab0*/  BSSY B0, `(.L_x_227) ;  /* 0x000001c000007945 */ /* 0x000fe40003800000 */
[----:B------:R-:W-:Y:S01]  /*12ac0*/  ISETP.GE.AND P0, PT, R4, R12, PT ;  /* 0x0000000c0400720c */ /* 0x000fe20003f06270 */
[----:B----4-:R1:W4:-:S12]  /*12ad0*/  SHFL.IDX PT, R10, R0, 0x2, 0x181f ;  /* 0x00581f00000a7f89 */ /* 0x01031800000e0000 */
        /* <DEDUP_REMOVED lines=25> */
.L_x_228:
[----:B------:R-:W-:Y:S05]  /*12c70*/  BSYNC B0 ;  /* 0x0000000000007941 */ /* 0x000fea0003800000 */
.L_x_227:
[----:B------:R-:W-:Y:S01]  /*12c80*/  IADD3 R75, R75, 0x60, RZ ;  /* 0x000000604b4b7810 */ /* 0x000fe20007ffe0ff */
[----:B---3--:R3:W1:Y:S03]  /*12c90*/  SHFL.IDX PT, R7, R2, 0x3, 0x181f ;  /* 0x00781f0002077f89 */ /* 0x00866600000e0000 */
[----:B------:R-:W-:Y:S01]  /*12ca0*/  ISETP.GE.AND P0, PT, R75, R12, PT ;  /* 0x0000000c4b00720c */ /* 0x000fe20003f06270 */
[----:B------:R3:W2:-:S12]  /*12cb0*/  SHFL.IDX PT, R6, R0, 0x3, 0x181f ;  /* 0x00781f0000067f89 */ /* 0x00069800000e0000 */
[----:B------:R-:W-:Y:S05]  /*12cc0*/  @P0 EXIT ;  /* 0x000000000000094d */ /* 0x000fea0003800000 */
[C---:B------:R-:W-:Y:S02]  /*12cd0*/  IADD3 R5, R3.reuse, 0x40, RZ ;  /* 0x0000004003057810 */ /* 0x040fe40007ffe0ff */
[----:B-123--:R-:W-:Y:S02]  /*12ce0*/  IADD3 R2, R3, 0x80, RZ ;  /* 0x0000008003027810 */ /* 0x00efe40007ffe0ff */
[----:B------:R-:W-:Y:S02]  /*12cf0*/  ISETP.GE.AND P1, PT, R5, c[0x0][0x3c8], PT ;  /* 0x0000f20005007a0c */ /* 0x000fe40003f26270 */
[----:B------:R-:W-:Y:S02]  /*12d00*/  ISETP.GE.AND P0, PT, R2, c[0x0][0x3c8], PT ;  /* 0x0000f20002007a0c */ /* 0x000fe40003f06270 */
[----:B------:R-:W-:-:S09]  /*12d10*/  ISETP.GE.AND P2, PT, R3, c[0x0][0x3c8], PT ;  /* 0x0000f20003007a0c */ /* 0x000fd20003f46270 */
[----:B------:R-:W-:Y:S02]  /*12d20*/  @!P1 SHF.R.S32.HI R4, RZ, 0x1f, R5 ;  /* 0x0000001fff049819 */ /* 0x000fe40000011405 */
[----:B------:R-:W-:Y:S02]  /*12d30*/  @!P0 SHF.R.S32.HI R0, RZ, 0x1f, R2 ;  /* 0x0000001fff008819 */ /* 0x000fe40000011402 */
[----:B------:R-:W-:Y:S01]  /*12d40*/  @!P1 LEA.HI R4, R4, R5, RZ, 0x3 ;  /* 0x0000000504049211 */ /* 0x000fe200078f18ff */
[C-C-:B------:R-:W-:Y:S01]  /*12d50*/  @!P2 IMAD.WIDE R8, R3.reuse, 0x2, R6.reuse ;  /* 0x000000020308a825 */ /* 0x140fe200078e0206 */
[----:B------:R-:W-:Y:S02]  /*12d60*/  @!P0 LEA.HI R0, R0, R2, RZ, 0x3 ;  /* 0x0000000200008211 */ /* 0x000fe400078f18ff */
[----:B------:R-:W-:Y:S02]  /*12d70*/  @!P1 LOP3.LUT R4, R4, 0xfffffff8, RZ, 0xc0, !PT ;  /* 0xfffffff804049812 */ /* 0x000fe400078ec0ff */
[----:B------:R-:W-:Y:S01]  /*12d80*/  @!P0 LOP3.LUT R0, R0, 0xfffffff8, RZ, 0xc0, !PT ;  /* 0xfffffff800008812 */ /* 0x000fe200078ec0ff */
[----:B------:R1:W-:Y:S01]  /*12d90*/  @!P2 ST.E.128 [R8.64], R56 ;  /* 0x000000380800a985 */ /* 0x0003e2000c101d12 */
[----:B------:R-:W-:Y:S01]  /*12da0*/  IADD3 R3, R3, 0xc0, RZ ;  /* 0x000000c003037810 */ /* 0x000fe20007ffe0ff */
[----:B------:R-:W-:-:S04]  /*12db0*/  @!P1 IMAD.WIDE R4, R4, 0x2, R6 ;  /* 0x0000000204049825 */ /* 0x000fc800078e0206 */
[----:B----4-:R-:W-:Y:S01]  /*12dc0*/  @!P0 IMAD.WIDE R10, R0, 0x2, R6 ;  /* 0x00000002000a8825 */ /* 0x010fe200078e0206 */
        /* <DEDUP_REMOVED lines=10> */
.L_x_222:
[----:B------:R-:W3:Y:S01]  /*12e70*/  S2R R9, SR_TID.X ;  /* 0x0000000000097919 */ /* 0x000ee20000002100 */
[----:B------:R-:W-:Y:S03]  /*12e80*/  BSSY B0, `(.L_x_229) ;  /* 0x0000029000007945 */ /* 0x000fe60003800000 */
[----:B------:R-:W4:Y:S01]  /*12e90*/  S2R R7, SR_CTAID.Z ;  /* 0x0000000000077919 */ /* 0x000f220000002700 */
[----:B---3--:R-:W-:Y:S02]  /*12ea0*/  ISETP.GT.AND P0, PT, R9, 0x7f, PT ;  /* 0x0000007f0900780c */ /* 0x008fe40003f04270 */
[----:B-1--4-:R-:W-:-:S11]  /*12eb0*/  SHF.R.S32.HI R2, RZ, 0x1f, R7 ;  /* 0x0000001fff027819 */ /* 0x012fd60000011407 */
[----:B------:R-:W-:Y:S05]  /*12ec0*/  @P0 BRA `(.L_x_230) ;  /* 0x0000024000000947 */ /* 0x000fea0003800000 */
[----:B------:R-:W1:Y:S01]  /*12ed0*/  S2R R3, SR_CTAID.X ;  /* 0x0000000000037919 */ /* 0x000e620000002500 */
[----:B------:R-:W-:-:S05]  /*12ee0*/  MOV R4, c[0x0][0x4e8] ;  /* 0x00013a0000047a02 */ /* 0x000fca0000000f00 */
[----:B------:R-:W-:Y:S01]  /*12ef0*/  IMAD R0, R4, c[0x0][0x388], RZ ;  /* 0x0000e20004007a24 */ /* 0x000fe200078e02ff */
[----:B-1----:R-:W-:-:S04]  /*12f00*/  LEA R3, R3, R9, 0x7 ;  /* 0x0000000903037211 */ /* 0x002fc800078e38ff */
[----:B------:R-:W-:-:S13]  /*12f10*/  ISETP.GE.AND P0, PT, R3, R0, PT ;  /* 0x000000000300720c */ /* 0x000fda0003f06270 */
[----:B------:R-:W-:Y:S05]  /*12f20*/  @P0 BRA `(.L_x_230) ;  /* 0x000001e000000947 */ /* 0x000fea0003800000 */
[----:B------:R-:W-:Y:S01]  /*12f30*/  ISETP.NE.AND P0, PT, R4, 0x1, PT ;  /* 0x000000010400780c */ /* 0x000fe20003f05270 */
[----:B------:R-:W-:Y:S01]  /*12f40*/  ULDC.64 UR4, c[0x0][0x490] ;  /* 0x0001240000047ab9 */ /* 0x000fe20000000a00 */
[----:B------:R-:W-:Y:S01]  /*12f50*/  IMAD.MOV.U32 R6, RZ, RZ, R3 ;  /* 0x000000ffff067224 */ /* 0x000fe200078e0003 */
[----:B------:R-:W-:Y:S02]  /*12f60*/  UIMAD UR6, UR9, UR4, URZ ;  /* 0x00000004090672a4 */ /* 0x000fe4000f8e023f */
[----:B--2---:R-:W-:Y:S02]  /*12f70*/  UIMAD.WIDE.U32 UR12, UR11, UR4, URZ ;  /* 0x000000040b0c72a5 */ /* 0x004fe4000f8e003f */
[----:B------:R-:W-:-:S04]  /*12f80*/  UIMAD UR4, UR11, UR5, UR6 ;  /* 0x000000050b0472a4 */ /* 0x000fc8000f8e0206 */
[----:B------:R-:W-:Y:S01]  /*12f90*/  UIADD3 UR4, UR13, UR4, URZ ;  /* 0x000000040d047290 */ /* 0x000fe2000fffe03f */
[----:B------:R-:W-:Y:S01]  /*12fa0*/  MOV R4, UR12 ;  /* 0x0000000c00047c02 */ /* 0x000fe20008000f00 */
[----:B------:R-:W-:-:S04]  /*12fb0*/  @P0 IMAD.HI.U32 R0, R3, c[0x0][0x4ec], RZ ;  /* 0x00013b0003000a27 */ /* 0x000fc800078e00ff */
[----:B------:R-:W-:Y:S01]  /*12fc0*/  MOV R11, UR4 ;  /* 0x00000004000b7c02 */ /* 0x000fe20008000f00 */
[----:B------:R-:W-:Y:S01]  /*12fd0*/  IMAD.MOV.U32 R10, RZ, RZ, R4 ;  /* 0x000000ffff0a7224 */ /* 0x000fe200078e0004 */
[----:B------:R-:W-:Y:S01]  /*12fe0*/  @P0 SHF.R.U32.HI R6, RZ, c[0x0][0x4f0], R0 ;  /* 0x00013c00ff060a19 */ /* 0x000fe20000011600 */
[----:B------:R-:W-:Y:S02]  /*12ff0*/  IMAD.U32 R5, RZ, RZ, UR13 ;  /* 0x0000000dff057e24 */ /* 0x000fe4000f8e00ff */
[----:B------:R-:W-:-:S04]  /*13000*/  IMAD.WIDE.U32 R10, R7, c[0x0][0x498], R10 ;  /* 0x00012600070a7a25 */ /* 0x000fc800078e000a */
[----:B------:R-:W-:Y:S01]  /*13010*/  IMAD.MOV R0, RZ, RZ, -R6 ;  /* 0x000000ffff007224 */ /* 0x000fe200078e0a06 */
[----:B------:R-:W-:-:S03]  /*13020*/  IADD3 R10, P0, R6, R10, RZ ;  /* 0x0000000a060a7210 */ /* 0x000fc60007f1e0ff */
[----:B------:R-:W-:Y:S01]  /*13030*/  IMAD R5, R0, c[0x0][0x4e8], R3 ;  /* 0x00013a0000057a24 */ /* 0x000fe200078e0203 */
[----:B------:R-:W-:Y:S01]  /*13040*/  SHF.R.S32.HI R3, RZ, 0x1f, R6 ;  /* 0x0000001fff037819 */ /* 0x000fe20000011406 */
[----:B------:R-:W-:-:S03]  /*13050*/  IMAD R0, R2, c[0x0][0x498], RZ ;  /* 0x0001260002007a24 */ /* 0x000fc600078e02ff */
[----:B------:R-:W-:Y:S01]  /*13060*/  SHF.R.S32.HI R4, RZ, 0x1f, R5 ;  /* 0x0000001fff047819 */ /* 0x000fe20000011405 */
[----:B------:R-:W-:-:S04]  /*13070*/  IMAD R0, R7, c[0x0][0x49c], R0 ;  /* 0x0001270007007a24 */ /* 0x000fc800078e0200 */
[----:B------:R-:W-:Y:S01]  /*13080*/  IMAD R4, R4, c[0x0][0x488], RZ ;  /* 0x0001220004047a24 */ /* 0x000fe200078e02ff */
[----:B------:R-:W-:Y:S02]  /*13090*/  IADD3.X R11, R3, R11, R0, P0, !PT ;  /* 0x0000000b030b7210 */ /* 0x000fe400007fe400 */
[----:B------:R-:W-:Y:S01]  /*130a0*/  MOV R0, 0xff800000 ;  /* 0xff80000000007802 */ /* 0x000fe20000000f00 */
[C---:B------:R-:W-:Y:S02]  /*130b0*/  IMAD R4, R5.reuse, c[0x0][0x48c], R4 ;  /* 0x0001230005047a24 */ /* 0x040fe400078e0204 */
[----:B------:R-:W-:-:S05]  /*130c0*/  IMAD.WIDE.U32 R10, R5, c[0x0][0x488], R10 ;  /* 0x00012200050a7a25 */ /* 0x000fca00078e000a */
[----:B------:R-:W-:Y:S02]  /*130d0*/  IADD3 R4, R11, R4, RZ ;  /* 0x000000040b047210 */ /* 0x000fe40007ffe0ff */
[----:B------:R-:W-:-:S04]  /*130e0*/  LEA R12, P0, R10, c[0x0][0x450], 0x2 ;  /* 0x000114000a0c7a11 */ /* 0x000fc800078010ff */
[----:B------:R-:W-:-:S05]  /*130f0*/  LEA.HI.X R13, R10, c[0x0][0x454], R4, 0x2, P0 ;  /* 0x000115000a0d7a11 */ /* 0x000fca00000f1404 */
[----:B------:R1:W-:Y:S04]  /*13100*/  STG.E [R12.64], R0 ;  /* 0x000000000c007986 */ /* 0x0003e8000c101912 */
.L_x_230:
[----:B------:R-:W-:Y:S05]  /*13110*/  BSYNC B0 ;  /* 0x0000000000007941 */ /* 0x000fea0003800000 */
.L_x_229:
[----:B-1----:R-:W1:Y:S01]  /*13120*/  S2R R0, SR_CTAID.X ;  /* 0x0000000000007919 */ /* 0x002e620000002500 */
[----:B------:R-:W-:Y:S01]  /*13130*/  SHF.R.S32.HI R5, RZ, 0x1f, R9 ;  /* 0x0000001fff057819 */ /* 0x000fe20000011409 */
[----:B------:R-:W-:Y:S01]  /*13140*/  IMAD.MOV.U32 R4, RZ, RZ, c[0x0][0x4e8] ;  /* 0x00013a00ff047624 */ /* 0x000fe200078e00ff */
[----:B------:R-:W-:Y:S01]  /*13150*/  ULDC.64 UR4, c[0x0][0x3e8] ;  /* 0x0000fa0000047ab9 */ /* 0x000fe20000000a00 */
[----:B------:R-:W-:Y:S01]  /*13160*/  IMAD R2, R2, c[0x0][0x3f0], RZ ;  /* 0x0000fc0002027a24 */ /* 0x000fe200078e02ff */
[----:B------:R-:W-:Y:S01]  /*13170*/  LEA.HI R5, R5, R9, RZ, 0x3 ;  /* 0x0000000905057211 */ /* 0x000fe200078f18ff */
[----:B------:R-:W-:Y:S01]  /*13180*/  UIMAD UR9, UR9, UR4, URZ ;  /* 0x00000004090972a4 */ /* 0x000fe2000f8e023f */
[C---:B------:R-:W-:Y:S01]  /*13190*/  ISETP.NE.AND P0, PT, R4.reuse, 0x1, PT ;  /* 0x000000010400780c */ /* 0x040fe20003f05270 */
[----:B------:R-:W-:Y:S01]  /*131a0*/  UIMAD.WIDE.U32 UR6, UR11, UR4, URZ ;  /* 0x000000040b0672a5 */ /* 0x000fe2000f8e003f */
[----:B------:R-:W-:Y:S01]  /*131b0*/  LOP3.LUT R3, R5, 0xfffffff8, RZ, 0xc0, !PT ;  /* 0xfffffff805037812 */ /* 0x000fe200078ec0ff */
[----:B------:R-:W-:Y:S01]  /*131c0*/  UIMAD UR4, UR11, UR5, UR9 ;  /* 0x000000050b0472a4 */ /* 0x000fe2000f8e0209 */
[----:B------:R-:W-:Y:S01]  /*131d0*/  SHF.R.S32.HI R5, RZ, 0x3, R5 ;  /* 0x00000003ff057819 */ /* 0x000fe20000011405 */
[----:B------:R-:W-:Y:S01]  /*131e0*/  IMAD R2, R7, c[0x0][0x3f4], R2 ;  /* 0x0000fd0007027a24 */ /* 0x000fe200078e0202 */
[----:B------:R-:W-:Y:S01]  /*131f0*/  BSSY B0, `(.L_x_231) ;  /* 0x000003a000007945 */ /* 0x000fe20003800000 */
[----:B------:R-:W-:Y:S01]  /*13200*/  IMAD.IADD R9, R9, 0x1, -R3 ;  /* 0x0000000109097824 */ /* 0x000fe200078e0a03 */
[----:B------:R-:W-:Y:S01]  /*13210*/  UIADD3 UR4, UR7, UR4, URZ ;  /* 0x0000000407047290 */ /* 0x000fe2000fffe03f */
[----:B------:R-:W-:Y:S01]  /*13220*/  IMAD.U32 R11, RZ, RZ, UR7 ;  /* 0x00000007ff0b7e24 */ /* 0x000fe2000f8e00ff */
[----:B------:R-:W-:Y:S01]  /*13230*/  MOV R10, UR6 ;  /* 0x00000006000a7c02 */ /* 0x000fe20008000f00 */
[----:B------:R-:W-:Y:S01]  /*13240*/  IMAD R4, R4, c[0x0][0x388], RZ ;  /* 0x0000e20004047a24 */ /* 0x000fe200078e02ff */
[C---:B------:R-:W-:Y:S01]  /*13250*/  LEA R6, R9.reuse, R5, 0x5 ;  /* 0x0000000509067211 */ /* 0x040fe200078e28ff */
[----:B------:R-:W-:Y:S01]  /*13260*/  IMAD.SHL.U32 R9, R9, 0x8, RZ ;  /* 0x0000000809097824 */ /* 0x000fe200078e00ff */
[----:B------:R-:W-:-:S03]  /*13270*/  MOV R11, UR4 ;  /* 0x00000004000b7c02 */ /* 0x000fc60008000f00 */
[C---:B-1----:R-:W-:Y:S01]  /*13280*/  IMAD R6, R0.reuse, 0x80, R6 ;  /* 0x0000008000067824 */ /* 0x042fe200078e0206 */
[----:B------:R-:W-:Y:S01]  /*13290*/  LEA R5, R0, R5, 0x7 ;  /* 0x0000000500057211 */ /* 0x000fe200078e38ff */
[----:B------:R-:W-:-:S04]  /*132a0*/  IMAD.WIDE.U32 R10, R7, c[0x0][0x3f0], R10 ;  /* 0x0000fc00070a7a25 */ /* 0x000fc800078e000a */
[----:B------:R-:W-:-:S04]  /*132b0*/  @P0 IMAD.HI.U32 R3, R6, c[0x0][0x4ec], RZ ;  /* 0x00013b0006030a27 */ /* 0x000fc800078e00ff */
[----:B------:R-:W-:Y:S01]  /*132c0*/  IMAD.MOV.U32 R8, RZ, RZ, R6 ;  /* 0x000000ffff087224 */ /* 0x000fe200078e0006 */
[----:B------:R-:W-:Y:S01]  /*132d0*/  @P0 SHF.R.U32.HI R8, RZ, c[0x0][0x4f0], R3 ;  /* 0x00013c00ff080a19 */ /* 0x000fe20000011603 */
[----:B------:R-:W-:-:S03]  /*132e0*/  IMAD.IADD R11, R11, 0x1, R2 ;  /* 0x000000010b0b7824 */ /* 0x000fc600078e0202 */
[----:B------:R-:W-:Y:S01]  /*132f0*/  SHF.R.S32.HI R7, RZ, 0x1f, R8 ;  /* 0x0000001fff077819 */ /* 0x000fe20000011408 */
[C---:B------:R-:W-:Y:S01]  /*13300*/  IMAD.WIDE.U32 R10, R8.reuse, c[0x0][0x3e0], R10 ;  /* 0x0000f800080a7a25 */ /* 0x040fe200078e000a */
[----:B------:R-:W-:-:S03]  /*13310*/  IADD3 R3, -R8, RZ, RZ ;  /* 0x000000ff08037210 */ /* 0x000fc60007ffe1ff */
[----:B------:R-:W-:Y:S02]  /*13320*/  IMAD R7, R7, c[0x0][0x3e0], RZ ;  /* 0x0000f80007077a24 */ /* 0x000fe400078e02ff */
[----:B------:R-:W-:Y:S01]  /*13330*/  IMAD R3, R3, c[0x0][0x4e8], R6 ;  /* 0x00013a0003037a24 */ /* 0x000fe200078e0206 */
[C---:B------:R-:W-:Y:S01]  /*13340*/  IADD3 R6, R9.reuse, 0xc0, RZ ;  /* 0x000000c009067810 */ /* 0x040fe20007ffe0ff */
[----:B------:R-:W-:Y:S01]  /*13350*/  IMAD R7, R8, c[0x0][0x3e4], R7 ;  /* 0x0000f90008077a24 */ /* 0x000fe200078e0207 */
[----:B------:R-:W-:Y:S02]  /*13360*/  IADD3 R8, R9, 0x40, RZ ;  /* 0x0000004009087810 */ /* 0x000fe40007ffe0ff */
[----:B------:R-:W-:Y:S02]  /*13370*/  SHF.R.S32.HI R2, RZ, 0x1f, R3 ;  /* 0x0000001fff027819 */ /* 0x000fe40000011403 */
[----:B------:R-:W-:Y:S02]  /*13380*/  IADD3 R11, R11, R7, RZ ;  /* 0x000000070b0b7210 */ /* 0x000fe40007ffe0ff */
[----:B------:R-:W-:Y:S01]  /*13390*/  IADD3 R7, R9, 0x80, RZ ;  /* 0x0000008009077810 */ /* 0x000fe20007ffe0ff */
[----:B------:R-:W-:-:S02]  /*133a0*/  IMAD R2, R2, c[0x0][0x3d8], RZ ;  /* 0x0000f60002027a24 */ /* 0x000fc400078e02ff */
[----:B------:R-:W-:-:S04]  /*133b0*/  IMAD.WIDE.U32 R10, R3, c[0x0][0x3d8], R10 ;  /* 0x0000f600030a7a25 */ /* 0x000fc800078e000a */
[----:B------:R-:W-:-:S04]  /*133c0*/  IMAD R2, R3, c[0x0][0x3dc], R2 ;  /* 0x0000f70003027a24 */ /* 0x000fc800078e0202 */
[----:B------:R-:W-:Y:S01]  /*133d0*/  IMAD.IADD R2, R11, 0x1, R2 ;  /* 0x000000010b027824 */ /* 0x000fe200078e0202 */
[----:B------:R-:W-:-:S04]  /*133e0*/  LEA R11, P0, R10, c[0x0][0x380], 0x1 ;  /* 0x0000e0000a0b7a11 */ /* 0x000fc800078008ff */
[----:B------:R-:W-:Y:S01]  /*133f0*/  LEA.HI.X R10, R10, c[0x0][0x384], R2, 0x1, P0 ;  /* 0x0000e1000a0a7a11 */ /* 0x000fe200000f0c02 */
[----:B------:R1:W3:Y:S01]  /*13400*/  SHFL.IDX PT, R12, R11, RZ, 0x181f ;  /* 0x00181fff0b0c7589 */ /* 0x0002e200000e0000 */
[----:B------:R-:W-:-:S03]  /*13410*/  ISETP.GE.AND P0, PT, R5, R4, PT ;  /* 0x000000040500720c */ /* 0x000fc60003f06270 */
[----:B------:R1:W4:Y:S10]  /*13420*/  SHFL.IDX PT, R13, R10, RZ, 0x181f ;  /* 0x00181fff0a0d7589 */ /* 0x00033400000e0000 */
        /* <DEDUP_REMOVED lines=22> */
.L_x_232:
[----:B------:R-:W-:Y:S05]  /*13590*/  BSYNC B0 ;  /* 0x0000000000007941 */ /* 0x000fea0003800000 */
.L_x_231:
        /* <DEDUP_REMOVED lines=27> */
.L_x_234:
[----:B------:R-:W-:Y:S05]  /*13750*/  BSYNC B0 ;  /* 0x0000000000007941 */ /* 0x000fea0003800000 */
.L_x_233:
        /* <DEDUP_REMOVED lines=27> */
.L_x_236:
[----:B------:R-:W-:Y:S05]  /*13910*/  BSYNC B0 ;  /* 0x0000000000007941 */ /* 0x000fea0003800000 */
.L_x_235:
        /* <DEDUP_REMOVED lines=28> */
.L_x_172:
[----:B---3--:R-:W-:Y:S02]  /*13ae0*/  MOV R12, R11 ;  /* 0x0000000b000c7202 */ /* 0x008fe40000000f00 */
[----:B------:R-:W-:Y:S02]  /*13af0*/  MOV R14, 0x13b10 ;  /* 0x00013b10000e7802 */ /* 0x000fe40000000f00 */
[----:B------:R-:W-:Y:S05]  /*13b00*/  CALL.REL.NOINC `($__internal_0_$__cuda_sm70_shflsync_idx_p) ;  /* 0x000001b000007944 */ /* 0x000fea0003c00000 */
[----:B------:R-:W-:Y:S01]  /*13b10*/  IMAD.MOV.U32 R11, RZ, RZ, R12 ;  /* 0x000000ffff0b7224 */ /* 0x000fe200078e000c */
[----:B------:R-:W-:Y:S02]  /*13b20*/  MOV R12, R8 ;  /* 0x00000008000c7202 */ /* 0x000fe40000000f00 */
[----:B------:R-:W-:Y:S02]  /*13b30*/  MOV R14, 0x13b50 ;  /* 0x00013b50000e7802 */ /* 0x000fe40000000f00 */
[----:B-1---5:R-:W-:Y:S05]  /*13b40*/  CALL.REL.NOINC `($__internal_0_$__cuda_sm70_shflsync_idx_p) ;  /* 0x0000017000007944 */ /* 0x022fea0003c00000 */
[----:B------:R-:W-:Y:S01]  /*13b50*/  MOV R8, R12 ;  /* 0x0000000c00087202 */ /* 0x000fe20000000f00 */
[----:B-1---5:R-:W-:Y:S05]  /*13b60*/  BRA `(.L_x_237) ;  /* 0xfffee60000007947 */ /* 0x022fea000383ffff */
.L_x_188:
[----:B----4-:R-:W-:Y:S02]  /*13b70*/  MOV R14, 0x13b90 ;  /* 0x00013b90000e7802 */ /* 0x010fe40000000f00 */
[----:B-1----:R-:W-:Y:S05]  /*13b80*/  CALL.REL.NOINC `($__internal_0_$__cuda_sm70_shflsync_idx_p) ;  /* 0x0000013000007944 */ /* 0x002fea0003c00000 */
[----:B------:R-:W-:Y:S01]  /*13b90*/  MOV R14, 0x13bd0 ;  /* 0x00013bd0000e7802 */ /* 0x000fe20000000f00 */
[----:B------:R-:W-:Y:S01]  /*13ba0*/  IMAD.MOV.U32 R5, RZ, RZ, R12 ;  /* 0x000000ffff057224 */ /* 0x000fe200078e000c */
[----:B-----5:R-:W-:Y:S02]  /*13bb0*/  MOV R12, R0 ;  /* 0x00000000000c7202 */ /* 0x020fe40000000f00 */
[----:B-1----:R-:W-:Y:S05]  /*13bc0*/  CALL.REL.NOINC `($__internal_0_$__cuda_sm70_shflsync_idx_p) ;  /* 0x000000f000007944 */ /* 0x002fea0003c00000 */
[----:B-1---5:R-:W-:-:S05]  /*13bd0*/  BRA `(.L_x_238) ;  /* 0xffff215000007947 */ /* 0x022fca000383ffff */
.L_x_205:
[----:B---3--:R-:W-:Y:S02]  /*13be0*/  MOV R14, 0x13c00 ;  /* 0x00013c00000e7802 */ /* 0x008fe40000000f00 */
[----:B-1----:R-:W-:Y:S05]  /*13bf0*/  CALL.REL.NOINC `($__internal_0_$__cuda_sm70_shflsync_idx_p) ;  /* 0x000000c000007944 */ /* 0x002fea0003c00000 */
[----:B------:R-:W-:Y:S01]  /*13c00*/  MOV R14, 0x13c40 ;  /* 0x00013c40000e7802 */ /* 0x000fe20000000f00 */
[----:B------:R-:W-:Y:S01]  /*13c10*/  IMAD.MOV.U32 R7, RZ, RZ, R12 ;  /* 0x000000ffff077224 */ /* 0x000fe200078e000c */
[----:B------:R-:W-:Y:S02]  /*13c20*/  MOV R12, R6 ;  /* 0x00000006000c7202 */ /* 0x000fe40000000f00 */
[----:B-1---5:R-:W-:Y:S05]  /*13c30*/  CALL.REL.NOINC `($__internal_0_$__cuda_sm70_shflsync_idx_p) ;  /* 0x0000008000007944 */ /* 0x022fea0003c00000 */
[----:B-1---5:R-:W-:-:S05]  /*13c40*/  BRA `(.L_x_239) ;  /* 0xffff62e000007947 */ /* 0x022fca000383ffff */
.L_x_211:
[----:B-1----:R-:W-:Y:S02]  /*13c50*/  MOV R14, 0x13c70 ;  /* 0x00013c70000e7802 */ /* 0x002fe40000000f00 */
[----:B------:R-:W-:Y:S05]  /*13c60*/  CALL.REL.NOINC `($__internal_0_$__cuda_sm70_shflsync_idx_p) ;  /* 0x0000005000007944 */ /* 0x000fea0003c00000 */
[----:B------:R-:W-:Y:S01]  /*13c70*/  MOV R14, 0x13cb0 ;  /* 0x00013cb0000e7802 */ /* 0x000fe20000000f00 */
[----:B------:R-:W-:Y:S01]  /*13c80*/  IMAD.MOV.U32 R5, RZ, RZ, R12 ;  /* 0x000000ffff057224 */ /* 0x000fe200078e000c */
[----:B------:R-:W-:Y:S02]  /*13c90*/  MOV R12, R4 ;  /* 0x00000004000c7202 */ /* 0x000fe40000000f00 */
[----:B-1---5:R-:W-:Y:S05]  /*13ca0*/  CALL.REL.NOINC `($__internal_0_$__cuda_sm70_shflsync_idx_p) ;  /* 0x0000001000007944 */ /* 0x022fea0003c00000 */
[----:B-1---5:R-:W-:-:S05]  /*13cb0*/  BRA `(.L_x_240) ;  /* 0xffff948000007947 */ /* 0x022fca000383ffff */
        .weak           $__internal_0_$__cuda_sm70_shflsync_idx_p
        .type           $__internal_0_$__cuda_sm70_shflsync_idx_p,@function
        .size           $__internal_0_$__cuda_sm70_shflsync_idx_p,(.L_x_3535 - $__internal_0_$__cuda_sm70_shflsync_idx_p)
$__internal_0_$__cuda_sm70_shflsync_idx_p:
[----:B------:R1:W-:Y:S01]  /*13cc0*/  STL [R1+0x60], R0 ;  /* 0x0000600001007387 */ /* 0x0003e20000100800 */
[----:B------:R-:W-:Y:S01]  /*13cd0*/  IMAD.MOV.U32 R15, RZ, RZ, 0x181f ;  /* 0x0000181fff0f7424 */ /* 0x000fe200078e00ff */
[----:B------:R-:W-:Y:S01]  /*13ce0*/  MOV R13, 0x1 ;  /* 0x00000001000d7802 */ /* 0x000fe20000000f00 */
[----:B-1----:R-:W-:-:S04]  /*13cf0*/  IMAD.MOV.U32 R0, RZ, RZ, -0x1 ;  /* 0xffffffffff007424 */ /* 0x002fc800078e00ff */
[----:B------:R-:W-:Y:S04]  /*13d00*/  WARPSYNC R0 ;  /* 0x0000000000007348 */ /* 0x000fe80003800000 */
[----:B------:R1:W2:Y:S04]  /*13d10*/  SHFL.IDX PT, R12, R12, R13, R15 ;  /* 0x0000000d0c0c7389 */ /* 0x0002a800000e000f */
[----:B-1----:R1:W5:Y:S01]  /*13d20*/  LDL.LU R0, [R1+0x60] ;  /* 0x0000600001007983 */ /* 0x0023620000300800 */
[----:B------:R-:W-:-:S04]  /*13d30*/  MOV R15, 0x0 ;  /* 0x00000000000f7802 */ /* 0x000fc80000000f00 */
[----:B--2---:R-:W-:Y:S05]  /*13d40*/  RET.REL.NODEC R14 `(_ZN7cutlass13device_kernelIN5flash19enable_sm80_to_sm89INS1_16FlashAttnFwdSm80INS1_25CollectiveMainloopFwdSm80ILi8ELi1ELb1EN4cute5tupleIJNS5_1CILi128EEENS7_ILi48EEENS7_ILi256EEEEEELi256ENS_6half_tEfNS_4arch4Sm80ELb0ELb1ELb1ELb0ELb1ELb0ELb1ELb0EEENS1_21CollectiveEpilogueFwdINS6_IJS8_SA_S9_EEENS6_IJNS7_ILi1EEESI_SI_EEESC_SE_Li256ELb0ELb1ELb0ELb0EEENS1_19SingleTileSchedulerILb0ELb0ELb1ELi128EEEEEEEEEvNT_6ParamsE) ;  /* 0xfffec2b00e007950 */ /* 0x004fea0003c3ffff */
.L_x_241:
        /* <DEDUP_REMOVED lines=11> */
.L_x_3535:


//--------------------- .text._ZN7cutlass13device_kernelIN5flash19enable_sm80_to_sm89INS1_16FlashAttnFwdSm80INS1_25CollectiveMainloopFwdSm80ILi8ELi1ELb1EN4cute5tupleIJNS5_1CILi128EEENS7_ILi48EEENS7_ILi256EEEEEELi256ENS_6half_tEfNS_4arch4Sm80ELb0ELb1ELb1ELb1ELb1ELb0ELb1ELb0EEENS1_21CollectiveEpilogueFwdINS6_IJS8_SA_S9_EEENS6_IJNS7_ILi1EEESI_SI_EEESC_SE_Li256ELb1ELb1ELb0ELb0EEENS1_19SingleTileSchedulerILb1ELb0ELb1ELi128EEEEEEEEEvNT_6ParamsE --------------------------
	.section	.text._ZN7cutlass13device_kernelIN5flash19enable_sm80_to_sm89INS1_16FlashAttnFwdSm80INS1_25CollectiveMainloopFwdSm80ILi8ELi1ELb1EN4cute5tupleIJNS5_1CILi128EEENS7_ILi48EEENS7_ILi256EEEEEELi256ENS_6half_tEfNS_4arch4Sm80ELb0ELb1ELb1ELb1ELb1ELb0ELb1ELb0EEENS1_21CollectiveEpilogueFwdINS6_IJS8_SA_S9_EEENS6_IJNS7_ILi1EEESI_SI_EEESC_SE_Li256ELb1ELb1ELb0ELb0EEENS1_19SingleTileSchedulerILb1ELb0ELb1ELi128EEEEEEEEEvNT_6ParamsE,"ax",@progbits
	.sectioninfo	@"SHI_REGISTERS=255"
	.align	128
.text._ZN7cutlass13device_kernelIN5flash19enable_sm80_to_sm89INS1_16FlashAttnFwdSm80INS1_25CollectiveMainloopFwdSm80ILi8ELi1ELb1EN4cute5tupleIJNS5_1CILi128EEENS7_ILi48EEENS7_ILi256EEEEEELi256ENS_6half_tEfNS_4arch4Sm80ELb0ELb1ELb1ELb1ELb1ELb0ELb1ELb0EEENS1_21CollectiveEpilogueFwdINS6_IJS8_SA_S9_EEENS6_IJNS7_ILi1EEESI_SI_EEESC_SE_Li256ELb1ELb1ELb0ELb0EEENS1_19SingleTileSchedulerILb1ELb0ELb1ELi128EEEEEEEEEvNT_6ParamsE:
        .type           _ZN7cutlass13device_kernelIN5flash19enable_sm80_to_sm89INS1_16FlashAttnFwdSm80INS1_25CollectiveMainloopFwdSm80ILi8ELi1ELb1EN4cute5tupleIJNS5_1CILi128EEENS7_ILi48EEENS7_ILi256EEEEEELi256ENS_6half_tEfNS_4arch4Sm80ELb0ELb1ELb1ELb1ELb1ELb0ELb1ELb0EEENS1_21CollectiveEpilogueFwdINS6_IJS8_SA_S9_EEENS6_IJNS7_ILi1EEESI_SI_EEESC_SE_Li256ELb1ELb1ELb0ELb0EEENS1_19SingleTileSchedulerILb1ELb0ELb1ELi128EEEEEEEEEvNT_6ParamsE,@function
        .size           _ZN7cutlass13device_kernelIN5flash19enable_sm80_to_sm89INS1_16FlashAttnFwdSm80INS1_25CollectiveMainloopFwdSm80ILi8ELi1ELb1EN4cute5tupleIJNS5_1CILi128EEENS7_ILi48EEENS7_ILi256EEEEEELi256ENS_6half_tEfNS_4arch4Sm80ELb0ELb1ELb1ELb1ELb1ELb0ELb1ELb0EEENS1_21CollectiveEpilogueFwdINS6_IJS8_SA_S9_EEENS6_IJNS7_ILi1EEESI_SI_EEESC_SE_Li256ELb1ELb1ELb0ELb0EEENS1_19SingleTileSchedulerILb1ELb0ELb1ELi128EEEEEEEEEvNT_6ParamsE,(.L_x_3537 - _ZN7cutlass13device_kernelIN5flash19enable_sm80_to_sm89INS1_16FlashAttnFwdSm80INS1_25CollectiveMainloopFwdSm80ILi8ELi1ELb1EN4cute5tupleIJNS5_1CILi128EEENS7_ILi48EEENS7_ILi256EEEEEELi256ENS_6half_tEfNS_4arch4Sm80ELb0ELb1ELb1ELb1ELb1ELb0ELb1ELb0EEENS1_21CollectiveEpilogueFwdINS6_IJS8_SA_S9_EEENS6_IJNS7_ILi1EEESI_SI_EEESC_SE_Li256ELb1ELb1ELb0ELb0EEENS1_19SingleTileSchedulerILb1ELb0ELb1ELi128EEEEEEEEEvNT_6ParamsE)
        .other          _ZN7cutlass13device_kernelIN5flash19enable_sm80_to_sm89INS1_16FlashAttnFwdSm80INS1_25CollectiveMainloopFwdSm80ILi8ELi1ELb1EN4cute5tupleIJNS5_1CILi128EEENS7_ILi48EEENS7_ILi256EEEEEELi256ENS_6half_tEfNS_4arch4Sm80ELb0ELb1ELb1ELb1ELb1ELb0ELb1ELb0EEENS1_21CollectiveEpilogueFwdINS6_IJS8_SA_S9_EEENS6_IJNS7_ILi1EEESI_SI_EEESC_SE_Li256ELb1ELb1ELb0ELb0EEENS1_19SingleTileSchedulerILb1ELb0ELb1ELi128EEEEEEEEEvNT_6ParamsE,@"STO_CUDA_ENTRY STV_DEFAULT"
_ZN7cutlass13device_kernelIN5flash19enable_sm80_to_sm89INS1_16FlashAttnFwdSm80INS1_25CollectiveMainloopFwdSm80ILi8ELi1ELb1EN4cute5tupleIJNS5_1CILi128EEENS7_ILi48EEENS7_ILi256EEEEEELi256ENS_6half_tEfNS_4arch4Sm80ELb0ELb1ELb1ELb1ELb1ELb0ELb1ELb0EEENS1_21CollectiveEpilogueFwdINS6_IJS8_SA_S9_EEENS6_IJNS7_ILi1EEESI_SI_EEESC_SE_Li256ELb1ELb1ELb0ELb0EEENS1_19SingleTileSchedulerILb1ELb0ELb1ELi128EEEEEEEEEvNT_6ParamsE:
        /* <DEDUP_REMOVED lines=21> */
.L_x_243:
        /* <DEDUP_REMOVED lines=13> */
.L_x_245:
[----:B------:R-:W-:Y:S02]  /*0220*/  ULDC UR5, c[0x0][0x54c] ;  /* 0x0001530000057ab9 */ /* 0x000fe40000000800 */
.L_x_244:
[----:B------:R-:W-:Y:S02]  /*0230*/  ULDC UR4, c[0x0][0x548] ;  /* 0x0001520000047ab9 */ /* 0x000fe40000000800 */
[----:B------:R-:W-:-:S02]  /*0240*/  USHF.L.U32 UR23, UR28, 0x7, URZ ;  /* 0x000000071c177899 */ /* 0x000fc4000800063f */
[----:B------:R-:W-:-:S04]  /*0250*/  UIMAD UR4, UR5, UR4, URZ ;  /* 0x00000004050472a4 */ /* 0x000fc8000f8e023f */
[----:B------:R-:W-:-:S04]  /*0260*/  UISETP.GE.AND UP0, UPT, UR23, UR4, UPT ;  /* 0x000000041700728c */ /* 0x000fc8000bf06270 */
[----:B------:R-:W-:Y:S01]  /*0270*/  USEL UR13, UR13, 0xffffffff, !UP0 ;  /* 0xffffffff0d0d7887 */ /* 0x000fe2000c000000 */
[----:B------:R-:W-:Y:S05]  /*0280*/  BRA `(.L_x_246) ;  /* 0x000001b000007947 */ /* 0x000fea0003800000 */
.L_x_242:
        /* <DEDUP_REMOVED lines=8> */
.L_x_247:
        /* <DEDUP_REMOVED lines=13> */
.L_x_249:
[----:B------:R-:W-:Y:S02]  /*03e0*/  ULDC UR5, c[0x0][0x54c] ;  /* 0x0001530000057ab9 */ /* 0x000fe40000000800 */
.L_x_248:
[----:B------:R-:W-:Y:S02]  /*03f0*/  ULDC UR4, c[0x0][0x548] ;  /* 0x0001520000047ab9 */ /* 0x000fe40000000800 */
[----:B------:R-:W-:-:S02]  /*0400*/  USHF.L.U32 UR23, UR28, 0x7, URZ ;  /* 0x000000071c177899 */ /* 0x000fc4000800063f */
[----:B------:R-:W-:-:S04]  /*0410*/  UIMAD UR4, UR5, UR4, URZ ;  /* 0x00000004050472a4 */ /* 0x000fc8000f8e023f */
[----:B------:R-:W-:-:S04]  /*0420*/  UISETP.GE.AND UP0, UPT, UR23, UR4, UPT ;  /* 0x000000041700728c */ /* 0x000fc8000bf06270 */
[----:B------:R-:W-:-:S06]  /*0430*/  USEL UR13, UR13, 0xffffffff, !UP0 ;  /* 0xffffffff0d0d7887 */ /* 0x000fcc000c000000 */
.L_x_246:
[----:B------:R-:W-:-:S13]  /*0440*/  ISETP.LE.AND P0, PT, RZ, UR13, PT ;  /* 0x0000000dff007c0c */ /* 0x000fda000bf03270 */
[----:B------:R-:W-:Y:S05]  /*0450*/  @!P0 EXIT ;  /* 0x000000000000894d */ /* 0x000fea0003800000 */
[----:B------:R-:W-:Y:S02]  /*0460*/  ULDC.64 UR8, c[0x0][0x370] ;  /* 0x0000dc0000087ab9 */ /* 0x000fe40000000a00 */
[----:B------:R-:W-:Y:S02]  /*0470*/  UISETP.NE.U32.AND UP2, UPT, URZ, UR8, UPT ;  /* 0x000000083f00728c */ /* 0x000fe4000bf45070 */
[----:B------:R-:W-:Y:S02]  /*0480*/  ULDC.64 UR4, c[0x0][0x360] ;  /* 0x0000d80000047ab9 */ /* 0x000fe40000000a00 */
[----:B------:R-:W-:Y:S02]  /*0490*/  UISETP.NE.U32.AND UP0, UPT, URZ, UR4, UPT ;  /* 0x000000043f00728c */ /* 0x000fe4000bf05070 */
[----:B------:R-:W-:Y:S02]  /*04a0*/  ULDC.64 UR6, c[0x0][0x348] ;  /* 0x0000d20000067ab9 */ /* 0x000fe40000000a00 */
[----:B------:R-:W-:-:S02]  /*04b0*/  UISETP.NE.AND.EX UP2, UPT, URZ, UR9, UPT, UP2 ;  /* 0x000000093f00728c */ /* 0x000fc4000bf45320 */
[----:B------:R-:W-:Y:S02]  /*04c0*/  UISETP.NE.U32.AND UP1, UPT, URZ, UR6, UPT ;  /* 0x000000063f00728c */ /* 0x000fe4000bf25070 */
[----:B------:R-:W-:Y:S02]  /*04d0*/  UISETP.NE.AND.EX UP0, UPT, URZ, UR5, UPT, UP0 ;  /* 0x000000053f00728c */ /* 0x000fe4000bf05300 */
[----:B------:R-:W-:Y:S01]  /*04e0*/  UISETP.NE.AND.EX UP1, UPT, URZ, UR7, UPT, UP1 ;  /* 0x000000073f00728c */ /* 0x000fe2000bf25310 */
[----:B------:R-:W-:Y:S01]  /*04f0*/  PLOP3.LUT P2, PT, PT, PT, UP2, 0x80, 0x0 ;  /* 0x000000000000781c */ /* 0x000fe20003f4f028 */
[----:B------:R-:W-:Y:S02]  /*0500*/  ULDC.64 UR8, c[0x0][0x370] ;  /* 0x0000dc0000087ab9 */ /* 0x000fe40000000a00 */
[----:B------:R-:W-:Y:S01]  /*0510*/  ULDC.64 UR6, c[0x0][0x348] ;  /* 0x0000d20000067ab9 */ /* 0x000fe20000000a00 */
[----:B------:R-:W-:Y:S01]  /*0520*/  PLOP3.LUT P0, PT, PT, PT, UP0, 0x80, 0x0 ;  /* 0x000000000000781c */ /* 0x000fe20003f0f008 */
[----:B------:R-:W-:Y:S01]  /*0530*/  ULDC.64 UR4, c[0x0][0x360] ;  /* 0x0000d80000047ab9 */ /* 0x000fe20000000a00 */
[----:B------:R-:W-:Y:S01]  /*0540*/  PLOP3.LUT P1, PT, PT, PT, UP1, 0x80, 0x0 ;  /* 0x000000000000781c */ /* 0x000fe20003f2f018 */
[----:B------:R-:W-:-:S02]  /*0550*/  @UP2 UIMAD.WIDE UR8, UR13, UR16, UR8 ;  /* 0x000000100d0822a5 */ /* 0x000fc4000f8e0208 */
[----:B------:R-:W-:Y:S02]  /*0560*/  @UP0 UIMAD.WIDE UR4, UR13, UR16, UR4 ;  /* 0x000000100d0402a5 */ /* 0x000fe4000f8e0204 */
[----:B------:R-:W-:Y:S02]  /*0570*/  UIMAD.WIDE UR6, UR13, UR16, UR6 ;  /* 0x000000100d0672a5 */ /* 0x000fe4000f8e0206 */
[----:B------:R-:W-:Y:S02]  /*0580*/  IMAD.U32 R3, RZ, RZ, UR9 ;  /* 0x00000009ff037e24 */ /* 0x000fe4000f8e00ff */
[----:B------:R-:W-:Y:S01]  /*0590*/  IMAD.U32 R2, RZ, RZ, UR8 ;  /* 0x00000008ff027e24 */ /* 0x000fe2000f8e00ff */
[----:B------:R-:W-:Y:S01]  /*05a0*/  MOV R6, UR4 ;  /* 0x0000000400067c02 */ /* 0x000fe20008000f00 */
[----:B------:R-:W-:Y:S01]  /*05b0*/  IMAD.U32 R7, RZ, RZ, UR5 ;  /* 0x00000005ff077e24 */ /* 0x000fe2000f8e00ff */
[----:B------:R-:W-:Y:S01]  /*05c0*/  MOV R4, UR6 ;  /* 0x0000000600047c02 */ /* 0x000fe20008000f00 */
[----:B------:R-:W-:Y:S01]  /*05d0*/  IMAD.U32 R5, RZ, RZ, UR7 ;  /* 0x00000007ff057e24 */ /* 0x000fe2000f8e00ff */
[----:B------:R1:W2:Y:S04]  /*05e0*/  @P2 LDG.E R3, [R2.64] ;  /* 0x0000001202032981 */ /* 0x0002a8000c1e1900 */
[----:B------:R-:W3:Y:S04]  /*05f0*/  @P0 LDG.E R0, [R6.64] ;  /* 0x0000001206000981 */ /* 0x000ee8000c1e1900 */
[----:B-1----:R-:W4:Y:S01]  /*0600*/  @P1 LDG.E R2, [R4.64] ;  /* 0x0000001204021981 */ /* 0x002f22000c1e1900 */
[----:B------:R-:W1:Y:S01]  /*0610*/  S2UR UR10, SR_CTAID.Y ;  /* 0x00000000000a79c3 */ /* 0x000e620000002600 */
[----:B------:R-:W-:-:S02]  /*0620*/  UMOV UR11, URZ ;  /* 0x0000003f000b7c82 */ /* 0x000fc40008000000 */
[----:B------:R-:W-:Y:S02]  /*0630*/  ULDC UR12, c[0x0][0x168] ;  /* 0x00005a00000c7ab9 */ /* 0x000fe40000000800 */
[----:B------:R-:W-:Y:S02]  /*0640*/  UMOV UR22, URZ ;  /* 0x0000003f00167c82 */ /* 0x000fe40008000000 */
[----:B------:R-:W-:Y:S02]  /*0650*/  ULDC UR4, c[0x0][0x2ac] ;  /* 0x0000ab0000047ab9 */ /* 0x000fe40000000800 */
[----:B------:R-:W-:Y:S02]  /*0660*/  ULDC UR8, c[0x0][0x1d0] ;  /* 0x0000740000087ab9 */ /* 0x000fe40000000800 */
[----:B------:R-:W-:Y:S02]  /*0670*/  UIMAD UR8, UR4, UR8, URZ ;  /* 0x00000008040872a4 */ /* 0x000fe4000f8e023f */
[----:B-1----:R-:W-:Y:S01]  /*0680*/  USHF.R.S32.HI UR9, URZ, 0x1f, UR10 ;  /* 0x0000001f3f097899 */ /* 0x002fe2000801140a */
[----:B--2---:R1:W2:Y:S08]  /*0690*/  @P2 R2UR UR11, R3 ;  /* 0x00000000030b23c2 */ /* 0x0042b000000e0000 */
[----:B---3--:R1:W3:Y:S08]  /*06a0*/  @P0 R2UR UR12, R0 ;  /* 0x00000000000c03c2 */ /* 0x0082f000000e0000 */
[----:B----4-:R1:W4:Y:S02]  /*06b0*/  @P1 R2UR UR22, R2 ;  /* 0x00000000021613c2 */ /* 0x01032400000e0000 */
[----:B-1--4-:R-:W-:Y:S05]  /*06c0*/  @P0 BRA `(.L_x_250) ;  /* 0x0000006000000947 */ /* 0x012fea0003800000 */
[----:B--2---:R-:W-:Y:S05]  /*06d0*/  @!P1 BRA `(.L_x_250) ;  /* 0x0000005000009947 */ /* 0x004fea0003800000 */
[----:B------:R1:W2:Y:S04]  /*06e0*/  LDG.E R0, [R4.64] ;  /* 0x0000001204007981 */ /* 0x0002a8000c1e1900 */
[----:B-1----:R-:W4:Y:S01]  /*06f0*/  LDG.E R4, [R4.64+0x4] ;  /* 0x0000041204047981 */ /* 0x002f22000c1e1900 */
[----:B--23--:R-:W1:Y:S08]  /*0700*/  R2UR UR12, R0 ;  /* 0x00000000000c73c2 */ /* 0x00ce7000000e0000 */
[----:B----4-:R-:W1:Y:S02]  /*0710*/  R2UR UR4, R4 ;  /* 0x00000000040473c2 */ /* 0x010e6400000e0000 */
[----:B-1----:R-:W-:-:S06]  /*0720*/  UIADD3 UR12, -UR12, UR4, URZ ;  /* 0x000000040c0c7290 */ /* 0x002fcc000fffe13f */
.L_x_250:
[----:B--2---:R-:W-:-:S04]  /*0730*/  ISETP.NE.U32.AND P0, PT, RZ, c[0x0][0x368], PT ;  /* 0x0000da00ff007a0c */ /* 0x004fc80003f05070 */
        /* <DEDUP_REMOVED lines=9> */
.L_x_251:
        /* <DEDUP_REMOVED lines=8> */
[----:B------:R-:W4:Y:S01]  /*0850*/  LDG.E R0, [R4.64+0x4] ;  /* 0x0000041204007981 */ /* 0x000f22000c1e1900 */
[----:B--2---:R-:W1:Y:S08]  /*0860*/  R2UR UR4, R2 ;  /* 0x00000000020473c2 */ /* 0x004e7000000e0000 */
[----:B----4-:R-:W1:Y:S02]  /*0870*/  R2UR UR8, R0 ;  /* 0x00000000000873c2 */ /* 0x010e6400000e0000 */
[----:B-1----:R-:W-:-:S06]  /*0880*/  UIADD3 UR8, -UR4, UR8, URZ ;  /* 0x0000000804087290 */ /* 0x002fcc000fffe13f */
.L_x_252:
[----:B------:R-:W-:Y:S02]  /*0890*/  ULDC UR4, c[0x0][0x2c4] ;  /* 0x0000b10000047ab9 */ /* 0x000fe40000000800 */
[----:B------:R-:W-:-:S02]  /*08a0*/  UISETP.NE.AND UP0, UPT, UR4, 0x1, UPT ;  /* 0x000000010400788c */ /* 0x000fc4000bf05270 */
[----:B------:R-:W-:Y:S02]  /*08b0*/  ULDC.64 UR6, c[0x0][0x2c8] ;  /* 0x0000b20000067ab9 */ /* 0x000fe40000000a00 */
[----:B------:R-:W-:Y:S02]  /*08c0*/  UIADD3 UR14, UR23, 0x7f, URZ ;  /* 0x0000007f170e7890 */ /* 0x000fe4000fffe03f */
[----:B------:R-:W-:Y:S02]  /*08d0*/  ULDC.64 UR4, c[0x0][0x328] ;  /* 0x0000ca0000047ab9 */ /* 0x000fe40000000a00 */
[----:B------:R-:W-:Y:S02]  /*08e0*/  UP2UR UR15, UPR, URZ, 0x1 ;  /* 0x000000013f0f7883 */ /* 0x000fe40008000000 */
[----:B------:R-:W-:Y:S02]  /*08f0*/  UIADD3 UR8, -UR11, UR8, URZ ;  /* 0x000000080b087290 */ /* 0x000fe4000fffe13f */
[----:B------:R-:W-:-:S04]  /*0900*/  @UP0 UIADD3 UR20, UR23, 0x7f, URZ ;  /* 0x0000007f17140890 */ /* 0x000fc8000fffe03f */
[----:B------:R-:W-:Y:S02]  /*0910*/  UIMAD.WIDE.U32 UR20, UR20, UR6, URZ ;  /* 0x00000006141472a5 */ /* 0x000fe4000f8e003f */
[----:B---3--:R-:W-:Y:S02]  /*0920*/  UIADD3 UR6, UR8, 0x1, -UR12 ;  /* 0x0000000108067890 */ /* 0x008fe4000fffe80c */
[----:B------:R-:W-:Y:S02]  /*0930*/  @UP0 USHF.R.U32.HI UR14, URZ, UR7, UR21 ;  /* 0x000000073f0e0299 */ /* 0x000fe40008011615 */
[----:B------:R-:W-:Y:S02]  /*0940*/  UISETP.GE.AND UP0, UPT, UR5, 0x1, UPT ;  /* 0x000000010500788c */ /* 0x000fe4000bf06270 */
[----:B------:R-:W-:Y:S02]  /*0950*/  UIADD3 UR6, UR6, UR14, URZ ;  /* 0x0000000e06067290 */ /* 0x000fe4000fffe03f */
[----:B------:R-:W-:-:S02]  /*0960*/  UP2UR UR14, UPR, URZ, 0x1 ;  /* 0x000000013f0e7883 */ /* 0x000fc40008000000 */
[----:B------:R-:W-:Y:S01]  /*0970*/  PLOP3.LUT P0, PT, PT, PT, UP0, 0x40, 0x0 ;  /* 0x000000000000781c */ /* 0x000fe20003f0e808 */
[----:B------:R-:W-:-:S12]  /*0980*/  UIADD3 UR4, UR6, UR4, URZ ;  /* 0x0000000406047290 */ /* 0x000fd8000fffe03f */
[----:B------:R-:W-:Y:S05]  /*0990*/  @P0 BRA `(.L_x_253) ;  /* 0x0000012000000947 */ /* 0x000fea0003800000 */
[----:B------:R-:W-:Y:S01]  /*09a0*/  ISETP.LT.AND P0, PT, RZ, UR6, PT ;  /* 0x00000006ff007c0c */ /* 0x000fe2000bf01270 */
[----:B------:R-:W-:-:S12]  /*09b0*/  UIADD3 UR17, UR6, -0x1, URZ ;  /* 0xffffffff06117890 */ /* 0x000fd8000fffe03f */
        /* <DEDUP_REMOVED lines=8> */
.L_x_254:
[----:B------:R-:W-:Y:S02]  /*0a40*/  UISETP.NE.AND UP0, UPT, UR5, 0x1, UPT ;  /* 0x000000010500788c */ /* 0x000fe4000bf05270 */
[----:B------:R-:W-:Y:S02]  /*0a50*/  ULDC.64 UR6, c[0x0][0x330] ;  /* 0x0000cc0000067ab9 */ /* 0x000fe40000000a00 */
[----:B------:R-:W-:-:S07]  /*0a60*/  UIMAD.WIDE.U32 UR20, UR17, UR6, URZ ;  /* 0x00000006111472a5 */ /* 0x000fce000f8e003f */
[----:B------:R-:W-:Y:S02]  /*0a70*/  @UP0 USHF.R.U32.HI UR17, URZ, UR7, UR21 ;  /* 0x000000073f110299 */ /* 0x000fe40008011615 */
.L_x_255:
[----:B------:R-:W-:Y:S02]  /*0a80*/  ULDC UR6, c[0x0][0x32c] ;  /* 0x0000cb0000067ab9 */ /* 0x000fe40000000800 */
[----:B------:R-:W-:-:S04]  /*0a90*/  UIMAD UR6, UR17, UR5, UR6 ;  /* 0x00000005110672a4 */ /* 0x000fc8000f8e0206 */
[----:B------:R-:W-:-:S04]  /*0aa0*/  UISETP.LT.AND UP0, UPT, UR4, UR6, UPT ;  /* 0x000000060400728c */ /* 0x000fc8000bf01270 */
[----:B------:R-:W-:Y:S02]  /*0ab0*/  USEL UR4, UR4, UR6, UP0 ;  /* 0x0000000604047287 */ /* 0x000fe40008000000 */
.L_x_253:
[----:B------:R-:W-:Y:S02]  /*0ac0*/  UISETP.NE.AND UP0, UPT, UR15, URZ, UPT ;  /* 0x0000003f0f00728c */ /* 0x000fe4000bf05270 */
[----:B------:R-:W-:Y:S02]  /*0ad0*/  ULDC.64 UR6, c[0x0][0x2c8] ;  /* 0x0000b20000067ab9 */ /* 0x000fe40000000a00 */
[----:B------:R-:W-:Y:S02]  /*0ae0*/  UIADD3 UR26, UR4, 0x2f, URZ ;  /* 0x0000002f041a7890 */ /* 0x000fe4000fffe03f */
[----:B------:R-:W-:Y:S02]  /*0af0*/  UIMAD.WIDE.U32 UR20, UR23, UR6, URZ ;  /* 0x00000006171472a5 */ /* 0x000fe4000f8e003f */
[----:B------:R-:W-:Y:S02]  /*0b00*/  UIMAD.WIDE UR26, UR26, 0x2aaaaaab, URZ ;  /* 0x2aaaaaab1a1a78a5 */ /* 0x000fe4000f8e023f */
[----:B------:R-:W-:-:S02]  /*0b10*/  UIADD3 UR24, UR8, 0x2f, URZ ;  /* 0x0000002f08187890 */ /* 0x000fc4000fffe03f */
[----:B------:R-:W-:Y:S02]  /*0b20*/  UISETP.GE.AND UP2, UPT, UR5, 0x1, UPT ;  /* 0x000000010500788c */ /* 0x000fe4000bf46270 */
[----:B------:R-:W-:Y:S02]  /*0b30*/  @UP0 UMOV UR17, UR21 ;  /* 0x0000001500110c82 */ /* 0x000fe40008000000 */
[----:B------:R-:W-:Y:S02]  /*0b40*/  UMOV UR4, UR23 ;  /* 0x0000001700047c82 */ /* 0x000fe40008000000 */
[----:B------:R-:W-:Y:S01]  /*0b50*/  UIMAD.WIDE UR24, UR24, 0x2aaaaaab, URZ ;  /* 0x2aaaaaab181878a5 */ /* 0x000fe2000f8e023f */
[----:B------:R-:W-:Y:S01]  /*0b60*/  PLOP3.LUT P0, PT, PT, PT, UP2, 0x40, 0x0 ;  /* 0x000000000000781c */ /* 0x000fe20003f0e828 */
[----:B------:R-:W-:Y:S02]  /*0b70*/  @UP0 USHF.R.U32.HI UR4, URZ, UR7, UR17 ;  /* 0x000000073f040299 */ /* 0x000fe40008011611 */
[----:B------:R-:W-:-:S02]  /*0b80*/  USHF.R.U32.HI UR7, URZ, 0x1f, UR25 ;  /* 0x0000001f3f077899 */ /* 0x000fc40008011619 */
[----:B------:R-:W-:Y:S02]  /*0b90*/  UMOV UR17, UR27 ;  /* 0x0000001b00117c82 */ /* 0x000fe40008000000 */
[----:B------:R-:W-:Y:S02]  /*0ba0*/  USHF.R.U32.HI UR21, URZ, 0x1f, UR17 ;  /* 0x0000001f3f157899 */ /* 0x000fe40008011611 */
        /* <DEDUP_REMOVED lines=13> */
[----:B------:R-:W-:Y:S02]  /*0c80*/  UISETP.NE.AND UP0, UPT, UR5, 0x1, UPT ;  /* 0x000000010500788c */ /* 0x000fe4000bf05270 */
[----:B------:R-:W-:Y:S02]  /*0c90*/  ULOP3.LUT UR7, URZ, UR7, URZ, 0x33, !UPT ;  /* 0x000000073f077292 */ /* 0x000fe4000f8e333f */
[----:B------:R-:W-:Y:S02]  /*0ca0*/  ULDC.64 UR4, c[0x0][0x330] ;  /* 0x0000cc0000047ab9 */ /* 0x000fe40000000a00 */
[----:B------:R-:W-:-:S07]  /*0cb0*/  UIMAD.WIDE.U32 UR24, UR7, UR4, URZ ;  /* 0x00000004071872a5 */ /* 0x000fce000f8e003f */
[----:B------:R-:W-:Y:S02]  /*0cc0*/  @UP0 UMOV UR17, UR25 ;  /* 0x0000001900110c82 */ /* 0x000fe40008000000 */
[----:B------:R-:W-:-:S04]  /*0cd0*/  @UP0 USHF.R.U32.HI UR7, URZ, UR5, UR17 ;  /* 0x000000053f070299 */ /* 0x000fc80008011611 */
[----:B------:R-:W-:Y:S01]  /*0ce0*/  ULOP3.LUT UR7, URZ, UR7, URZ, 0x33, !UPT ;  /* 0x000000073f077292 */ /* 0x000fe2000f8e333f */
[----:B------:R-:W-:Y:S05]  /*0cf0*/  BRA `(.L_x_258) ;  /* 0x0000005000007947 */ /* 0x000fea0003800000 */
.L_x_257:
[----:B------:R-:W-:-:S03]  /*0d00*/  UISETP.NE.AND UP0, UPT, UR5, 0x1, UPT ;  /* 0x000000010500788c */ /* 0x000fc6000bf05270 */
[----:B------:R-:W-:Y:S02]  /*0d10*/  ULDC.64 UR4, c[0x0][0x330] ;  /* 0x0000cc0000047ab9 */ /* 0x000fe40000000a00 */
[----:B------:R-:W-:-:S07]  /*0d20*/  UIMAD.WIDE.U32 UR24, UR7, UR4, URZ ;  /* 0x00000004071872a5 */ /* 0x000fce000f8e003f */
[----:B------:R-:W-:Y:S02]  /*0d30*/  @UP0 UMOV UR17, UR25 ;  /* 0x0000001900110c82 */ /* 0x000fe40008000000 */
[----:B------:R-:W-:Y:S02]  /*0d40*/  @UP0 USHF.R.U32.HI UR7, URZ, UR5, UR17 ;  /* 0x000000053f070299 */ /* 0x000fe40008011611 */
.L_x_258:
[----:B------:R-:W-:Y:S02]  /*0d50*/  ULDC UR4, c[0x0][0x32c] ;  /* 0x0000cb0000047ab9 */ /* 0x000fe40000000800 */
[----:B------:R-:W-:-:S04]  /*0d60*/  UIMAD UR4, UR7, UR4, URZ ;  /* 0x00000004070472a4 */ /* 0x000fc8000f8e023f */
[----:B------:R-:W-:-:S04]  /*0d70*/  UISETP.LT.AND UP0, UPT, UR6, UR4, UPT ;  /* 0x000000040600728c */ /* 0x000fc8000bf01270 */
[----:B------:R-:W-:-:S04]  /*0d80*/  USEL UR6, UR6, UR4, !UP0 ;  /* 0x0000000406067287 */ /* 0x000fc8000c000000 */
.L_x_256:
[----:B------:R-:W-:Y:S01]  /*0d90*/  UIMAD.WIDE UR4, UR6, 0x2aaaaaab, URZ ;  /* 0x2aaaaaab060478a5 */ /* 0x000fe2000f8e023f */
[----:B------:R-:W-:Y:S01]  /*0da0*/  PLOP3.LUT P2, PT, PT, PT, PT, 0x80, 0x0 ;  /* 0x000000000000781c */ /* 0x000fe20003f4f070 */
[----:B------:R-:W-:Y:S01]  /*0db0*/  CS2R R4, SRZ ;  /* 0x0000000000047805 */ /* 0x000fe2000001ff00 */
[----:B------:R-:W-:Y:S01]  /*0dc0*/  IMAD.MOV.U32 R130, RZ, RZ, RZ ;  /* 0x000000ffff827224 */ /* 0x000fe200078e00ff */
[----:B------:R-:W-:Y:S01]  /*0dd0*/  USHF.R.U32.HI UR4, URZ, 0x1f, UR5 ;  /* 0x0000001f3f047899 */ /* 0x000fe20008011605 */
[----:B------:R-:W-:Y:S01]  /*0de0*/  IMAD.MOV.U32 R128, RZ, RZ, RZ ;  /* 0x000000ffff807224 */ /* 0x000fe200078e00ff */
[----:B------:R-:W-:Y:S01]  /*0df0*/  CS2R R126, SRZ ;  /* 0x00000000007e7805 */ /* 0x000fe2000001ff00 */
        /* <DEDUP_REMOVED lines=66> */
[----:B------:R-:W-:Y:S01]  /*1220*/  MOV R8, RZ ;  /* 0x000000ff00087202 */ /* 0x000fe20000000f00 */
[----:B------:R-:W-:Y:S01]  /*1230*/  IMAD.MOV.U32 R7, RZ, RZ, RZ ;  /* 0x000000ffff077224 */ /* 0x000fe200078e00ff */
[----:B------:R-:W-:Y:S05]  /*1240*/  @!P0 BRA `(.L_x_259) ;  /* 0x000109b000008947 */ /* 0x000fea0003800000 */
[----:B------:R-:W-:Y:S02]  /*1250*/  ULDC.64 UR4, c[0x0][0x340] ;  /* 0x0000d00000047ab9 */ /* 0x000fe40000000a00 */
[----:B------:R-:W-:-:S02]  /*1260*/  UISETP.NE.U32.AND UP0, UPT, URZ, UR4, UPT ;  /* 0x000000043f00728c */ /* 0x000fc4000bf05070 */
[----:B------:R-:W-:Y:S02]  /*1270*/  UISETP.NE.AND UP2, UPT, UR15, URZ, UPT ;  /* 0x0000003f0f00728c */ /* 0x000fe4000bf45270 */
[----:B------:R-:W-:-:S03]  /*1280*/  UISETP.NE.AND.EX UP0, UPT, URZ, UR5, UPT, UP0 ;  /* 0x000000053f00728c */ /* 0x000fc6000bf05300 */
[----:B------:R-:W-:-:S03]  /*1290*/  ULDC.64 UR4, c[0x0][0x340] ;  /* 0x0000d00000047ab9 */ /* 0x000fc60000000a00 */
[----:B------:R-:W-:-:S05]  /*12a0*/  PLOP3.LUT P0, PT, PT, PT, UP0, 0x80, 0x0 ;  /* 0x000000000000781c */ /* 0x000fca0003f0f008 */
[----:B------:R-:W-:-:S06]  /*12b0*/  @UP0 UIMAD.WIDE UR4, UR13, UR16, UR4 ;  /* 0x000000100d0402a5 */ /* 0x000fcc000f8e0204 */
[----:B------:R-:W-:Y:S02]  /*12c0*/  IMAD.U32 R2, RZ, RZ, UR4 ;  /* 0x00000004ff027e24 */ /* 0x000fe4000f8e00ff */
[----:B------:R-:W-:Y:S01]  /*12d0*/  IMAD.U32 R3, RZ, RZ, UR5 ;  /* 0x00000005ff037e24 */ /* 0x000fe2000f8e00ff */
[----:B------:R-:W-:Y:S02]  /*12e0*/  UMOV UR25, 0x30 ;  /* 0x0000003000197882 */ /* 0x000fe40000000000 */
[----:B------:R-:W-:Y:S02]  /*12f0*/  UIMAD UR24, UR21, UR25, -0x30 ;  /* 0xffffffd0151874a4 */ /* 0x000fe4000f8e0219 */
[----:B------:R-:W-:Y:S01]  /*1300*/  UIMAD UR29, UR21, -0x30, UR25 ;  /* 0xffffffd0151d78a4 */ /* 0x000fe2000f8e0219 */
[----:B------:R1:W2:Y:S01]  /*1310*/  @P0 LDG.E R0, [R2.64] ;  /* 0x0000001202000981 */ /* 0x0002a2000c1e1900 */
[----:B------:R-:W-:Y:S01]  /*1320*/  IMAD.MOV.U32 R4, RZ, RZ, c[0x0][0x2b8] ;  /* 0x0000ae00ff047624 */ /* 0x000fe200078e00ff */
[----:B------:R-:W-:Y:S01]  /*1330*/  ULDC.64 UR4, c[0x0][0x2b0] ;  /* 0x0000ac0000047ab9 */ /* 0x000fe20000000a00 */
[----:B------:R-:W-:Y:S01]  /*1340*/  IMAD.MOV.U32 R31, RZ, RZ, RZ ;  /* 0x000000ffff1f7224 */ /* 0x000fe200078e00ff */
[----:B------:R-:W-:Y:S02]  /*1350*/  BAR.SYNC.DEFER_BLOCKING 0x0 ;  /* 0x0000000000007b1d */ /* 0x000fe40000010000 */
[----:B------:R-:W-:-:S02]  /*1360*/  ISETP.NE.AND P1, PT, R4, 0x1, PT ;  /* 0x000000010400780c */ /* 0x000fc40003f25270 */
[----:B-1----:R-:W-:-:S04]  /*1370*/  SHF.R.S32.HI R2, RZ, 0x1f, R129 ;  /* 0x0000001fff027819 */ /* 0x002fc80000011481 */
[----:B------:R-:W-:-:S04]  /*1380*/  LEA.HI R17, R2, R129, RZ, 0x3 ;  /* 0x0000008102117211 */ /* 0x000fc800078f18ff */
[----:B------:R-:W-:Y:S02]  /*1390*/  LOP3.LUT R14, R17, 0xfffffff8, RZ, 0xc0, !PT ;  /* 0xfffffff8110e7812 */ /* 0x000fe400078ec0ff */
[----:B------:R-:W-:-:S03]  /*13a0*/  SHF.R.S32.HI R30, RZ, 0x3, R17 ;  /* 0x00000003ff1e7819 */ /* 0x000fc60000011411 */
[----:B------:R-:W-:-:S04]  /*13b0*/  IMAD.IADD R14, R129, 0x1, -R14 ;  /* 0x00000001810e7824 */ /* 0x000fc800078e0a0e */
[C---:B------:R-:W-:Y:S01]  /*13c0*/  IMAD R32, R14.reuse, 0x20, R30 ;  /* 0x000000200e207824 */ /* 0x040fe200078e021e */
[----:B------:R-:W-:Y:S01]  /*13d0*/  USEL UR27, UR13, URZ, !UP1 ;  /* 0x0000003f0d1b7287 */ /* 0x000fe2000c800000 */
[----:B--2---:R1:W2:Y:S02]  /*13e0*/  @P0 R2UR UR26, R0 ;  /* 0x00000000001a03c2 */ /* 0x0042a400000e0000 */
[----:B--2---:R-:W-:Y:S01]  /*13f0*/  @!UP0 UMOV UR26, UR13 ;  /* 0x0000000d001a8c82 */ /* 0x004fe20008000000 */
[----:B------:R-:W-:Y:S01]  /*1400*/  IMAD.SHL.U32 R40, R14, 0x8, RZ ;  /* 0x000000080e287824 */ /* 0x000fe200078e00ff */
[----:B------:R-:W-:Y:S02]  /*1410*/  USHF.R.S32.HI UR6, URZ, 0x1f, UR26 ;  /* 0x0000001f3f067899 */ /* 0x000fe4000801141a */
[----:B------:R-:W-:Y:S01]  /*1420*/  UIADD3 UR32, UR8, UR29, URZ ;  /* 0x0000001d08207290 */ /* 0x000fe2000fffe03f */
[----:B------:R-:W-:Y:S01]  /*1430*/  LEA.HI R15, R2, R129, RZ, 0x4 ;  /* 0x00000081020f7211 */ /* 0x000fe200078f20ff */
[----:B------:R-:W-:Y:S01]  /*1440*/  UIMAD UR6, UR6, UR4, URZ ;  /* 0x00000004060672a4 */ /* 0x000fe2000f8e023f */
[----:B------:R-:W-:Y:S01]  /*1450*/  IMAD.SHL.U32 R16, R14, 0x40, RZ ;  /* 0x000000400e107824 */ /* 0x000fe200078e00ff */
[----:B------:R-:W-:Y:S01]  /*1460*/  UIMAD.WIDE.U32 UR16, UR26, UR4, URZ ;  /* 0x000000041a1072a5 */ /* 0x000fe2000f8e003f */
[----:B------:R-:W-:Y:S01]  /*1470*/  STL [R1+0x20], R32 ;  /* 0x0000202001007387 */ /* 0x000fe20000100800 */
[----:B------:R-:W-:Y:S01]  /*1480*/  UIMAD UR6, UR26, UR5, UR6 ;  /* 0x000000051a0672a4 */ /* 0x000fe2000f8e0206 */
[----:B-1----:R-:W-:-:S03]  /*1490*/  IADD3 R0, R32, UR24, RZ ;  /* 0x0000001820007c10 */ /* 0x002fc6000fffe0ff */
[----:B------:R-:W-:Y:S02]  /*14a0*/  UIADD3 UR6, UR17, UR6, URZ ;  /* 0x0000000611067290 */ /* 0x000fe4000fffe03f */
[----:B------:R-:W-:Y:S01]  /*14b0*/  USHF.R.S32.HI UR26, URZ, 0x1f, UR22 ;  /* 0x0000001f3f1a7899 */ /* 0x000fe20008011416 */
[C---:B------:R-:W-:Y:S01]  /*14c0*/  ISETP.GE.AND P0, PT, R0.reuse, UR8, PT ;  /* 0x0000000800007c0c */ /* 0x040fe2000bf06270 */
[----:B------:R-:W-:Y:S01]  /*14d0*/  ULDC.64 UR4, c[0x0][0x178] ;  /* 0x00005e0000047ab9 */ /* 0x000fe20000000a00 */
[----:B------:R-:W-:Y:S02]  /*14e0*/  IADD3 R0, R0, UR11, RZ ;  /* 0x0000000b00007c10 */ /* 0x000fe4000fffe0ff */
        /* <DEDUP_REMOVED lines=9> */
[----:B------:R-:W-:Y:S01]  /*1580*/  UIMAD UR26, UR26, UR4, URZ ;  /* 0x000000041a1a72a4 */ /* 0x000fe2000f8e023f */
[----:B------:R-:W-:Y:S01]  /*1590*/  PLOP3.LUT P1, PT, PT, PT, UP2, 0x80, 0x0 ;  /* 0x000000000000781c */ /* 0x000fe20003f2f028 */
[----:B------:R-:W-:Y:S01]  /*15a0*/  UIMAD.WIDE.U32 UR30, UR22, UR4, URZ ;  /* 0x00000004161e72a5 */ /* 0x000fe2000f8e003f */
[----:B------:R-:W-:Y:S01]  /*15b0*/  PLOP3.LUT P0, PT, PT, PT, UP2, 0x80, 0x0 ;  /* 0x000000000000781c */ /* 0x000fe20003f0f028 */
[----:B------:R-:W-:Y:S01]  /*15c0*/  UIMAD UR26, UR22, UR5, UR26 ;  /* 0x00000005161a72a4 */ /* 0x000fe2000f8e021a */
[----:B------:R-:W-:Y:S01]  /*15d0*/  IMAD.MOV R3, RZ, RZ, -R3 ;  /* 0x000000ffff037224 */ /* 0x000fe200078e0a03 */
[----:B------:R-:W-:Y:S01]  /*15e0*/  ISETP.GE.AND P3, PT, R40, c[0x0][0x198], PT ;  /* 0x0000660028007a0c */ /* 0x000fe20003f66270 */
[----:B------:R-:W-:Y:S01]  /*15f0*/  ULDC.64 UR4, c[0x0][0x1b8] ;  /* 0x00006e0000047ab9 */ /* 0x000fe20000000a00 */
[----:B------:R-:W-:Y:S01]  /*1600*/  SHF.R.S32.HI R10, RZ, 0x4, R15 ;  /* 0x00000004ff0a7819 */ /* 0x000fe2000001140f */
[----:B------:R-:W-:Y:S01]  /*1610*/  UIADD3 UR31, UR31, UR26, URZ ;  /* 0x0000001a1f1f7290 */ /* 0x000fe2000fffe03f */
[----:B------:R-:W-:Y:S01]  /*1620*/  IMAD R36, R3, c[0x0][0x2b8], R0 ;  /* 0x0000ae0003247a24 */ /* 0x000fe200078e0200 */
[----:B------:R-:W-:Y:S01]  /*1630*/  UIMAD UR22, UR9, UR4, URZ ;  /* 0x00000004091672a4 */ /* 0x000fe2000f8e023f */
[----:B------:R-:W-:Y:S01]  /*1640*/  LOP3.LUT R16, R16, 0x1c0, RZ, 0xc0, !PT ;  /* 0x000001c010107812 */ /* 0x000fe200078ec0ff */
[----:B------:R-:W-:Y:S01]  /*1650*/  USHF.R.S32.HI UR26, URZ, 0x1f, UR13 ;  /* 0x0000001f3f1a7899 */ /* 0x000fe2000801140d */
[----:B------:R-:W-:Y:S01]  /*1660*/  SHF.R.S32.HI R11, RZ, 0x1f, R40 ;  /* 0x0000001fff0b7819 */ /* 0x000fe20000011428 */
[----:B------:R-:W-:Y:S01]  /*1670*/  UIMAD UR22, UR10, UR5, UR22 ;  /* 0x000000050a1672a4 */ /* 0x000fe2000f8e0216 */
[----:B------:R-:W-:Y:S01]  /*1680*/  LOP3.LUT R17, R16, 0x8, R17, 0xf8, !PT ;  /* 0x0000000810117812 */ /* 0x000fe200078ef811 */
[----:B------:R-:W-:Y:S01]  /*1690*/  UIMAD.WIDE.U32 UR30, UR10, UR4, UR30 ;  /* 0x000000040a1e72a5 */ /* 0x000fe2000f8e001e */
[----:B------:R-:W-:Y:S01]  /*16a0*/  SHF.R.U32.HI R16, RZ, 0x3, R16 ;  /* 0x00000003ff107819 */ /* 0x000fe20000011610 */
[----:B------:R-:W-:Y:S01]  /*16b0*/  USEL UR26, UR26, URZ, !UP1 ;  /* 0x0000003f1a1a7287 */ /* 0x000fe2000c800000 */
[----:B------:R-:W-:Y:S01]  /*16c0*/  BSSY B0, `(.L_x_260) ;  /* 0x0000142000007945 */ /* 0x000fe20003800000 */
[----:B------:R-:W-:Y:S01]  /*16d0*/  ULDC.64 UR4, c[0x0][0x1c0] ;  /* 0x0000700000047ab9 */ /* 0x000fe20000000a00 */
[----:B------:R-:W-:Y:S01]  /*16e0*/  LOP3.LUT R16, R17, R16, RZ, 0x3c, !PT ;  /* 0x0000001011107212 */ /* 0x000fe200078e3cff */
[----:B------:R-:W-:Y:S01]  /*16f0*/  UIMAD UR26, UR26, UR4, URZ ;  /* 0x000000041a1a72a4 */ /* 0x000fe2000f8e023f */
[----:B-1----:R-:W-:Y:S01]  /*1700*/  IADD3 R4, R32, UR23, RZ ;  /* 0x0000001720047c10 */ /* 0x002fe2000fffe0ff */
[----:B------:R-:W-:-:S02]  /*1710*/  UIADD3 UR31, UR31, UR22, URZ ;  /* 0x000000161f1f7290 */ /* 0x000fc4000fffe03f */
[----:B------:R-:W-:Y:S02]  /*1720*/  UIMAD UR5, UR27, UR5, UR26 ;  /* 0x000000051b0572a4 */ /* 0x000fe4000f8e021a */
[----:B------:R-:W-:Y:S01]  /*1730*/  @P1 IMAD.HI.U32 R5, R4, c[0x0][0x2c8], RZ ;  /* 0x0000b20004051a27 */ /* 0x000fe200078e00ff */
[----:B------:R-:W-:Y:S02]  /*1740*/  UIMAD.WIDE.U32 UR30, UR27, UR4, UR30 ;  /* 0x000000041b1e72a5 */ /* 0x000fe4000f8e001e */
[----:B------:R-:W-:Y:S01]  /*1750*/  UISETP.LT.AND UP0, UPT, UR32, 0x30, UPT ;  /* 0x000000302000788c */ /* 0x000fe2000bf01270 */
[----:B------:R-:W-:Y:S01]  /*1760*/  IMAD.MOV.U32 R7, RZ, RZ, R4 ;  /* 0x000000ffff077224 */ /* 0x000fe200078e0004 */
[----:B------:R-:W-:Y:S01]  /*1770*/  @P0 SHF.R.U32.HI R7, RZ, c[0x0][0x2cc], R5 ;  /* 0x0000b300ff070a19 */ /* 0x000fe20000011605 */
[----:B------:R-:W-:Y:S01]  /*1780*/  UIADD3 UR5, UR31, UR5, URZ ;  /* 0x000000051f057290 */ /* 0x000fe2000fffe03f */
[----:B------:R-:W-:Y:S02]  /*1790*/  IMAD.U32 R9, RZ, RZ, UR31 ;  /* 0x0000001fff097e24 */ /* 0x000fe4000f8e00ff */
[--C-:B------:R-:W-:Y:S01]  /*17a0*/  SHF.R.S32.HI R6, RZ, 0x1f, R7.reuse ;  /* 0x0000001fff067819 */ /* 0x100fe20000011407 */
[----:B------:R-:W-:-:S02]  /*17b0*/  IMAD.MOV R5, RZ, RZ, -R7 ;  /* 0x000000ffff057224 */ /* 0x000fc400078e0a07 */
[----:B------:R-:W-:Y:S01]  /*17c0*/  IMAD.U32 R8, RZ, RZ, UR30 ;  /* 0x0000001eff087e24 */ /* 0x000fe2000f8e00ff */
[----:B------:R-:W-:Y:S01]  /*17d0*/  ULDC UR30, c[0x0][0x2c4] ;  /* 0x0000b100001e7ab9 */ /* 0x000fe20000000800 */
[----:B------:R-:W-:Y:S01]  /*17e0*/  IMAD.U32 R9, RZ, RZ, UR5 ;  /* 0x00000005ff097e24 */ /* 0x000fe2000f8e00ff */
[----:B------:R-:W-:Y:S01]  /*17f0*/  UIMAD UR30, UR12, UR30, URZ ;  /* 0x0000001e0c1e72a4 */ /* 0x000fe2000f8e023f */
[----:B------:R-:W-:Y:S01]  /*1800*/  IMAD R6, R6, c[0x0][0x1b0], RZ ;  /* 0x00006c0006067a24 */ /* 0x000fe200078e02ff */
[----:B------:R-:W-:Y:S01]  /*1810*/  ULDC.64 UR4, c[0x0][0x1e8] ;  /* 0x00007a0000047ab9 */ /* 0x000fe20000000a00 */
[----:B------:R-:W-:Y:S01]  /*1820*/  IMAD R5, R5, c[0x0][0x2c4], R4 ;  /* 0x0000b10005057a24 */ /* 0x000fe200078e0204 */
[----:B------:R-:W-:Y:S01]  /*1830*/  UIMAD UR22, UR9, UR4, URZ ;  /* 0x00000004091672a4 */ /* 0x000fe2000f8e023f */
[C---:B------:R-:W-:Y:S01]  /*1840*/  IMAD R6, R7.reuse, c[0x0][0x1b4], R6 ;  /* 0x00006d0007067a24 */ /* 0x040fe200078e0206 */
[----:B------:R-:W-:Y:S01]  /*1850*/  UIMAD.WIDE.U32 UR26, UR10, UR4, URZ ;  /* 0x000000040a1a72a5 */ /* 0x000fe2000f8e003f */
[----:B------:R-:W-:Y:S01]  /*1860*/  IMAD.WIDE.U32 R8, R7, c[0x0][0x1b0], R8 ;  /* 0x00006c0007087a25 */ /* 0x000fe200078e0008 */
[----:B------:R-:W-:Y:S01]  /*1870*/  SHF.R.S32.HI R7, RZ, 0x1f, R5 ;  /* 0x0000001fff077819 */ /* 0x000fe20000011405 */
[----:B------:R-:W-:-:S02]  /*1880*/  UIMAD UR22, UR10, UR5, UR22 ;  /* 0x000000050a1672a4 */ /* 0x000fc4000f8e0216 */
[----:B------:R-:W-:Y:S01]  /*1890*/  IMAD.IADD R13, R9, 0x1, R6 ;  /* 0x00000001090d7824 */ /* 0x000fe200078e0206 */
[----:B------:R-:W-:Y:S01]  /*18a0*/  USEL UR4, UR32, 0x30, UP0 ;  /* 0x0000003020047887 */ /* 0x000fe20008000000 */
[----:B------:R-:W-:Y:S01]  /*18b0*/  IMAD R7, R7, c[0x0][0x1a8], RZ ;  /* 0x00006a0007077a24 */ /* 0x000fe200078e02ff */
[----:B------:R-:W-:Y:S01]  /*18c0*/  UIADD3 UR22, UR27, UR22, URZ ;  /* 0x000000161b167290 */ /* 0x000fe2000fffe03f */
[----:B------:R-:W-:Y:S02]  /*18d0*/  IMAD.MOV.U32 R12, RZ, RZ, R8 ;  /* 0x000000ffff0c7224 */ /* 0x000fe400078e0008 */
[C---:B------:R-:W-:Y:S02]  /*18e0*/  IMAD R7, R5.reuse, c[0x0][0x1ac], R7 ;  /* 0x00006b0005077a24 */ /* 0x040fe400078e0207 */
[----:B------:R-:W-:Y:S01]  /*18f0*/  IMAD.WIDE.U32 R4, R5, c[0x0][0x1a8], R12 ;  /* 0x00006a0005047a25 */ /* 0x000fe200078e000c */
[C---:B------:R-:W-:Y:S02]  /*1900*/  IADD3 R13, R40.reuse, 0x80, RZ ;  /* 0x00000080280d7810 */ /* 0x040fe40007ffe0ff */
[----:B------:R-:W-:Y:S01]  /*1910*/  IADD3 R12, R40, 0xc0, RZ ;  /* 0x000000c0280c7810 */ /* 0x000fe20007ffe0ff */
[----:B------:R-:W-:Y:S01]  /*1920*/  IMAD.IADD R7, R5, 0x1, R7 ;  /* 0x0000000105077824 */ /* 0x000fe200078e0207 */
[----:B------:R-:W-:Y:S01]  /*1930*/  LEA R18, P0, R4, c[0x0][0x160], 0x1 ;  /* 0x0000580004127a11 */ /* 0x000fe200078008ff */
[----:B------:R-:W-:Y:S01]  /*1940*/  IMAD.SHL.U32 R8, R30, 0x40, RZ ;  /* 0x000000401e087824 */ /* 0x000fe200078e00ff */
[----:B------:R-:W-:-:S02]  /*1950*/  SHF.R.S32.HI R3, RZ, 0x1f, R13 ;  /* 0x0000001fff037819 */ /* 0x000fc4000001140d */
[----:B------:R-:W-:Y:S01]  /*1960*/  LEA.HI.X R7, R4, c[0x0][0x164], R7, 0x1, P0 ;  /* 0x0000590004077a11 */ /* 0x000fe200000f0c07 */
[----:B------:R-:W-:Y:S01]  /*1970*/  SHFL.IDX PT, R20, R18, RZ, 0x181f ;  /* 0x00181fff12147589 */ /* 0x000fe200000e0000 */
[----:B------:R-:W-:Y:S02]  /*1980*/  LOP3.LUT R8, R8, 0x1c0, RZ, 0xc0, !PT ;  /* 0x000001c008087812 */ /* 0x000fe400078ec0ff */
[----:B------:R-:W-:Y:S01]  /*1990*/  LEA.HI R4, R2, R129, RZ, 0x6 ;  /* 0x0000008102047211 */ /* 0x000fe200078f30ff */
[----:B------:R-:W1:Y:S01]  /*19a0*/  SHFL.IDX PT, R21, R7, RZ, 0x181f ;  /* 0x00181fff07157589 */ /* 0x000e6200000e0000 */
[----:B------:R-:W-:Y:S02]  /*19b0*/  SHF.R.U32.HI R6, RZ, 0x3, R8 ;  /* 0x00000003ff067819 */ /* 0x000fe40000011608 */
[----:B------:R-:W-:Y:S01]  /*19c0*/  LOP3.LUT R5, R8, 0x38, R40, 0xf8, !PT ;  /* 0x0000003808057812 */ /* 0x000fe200078ef828 */
[----:B------:R-:W-:Y:S01]  /*19d0*/  IMAD.SHL.U32 R4, R4, 0x8, RZ ;  /* 0x0000000804047824 */ /* 0x000fe200078e00ff */
[----:B------:R-:W-:Y:S01]  /*19e0*/  IADD3 R8, R40, 0x40, RZ ;  /* 0x0000004028087810 */ /* 0x000fe20007ffe0ff */
[----:B------:R-:W-:Y:S01]  /*19f0*/  SHFL.IDX PT, R24, R18, 0x1, 0x181f ;  /* 0x00381f0012187f89 */ /* 0x000fe200000e0000 */
[----:B------:R-:W-:-:S02]  /*1a00*/  LOP3.LUT R5, R5, R6, RZ, 0x3c, !PT ;  /* 0x0000000605057212 */ /* 0x000fc400078e3cff */
[----:B------:R-:W-:Y:S01]  /*1a10*/  IADD3 R6, R30, UR23, RZ ;  /* 0x000000171e067c10 */ /* 0x000fe2000fffe0ff */
[----:B------:R-:W3:Y:S01]  /*1a20*/  SHFL.IDX PT, R25, R7, 0x1, 0x181f ;  /* 0x00381f0007197f89 */ /* 0x000ee200000e0000 */
[----:B------:R-:W-:Y:S02]  /*1a30*/  LOP3.LUT R5, R5, 0xfffffe00, R4, 0xf8, !PT ;  /* 0xfffffe0005057812 */ /* 0x000fe400078ef804 */
[----:B------:R-:W-:Y:S01]  /*1a40*/  ISETP.GE.AND P0, PT, R6, UR30, PT ;  /* 0x0000001e06007c0c */ /* 0x000fe2000bf06270 */
[----:B------:R-:W-:Y:S01]  /*1a50*/  SHFL.IDX PT, R19, R7, 0x3, 0x181f ;  /* 0x00781f0007137f89 */ /* 0x000fe200000e0000 */
[----:B------:R-:W-:Y:S01]  /*1a60*/  SHF.R.S32.HI R4, RZ, 0x1f, R8 ;  /* 0x0000001fff047819 */ /* 0x000fe20000011408 */
[----:B------:R-:W-:Y:S01]  /*1a70*/  IMAD.SHL.U32 R41, R5, 0x2, RZ ;  /* 0x0000000205297824 */ /* 0x000fe200078e00ff */
[----:B------:R-:W-:Y:S02]  /*1a80*/  SHF.R.S32.HI R0, RZ, 0x1f, R12 ;  /* 0x0000001fff007819 */ /* 0x000fe4000001140c */
[----:B------:R-:W-:-:S02]  /*1a90*/  LEA.HI R4, R4, R8, RZ, 0x3 ;  /* 0x0000000804047211 */ /* 0x000fc400078f18ff */
[----:B------:R-:W-:Y:S02]  /*1aa0*/  ISETP.GE.AND P2, PT, R8, c[0x0][0x198], PT ;  /* 0x0000660008007a0c */ /* 0x000fe40003f46270 */
[----:B------:R-:W-:Y:S02]  /*1ab0*/  LEA.HI R3, R3, R13, RZ, 0x3 ;  /* 0x0000000d03037211 */ /* 0x000fe400078f18ff */
[----:B------:R-:W-:Y:S02]  /*1ac0*/  ISETP.GE.AND P4, PT, R13, c[0x0][0x198], PT ;  /* 0x000066000d007a0c */ /* 0x000fe40003f86270 */
[----:B------:R-:W-:Y:S02]  /*1ad0*/  LEA.HI R0, R0, R12, RZ, 0x3 ;  /* 0x0000000c00007211 */ /* 0x000fe400078f18ff */
[----:B------:R-:W-:Y:S02]  /*1ae0*/  ISETP.GE.AND P5, PT, R12, c[0x0][0x198], PT ;  /* 0x000066000c007a0c */ /* 0x000fe40003fa6270 */
[----:B------:R-:W-:Y:S01]  /*1af0*/  LOP3.LUT R35, R4, 0xfffffff8, RZ, 0xc0, !PT ;  /* 0xfffffff804237812 */ /* 0x000fe200078ec0ff */
[----:B-1----:R-:W-:Y:S01]  /*1b00*/  @!P0 IMAD.WIDE R4, R40, 0x2, R20 ;  /* 0x0000000228048825 */ /* 0x002fe200078e0214 */
[----:B------:R-:W-:-:S02]  /*1b10*/  LOP3.LUT R34, R3, 0xfffffff8, RZ, 0xc0, !PT ;  /* 0xfffffff803227812 */ /* 0x000fc400078ec0ff */
[----:B------:R-:W-:Y:S01]  /*1b20*/  LOP3.LUT R33, R0, 0xfffffff8, RZ, 0xc0, !PT ;  /* 0xfffffff800217812 */ /* 0x000fe200078ec0ff */
[--C-:B------:R-:W-:Y:S01]  /*1b30*/  @!P0 IMAD.WIDE R26, R35, 0x2, R20.reuse ;  /* 0x00000002231a8825 */ /* 0x100fe200078e0214 */
[----:B------:R1:W-:Y:S01]  /*1b40*/  @!P0 LDGSTS.E.BYPASS.LTC128B.128 [R41+0x4080], [R4.64], !P3 ;  /* 0x0408000004298fae */ /* 0x0003e2000d901d52 */
[----:B------:R-:W-:Y:S02]  /*1b50*/  IADD3 R3, R6, 0x20, RZ ;  /* 0x0000002006037810 */ /* 0x000fe40007ffe0ff */
[--C-:B------:R-:W-:Y:S01]  /*1b60*/  @!P0 IMAD.WIDE R22, R34, 0x2, R20.reuse ;  /* 0x0000000222168825 */ /* 0x100fe200078e0214 */
[----:B------:R4:W-:Y:S01]  /*1b70*/  @!P0 LDGSTS.E.BYPASS.LTC128B.128 [R41+0x8080], [R26.64], !P2 ;  /* 0x080800001a298fae */ /* 0x0009e2000d101d52 */
[----:B------:R-:W-:Y:S02]  /*1b80*/  ISETP.GE.AND P6, PT, R8, c[0x0][0x1d4], PT ;  /* 0x0000750008007a0c */ /* 0x000fe40003fc6270 */
[----:B------:R-:W-:Y:S01]  /*1b90*/  @!P0 IMAD.WIDE R20, R33, 0x2, R20 ;  /* 0x0000000221148825 */ /* 0x000fe200078e0214 */
[----:B------:R5:W-:Y:S04]  /*1ba0*/  @!P0 LDGSTS.E.BYPASS.LTC128B.128 [R41+0xc080], [R22.64], !P4 ;  /* 0x0c08000016298fae */ /* 0x000be8000e101d52 */
[----:B------:R5:W-:Y:S01]  /*1bb0*/  @!P0 LDGSTS.E.BYPASS.LTC128B.128 [R41+0x10080], [R20.64], !P5 ;  /* 0x1008000014298fae */ /* 0x000be2000e901d52 */
[----:B------:R-:W-:-:S02]  /*1bc0*/  ISETP.GE.AND P0, PT, R3, UR30, PT ;  /* 0x0000001e03007c0c */ /* 0x000fc4000bf06270 */
[C---:B------:R-:W-:Y:S02]  /*1bd0*/  IADD3 R3, R6.reuse, 0x40, RZ ;  /* 0x0000004006037810 */ /* 0x040fe40007ffe0ff */
[----:B------:R-:W-:-:S09]  /*1be0*/  IADD3 R6, R6, 0x60, RZ ;  /* 0x0000006006067810 */ /* 0x000fd20007ffe0ff */
[----:B---3--:R-:W-:Y:S01]  /*1bf0*/  @!P0 IMAD.WIDE R28, R40, 0x2, R24 ;  /* 0x00000002281c8825 */ /* 0x008fe200078e0218 */
[----:B-1----:R-:W-:-:S03]  /*1c00*/  SHF.R.S32.HI R5, RZ, 0x1f, R36 ;  /* 0x0000001fff057819 */ /* 0x002fc60000011424 */
[----:B----4-:R-:W-:Y:S01]  /*1c10*/  @!P0 IMAD.WIDE R26, R35, 0x2, R24 ;  /* 0x00000002231a8825 */ /* 0x010fe200078e0218 */
[----:B------:R1:W-:Y:S03]  /*1c20*/  @!P0 LDGSTS.E.BYPASS.LTC128B.128 [R41+0x5080], [R28.64], !P3 ;  /* 0x050800001c298fae */ /* 0x0003e6000d901d52 */
[----:B------:R-:W-:Y:S01]  /*1c30*/  IMAD R0, R5, c[0x0][0x1e0], RZ ;  /* 0x0000780005007a24 */ /* 0x000fe200078e02ff */
[----:B------:R3:W-:Y:S01]  /*1c40*/  @!P0 LDGSTS.E.BYPASS.LTC128B.128 [R41+0x9080], [R26.64], !P2 ;  /* 0x090800001a298fae */ /* 0x0007e2000d101d52 */
[----:B-----5:R-:W-:-:S04]  /*1c50*/  IMAD.WIDE.U32 R22, R36, c[0x0][0x1e0], RZ ;  /* 0x0000780024167a25 */ /* 0x020fc800078e00ff */
[----:B------:R-:W-:-:S04]  /*1c60*/  @!P0 IMAD.WIDE R20, R34, 0x2, R24 ;  /* 0x0000000222148825 */ /* 0x000fc800078e0218 */
[----:B------:R-:W-:Y:S01]  /*1c70*/  IMAD R0, R36, c[0x0][0x1e4], R0 ;  /* 0x0000790024007a24 */ /* 0x000fe200078e0200 */
[----:B------:R4:W-:Y:S01]  /*1c80*/  @!P0 LDGSTS.E.BYPASS.LTC128B.128 [R41+0xd080], [R20.64], !P4 ;  /* 0x0d08000014298fae */ /* 0x0009e2000e101d52 */
[----:B------:R-:W-:-:S04]  /*1c90*/  @!P0 IMAD.WIDE R24, R33, 0x2, R24 ;  /* 0x0000000221188825 */ /* 0x000fc800078e0218 */
[----:B------:R-:W-:Y:S01]  /*1ca0*/  IMAD.IADD R23, R23, 0x1, R0 ;  /* 0x0000000117177824 */ /* 0x000fe200078e0200 */
[----:B------:R5:W-:Y:S01]  /*1cb0*/  @!P0 LDGSTS.E.BYPASS.LTC128B.128 [R41+0x11080], [R24.64], !P5 ;  /* 0x1108000018298fae */ /* 0x000be2000e901d52 */
[----:B------:R-:W-:-:S03]  /*1cc0*/  ISETP.GE.AND P0, PT, R3, UR30, PT ;  /* 0x0000001e03007c0c */ /* 0x000fc6000bf06270 */
[----:B----4-:R-:W-:Y:S04]  /*1cd0*/  SHFL.IDX PT, R20, R18, 0x2, 0x181f ;  /* 0x00581f0012147f89 */ /* 0x010fe800000e0000 */
[----:B------:R-:W3:Y:S04]  /*1ce0*/  SHFL.IDX PT, R21, R7, 0x2, 0x181f ;  /* 0x00581f0007157f89 */ /* 0x000ee800000e0000 */
[----:B------:R-:W4:Y:S02]  /*1cf0*/  SHFL.IDX PT, R18, R18, 0x3, 0x181f ;  /* 0x00781f0012127f89 */ /* 0x000f2400000e0000 */
[----:B---3--:R-:W-:-:S04]  /*1d00*/  @!P0 IMAD.WIDE R26, R40, 0x2, R20 ;  /* 0x00000002281a8825 */ /* 0x008fc800078e0214 */
[--C-:B-----5:R-:W-:Y:S01]  /*1d10*/  @!P0 IMAD.WIDE R24, R35, 0x2, R20.reuse ;  /* 0x0000000223188825 */ /* 0x120fe200078e0214 */
[----:B------:R4:W-:Y:S04]  /*1d20*/  @!P0 LDGSTS.E.BYPASS.LTC128B.128 [R41+0x6080], [R26.64], !P3 ;  /* 0x060800001a298fae */ /* 0x0009e8000d901d52 */
[----:B------:R3:W-:Y:S02]  /*1d30*/  @!P0 LDGSTS.E.BYPASS.LTC128B.128 [R41+0xa080], [R24.64], !P2 ;  /* 0x0a08000018298fae */ /* 0x0007e4000d101d52 */
[----:B---3--:R-:W-:Y:S01]  /*1d40*/  @!P0 IMAD.WIDE R24, R33, 0x2, R20 ;  /* 0x0000000221188825 */ /* 0x008fe200078e0214 */
[----:B--2---:R-:W-:-:S03]  /*1d50*/  SHF.R.S32.HI R4, RZ, 0x1f, R31 ;  /* 0x0000001fff047819 */ /* 0x004fc6000001141f */
[C---:B------:R-:W-:Y:S01]  /*1d60*/  IMAD.WIDE.U32 R22, R31.reuse, c[0x0][0x1f0], R22 ;  /* 0x00007c001f167a25 */ /* 0x040fe200078e0016 */
[----:B------:R-:W-:Y:S03]  /*1d70*/  STL [R1+0x8], R31 ;  /* 0x0000081f01007387 */ /* 0x000fe60000100800 */
[----:B------:R-:W-:Y:S01]  /*1d80*/  IMAD R0, R4, c[0x0][0x1f0], RZ ;  /* 0x00007c0004007a24 */ /* 0x000fe200078e02ff */
[----:B------:R-:W-:Y:S01]  /*1d90*/  IADD3 R9, P1, R22, UR26, RZ ;  /* 0x0000001a16097c10 */ /* 0x000fe2000ff3e0ff */
[----:B------:R-:W-:Y:S01]  /*1da0*/  IMAD R4, R4, c[0x0][0x218], RZ ;  /* 0x0000860004047a24 */ /* 0x000fe200078e02ff */
[----:B------:R-:W-:Y:S01]  /*1db0*/  STL [R1+0x24], R40 ;  /* 0x0000242801007387 */ /* 0x000fe20000100800 */
[C---:B------:R-:W-:Y:S02]  /*1dc0*/  IMAD R0, R31.reuse, c[0x0][0x1f4], R0 ;  /* 0x00007d001f007a24 */ /* 0x040fe400078e0200 */
[----:B------:R-:W-:Y:S01]  /*1dd0*/  IMAD R4, R31, c[0x0][0x21c], R4 ;  /* 0x000087001f047a24 */ /* 0x000fe200078e0204 */
[----:B------:R-:W-:Y:S02]  /*1de0*/  STL [R1+0xc], R36 ;  /* 0x00000c2401007387 */ /* 0x000fe40000100800 */
[----:B------:R-:W-:-:S02]  /*1df0*/  IADD3.X R0, R23, UR22, R0, P1, !PT ;  /* 0x0000001617007c10 */ /* 0x000fc40008ffe400 */
[C---:B------:R-:W-:Y:S01]  /*1e00*/  LEA R3, P1, R9.reuse, c[0x0][0x1c8], 0x1 ;  /* 0x0000720009037a11 */ /* 0x040fe200078208ff */
[----:B------:R-:W-:Y:S03]  /*1e10*/  STL [R1+0x1c], R41 ;  /* 0x00001c2901007387 */ /* 0x000fe60000100800 */
[----:B------:R-:W-:Y:S01]  /*1e20*/  LEA.HI.X R0, R9, c[0x0][0x1cc], R0, 0x1, P1 ;  /* 0x0000730009007a11 */ /* 0x000fe200008f0c00 */
[----:B------:R-:W-:Y:S01]  /*1e30*/  SHFL.IDX PT, R22, R3, RZ, 0x181f ;  /* 0x00181fff03167589 */ /* 0x000fe200000e0000 */
[----:B------:R-:W-:Y:S01]  /*1e40*/  ISETP.GE.AND P1, PT, R6, UR30, PT ;  /* 0x0000001e06007c0c */ /* 0x000fe2000bf26270 */
[----:B------:R-:W-:Y:S01]  /*1e50*/  @!P0 IMAD.WIDE R6, R34, 0x2, R20 ;  /* 0x0000000222068825 */ /* 0x000fe200078e0214 */
[----:B------:R-:W-:Y:S01]  /*1e60*/  LEA.HI R9, R15, R10, RZ, 0x1 ;  /* 0x0000000a0f097211 */ /* 0x000fe200078f08ff */
[----:B------:R-:W2:Y:S02]  /*1e70*/  SHFL.IDX PT, R23, R0, RZ, 0x181f ;  /* 0x00181fff00177589 */ /* 0x000ea400000e0000 */
[----:B------:R-:W-:Y:S01]  /*1e80*/  IMAD.WIDE.U32 R20, R36, c[0x0][0x208], RZ ;  /* 0x0000820024147a25 */ /* 0x000fe200078e00ff */
[----:B------:R-:W-:Y:S01]  /*1e90*/  LOP3.LUT R9, R9, 0xfffffffe, RZ, 0xc0, !PT ;  /* 0xfffffffe09097812 */ /* 0x000fe200078ec0ff */
[----:B------:R3:W-:Y:S04]  /*1ea0*/  @!P0 LDGSTS.E.BYPASS.LTC128B.128 [R41+0xe080], [R6.64], !P4 ;  /* 0x0e08000006298fae */ /* 0x0007e8000e101d52 */
[----:B------:R5:W-:Y:S01]  /*1eb0*/  @!P0 LDGSTS.E.BYPASS.LTC128B.128 [R41+0x12080], [R24.64], !P5 ;  /* 0x1208000018298fae */ /* 0x000be2000e901d52 */
[----:B------:R-:W-:Y:S01]  /*1ec0*/  ISETP.GE.AND P5, PT, R13, c[0x0][0x1d4], PT ;  /* 0x000075000d007a0c */ /* 0x000fe20003fa6270 */
[----:B----4-:R-:W-:-:S02]  /*1ed0*/  @!P1 IMAD.WIDE R26, R40, 0x2, R18 ;  /* 0x00000002281a9825 */ /* 0x010fc400078e0212 */
[----:B------:R-:W-:Y:S02]  /*1ee0*/  STL [R1+0x18], R35 ;  /* 0x0000182301007387 */ /* 0x000fe40000100800 */
[----:B------:R-:W-:Y:S02]  /*1ef0*/  IMAD.IADD R9, R10, 0x1, -R9 ;  /* 0x000000010a097824 */ /* 0x000fe400078e0a09 */
[----:B------:R4:W-:Y:S01]  /*1f00*/  @!P1 LDGSTS.E.BYPASS.LTC128B.128 [R41+0x7080], [R26.64], !P3 ;  /* 0x070800001a299fae */ /* 0x0009e2000d901d52 */
[----:B------:R-:W-:-:S03]  /*1f10*/  ISETP.GE.AND P3, PT, R40, c[0x0][0x1d4], PT ;  /* 0x0000750028007a0c */ /* 0x000fc60003f66270 */
[----:B------:R-:W-:Y:S04]  /*1f20*/  STL [R1+0x14], R34 ;  /* 0x0000142201007387 */ /* 0x000fe80000100800 */
[----:B------:R-:W-:Y:S01]  /*1f30*/  STL [R1+0x10], R33 ;  /* 0x0000102101007387 */ /* 0x000fe20000100800 */
[----:B---3--:R-:W-:Y:S01]  /*1f40*/  IMAD R6, R5, c[0x0][0x208], RZ ;  /* 0x0000820005067a24 */ /* 0x008fe200078e02ff */
[----:B------:R-:W-:Y:S01]  /*1f50*/  IADD3 R5, -R30, UR4, RZ ;  /* 0x000000041e057c10 */ /* 0x000fe2000fffe1ff */
[----:B------:R-:W-:Y:S02]  /*1f60*/  ULDC.64 UR4, c[0x0][0x210] ;  /* 0x0000840000047ab9 */ /* 0x000fe40000000a00 */
[----:B------:R-:W-:Y:S01]  /*1f70*/  IMAD R6, R36, c[0x0][0x20c], R6 ;  /* 0x0000830024067a24 */ /* 0x000fe200078e0206 */
[----:B------:R-:W-:Y:S01]  /*1f80*/  ISETP.GE.AND P0, PT, R5, 0x1, PT ;  /* 0x000000010500780c */ /* 0x000fe20003f06270 */
[----:B-----5:R-:W-:Y:S01]  /*1f90*/  @!P1 IMAD.WIDE R24, R34, 0x2, R18 ;  /* 0x0000000222189825 */ /* 0x020fe200078e0212 */
[----:B------:R-:W-:-:S02]  /*1fa0*/  UIMAD UR25, UR9, UR4, URZ ;  /* 0x00000004091972a4 */ /* 0x000fc4000f8e023f */
[----:B------:R-:W-:Y:S01]  /*1fb0*/  UIMAD.WIDE.U32 UR30, UR10, UR4, URZ ;  /* 0x000000040a1e72a5 */ /* 0x000fe2000f8e003f */
[----:B------:R-:W-:Y:S01]  /*1fc0*/  IMAD.IADD R21, R21, 0x1, R6 ;  /* 0x0000000115157824 */ /* 0x000fe200078e0206 */
[----:B------:R-:W-:Y:S01]  /*1fd0*/  UIMAD UR25, UR10, UR5, UR25 ;  /* 0x000000050a1972a4 */ /* 0x000fe2000f8e0219 */
[--C-:B------:R-:W-:Y:S01]  /*1fe0*/  @!P1 IMAD.WIDE R6, R35, 0x2, R18.reuse ;  /* 0x0000000223069825 */ /* 0x100fe200078e0212 */
[----:B------:R-:W-:Y:S02]  /*1ff0*/  UIADD3 UR4, UR21, -0x1, URZ ;  /* 0xffffffff15047890 */ /* 0x000fe4000fffe03f */
[----:B------:R-:W-:Y:S01]  /*2000*/  UIADD3 UR25, UR31, UR25, URZ ;  /* 0x000000191f197290 */ /* 0x000fe2000fffe03f */
[----:B------:R-:W-:Y:S01]  /*2010*/  @!P1 IMAD.WIDE R18, R33, 0x2, R18 ;  /* 0x0000000221129825 */ /* 0x000fe200078e0212 */
[----:B------:R2:W-:Y:S01]  /*2020*/  @!P1 LDGSTS.E.BYPASS.LTC128B.128 [R41+0xb080], [R6.64], !P2 ;  /* 0x0b08000006299fae */ /* 0x0005e2000d101d52 */
[----:B------:R-:W-:-:S03]  /*2030*/  ISETP.GE.AND P2, PT, R12, c[0x0][0x198], PT ;  /* 0x000066000c007a0c */ /* 0x000fc60003f46270 */
[----:B------:R3:W-:Y:S01]  /*2040*/  @!P1 LDGSTS.E.BYPASS.LTC128B.128 [R41+0xf080], [R24.64], !P4 ;  /* 0x0f08000018299fae */ /* 0x0007e2000e101d52 */
[----:B------:R-:W-:-:S09]  /*2050*/  ISETP.GE.AND P4, PT, R12, c[0x0][0x1d4], PT ;  /* 0x000075000c007a0c */ /* 0x000fd20003f86270 */
[----:B------:R5:W-:Y:S01]  /*2060*/  @!P1 LDGSTS.E.BYPASS.LTC128B.128 [R41+0x13080], [R18.64], !P2 ;  /* 0x1308000012299fae */ /* 0x000be2000d101d52 */
[----:B------:R-:W-:Y:S02]  /*2070*/  LOP3.LUT P1, RZ, R14, 0x2, RZ, 0xc0, !PT ;  /* 0x000000020eff7812 */ /* 0x000fe4000782c0ff */
[C---:B------:R-:W-:Y:S01]  /*2080*/  ISETP.GE.AND P2, PT, R40.reuse, c[0x0][0x1d4], PT ;  /* 0x0000750028007a0c */ /* 0x040fe20003f46270 */
[----:B------:R-:W0:Y:S01]  /*2090*/  LDGDEPBAR ;  /* 0x00000000000079af */ /* 0x000e220000000000 */
[----:B--2---:R-:W-:-:S04]  /*20a0*/  @P0 IMAD.WIDE R6, R40, 0x2, R22 ;  /* 0x0000000228060825 */ /* 0x004fc800078e0216 */
[--C-:B---3--:R-:W-:Y:S01]  /*20b0*/  @P0 IMAD.WIDE R24, R35, 0x2, R22.reuse ;  /* 0x0000000223180825 */ /* 0x108fe200078e0216 */
[----:B------:R2:W-:Y:S04]  /*20c0*/  @P0 LDGSTS.E.BYPASS.LTC128B.128 [R41+0x14080], [R6.64], !P3 ;  /* 0x1408000006290fae */ /* 0x0005e8000d901d52 */
[----:B------:R3:W-:Y:S01]  /*20d0*/  @P0 LDGSTS.E.BYPASS.LTC128B.128 [R41+0x15880], [R24.64], !P6 ;  /* 0x1588000018290fae */ /* 0x0007e2000f101d52 */
[----:B-----5:R-:W-:-:S04]  /*20e0*/  @P0 IMAD.WIDE R18, R34, 0x2, R22 ;  /* 0x0000000222120825 */ /* 0x020fc800078e0216 */
[----:B------:R-:W-:Y:S01]  /*20f0*/  @P0 IMAD.WIDE R22, R33, 0x2, R22 ;  /* 0x0000000221160825 */ /* 0x000fe200078e0216 */
[----:B------:R5:W-:Y:S04]  /*2100*/  @P0 LDGSTS.E.BYPASS.LTC128B.128 [R41+0x17080], [R18.64], !P5 ;  /* 0x1708000012290fae */ /* 0x000be8000e901d52 */
[----:B------:R1:W-:Y:S01]  /*2110*/  @P0 LDGSTS.E.BYPASS.LTC128B.128 [R41+0x18880], [R22.64], !P4 ;  /* 0x1888000016290fae */ /* 0x0003e2000e101d52 */
[----:B--2---:R-:W-:-:S05]  /*2120*/  LOP3.LUT R7, R15, 0xfffffff0, RZ, 0xc0, !PT ;  /* 0xfffffff00f077812 */ /* 0x004fca00078ec0ff */
[----:B------:R-:W-:-:S05]  /*2130*/  IMAD.IADD R7, R129, 0x1, -R7 ;  /* 0x0000000181077824 */ /* 0x000fca00078e0a07 */
[----:B------:R-:W-:Y:S01]  /*2140*/  SHF.R.S32.HI R6, RZ, 0x1f, R7 ;  /* 0x0000001fff067819 */ /* 0x000fe20000011407 */
[----:B-----5:R-:W-:-:S03]  /*2150*/  IMAD.WIDE.U32 R18, R31, c[0x0][0x218], R20 ;  /* 0x000086001f127a25 */ /* 0x020fc600078e0014 */
[----:B------:R-:W-:Y:S01]  /*2160*/  LEA.HI R6, R6, R7, RZ, 0x3 ;  /* 0x0000000706067211 */ /* 0x000fe200078f18ff */
[----:B------:R2:W-:Y:S01]  /*2170*/  SHFL.IDX PT, R20, R3, 0x1, 0x181f ;  /* 0x00381f0003147f89 */ /* 0x0005e200000e0000 */
[----:B------:R-:W-:-:S03]  /*2180*/  IADD3 R15, P0, R18, UR30, RZ ;  /* 0x0000001e120f7c10 */ /* 0x000fc6000ff1e0ff */
[----:B------:R5:W1:Y:S01]  /*2190*/  SHFL.IDX PT, R21, R0, 0x1, 0x181f ;  /* 0x00381f0000157f89 */ /* 0x000a6200000e0000 */
[----:B------:R-:W-:Y:S02]  /*21a0*/  IADD3.X R4, R19, UR25, R4, P0, !PT ;  /* 0x0000001913047c10 */ /* 0x000fe400087fe404 */
[----:B------:R-:W-:Y:S02]  /*21b0*/  ISETP.GT.AND P0, PT, R5, 0x20, PT ;  /* 0x000000200500780c */ /* 0x000fe40003f04270 */
[C---:B--2---:R-:W-:Y:S01]  /*21c0*/  LOP3.LUT R3, R6.reuse, 0xfffffff8, RZ, 0xc0, !PT ;  /* 0xfffffff806037812 */ /* 0x044fe200078ec0ff */
[----:B------:R-:W-:Y:S02]  /*21d0*/  IMAD.SHL.U32 R6, R6, 0x40, RZ ;  /* 0x0000004006067824 */ /* 0x000fe400078e00ff */
[----:B-----5:R-:W-:-:S08]  /*21e0*/  IMAD R0, R9, 0x200, R16 ;  /* 0x0000020009007824 */ /* 0x020fd000078e0210 */
[----:B-1----:R-:W-:-:S04]  /*21f0*/  @P0 IMAD.WIDE R18, R40, 0x2, R20 ;  /* 0x0000000228120825 */ /* 0x002fc800078e0214 */
[--C-:B------:R-:W-:Y:S01]  /*2200*/  @P0 IMAD.WIDE R16, R35, 0x2, R20.reuse ;  /* 0x0000000223100825 */ /* 0x100fe200078e0214 */
[----:B------:R1:W-:Y:S01]  /*2210*/  @P0 LDGSTS.E.BYPASS.LTC128B.128 [R41+0x15080], [R18.64], !P3 ;  /* 0x1508000012290fae */ /* 0x0003e2000d901d52 */
[----:B------:R-:W-:Y:S02]  /*2220*/  ISETP.GT.AND P3, PT, R32, 0x2f, PT ;  /* 0x0000002f2000780c */ /* 0x000fe40003f64270 */
[--C-:B------:R-:W-:Y:S01]  /*2230*/  @P0 IMAD.WIDE R22, R34, 0x2, R20.reuse ;  /* 0x0000000222160825 */ /* 0x100fe200078e0214 */
[----:B------:R2:W-:Y:S03]  /*2240*/  @P0 LDGSTS.E.BYPASS.LTC128B.128 [R41+0x16880], [R16.64], !P6 ;  /* 0x1688000010290fae */ /* 0x0005e6000f101d52 */
[----:B------:R-:W-:Y:S01]  /*2250*/  @P0 IMAD.WIDE R20, R33, 0x2, R20 ;  /* 0x0000000221140825 */ /* 0x000fe200078e0214 */
[----:B------:R5:W-:Y:S03]  /*2260*/  @P0 LDGSTS.E.BYPASS.LTC128B.128 [R41+0x18080], [R22.64], !P5 ;  /* 0x1808000016290fae */ /* 0x000be6000e901d52 */
[----:B------:R-:W-:Y:S01]  /*2270*/  IMAD.IADD R3, R7, 0x1, -R3 ;  /* 0x0000000107037824 */ /* 0x000fe200078e0a03 */
[----:B------:R5:W-:Y:S01]  /*2280*/  @P0 LDGSTS.E.BYPASS.LTC128B.128 [R41+0x19880], [R20.64], !P4 ;  /* 0x1988000014290fae */ /* 0x000be2000e101d52 */
[----:B---3--:R-:W-:Y:S01]  /*2290*/  IMAD.SHL.U32 R25, R0, 0x2, RZ ;  /* 0x0000000200197824 */ /* 0x008fe200078e00ff */
[----:B------:R-:W-:Y:S01]  /*22a0*/  LEA.HI R7, R2, R129, RZ, 0x5 ;  /* 0x0000008102077211 */ /* 0x000fe200078f28ff */
[----:B------:R-:W-:Y:S01]  /*22b0*/  IMAD.SHL.U32 R5, R3, 0x40, RZ ;  /* 0x0000004003057824 */ /* 0x000fe200078e00ff */
[----:B------:R-:W0:Y:S01]  /*22c0*/  LDGDEPBAR ;  /* 0x00000000000079af */ /* 0x000e220000000000 */
[----:B------:R-:W-:Y:S01]  /*22d0*/  IMAD.SHL.U32 R9, R9, 0x8, RZ ;  /* 0x0000000809097824 */ /* 0x000fe200078e00ff */
[----:B------:R-:W-:-:S02]  /*22e0*/  IADD3 R0, R25, 0x14080, RZ ;  /* 0x0001408019007810 */ /* 0x000fc40007ffe0ff */
[----:B------:R-:W-:Y:S01]  /*22f0*/  LOP3.LUT R5, R5, 0x1c0, RZ, 0xc0, !PT ;  /* 0x000001c005057812 */ /* 0x000fe200078ec0ff */
[----:B------:R-:W-:Y:S01]  /*2300*/  STL [R1+0x4], R25 ;  /* 0x0000041901007387 */ /* 0x000fe20000100800 */
[----:B------:R-:W-:Y:S02]  /*2310*/  IADD3 R24, R25, 0x140a0, RZ ;  /* 0x000140a019187810 */ /* 0x000fe40007ffe0ff */
[----:B------:R-:W-:Y:S02]  /*2320*/  @P1 IADD3 R24, R0, -0x20, RZ ;  /* 0xffffffe000181810 */ /* 0x000fe40007ffe0ff */
[----:B------:R-:W-:Y:S02]  /*2330*/  LOP3.LUT R0, R5, 0x8, R9, 0xf8, !PT ;  /* 0x0000000805007812 */ /* 0x000fe400078ef809 */
[----:B------:R-:W-:Y:S01]  /*2340*/  SHF.R.U32.HI R5, RZ, 0x3, R5 ;  /* 0x00000003ff057819 */ /* 0x000fe20000011605 */
[----:B------:R-:W-:Y:S01]  /*2350*/  STL [R1], R24 ;  /* 0x0000001801007387 */ /* 0x000fe20000100800 */
[----:B------:R-:W-:-:S02]  /*2360*/  LEA R10, P1, R15, c[0x0][0x1f8], 0x1 ;  /* 0x00007e000f0a7a11 */ /* 0x000fc400078208ff */
[----:B------:R-:W-:Y:S01]  /*2370*/  LOP3.LUT R5, R0, R5, RZ, 0x3c, !PT ;  /* 0x0000000500057212 */ /* 0x000fe200078e3cff */
[----:B------:R-:W-:Y:S01]  /*2380*/  IMAD.MOV.U32 R0, RZ, RZ, 0x20 ;  /* 0x00000020ff007424 */ /* 0x000fe200078e00ff */
[----:B------:R-:W-:Y:S01]  /*2390*/  LEA.HI.X R15, R15, c[0x0][0x1fc], R4, 0x1, P1 ;  /* 0x00007f000f0f7a11 */ /* 0x000fe200008f0c04 */
[----:B------:R-:W-:Y:S01]  /*23a0*/  IMAD.MOV.U32 R4, RZ, RZ, 0x10 ;  /* 0x00000010ff047424 */ /* 0x000fe200078e00ff */
[----:B------:R-:W-:Y:S01]  /*23b0*/  LOP3.LUT R5, R5, 0xfffffe00, R6, 0xf8, !PT ;  /* 0xfffffe0005057812 */ /* 0x000fe200078ef806 */
[----:B-1----:R-:W-:Y:S01]  /*23c0*/  SHFL.IDX PT, R18, R10, RZ, 0x181f ;  /* 0x00181fff0a127589 */ /* 0x002fe200000e0000 */
[----:B------:R-:W-:Y:S01]  /*23d0*/  SHF.R.S32.HI R6, RZ, 0x5, R7 ;  /* 0x00000005ff067819 */ /* 0x000fe20000011407 */
[----:B------:R-:W-:-:S04]  /*23e0*/  DEPBAR.LE SB0, 0x1 ;  /* 0x000080400000791a */ /* 0x000fc80000000000 */
[----:B------:R-:W-:Y:S01]  /*23f0*/  IMAD R220, R6, 0x400, R5 ;  /* 0x0000040006dc7824 */ /* 0x000fe200078e0205 */
[C---:B------:R-:W-:Y:S01]  /*2400*/  LOP3.LUT P0, RZ, R3.reuse, 0x2, RZ, 0xc0, !PT ;  /* 0x0000000203ff7812 */ /* 0x040fe2000780c0ff */
[----:B------:R-:W2:Y:S01]  /*2410*/  SHFL.IDX PT, R19, R15, RZ, 0x181f ;  /* 0x00181fff0f137589 */ /* 0x000ea200000e0000 */
[----:B------:R-:W-:Y:S02]  /*2420*/  LOP3.LUT P1, RZ, R3, 0x4, RZ, 0xc0, !PT ;  /* 0x0000000403ff7812 */ /* 0x000fe4000782c0ff */
[----:B------:R-:W-:Y:S01]  /*2430*/  SEL R4, R4, 0xfffffff0, !P0 ;  /* 0xfffffff004047807 */ /* 0x000fe20004000000 */
[----:B------:R1:W-:Y:S01]  /*2440*/  STL [R1+0x3c], R11 ;  /* 0x00003c0b01007387 */ /* 0x0003e20000100800 */
[C---:B------:R-:W-:Y:S01]  /*2450*/  LEA R228, R220.reuse, 0x4080, 0x1 ;  /* 0x00004080dce47811 */ /* 0x040fe200078e08ff */
[----:B------:R-:W-:Y:S01]  /*2460*/  IMAD.SHL.U32 R220, R220, 0x2, RZ ;  /* 0x00000002dcdc7824 */ /* 0x000fe200078e00ff */
[----:B------:R-:W-:Y:S01]  /*2470*/  SEL R3, R0, 0xffffffe0, !P1 ;  /* 0xffffffe000037807 */ /* 0x000fe20004800000 */
[----:B------:R-:W-:Y:S01]  /*2480*/  BAR.SYNC.DEFER_BLOCKING 0x0 ;  /* 0x0000000000007b1d */ /* 0x000fe20000010000 */
[----:B------:R-:W-:Y:S01]  /*2490*/  IADD3 R9, -R30, UR32, RZ ;  /* 0x000000201e097c10 */ /* 0x000fe2000fffe1ff */
[--C-:B------:R-:W-:Y:S01]  /*24a0*/  IMAD R224, R4, 0x2, R228.reuse ;  /* 0x0000000204e07824 */ /* 0x100fe200078e02e4 */
[----:B------:R-:W-:Y:S01]  /*24b0*/  ISETP.GE.AND P1, PT, R8, c[0x0][0x1d4], PT ;  /* 0x0000750008007a0c */ /* 0x000fe20003f26270 */
[----:B------:R-:W-:Y:S01]  /*24c0*/  IMAD R228, R3, 0x2, R228 ;  /* 0x0000000203e47824 */ /* 0x000fe200078e02e4 */
[----:B------:R-:W-:Y:S01]  /*24d0*/  ISETP.LT.OR P0, PT, R9, 0x1, P2 ;  /* 0x000000010900780c */ /* 0x000fe20001701670 */
[----:B------:R-:W-:Y:S01]  /*24e0*/  IMAD R232, R3, 0x2, R224 ;  /* 0x0000000203e87824 */ /* 0x000fe200078e02e0 */
[----:B------:R-:W-:-:S02]  /*24f0*/  ISETP.GE.AND P2, PT, R13, c[0x0][0x1d4], PT ;  /* 0x000075000d007a0c */ /* 0x000fc40003f46270 */
[----:B------:R-:W-:Y:S02]  /*2500*/  SHF.R.S32.HI R13, RZ, 0x1f, R35 ;  /* 0x0000001fff0d7819 */ /* 0x000fe40000011423 */
[C---:B------:R-:W-:Y:S02]  /*2510*/  IADD3 R247, R24.reuse, 0x800, RZ ;  /* 0x0000080018f77810 */ /* 0x040fe40007ffe0ff */
[----:B------:R-:W-:Y:S01]  /*2520*/  IADD3 R246, R24, 0x1000, RZ ;  /* 0x0000100018f67810 */ /* 0x000fe20007ffe0ff */
[----:B------:R4:W-:Y:S01]  /*2530*/  STL [R1+0x30], R13 ;  /* 0x0000300d01007387 */ /* 0x0009e20000100800 */
[----:B--2---:R-:W-:Y:S01]  /*2540*/  IMAD.WIDE R16, R40, 0x2, R18 ;  /* 0x0000000228107825 */ /* 0x004fe200078e0212 */
[----:B-1----:R-:W-:Y:S02]  /*2550*/  SHF.R.S32.HI R11, RZ, 0x1f, R33 ;  /* 0x0000001fff0b7819 */ /* 0x002fe40000011421 */
[----:B------:R4:W1:Y:S04]  /*2560*/  LDSM.16.M88.4 R160, [R220+0x4080] ;  /* 0x00408000dca0783b */ /* 0x0008680000000200 */
[----:B------:R4:W2:Y:S04]  /*2570*/  LDSM.16.M88.4 R188, [R220+0x8080] ;  /* 0x00808000dcbc783b */ /* 0x0008a80000000200 */
[----:B------:R4:W3:Y:S04]  /*2580*/  LDSM.16.M88.4 R204, [R220+0xc080] ;  /* 0x00c08000dccc783b */ /* 0x0008e80000000200 */
        /* <DEDUP_REMOVED lines=18> */
[----:B------:R4:W1:Y:S04]  /*26b0*/  LDSM.16.M88.4 R28, [R25+0x15080] ;  /* 0x01508000191c783b */ /* 0x0008680000000200 */
[----:B------:R4:W1:Y:S04]  /*26c0*/  LDSM.16.M88.4 R56, [R24] ;  /* 0x000000001838783b */ /* 0x0008680000000200 */
[----:B-----5:R4:W1:Y:S04]  /*26d0*/  LDSM.16.M88.4 R20, [R24+0x800] ;  /* 0x000800001814783b */ /* 0x0208680000000200 */
        /* <DEDUP_REMOVED lines=18> */
[----:B------:R-:W-:-:S04]  /*2800*/  LOP3.LUT P0, RZ, R14, 0x4, RZ, 0xc0, !PT ;  /* 0x000000040eff7812 */ /* 0x000fc8000780c0ff */
[----:B------:R-:W-:Y:S02]  /*2810*/  SEL R0, R0, 0xffffffe0, !P0 ;  /* 0xffffffe000007807 */ /* 0x000fe40004000000 */
[----:B------:R-:W-:-:S13]  /*2820*/  ISETP.GT.AND P0, PT, R129, 0x7f, PT ;  /* 0x0000007f8100780c */ /* 0x000fda0003f04270 */
[----:B------:R-:W-:Y:S05]  /*2830*/  @P0 BRA `(.L_x_261) ;  /* 0x000002a000000947 */ /* 0x000fea0003800000 */
[----:B-123--:R-:W-:Y:S05]  /*2840*/  BRA.DIV ~URZ, `(.L_x_262) ;  /* 0x00011e827f007947 */ /* 0x00efea000b800000 */
[----:B----4-:R1:W2:Y:S04]  /*2850*/  SHFL.IDX PT, R11, R15, 0x1, 0x181f ;  /* 0x00381f000f0b7f89 */ /* 0x0102a800000e0000 */
[----:B------:R-:W3:Y:S02]  /*2860*/  SHFL.IDX PT, R10, R10, 0x1, 0x181f ;  /* 0x00381f000a0a7f89 */ /* 0x000ee400000e0000 */
.L_x_332:
[----:B------:R-:W4:Y:S04]  /*2870*/  LDL R16, [R1+0x14] ;  /* 0x0000140001107983 */ /* 0x000f280000100800 */
[----:B------:R-:W5:Y:S04]  /*2880*/  LDL R17, [R1+0x2c] ;  /* 0x00002c0001117983 */ /* 0x000f680000100800 */
[----:B---3--:R-:W3:Y:S04]  /*2890*/  LDL R26, [R1+0x3c] ;  /* 0x00003c00011a7983 */ /* 0x008ee80000100800 */
[----:B--2---:R-:W2:Y:S04]  /*28a0*/  LDL R18, [R1+0x1c] ;  /* 0x00001c0001127983 */ /* 0x004ea80000100800 */
[----:B------:R-:W2:Y:S04]  /*28b0*/  LDL R19, [R1+0x10] ;  /* 0x0000100001137983 */ /* 0x000ea80000100800 */
[----:B------:R-:W2:Y:S04]  /*28c0*/  LDL R24, [R1+0x28] ;  /* 0x0000280001187983 */ /* 0x000ea80000100800 */
[----:B------:R-:W1:Y:S01]  /*28d0*/  S2R R27, SR_TID.X ;  /* 0x00000000001b7919 */ /* 0x000e620000002100 */
[----:B------:R-:W-:-:S02]  /*28e0*/  SHF.R.S32.HI R12, RZ, 0x1f, R8 ;  /* 0x0000001fff0c7819 */ /* 0x000fc40000011408 */
[----:B------:R-:W-:Y:S02]  /*28f0*/  SHF.R.S32.HI R13, RZ, 0x1f, R8 ;  /* 0x0000001fff0d7819 */ /* 0x000fe40000011408 */
[-C--:B------:R-:W-:Y:S02]  /*2900*/  LEA.HI R12, R12, R8.reuse, RZ, 0x3 ;  /* 0x000000080c0c7211 */ /* 0x080fe400078f18ff */
[----:B------:R-:W-:Y:S02]  /*2910*/  LEA.HI R13, R13, R8, RZ, 0x3 ;  /* 0x000000080d0d7211 */ /* 0x000fe400078f18ff */
[----:B------:R-:W-:Y:S02]  /*2920*/  LOP3.LUT R12, R12, 0xfffffff8, RZ, 0xc0, !PT ;  /* 0xfffffff80c0c7812 */ /* 0x000fe400078ec0ff */
[----:B------:R-:W-:Y:S02]  /*2930*/  LOP3.LUT R13, R13, 0xfffffff8, RZ, 0xc0, !PT ;  /* 0xfffffff80d0d7812 */ /* 0x000fe400078ec0ff */
[----:B------:R-:W-:-:S02]  /*2940*/  LEA R14, P0, R12, R10, 0x1 ;  /* 0x0000000a0c0e7211 */ /* 0x000fc400078008ff */
[----:B------:R-:W-:Y:S02]  /*2950*/  SHF.R.S32.HI R13, RZ, 0x1f, R13 ;  /* 0x0000001fff0d7819 */ /* 0x000fe4000001140d */
[----:B-1----:R-:W-:-:S04]  /*2960*/  LEA.HI R25, R2, R27, RZ, 0x3 ;  /* 0x0000001b02197211 */ /* 0x002fc800078f18ff */
[----:B------:R-:W-:Y:S02]  /*2970*/  LOP3.LUT R25, R25, 0xfffffff8, RZ, 0xc0, !PT ;  /* 0xfffffff819197812 */ /* 0x000fe400078ec0ff */
[----:B------:R-:W-:-:S03]  /*2980*/  LEA.HI.X R15, R12, R11, R13, 0x1, P0 ;  /* 0x0000000b0c0f7211 */ /* 0x000fc600000f0c0d */
[----:B------:R-:W-:-:S04]  /*2990*/  IMAD.IADD R25, R27, 0x1, -R25 ;  /* 0x000000011b197824 */ /* 0x000fc800078e0a19 */
[----:B------:R-:W-:Y:S01]  /*29a0*/  IMAD.SHL.U32 R25, R25, 0x8, RZ ;  /* 0x0000000819197824 */ /* 0x000fe200078e00ff */
[----:B----4-:R-:W-:-:S04]  /*29b0*/  LEA R12, P0, R16, R10, 0x1 ;  /* 0x0000000a100c7211 */ /* 0x010fc800078008ff */
[----:B-----5:R-:W-:Y:S02]  /*29c0*/  LEA.HI.X R13, R16, R11, R17, 0x1, P0 ;  /* 0x0000000b100d7211 */ /* 0x020fe400000f0c11 */
[----:B------:R-:W-:-:S04]  /*29d0*/  LEA R16, P0, R25, R10, 0x1 ;  /* 0x0000000a19107211 */ /* 0x000fc800078008ff */
[C---:B---3--:R-:W-:Y:S02]  /*29e0*/  LEA.HI.X R17, R25.reuse, R11, R26, 0x1, P0 ;  /* 0x0000000b19117211 */ /* 0x048fe400000f0c1a */
[----:B------:R-:W-:-:S04]  /*29f0*/  ISETP.GE.AND P0, PT, R25, c[0x0][0x1d4], PT ;  /* 0x0000750019007a0c */ /* 0x000fc80003f06270 */
[----:B------:R-:W-:-:S13]  /*2a00*/  ISETP.LT.OR P0, PT, R9, 0x21, P0 ;  /* 0x000000210900780c */ /* 0x000fda0000701670 */
[----:B------:R-:W-:Y:S01]  /*2a10*/  @!PT LDS RZ, [RZ] ;  /* 0x00000000fffff984 */ /* 0x000fe20000000800 */
[----:B------:R-:W-:Y:S01]  /*2a20*/  @!PT LDS RZ, [RZ] ;  /* 0x00000000fffff984 */ /* 0x000fe20000000800 */
[----:B------:R-:W-:Y:S01]  /*2a30*/  @!PT LDS RZ, [RZ] ;  /* 0x00000000fffff984 */ /* 0x000fe20000000800 */
[----:B--2---:R1:W-:Y:S01]  /*2a40*/  LDGSTS.E.BYPASS.LTC128B.128 [R18+0x5080], [R16.64], !P0 ;  /* 0x0508000010127fae */ /* 0x0043e2000c101d52 */
[----:B------:R-:W-:-:S04]  /*2a50*/  LEA R10, P0, R19, R10, 0x1 ;  /* 0x0000000a130a7211 */ /* 0x000fc800078008ff */
        /* <DEDUP_REMOVED lines=8> */
.L_x_261:
[----:B-123--:R-:W-:Y:S05]  /*2ae0*/  BSYNC B0 ;  /* 0x0000000000007941 */ /* 0x00efea0003800000 */
.L_x_260:
[----:B------:R-:W2:Y:S04]  /*2af0*/  LDL R61, [R1+0x4] ;  /* 0x00000400013d7983 */ /* 0x000ea80000100800 */
[----:B------:R-:W3:Y:S04]  /*2b00*/  LDL R60, [R1] ;  /* 0x00000000013c7983 */ /* 0x000ee80000100800 */
[----:B------:R-:W0:Y:S01]  /*2b10*/  LDGDEPBAR ;  /* 0x00000000000079af */ /* 0x000e220000000000 */
[----:B------:R-:W-:Y:S01]  /*2b20*/  WARPSYNC 0xffffffff ;  /* 0xffffffff00007948 */ /* 0x000fe20003800000 */
[----:B----4-:R-:W-:Y:S01]  /*2b30*/  HMMA.16816.F32 R12, R160, R44, RZ ;  /* 0x0000002ca00c723c */ /* 0x010fe200000018ff */
        /* <DEDUP_REMOVED lines=13> */
[C---:B--2---:R-:W-:Y:S01]  /*2c10*/  IMAD R251, R0.reuse, 0x2, R61 ;  /* 0x0000000200fb7824 */ /* 0x044fe200078e023d */
[----:B------:R-:W-:Y:S01]  /*2c20*/  LDSM.16.M88.4 R56, [R61+0x15880] ;  /* 0x015880003d38783b */ /* 0x000fe20000000200 */
[----:B---3--:R-:W-:-:S03]  /*2c30*/  IMAD R245, R0, 0x2, R60 ;  /* 0x0000000200f57824 */ /* 0x008fc600078e023c */
        /* <DEDUP_REMOVED lines=138> */
[----:B------:R-:W2:Y:S06]  /*34e0*/  MUFU.TANH R0, R0 ;  /* 0x0000000000007308 */ /* 0x000eac0000002400 */
[C---:B---3--:R-:W-:Y:S02]  /*34f0*/  HMMA.16816.F32 R40, R232.reuse, R32, R40 ;  /* 0x00000020e828723c */ /* 0x048fe40000001828 */
[----:B------:R3:W1:Y:S06]  /*3500*/  MUFU.TANH R16, R13 ;  /* 0x0000000d00107308 */ /* 0x00066c0000002400 */
        /* <DEDUP_REMOVED lines=13> */
[----:B------:R4:W5:Y:S04]  /*35e0*/  LDL R64, [R1+0x2c] ;  /* 0x00002c0001407983 */ /* 0x0009680000100800 */
[----:B------:R4:W5:Y:S04]  /*35f0*/  LDL R65, [R1+0x18] ;  /* 0x0000180001417983 */ /* 0x0009680000100800 */
[----:B------:R4:W5:Y:S04]  /*3600*/  LDL R66, [R1+0x30] ;  /* 0x0000300001427983 */ /* 0x0009680000100800 */
[----:B------:R4:W5:Y:S01]  /*3610*/  LDL R60, [R1+0x1c] ;  /* 0x00001c00013c7983 */ /* 0x0009620000100800 */
[----:B--2---:R-:W-:-:S03]  /*3620*/  LEA.HI R68, R2, R71, RZ, 0x3 ;  /* 0x0000004702447211 */ /* 0x004fc600078f18ff */
[----:B------:R4:W5:Y:S01]  /*3630*/  LDL R61, [R1+0x10] ;  /* 0x00001000013d7983 */ /* 0x0009620000100800 */
[----:B------:R-:W-:Y:S02]  /*3640*/  LEA.HI R69, R2, R71, RZ, 0x3 ;  /* 0x0000004702457211 */ /* 0x000fe400078f18ff */
[----:B------:R-:W-:Y:S01]  /*3650*/  LOP3.LUT R68, R68, 0xfffffff8, RZ, 0xc0, !PT ;  /* 0xfffffff844447812 */ /* 0x000fe200078ec0ff */
[----:B------:R4:W5:Y:S01]  /*3660*/  LDL R62, [R1+0x28] ;  /* 0x00002800013e7983 */ /* 0x0009620000100800 */
[----:B------:R-:W-:-:S03]  /*3670*/  SHF.R.S32.HI R69, RZ, 0x3, R69 ;  /* 0x00000003ff457819 */ /* 0x000fc60000011445 */
[----:B------:R-:W-:Y:S01]  /*3680*/  IMAD.IADD R68, R71, 0x1, -R68 ;  /* 0x0000000147447824 */ /* 0x000fe200078e0a44 */
[----:B------:R4:W5:Y:S03]  /*3690*/  LDL R63, [R1+0x14] ;  /* 0x00001400013f7983 */ /* 0x0009660000100800 */
        /* <DEDUP_REMOVED lines=11> */
[----:B------:R2:W4:Y:S01]  /*3750*/  @!P3 LDG.E R18, [R12.64] ;  /* 0x000000120c12b981 */ /* 0x000522000c1e1900 */
[----:B------:R-:W-:-:S03]  /*3760*/  IMAD.MOV R11, RZ, RZ, -R11 ;  /* 0x000000ffff0b7224 */ /* 0x000fc600078e0a0b */
[----:B------:R-:W1:Y:S01]  /*3770*/  S2R R69, SR_TID.X ;  /* 0x0000000000457919 */ /* 0x000e620000002100 */
[----:B------:R-:W-:-:S05]  /*3780*/  IMAD R19, R11, c[0x0][0x2b8], R8 ;  /* 0x0000ae000b137a24 */ /* 0x000fca00078e0208 */
[----:B------:R-:W-:-:S05]  /*3790*/  SHF.R.S32.HI R8, RZ, 0x1f, R19 ;  /* 0x0000001fff087819 */ /* 0x000fca0000011413 */
[----:B------:R-:W-:-:S04]  /*37a0*/  IMAD R8, R8, c[0x0][0x1e0], RZ ;  /* 0x0000780008087a24 */ /* 0x000fc800078e02ff */
[C---:B------:R-:W-:Y:S02]  /*37b0*/  IMAD R8, R19.reuse, c[0x0][0x1e4], R8 ;  /* 0x0000790013087a24 */ /* 0x040fe400078e0208 */
[----:B--2---:R-:W-:-:S04]  /*37c0*/  IMAD.WIDE.U32 R12, R19, c[0x0][0x1e0], RZ ;  /* 0x00007800130c7a25 */ /* 0x004fc800078e00ff */
[----:B------:R-:W-:Y:S01]  /*37d0*/  IMAD.IADD R13, R13, 0x1, R8 ;  /* 0x000000010d0d7824 */ /* 0x000fe200078e0208 */
[----:B------:R-:W-:Y:S01]  /*37e0*/  STL [R1+0xc], R19 ;  /* 0x00000c1301007387 */ /* 0x000fe20000100800 */
[----:B------:R-:W-:Y:S01]  /*37f0*/  BSSY B0, `(.L_x_264) ;  /* 0x0000024000007945 */ /* 0x000fe20003800000 */
[----:B---3--:R-:W-:Y:S01]  /*3800*/  IMAD.MOV.U32 R68, RZ, RZ, R67 ;  /* 0x000000ffff447224 */ /* 0x008fe200078e0043 */
[----:B-1----:R-:W-:-:S04]  /*3810*/  LEA.HI R67, R2, R69, RZ, 0x3 ;  /* 0x0000004502437211 */ /* 0x002fc800078f18ff */
[----:B------:R-:W-:-:S05]  /*3820*/  LOP3.LUT R67, R67, 0xfffffff8, RZ, 0xc0, !PT ;  /* 0xfffffff843437812 */ /* 0x000fca00078ec0ff */
[----:B------:R-:W-:-:S04]  /*3830*/  IMAD.IADD R67, R69, 0x1, -R67 ;  /* 0x0000000145437824 */ /* 0x000fc800078e0a43 */
[----:B------:R-:W-:-:S05]  /*3840*/  IMAD.SHL.U32 R67, R67, 0x8, RZ ;  /* 0x0000000843437824 */ /* 0x000fca00078e00ff */
[----:B------:R-:W-:Y:S02]  /*3850*/  ISETP.GE.AND P1, PT, R67, c[0x0][0x1d4], PT ;  /* 0x0000750043007a0c */ /* 0x000fe40003f26270 */
[----:B----4-:R-:W-:Y:S01]  /*3860*/  SHF.R.S32.HI R11, RZ, 0x1f, R18 ;  /* 0x0000001fff0b7819 */ /* 0x010fe20000011412 */
[----:B------:R-:W-:-:S04]  /*3870*/  IMAD.WIDE.U32 R12, R18, c[0x0][0x1f0], R12 ;  /* 0x00007c00120c7a25 */ /* 0x000fc800078e000c */
[----:B------:R-:W-:Y:S01]  /*3880*/  IMAD R11, R11, c[0x0][0x1f0], RZ ;  /* 0x00007c000b0b7a24 */ /* 0x000fe200078e02ff */
[----:B------:R1:W-:Y:S03]  /*3890*/  STL [R1+0x8], R18 ;  /* 0x0000081201007387 */ /* 0x0003e60000100800 */
[----:B------:R-:W-:Y:S01]  /*38a0*/  IMAD R11, R18, c[0x0][0x1f4], R11 ;  /* 0x00007d00120b7a24 */ /* 0x000fe200078e020b */
[----:B------:R-:W-:-:S04]  /*38b0*/  IADD3 R8, P0, R12, UR26, RZ ;  /* 0x0000001a0c087c10 */ /* 0x000fc8000ff1e0ff */
[----:B------:R-:W-:Y:S02]  /*38c0*/  IADD3.X R12, R13, UR22, R11, P0, !PT ;  /* 0x000000160d0c7c10 */ /* 0x000fe400087fe40b */
[----:B------:R-:W-:-:S04]  /*38d0*/  LEA R11, P0, R8, c[0x0][0x1c8], 0x1 ;  /* 0x00007200080b7a11 */ /* 0x000fc800078008ff */
[----:B------:R-:W-:Y:S02]  /*38e0*/  LEA.HI.X R8, R8, c[0x0][0x1cc], R12, 0x1, P0 ;  /* 0x0000730008087a11 */ /* 0x000fe400000f0c0c */
[----:B-1----:R-:W-:-:S04]  /*38f0*/  LEA.HI R18, R2, R69, RZ, 0x3 ;  /* 0x0000004502127211 */ /* 0x002fc800078f18ff */
[----:B------:R-:W-:-:S04]  /*3900*/  SHF.R.S32.HI R18, RZ, 0x3, R18 ;  /* 0x00000003ff127819 */ /* 0x000fc80000011412 */
[----:B------:R-:W-:-:S04]  /*3910*/  IADD3 R17, -R18, 0x30, RZ ;  /* 0x0000003012117810 */ /* 0x000fc80007ffe1ff */
[----:B------:R-:W-:Y:S01]  /*3920*/  ISETP.GE.AND P0, PT, R17, 0x1, PT ;  /* 0x000000011100780c */ /* 0x000fe20003f06270 */
[----:B------:R1:W2:Y:S04]  /*3930*/  SHFL.IDX PT, R12, R11, RZ, 0x181f ;  /* 0x00181fff0b0c7589 */ /* 0x0002a800000e0000 */
[----:B------:R1:W3:Y:S08]  /*3940*/  SHFL.IDX PT, R13, R8, RZ, 0x181f ;  /* 0x00181fff080d7589 */ /* 0x0002f000000e0000 */
[----:B------:R-:W-:Y:S05]  /*3950*/  @!P0 BRA `(.L_x_265) ;  /* 0x000000d000008947 */ /* 0x000fea0003800000 */
[----:B--2---:R-:W-:-:S04]  /*3960*/  LEA R22, P0, R67, R12, 0x1 ;  /* 0x0000000c43167211 */ /* 0x004fc800078008ff */
[----:B---3--:R-:W-:Y:S02]  /*3970*/  LEA.HI.X R23, R67, R13, R68, 0x1, P0 ;  /* 0x0000000d43177211 */ /* 0x008fe400000f0c44 */
[----:B-----5:R-:W-:-:S03]  /*3980*/  LEA R20, P0, R65, R12, 0x1 ;  /* 0x0000000c41147211 */ /* 0x020fc600078008ff */
        /* <DEDUP_REMOVED lines=10> */
.L_x_265:
[----:B------:R-:W-:Y:S05]  /*3a30*/  BSYNC B0 ;  /* 0x0000000000007941 */ /* 0x000fea0003800000 */
.L_x_264:
[----:B------:R-:W-:Y:S01]  /*3a40*/  ISETP.GE.AND P0, PT, R17, 0x21, PT ;  /* 0x000000211100780c */ /* 0x000fe20003f06270 */
[----:B-1----:R-:W1:Y:S01]  /*3a50*/  SHFL.IDX PT, R8, R8, 0x1, 0x181f ;  /* 0x00381f0008087f89 */ /* 0x002e6200000e0000 */
[----:B------:R-:W-:Y:S03]  /*3a60*/  BSSY B0, `(.L_x_263) ;  /* 0x0000010000007945 */ /* 0x000fe60003800000 */
[----:B------:R-:W4:Y:S08]  /*3a70*/  SHFL.IDX PT, R11, R11, 0x1, 0x181f ;  /* 0x00381f000b0b7f89 */ /* 0x000f3000000e0000 */
[----:B------:R-:W-:Y:S05]  /*3a80*/  @!P0 BRA `(.L_x_266) ;  /* 0x000000d000008947 */ /* 0x000fea0003800000 */
[----:B--2-4-:R-:W-:-:S04]  /*3a90*/  LEA R20, P0, R67, R11, 0x1 ;  /* 0x0000000b43147211 */ /* 0x014fc800078008ff */
[----:B-1----:R-:W-:Y:S02]  /*3aa0*/  LEA.HI.X R21, R67, R8, R68, 0x1, P0 ;  /* 0x0000000843157211 */ /* 0x002fe400000f0c44 */
[----:B-----5:R-:W-:-:S03]  /*3ab0*/  LEA R18, P0, R65, R11, 0x1 ;  /* 0x0000000b41127211 */ /* 0x020fc600078008ff */
[----:B------:R-:W-:Y:S01]  /*3ac0*/  @!PT LDS RZ, [RZ] ;  /* 0x00000000fffff984 */ /* 0x000fe20000000800 */
[----:B------:R1:W-:Y:S01]  /*3ad0*/  LDGSTS.E.BYPASS.LTC128B.128 [R60+0x15080], [R20.64], !P1 ;  /* 0x15080000143c7fae */ /* 0x0003e2000c901d52 */
[----:B------:R-:W-:Y:S02]  /*3ae0*/  LEA.HI.X R19, R65, R8, R66, 0x1, P0 ;  /* 0x0000000841137211 */ /* 0x000fe400000f0c42 */
[----:B------:R-:W-:-:S03]  /*3af0*/  LEA R12, P0, R63, R11, 0x1 ;  /* 0x0000000b3f0c7211 */ /* 0x000fc600078008ff */
[----:B------:R1:W-:Y:S01]  /*3b00*/  LDGSTS.E.BYPASS.LTC128B.128 [R60+0x16880], [R18.64], !P6 ;  /* 0x16880000123c7fae */ /* 0x0003e2000f101d52 */
[----:B---3--:R-:W-:Y:S02]  /*3b10*/  LEA.HI.X R13, R63, R8, R64, 0x1, P0 ;  /* 0x000000083f0d7211 */ /* 0x008fe400000f0c40 */
[----:B------:R-:W-:-:S03]  /*3b20*/  LEA R22, P0, R61, R11, 0x1 ;  /* 0x0000000b3d167211 */ /* 0x000fc600078008ff */
[----:B------:R1:W-:Y:S01]  /*3b30*/  LDGSTS.E.BYPASS.LTC128B.128 [R60+0x18080], [R12.64], !P5 ;  /* 0x180800000c3c7fae */ /* 0x0003e2000e901d52 */
[----:B------:R-:W-:-:S05]  /*3b40*/  LEA.HI.X R23, R61, R8, R62, 0x1, P0 ;  /* 0x000000083d177211 */ /* 0x000fca00000f0c3e */
[----:B------:R1:W-:Y:S04]  /*3b50*/  LDGSTS.E.BYPASS.LTC128B.128 [R60+0x19880], [R22.64], !P4 ;  /* 0x19880000163c7fae */ /* 0x0003e8000e101d52 */
.L_x_266:
[----:B------:R-:W-:Y:S05]  /*3b60*/  BSYNC B0 ;  /* 0x0000000000007941 */ /* 0x000fea0003800000 */
.L_x_263:
[----:B-123--:R-:W1:Y:S01]  /*3b70*/  S2R R13, SR_TID.X ;  /* 0x00000000000d7919 */ /* 0x00ee620000002100 */
[----:B------:R-:W-:Y:S01]  /*3b80*/  LOP3.LUT R7, R7, 0xffffffe0, RZ, 0xc0, !PT ;  /* 0xffffffe007077812 */ /* 0x000fe200078ec0ff */
[----:B------:R-:W-:Y:S01]  /*3b90*/  UISETP.NE.AND UP0, UPT, UR15, URZ, UPT ;  /* 0x0000003f0f00728c */ /* 0x000fe2000bf05270 */
[----:B------:R-:W-:Y:S01]  /*3ba0*/  SHF.R.S32.HI R12, RZ, 0x1f, R6 ;  /* 0x0000001fff0c7819 */ /* 0x000fe20000011406 */
[----:B------:R-:W-:Y:S01]  /*3bb0*/  FMUL.FTZ R53, R53, c[0x0][0x320] ;  /* 0x0000c80035357a20 */ /* 0x000fe20000410000 */
        /* <DEDUP_REMOVED lines=9> */
[----:B------:R-:W-:Y:S01]  /*3c50*/  ULOP3.LUT UR24, URZ, UR24, URZ, 0x33, !UPT ;  /* 0x000000183f187292 */ /* 0x000fe2000f8e333f */
[----:B------:R-:W-:Y:S01]  /*3c60*/  IMAD.U32 R18, RZ, RZ, UR29 ;  /* 0x0000001dff127e24 */ /* 0x000fe2000f8e00ff */
[----:B------:R-:W0:Y:S01]  /*3c70*/  LDGDEPBAR ;  /* 0x00000000000079af */ /* 0x000e220000000000 */
[----:B------:R-:W-:-:S04]  /*3c80*/  IMAD.IADD R12, R6, 0x1, -R12 ;  /* 0x00000001060c7824 */ /* 0x000fc800078e0a0c */
[----:B------:R2:W4:Y:S02]  /*3c90*/  MUFU.TANH R127, R52 ;  /* 0x00000034007f7308 */ /* 0x0005240000002400 */
[----:B-1--4-:R-:W-:Y:S01]  /*3ca0*/  LEA.HI R11, R2, R13, RZ, 0x2 ;  /* 0x0000000d020b7211 */ /* 0x012fe200078f10ff */
[----:B------:R-:W-:-:S03]  /*3cb0*/  IMAD.IADD R7, R13, 0x1, -R7 ;  /* 0x000000010d077824 */ /* 0x000fc600078e0a07 */
[----:B------:R-:W-:Y:S02]  /*3cc0*/  LOP3.LUT R11, R11, 0xfffffffc, RZ, 0xc0, !PT ;  /* 0xfffffffc0b0b7812 */ /* 0x000fe400078ec0ff */
[----:B------:R2:W1:Y:S01]  /*3cd0*/  MUFU.TANH R125, R48 ;  /* 0x00000030007d7308 */ /* 0x0004620000002400 */
[----:B------:R-:W-:Y:S02]  /*3ce0*/  SHF.R.S32.HI R8, RZ, 0x1f, R7 ;  /* 0x0000001fff087819 */ /* 0x000fe40000011407 */
[----:B------:R-:W-:Y:S02]  /*3cf0*/  IMAD.IADD R11, R13, 0x1, -R11 ;  /* 0x000000010d0b7824 */ /* 0x000fe400078e0a0b */
[----:B------:R-:W-:-:S03]  /*3d00*/  LEA.HI R8, R8, R7, RZ, 0x2 ;  /* 0x0000000708087211 */ /* 0x000fc600078f10ff */
[----:B------:R2:W4:Y:S01]  /*3d10*/  MUFU.TANH R124, R49 ;  /* 0x00000031007c7308 */ /* 0x0005220000002400 */
[----:B------:R-:W-:Y:S02]  /*3d20*/  LEA.HI R2, R11, R11, RZ, 0x1 ;  /* 0x0000000b0b027211 */ /* 0x000fe400078f08ff */
[----:B------:R-:W-:Y:S02]  /*3d30*/  LEA.HI.SX32 R6, R8, UR23, 0x1e ;  /* 0x0000001708067c11 */ /* 0x000fe4000f8ff2ff */
[----:B------:R-:W-:-:S03]  /*3d40*/  LOP3.LUT R2, R2, 0x1ffffffe, RZ, 0xc0, !PT ;  /* 0x1ffffffe02027812 */ /* 0x000fc600078ec0ff */
[----:B------:R-:W-:Y:S02]  /*3d50*/  IMAD R6, R12, 0x10, R6 ;  /* 0x000000100c067824 */ /* 0x000fe400078e0206 */
[----:B------:R-:W-:Y:S02]  /*3d60*/  IMAD.IADD R2, R11, 0x1, -R2 ;  /* 0x000000010b027824 */ /* 0x000fe400078e0a02 */
[----:B------:R-:W-:Y:S02]  /*3d70*/  FMUL.FTZ R12, R41, c[0x0][0x320] ;  /* 0x0000c800290c7a20 */ /* 0x000fe40000410000 */
[----:B------:R-:W-:Y:S02]  /*3d80*/  IMAD R13, R2, 0x8, R6 ;  /* 0x00000008020d7824 */ /* 0x000fe400078e0206 */
[----:B------:R-:W-:Y:S02]  /*3d90*/  FMUL.FTZ R11, R36, c[0x0][0x320] ;  /* 0x0000c800240b7a20 */ /* 0x000fe40000410000 */
[----:B------:R-:W-:Y:S01]  /*3da0*/  @P0 IMAD.HI.U32 R6, R13, c[0x0][0x2c8], RZ ;  /* 0x0000b2000d060a27 */ /* 0x000fe200078e00ff */
[----:B------:R-:W-:Y:S01]  /*3db0*/  PLOP3.LUT P0, PT, PT, PT, UP0, 0x80, 0x0 ;  /* 0x000000000000781c */ /* 0x000fe20003f0f008 */
[----:B------:R-:W-:Y:S01]  /*3dc0*/  UISETP.NE.AND UP0, UPT, UR14, URZ, UPT ;  /* 0x0000003f0e00728c */ /* 0x000fe2000bf05270 */
[----:B------:R1:W-:Y:S01]  /*3dd0*/  STL [R1+0x34], R13 ;  /* 0x0000340d01007387 */ /* 0x0003e20000100800 */
[----:B------:R-:W-:Y:S01]  /*3de0*/  IMAD.MOV.U32 R2, RZ, RZ, R13 ;  /* 0x000000ffff027224 */ /* 0x000fe200078e000d */
[----:B------:R-:W1:Y:S08]  /*3df0*/  MUFU.TANH R12, R12 ;  /* 0x0000000c000c7308 */ /* 0x000e700000002400 */
[----:B------:R-:W2:Y:S01]  /*3e00*/  MUFU.TANH R11, R11 ;  /* 0x0000000b000b7308 */ /* 0x000ea20000002400 */
[----:B------:R-:W-:-:S02]  /*3e10*/  @P0 SHF.R.U32.HI R2, RZ, c[0x0][0x2cc], R6 ;  /* 0x0000b300ff020a19 */ /* 0x000fc40000011606 */
[----:B------:R-:W-:Y:S02]  /*3e20*/  LOP3.LUT R6, R8, 0x7ffffffc, RZ, 0xc0, !PT ;  /* 0x7ffffffc08067812 */ /* 0x000fe400078ec0ff */
[----:B------:R-:W-:Y:S01]  /*3e30*/  PLOP3.LUT P0, PT, PT, PT, UP0, 0x40, 0x0 ;  /* 0x000000000000781c */ /* 0x000fe20003f0e808 */
[----:B------:R-:W2:Y:S02]  /*3e40*/  SHFL.IDX PT, R17, R2, RZ, 0x1c1f ;  /* 0x001c1fff02117589 */ /* 0x000ea400000e0000 */
[----:B------:R-:W-:Y:S01]  /*3e50*/  IMAD.IADD R7, R7, 0x1, -R6 ;  /* 0x0000000107077824 */ /* 0x000fe200078e0a06 */
[----:B------:R2:W2:Y:S01]  /*3e60*/  MUFU.TANH R8, R37 ;  /* 0x0000002500087308 */ /* 0x0004a20000002400 */
[----:B------:R-:W-:Y:S02]  /*3e70*/  IMAD.U32 R6, RZ, RZ, UR32 ;  /* 0x00000020ff067e24 */ /* 0x000fe4000f8e00ff */
[----:B------:R-:W-:Y:S02]  /*3e80*/  IMAD.SHL.U32 R20, R7, 0x2, RZ ;  /* 0x0000000207147824 */ /* 0x000fe400078e00ff */
[----:B-1----:R-:W-:-:S03]  /*3e90*/  FMUL.FTZ R13, R40, c[0x0][0x320] ;  /* 0x0000c800280d7a20 */ /* 0x002fc60000410000 */
[C---:B------:R-:W-:Y:S01]  /*3ea0*/  IADD3 R6, -R20.reuse, 0x1, R6 ;  /* 0x0000000114067810 */ /* 0x040fe20007ffe106 */
[----:B------:R1:W-:Y:S01]  /*3eb0*/  STL [R1+0x38], R20 ;  /* 0x0000381401007387 */ /* 0x0003e20000100800 */
[----:B------:R-:W-:Y:S02]  /*3ec0*/  IADD3 R18, -R20, UR8, R18 ;  /* 0x0000000814127c10 */ /* 0x000fe4000fffe112 */
[----:B------:R-:W-:Y:S01]  /*3ed0*/  IADD3 R19, R6, -UR12, RZ ;  /* 0x8000000c06137c10 */ /* 0x000fe2000fffe0ff */
[----:B------:R-:W1:Y:S01]  /*3ee0*/  MUFU.TANH R13, R13 ;  /* 0x0000000d000d7308 */ /* 0x000e620000002400 */
[----:B------:R-:W-:Y:S02]  /*3ef0*/  IADD3 R7, -R20, UR29, RZ ;  /* 0x0000001d14077c10 */ /* 0x000fe4000fffe1ff */
[C---:B------:R-:W-:Y:S02]  /*3f00*/  IADD3 R6, R19.reuse, c[0x0][0x328], RZ ;  /* 0x0000ca0013067a10 */ /* 0x040fe40007ffe0ff */
[----:B------:R-:W-:-:S03]  /*3f10*/  IADD3 R19, R19, UR24, RZ ;  /* 0x0000001813137c10 */ /* 0x000fc6000fffe0ff */
[----:B--2---:R-:W-:-:S05]  /*3f20*/  IMAD.IADD R21, R6, 0x1, R17 ;  /* 0x0000000106157824 */ /* 0x004fca00078e0211 */
[----:B------:R-:W-:Y:S01]  /*3f30*/  IMNMX R21, R21, R18, PT ;  /* 0x0000001215157217 */ /* 0x000fe20003800200 */
[----:B-1----:R-:W-:Y:S01]  /*3f40*/  IMAD.IADD R20, R19, 0x1, R17 ;  /* 0x0000000113147824 */ /* 0x002fe200078e0211 */
[----:B------:R-:W-:Y:S05]  /*3f50*/  @P0 BRA `(.L_x_267) ;  /* 0x0000015000000947 */ /* 0x000fea0003800000 */
[----:B---34-:R-:W-:Y:S01]  /*3f60*/  IMAD.U32 R22, RZ, RZ, UR12 ;  /* 0x0000000cff167e24 */ /* 0x018fe2000f8e00ff */
[----:B------:R-:W-:Y:S04]  /*3f70*/  BSSY B0, `(.L_x_268) ;  /* 0x000000f000007945 */ /* 0x000fe80003800000 */
[----:B------:R-:W-:-:S04]  /*3f80*/  IADD3 R22, -R22, UR8, R17 ;  /* 0x0000000816167c10 */ /* 0x000fc8000fffe111 */
[----:B------:R-:W-:-:S13]  /*3f90*/  ISETP.GT.AND P0, PT, R22, -0x1, PT ;  /* 0xffffffff1600780c */ /* 0x000fda0003f04270 */
[----:B------:R-:W-:Y:S05]  /*3fa0*/  @P0 BRA `(.L_x_269) ;  /* 0x0000007000000947 */ /* 0x000fea0003800000 */
[----:B------:R-:W-:Y:S01]  /*3fb0*/  IMAD.MOV.U32 R17, RZ, RZ, 0x1 ;  /* 0x00000001ff117424 */ /* 0x000fe200078e00ff */
[----:B------:R-:W-:-:S04]  /*3fc0*/  LOP3.LUT R22, RZ, R22, RZ, 0x33, !PT ;  /* 0x00000016ff167212 */ /* 0x000fc800078e33ff */
[----:B------:R-:W-:-:S13]  /*3fd0*/  ISETP.NE.AND P0, PT, R17, c[0x0][0x32c], PT ;  /* 0x0000cb0011007a0c */ /* 0x000fda0003f05270 */
[----:B------:R-:W-:-:S05]  /*3fe0*/  @P0 IMAD.HI.U32 R17, R22, c[0x0][0x330], RZ ;  /* 0x0000cc0016110a27 */ /* 0x000fca00078e00ff */
[----:B------:R-:W-:-:S04]  /*3ff0*/  @P0 SHF.R.U32.HI R22, RZ, c[0x0][0x334], R17 ;  /* 0x0000cd00ff160a19 */ /* 0x000fc80000011611 */
[----:B------:R-:W-:Y:S01]  /*4000*/  LOP3.LUT R22, RZ, R22, RZ, 0x33, !PT ;  /* 0x00000016ff167212 */ /* 0x000fe200078e33ff */
[----:B------:R-:W-:Y:S05]  /*4010*/  BRA `(.L_x_270) ;  /* 0x0000004000007947 */ /* 0x000fea0003800000 */
.L_x_269:
[----:B------:R-:W-:-:S04]  /*4020*/  MOV R17, 0x1 ;  /* 0x0000000100117802 */ /* 0x000fc80000000f00 */
[----:B------:R-:W-:-:S13]  /*4030*/  ISETP.NE.AND P0, PT, R17, c[0x0][0x32c], PT ;  /* 0x0000cb0011007a0c */ /* 0x000fda0003f05270 */
[----:B------:R-:W-:-:S05]  /*4040*/  @P0 IMAD.HI.U32 R17, R22, c[0x0][0x330], RZ ;  /* 0x0000cc0016110a27 */ /* 0x000fca00078e00ff */
[----:B------:R-:W-:Y:S02]  /*4050*/  @P0 SHF.R.U32.HI R22, RZ, c[0x0][0x334], R17 ;  /* 0x0000cd00ff160a19 */ /* 0x000fe40000011611 */
.L_x_270:
[----:B------:R-:W-:Y:S05]  /*4060*/  BSYNC B0 ;  /* 0x0000000000007941 */ /* 0x000fea0003800000 */
.L_x_268:
[----:B------:R-:W-:-:S05]  /*4070*/  IMAD R22, R22, c[0x0][0x32c], R7 ;  /* 0x0000cb0016167a24 */ /* 0x000fca00078e0207 */
[----:B------:R-:W-:Y:S02]  /*4080*/  IADD3 R17, R22, c[0x0][0x32c], RZ ;  /* 0x0000cb0016117a10 */ /* 0x000fe40007ffe0ff */
[----:B------:R-:W-:Y:S02]  /*4090*/  IMNMX R20, R20, R22, !PT ;  /* 0x0000001614147217 */ /* 0x000fe40007800200 */
[----:B------:R-:W-:Y:S02]  /*40a0*/  IMNMX R21, R21, R17, PT ;  /* 0x0000001115157217 */ /* 0x000fe40003800200 */
.L_x_267:
[----:B---34-:R-:W-:Y:S01]  /*40b0*/  UISETP.GE.AND UP0, UPT, UR29, 0x1, UPT ;  /* 0x000000011d00788c */ /* 0x018fe2000bf06270 */
[----:B------:R-:W-:Y:S01]  /*40c0*/  FMUL.FTZ R23, R42, c[0x0][0x320] ;  /* 0x0000c8002a177a20 */ /* 0x000fe20000410000 */
        /* <DEDUP_REMOVED lines=25> */
[----:B------:R1:W2:Y:S01]  /*4260*/  MUFU.TANH R168, R54 ;  /* 0x0000003600a87308 */ /* 0x0002a20000002400 */
[----:B------:R-:W-:Y:S01]  /*4270*/  ISETP.LT.OR P0, PT, R21, 0x2, P0 ;  /* 0x000000021500780c */ /* 0x000fe20000701670 */
[----:B------:R-:W-:-:S03]  /*4280*/  FMUL.FTZ R39, R39, c[0x0][0x320] ;  /* 0x0000c80027277a20 */ /* 0x000fc60000410000 */
[----:B------:R-:W-:Y:S02]  /*4290*/  FSEL R16, R16, -INF , !P0 ;  /* 0xff80000010107808 */ /* 0x000fe40004000000 */
[----:B------:R-:W-:Y:S01]  /*42a0*/  PLOP3.LUT P0, PT, PT, PT, UP0, 0x40, 0x0 ;  /* 0x000000000000781c */ /* 0x000fe20003f0e808 */
[----:B------:R-:W-:Y:S01]  /*42b0*/  UISETP.GE.AND UP0, UPT, UR29, 0xa, UPT ;  /* 0x0000000a1d00788c */ /* 0x000fe2000bf06270 */
[----:B------:R-:W3:Y:S02]  /*42c0*/  MUFU.TANH R0, R0 ;  /* 0x0000000000007308 */ /* 0x000ee40000002400 */
[----:B------:R-:W-:Y:S01]  /*42d0*/  ISETP.GT.AND P0, PT, R20, 0x8, P0 ;  /* 0x000000081400780c */ /* 0x000fe20000704270 */
[----:B------:R-:W-:-:S03]  /*42e0*/  UP2UR UR5, UPR, URZ, 0x1 ;  /* 0x000000013f057883 */ /* 0x000fc60008000000 */
[----:B------:R-:W-:Y:S02]  /*42f0*/  ISETP.LT.OR P0, PT, R21, 0x9, P0 ;  /* 0x000000091500780c */ /* 0x000fe40000701670 */
[----:B------:R1:W4:Y:S02]  /*4300*/  MUFU.TANH R159, R55 ;  /* 0x00000037009f7308 */ /* 0x0003240000002400 */
        /* <DEDUP_REMOVED lines=14> */
[----:B------:R-:W-:Y:S02]  /*43f0*/  FSEL R13, R13, -INF , !P0 ;  /* 0xff8000000d0d7808 */ /* 0x000fe40004000000 */
[----:B------:R-:W-:Y:S01]  /*4400*/  PLOP3.LUT P0, PT, PT, PT, UP6, 0x40, 0x0 ;  /* 0x000000000000781c */ /* 0x000fe20003f0e868 */
[----:B------:R-:W-:-:S03]  /*4410*/  UISETP.NE.AND UP6, UPT, UR14, URZ, UPT ;  /* 0x0000003f0e00728c */ /* 0x000fc6000bfc5270 */
[----:B------:R-:W-:Y:S01]  /*4420*/  ISETP.GT.AND P0, PT, R20, 0x11, P0 ;  /* 0x000000111400780c */ /* 0x000fe20000704270 */
[----:B------:R-:W1:Y:S03]  /*4430*/  MUFU.TANH R23, R23 ;  /* 0x0000001700177308 */ /* 0x000e660000002400 */
[----:B------:R-:W-:-:S04]  /*4440*/  ISETP.LT.OR P0, PT, R21, 0x12, P0 ;  /* 0x000000121500780c */ /* 0x000fc80000701670 */
[----:B------:R-:W-:Y:S01]  /*4450*/  FSEL R12, R12, -INF , !P0 ;  /* 0xff8000000c0c7808 */ /* 0x000fe20004000000 */
[----:B------:R-:W1:Y:S01]  /*4460*/  MUFU.TANH R24, R24 ;  /* 0x0000001800187308 */ /* 0x000e620000002400 */
        /* <DEDUP_REMOVED lines=21> */
[----:B------:R-:W-:Y:S02]  /*45c0*/  ISETP.GT.AND P0, PT, R20, 0x29, P0 ;  /* 0x000000291400780c */ /* 0x000fe40000704270 */
[----:B------:R-:W1:Y:S02]  /*45d0*/  SHFL.IDX PT, R20, R2, 0x1, 0x1c1f ;  /* 0x003c1f0002147f89 */ /* 0x000e6400000e0000 */
[----:B------:R-:W-:Y:S01]  /*45e0*/  ISETP.LT.OR P0, PT, R21, 0x2a, P0 ;  /* 0x0000002a1500780c */ /* 0x000fe20000701670 */
[----:B------:R-:W-:-:S03]  /*45f0*/  FMUL.FTZ R21, R38, c[0x0][0x320] ;  /* 0x0000c80026157a20 */ /* 0x000fc60000410000 */
[----:B------:R-:W-:Y:S02]  /*4600*/  FSEL R124, R124, -INF , !P0 ;  /* 0xff8000007c7c7808 */ /* 0x000fe40004000000 */
[----:B------:R-:W-:Y:S01]  /*4610*/  PLOP3.LUT P0, PT, PT, PT, UP6, 0x40, 0x0 ;  /* 0x000000000000781c */ /* 0x000fe20003f0e868 */
[----:B------:R-:W2:Y:S01]  /*4620*/  MUFU.TANH R21, R21 ;  /* 0x0000001500157308 */ /* 0x000ea20000002400 */
[----:B------:R-:W-:Y:S01]  /*4630*/  UISETP.NE.AND UP6, UPT, UR35, URZ, UPT ;  /* 0x0000003f2300728c */ /* 0x000fe2000bfc5270 */
[----:B-1----:R-:W-:-:S06]  /*4640*/  IMAD.IADD R2, R6, 0x1, R20 ;  /* 0x0000000106027824 */ /* 0x002fcc00078e0214 */
[----:B------:R1:W1:Y:S01]  /*4650*/  MUFU.TANH R6, R39 ;  /* 0x0000002700067308 */ /* 0x0002620000002400 */
[----:B------:R-:W-:Y:S01]  /*4660*/  IMAD.IADD R22, R19, 0x1, R20 ;  /* 0x0000000113167824 */ /* 0x000fe200078e0214 */
[----:B------:R-:W-:Y:S02]  /*4670*/  IMNMX R2, R2, R18, PT ;  /* 0x0000001202027217 */ /* 0x000fe40003800200 */
[----:B------:R-:W-:Y:S05]  /*4680*/  @P0 BRA `(.L_x_271) ;  /* 0x0000015000000947 */ /* 0x000fea0003800000 */
[----:B--234-:R-:W-:Y:S01]  /*4690*/  IMAD.U32 R18, RZ, RZ, UR12 ;  /* 0x0000000cff127e24 */ /* 0x01cfe2000f8e00ff */
        /* <DEDUP_REMOVED lines=11> */
.L_x_273:
[----:B------:R-:W-:-:S04]  /*4750*/  MOV R18, 0x1 ;  /* 0x0000000100127802 */ /* 0x000fc80000000f00 */
[----:B------:R-:W-:-:S13]  /*4760*/  ISETP.NE.AND P0, PT, R18, c[0x0][0x32c], PT ;  /* 0x0000cb0012007a0c */ /* 0x000fda0003f05270 */
[----:B------:R-:W-:-:S05]  /*4770*/  @P0 IMAD.HI.U32 R18, R20, c[0x0][0x330], RZ ;  /* 0x0000cc0014120a27 */ /* 0x000fca00078e00ff */
[----:B------:R-:W-:Y:S02]  /*4780*/  @P0 SHF.R.U32.HI R20, RZ, c[0x0][0x334], R18 ;  /* 0x0000cd00ff140a19 */ /* 0x000fe40000011612 */
.L_x_274:
[----:B------:R-:W-:Y:S05]  /*4790*/  BSYNC B0 ;  /* 0x0000000000007941 */ /* 0x000fea0003800000 */
.L_x_272:
[----:B------:R-:W-:-:S05]  /*47a0*/  IMAD R20, R20, c[0x0][0x32c], R7 ;  /* 0x0000cb0014147a24 */ /* 0x000fca00078e0207 */
[----:B------:R-:W-:Y:S02]  /*47b0*/  IADD3 R7, R20, c[0x0][0x32c], RZ ;  /* 0x0000cb0014077a10 */ /* 0x000fe40007ffe0ff */
[----:B------:R-:W-:Y:S02]  /*47c0*/  IMNMX R22, R22, R20, !PT ;  /* 0x0000001416167217 */ /* 0x000fe40007800200 */
[----:B------:R-:W-:Y:S02]  /*47d0*/  IMNMX R2, R2, R7, PT ;  /* 0x0000000702027217 */ /* 0x000fe40003800200 */
.L_x_271:
[----:B--234-:R-:W-:Y:S01]  /*47e0*/  UP2UR UR29, UPR, URZ, 0x10 ;  /* 0x000000103f1d7883 */ /* 0x01cfe20008000000 */
[----:B------:R-:W-:Y:S01]  /*47f0*/  IMAD.SHL.U32 R252, R5, 0x2, RZ ;  /* 0x0000000205fc7824 */ /* 0x000fe200078e00ff */
[----:B------:R-:W-:Y:S02]  /*4800*/  UISETP.NE.AND UP4, UPT, UR34, URZ, UPT ;  /* 0x0000003f2200728c */ /* 0x000fe4000bf85270 */
[----:B------:R-:W-:Y:S01]  /*4810*/  UP2UR UR34, UPR, URZ, 0x8 ;  /* 0x000000083f227883 */ /* 0x000fe20008000000 */
[--C-:B------:R-:W-:Y:S01]  /*4820*/  IMAD R250, R4, 0x2, R252.reuse ;  /* 0x0000000204fa7824 */ /* 0x100fe200078e02fc */
[----:B------:R-:W-:Y:S01]  /*4830*/  UISETP.NE.AND UP3, UPT, UR33, URZ, UPT ;  /* 0x0000003f2100728c */ /* 0x000fe2000bf65270 */
[----:B------:R-:W-:Y:S01]  /*4840*/  LDSM.16.MT88.4 R136, [R252+0x4080] ;  /* 0x00408000fc88783b */ /* 0x000fe20000004200 */
[----:B------:R-:W-:Y:S01]  /*4850*/  PLOP3.LUT P0, PT, PT, PT, UP4, 0x40, 0x0 ;  /* 0x000000000000781c */ /* 0x000fe20003f0e848 */
[----:B------:R-:W-:Y:S01]  /*4860*/  UP2UR UR33, UPR, URZ, 0x4 ;  /* 0x000000043f217883 */ /* 0x000fe20008000000 */
[C---:B------:R-:W-:Y:S01]  /*4870*/  IMAD R249, R3.reuse, 0x2, R252 ;  /* 0x0000000203f97824 */ /* 0x040fe200078e02fc */
[----:B------:R-:W-:Y:S01]  /*4880*/  UISETP.NE.AND UP2, UPT, UR32, URZ, UPT ;  /* 0x0000003f2000728c */ /* 0x000fe2000bf45270 */
[----:B------:R-:W-:Y:S01]  /*4890*/  ISETP.GT.AND P0, PT, R22, RZ, P0 ;  /* 0x000000ff1600720c */ /* 0x000fe20000704270 */
[----:B------:R-:W-:Y:S01]  /*48a0*/  UP2UR UR32, UPR, URZ, 0x2 ;  /* 0x000000023f207883 */ /* 0x000fe20008000000 */
[----:B------:R-:W-:Y:S01]  /*48b0*/  IMAD R248, R3, 0x2, R250 ;  /* 0x0000000203f87824 */ /* 0x000fe200078e02fa */
        /* <DEDUP_REMOVED lines=10> */
[----:B------:R-:W-:Y:S01]  /*4960*/  UIADD3 UR21, UR21, -0x2, URZ ;  /* 0xfffffffe15157890 */ /* 0x000fe2000fffe03f */
[----:B------:R-:W-:-:S02]  /*4970*/  ISETP.GT.AND P0, PT, R22, 0x1, P0 ;  /* 0x000000011600780c */ /* 0x000fc40000704270 */
[----:B------:R-:W-:Y:S02]  /*4980*/  LDSM.16.MT88.4 R48, [R250+0x5880] ;  /* 0x00588000fa30783b */ /* 0x000fe40000004200 */
[----:B------:R-:W-:Y:S02]  /*4990*/  ISETP.LT.OR P0, PT, R2, 0x2, P0 ;  /* 0x000000020200780c */ /* 0x000fe40000701670 */
[----:B------:R-:W-:Y:S02]  /*49a0*/  LDSM.16.MT88.4 R88, [R249+0x7080] ;  /* 0x00708000f958783b */ /* 0x000fe40000004200 */
[----:B------:R-:W-:Y:S02]  /*49b0*/  FSEL R19, R10, -INF , !P0 ;  /* 0xff8000000a137808 */ /* 0x000fe40004000000 */
[----:B------:R-:W-:Y:S01]  /*49c0*/  PLOP3.LUT P0, PT, PT, PT, UP2, 0x40, 0x0 ;  /* 0x000000000000781c */ /* 0x000fe20003f0e828 */
[----:B------:R-:W-:Y:S01]  /*49d0*/  UISETP.NE.AND UP2, UPT, UR33, URZ, UPT ;  /* 0x0000003f2100728c */ /* 0x000fe2000bf45270 */
[----:B-----5:R-:W-:Y:S02]  /*49e0*/  LDSM.16.MT88.4 R64, [R248+0x5880] ;  /* 0x00588000f840783b */ /* 0x020fe40000004200 */
[----:B------:R-:W-:-:S02]  /*49f0*/  ISETP.GT.AND P0, PT, R22, 0x8, P0 ;  /* 0x000000081600780c */ /* 0x000fc40000704270 */
[----:B------:R-:W-:Y:S02]  /*4a00*/  LDSM.16.MT88.4 R104, [R252+0x8880] ;  /* 0x00888000fc68783b */ /* 0x000fe40000004200 */
[----:B------:R-:W-:Y:S02]  /*4a10*/  ISETP.LT.OR P0, PT, R2, 0x9, P0 ;  /* 0x000000090200780c */ /* 0x000fe40000701670 */
[----:B------:R-:W-:Y:S02]  /*4a20*/  LDSM.16.MT88.4 R96, [R248+0x7080] ;  /* 0x00708000f860783b */ /* 0x000fe40000004200 */
[----:B------:R-:W-:Y:S02]  /*4a30*/  FSEL R18, R24, -INF , !P0 ;  /* 0xff80000018127808 */ /* 0x000fe40004000000 */
[----:B------:R-:W-:Y:S01]  /*4a40*/  PLOP3.LUT P0, PT, PT, PT, UP1, 0x40, 0x0 ;  /* 0x000000000000781c */ /* 0x000fe20003f0e818 */
[----:B------:R-:W-:Y:S01]  /*4a50*/  UISETP.NE.AND UP1, UPT, UR32, URZ, UPT ;  /* 0x0000003f2000728c */ /* 0x000fe2000bf25270 */
[----:B------:R-:W-:Y:S02]  /*4a60*/  LDSM.16.MT88.4 R112, [R250+0x8880] ;  /* 0x00888000fa70783b */ /* 0x000fe40000004200 */
[----:B------:R-:W-:-:S02]  /*4a70*/  ISETP.GT.AND P0, PT, R22, 0x9, P0 ;  /* 0x000000091600780c */ /* 0x000fc40000704270 */
[----:B------:R-:W-:Y:S02]  /*4a80*/  LDSM.16.MT88.4 R32, [R248+0x4080] ;  /* 0x00408000f820783b */ /* 0x000fe40000004200 */
[----:B------:R-:W-:Y:S02]  /*4a90*/  ISETP.LT.OR P0, PT, R2, 0xa, P0 ;  /* 0x0000000a0200780c */ /* 0x000fe40000701670 */
        /* <DEDUP_REMOVED lines=10> */
[----:B------:R-:W-:-:S02]  /*4b40*/  ISETP.LT.OR P0, PT, R2, 0x11, P0 ;  /* 0x000000110200780c */ /* 0x000fc40000701670 */
[----:B------:R-:W-:Y:S01]  /*4b50*/  FMNMX.FTZ R0, R14, R0, !PT ;  /* 0x000000000e007209 */ /* 0x000fe20007810000 */
[----:B------:R-:W-:Y:S01]  /*4b60*/  LDSM.16.MT88.4 R72, [R252+0x7080] ;  /* 0x00708000fc48783b */ /* 0x000fe20000004200 */
[----:B------:R-:W-:Y:S02]  /*4b70*/  FSEL R9, R23, -INF , !P0 ;  /* 0xff80000017097808 */ /* 0x000fe40004000000 */
[----:B------:R-:W-:Y:S01]  /*4b80*/  PLOP3.LUT P0, PT, PT, PT, UP6, 0x40, 0x0 ;  /* 0x000000000000781c */ /* 0x000fe20003f0e868 */
[----:B------:R-:W-:Y:S01]  /*4b90*/  LDSM.16.MT88.4 R24, [R250+0x4880] ;  /* 0x00488000fa18783b */ /* 0x000fe20000004200 */
[----:B------:R-:W-:Y:S01]  /*4ba0*/  FMNMX.FTZ R0, R13, R0, !PT ;  /* 0x000000000d007209 */ /* 0x000fe20007810000 */
[----:B------:R-:W-:Y:S01]  /*4bb0*/  UISETP.NE.AND UP6, UPT, UR14, URZ, UPT ;  /* 0x0000003f0e00728c */ /* 0x000fe2000bfc5270 */
[----:B------:R-:W-:Y:S02]  /*4bc0*/  ISETP.GT.AND P0, PT, R22, 0x11, P0 ;  /* 0x000000111600780c */ /* 0x000fe40000704270 */
[----:B------:R-:W-:-:S02]  /*4bd0*/  FMNMX.FTZ R0, R12, R0, !PT ;  /* 0x000000000c007209 */ /* 0x000fc40007810000 */
[----:B------:R-:W-:Y:S02]  /*4be0*/  ISETP.LT.OR P0, PT, R2, 0x12, P0 ;  /* 0x000000120200780c */ /* 0x000fe40000701670 */
[----:B------:R-:W-:Y:S02]  /*4bf0*/  FMNMX.FTZ R0, R11, R0, !PT ;  /* 0x000000000b007209 */ /* 0x000fe40007810000 */
[----:B------:R-:W-:Y:S02]  /*4c00*/  FSEL R170, R170, -INF , !P0 ;  /* 0xff800000aaaa7808 */ /* 0x000fe40004000000 */
[----:B------:R-:W-:Y:S01]  /*4c10*/  PLOP3.LUT P0, PT, PT, PT, UP5, 0x40, 0x0 ;  /* 0x000000000000781c */ /* 0x000fe20003f0e858 */
[----:B------:R-:W-:Y:S01]  /*4c20*/  UISETP.NE.AND UP5, UPT, UR15, URZ, UPT ;  /* 0x0000003f0f00728c */ /* 0x000fe2000bfa5270 */
[----:B------:R-:W-:Y:S02]  /*4c30*/  FMNMX.FTZ R0, R8, R0, !PT ;  /* 0x0000000008007209 */ /* 0x000fe40007810000 */
[----:B------:R-:W-:-:S02]  /*4c40*/  ISETP.GT.AND P0, PT, R22, 0x18, P0 ;  /* 0x000000181600780c */ /* 0x000fc40000704270 */
[----:B------:R-:W-:Y:S02]  /*4c50*/  FMNMX.FTZ R0, R127, R0, !PT ;  /* 0x000000007f007209 */ /* 0x000fe40007810000 */
[----:B------:R-:W-:Y:S02]  /*4c60*/  ISETP.LT.OR P0, PT, R2, 0x19, P0 ;  /* 0x000000190200780c */ /* 0x000fe40000701670 */
[----:B------:R-:W-:Y:S02]  /*4c70*/  FMNMX.FTZ R0, R126, R0, !PT ;  /* 0x000000007e007209 */ /* 0x000fe40007810000 */
[----:B------:R-:W-:Y:S01]  /*4c80*/  FSEL R7, R21, -INF , !P0 ;  /* 0xff80000015077808 */ /* 0x000fe20004000000 */
[----:B------:R-:W-:Y:S01]  /*4c90*/  @UP5 USHF.L.U32 UR28, UR28, 0x7, URZ ;  /* 0x000000071c1c5899 */ /* 0x000fe2000800063f */
[----:B------:R-:W-:Y:S02]  /*4ca0*/  PLOP3.LUT P0, PT, PT, PT, UP4, 0x40, 0x0 ;  /* 0x000000000000781c */ /* 0x000fe40003f0e848 */
[----:B------:R-:W-:Y:S01]  /*4cb0*/  FMNMX.FTZ R0, R125, R0, !PT ;  /* 0x000000007d007209 */ /* 0x000fe20007810000 */
[----:B------:R-:W-:Y:S01]  /*4cc0*/  UIMAD.WIDE.U32 UR28, UR28, UR4, URZ ;  /* 0x000000041c1c72a5 */ /* 0x000fe2000f8e003f */
[----:B------:R-:W-:-:S02]  /*4cd0*/  ISETP.GT.AND P0, PT, R22, 0x19, P0 ;  /* 0x000000191600780c */ /* 0x000fc40000704270 */
[----:B------:R-:W-:Y:S01]  /*4ce0*/  FMNMX.FTZ R0, R124, R0, !PT ;  /* 0x000000007c007209 */ /* 0x000fe20007810000 */
[----:B------:R-:W-:Y:S01]  /*4cf0*/  @UP5 USHF.R.U32.HI UR23, URZ, UR5, UR29 ;  /* 0x000000053f175299 */ /* 0x000fe2000801161d */
[----:B------:R-:W-:Y:S02]  /*4d00*/  ISETP.LT.OR P0, PT, R2, 0x1a, P0 ;  /* 0x0000001a0200780c */ /* 0x000fe40000701670 */
[----:B------:R-:W-:Y:S01]  /*4d10*/  FMNMX.FTZ R21, R20, R19, !PT ;  /* 0x0000001314157209 */ /* 0x000fe20007810000 */
[----:B------:R-:W-:Y:S01]  /*4d20*/  UIADD3 UR4, UR20, UR23, URZ ;  /* 0x0000001714047290 */ /* 0x000fe2000fffe03f */
[----:B-1----:R-:W-:Y:S02]  /*4d30*/  FSEL R6, R6, -INF , !P0 ;  /* 0xff80000006067808 */ /* 0x002fe40004000000 */
[----:B------:R-:W-:Y:S01]  /*4d40*/  PLOP3.LUT P0, PT, PT, PT, UP3, 0x40, 0x0 ;  /* 0x000000000000781c */ /* 0x000fe20003f0e838 */
[----:B------:R-:W-:Y:S01]  /*4d50*/  ULDC UR20, c[0x0][0x328] ;  /* 0x0000ca0000147ab9 */ /* 0x000fe20000000800 */
[----:B------:R-:W-:Y:S01]  /*4d60*/  FMNMX.FTZ R21, R18, R21, !PT ;  /* 0x0000001512157209 */ /* 0x000fe20007810000 */
[----:B------:R-:W-:Y:S01]  /*4d70*/  UIADD3 UR20, UR4, UR20, URZ ;  /* 0x0000001404147290 */ /* 0x000fe2000fffe03f */
[----:B------:R-:W-:-:S02]  /*4d80*/  ISETP.GT.AND P0, PT, R22, 0x20, P0 ;  /* 0x000000201600780c */ /* 0x000fc40000704270 */
[----:B------:R-:W-:Y:S02]  /*4d90*/  FMNMX.FTZ R21, R10, R21, !PT ;  /* 0x000000150a157209 */ /* 0x000fe40007810000 */
[----:B------:R-:W-:Y:S02]  /*4da0*/  ISETP.LT.OR P0, PT, R2, 0x21, P0 ;  /* 0x000000210200780c */ /* 0x000fe40000701670 */
[----:B------:R-:W-:Y:S02]  /*4db0*/  FMNMX.FTZ R21, R9, R21, !PT ;  /* 0x0000001509157209 */ /* 0x000fe40007810000 */
[----:B------:R-:W-:Y:S02]  /*4dc0*/  FSEL R168, R168, -INF , !P0 ;  /* 0xff800000a8a87808 */ /* 0x000fe40004000000 */
[----:B------:R-:W-:Y:S02]  /*4dd0*/  PLOP3.LUT P0, PT, PT, PT, UP2, 0x40, 0x0 ;  /* 0x000000000000781c */ /* 0x000fe40003f0e828 */
[----:B------:R-:W-:-:S02]  /*4de0*/  FMNMX.FTZ R21, R170, R21, !PT ;  /* 0x00000015aa157209 */ /* 0x000fc40007810000 */
[----:B------:R-:W-:Y:S02]  /*4df0*/  ISETP.GT.AND P0, PT, R22, 0x21, P0 ;  /* 0x000000211600780c */ /* 0x000fe40000704270 */
[----:B------:R-:W-:Y:S02]  /*4e00*/  FMNMX.FTZ R21, R7, R21, !PT ;  /* 0x0000001507157209 */ /* 0x000fe40007810000 */
[----:B------:R-:W-:Y:S02]  /*4e10*/  ISETP.LT.OR P0, PT, R2, 0x22, P0 ;  /* 0x000000220200780c */ /* 0x000fe40000701670 */
[----:B------:R-:W-:Y:S02]  /*4e20*/  FMNMX.FTZ R21, R6, R21, !PT ;  /* 0x0000001506157209 */ /* 0x000fe40007810000 */
[----:B------:R-:W-:Y:S02]  /*4e30*/  FSEL R159, R159, -INF , !P0 ;  /* 0xff8000009f9f7808 */ /* 0x000fe40004000000 */
[----:B------:R-:W-:-:S02]  /*4e40*/  PLOP3.LUT P0, PT, PT, PT, UP1, 0x40, 0x0 ;  /* 0x000000000000781c */ /* 0x000fc40003f0e818 */
[----:B------:R-:W-:Y:S02]  /*4e50*/  FMNMX.FTZ R21, R168, R21, !PT ;  /* 0x00000015a8157209 */ /* 0x000fe40007810000 */
[----:B------:R-:W-:Y:S02]  /*4e60*/  ISETP.GT.AND P0, PT, R22, 0x28, P0 ;  /* 0x000000281600780c */ /* 0x000fe40000704270 */
[----:B------:R-:W-:Y:S02]  /*4e70*/  FMNMX.FTZ R21, R159, R21, !PT ;  /* 0x000000159f157209 */ /* 0x000fe40007810000 */
[----:B------:R-:W-:-:S04]  /*4e80*/  ISETP.LT.OR P0, PT, R2, 0x29, P0 ;  /* 0x000000290200780c */ /* 0x000fc80000701670 */
[----:B------:R-:W-:Y:S02]  /*4e90*/  FSEL R158, R158, -INF , !P0 ;  /* 0xff8000009e9e7808 */ /* 0x000fe40004000000 */
[----:B------:R-:W-:Y:S02]  /*4ea0*/  PLOP3.LUT P0, PT, PT, PT, UP0, 0x40, 0x0 ;  /* 0x000000000000781c */ /* 0x000fe40003f0e808 */
[----:B------:R-:W-:Y:S02]  /*4eb0*/  FMNMX.FTZ R21, R158, R21, !PT ;  /* 0x000000159e157209 */ /* 0x000fe40007810000 */
[----:B------:R-:W-:-:S04]  /*4ec0*/  ISETP.GT.AND P0, PT, R22, 0x29, P0 ;  /* 0x000000291600780c */ /* 0x000fc80000704270 */
[----:B------:R-:W-:Y:S02]  /*4ed0*/  ISETP.LT.OR P0, PT, R2, 0x2a, P0 ;  /* 0x0000002a0200780c */ /* 0x000fe40000701670 */
[----:B------:R-:W1:Y:S02]  /*4ee0*/  SHFL.BFLY PT, R2, R0, 0x2, 0x1f ;  /* 0x0c401f0000027f89 */ /* 0x000e6400000e0000 */
[----:B------:R-:W-:-:S04]  /*4ef0*/  FSEL R157, R157, -INF , !P0 ;  /* 0xff8000009d9d7808 */ /* 0x000fc80004000000 */
[----:B------:R-:W-:Y:S02]  /*4f00*/  FMNMX.FTZ R21, R157, R21, !PT ;  /* 0x000000159d157209 */ /* 0x000fe40007810000 */
[----:B-1----:R-:W-:-:S05]  /*4f10*/  FMNMX.FTZ R0, R0, R2, !PT ;  /* 0x0000000200007209 */ /* 0x002fca0007810000 */
[----:B------:R-:W1:Y:S02]  /*4f20*/  SHFL.BFLY PT, R2, R0, 0x1, 0x1f ;  /* 0x0c201f0000027f89 */ /* 0x000e6400000e0000 */
[----:B-1----:R-:W-:Y:S02]  /*4f30*/  FMNMX.FTZ R0, R0, R2, !PT ;  /* 0x0000000200007209 */ /* 0x002fe40007810000 */
[----:B------:R-:W1:Y:S02]  /*4f40*/  SHFL.BFLY PT, R2, R21, 0x2, 0x1f ;  /* 0x0c401f0015027f89 */ /* 0x000e6400000e0000 */
[C---:B------:R-:W-:Y:S01]  /*4f50*/  FSETP.NEU.FTZ.AND P0, PT, R0.reuse, -INF , PT ;  /* 0xff8000000000780b */ /* 0x040fe20003f1d000 */
[----:B------:R-:W-:-:S05]  /*4f60*/  FMUL.FTZ R174, R0, c[0x0][0x2d0] ;  /* 0x0000b40000ae7a20 */ /* 0x000fca0000410000 */
[----:B------:R-:W-:-:S05]  /*4f70*/  FSEL R174, R174, RZ, P0 ;  /* 0x000000ffaeae7208 */ /* 0x000fca0000000000 */
[--C-:B------:R-:W-:Y:S02]  /*4f80*/  FFMA.FTZ R123, R17, c[0x0][0x2d0], -R174.reuse ;  /* 0x0000b400117b7a23 */ /* 0x100fe400000108ae */
[--C-:B------:R-:W-:Y:S02]  /*4f90*/  FFMA.FTZ R122, R16, c[0x0][0x2d0], -R174.reuse ;  /* 0x0000b400107a7a23 */ /* 0x100fe400000108ae */
[--C-:B------:R-:W-:Y:S02]  /*4fa0*/  FFMA.FTZ R121, R15, c[0x0][0x2d0], -R174.reuse ;  /* 0x0000b4000f797a23 */ /* 0x100fe400000108ae */
[--C-:B------:R-:W-:Y:S01]  /*4fb0*/  FFMA.FTZ R120, R14, c[0x0][0x2d0], -R174.reuse ;  /* 0x0000b4000e787a23 */ /* 0x100fe200000108ae */
[----:B------:R-:W-:Y:S01]  /*4fc0*/  MUFU.EX2 R123, R123 ;  /* 0x0000007b007b7308 */ /* 0x000fe20000000800 */
[--C-:B------:R-:W-:Y:S02]  /*4fd0*/  FFMA.FTZ R173, R11, c[0x0][0x2d0], -R174.reuse ;  /* 0x0000b4000bad7a23 */ /* 0x100fe400000108ae */
[--C-:B------:R-:W-:Y:S01]  /*4fe0*/  FFMA.FTZ R172, R8, c[0x0][0x2d0], -R174.reuse ;  /* 0x0000b40008ac7a23 */ /* 0x100fe200000108ae */
[----:B-1----:R-:W-:Y:S01]  /*4ff0*/  FMNMX.FTZ R21, R21, R2, !PT ;  /* 0x0000000215157209 */ /* 0x002fe20007810000 */
[----:B------:R-:W-:-:S02]  /*5000*/  FFMA.FTZ R119, R13, c[0x0][0x2d0], -R174 ;  /* 0x0000b4000d777a23 */ /* 0x000fc400000108ae */
[----:B------:R-:W-:Y:S01]  /*5010*/  FFMA.FTZ R116, R12, c[0x0][0x2d0], -R174 ;  /* 0x0000b4000c747a23 */ /* 0x000fe200000108ae */
[----:B------:R-:W1:Y:S01]  /*5020*/  MUFU.EX2 R122, R122 ;  /* 0x0000007a007a7308 */ /* 0x000e620000000800 */
[----:B------:R-:W2:Y:S04]  /*5030*/  SHFL.BFLY PT, R2, R21, 0x1, 0x1f ;  /* 0x0c201f0015027f89 */ /* 0x000ea800000e0000 */
[----:B------:R-:W-:Y:S03]  /*5040*/  LDSM.16.MT88.4 R12, [R250+0x6080] ;  /* 0x00608000fa0c783b */ /* 0x000fe60000004200 */
[----:B------:R-:W-:Y:S08]  /*5050*/  MUFU.EX2 R121, R121 ;  /* 0x0000007900797308 */ /* 0x000ff00000000800 */
[----:B------:R-:W3:Y:S01]  /*5060*/  MUFU.EX2 R120, R120 ;  /* 0x0000007800787308 */ /* 0x000ee20000000800 */
[----:B-1----:R-:W-:Y:S01]  /*5070*/  F2FP.PACK_AB R128, R122, R123 ;  /* 0x0000007b7a80723e */ /* 0x002fe200000000ff */
[----:B------:R-:W-:-:S06]  /*5080*/  FADD.FTZ R122, R123, R122 ;  /* 0x0000007a7b7a7221 */ /* 0x000fcc0000010000 */
[----:B------:R-:W-:Y:S01]  /*5090*/  MUFU.EX2 R119, R119 ;  /* 0x0000007700777308 */ /* 0x000fe20000000800 */
[----:B--2---:R-:W-:-:S04]  /*50a0*/  FMNMX.FTZ R2, R2, R21, !PT ;  /* 0x0000001502027209 */ /* 0x004fc80007810000 */
[C---:B------:R-:W-:Y:S01]  /*50b0*/  FSETP.NEU.FTZ.AND P0, PT, R2.reuse, -INF , PT ;  /* 0xff8000000200780b */ /* 0x040fe20003f1d000 */
[----:B------:R-:W-:Y:S01]  /*50c0*/  FMUL.FTZ R169, R2, c[0x0][0x2d0] ;  /* 0x0000b40002a97a20 */ /* 0x000fe20000410000 */
[----:B---3--:R-:W-:Y:S01]  /*50d0*/  F2FP.PACK_AB R130, R120, R121 ;  /* 0x000000797882723e */ /* 0x008fe200000000ff */
[----:B------:R-:W1:Y:S01]  /*50e0*/  MUFU.EX2 R116, R116 ;  /* 0x0000007400747308 */ /* 0x000e620000000800 */
[----:B------:R-:W-:Y:S02]  /*50f0*/  FADD.FTZ R121, R121, R122 ;  /* 0x0000007a79797221 */ /* 0x000fe40000010000 */
[----:B------:R-:W-:Y:S02]  /*5100*/  FSEL R169, R169, RZ, P0 ;  /* 0x000000ffa9a97208 */ /* 0x000fe40000000000 */
[----:B------:R-:W-:-:S03]  /*5110*/  PLOP3.LUT P0, PT, PT, PT, UP6, 0x40, 0x0 ;  /* 0x000000000000781c */ /* 0x000fc60003f0e868 */
[--C-:B------:R-:W-:Y:S01]  /*5120*/  FFMA.FTZ R118, R20, c[0x0][0x2d0], -R169.reuse ;  /* 0x0000b40014767a23 */ /* 0x100fe200000108a9 */
[----:B------:R-:W-:Y:S01]  /*5130*/  MUFU.EX2 R173, R173 ;  /* 0x000000ad00ad7308 */ /* 0x000fe20000000800 */
[--C-:B------:R-:W-:Y:S01]  /*5140*/  FFMA.FTZ R117, R19, c[0x0][0x2d0], -R169.reuse ;  /* 0x0000b40013757a23 */ /* 0x100fe200000108a9 */
[----:B------:R-:W-:Y:S01]  /*5150*/  LDSM.16.MT88.4 R20, [R249+0x4880] ;  /* 0x00488000f914783b */ /* 0x000fe20000004200 */
[--C-:B------:R-:W-:Y:S02]  /*5160*/  FFMA.FTZ R175, R18, c[0x0][0x2d0], -R169.reuse ;  /* 0x0000b40012af7a23 */ /* 0x100fe400000108a9 */
[--C-:B------:R-:W-:Y:S01]  /*5170*/  FFMA.FTZ R176, R10, c[0x0][0x2d0], -R169.reuse ;  /* 0x0000b4000ab07a23 */ /* 0x100fe200000108a9 */
[----:B------:R-:W-:Y:S01]  /*5180*/  LDSM.16.MT88.4 R16, [R248+0x4880] ;  /* 0x00488000f810783b */ /* 0x000fe20000004200 */
[--C-:B------:R-:W-:Y:S01]  /*5190*/  FFMA.FTZ R171, R9, c[0x0][0x2d0], -R169.reuse ;  /* 0x0000b40009ab7a23 */ /* 0x100fe200000108a9 */
[----:B------:R-:W-:Y:S01]  /*51a0*/  MUFU.EX2 R118, R118 ;  /* 0x0000007600767308 */ /* 0x000fe20000000800 */
[--C-:B------:R-:W-:Y:S01]  /*51b0*/  FFMA.FTZ R170, R170, c[0x0][0x2d0], -R169.reuse ;  /* 0x0000b400aaaa7a23 */ /* 0x100fe200000108a9 */
[----:B------:R-:W2:Y:S01]  /*51c0*/  LDSM.16.MT88.4 R8, [R252+0x4880] ;  /* 0x00488000fc08783b */ /* 0x000ea20000004200 */
[--C-:B------:R-:W-:Y:S01]  /*51d0*/  FFMA.FTZ R156, R6, c[0x0][0x2d0], -R169.reuse ;  /* 0x0000b400069c7a23 */ /* 0x100fe200000108a9 */
[----:B-1----:R-:W-:Y:S01]  /*51e0*/  F2FP.PACK_AB R4, R116, R119 ;  /* 0x000000777404723e */ /* 0x002fe200000000ff */
[----:B------:R-:W-:-:S03]  /*51f0*/  FFMA.FTZ R7, R7, c[0x0][0x2d0], -R169 ;  /* 0x0000b40007077a23 */ /* 0x000fc600000108a9 */
[----:B------:R-:W1:Y:S08]  /*5200*/  MUFU.EX2 R117, R117 ;  /* 0x0000007500757308 */ /* 0x000e700000000800 */
[----:B------:R-:W-:Y:S08]  /*5210*/  MUFU.EX2 R175, R175 ;  /* 0x000000af00af7308 */ /* 0x000ff00000000800 */
[----:B------:R-:W3:Y:S01]  /*5220*/  MUFU.EX2 R176, R176 ;  /* 0x000000b000b07308 */ /* 0x000ee20000000800 */
[----:B-1----:R-:W-:-:S07]  /*5230*/  F2FP.PACK_AB R129, R117, R118 ;  /* 0x000000767581723e */ /* 0x002fce00000000ff */
[----:B------:R-:W1:Y:S01]  /*5240*/  MUFU.EX2 R172, R172 ;  /* 0x000000ac00ac7308 */ /* 0x000e620000000800 */
[----:B---3--:R-:W-:-:S07]  /*5250*/  F2FP.PACK_AB R131, R176, R175 ;  /* 0x000000afb083723e */ /* 0x008fce00000000ff */
[----:B------:R-:W-:Y:S01]  /*5260*/  MUFU.EX2 R171, R171 ;  /* 0x000000ab00ab7308 */ /* 0x000fe20000000800 */
[----:B------:R-:W-:Y:S01]  /*5270*/  HMMA.16816.F32 R132, R128, R136, RZ ;  /* 0x000000888084723c */ /* 0x000fe200000018ff */
[----:B-1----:R-:W-:-:S06]  /*5280*/  F2FP.PACK_AB R6, R172, R173 ;  /* 0x000000adac06723e */ /* 0x002fcc00000000ff */
[----:B------:R-:W1:Y:S01]  /*5290*/  MUFU.EX2 R170, R170 ;  /* 0x000000aa00aa7308 */ /* 0x000e620000000800 */
[C---:B------:R-:W-:Y:S07]  /*52a0*/  HMMA.16816.F32 R136, R128.reuse, R138, RZ ;  /* 0x0000008a8088723c */ /* 0x040fee00000018ff */
[----:B------:R-:W-:Y:S01]  /*52b0*/  MUFU.EX2 R3, R7 ;  /* 0x0000000700037308 */ /* 0x000fe20000000800 */
[C---:B------:R-:W-:Y:S07]  /*52c0*/  HMMA.16816.F32 R36, R128.reuse, R40, RZ ;  /* 0x000000288024723c */ /* 0x040fee00000018ff */
[----:B------:R-:W3:Y:S01]  /*52d0*/  MUFU.EX2 R156, R156 ;  /* 0x0000009c009c7308 */ /* 0x000ee20000000800 */
[----:B-1----:R-:W-:Y:S01]  /*52e0*/  F2FP.PACK_AB R5, R170, R171 ;  /* 0x000000abaa05723e */ /* 0x002fe200000000ff */
[C---:B------:R-:W-:Y:S08]  /*52f0*/  HMMA.16816.F32 R40, R128.reuse, R42, RZ ;  /* 0x0000002a8028723c */ /* 0x040ff000000018ff */
[----:B------:R-:W-:Y:S01]  /*5300*/  HMMA.16816.F32 R52, R128, R56, RZ ;  /* 0x000000388034723c */ /* 0x000fe200000018ff */
[----:B---3--:R-:W-:-:S07]  /*5310*/  F2FP.PACK_AB R7, R156, R3 ;  /* 0x000000039c07723e */ /* 0x008fce00000000ff */
[----:B------:R-:W-:Y:S08]  /*5320*/  HMMA.16816.F32 R56, R128, R58, RZ ;  /* 0x0000003a8038723c */ /* 0x000ff000000018ff */
[C---:B--2---:R-:W-:Y:S08]  /*5330*/  HMMA.16816.F32 R132, R4.reuse, R8, R132 ;  /* 0x000000080484723c */ /* 0x044ff00000001884 */
[----:B------:R-:W-:Y:S01]  /*5340*/  HMMA.16816.F32 R136, R4, R10, R136 ;  /* 0x0000000a0488723c */ /* 0x000fe20000001888 */
[----:B------:R-:W1:Y:S07]  /*5350*/  LDSM.16.MT88.4 R8, [R252+0x6080] ;  /* 0x00608000fc08783b */ /* 0x000e6e0000004200 */
[C---:B------:R-:W-:Y:S08]  /*5360*/  HMMA.16816.F32 R44, R128.reuse, R48, RZ ;  /* 0x00000030802c723c */ /* 0x040ff000000018ff */
[C---:B------:R-:W-:Y:S08]  /*5370*/  HMMA.16816.F32 R48, R128.reuse, R50, RZ ;  /* 0x000000328030723c */ /* 0x040ff000000018ff */
[----:B------:R-:W-:Y:S08]  /*5380*/  HMMA.16816.F32 R84, R128, R88, RZ ;  /* 0x000000588054723c */ /* 0x000ff000000018ff */
[C---:B------:R-:W-:Y:S08]  /*5390*/  HMMA.16816.F32 R44, R4.reuse, R12, R44 ;  /* 0x0000000c042c723c */ /* 0x040ff0000000182c */
[C---:B------:R-:W-:Y:S01]  /*53a0*/  HMMA.16816.F32 R48, R4.reuse, R14, R48 ;  /* 0x0000000e0430723c */ /* 0x040fe20000001830 */
[----:B------:R-:W2:Y:S07]  /*53b0*/  LDSM.16.MT88.4 R12, [R248+0x6080] ;  /* 0x00608000f80c783b */ /* 0x000eae0000004200 */
        /* <DEDUP_REMOVED lines=23> */
[----:B------:R-:W2:Y:S02]  /*5530*/  LDSM.16.MT88.4 R120, [R249+0x8880] ;  /* 0x00888000f978783b */ /* 0x000ea40000004200 */
[----:B------:R-:W-:-:S04]  /*5540*/  FADD.FTZ R14, R119, R14 ;  /* 0x0000000e770e7221 */ /* 0x000fc80000010000 */
[----:B------:R-:W-:Y:S01]  /*5550*/  FADD.FTZ R14, R116, R14 ;  /* 0x0000000e740e7221 */ /* 0x000fe20000010000 */
[----:B------:R-:W-:Y:S03]  /*5560*/  HMMA.16816.F32 R28, R128, R32, RZ ;  /* 0x00000020801c723c */ /* 0x000fe600000018ff */
[----:B------:R-:W-:-:S04]  /*5570*/  FADD.FTZ R173, R173, R14 ;  /* 0x0000000eadad7221 */ /* 0x000fc80000010000 */
[----:B------:R-:W-:Y:S01]  /*5580*/  FADD.FTZ R173, R172, R173 ;  /* 0x000000adacad7221 */ /* 0x000fe20000010000 */
[----:B------:R-:W-:Y:S07]  /*5590*/  HMMA.16816.F32 R92, R4, R12, R92 ;  /* 0x0000000c045c723c */ /* 0x000fee000000185c */
[----:B------:R-:W-:Y:S01]  /*55a0*/  FADD.FTZ R12, R118, R117 ;  /* 0x00000075760c7221 */ /* 0x000fe20000010000 */
[----:B------:R-:W-:Y:S01]  /*55b0*/  HMMA.16816.F32 R32, R128, R34, RZ ;  /* 0x000000228020723c */ /* 0x000fe200000018ff */
[----:B------:R-:W-:-:S02]  /*55c0*/  FFMA.FTZ R13, R126, c[0x0][0x2d0], -R174 ;  /* 0x0000b4007e0d7a23 */ /* 0x000fc400000108ae */
[----:B------:R-:W-:Y:S02]  /*55d0*/  FADD.FTZ R175, R175, R12 ;  /* 0x0000000cafaf7221 */ /* 0x000fe40000010000 */
[----:B------:R-:W-:Y:S02]  /*55e0*/  FFMA.FTZ R12, R127, c[0x0][0x2d0], -R174 ;  /* 0x0000b4007f0c7a23 */ /* 0x000fe400000108ae */
[----:B------:R-:W-:Y:S01]  /*55f0*/  FADD.FTZ R176, R176, R175 ;  /* 0x000000afb0b07221 */ /* 0x000fe20000010000 */
[----:B-1----:R-:W-:Y:S03]  /*5600*/  HMMA.16816.F32 R100, R4, R8, R100 ;  /* 0x000000080464723c */ /* 0x002fe60000001864 */
[----:B------:R-:W-:-:S04]  /*5610*/  FADD.FTZ R176, R171, R176 ;  /* 0x000000b0abb07221 */ /* 0x000fc80000010000 */
[----:B------:R-:W-:Y:S01]  /*5620*/  FADD.FTZ R170, R170, R176 ;  /* 0x000000b0aaaa7221 */ /* 0x000fe20000010000 */
[----:B------:R-:W-:Y:S01]  /*5630*/  HMMA.16816.F32 R104, R4, R10, R104 ;  /* 0x0000000a0468723c */ /* 0x000fe20000001868 */
[----:B------:R-:W1:Y:S02]  /*5640*/  LDSM.16.MT88.4 R8, [R250+0x9080] ;  /* 0x00908000fa08783b */ /* 0x000e640000004200 */
[----:B------:R-:W-:-:S04]  /*5650*/  FADD.FTZ R170, R3, R170 ;  /* 0x000000aa03aa7221 */ /* 0x000fc80000010000 */
[----:B------:R-:W-:Y:S01]  /*5660*/  FADD.FTZ R156, R156, R170 ;  /* 0x000000aa9c9c7221 */ /* 0x000fe20000010000 */
[C---:B--2---:R-:W-:Y:S08]  /*5670*/  HMMA.16816.F32 R116, R128.reuse, R120, RZ ;  /* 0x000000788074723c */ /* 0x044ff000000018ff */
[----:B------:R-:W-:Y:S08]  /*5680*/  HMMA.16816.F32 R120, R128, R122, RZ ;  /* 0x0000007a8078723c */ /* 0x000ff000000018ff */
[C---:B------:R-:W-:Y:S08]  /*5690*/  HMMA.16816.F32 R28, R4.reuse, R16, R28 ;  /* 0x00000010041c723c */ /* 0x040ff0000000181c */
[----:B------:R-:W-:Y:S01]  /*56a0*/  HMMA.16816.F32 R32, R4, R18, R32 ;  /* 0x000000120420723c */ /* 0x000fe20000001820 */
[----:B------:R-:W2:Y:S07]  /*56b0*/  LDSM.16.MT88.4 R16, [R250+0x7880] ;  /* 0x00788000fa10783b */ /* 0x000eae0000004200 */
[----:B------:R-:W-:Y:S08]  /*56c0*/  HMMA.16816.F32 R76, R128, R80, RZ ;  /* 0x00000050804c723c */ /* 0x000ff000000018ff */
[C---:B-1----:R-:W-:Y:S08]  /*56d0*/  HMMA.16816.F32 R108, R4.reuse, R8, R108 ;  /* 0x00000008046c723c */ /* 0x042ff0000000186c */
[----:B------:R-:W-:Y:S01]  /*56e0*/  HMMA.16816.F32 R112, R4, R10, R112 ;  /* 0x0000000a0470723c */ /* 0x000fe20000001870 */
[----:B------:R-:W1:Y:S07]  /*56f0*/  LDSM.16.MT88.4 R8, [R249+0x9080] ;  /* 0x00908000f908783b */ /* 0x000e6e0000004200 */
[C---:B------:R-:W-:Y:S08]  /*5700*/  HMMA.16816.F32 R148, R128.reuse, R152, RZ ;  /* 0x000000988094723c */ /* 0x040ff000000018ff */
[----:B------:R-:W-:Y:S08]  /*5710*/  HMMA.16816.F32 R152, R128, R154, RZ ;  /* 0x0000009a8098723c */ /* 0x000ff000000018ff */
[----:B--2---:R-:W-:Y:S07]  /*5720*/  HMMA.16816.F32 R76, R4, R16, R76 ;  /* 0x00000010044c723c */ /* 0x004fee000000184c */
[--C-:B------:R-:W-:Y:S01]  /*5730*/  FFMA.FTZ R17, R125, c[0x0][0x2d0], -R174.reuse ;  /* 0x0000b4007d117a23 */ /* 0x100fe200000108ae */
[----:B------:R-:W-:Y:S01]  /*5740*/  HMMA.16816.F32 R140, R128, R144, RZ ;  /* 0x00000090808c723c */ /* 0x000fe200000018ff */
[----:B------:R-:W-:-:S04]  /*5750*/  FFMA.FTZ R16, R124, c[0x0][0x2d0], -R174 ;  /* 0x0000b4007c107a23 */ /* 0x000fc800000108ae */
[----:B------:R-:W-:Y:S03]  /*5760*/  MUFU.EX2 R17, R17 ;  /* 0x0000001100117308 */ /* 0x000fe60000000800 */
[----:B------:R-:W-:Y:S05]  /*5770*/  HMMA.16816.F32 R68, R128, R72, RZ ;  /* 0x000000488044723c */ /* 0x000fea00000018ff */
[----:B------:R-:W-:Y:S03]  /*5780*/  MUFU.EX2 R16, R16 ;  /* 0x0000001000107308 */ /* 0x000fe60000000800 */
        /* <DEDUP_REMOVED lines=15> */
[--C-:B------:R-:W-:Y:S01]  /*5880*/  FFMA.FTZ R18, R168, c[0x0][0x2d0], -R169.reuse ;  /* 0x0000b400a8127a23 */ /* 0x100fe200000108a9 */
[----:B--2---:R-:W-:Y:S01]  /*5890*/  HMMA.16816.F32 R68, R4, R20, R68 ;  /* 0x000000140444723c */ /* 0x004fe20000001844 */
[----:B------:R-:W-:-:S04]  /*58a0*/  FFMA.FTZ R19, R159, c[0x0][0x2d0], -R169 ;  /* 0x0000b4009f137a23 */ /* 0x000fc800000108a9 */
[----:B------:R-:W2:Y:S02]  /*58b0*/  MUFU.EX2 R18, R18 ;  /* 0x0000001200127308 */ /* 0x000ea40000000800 */
[--C-:B------:R-:W-:Y:S01]  /*58c0*/  FFMA.FTZ R21, R158, c[0x0][0x2d0], -R169.reuse ;  /* 0x0000b4009e157a23 */ /* 0x100fe200000108a9 */
[----:B------:R-:W-:Y:S01]  /*58d0*/  HMMA.16816.F32 R72, R4, R22, R72 ;  /* 0x000000160448723c */ /* 0x000fe20000001848 */
[----:B------:R-:W-:-:S04]  /*58e0*/  FFMA.FTZ R20, R157, c[0x0][0x2d0], -R169 ;  /* 0x0000b4009d147a23 */ /* 0x000fc800000108a9 */
[----:B------:R-:W3:Y:S03]  /*58f0*/  MUFU.EX2 R19, R19 ;  /* 0x0000001300137308 */ /* 0x000ee60000000800 */
[C---:B-1----:R-:W-:Y:S05]  /*5900*/  HMMA.16816.F32 R124, R4.reuse, R8, R124 ;  /* 0x00000008047c723c */ /* 0x042fea000000187c */
[----:B------:R-:W-:Y:S01]  /*5910*/  MUFU.EX2 R21, R21 ;  /* 0x0000001500157308 */ /* 0x000fe20000000800 */
[----:B--2---:R-:W-:Y:S02]  /*5920*/  FADD.FTZ R156, R18, R156 ;  /* 0x0000009c129c7221 */ /* 0x004fe40000010000 */
[----:B------:R-:W-:Y:S01]  /*5930*/  HMMA.16816.F32 R128, R4, R10, R128 ;  /* 0x0000000a0480723c */ /* 0x000fe20000001880 */
[----:B------:R-:W1:Y:S04]  /*5940*/  LDSM.16.MT88.4 R8, [R250+0x5080] ;  /* 0x00508000fa08783b */ /* 0x000e680000004200 */
[----:B------:R-:W2:Y:S01]  /*5950*/  MUFU.EX2 R4, R12 ;  /* 0x0000000c00047308 */ /* 0x000ea20000000800 */
[----:B---3--:R-:W-:Y:S01]  /*5960*/  FADD.FTZ R156, R19, R156 ;  /* 0x0000009c139c7221 */ /* 0x008fe20000010000 */
[----:B------:R-:W-:-:S06]  /*5970*/  F2FP.PACK_AB R6, R16, R17 ;  /* 0x000000111006723e */ /* 0x000fcc00000000ff */
[----:B------:R3:W4:Y:S08]  /*5980*/  MUFU.EX2 R5, R13 ;  /* 0x0000000d00057308 */ /* 0x0007300000000800 */
[----:B------:R-:W1:Y:S01]  /*5990*/  MUFU.EX2 R20, R20 ;  /* 0x0000001400147308 */ /* 0x000e620000000800 */
[----:B--2---:R-:W-:Y:S01]  /*59a0*/  FADD.FTZ R3, R4, R173 ;  /* 0x000000ad04037221 */ /* 0x004fe20000010000 */
[----:B---3--:R-:W2:Y:S03]  /*59b0*/  LDSM.16.MT88.4 R12, [R252+0x5080] ;  /* 0x00508000fc0c783b */ /* 0x008ea60000004200 */
[C---:B----4-:R-:W-:Y:S01]  /*59c0*/  FADD.FTZ R3, R5.reuse, R3 ;  /* 0x0000000305037221 */ /* 0x050fe20000010000 */
[----:B------:R-:W-:-:S02]  /*59d0*/  F2FP.PACK_AB R4, R5, R4 ;  /* 0x000000040504723e */ /* 0x000fc400000000ff */
[----:B------:R-:W-:Y:S01]  /*59e0*/  F2FP.PACK_AB R5, R19, R18 ;  /* 0x000000121305723e */ /* 0x000fe200000000ff */
[----:B------:R-:W-:Y:S01]  /*59f0*/  FADD.FTZ R3, R17, R3 ;  /* 0x0000000311037221 */ /* 0x000fe20000010000 */
[----:B-1----:R-:W-:Y:S01]  /*5a00*/  F2FP.PACK_AB R7, R20, R21 ;  /* 0x000000151407723e */ /* 0x002fe200000000ff */
[----:B------:R-:W-:-:S06]  /*5a10*/  FADD.FTZ R21, R21, R156 ;  /* 0x0000009c15157221 */ /* 0x000fcc0000010000 */
[C---:B------:R-:W-:Y:S08]  /*5a20*/  HMMA.16816.F32 R140, R4.reuse, R8, R140 ;  /* 0x00000008048c723c */ /* 0x040ff0000000188c */
        /* <DEDUP_REMOVED lines=44> */
[----:B------:R-:W-:Y:S07]  /*5cf0*/  HMMA.16816.F32 R120, R4, R14, R120 ;  /* 0x0000000e0478723c */ /* 0x000fee0000001878 */
[----:B------:R-:W-:-:S02]  /*5d00*/  FADD.FTZ R4, R16, R3 ;  /* 0x0000000310047221 */ /* 0x000fc40000010000 */
[----:B------:R-:W-:-:S03]  /*5d10*/  FADD.FTZ R3, R20, R21 ;  /* 0x0000001514037221 */ /* 0x000fc60000010000 */
[----:B------:R1:W-:Y:S04]  /*5d20*/  STL [R1+0x44], R4 ;  /* 0x0000440401007387 */ /* 0x0003e80000100800 */
[----:B------:R1:W-:Y:S01]  /*5d30*/  STL [R1+0x40], R3 ;  /* 0x0000400301007387 */ /* 0x0003e20000100800 */
[----:B------:R-:W-:Y:S05]  /*5d40*/  @P0 BRA `(.L_x_275) ;  /* 0x0000016000000947 */ /* 0x000fea0003800000 */
[----:B------:R-:W-:Y:S01]  /*5d50*/  ISETP.LT.AND P0, PT, RZ, UR4, PT ;  /* 0x00000004ff007c0c */ /* 0x000fe2000bf01270 */
[----:B------:R-:W-:-:S12]  /*5d60*/  UIADD3 UR23, UR4, -0x1, URZ ;  /* 0xffffffff04177890 */ /* 0x000fd8000fffe03f */
[----:B------:R-:W-:Y:S05]  /*5d70*/  @P0 BRA `(.L_x_276) ;  /* 0x0000009000000947 */ /* 0x000fea0003800000 */
[----:B------:R-:W-:Y:S02]  /*5d80*/  UMOV UR23, 0x1 ;  /* 0x0000000100177882 */ /* 0x000fe40000000000 */
[----:B------:R-:W-:Y:S02]  /*5d90*/  ULDC UR5, c[0x0][0x32c] ;  /* 0x0000cb0000057ab9 */ /* 0x000fe40000000800 */
[----:B------:R-:W-:Y:S02]  /*5da0*/  UISETP.NE.AND UP0, UPT, UR23, UR5, UPT ;  /* 0x000000051700728c */ /* 0x000fe4000bf05270 */
[----:B------:R-:W-:-:S03]  /*5db0*/  UIADD3 UR23, -UR4, URZ, URZ ;  /* 0x0000003f04177290 */ /* 0x000fc6000fffe13f */
[----:B------:R-:W-:Y:S02]  /*5dc0*/  ULDC.64 UR4, c[0x0][0x330] ;  /* 0x0000cc0000047ab9 */ /* 0x000fe40000000a00 */
[----:B------:R-:W-:-:S04]  /*5dd0*/  UIMAD.WIDE.U32 UR28, UR23, UR4, URZ ;  /* 0x00000004171c72a5 */ /* 0x000fc8000f8e003f */
[----:B------:R-:W-:-:S04]  /*5de0*/  @UP0 USHF.R.U32.HI UR23, URZ, UR5, UR29 ;  /* 0x000000053f170299 */ /* 0x000fc8000801161d */
[----:B------:R-:W-:Y:S01]  /*5df0*/  ULOP3.LUT UR23, URZ, UR23, URZ, 0x33, !UPT ;  /* 0x000000173f177292 */ /* 0x000fe2000f8e333f */
[----:B------:R-:W-:Y:S05]  /*5e00*/  BRA `(.L_x_277) ;  /* 0x0000006000007947 */ /* 0x000fea0003800000 */
.L_x_276:
[----:B------:R-:W-:Y:S02]  /*5e10*/  UMOV UR5, 0x1 ;  /* 0x0000000100057882 */ /* 0x000fe40000000000 */
[----:B------:R-:W-:Y:S02]  /*5e20*/  ULDC UR4, c[0x0][0x32c] ;  /* 0x0000cb0000047ab9 */ /* 0x000fe40000000800 */
[----:B------:R-:W-:-:S03]  /*5e30*/  UISETP.NE.AND UP0, UPT, UR5, UR4, UPT ;  /* 0x000000040500728c */ /* 0x000fc6000bf05270 */
[----:B------:R-:W-:Y:S02]  /*5e40*/  ULDC.64 UR4, c[0x0][0x330] ;  /* 0x0000cc0000047ab9 */ /* 0x000fe40000000a00 */
[----:B------:R-:W-:-:S06]  /*5e50*/  UIMAD.WIDE.U32 UR28, UR23, UR4, URZ ;  /* 0x00000004171c72a5 */ /* 0x000fcc000f8e003f */
[----:B------:R-:W-:Y:S02]  /*5e60*/  @UP0 USHF.R.U32.HI UR23, URZ, UR5, UR29 ;  /* 0x000000053f170299 */ /* 0x000fe4000801161d */
.L_x_277:
[----:B------:R-:W-:Y:S02]  /*5e70*/  ULDC UR4, c[0x0][0x32c] ;  /* 0x0000cb0000047ab9 */ /* 0x000fe40000000800 */
[----:B------:R-:W-:-:S04]  /*5e80*/  UIMAD UR4, UR23, UR4, UR4 ;  /* 0x00000004170472a4 */ /* 0x000fc8000f8e0204 */
[----:B------:R-:W-:-:S04]  /*5e90*/  UISETP.LT.AND UP0, UPT, UR20, UR4, UPT ;  /* 0x000000041400728c */ /* 0x000fc8000bf01270 */
[----:B------:R-:W-:-:S04]  /*5ea0*/  USEL UR20, UR20, UR4, UP0 ;  /* 0x0000000414147287 */ /* 0x000fc80008000000 */
.L_x_275:
        /* <DEDUP_REMOVED lines=11> */
[----:B-1----:R-:W5:Y:S04]  /*5f60*/  LDL R4, [R1+0x2c] ;  /* 0x00002c0001047983 */ /* 0x002f680000100800 */
        /* <DEDUP_REMOVED lines=22> */
.L_x_291:
        /* <DEDUP_REMOVED lines=62> */
[----:B----4-:R2:W4:Y:S02]  /*64b0*/  SHFL.IDX PT, R13, R0, 0x1, 0x181f ;  /* 0x00381f00000d7f89 */ /* 0x01052400000e0000 */
.L_x_333:
[----:B------:R-:W5:Y:S04]  /*64c0*/  LDL R7, [R1+0x24] ;  /* 0x0000240001077983 */ /* 0x000f680000100800 */
[----:B--2---:R-:W2:Y:S04]  /*64d0*/  LDL R6, [R1+0x4c] ;  /* 0x00004c0001067983 */ /* 0x004ea80000100800 */
[----:B----4-:R-:W4:Y:S04]  /*64e0*/  LDL R21, [R1+0x48] ;  /* 0x0000480001157983 */ /* 0x010f280000100800 */
[----:B---3--:R-:W3:Y:S04]  /*64f0*/  LDL R0, [R1+0x1c] ;  /* 0x00001c0001007983 */ /* 0x008ee80000100800 */
[----:B------:R-:W3:Y:S04]  /*6500*/  LDL R20, [R1+0x54] ;  /* 0x0000540001147983 */ /* 0x000ee80000100800 */
[----:B------:R-:W3:Y:S04]  /*6510*/  LDL R15, [R1+0x50] ;  /* 0x00005000010f7983 */ /* 0x000ee80000100800 */
[----:B------:R-:W3:Y:S04]  /*6520*/  LDL R14, [R1+0x5c] ;  /* 0x00005c00010e7983 */ /* 0x000ee80000100800 */
[----:B------:R-:W3:Y:S01]  /*6530*/  LDL R12, [R1+0x58] ;  /* 0x00005800010c7983 */ /* 0x000ee20000100800 */
[----:B-----5:R-:W-:Y:S02]  /*6540*/  ISETP.GE.AND P1, PT, R7, c[0x0][0x1d4], PT ;  /* 0x0000750007007a0c */ /* 0x020fe40003f26270 */
[----:B--2---:R-:W-:Y:S05]  /*6550*/  IADD3 R6, P0, R13, R6, RZ ;  /* 0x000000060d067210 */ /* 0x004fea0007f1e0ff */
[----:B----4-:R-:W-:Y:S06]  /*6560*/  IMAD.X R7, R5, 0x1, R21, P0 ;  /* 0x0000000105077824 */ /* 0x010fec00000e0615 */
[----:B------:R-:W-:Y:S01]  /*6570*/  @!PT LDS RZ, [RZ] ;  /* 0x00000000fffff984 */ /* 0x000fe20000000800 */
[----:B------:R-:W-:Y:S01]  /*6580*/  @!PT LDS RZ, [RZ] ;  /* 0x00000000fffff984 */ /* 0x000fe20000000800 */
[----:B------:R-:W-:Y:S01]  /*6590*/  @!PT LDS RZ, [RZ] ;  /* 0x00000000fffff984 */ /* 0x000fe20000000800 */
[----:B---3--:R2:W-:Y:S02]  /*65a0*/  LDGSTS.E.BYPASS.LTC128B.128 [R0+0x5080], [R6.64], !P1 ;  /* 0x0508000006007fae */ /* 0x0085e4000c901d52 */
[----:B--2---:R-:W-:Y:S05]  /*65b0*/  IADD3 R6, P0, R13, R20, RZ ;  /* 0x000000140d067210 */ /* 0x004fea0007f1e0ff */
[----:B------:R-:W-:Y:S01]  /*65c0*/  IMAD.X R7, R5, 0x1, R15, P0 ;  /* 0x0000000105077824 */ /* 0x000fe200000e060f */
[C---:B------:R-:W-:Y:S04]  /*65d0*/  IADD3 R4, P0, R13.reuse, R4, RZ ;  /* 0x000000040d047210 */ /* 0x040fe80007f1e0ff */
[----:B------:R2:W-:Y:S02]  /*65e0*/  LDGSTS.E.BYPASS.LTC128B.128 [R0+0x6880], [R6.64], !P6 ;  /* 0x0688000006007fae */ /* 0x0005e4000f101d52 */
[----:B--2---:R-:W-:Y:S05]  /*65f0*/  IADD3 R6, P1, R13, R14, RZ ;  /* 0x0000000e0d067210 */ /* 0x004fea0007f3e0ff */
[C---:B------:R-:W-:Y:S02]  /*6600*/  IMAD.X R7, R5.reuse, 0x1, R12, P1 ;  /* 0x0000000105077824 */ /* 0x040fe400008e060c */
[----:B------:R-:W-:Y:S03]  /*6610*/  IMAD.X R5, R5, 0x1, R2, P0 ;  /* 0x0000000105057824 */ /* 0x000fe600000e0602 */
[----:B------:R2:W-:Y:S04]  /*6620*/  LDGSTS.E.BYPASS.LTC128B.128 [R0+0x8080], [R6.64], !P5 ;  /* 0x0808000006007fae */ /* 0x0005e8000e901d52 */
[----:B------:R2:W-:Y:S02]  /*6630*/  LDGSTS.E.BYPASS.LTC128B.128 [R0+0x9880], [R4.64], !P4 ;  /* 0x0988000004007fae */ /* 0x0005e4000e101d52 */
.L_x_280:
[----:B------:R-:W-:Y:S05]  /*6640*/  BSYNC B0 ;  /* 0x0000000000007941 */ /* 0x000fea0003800000 */
.L_x_279:
        /* <DEDUP_REMOVED lines=179> */
[----:B------:R1:W1:Y:S01]  /*7180*/  MUFU.TANH R179, R15 ;  /* 0x0000000f00b37308 */ /* 0x0002620000002400 */
        /* <DEDUP_REMOVED lines=22> */
[----:B-1----:R-:W-:Y:S03]  /*72f0*/  IMAD.U32 R15, RZ, RZ, UR20 ;  /* 0x00000014ff0f7e24 */ /* 0x002fe6000f8e00ff */
[----:B------:R-:W4:Y:S04]  /*7300*/  LDL R21, [R1+0x48] ;  /* 0x0000480001157983 */ /* 0x000f280000100800 */
[----:B------:R-:W4:Y:S04]  /*7310*/  LDL R170, [R1+0x54] ;  /* 0x0000540001aa7983 */ /* 0x000f280000100800 */
[----:B------:R-:W4:Y:S04]  /*7320*/  LDL R171, [R1+0x50] ;  /* 0x0000500001ab7983 */ /* 0x000f280000100800 */
[----:B------:R-:W4:Y:S04]  /*7330*/  LDL R168, [R1+0x5c] ;  /* 0x00005c0001a87983 */ /* 0x000f280000100800 */
        /* <DEDUP_REMOVED lines=24> */
[----:B------:R-:W-:Y:S02]  /*74c0*/  IMAD.WIDE.U32 R18, R23, c[0x0][0x1f0], R18 ;  /* 0x00007c0017127a25 */ /* 0x000fe400078e0012 */
[----:B------:R-:W2:Y:S02]  /*74d0*/  LDL R26, [R1+0x10] ;  /* 0x00001000011a7983 */ /* 0x000ea40000100800 */
[----:B------:R-:W-:Y:S01]  /*74e0*/  IMAD R15, R15, c[0x0][0x1f0], RZ ;  /* 0x00007c000f0f7a24 */ /* 0x000fe200078e02ff */
[----:B------:R-:W-:Y:S01]  /*74f0*/  IADD3 R18, P0, R18, UR26, RZ ;  /* 0x0000001a12127c10 */ /* 0x000fe2000ff1e0ff */
[----:B------:R-:W4:Y:S02]  /*7500*/  LDL R27, [R1+0x28] ;  /* 0x00002800011b7983 */ /* 0x000f240000100800 */
        /* <DEDUP_REMOVED lines=8> */
[----:B------:R-:W1:Y:S01]  /*7590*/  SHFL.IDX PT, R17, R17, 0x1, 0x181f ;  /* 0x00381f0011117f89 */ /* 0x000e6200000e0000 */
        /* <DEDUP_REMOVED lines=12> */
[--C-:B------:R-:W-:Y:S05]  /*7660*/  @P0 IMAD.X R23, R20, 0x1, R172.reuse, P1 ;  /* 0x0000000114170824 */ /* 0x100fea00008e06ac */
[----:B------:R1:W-:Y:S01]  /*7670*/  @P0 LDGSTS.E.BYPASS.LTC128B.128 [R177+0x17080], [R22.64], !P5 ;  /* 0x1708000016b10fae */ /* 0x0003e2000e901d52 */
[C---:B--2---:R-:W-:Y:S04]  /*7680*/  @P0 LEA R24, P1, R26.reuse, R19, 0x1 ;  /* 0x000000131a180211 */ /* 0x044fe800078208ff */
[----:B----4-:R-:W-:Y:S05]  /*7690*/  @P0 LEA.HI.X R25, R26, R20, R27, 0x1, P1 ;  /* 0x000000141a190211 */ /* 0x010fea00008f0c1b */
[----:B------:R1:W-:Y:S01]  /*76a0*/  @P0 LDGSTS.E.BYPASS.LTC128B.128 [R177+0x18880], [R24.64], !P4 ;  /* 0x1888000018b10fae */ /* 0x0003e2000e101d52 */
[----:B------:R-:W-:Y:S11]  /*76b0*/  ISETP.GE.AND P0, PT, R18, 0x21, PT ;  /* 0x000000211200780c */ /* 0x000ff60003f06270 */
[----:B------:R-:W-:Y:S02]  /*76c0*/  @!UPT UIADD3 URZ, URZ, URZ, URZ ;  /* 0x0000003f3f3ff290 */ /* 0x000fe4000fffe03f */
[----:B------:R-:W-:Y:S02]  /*76d0*/  @P0 IADD3 R18, P1, R17, R0, RZ ;  /* 0x0000000011120210 */ /* 0x000fe40007f3e0ff */
[----:B------:R1:W5:Y:S03]  /*76e0*/  LDL.LU R0, [R1+0x60] ;  /* 0x0000600001007983 */ /* 0x0003660000300800 */
[----:B------:R-:W-:Y:S05]  /*76f0*/  @P0 IMAD.X R19, R15, 0x1, R21, P1 ;  /* 0x000000010f130824 */ /* 0x000fea00008e0615 */
[----:B------:R2:W-:Y:S02]  /*7700*/  @P0 LDGSTS.E.BYPASS.LTC128B.128 [R177+0x15080], [R18.64], !P2 ;  /* 0x1508000012b10fae */ /* 0x0005e4000d101d52 */
[----:B--2---:R-:W-:Y:S05]  /*7710*/  @P0 IADD3 R18, P1, R17, R170, RZ ;  /* 0x000000aa11120210 */ /* 0x004fea0007f3e0ff */
[----:B------:R-:W-:Y:S05]  /*7720*/  @P0 IMAD.X R19, R15, 0x1, R171, P1 ;  /* 0x000000010f130824 */ /* 0x000fea00008e06ab */
[----:B------:R2:W-:Y:S02]  /*7730*/  @P0 LDGSTS.E.BYPASS.LTC128B.128 [R177+0x16880], [R18.64], !P6 ;  /* 0x1688000012b10fae */ /* 0x0005e4000f101d52 */
[----:B--2---:R-:W-:Y:S05]  /*7740*/  @P0 IADD3 R18, P1, R17, R168, RZ ;  /* 0x000000a811120210 */ /* 0x004fea0007f3e0ff */
[----:B------:R-:W-:Y:S01]  /*7750*/  @P0 IMAD.X R19, R15, 0x1, R172, P1 ;  /* 0x000000010f130824 */ /* 0x000fe200008e06ac */
[C---:B------:R-:W-:Y:S04]  /*7760*/  @P0 LEA R20, P1, R26.reuse, R17, 0x1 ;  /* 0x000000111a140211 */ /* 0x040fe800078208ff */
[----:B------:R1:W-:Y:S01]  /*7770*/  @P0 LDGSTS.E.BYPASS.LTC128B.128 [R177+0x18080], [R18.64], !P5 ;  /* 0x1808000012b10fae */ /* 0x0003e2000e901d52 */
[----:B------:R-:W-:Y:S05]  /*7780*/  @P0 LEA.HI.X R21, R26, R15, R27, 0x1, P1 ;  /* 0x0000000f1a150211 */ /* 0x000fea00008f0c1b */
[----:B------:R1:W-:Y:S03]  /*7790*/  @P0 LDGSTS.E.BYPASS.LTC128B.128 [R177+0x19880], [R20.64], !P4 ;  /* 0x1988000014b10fae */ /* 0x0003e6000e101d52 */
.L_x_282:
        /* <DEDUP_REMOVED lines=8> */
[----:B-12---:R-:W-:Y:S01]  /*7820*/  @P0 IMAD.HI.U32 R15, R17, c[0x0][0x2c8], RZ ;  /* 0x0000b200110f0a27 */ /* 0x006fe200078e00ff */
[----:B------:R-:W-:Y:S03]  /*7830*/  PLOP3.LUT P0, PT, PT, PT, UP1, 0x80, 0x0 ;  /* 0x000000000000781c */ /* 0x000fe60003f0f018 */
[----:B------:R-:W-:Y:S02]  /*7840*/  IMAD.MOV.U32 R23, RZ, RZ, R17 ;  /* 0x000000ffff177224 */ /* 0x000fe400078e0011 */
[----:B------:R-:W-:Y:S05]  /*7850*/  IMAD.U32 R17, RZ, RZ, UR20 ;  /* 0x00000014ff117e24 */ /* 0x000fea000f8e00ff */
[----:B---3--:R-:W-:Y:S03]  /*7860*/  IADD3 R17, -R26, 0x1, R17 ;  /* 0x000000011a117810 */ /* 0x008fe60007ffe111 */
[----:B------:R-:W-:Y:S01]  /*7870*/  @P0 SHF.R.U32.HI R23, RZ, c[0x0][0x2cc], R15 ;  /* 0x0000b300ff170a19 */ /* 0x000fe2000001160f */
[----:B------:R-:W-:Y:S01]  /*7880*/  IMAD.U32 R15, RZ, RZ, UR12 ;  /* 0x0000000cff0f7e24 */ /* 0x000fe2000f8e00ff */
[----:B------:R-:W-:Y:S04]  /*7890*/  PLOP3.LUT P0, PT, PT, PT, UP0, 0x40, 0x0 ;  /* 0x000000000000781c */ /* 0x000fe80003f0e808 */
[----:B------:R-:W-:Y:S02]  /*78a0*/  IADD3 R15, -R15, UR8, R17 ;  /* 0x000000080f0f7c10 */ /* 0x000fe4000fffe111 */
[----:B------:R-:W1:Y:S02]  /*78b0*/  SHFL.IDX PT, R17, R23, RZ, 0x1c1f ;  /* 0x001c1fff17117589 */ /* 0x000e6400000e0000 */
[C---:B------:R-:W-:Y:S02]  /*78c0*/  IADD3 R22, R15.reuse, c[0x0][0x328], RZ ;  /* 0x0000ca000f167a10 */ /* 0x040fe40007ffe0ff */
[----:B------:R-:W-:Y:S03]  /*78d0*/  IADD3 R15, R15, UR24, RZ ;  /* 0x000000180f0f7c10 */ /* 0x000fe6000fffe0ff */
[--C-:B-1----:R-:W-:Y:S02]  /*78e0*/  IMAD.IADD R25, R22, 0x1, R17.reuse ;  /* 0x0000000116197824 */ /* 0x102fe400078e0211 */
[----:B------:R-:W-:Y:S01]  /*78f0*/  IMAD.IADD R24, R15, 0x1, R17 ;  /* 0x000000010f187824 */ /* 0x000fe200078e0211 */
[----:B------:R-:W-:-:S05]  /*7900*/  @P0 BRA `(.L_x_283) ;  /* 0x0000019000000947 */ /* 0x000fca0003800000 */
[----:B------:R-:W-:Y:S01]  /*7910*/  IMAD.U32 R18, RZ, RZ, UR12 ;  /* 0x0000000cff127e24 */ /* 0x000fe2000f8e00ff */
[----:B------:R-:W-:Y:S04]  /*7920*/  BSSY B0, `(.L_x_284) ;  /* 0x0000012000007945 */ /* 0x000fe80003800000 */
[----:B------:R-:W-:Y:S04]  /*7930*/  IADD3 R18, -R18, UR8, R17 ;  /* 0x0000000812127c10 */ /* 0x000fe8000fffe111 */
        /* <DEDUP_REMOVED lines=11> */
.L_x_285:
[----:B------:R-:W-:Y:S04]  /*79f0*/  MOV R17, 0x1 ;  /* 0x0000000100117802 */ /* 0x000fe80000000f00 */
[----:B------:R-:W-:Y:S11]  /*7a00*/  ISETP.NE.AND P0, PT, R17, c[0x0][0x32c], PT ;  /* 0x0000cb0011007a0c */ /* 0x000ff60003f05270 */
[----:B------:R-:W-:Y:S02]  /*7a10*/  @!UPT UIADD3 URZ, URZ, URZ, URZ ;  /* 0x0000003f3f3ff290 */ /* 0x000fe4000fffe03f */
[----:B------:R-:W-:Y:S05]  /*7a20*/  @P0 IMAD.HI.U32 R17, R18, c[0x0][0x330], RZ ;  /* 0x0000cc0012110a27 */ /* 0x000fea00078e00ff */
[----:B------:R-:W-:Y:S02]  /*7a30*/  @P0 SHF.R.U32.HI R18, RZ, c[0x0][0x334], R17 ;  /* 0x0000cd00ff120a19 */ /* 0x000fe40000011611 */
.L_x_286:
[----:B------:R-:W-:Y:S05]  /*7a40*/  BSYNC B0 ;  /* 0x0000000000007941 */ /* 0x000fea0003800000 */
.L_x_284:
[----:B------:R-:W-:Y:S05]  /*7a50*/  IADD3 R17, -R26, UR20, RZ ;  /* 0x000000141a117c10 */ /* 0x000fea000fffe1ff */
[----:B------:R-:W-:Y:S05]  /*7a60*/  IMAD R17, R18, c[0x0][0x32c], R17 ;  /* 0x0000cb0012117a24 */ /* 0x000fea00078e0211 */
[----:B------:R-:W-:Y:S02]  /*7a70*/  IMNMX R24, R24, R17, !PT ;  /* 0x0000001118187217 */ /* 0x000fe40007800200 */
[----:B------:R-:W-:Y:S04]  /*7a80*/  IADD3 R17, R17, c[0x0][0x32c], RZ ;  /* 0x0000cb0011117a10 */ /* 0x000fe80007ffe0ff */
[----:B------:R-:W-:Y:S02]  /*7a90*/  IMNMX R25, R25, R17, PT ;  /* 0x0000001119197217 */ /* 0x000fe40003800200 */
.L_x_283:
        /* <DEDUP_REMOVED lines=12> */
[----:B-----5:R-:W-:Y:S01]  /*7b60*/  FSEL R17, R0, -INF , !P0 ;  /* 0xff80000000117808 */ /* 0x020fe20004000000 */
        /* <DEDUP_REMOVED lines=13> */
[----:B------:R-:W-:Y:S04]  /*7c40*/  ISETP.LT.OR P0, PT, R25, 0x9, P0 ;  /* 0x000000091900780c */ /* 0x000fe80000701670 */
        /* <DEDUP_REMOVED lines=61> */
.L_x_289:
[----:B------:R-:W-:Y:S04]  /*8020*/  MOV R0, 0x1 ;  /* 0x0000000100007802 */ /* 0x000fe80000000f00 */
[----:B------:R-:W-:Y:S11]  /*8030*/  ISETP.NE.AND P0, PT, R0, c[0x0][0x32c], PT ;  /* 0x0000cb0000007a0c */ /* 0x000ff60003f05270 */
[----:B------:R-:W-:Y:S02]  /*8040*/  @!UPT UIADD3 URZ, URZ, URZ, URZ ;  /* 0x0000003f3f3ff290 */ /* 0x000fe4000fffe03f */
[----:B------:R-:W-:Y:S05]  /*8050*/  @P0 IMAD.HI.U32 R0, R2, c[0x0][0x330], RZ ;  /* 0x0000cc0002000a27 */ /* 0x000fea00078e00ff */
[----:B------:R-:W-:Y:S02]  /*8060*/  @P0 SHF.R.U32.HI R2, RZ, c[0x0][0x334], R0 ;  /* 0x0000cd00ff020a19 */ /* 0x000fe40000011600 */
.L_x_290:
[----:B------:R-:W-:Y:S05]  /*8070*/  BSYNC B0 ;  /* 0x0000000000007941 */ /* 0x000fea0003800000 */
.L_x_288:
[----:B------:R-:W-:Y:S05]  /*8080*/  IADD3 R0, -R26, UR20, RZ ;  /* 0x000000141a007c10 */ /* 0x000fea000fffe1ff */
[----:B------:R-:W-:Y:S05]  /*8090*/  IMAD R0, R2, c[0x0][0x32c], R0 ;  /* 0x0000cb0002007a24 */ /* 0x000fea00078e0200 */
[----:B------:R-:W-:Y:S02]  /*80a0*/  IMNMX R15, R15, R0, !PT ;  /* 0x000000000f0f7217 */ /* 0x000fe40007800200 */
[----:B------:R-:W-:Y:S04]  /*80b0*/  IADD3 R0, R0, c[0x0][0x32c], RZ ;  /* 0x0000cb0000007a10 */ /* 0x000fe80007ffe0ff */
[----:B------:R-:W-:Y:S02]  /*80c0*/  IMNMX R16, R16, R0, PT ;  /* 0x0000000010107217 */ /* 0x000fe40003800200 */
.L_x_287:
        /* <DEDUP_REMOVED lines=17> */
[----:B------:R-:W-:Y:S03]  /*81e0*/  UIADD3 UR21, UR5, -0x1, URZ ;  /* 0xffffffff05157890 */ /* 0x000fe6000fffe03f */
        /* <DEDUP_REMOVED lines=16> */
[----:B------:R-:W-:Y:S02]  /*82f0*/  FADD.FTZ R2, -R2, R3 ;  /* 0x0000000302027221 */ /* 0x000fe40000010100 */
        /* <DEDUP_REMOVED lines=25> */
[C---:B------:R-:W-:Y:S04]  /*8490*/  ISETP.GT.AND P0, PT, R15.reuse, 0x8, P0 ;  /* 0x000000080f00780c */ /* 0x040fe80000704270 */
[----:B------:R-:W-:Y:S04]  /*84a0*/  ISETP.LT.OR P0, PT, R16, 0x9, P0 ;  /* 0x000000091000780c */ /* 0x000fe80000701670 */
[----:B------:R-:W-:Y:S01]  /*84b0*/  FSEL R10, R10, -INF , !P0 ;  /* 0xff8000000a0a7808 */ /* 0x000fe20004000000 */
[----:B------:R-:W-:Y:S01]  /*84c0*/  MUFU.EX2 R12, R12 ;  /* 0x0000000c000c7308 */ /* 0x000fe20000000800 */
[----:B------:R-:W-:Y:S01]  /*84d0*/  PLOP3.LUT P0, PT, PT, PT, UP1, 0x40, 0x0 ;  /* 0x000000000000781c */ /* 0x000fe20003f0e818 */
[----:B------:R-:W-:Y:S03]  /*84e0*/  UISETP.NE.AND UP1, UPT, UR28, URZ, UPT ;  /* 0x0000003f1c00728c */ /* 0x000fe6000bf25270 */
[----:B------:R-:W-:Y:S04]  /*84f0*/  ISETP.GT.AND P0, PT, R15, 0x9, P0 ;  /* 0x000000090f00780c */ /* 0x000fe80000704270 */
[C---:B------:R-:W-:Y:S01]  /*8500*/  ISETP.LT.OR P0, PT, R16.reuse, 0xa, P0 ;  /* 0x0000000a1000780c */ /* 0x040fe20000701670 */
[----:B------:R-:W3:Y:S03]  /*8510*/  MUFU.EX2 R8, R8 ;  /* 0x0000000800087308 */ /* 0x000ee60000000800 */
[----:B------:R-:W-:Y:S02]  /*8520*/  FSEL R169, R169, -INF , !P0 ;  /* 0xff800000a9a97808 */ /* 0x000fe40004000000 */
[----:B------:R-:W-:Y:S01]  /*8530*/  PLOP3.LUT P0, PT, PT, PT, UP0, 0x40, 0x0 ;  /* 0x000000000000781c */ /* 0x000fe20003f0e808 */
[----:B------:R-:W-:Y:S01]  /*8540*/  UISETP.NE.AND UP0, UPT, UR23, URZ, UPT ;  /* 0x0000003f1700728c */ /* 0x000fe2000bf05270 */
[----:B-1----:R-:W-:Y:S02]  /*8550*/  F2FP.PACK_AB R168, R13, R17 ;  /* 0x000000110da8723e */ /* 0x002fe400000000ff */
[----:B------:R-:W-:Y:S01]  /*8560*/  ISETP.GT.AND P0, PT, R15, 0x10, P0 ;  /* 0x000000100f00780c */ /* 0x000fe20000704270 */
[----:B------:R-:W-:Y:S03]  /*8570*/  MUFU.EX2 R172, R172 ;  /* 0x000000ac00ac7308 */ /* 0x000fe60000000800 */
[----:B------:R-:W-:Y:S04]  /*8580*/  ISETP.LT.OR P0, PT, R16, 0x11, P0 ;  /* 0x000000111000780c */ /* 0x000fe80000701670 */
[----:B------:R-:W-:Y:S02]  /*8590*/  FSEL R22, R9, -INF , !P0 ;  /* 0xff80000009167808 */ /* 0x000fe40004000000 */
[----:B------:R-:W-:Y:S01]  /*85a0*/  PLOP3.LUT P0, PT, PT, PT, UP6, 0x40, 0x0 ;  /* 0x000000000000781c */ /* 0x000fe20003f0e868 */
[----:B------:R-:W-:Y:S03]  /*85b0*/  MUFU.EX2 R175, R175 ;  /* 0x000000af00af7308 */ /* 0x000fe60000000800 */
[----:B------:R-:W-:Y:S02]  /*85c0*/  ISETP.GT.AND P0, PT, R15, 0x11, P0 ;  /* 0x000000110f00780c */ /* 0x000fe40000704270 */
[----:B---3--:R-:W-:Y:S02]  /*85d0*/  F2FP.PACK_AB R170, R8, R12 ;  /* 0x0000000c08aa723e */ /* 0x008fe400000000ff */
[C---:B------:R-:W-:Y:S03]  /*85e0*/  ISETP.LT.OR P0, PT, R16.reuse, 0x12, P0 ;  /* 0x000000121000780c */ /* 0x040fe60000701670 */
        /* <DEDUP_REMOVED lines=39> */
[----:B------:R-:W-:Y:S02]  /*8860*/  FMUL.FTZ R13, R6, R141 ;  /* 0x0000008d060d7220 */ /* 0x000fe40000410000 */
[----:B------:R-:W-:Y:S01]  /*8870*/  FADD.FTZ R5, R12, R5 ;  /* 0x000000050c057221 */ /* 0x000fe20000010000 */
[----:B------:R-:W-:Y:S01]  /*8880*/  FMNMX.FTZ R2, R169, R2, !PT ;  /* 0x00000002a9027209 */ /* 0x000fe20007810000 */
[----:B------:R-:W-:Y:S01]  /*8890*/  FMUL.FTZ R12, R6, R140 ;  /* 0x0000008c060c7220 */ /* 0x000fe20000410000 */
[----:B------:R-:W-:Y:S01]  /*88a0*/  MOV R140, R24 ;  /* 0x00000018008c7202 */ /* 0x000fe20000000f00 */
[----:B------:R-:W-:Y:S01]  /*88b0*/  FADD.FTZ R177, R8, R5 ;  /* 0x0000000508b17221 */ /* 0x000fe20000010000 */
[----:B------:R-:W-:Y:S01]  /*88c0*/  FMNMX.FTZ R2, R22, R2, !PT ;  /* 0x0000000216027209 */ /* 0x000fe20007810000 */
[C---:B------:R-:W-:Y:S02]  /*88d0*/  FMUL.FTZ R8, R6.reuse, R136 ;  /* 0x0000008806087220 */ /* 0x040fe40000410000 */
[C---:B------:R-:W-:Y:S01]  /*88e0*/  FMUL.FTZ R5, R6.reuse, R133 ;  /* 0x0000008506057220 */ /* 0x040fe20000410000 */
        /* <DEDUP_REMOVED lines=20> */
[C---:B------:R-:W-:Y:S02]  /*8a30*/  FMUL.FTZ R37, R6.reuse, R37 ;  /* 0x0000002506257220 */ /* 0x040fe40000410000 */
        /* <DEDUP_REMOVED lines=54> */
[----:B------:R-:W-:Y:S01]  /*8da0*/  MUFU.EX2 R136, R136 ;  /* 0x0000008800887308 */ /* 0x000fe20000000800 */
        /* <DEDUP_REMOVED lines=21> */
[----:B------:R1:W2:Y:S01]  /*8f00*/  MUFU.EX2 R150, R152 ;  /* 0x0000009800967308 */ /* 0x0002a20000000800 */
        /* <DEDUP_REMOVED lines=12> */
[----:B-1----:R-:W-:Y:S01]  /*8fd0*/  LDSM.16.MT88.4 R152, [R249+0x5080] ;  /* 0x00508000f998783b */ /* 0x002fe20000004200 */
        /* <DEDUP_REMOVED lines=41> */
[----:B------:R-:W-:Y:S02]  /*9270*/  FMUL.FTZ R10, R132, R138 ;  /* 0x0000008a840a7220 */ /* 0x000fe40000410000 */
[--C-:B------:R-:W-:Y:S02]  /*9280*/  FFMA.FTZ R147, R179, c[0x0][0x2d0], -R156.reuse ;  /* 0x0000b400b3937a23 */ /* 0x100fe4000001089c */
[----:B------:R-:W1:Y:S01]  /*9290*/  MUFU.EX2 R141, R141 ;  /* 0x0000008d008d7308 */ /* 0x000e620000000800 */
[----:B------:R-:W-:Y:S02]  /*92a0*/  FFMA.FTZ R149, R178, c[0x0][0x2d0], -R156 ;  /* 0x0000b400b2957a23 */ /* 0x000fe4000001089c */
[----:B--2---:R-:W-:Y:S07]  /*92b0*/  FADD.FTZ R177, R150, R177 ;  /* 0x000000b196b17221 */ /* 0x004fee0000010000 */
[----:B------:R-:W-:Y:S01]  /*92c0*/  MUFU.EX2 R147, R147 ;  /* 0x0000009300937308 */ /* 0x000fe20000000800 */
[----:B---3--:R-:W-:Y:S01]  /*92d0*/  FFMA.FTZ R142, R132, R148, R136 ;  /* 0x00000094848e7223 */ /* 0x008fe20000010088 */
[----:B------:R-:W-:Y:S01]  /*92e0*/  MOV R148, R145 ;  /* 0x0000009100947202 */ /* 0x000fe20000000f00 */
[----:B------:R-:W2:Y:S01]  /*92f0*/  LDSM.16.MT88.4 R132, [R252+0x4080] ;  /* 0x00408000fc84783b */ /* 0x000ea20000004200 */
[----:B------:R-:W-:Y:S01]  /*9300*/  MOV R145, R140 ;  /* 0x0000008c00917202 */ /* 0x000fe20000000f00 */
[----:B------:R-:W-:Y:S01]  /*9310*/  FFMA.FTZ R140, R169, c[0x0][0x2d0], -R156 ;  /* 0x0000b400a98c7a23 */ /* 0x000fe2000001089c */
[C---:B------:R-:W-:Y:S04]  /*9320*/  F2FP.PACK_AB R169, R144.reuse, R136 ;  /* 0x0000008890a9723e */ /* 0x040fe800000000ff */
[----:B------:R3:W-:Y:S01]  /*9330*/  MUFU.EX2 R146, R148 ;  /* 0x0000009400927308 */ /* 0x0007e20000000800 */
[----:B------:R-:W-:Y:S02]  /*9340*/  FADD.FTZ R142, R144, R142 ;  /* 0x0000008e908e7221 */ /* 0x000fe40000010000 */
[----:B------:R-:W-:Y:S02]  /*9350*/  FADD.FTZ R144, R143, R177 ;  /* 0x000000b18f907221 */ /* 0x000fe40000010000 */
[----:B-1----:R-:W-:Y:S05]  /*9360*/  FADD.FTZ R142, R141, R142 ;  /* 0x0000008e8d8e7221 */ /* 0x002fea0000010000 */
[----:B------:R-:W1:Y:S10]  /*9370*/  MUFU.EX2 R140, R140 ;  /* 0x0000008c008c7308 */ /* 0x000e740000000800 */
[----:B------:R-:W4:Y:S01]  /*9380*/  MUFU.EX2 R145, R145 ;  /* 0x0000009100917308 */ /* 0x000f220000000800 */
[----:B---3--:R-:W-:Y:S02]  /*9390*/  FFMA.FTZ R148, R137, c[0x0][0x2d0], -R156 ;  /* 0x0000b40089947a23 */ /* 0x008fe4000001089c */
[----:B------:R-:W-:Y:S07]  /*93a0*/  LDSM.16.MT88.4 R136, [R252+0x4880] ;  /* 0x00488000fc88783b */ /* 0x000fee0000004200 */
[----:B------:R-:W3:Y:S01]  /*93b0*/  MUFU.EX2 R148, R148 ;  /* 0x0000009400947308 */ /* 0x000ee20000000800 */
[C---:B-1----:R-:W-:Y:S09]  /*93c0*/  F2FP.PACK_AB R171, R140.reuse, R141 ;  /* 0x0000008d8cab723e */ /* 0x042ff200000000ff */
[----:B------:R-:W1:Y:S01]  /*93d0*/  MUFU.EX2 R149, R149 ;  /* 0x0000009500957308 */ /* 0x000e620000000800 */
[C---:B--2---:R-:W-:Y:S05]  /*93e0*/  HMMA.16816.F32 R4, R168.reuse, R132, R4 ;  /* 0x00000084a804723c */ /* 0x044fea0000001804 */
[----:B----4-:R-:W-:Y:S03]  /*93f0*/  FADD.FTZ R144, R145, R144 ;  /* 0x0000009091907221 */ /* 0x010fe60000010000 */
        /* <DEDUP_REMOVED lines=47> */
[----:B---3--:R-:W-:Y:S01]  /*96f0*/  F2FP.PACK_AB R133, R147, R148 ;  /* 0x000000949385723e */ /* 0x008fe200000000ff */
[----:B------:R-:W-:Y:S02]  /*9700*/  FADD.FTZ R150, R140, R142 ;  /* 0x0000008e8c967221 */ /* 0x000fe40000010000 */
[----:B------:R-:W-:Y:S01]  /*9710*/  FFMA.FTZ R168, R176, c[0x0][0x2d0], -R156 ;  /* 0x0000b400b0a87a23 */ /* 0x000fe2000001089c */
[C---:B------:R-:W-:Y:S01]  /*9720*/  F2FP.PACK_AB R134, R146.reuse, R145 ;  /* 0x000000919286723e */ /* 0x040fe200000000ff */
[----:B------:R-:W-:Y:S03]  /*9730*/  LDSM.16.MT88.4 R140, [R248+0x9080] ;  /* 0x00908000f88c783b */ /* 0x000fe60000004200 */
[----:B------:R-:W-:Y:S01]  /*9740*/  FADD.FTZ R176, R146, R144 ;  /* 0x0000009092b07221 */ /* 0x000fe20000010000 */
[----:B------:R-:W2:Y:S01]  /*9750*/  MUFU.EX2 R168, R168 ;  /* 0x000000a800a87308 */ /* 0x000ea20000000800 */
[----:B------:R-:W-:Y:S02]  /*9760*/  FADD.FTZ R148, R148, R150 ;  /* 0x0000009694947221 */ /* 0x000fe40000010000 */
[----:B------:R-:W-:Y:S02]  /*9770*/  FFMA.FTZ R169, R159, c[0x0][0x2d0], -R156 ;  /* 0x0000b4009fa97a23 */ /* 0x000fe4000001089c */
[----:B------:R-:W-:Y:S02]  /*9780*/  FADD.FTZ R148, R147, R148 ;  /* 0x0000009493947221 */ /* 0x000fe40000010000 */
[----:B------:R-:W-:Y:S01]  /*9790*/  LDSM.16.MT88.4 R144, [R250+0x5080] ;  /* 0x00508000fa90783b */ /* 0x000fe20000004200 */
[--C-:B------:R-:W-:Y:S01]  /*97a0*/  FFMA.FTZ R170, R158, c[0x0][0x2d0], -R156.reuse ;  /* 0x0000b4009eaa7a23 */ /* 0x100fe2000001089c */
[----:B------:R-:W-:Y:S01]  /*97b0*/  F2FP.PACK_AB R158, R172, R173 ;  /* 0x000000adac9e723e */ /* 0x000fe200000000ff */
[--C-:B------:R-:W-:Y:S01]  /*97c0*/  FFMA.FTZ R171, R157, c[0x0][0x2d0], -R156.reuse ;  /* 0x0000b4009dab7a23 */ /* 0x100fe2000001089c */
[----:B------:R-:W3:Y:S01]  /*97d0*/  MUFU.EX2 R169, R169 ;  /* 0x000000a900a97308 */ /* 0x000ee20000000800 */
[----:B------:R-:W-:Y:S02]  /*97e0*/  FFMA.FTZ R156, R3, c[0x0][0x2d0], -R156 ;  /* 0x0000b400039c7a23 */ /* 0x000fe4000001089c */
[----:B-1----:R-:W-:Y:S02]  /*97f0*/  FADD.FTZ R177, R149, R148 ;  /* 0x0000009495b17221 */ /* 0x002fe40000010000 */
[----:B------:R-:W-:Y:S04]  /*9800*/  FADD.FTZ R176, R175, R176 ;  /* 0x000000b0afb07221 */ /* 0x000fe80000010000 */
[----:B------:R-:W-:Y:S01]  /*9810*/  FADD.FTZ R176, R174, R176 ;  /* 0x000000b0aeb07221 */ /* 0x000fe20000010000 */
[----:B------:R1:W-:Y:S01]  /*9820*/  MUFU.EX2 R3, R156 ;  /* 0x0000009c00037308 */ /* 0x0003e20000000800 */
[C---:B--2---:R-:W-:Y:S02]  /*9830*/  F2FP.PACK_AB R135, R168.reuse, R149 ;  /* 0x00000095a887723e */ /* 0x044fe400000000ff */
[----:B------:R-:W-:Y:S02]  /*9840*/  FADD.FTZ R173, R173, R176 ;  /* 0x000000b0adad7221 */ /* 0x000fe40000010000 */
[----:B------:R-:W-:Y:S03]  /*9850*/  FADD.FTZ R177, R168, R177 ;  /* 0x000000b1a8b17221 */ /* 0x000fe60000010000 */
[C---:B------:R-:W-:Y:S02]  /*9860*/  HMMA.16816.F32 R4, R132.reuse, R136, R4 ;  /* 0x000000888404723c */ /* 0x040fe40000001804 */
[----:B------:R-:W2:Y:S03]  /*9870*/  MUFU.EX2 R170, R170 ;  /* 0x000000aa00aa7308 */ /* 0x000ea60000000800 */
[----:B---3--:R-:W-:Y:S03]  /*9880*/  FADD.FTZ R177, R169, R177 ;  /* 0x000000b1a9b17221 */ /* 0x008fe60000010000 */
[C---:B------:R-:W-:Y:S01]  /*9890*/  HMMA.16816.F32 R8, R132.reuse, R138, R8 ;  /* 0x0000008a8408723c */ /* 0x040fe20000001808 */
[----:B------:R-:W3:Y:S03]  /*98a0*/  LDSM.16.MT88.4 R136, [R250+0x4880] ;  /* 0x00488000fa88783b */ /* 0x000ee60000004200 */
[----:B------:R-:W4:Y:S01]  /*98b0*/  MUFU.EX2 R171, R171 ;  /* 0x000000ab00ab7308 */ /* 0x000f220000000800 */
[----:B-1----:R-:W-:Y:S02]  /*98c0*/  F2FP.PACK_AB R156, R174, R175 ;  /* 0x000000afae9c723e */ /* 0x002fe400000000ff */
[C---:B--2---:R-:W-:Y:S01]  /*98d0*/  F2FP.PACK_AB R157, R170.reuse, R169 ;  /* 0x000000a9aa9d723e */ /* 0x044fe200000000ff */
[----:B------:R-:W-:Y:S01]  /*98e0*/  FADD.FTZ R170, R170, R177 ;  /* 0x000000b1aaaa7221 */ /* 0x000fe20000010000 */
[----:B----4-:R-:W-:Y:S03]  /*98f0*/  F2FP.PACK_AB R159, R3, R171 ;  /* 0x000000ab039f723e */ /* 0x010fe600000000ff */
[----:B------:R-:W-:Y:S01]  /*9900*/  FADD.FTZ R170, R171, R170 ;  /* 0x000000aaabaa7221 */ /* 0x000fe20000010000 */
[C---:B---3--:R-:W-:Y:S08]  /*9910*/  HMMA.16816.F32 R12, R132.reuse, R136, R12 ;  /* 0x00000088840c723c */ /* 0x048ff0000000180c */
        /* <DEDUP_REMOVED lines=95> */
.L_x_278:
[----:B------:R-:W2:Y:S01]  /*9f10*/  S2UR UR20, SR_CTAID.X ;  /* 0x00000000001479c3 */ /* 0x000ea20000002500 */
[----:B------:R-:W-:-:S02]  /*9f20*/  UISETP.NE.AND UP1, UPT, UR15, URZ, UPT ;  /* 0x0000003f0f00728c */ /* 0x000fc4000bf25270 */
[----:B------:R-:W-:Y:S02]  /*9f30*/  ULDC.64 UR4, c[0x0][0x2c8] ;  /* 0x0000b20000047ab9 */ /* 0x000fe40000000a00 */
[----:B------:R-:W-:-:S06]  /*9f40*/  UISETP.NE.AND UP0, UPT, UR14, URZ, UPT ;  /* 0x0000003f0e00728c */ /* 0x000fcc000bf05270 */
[----:B------:R-:W-:Y:S01]  /*9f50*/  PLOP3.LUT P0, PT, PT, PT, UP0, 0x40, 0x0 ;  /* 0x000000000000781c */ /* 0x000fe20003f0e808 */
[----:B--2---:R-:W-:-:S04]  /*9f60*/  ULEA UR20, UR20, 0x7f, 0x7 ;  /* 0x0000007f14147891 */ /* 0x004fc8000f8e383f */
[----:B------:R-:W-:Y:S02]  /*9f70*/  UIMAD.WIDE.U32 UR28, UR20, UR4, URZ ;  /* 0x00000004141c72a5 */ /* 0x000fe4000f8e003f */
[----:B------:R-:W-:-:S05]  /*9f80*/  UIADD3 UR4, UR8, 0x1, -UR12 ;  /* 0x0000000108047890 */ /* 0x000fca000fffe80c */
[----:B------:R-:W-:Y:S02]  /*9f90*/  @UP1 UMOV UR23, UR29 ;  /* 0x0000001d00171c82 */ /* 0x000fe40008000000 */
[----:B------:R-:W-:-:S04]  /*9fa0*/  @UP1 USHF.R.U32.HI UR20, URZ, UR5, UR23 ;  /* 0x000000053f141299 */ /* 0x000fc80008011617 */
[----:B------:R-:W-:-:S03]  /*9fb0*/  UIADD3 UR23, UR4, UR20, URZ ;  /* 0x0000001404177290 */ /* 0x000fc6000fffe03f */
[----:B------:R-:W-:Y:S02]  /*9fc0*/  ULDC UR20, c[0x0][0x324] ;  /* 0x0000c90000147ab9 */ /* 0x000fe40000000800 */
[----:B------:R-:W-:Y:S01]  /*9fd0*/  UIADD3 UR20, UR23, -UR20, URZ ;  /* 0x8000001417147290 */ /* 0x000fe2000fffe03f */
[----:B------:R-:W-:Y:S05]  /*9fe0*/  @P0 BRA `(.L_x_292) ;  /* 0x0000016000000947 */ /* 0x000fea0003800000 */
[----:B------:R-:W-:-:S06]  /*9ff0*/  UISETP.GT.AND UP0, UPT, UR23, -0x1, UPT ;  /* 0xffffffff1700788c */ /* 0x000fcc000bf04270 */
[----:B------:R-:W-:-:S13]  /*a000*/  PLOP3.LUT P0, PT, PT, PT, UP0, 0x80, 0x0 ;  /* 0x000000000000781c */ /* 0x000fda0003f0f008 */
[----:B------:R-:W-:Y:S05]  /*a010*/  @P0 BRA `(.L_x_293) ;  /* 0x0000009000000947 */ /* 0x000fea0003800000 */
[----:B------:R-:W-:Y:S02]  /*a020*/  UMOV UR5, 0x1 ;  /* 0x0000000100057882 */ /* 0x000fe40000000000 */
[----:B------:R-:W-:Y:S02]  /*a030*/  ULDC UR4, c[0x0][0x32c] ;  /* 0x0000cb0000047ab9 */ /* 0x000fe40000000800 */
[----:B------:R-:W-:Y:S02]  /*a040*/  UISETP.NE.AND UP0, UPT, UR5, UR4, UPT ;  /* 0x000000040500728c */ /* 0x000fe4000bf05270 */
[----:B------:R-:W-:Y:S02]  /*a050*/  ULOP3.LUT UR23, URZ, UR23, URZ, 0x33, !UPT ;  /* 0x000000173f177292 */ /* 0x000fe4000f8e333f */
[----:B------:R-:W-:Y:S02]  /*a060*/  ULDC.64 UR4, c[0x0][0x330] ;  /* 0x0000cc0000047ab9 */ /* 0x000fe40000000a00 */
[----:B------:R-:W-:-:S05]  /*a070*/  UIMAD.WIDE.U32 UR28, UR23, UR4, URZ ;  /* 0x00000004171c72a5 */ /* 0x000fca000f8e003f */
[----:B------:R-:W-:-:S04]  /*a080*/  @UP0 USHF.R.U32.HI UR23, URZ, UR5, UR29 ;  /* 0x000000053f170299 */ /* 0x000fc8000801161d */
[----:B------:R-:W-:Y:S01]  /*a090*/  ULOP3.LUT UR23, URZ, UR23, URZ, 0x33, !UPT ;  /* 0x000000173f177292 */ /* 0x000fe2000f8e333f */
[----:B------:R-:W-:Y:S05]  /*a0a0*/  BRA `(.L_x_294) ;  /* 0x0000006000007947 */ /* 0x000fea0003800000 */
.L_x_293:
[----:B------:R-:W-:Y:S02]  /*a0b0*/  UMOV UR5, 0x1 ;  /* 0x0000000100057882 */ /* 0x000fe40000000000 */
[----:B------:R-:W-:Y:S02]  /*a0c0*/  ULDC UR4, c[0x0][0x32c] ;  /* 0x0000cb0000047ab9 */ /* 0x000fe40000000800 */
[----:B------:R-:W-:-:S03]  /*a0d0*/  UISETP.NE.AND UP0, UPT, UR5, UR4, UPT ;  /* 0x000000040500728c */ /* 0x000fc6000bf05270 */
[----:B------:R-:W-:Y:S02]  /*a0e0*/  ULDC.64 UR4, c[0x0][0x330] ;  /* 0x0000cc0000047ab9 */ /* 0x000fe40000000a00 */
[----:B------:R-:W-:-:S06]  /*a0f0*/  UIMAD.WIDE.U32 UR28, UR23, UR4, URZ ;  /* 0x00000004171c72a5 */ /* 0x000fcc000f8e003f */
[----:B------:R-:W-:Y:S02]  /*a100*/  @UP0 USHF.R.U32.HI UR23, URZ, UR5, UR29 ;  /* 0x000000053f170299 */ /* 0x000fe4000801161d */
.L_x_294:
[----:B------:R-:W-:Y:S02]  /*a110*/  ULDC UR4, c[0x0][0x32c] ;  /* 0x0000cb0000047ab9 */ /* 0x000fe40000000800 */
[----:B------:R-:W-:-:S04]  /*a120*/  UIMAD UR4, UR23, UR4, URZ ;  /* 0x00000004170472a4 */ /* 0x000fc8000f8e023f */
[----:B------:R-:W-:-:S04]  /*a130*/  UISETP.LT.AND UP0, UPT, UR20, UR4, UPT ;  /* 0x000000041400728c */ /* 0x000fc8000bf01270 */
[----:B------:R-:W-:-:S04]  /*a140*/  USEL UR20, UR20, UR4, !UP0 ;  /* 0x0000000414147287 */ /* 0x000fc8000c000000 */
.L_x_292:
        /* <DEDUP_REMOVED lines=13> */
[----:B-1----:R-:W4:Y:S04]  /*a220*/  LDL R4, [R1+0x2c] ;  /* 0x00002c0001047983 */ /* 0x002f280000100800 */
        /* <DEDUP_REMOVED lines=9> */
.L_x_300:
        /* <DEDUP_REMOVED lines=59> */
[----:B---3--:R2:W3:Y:S02]  /*a670*/  SHFL.IDX PT, R13, R6, 0x1, 0x181f ;  /* 0x00381f00060d7f89 */ /* 0x0084e400000e0000 */
.L_x_334:
[----:B--2---:R-:W2:Y:S04]  /*a680*/  LDL R15, [R1+0x24] ;  /* 0x00002400010f7983 */ /* 0x004ea80000100800 */
[----:B------:R-:W5:Y:S04]  /*a690*/  LDL R14, [R1+0x48] ;  /* 0x00004800010e7983 */ /* 0x000f680000100800 */
[----:B----4-:R-:W4:Y:S04]  /*a6a0*/  LDL R12, [R1+0x4c] ;  /* 0x00004c00010c7983 */ /* 0x010f280000100800 */
[----:B---3--:R-:W3:Y:S01]  /*a6b0*/  LDL R6, [R1+0x1c] ;  /* 0x00001c0001067983 */ /* 0x008ee20000100800 */
[----:B--2---:R-:W-:Y:S02]  /*a6c0*/  ISETP.GE.AND P1, PT, R15, c[0x0][0x1d4], PT ;  /* 0x000075000f007a0c */ /* 0x004fe40003f26270 */
[----:B-----5:R-:W-:Y:S05]  /*a6d0*/  IADD3 R14, P0, R13, R14, RZ ;  /* 0x0000000e0d0e7210 */ /* 0x020fea0007f1e0ff */
[----:B----4-:R-:W-:Y:S06]  /*a6e0*/  IMAD.X R15, R7, 0x1, R12, P0 ;  /* 0x00000001070f7824 */ /* 0x010fec00000e060c */
[----:B------:R-:W-:Y:S01]  /*a6f0*/  @!PT LDS RZ, [RZ] ;  /* 0x00000000fffff984 */ /* 0x000fe20000000800 */
[----:B------:R-:W-:Y:S01]  /*a700*/  @!PT LDS RZ, [RZ] ;  /* 0x00000000fffff984 */ /* 0x000fe20000000800 */
[----:B------:R-:W-:Y:S01]  /*a710*/  @!PT LDS RZ, [RZ] ;  /* 0x00000000fffff984 */ /* 0x000fe20000000800 */
[----:B---3--:R2:W-:Y:S01]  /*a720*/  LDGSTS.E.BYPASS.LTC128B.128 [R6+0x5080], [R14.64], !P1 ;  /* 0x050800000e067fae */ /* 0x0085e2000c901d52 */
[C---:B------:R-:W-:Y:S02]  /*a730*/  IADD3 R12, P1, R13.reuse, R176, RZ ;  /* 0x000000b00d0c7210 */ /* 0x040fe40007f3e0ff */
[----:B--2---:R-:W-:Y:S05]  /*a740*/  IADD3 R14, P0, R13, R178, RZ ;  /* 0x000000b20d0e7210 */ /* 0x004fea0007f1e0ff */
[----:B------:R-:W-:Y:S01]  /*a750*/  IMAD.X R15, R7, 0x1, R179, P0 ;  /* 0x00000001070f7824 */ /* 0x000fe200000e06b3 */
[----:B------:R-:W-:Y:S01]  /*a760*/  IADD3 R4, P0, R13, R4, RZ ;  /* 0x000000040d047210 */ /* 0x000fe20007f1e0ff */
[C---:B------:R-:W-:Y:S03]  /*a770*/  IMAD.X R13, R7.reuse, 0x1, R177, P1 ;  /* 0x00000001070d7824 */ /* 0x040fe600008e06b1 */
[----:B------:R2:W-:Y:S01]  /*a780*/  LDGSTS.E.BYPASS.LTC128B.128 [R6+0x6880], [R14.64], !P6 ;  /* 0x068800000e067fae */ /* 0x0005e2000f101d52 */
[----:B------:R-:W-:Y:S03]  /*a790*/  IMAD.X R5, R7, 0x1, R5, P0 ;  /* 0x0000000107057824 */ /* 0x000fe600000e0605 */
[----:B------:R2:W-:Y:S04]  /*a7a0*/  LDGSTS.E.BYPASS.LTC128B.128 [R6+0x8080], [R12.64], !P5 ;  /* 0x080800000c067fae */ /* 0x0005e8000e901d52 */
[----:B------:R2:W-:Y:S02]  /*a7b0*/  LDGSTS.E.BYPASS.LTC128B.128 [R6+0x9880], [R4.64], !P4 ;  /* 0x0988000004067fae */ /* 0x0005e4000e101d52 */
.L_x_297:
[----:B------:R-:W-:Y:S05]  /*a7c0*/  BSYNC B0 ;  /* 0x0000000000007941 */ /* 0x000fea0003800000 */
.L_x_296:
        /* <DEDUP_REMOVED lines=273> */
.L_x_299:
        /* <DEDUP_REMOVED lines=424> */
.L_x_295:
[----:B------:R-:W-:-:S06]  /*d360*/  UISETP.GE.AND UP0, UPT, UR21, UR7, UPT ;  /* 0x000000071500728c */ /* 0x000fcc000bf06270 */
[----:B------:R-:W-:-:S13]  /*d370*/  PLOP3.LUT P0, PT, PT, PT, UP0, 0x40, 0x0 ;  /* 0x000000000000781c */ /* 0x000fda0003f0e808 */
[----:B------:R-:W-:Y:S05]  /*d380*/  @P0 BRA `(.L_x_301) ;  /* 0x00003ea000000947 */ /* 0x000fea0003800000 */
[----:B-1----:R-:W1:Y:S04]  /*d390*/  S2R R3, SR_TID.X ;  /* 0x0000000000037919 */ /* 0x002e680000002100 */
        /* <DEDUP_REMOVED lines=12> */
.L_x_314:
        /* <DEDUP_REMOVED lines=66> */
[----:B-1----:R2:W1:Y:S02]  /*d880*/  SHFL.IDX PT, R13, R4, 0x1, 0x181f ;  /* 0x00381f00040d7f89 */ /* 0x00246400000e0000 */
.L_x_335:
[----:B------:R-:W4:Y:S04]  /*d890*/  LDL R7, [R1+0x24] ;  /* 0x0000240001077983 */ /* 0x000f280000100800 */
[----:B------:R-:W5:Y:S04]  /*d8a0*/  LDL R6, [R1+0x3c] ;  /* 0x00003c0001067983 */ /* 0x000f680000100800 */
[----:B--2---:R-:W2:Y:S04]  /*d8b0*/  LDL R14, [R1+0x48] ;  /* 0x00004800010e7983 */ /* 0x004ea80000100800 */
[----:B---3--:R-:W3:Y:S04]  /*d8c0*/  LDL R12, [R1+0x1c] ;  /* 0x00001c00010c7983 */ /* 0x008ee80000100800 */
[----:B------:R-:W3:Y:S01]  /*d8d0*/  LDL R4, [R1+0x4c] ;  /* 0x00004c0001047983 */ /* 0x000ee20000100800 */
[----:B----4-:R-:W-:Y:S02]  /*d8e0*/  ISETP.GE.AND P1, PT, R7, c[0x0][0x1d4], PT ;  /* 0x0000750007007a0c */ /* 0x010fe40003f26270 */
[----:B-1---5:R-:W-:Y:S05]  /*d8f0*/  IADD3 R6, P0, R13, R6, RZ ;  /* 0x000000060d067210 */ /* 0x022fea0007f1e0ff */
[----:B--2---:R-:W-:Y:S06]  /*d900*/  IMAD.X R7, R5, 0x1, R14, P0 ;  /* 0x0000000105077824 */ /* 0x004fec00000e060e */
[----:B------:R-:W-:Y:S01]  /*d910*/  @!PT LDS RZ, [RZ] ;  /* 0x00000000fffff984 */ /* 0x000fe20000000800 */
[----:B------:R-:W-:Y:S01]  /*d920*/  @!PT LDS RZ, [RZ] ;  /* 0x00000000fffff984 */ /* 0x000fe20000000800 */
[----:B------:R-:W-:Y:S01]  /*d930*/  @!PT LDS RZ, [RZ] ;  /* 0x00000000fffff984 */ /* 0x000fe20000000800 */
[----:B---3--:R1:W-:Y:S02]  /*d940*/  LDGSTS.E.BYPASS.LTC128B.128 [R12+0x5080], [R6.64], !P1 ;  /* 0x05080000060c7fae */ /* 0x0083e4000c901d52 */
[----:B-1----:R-:W-:Y:S05]  /*d950*/  IADD3 R6, P0, R13, R159, RZ ;  /* 0x0000009f0d067210 */ /* 0x002fea0007f1e0ff */
[----:B------:R-:W-:Y:S05]  /*d960*/  IMAD.X R7, R5, 0x1, R4, P0 ;  /* 0x0000000105077824 */ /* 0x000fea00000e0604 */
[----:B------:R1:W-:Y:S02]  /*d970*/  LDGSTS.E.BYPASS.LTC128B.128 [R12+0x6880], [R6.64], !P6 ;  /* 0x06880000060c7fae */ /* 0x0003e4000f101d52 */
[----:B-1----:R-:W-:Y:S05]  /*d980*/  IADD3 R6, P0, R13, R157, RZ ;  /* 0x0000009d0d067210 */ /* 0x002fea0007f1e0ff */
[----:B------:R-:W-:Y:S01]  /*d990*/  IMAD.X R7, R5, 0x1, R158, P0 ;  /* 0x0000000105077824 */ /* 0x000fe200000e069e */
[----:B------:R-:W-:Y:S04]  /*d9a0*/  IADD3 R4, P0, R13, R0, RZ ;  /* 0x000000000d047210 */ /* 0x000fe80007f1e0ff */
[----:B------:R1:W-:Y:S01]  /*d9b0*/  LDGSTS.E.BYPASS.LTC128B.128 [R12+0x8080], [R6.64], !P5 ;  /* 0x08080000060c7fae */ /* 0x0003e2000e901d52 */
[----:B------:R-:W-:Y:S05]  /*d9c0*/  IMAD.X R5, R5, 0x1, R2, P0 ;  /* 0x0000000105057824 */ /* 0x000fea00000e0602 */
[----:B------:R1:W-:Y:S03]  /*d9d0*/  LDGSTS.E.BYPASS.LTC128B.128 [R12+0x9880], [R4.64], !P4 ;  /* 0x09880000040c7fae */ /* 0x0003e6000e101d52 */
.L_x_303:
[----:B------:R-:W-:Y:S05]  /*d9e0*/  BSYNC B0 ;  /* 0x0000000000007941 */ /* 0x000fea0003800000 */
.L_x_302:
        /* <DEDUP_REMOVED lines=159> */
[----:B------:R-:W2:Y:S01]  /*e3e0*/  MUFU.TANH R179, R15 ;  /* 0x0000000f00b37308 */ /* 0x000ea20000002400 */
[----:B------:R-:W-:Y:S01]  /*e3f0*/  BAR.SYNC.DEFER_BLOCKING 0x0 ;  /* 0x0000000000007b1d */ /* 0x000fe20000010000 */
[----:B-----5:R-:W-:Y:S02]  /*e400*/  FMUL.FTZ R9, R14, c[0x0][0x320] ;  /* 0x0000c8000e097a20 */ /* 0x020fe40000410000 */
[----:B------:R-:W-:Y:S06]  /*e410*/  FMUL.FTZ R14, R17, c[0x0][0x320] ;  /* 0x0000c800110e7a20 */ /* 0x000fec0000410000 */
[----:B------:R5:W2:Y:S01]  /*e420*/  MUFU.TANH R178, R18 ;  /* 0x0000001200b27308 */ /* 0x000aa20000002400 */
[----:B-1----:R-:W-:Y:S02]  /*e430*/  FMUL.FTZ R11, R12, c[0x0][0x320] ;  /* 0x0000c8000c0b7a20 */ /* 0x002fe40000410000 */
[----:B------:R-:W-:Y:S02]  /*e440*/  FMUL.FTZ R12, R13, c[0x0][0x320] ;  /* 0x0000c8000d0c7a20 */ /* 0x000fe40000410000 */
[----:B------:R-:W-:Y:S05]  /*e450*/  FMUL.FTZ R13, R16, c[0x0][0x320] ;  /* 0x0000c800100d7a20 */ /* 0x000fea0000410000 */
[----:B------:R-:W1:Y:S10]  /*e460*/  MUFU.TANH R8, R8 ;  /* 0x0000000800087308 */ /* 0x000e740000002400 */
        /* <DEDUP_REMOVED lines=8> */
[----:B------:R-:W-:Y:S02]  /*e4f0*/  FMUL.FTZ R17, R21, c[0x0][0x320] ;  /* 0x0000c80015117a20 */ /* 0x000fe40000410000 */
[----:B------:R-:W-:Y:S02]  /*e500*/  FMUL.FTZ R6, R22, c[0x0][0x320] ;  /* 0x0000c80016067a20 */ /* 0x000fe40000410000 */
[----:B------:R-:W-:Y:S03]  /*e510*/  FMUL.FTZ R5, R23, c[0x0][0x320] ;  /* 0x0000c80017057a20 */ /* 0x000fe60000410000 */
[----:B-----5:R-:W-:Y:S02]  /*e520*/  FMUL.FTZ R18, R24, c[0x0][0x320] ;  /* 0x0000c80018127a20 */ /* 0x020fe40000410000 */
[----:B------:R-:W-:Y:S01]  /*e530*/  FMUL.FTZ R19, R25, c[0x0][0x320] ;  /* 0x0000c80019137a20 */ /* 0x000fe20000410000 */
[----:B------:R-:W1:Y:S01]  /*e540*/  MUFU.TANH R13, R13 ;  /* 0x0000000d000d7308 */ /* 0x000e620000002400 */
        /* <DEDUP_REMOVED lines=19> */
[----:B------:R-:W4:Y:S01]  /*e680*/  LDL.LU R26, [R1+0x4c] ;  /* 0x00004c00011a7983 */ /* 0x000f220000300800 */
[----:B------:R-:W-:Y:S03]  /*e690*/  IMAD.U32 R20, RZ, RZ, UR4 ;  /* 0x00000004ff147e24 */ /* 0x000fe6000f8e00ff */
[----:B------:R-:W5:Y:S04]  /*e6a0*/  LDL R170, [R1+0x3c] ;  /* 0x00003c0001aa7983 */ /* 0x000f680000100800 */
        /* <DEDUP_REMOVED lines=18> */
[----:B---3--:R-:W-:Y:S04]  /*e7d0*/  IMAD.WIDE.U32 R22, R27, c[0x0][0x1e0], RZ ;  /* 0x000078001b167a25 */ /* 0x008fe800078e00ff */
[----:B------:R-:W-:Y:S01]  /*e7e0*/  IMAD.IADD R23, R23, 0x1, R20 ;  /* 0x0000000117177824 */ /* 0x000fe200078e0214 */
[----:B--2---:R2:W-:Y:S01]  /*e7f0*/  STL [R1+0x8], R25 ;  /* 0x0000081901007387 */ /* 0x0045e20000100800 */
[----:B------:R-:W-:Y:S02]  /*e800*/  SHF.R.S32.HI R20, RZ, 0x1f, R25 ;  /* 0x0000001fff147819 */ /* 0x000fe40000011419 */
[C---:B------:R-:W-:Y:S04]  /*e810*/  IMAD.WIDE.U32 R22, R25.reuse, c[0x0][0x1f0], R22 ;  /* 0x00007c0019167a25 */ /* 0x040fe800078e0016 */
[----:B------:R-:W-:Y:S01]  /*e820*/  IMAD R20, R20, c[0x0][0x1f0], RZ ;  /* 0x00007c0014147a24 */ /* 0x000fe200078e02ff */
[----:B------:R-:W-:Y:S03]  /*e830*/  IADD3 R22, P0, R22, UR26, RZ ;  /* 0x0000001a16167c10 */ /* 0x000fe6000ff1e0ff */
[----:B------:R-:W-:Y:S05]  /*e840*/  IMAD R20, R25, c[0x0][0x1f4], R20 ;  /* 0x00007d0019147a24 */ /* 0x000fea00078e0214 */
[----:B------:R-:W-:Y:S02]  /*e850*/  IADD3.X R20, R23, UR22, R20, P0, !PT ;  /* 0x0000001617147c10 */ /* 0x000fe400087fe414 */
[C---:B------:R-:W-:Y:S04]  /*e860*/  LEA R21, P0, R22.reuse, c[0x0][0x1c8], 0x1 ;  /* 0x0000720016157a11 */ /* 0x040fe800078008ff */
[----:B------:R-:W-:Y:S02]  /*e870*/  LEA.HI.X R20, R22, c[0x0][0x1cc], R20, 0x1, P0 ;  /* 0x0000730016147a11 */ /* 0x000fe400000f0c14 */
[----:B------:R-:W5:Y:S04]  /*e880*/  SHFL.IDX PT, R22, R21, RZ, 0x181f ;  /* 0x00181fff15167589 */ /* 0x000f6800000e0000 */
[----:B--2---:R-:W2:Y:S04]  /*e890*/  S2R R25, SR_TID.X ;  /* 0x0000000000197919 */ /* 0x004ea80000002100 */
[----:B------:R-:W4:Y:S04]  /*e8a0*/  SHFL.IDX PT, R23, R20, RZ, 0x181f ;  /* 0x00181fff14177589 */ /* 0x000f2800000e0000 */
[----:B------:R-:W3:Y:S04]  /*e8b0*/  SHFL.IDX PT, R21, R21, 0x1, 0x181f ;  /* 0x00381f0015157f89 */ /* 0x000ee800000e0000 */
[----:B------:R-:W1:Y:S01]  /*e8c0*/  SHFL.IDX PT, R20, R20, 0x1, 0x181f ;  /* 0x00381f0014147f89 */ /* 0x000e6200000e0000 */
[----:B--2---:R-:W-:Y:S04]  /*e8d0*/  SHF.R.S32.HI R27, RZ, 0x1f, R25 ;  /* 0x0000001fff1b7819 */ /* 0x004fe80000011419 */
[----:B------:R-:W-:Y:S04]  /*e8e0*/  LEA.HI R27, R27, R25, RZ, 0x3 ;  /* 0x000000191b1b7211 */ /* 0x000fe800078f18ff */
[----:B------:R-:W-:Y:S04]  /*e8f0*/  SHF.R.S32.HI R27, RZ, 0x3, R27 ;  /* 0x00000003ff1b7819 */ /* 0x000fe8000001141b */
[----:B------:R-:W-:Y:S04]  /*e900*/  IADD3 R27, -R27, 0x30, RZ ;  /* 0x000000301b1b7810 */ /* 0x000fe80007ffe1ff */
[----:B------:R-:W-:Y:S11]  /*e910*/  ISETP.GE.AND P1, PT, R27, 0x1, PT ;  /* 0x000000011b00780c */ /* 0x000ff60003f26270 */
[----:B------:R-:W-:Y:S02]  /*e920*/  @!UPT UIADD3 URZ, URZ, URZ, URZ ;  /* 0x0000003f3f3ff290 */ /* 0x000fe4000fffe03f */
[C---:B-----5:R-:W-:Y:S05]  /*e930*/  @P1 IADD3 R24, P0, R22.reuse, R170, RZ ;  /* 0x000000aa16181210 */ /* 0x060fea0007f1e0ff */
[C---:B----4-:R-:W-:Y:S05]  /*e940*/  @P1 IMAD.X R25, R23.reuse, 0x1, R174, P0 ;  /* 0x0000000117191824 */ /* 0x050fea00000e06ae */
[----:B------:R2:W-:Y:S02]  /*e950*/  @P1 LDGSTS.E.BYPASS.LTC128B.128 [R175+0x14080], [R24.64], !P2 ;  /* 0x1408000018af1fae */ /* 0x0005e4000d101d52 */
[C---:B--2---:R-:W-:Y:S05]  /*e960*/  @P1 IADD3 R24, P0, R22.reuse, R159, RZ ;  /* 0x0000009f16181210 */ /* 0x044fea0007f1e0ff */
[C---:B------:R-:W-:Y:S05]  /*e970*/  @P1 IMAD.X R25, R23.reuse, 0x1, R26, P0 ;  /* 0x0000000117191824 */ /* 0x040fea00000e061a */
[----:B------:R2:W-:Y:S02]  /*e980*/  @P1 LDGSTS.E.BYPASS.LTC128B.128 [R175+0x15880], [R24.64], !P6 ;  /* 0x1588000018af1fae */ /* 0x0005e4000f101d52 */
[C---:B--2---:R-:W-:Y:S05]  /*e990*/  @P1 IADD3 R24, P0, R22.reuse, R157, RZ ;  /* 0x0000009d16181210 */ /* 0x044fea0007f1e0ff */
[C---:B------:R-:W-:Y:S01]  /*e9a0*/  @P1 IMAD.X R25, R23.reuse, 0x1, R158, P0 ;  /* 0x0000000117191824 */ /* 0x040fe200000e069e */
[----:B------:R-:W-:Y:S04]  /*e9b0*/  @P1 IADD3 R22, P0, R22, R0, RZ ;  /* 0x0000000016161210 */ /* 0x000fe80007f1e0ff */
[----:B------:R3:W-:Y:S01]  /*e9c0*/  @P1 LDGSTS.E.BYPASS.LTC128B.128 [R175+0x17080], [R24.64], !P5 ;  /* 0x1708000018af1fae */ /* 0x0007e2000e901d52 */
[----:B------:R-:W-:Y:S01]  /*e9d0*/  @P1 IMAD.X R23, R23, 0x1, R2, P0 ;  /* 0x0000000117171824 */ /* 0x000fe200000e0602 */
[----:B------:R-:W-:Y:S04]  /*e9e0*/  ISETP.GE.AND P0, PT, R27, 0x21, PT ;  /* 0x000000211b00780c */ /* 0x000fe80003f06270 */
[----:B------:R2:W-:Y:S09]  /*e9f0*/  @P1 LDGSTS.E.BYPASS.LTC128B.128 [R175+0x18880], [R22.64], !P4 ;  /* 0x1888000016af1fae */ /* 0x0005f2000e101d52 */
[C---:B---3--:R-:W-:Y:S05]  /*ea00*/  @P0 IADD3 R24, P2, R21.reuse, R159, RZ ;  /* 0x0000009f15180210 */ /* 0x048fea0007f5e0ff */
[C---:B-1----:R-:W-:Y:S01]  /*ea10*/  @P0 IMAD.X R25, R20.reuse, 0x1, R26, P2 ;  /* 0x0000000114190824 */ /* 0x042fe200010e061a */
[C---:B------:R-:W-:Y:S02]  /*ea20*/  @P0 IADD3 R26, P2, R21.reuse, R157, RZ ;  /* 0x0000009d151a0210 */ /* 0x040fe40007f5e0ff */
[----:B--2---:R-:W-:Y:S03]  /*ea30*/  @P0 IADD3 R22, P1, R21, R170, RZ ;  /* 0x000000aa15160210 */ /* 0x004fe60007f3e0ff */
[C---:B------:R-:W-:Y:S01]  /*ea40*/  @P0 IMAD.X R27, R20.reuse, 0x1, R158, P2 ;  /* 0x00000001141b0824 */ /* 0x040fe200010e069e */
[----:B------:R-:W-:Y:S01]  /*ea50*/  ISETP.GE.AND P2, PT, R171, c[0x0][0x1d4], PT ;  /* 0x00007500ab007a0c */ /* 0x000fe20003f46270 */
[C---:B------:R-:W-:Y:S01]  /*ea60*/  @P0 IMAD.X R23, R20.reuse, 0x1, R174, P1 ;  /* 0x0000000114170824 */ /* 0x040fe200008e06ae */
[----:B------:R-:W-:Y:S05]  /*ea70*/  @P0 IADD3 R158, P1, R21, R0, RZ ;  /* 0x00000000159e0210 */ /* 0x000fea0007f3e0ff */
[----:B------:R-:W-:Y:S06]  /*ea80*/  @P0 IMAD.X R159, R20, 0x1, R2, P1 ;  /* 0x00000001149f0824 */ /* 0x000fec00008e0602 */
[----:B------:R1:W-:Y:S04]  /*ea90*/  @P0 LDGSTS.E.BYPASS.LTC128B.128 [R175+0x15080], [R22.64], !P2 ;  /* 0x1508000016af0fae */ /* 0x0003e8000d101d52 */
[----:B------:R1:W-:Y:S04]  /*eaa0*/  @P0 LDGSTS.E.BYPASS.LTC128B.128 [R175+0x16880], [R24.64], !P6 ;  /* 0x1688000018af0fae */ /* 0x0003e8000f101d52 */
[----:B------:R1:W-:Y:S04]  /*eab0*/  @P0 LDGSTS.E.BYPASS.LTC128B.128 [R175+0x18080], [R26.64], !P5 ;  /* 0x180800001aaf0fae */ /* 0x0003e8000e901d52 */
[----:B------:R1:W-:Y:S02]  /*eac0*/  @P0 LDGSTS.E.BYPASS.LTC128B.128 [R175+0x19880], [R158.64], !P4 ;  /* 0x198800009eaf0fae */ /* 0x0003e4000e101d52 */
.L_x_305:
        /* <DEDUP_REMOVED lines=17> */
[----:B------:R-:W-:Y:S04]  /*ebe0*/  IADD3 R0, -R0, UR8, R2 ;  /* 0x0000000800007c10 */ /* 0x000fe8000fffe102 */
[C---:B------:R-:W-:Y:S02]  /*ebf0*/  IADD3 R24, R0.reuse, c[0x0][0x328], RZ ;  /* 0x0000ca0000187a10 */ /* 0x040fe40007ffe0ff */
[----:B------:R-:W-:Y:S02]  /*ec00*/  IADD3 R2, R0, UR24, RZ ;  /* 0x0000001800027c10 */ /* 0x000fe4000fffe0ff */
[----:B------:R-:W-:Y:S01]  /*ec10*/  IADD3 R0, -R21, UR4, RZ ;  /* 0x0000000415007c10 */ /* 0x000fe2000fffe1ff */
        /* <DEDUP_REMOVED lines=17> */
.L_x_308:
[----:B------:R-:W-:Y:S04]  /*ed30*/  MOV R20, 0x1 ;  /* 0x0000000100147802 */ /* 0x000fe80000000f00 */
[----:B------:R-:W-:Y:S11]  /*ed40*/  ISETP.NE.AND P0, PT, R20, c[0x0][0x32c], PT ;  /* 0x0000cb0014007a0c */ /* 0x000ff60003f05270 */
[----:B------:R-:W-:Y:S02]  /*ed50*/  @!UPT UIADD3 URZ, URZ, URZ, URZ ;  /* 0x0000003f3f3ff290 */ /* 0x000fe4000fffe03f */
[----:B------:R-:W-:Y:S05]  /*ed60*/  @P0 IMAD.HI.U32 R20, R21, c[0x0][0x330], RZ ;  /* 0x0000cc0015140a27 */ /* 0x000fea00078e00ff */
[----:B------:R-:W-:Y:S02]  /*ed70*/  @P0 SHF.R.U32.HI R21, RZ, c[0x0][0x334], R20 ;  /* 0x0000cd00ff150a19 */ /* 0x000fe40000011614 */
.L_x_309:
[----:B------:R-:W-:Y:S05]  /*ed80*/  BSYNC B0 ;  /* 0x0000000000007941 */ /* 0x000fea0003800000 */
.L_x_307:
[----:B------:R-:W-:Y:S05]  /*ed90*/  IMAD R20, R21, c[0x0][0x32c], R0 ;  /* 0x0000cb0015147a24 */ /* 0x000fea00078e0200 */
[----:B------:R-:W-:Y:S02]  /*eda0*/  IMNMX R26, R26, R20, !PT ;  /* 0x000000141a1a7217 */ /* 0x000fe40007800200 */
[----:B------:R-:W-:Y:S04]  /*edb0*/  IADD3 R20, R20, c[0x0][0x32c], RZ ;  /* 0x0000cb0014147a10 */ /* 0x000fe80007ffe0ff */
[----:B------:R-:W-:Y:S02]  /*edc0*/  IMNMX R27, R27, R20, PT ;  /* 0x000000141b1b7217 */ /* 0x000fe40003800200 */
.L_x_306:
        /* <DEDUP_REMOVED lines=43> */
[----:B------:R-:W-:Y:S01]  /*f080*/  PLOP3.LUT P0, PT, PT, PT, UP5, 0x40, 0x0 ;  /* 0x000000000000781c */ /* 0x000fe20003f0e858 */
[----:B------:R-:W1:Y:S03]  /*f090*/  SHFL.IDX PT, R12, R25, 0x1, 0x1c1f ;  /* 0x003c1f00190c7f89 */ /* 0x000e6600000e0000 */
        /* <DEDUP_REMOVED lines=8> */
[----:B------:R-:W-:Y:S04]  /*f120*/  ISETP.GT.AND P0, PT, R26, 0x20, P0 ;  /* 0x000000201a00780c */ /* 0x000fe80000704270 */
[C---:B------:R-:W-:Y:S04]  /*f130*/  ISETP.LT.OR P0, PT, R27.reuse, 0x21, P0 ;  /* 0x000000211b00780c */ /* 0x040fe80000701670 */
[----:B------:R-:W-:Y:S01]  /*f140*/  FSEL R175, R16, -INF , !P0 ;  /* 0xff80000010af7808 */ /* 0x000fe20004000000 */
[--C-:B-1----:R-:W-:Y:S01]  /*f150*/  IMAD.IADD R16, R2, 0x1, R12.reuse ;  /* 0x0000000102107824 */ /* 0x102fe200078e020c */
[----:B------:R-:W-:Y:S04]  /*f160*/  PLOP3.LUT P0, PT, PT, PT, UP2, 0x40, 0x0 ;  /* 0x000000000000781c */ /* 0x000fe80003f0e828 */
[----:B------:R-:W-:Y:S04]  /*f170*/  ISETP.GT.AND P0, PT, R26, 0x21, P0 ;  /* 0x000000211a00780c */ /* 0x000fe80000704270 */
[----:B------:R-:W-:Y:S04]  /*f180*/  ISETP.LT.OR P0, PT, R27, 0x22, P0 ;  /* 0x000000221b00780c */ /* 0x000fe80000701670 */
[----:B------:R-:W-:Y:S01]  /*f190*/  FSEL R174, R17, -INF , !P0 ;  /* 0xff80000011ae7808 */ /* 0x000fe20004000000 */
[----:B------:R-:W-:Y:S01]  /*f1a0*/  IMAD.IADD R17, R24, 0x1, R12 ;  /* 0x0000000118117824 */ /* 0x000fe200078e020c */
[----:B------:R-:W-:Y:S04]  /*f1b0*/  PLOP3.LUT P0, PT, PT, PT, UP1, 0x40, 0x0 ;  /* 0x000000000000781c */ /* 0x000fe80003f0e818 */
[----:B------:R-:W-:Y:S04]  /*f1c0*/  ISETP.GT.AND P0, PT, R26, 0x28, P0 ;  /* 0x000000281a00780c */ /* 0x000fe80000704270 */
[C---:B------:R-:W-:Y:S04]  /*f1d0*/  ISETP.LT.OR P0, PT, R27.reuse, 0x29, P0 ;  /* 0x000000291b00780c */ /* 0x040fe80000701670 */
        /* <DEDUP_REMOVED lines=23> */
.L_x_312:
[----:B------:R-:W-:Y:S04]  /*f350*/  MOV R2, 0x1 ;  /* 0x0000000100027802 */ /* 0x000fe80000000f00 */
[----:B------:R-:W-:Y:S11]  /*f360*/  ISETP.NE.AND P0, PT, R2, c[0x0][0x32c], PT ;  /* 0x0000cb0002007a0c */ /* 0x000ff60003f05270 */
[----:B------:R-:W-:Y:S02]  /*f370*/  @!UPT UIADD3 URZ, URZ, URZ, URZ ;  /* 0x0000003f3f3ff290 */ /* 0x000fe4000fffe03f */
[----:B------:R-:W-:Y:S05]  /*f380*/  @P0 IMAD.HI.U32 R2, R12, c[0x0][0x330], RZ ;  /* 0x0000cc000c020a27 */ /* 0x000fea00078e00ff */
[----:B------:R-:W-:Y:S02]  /*f390*/  @P0 SHF.R.U32.HI R12, RZ, c[0x0][0x334], R2 ;  /* 0x0000cd00ff0c0a19 */ /* 0x000fe40000011602 */
.L_x_313:
[----:B------:R-:W-:Y:S05]  /*f3a0*/  BSYNC B0 ;  /* 0x0000000000007941 */ /* 0x000fea0003800000 */
.L_x_311:
[----:B------:R-:W-:Y:S05]  /*f3b0*/  IMAD R0, R12, c[0x0][0x32c], R0 ;  /* 0x0000cb000c007a24 */ /* 0x000fea00078e0200 */
[----:B------:R-:W-:Y:S02]  /*f3c0*/  IMNMX R16, R16, R0, !PT ;  /* 0x0000000010107217 */ /* 0x000fe40007800200 */
[----:B------:R-:W-:Y:S04]  /*f3d0*/  IADD3 R0, R0, c[0x0][0x32c], RZ ;  /* 0x0000cb0000007a10 */ /* 0x000fe80007ffe0ff */
[----:B------:R-:W-:Y:S02]  /*f3e0*/  IMNMX R17, R17, R0, PT ;  /* 0x0000000011117217 */ /* 0x000fe40003800200 */
.L_x_310:
        /* <DEDUP_REMOVED lines=45> */
[--C-:B------:R-:W-:Y:S02]  /*f6c0*/  FFMA.FTZ R13, R22, c[0x0][0x2d0], -R172.reuse ;  /* 0x0000b400160d7a23 */ /* 0x100fe400000108ac */
[----:B------:R-:W-:Y:S01]  /*f6d0*/  ISETP.GT.AND P0, PT, R16, 0x1, P0 ;  /* 0x000000011000780c */ /* 0x000fe20000704270 */
[----:B------:R-:W-:Y:S01]  /*f6e0*/  MUFU.EX2 R18, R18 ;  /* 0x0000001200127308 */ /* 0x000fe20000000800 */
[--C-:B------:R-:W-:Y:S02]  /*f6f0*/  FFMA.FTZ R12, R8, c[0x0][0x2d0], -R172.reuse ;  /* 0x0000b400080c7a23 */ /* 0x100fe400000108ac */
[----:B------:R-:W-:Y:S01]  /*f700*/  ISETP.LT.OR P0, PT, R17, 0x2, P0 ;  /* 0x000000021100780c */ /* 0x000fe20000701670 */
[--C-:B------:R-:W-:Y:S02]  /*f710*/  FFMA.FTZ R8, R168, c[0x0][0x2d0], -R172.reuse ;  /* 0x0000b400a8087a23 */ /* 0x100fe400000108ac */
[--C-:B------:R-:W-:Y:S01]  /*f720*/  FFMA.FTZ R171, R21, c[0x0][0x2d0], -R172.reuse ;  /* 0x0000b40015ab7a23 */ /* 0x100fe200000108ac */
[----:B------:R-:W-:Y:S01]  /*f730*/  FSEL R11, R176, -INF , !P0 ;  /* 0xff800000b00b7808 */ /* 0x000fe20004000000 */
[--C-:B------:R-:W-:Y:S01]  /*f740*/  FFMA.FTZ R175, R175, c[0x0][0x2d0], -R172.reuse ;  /* 0x0000b400afaf7a23 */ /* 0x100fe200000108ac */
[----:B------:R-:W-:Y:S01]  /*f750*/  PLOP3.LUT P0, PT, PT, PT, UP2, 0x40, 0x0 ;  /* 0x000000000000781c */ /* 0x000fe20003f0e828 */
[----:B------:R-:W-:Y:S01]  /*f760*/  UISETP.NE.AND UP2, UPT, UR28, URZ, UPT ;  /* 0x0000003f1c00728c */ /* 0x000fe2000bf45270 */
[----:B------:R-:W1:Y:S01]  /*f770*/  MUFU.EX2 R13, R13 ;  /* 0x0000000d000d7308 */ /* 0x000e620000000800 */
[--C-:B------:R-:W-:Y:S01]  /*f780*/  FFMA.FTZ R174, R174, c[0x0][0x2d0], -R172.reuse ;  /* 0x0000b400aeae7a23 */ /* 0x100fe200000108ac */
[----:B------:R-:W-:Y:S01]  /*f790*/  ISETP.GT.AND P0, PT, R16, 0x8, P0 ;  /* 0x000000081000780c */ /* 0x000fe20000704270 */
[--C-:B------:R-:W-:Y:S02]  /*f7a0*/  FFMA.FTZ R173, R173, c[0x0][0x2d0], -R172.reuse ;  /* 0x0000b400adad7a23 */ /* 0x100fe400000108ac */
[----:B------:R-:W-:Y:S01]  /*f7b0*/  FFMA.FTZ R172, R19, c[0x0][0x2d0], -R172 ;  /* 0x0000b40013ac7a23 */ /* 0x000fe200000108ac */
[C---:B------:R-:W-:Y:S04]  /*f7c0*/  ISETP.LT.OR P0, PT, R17.reuse, 0x9, P0 ;  /* 0x000000091100780c */ /* 0x040fe80000701670 */
[----:B------:R-:W-:Y:S01]  /*f7d0*/  FSEL R10, R10, -INF , !P0 ;  /* 0xff8000000a0a7808 */ /* 0x000fe20004000000 */
[----:B------:R-:W-:Y:S01]  /*f7e0*/  MUFU.EX2 R12, R12 ;  /* 0x0000000c000c7308 */ /* 0x000fe20000000800 */
[----:B------:R-:W-:Y:S01]  /*f7f0*/  PLOP3.LUT P0, PT, PT, PT, UP1, 0x40, 0x0 ;  /* 0x000000000000781c */ /* 0x000fe20003f0e818 */
[----:B------:R-:W-:Y:S03]  /*f800*/  UISETP.NE.AND UP1, UPT, UR23, URZ, UPT ;  /* 0x0000003f1700728c */ /* 0x000fe6000bf25270 */
[C---:B------:R-:W-:Y:S04]  /*f810*/  ISETP.GT.AND P0, PT, R16.reuse, 0x9, P0 ;  /* 0x000000091000780c */ /* 0x040fe80000704270 */
[----:B------:R-:W-:Y:S01]  /*f820*/  ISETP.LT.OR P0, PT, R17, 0xa, P0 ;  /* 0x0000000a1100780c */ /* 0x000fe20000701670 */
[----:B------:R-:W-:Y:S03]  /*f830*/  MUFU.EX2 R8, R8 ;  /* 0x0000000800087308 */ /* 0x000fe60000000800 */
[----:B------:R-:W-:Y:S02]  /*f840*/  FSEL R169, R169, -INF , !P0 ;  /* 0xff800000a9a97808 */ /* 0x000fe40004000000 */
[----:B------:R-:W-:Y:S01]  /*f850*/  PLOP3.LUT P0, PT, PT, PT, UP0, 0x40, 0x0 ;  /* 0x000000000000781c */ /* 0x000fe20003f0e808 */
[----:B------:R-:W-:Y:S01]  /*f860*/  UISETP.NE.AND UP0, UPT, UR20, URZ, UPT ;  /* 0x0000003f1400728c */ /* 0x000fe2000bf05270 */
[----:B-1----:R-:W-:Y:S02]  /*f870*/  F2FP.PACK_AB R168, R13, R18 ;  /* 0x000000120da8723e */ /* 0x002fe400000000ff */
[C---:B------:R-:W-:Y:S01]  /*f880*/  ISETP.GT.AND P0, PT, R16.reuse, 0x10, P0 ;  /* 0x000000101000780c */ /* 0x040fe20000704270 */
[----:B------:R-:W-:Y:S03]  /*f890*/  MUFU.EX2 R172, R172 ;  /* 0x000000ac00ac7308 */ /* 0x000fe60000000800 */
[----:B------:R-:W-:Y:S04]  /*f8a0*/  ISETP.LT.OR P0, PT, R17, 0x11, P0 ;  /* 0x000000111100780c */ /* 0x000fe80000701670 */
        /* <DEDUP_REMOVED lines=19> */
[----:B------:R-:W-:Y:S02]  /*f9e0*/  FSEL R159, R6, -INF , !P0 ;  /* 0xff800000069f7808 */ /* 0x000fe40004000000 */
[----:B------:R-:W1:Y:S01]  /*f9f0*/  MUFU.EX2 R6, R2 ;  /* 0x0000000200067308 */ /* 0x000e620000000800 */
[----:B------:R-:W-:Y:S04]  /*fa00*/  PLOP3.LUT P0, PT, PT, PT, UP2, 0x40, 0x0 ;  /* 0x000000000000781c */ /* 0x000fe80003f0e828 */
[C---:B------:R-:W-:Y:S04]  /*fa10*/  ISETP.GT.AND P0, PT, R16.reuse, 0x21, P0 ;  /* 0x000000211000780c */ /* 0x040fe80000704270 */
[----:B------:R-:W-:Y:S04]  /*fa20*/  ISETP.LT.OR P0, PT, R17, 0x22, P0 ;  /* 0x000000221100780c */ /* 0x000fe80000701670 */
        /* <DEDUP_REMOVED lines=14> */
[----:B------:R-:W-:Y:S01]  /*fb10*/  FMUL.FTZ R29, R6, R29 ;  /* 0x0000001d061d7220 */ /* 0x000fe20000410000 */
[----:B------:R-:W-:Y:S01]  /*fb20*/  ISETP.GT.AND P0, PT, R16, 0x29, P0 ;  /* 0x000000291000780c */ /* 0x000fe20000704270 */
[C---:B------:R-:W-:Y:S01]  /*fb30*/  FMUL.FTZ R16, R6.reuse, R144 ;  /* 0x0000009006107220 */ /* 0x040fe20000410000 */
[----:B------:R-:W-:Y:S01]  /*fb40*/  FMNMX.FTZ R2, R169, R2, !PT ;  /* 0x00000002a9027209 */ /* 0x000fe20007810000 */
[C---:B------:R-:W-:Y:S01]  /*fb50*/  FMUL.FTZ R32, R6.reuse, R32 ;  /* 0x0000002006207220 */ /* 0x040fe20000410000 */
[----:B------:R-:W-:Y:S01]  /*fb60*/  ISETP.LT.OR P0, PT, R17, 0x2a, P0 ;  /* 0x0000002a1100780c */ /* 0x000fe20000701670 */
[----:B------:R-:W-:Y:S01]  /*fb70*/  FMUL.FTZ R17, R6, R145 ;  /* 0x0000009106117220 */ /* 0x000fe20000410000 */
[----:B------:R-:W-:Y:S01]  /*fb80*/  FMNMX.FTZ R2, R24, R2, !PT ;  /* 0x0000000218027209 */ /* 0x000fe20007810000 */
[C---:B------:R-:W-:Y:S01]  /*fb90*/  FMUL.FTZ R33, R6.reuse, R33 ;  /* 0x0000002106217220 */ /* 0x040fe20000410000 */
[----:B------:R-:W-:Y:S01]  /*fba0*/  FSEL R3, R7, -INF , !P0 ;  /* 0xff80000007037808 */ /* 0x000fe20004000000 */
        /* <DEDUP_REMOVED lines=15> */
[----:B------:R-:W-:Y:S01]  /*fca0*/  UISETP.GT.AND UP0, UPT, UR21, UR7, UPT ;  /* 0x000000071500728c */ /* 0x000fe2000bf04270 */
[----:B------:R-:W-:Y:S01]  /*fcb0*/  FMUL.FTZ R48, R6, R48 ;  /* 0x0000003006307220 */ /* 0x000fe20000410000 */
[----:B------:R-:W-:Y:S01]  /*fcc0*/  FMNMX.FTZ R2, R158, R2, !PT ;  /* 0x000000029e027209 */ /* 0x000fe20007810000 */
[----:B--2---:R-:W-:Y:S01]  /*fcd0*/  FFMA.FTZ R5, R6, R170, R18 ;  /* 0x000000aa06057223 */ /* 0x004fe20000010012 */
[----:B------:R-:W-:Y:S01]  /*fce0*/  F2FP.PACK_AB R170, R8, R12 ;  /* 0x0000000c08aa723e */ /* 0x000fe200000000ff */
[C---:B------:R-:W-:Y:S01]  /*fcf0*/  FMUL.FTZ R49, R6.reuse, R49 ;  /* 0x0000003106317220 */ /* 0x040fe20000410000 */
[----:B------:R-:W-:Y:S01]  /*fd00*/  FMNMX.FTZ R2, R157, R2, !PT ;  /* 0x000000029d027209 */ /* 0x000fe20007810000 */
[----:B------:R-:W-:Y:S01]  /*fd10*/  FADD.FTZ R5, R13, R5 ;  /* 0x000000050d057221 */ /* 0x000fe20000010000 */
[----:B------:R-:W-:Y:S01]  /*fd20*/  UMOV UR21, UR4 ;  /* 0x0000000400157c82 */ /* 0x000fe20008000000 */
[----:B------:R-:W-:Y:S01]  /*fd30*/  FMUL.FTZ R13, R6, R141 ;  /* 0x0000008d060d7220 */ /* 0x000fe20000410000 */
[----:B------:R-:W-:Y:S01]  /*fd40*/  FMNMX.FTZ R2, R3, R2, !PT ;  /* 0x0000000203027209 */ /* 0x000fe20007810000 */
[----:B------:R-:W-:Y:S02]  /*fd50*/  FADD.FTZ R5, R12, R5 ;  /* 0x000000050c057221 */ /* 0x000fe40000010000 */
[----:B------:R-:W-:Y:S01]  /*fd60*/  FMUL.FTZ R12, R6, R140 ;  /* 0x0000008c060c7220 */ /* 0x000fe20000410000 */
[----:B------:R-:W-:Y:S01]  /*fd70*/  MOV R140, R26 ;  /* 0x0000001a008c7202 */ /* 0x000fe20000000f00 */
[----:B------:R-:W1:Y:S01]  /*fd80*/  SHFL.BFLY PT, R4, R2, 0x2, 0x1f ;  /* 0x0c401f0002047f89 */ /* 0x000e6200000e0000 */
[----:B------:R-:W-:Y:S02]  /*fd90*/  FADD.FTZ R177, R8, R5 ;  /* 0x0000000508b17221 */ /* 0x000fe40000010000 */
        /* <DEDUP_REMOVED lines=329> */
.L_x_301:
[----:B------:R-:W2:Y:S04]  /*11230*/  LDL.LU R5, [R1+0x44] ;  /* 0x0000440001057983 */ /* 0x000ea80000300800 */
[----:B------:R-:W3:Y:S01]  /*11240*/  LDL.LU R7, [R1+0x40] ;  /* 0x0000400001077983 */ /* 0x000ee20000300800 */
[----:B------:R-:W-:-:S02]  /*11250*/  MOV R8, 0xff800000 ;  /* 0xff80000000087802 */ /* 0x000fc40000000f00 */
[----:B------:R-:W-:Y:S01]  /*11260*/  PLOP3.LUT P2, PT, PT, PT, PT, 0x8, 0x0 ;  /* 0x000000000000781c */ /* 0x000fe20003f4e170 */
[----:B--2---:R-:W2:Y:S04]  /*11270*/  SHFL.BFLY PT, R6, R5, 0x2, 0x1f ;  /* 0x0c401f0005067f89 */ /* 0x004ea800000e0000 */
[----:B-1-3--:R-:W1:Y:S01]  /*11280*/  SHFL.BFLY PT, R4, R7, 0x2, 0x1f ;  /* 0x0c401f0007047f89 */ /* 0x00ae6200000e0000 */
[----:B--2---:R-:W-:Y:S02]  /*11290*/  FADD.FTZ R6, R6, R5 ;  /* 0x0000000506067221 */ /* 0x004fe40000010000 */
[----:B-1----:R-:W-:-:S03]  /*112a0*/  FADD.FTZ R4, R4, R7 ;  /* 0x0000000704047221 */ /* 0x002fc60000010000 */
        /* <DEDUP_REMOVED lines=149> */
.L_x_259:
        /* <DEDUP_REMOVED lines=52> */
[C---:B------:R-:W-:Y:S01]  /*11f40*/  IMAD.IADD R13, R11.reuse, 0x1, R9 ;  /* 0x000000010b0d7824 */ /* 0x040fe200078e0209 */
[C---:B------:R-:W-:Y:S02]  /*11f50*/  IADD3 R12, R11.reuse, 0x80, RZ ;  /* 0x000000800b0c7810 */ /* 0x040fe40007ffe0ff */
[----:B------:R-:W-:Y:S02]  /*11f60*/  IADD3 R5, R11, 0x70, RZ ;  /* 0x000000700b057810 */ /* 0x000fe40007ffe0ff */
[----:B------:R-:W-:Y:S01]  /*11f70*/  @P0 IADD3 R5, R12, 0x10, RZ ;  /* 0x000000100c050810 */ /* 0x000fe20007ffe0ff */
[----:B------:R-:W-:Y:S01]  /*11f80*/  IMAD.MOV.U32 R12, RZ, RZ, 0x40 ;  /* 0x00000040ff0c7424 */ /* 0x000fe200078e00ff */
[----:B------:R-:W-:Y:S02]  /*11f90*/  F2FP.PACK_AB R44, R45, R44 ;  /* 0x0000002c2d2c723e */ /* 0x000fe400000000ff */
[----:B------:R-:W-:Y:S01]  /*11fa0*/  F2FP.PACK_AB R46, R47, R46 ;  /* 0x0000002e2f2e723e */ /* 0x000fe200000000ff */
[----:B------:R-:W-:Y:S01]  /*11fb0*/  IMAD.IADD R9, R9, 0x1, R5 ;  /* 0x0000000109097824 */ /* 0x000fe200078e0205 */
[----:B------:R-:W-:-:S02]  /*11fc0*/  SEL R12, R12, 0xffffffc0, !P2 ;  /* 0xffffffc00c0c7807 */ /* 0x000fc40005000000 */
[----:B------:R-:W-:Y:S02]  /*11fd0*/  F2FP.PACK_AB R48, R49, R48 ;  /* 0x000000303130723e */ /* 0x000fe400000000ff */
        /* <DEDUP_REMOVED lines=8> */
[----:B------:R-:W-:-:S02]  /*12060*/  F2FP.PACK_AB R56, R57, R56 ;  /* 0x000000383938723e */ /* 0x000fc400000000ff */
[----:B------:R-:W-:Y:S01]  /*12070*/  STS [R11+0x480], R134 ;  /* 0x000480860b007388 */ /* 0x000fe20000000800 */
[----:B------:R-:W-:Y:S02]  /*12080*/  F2FP.PACK_AB R58, R59, R58 ;  /* 0x0000003a3b3a723e */ /* 0x000fe400000000ff */
        /* <DEDUP_REMOVED lines=95> */
[----:B------:R-:W-:Y:S04]  /*12680*/  STS [R16+0xc480], R126 ;  /* 0x00c4807e10007388 */ /* 0x000fe80000000800 */
[----:B------:R-:W-:Y:S04]  /*12690*/  STS [R12+0xc000], R128 ;  /* 0x00c000800c007388 */ /* 0x000fe80000000800 */
[----:B------:R3:W-:Y:S01]  /*126a0*/  STS [R12+0xc400], R4 ;  /* 0x00c400040c007388 */ /* 0x0007e20000000800 */
[----:B-1----:R-:W-:-:S02]  /*126b0*/  IMAD.U32 R14, RZ, RZ, UR4 ;  /* 0x00000004ff0e7e24 */ /* 0x002fc4000f8e00ff */
[----:B--2---:R-:W-:Y:S01]  /*126c0*/  IMAD.U32 R15, RZ, RZ, UR5 ;  /* 0x00000005ff0f7e24 */ /* 0x004fe2000f8e00ff */
[----:B------:R-:W-:Y:S06]  /*126d0*/  BAR.SYNC.DEFER_BLOCKING 0x1, 0x100 ;  /* 0x0044000000007b1d */ /* 0x000fec0000010000 */
[----:B------:R-:W-:Y:S02]  /*126e0*/  ULDC.64 UR4, c[0x0][0x508] ;  /* 0x0001420000047ab9 */ /* 0x000fe40000000a00 */
[----:B------:R-:W-:Y:S01]  /*126f0*/  UISETP.NE.U32.AND UP0, UPT, URZ, UR4, UPT ;  /* 0x000000043f00728c */ /* 0x000fe2000bf05070 */
[----:B------:R-:W2:Y:S03]  /*12700*/  @P0 LDG.E R5, [R14.64] ;  /* 0x000000120e050981 */ /* 0x000ea6000c1e1900 */
[----:B------:R-:W-:Y:S01]  /*12710*/  UISETP.NE.AND.EX UP0, UPT, URZ, UR5, UPT, UP0 ;  /* 0x000000053f00728c */ /* 0x000fe2000bf05300 */
[----:B---3--:R-:W-:-:S02]  /*12720*/  IMAD.MOV.U32 R4, RZ, RZ, c[0x0][0x388] ;  /* 0x0000e200ff047624 */ /* 0x008fc400078e00ff */
        /* <DEDUP_REMOVED lines=14> */
[----:B-----5:R1:W2:Y:S04]  /*12810*/  LDG.E R4, [R14.64] ;  /* 0x000000120e047981 */ /* 0x0202a8000c1e1900 */
[----:B-1----:R-:W2:Y:S02]  /*12820*/  LDG.E R14, [R14.64+0x4] ;  /* 0x000004120e0e7981 */ /* 0x002ea4000c1e1900 */
[----:B--2---:R-:W-:Y:S02]  /*12830*/  IADD3 R4, -R4, R14, RZ ;  /* 0x0000000e04047210 */ /* 0x004fe40007ffe1ff */
.L_x_316:
[----:B-1----:R-:W-:Y:S01]  /*12840*/  SHF.R.S32.HI R5, RZ, 0x1f, R10 ;  /* 0x0000001fff057819 */ /* 0x002fe2000001140a */
[----:B------:R-:W-:Y:S01]  /*12850*/  IMAD.MOV.U32 R9, RZ, RZ, c[0x0][0x4e8] ;  /* 0x00013a00ff097624 */ /* 0x000fe200078e00ff */
[----:B------:R-:W-:Y:S01]  /*12860*/  LOP3.LUT R11, R6, 0xffffffe0, RZ, 0xc0, !PT ;  /* 0xffffffe0060b7812 */ /* 0x000fe200078ec0ff */
[----:B------:R-:W1:Y:S01]  /*12870*/  S2R R75, SR_CTAID.X ;  /* 0x00000000004b7919 */ /* 0x000e620000002500 */
[----:B------:R-:W-:Y:S01]  /*12880*/  LEA.HI R5, R5, R10, RZ, 0x3 ;  /* 0x0000000a05057211 */ /* 0x000fe200078f18ff */
[----:B------:R-:W-:Y:S01]  /*12890*/  ULDC.64 UR6, c[0x0][0x490] ;  /* 0x0001240000067ab9 */ /* 0x000fe20000000a00 */
[----:B------:R-:W-:Y:S01]  /*128a0*/  ISETP.NE.AND P1, PT, R9, 0x1, PT ;  /* 0x000000010900780c */ /* 0x000fe20003f25270 */
[----:B------:R-:W-:Y:S01]  /*128b0*/  USHF.R.S32.HI UR11, URZ, 0x1f, UR13 ;  /* 0x0000001f3f0b7899 */ /* 0x000fe2000801140d */
[----:B------:R-:W-:Y:S01]  /*128c0*/  LOP3.LUT R6, R5, 0xffffff8, RZ, 0xc0, !PT ;  /* 0x0ffffff805067812 */ /* 0x000fe200078ec0ff */
[----:B------:R-:W-:Y:S01]  /*128d0*/  IMAD.IADD R5, R0, 0x1, -R11 ;  /* 0x0000000100057824 */ /* 0x000fe200078e0a0b */
[----:B------:R-:W-:Y:S01]  /*128e0*/  ULDC.64 UR4, c[0x0][0x3a0] ;  /* 0x0000e80000047ab9 */ /* 0x000fe20000000a00 */
[----:B------:R-:W-:Y:S01]  /*128f0*/  BSSY B0, `(.L_x_317) ;  /* 0x0000093000007945 */ /* 0x000fe20003800000 */
[----:B------:R-:W-:Y:S01]  /*12900*/  UIMAD UR8, UR9, UR6, URZ ;  /* 0x00000006090872a4 */ /* 0x000fe2000f8e023f */
[----:B------:R-:W-:Y:S01]  /*12910*/  IMAD.IADD R6, R10, 0x1, -R6 ;  /* 0x000000010a067824 */ /* 0x000fe200078e0a06 */
[----:B------:R-:W-:Y:S01]  /*12920*/  SHF.R.S32.HI R9, RZ, 0x1f, R5 ;  /* 0x0000001fff097819 */ /* 0x000fe20000011405 */
[----:B------:R-:W-:Y:S01]  /*12930*/  UMOV UR14, UR20 ;  /* 0x00000014000e7c82 */ /* 0x000fe20008000000 */
[----:B------:R-:W-:Y:S01]  /*12940*/  LEA.HI R10, R3, R3, RZ, 0x1 ;  /* 0x00000003030a7211 */ /* 0x000fe200078f08ff */
[----:B------:R-:W-:Y:S01]  /*12950*/  UMOV UR15, UR21 ;  /* 0x00000015000f7c82 */ /* 0x000fe20008000000 */
[----:B------:R-:W-:Y:S01]  /*12960*/  LEA.HI R9, R9, R5, RZ, 0x2 ;  /* 0x0000000509097211 */ /* 0x000fe200078f10ff */
[----:B------:R-:W-:Y:S01]  /*12970*/  UIMAD UR12, UR21, UR4, URZ ;  /* 0x00000004150c72a4 */ /* 0x000fe2000f8e023f */
[----:B------:R-:W-:Y:S01]  /*12980*/  LOP3.LUT R10, R10, 0x1ffffffe, RZ, 0xc0, !PT ;  /* 0x1ffffffe0a0a7812 */ /* 0x000fe200078ec0ff */
[----:B------:R-:W-:Y:S01]  /*12990*/  USEL UR11, UR11, URZ, !UP1 ;  /* 0x0000003f0b0b7287 */ /* 0x000fe2000c800000 */
[----:B------:R-:W-:Y:S01]  /*129a0*/  SHF.R.S32.HI R9, RZ, 0x2, R9 ;  /* 0x00000002ff097819 */ /* 0x000fe20000011409 */
[----:B------:R-:W-:Y:S01]  /*129b0*/  UIMAD.WIDE.U32 UR14, UR10, UR6, UR14 ;  /* 0x000000060a0e72a5 */ /* 0x000fe2000f8e000e */
[----:B------:R-:W-:Y:S01]  /*129c0*/  LOP3.LUT P2, RZ, R5, 0x3, RZ, 0xc0, !PT ;  /* 0x0000000305ff7812 */ /* 0x000fe2000784c0ff */
[----:B------:R-:W-:Y:S01]  /*129d0*/  IMAD.IADD R3, R3, 0x1, -R10 ;  /* 0x0000000103037824 */ /* 0x000fe200078e0a0a */
[----:B------:R-:W-:Y:S01]  /*129e0*/  UIMAD UR8, UR10, UR7, UR8 ;  /* 0x000000070a0872a4 */ /* 0x000fe2000f8e0208 */
[----:B------:R-:W-:Y:S01]  /*129f0*/  IMAD R6, R6, 0x10, R9 ;  /* 0x0000001006067824 */ /* 0x000fe200078e0209 */
[----:B------:R-:W-:-:S02]  /*12a00*/  UIMAD.WIDE.U32 UR16, UR20, UR4, URZ ;  /* 0x00000004141072a5 */ /* 0x000fc4000f8e003f */
[----:B------:R-:W-:Y:S01]  /*12a10*/  ULDC.64 UR6, c[0x0][0x498] ;  /* 0x0001260000067ab9 */ /* 0x000fe20000000a00 */
[--C-:B------:R-:W-:Y:S01]  /*12a20*/  IMAD R3, R3, 0x8, R6.reuse ;  /* 0x0000000803037824 */ /* 0x100fe200078e0206 */
[----:B------:R-:W-:Y:S01]  /*12a30*/  UIMAD UR12, UR20, UR5, UR12 ;  /* 0x00000005140c72a4 */ /* 0x000fe2000f8e020c */
[C---:B-1----:R-:W-:Y:S01]  /*12a40*/  IMAD R6, R75.reuse, 0x80, R6 ;  /* 0x000000804b067824 */ /* 0x042fe200078e0206 */
[----:B------:R-:W-:Y:S01]  /*12a50*/  USEL UR13, UR13, URZ, !UP1 ;  /* 0x0000003f0d0d7287 */ /* 0x000fe2000c800000 */
[----:B------:R-:W-:Y:S01]  /*12a60*/  IMAD R9, R75, 0x80, R3 ;  /* 0x000000804b097824 */ /* 0x000fe200078e0203 */
[CC--:B------:R-:W-:Y:S01]  /*12a70*/  LEA.HI R3, R2.reuse, R0.reuse, RZ, 0x3 ;  /* 0x0000000002037211 */ /* 0x0c0fe200078f18ff */
[----:B------:R-:W-:Y:S02]  /*12a80*/  UIMAD UR20, UR11, UR6, URZ ;  /* 0x000000060b1472a4 */ /* 0x000fe4000f8e023f */
[----:B------:R-:W-:Y:S01]  /*12a90*/  @P1 IMAD.HI.U32 R5, R9, c[0x0][0x4ec], RZ ;  /* 0x00013b0009051a27 */ /* 0x000fe200078e00ff */
[----:B------:R-:W-:Y:S01]  /*12aa0*/  MOV R12, R9 ;  /* 0x00000009000c7202 */ /* 0x000fe20000000f00 */
[----:B------:R-:W-:Y:S01]  /*12ab0*/  UIADD3 UR15, UR15, UR8, URZ ;  /* 0x000000080f0f7290 */ /* 0x000fe2000fffe03f */
[----:B------:R-:W-:Y:S01]  /*12ac0*/  LOP3.LUT R10, R3, 0xfffffff8, RZ, 0xc0, !PT ;  /* 0xfffffff8030a7812 */ /* 0x000fe200078ec0ff */
[----:B------:R-:W-:Y:S01]  /*12ad0*/  UIMAD UR7, UR13, UR7, UR20 ;  /* 0x000000070d0772a4 */ /* 0x000fe2000f8e0214 */
[----:B------:R-:W-:Y:S01]  /*12ae0*/  @P1 SHF.R.U32.HI R12, RZ, c[0x0][0x4f0], R5 ;  /* 0x00013c00ff0c1a19 */ /* 0x000fe20000011605 */
[----:B------:R-:W-:Y:S01]  /*12af0*/  UIMAD.WIDE.U32 UR14, UR13, UR6, UR14 ;  /* 0x000000060d0e72a5 */ /* 0x000fe2000f8e000e */
[----:B------:R-:W-:Y:S01]  /*12b00*/  LEA.HI R5, R2, R0, RZ, 0x6 ;  /* 0x0000000002057211 */ /* 0x000fe200078f30ff */
[----:B------:R-:W-:Y:S01]  /*12b10*/  IMAD.IADD R0, R0, 0x1, -R10 ;  /* 0x0000000100007824 */ /* 0x000fe200078e0a0a */
[----:B------:R-:W-:Y:S01]  /*12b20*/  SHF.R.S32.HI R3, RZ, 0x3, R3 ;  /* 0x00000003ff037819 */ /* 0x000fe20000011403 */
[--C-:B------:R-:W-:Y:S01]  /*12b30*/  IMAD.MOV R2, RZ, RZ, -R12.reuse ;  /* 0x000000ffff027224 */ /* 0x100fe200078e0a0c */
[----:B------:R-:W-:Y:S01]  /*12b40*/  SHF.R.S32.HI R10, RZ, 0x1f, R12 ;  /* 0x0000001fff0a7819 */ /* 0x000fe2000001140c */
[----:B------:R-:W-:Y:S01]  /*12b50*/  ULDC.64 UR4, c[0x0][0x3e8] ;  /* 0x0000fa0000047ab9 */ /* 0x000fe20000000a00 */
[----:B------:R-:W-:Y:S01]  /*12b60*/  IADD3 R12, P0, R12, UR14, RZ ;  /* 0x0000000e0c0c7c10 */ /* 0x000fe2000ff1e0ff */
[----:B------:R-:W-:Y:S01]  /*12b70*/  IMAD R9, R2, c[0x0][0x4e8], R9 ;  /* 0x00013a0002097a24 */ /* 0x000fe200078e0209 */
[----:B------:R-:W-:Y:S01]  /*12b80*/  UIMAD UR9, UR9, UR4, URZ ;  /* 0x00000004090972a4 */ /* 0x000fe2000f8e023f */
[----:B------:R-:W-:Y:S01]  /*12b90*/  IMAD.U32 R2, RZ, RZ, UR7 ;  /* 0x00000007ff027e24 */ /* 0x000fe2000f8e00ff */
[----:B------:R-:W-:Y:S01]  /*12ba0*/  UIADD3 UR17, UR17, UR12, URZ ;  /* 0x0000000c11117290 */ /* 0x000fe2000fffe03f */
[C---:B------:R-:W-:Y:S01]  /*12bb0*/  IMAD R15, R0.reuse, 0x20, R3 ;  /* 0x00000020000f7824 */ /* 0x040fe200078e0203 */
[----:B------:R-:W-:Y:S01]  /*12bc0*/  SHF.R.S32.HI R11, RZ, 0x1f, R9 ;  /* 0x0000001fff0b7819 */ /* 0x000fe20000011409 */
[----:B------:R-:W-:Y:S01]  /*12bd0*/  IMAD.SHL.U32 R0, R0, 0x8, RZ ;  /* 0x0000000800007824 */ /* 0x000fe200078e00ff */
[----:B------:R-:W-:Y:S01]  /*12be0*/  IADD3.X R13, R10, UR15, R2, P0, !PT ;  /* 0x0000000f0a0d7c10 */ /* 0x000fe200087fe402 */
[----:B------:R-:W-:Y:S01]  /*12bf0*/  IMAD.SHL.U32 R2, R3, 0x40, RZ ;  /* 0x0000004003027824 */ /* 0x000fe200078e00ff */
[----:B------:R-:W-:Y:S01]  /*12c00*/  LEA R15, R75, R15, 0x7 ;  /* 0x0000000f4b0f7211 */ /* 0x000fe200078e38ff */
[----:B------:R-:W-:Y:S01]  /*12c10*/  IMAD R11, R11, c[0x0][0x488], RZ ;  /* 0x000122000b0b7a24 */ /* 0x000fe200078e02ff */
[----:B------:R-:W-:Y:S01]  /*12c20*/  UIMAD UR5, UR10, UR5, UR9 ;  /* 0x000000050a0572a4 */ /* 0x000fe2000f8e0209 */
[----:B------:R-:W-:Y:S01]  /*12c30*/  IMAD.WIDE.U32 R12, R9, c[0x0][0x488], R12 ;  /* 0x00012200090c7a25 */ /* 0x000fe200078e000c */
[----:B------:R-:W-:Y:S01]  /*12c40*/  LOP3.LUT R2, R2, 0x1c0, RZ, 0xc0, !PT ;  /* 0x000001c002027812 */ /* 0x000fe200078ec0ff */
[----:B------:R-:W-:-:S02]  /*12c50*/  UIMAD.WIDE.U32 UR16, UR10, UR4, UR16 ;  /* 0x000000040a1072a5 */ /* 0x000fc4000f8e0010 */
[----:B------:R-:W-:Y:S01]  /*12c60*/  IMAD R11, R9, c[0x0][0x48c], R11 ;  /* 0x00012300090b7a24 */ /* 0x000fe200078e020b */
[----:B------:R-:W-:Y:S01]  /*12c70*/  LEA R10, P0, R12, c[0x0][0x450], 0x2 ;  /* 0x000114000c0a7a11 */ /* 0x000fe200078010ff */
[----:B------:R-:W-:Y:S01]  /*12c80*/  @P1 IMAD.HI.U32 R16, R15, c[0x0][0x4ec], RZ ;  /* 0x00013b000f101a27 */ /* 0x000fe200078e00ff */
[----:B------:R-:W-:Y:S01]  /*12c90*/  SHF.R.U32.HI R9, RZ, 0x3, R2 ;  /* 0x00000003ff097819 */ /* 0x000fe20000011602 */
[----:B------:R-:W-:Y:S01]  /*12ca0*/  ULDC.64 UR6, c[0x0][0x3f0] ;  /* 0x0000fc0000067ab9 */ /* 0x000fe20000000a00 */
[----:B------:R-:W-:Y:S01]  /*12cb0*/  LOP3.LUT R2, R2, 0x38, R0, 0xf8, !PT ;  /* 0x0000003802027812 */ /* 0x000fe200078ef800 */
[----:B------:R-:W-:Y:S01]  /*12cc0*/  IMAD.IADD R11, R13, 0x1, R11 ;  /* 0x000000010d0b7824 */ /* 0x000fe200078e020b */
[----:B------:R-:W-:Y:S01]  /*12cd0*/  UIMAD UR11, UR11, UR6, URZ ;  /* 0x000000060b0b72a4 */ /* 0x000fe2000f8e023f */
[----:B------:R-:W-:Y:S01]  /*12ce0*/  IMAD.MOV.U32 R14, RZ, RZ, R15 ;  /* 0x000000ffff0e7224 */ /* 0x000fe200078e000f */
[----:B------:R-:W-:Y:S01]  /*12cf0*/  @P1 SHF.R.U32.HI R14, RZ, c[0x0][0x4f0], R16 ;  /* 0x00013c00ff0e1a19 */ /* 0x000fe20000011610 */
[----:B------:R-:W-:Y:S01]  /*12d00*/  UIADD3 UR17, UR17, UR5, URZ ;  /* 0x0000000511117290 */ /* 0x000fe2000fffe03f */
[----:B------:R-:W-:Y:S01]  /*12d10*/  LEA.HI.X R11, R12, c[0x0][0x454], R11, 0x2, P0 ;  /* 0x000115000c0b7a11 */ /* 0x000fe200000f140b */
[----:B------:R-:W-:Y:S01]  /*12d20*/  UIMAD UR7, UR13, UR7, UR11 ;  /* 0x000000070d0772a4 */ /* 0x000fe2000f8e020b */
[----:B------:R-:W-:Y:S01]  /*12d30*/  LOP3.LUT R9, R2, R9, RZ, 0x3c, !PT ;  /* 0x0000000902097212 */ /* 0x000fe200078e3cff */
[--C-:B------:R-:W-:Y:S01]  /*12d40*/  IMAD.MOV R18, RZ, RZ, -R14.reuse ;  /* 0x000000ffff127224 */ /* 0x100fe200078e0a0e */
[----:B------:R-:W-:Y:S01]  /*12d50*/  SHF.R.S32.HI R2, RZ, 0x1f, R14 ;  /* 0x0000001fff027819 */ /* 0x000fe2000001140e */
[----:B------:R-:W-:Y:S01]  /*12d60*/  SHFL.IDX PT, R12, R10, RZ, 0x1c1f ;  /* 0x001c1fff0a0c7589 */ /* 0x000fe200000e0000 */
[----:B------:R-:W-:Y:S01]  /*12d70*/  UIMAD.WIDE.U32 UR16, UR13, UR6, UR16 ;  /* 0x000000060d1072a5 */ /* 0x000fe2000f8e0010 */
[----:B------:R-:W-:-:S02]  /*12d80*/  IMAD R18, R18, c[0x0][0x4e8], R15 ;  /* 0x00013a0012127a24 */ /* 0x000fc400078e020f */
[----:B------:R-:W1:Y:S01]  /*12d90*/  SHFL.IDX PT, R13, R11, RZ, 0x1c1f ;  /* 0x001c1fff0b0d7589 */ /* 0x000e6200000e0000 */
[----:B------:R-:W-:Y:S01]  /*12da0*/  UIADD3 UR7, UR17, UR7, URZ ;  /* 0x0000000711077290 */ /* 0x000fe2000fffe03f */
[----:B------:R-:W-:Y:S01]  /*12db0*/  IMAD R15, R2, c[0x0][0x3e0], RZ ;  /* 0x0000f800020f7a24 */ /* 0x000fe200078e02ff */
[----:B------:R-:W-:Y:S01]  /*12dc0*/  MOV R17, UR17 ;  /* 0x0000001100117c02 */ /* 0x000fe20008000f00 */
[----:B------:R-:W-:Y:S01]  /*12dd0*/  SHFL.IDX PT, R10, R10, 0x1, 0x1c1f ;  /* 0x003c1f000a0a7f89 */ /* 0x000fe200000e0000 */
[----:B-----5:R-:W-:Y:S01]  /*12de0*/  IMAD R2, R4, c[0x0][0x4e8], RZ ;  /* 0x00013a0004027a24 */ /* 0x020fe200078e02ff */
[C---:B------:R-:W-:Y:S01]  /*12df0*/  IADD3 R4, R6.reuse, 0x8, RZ ;  /* 0x0000000806047810 */ /* 0x040fe20007ffe0ff */
[----:B------:R-:W-:Y:S01]  /*12e00*/  IMAD.U32 R16, RZ, RZ, UR16 ;  /* 0x00000010ff107e24 */ /* 0x000fe2000f8e00ff */
[----:B------:R-:W2:Y:S01]  /*12e10*/  SHFL.IDX PT, R11, R11, 0x1, 0x1c1f ;  /* 0x003c1f000b0b7f89 */ /* 0x000ea200000e0000 */
[----:B------:R-:W-:Y:S01]  /*12e20*/  IMAD.U32 R17, RZ, RZ, UR7 ;  /* 0x00000007ff117e24 */ /* 0x000fe2000f8e00ff */
[-C--:B------:R-:W-:Y:S01]  /*12e30*/  ISETP.GE.OR P1, PT, R6, R2.reuse, P2 ;  /* 0x000000020600720c */ /* 0x080fe20001726670 */
[----:B------:R-:W-:Y:S01]  /*12e40*/  IMAD.SHL.U32 R5, R5, 0x8, RZ ;  /* 0x0000000805057824 */ /* 0x000fe200078e00ff */
[----:B------:R-:W-:Y:S01]  /*12e50*/  ISETP.GE.OR P0, PT, R4, R2, P2 ;  /* 0x000000020400720c */ /* 0x000fe20001706670 */
[----:B------:R-:W-:Y:S01]  /*12e60*/  IMAD.WIDE.U32 R16, R14, c[0x0][0x3e0], R16 ;  /* 0x0000f8000e107a25 */ /* 0x000fe200078e0010 */
[----:B------:R-:W-:-:S02]  /*12e70*/  SHF.R.S32.HI R6, RZ, 0x1f, R18 ;  /* 0x0000001fff067819 */ /* 0x000fc40000011412 */
[----:B------:R-:W-:Y:S01]  /*12e80*/  LOP3.LUT R5, R9, 0x7ffffe00, R5, 0xf8, !PT ;  /* 0x7ffffe0009057812 */ /* 0x000fe200078ef805 */
[----:B------:R-:W-:Y:S01]  /*12e90*/  IMAD R15, R14, c[0x0][0x3e4], R15 ;  /* 0x0000f9000e0f7a24 */ /* 0x000fe200078e020f */
[----:B------:R-:W-:Y:S01]  /*12ea0*/  MOV R14, R16 ;  /* 0x00000010000e7202 */ /* 0x000fe20000000f00 */
[----:B------:R-:W-:Y:S02]  /*12eb0*/  IMAD R6, R6, c[0x0][0x3d8], RZ ;  /* 0x0000f60006067a24 */ /* 0x000fe400078e02ff */
[----:B------:R-:W-:Y:S02]  /*12ec0*/  IMAD.IADD R15, R17, 0x1, R15 ;  /* 0x00000001110f7824 */ /* 0x000fe400078e020f */
[----:B------:R-:W-:Y:S01]  /*12ed0*/  IMAD.SHL.U32 R16, R5, 0x2, RZ ;  /* 0x0000000205107824 */ /* 0x000fe200078e00ff */
[----:B-1----:R1:W-:Y:S01]  /*12ee0*/  @!P1 ST.E [R12.64], R7 ;  /* 0x000000070c009985 */ /* 0x0023e2000c101912 */
[C---:B------:R-:W-:Y:S02]  /*12ef0*/  IMAD R17, R18.reuse, c[0x0][0x3dc], R6 ;  /* 0x0000f70012117a24 */ /* 0x040fe400078e0206 */
[----:B------:R-:W-:-:S04]  /*12f00*/  IMAD.WIDE.U32 R18, R18, c[0x0][0x3d8], R14 ;  /* 0x0000f60012127a25 */ /* 0x000fc800078e000e */
[----:B------:R-:W-:Y:S01]  /*12f10*/  IMAD.IADD R17, R19, 0x1, R17 ;  /* 0x0000000113117824 */ /* 0x000fe200078e0211 */
[----:B--2---:R1:W-:Y:S01]  /*12f20*/  @!P0 ST.E [R10.64], R8 ;  /* 0x000000080a008985 */ /* 0x0043e2000c101912 */
[C---:B------:R-:W-:Y:S01]  /*12f30*/  LEA R74, P0, R18.reuse, c[0x0][0x380], 0x1 ;  /* 0x0000e000124a7a11 */ /* 0x040fe200078008ff */
[----:B------:R-:W-:Y:S02]  /*12f40*/  IMAD R75, R75, 0x80, R3 ;  /* 0x000000804b4b7824 */ /* 0x000fe400078e0203 */
        /* <DEDUP_REMOVED lines=26> */
[----:B-1----:R-:W1:Y:S01]  /*130f0*/  LDS.128 R16, [R16+0xc080] ;  /* 0x00c0800010107984 */ /* 0x002e620000000c00 */
        /* <DEDUP_REMOVED lines=16> */
[----:B----4-:R2:W-:Y:S04]  /*13200*/  @!P1 ST.E.128 [R68.64], R32 ;  /* 0x0000002044009985 */ /* 0x0105e8000c101d12 */
[----:B-1----:R2:W-:Y:S02]  /*13210*/  @!P0 ST.E.128 [R76.64], R16 ;  /* 0x000000104c008985 */ /* 0x0025e4000c101d12 */
.L_x_318:
[----:B--234-:R-:W-:Y:S05]  /*13220*/  BSYNC B0 ;  /* 0x0000000000007941 */ /* 0x01cfea0003800000 */
.L_x_317:
[----:B------:R-:W-:Y:S01]  /*13230*/  IADD3 R3, R75, 0x20, RZ ;  /* 0x000000204b037810 */ /* 0x000fe20007ffe0ff */
[----:B------:R2:W3:Y:S01]  /*13240*/  SHFL.IDX PT, R35, R73, 0x1, 0x181f ;  /* 0x00381f0049237f89 */ /* 0x0004e200000e0000 */
[----:B------:R-:W-:Y:S02]  /*13250*/  BSSY B0, `(.L_x_319) ;  /* 0x000001c000007945 */ /* 0x000fe40003800000 */
[----:B------:R-:W-:Y:S01]  /*13260*/  ISETP.GE.AND P0, PT, R3, R2, PT ;  /* 0x000000020300720c */ /* 0x000fe20003f06270 */
[----:B------:R2:W4:-:S12]  /*13270*/  SHFL.IDX PT, R34, R74, 0x1, 0x181f ;  /* 0x00381f004a227f89 */ /* 0x00051800000e0000 */
[----:B------:R-:W-:Y:S05]  /*13280*/  @P0 BRA `(.L_x_320) ;  /* 0x0000018000000947 */ /* 0x000fea0003800000 */
[C---:B------:R-:W-:Y:S02]  /*13290*/  IADD3 R32, R0.reuse, 0x40, RZ ;  /* 0x0000004000207810 */ /* 0x040fe40007ffe0ff */
[C---:B------:R-:W-:Y:S02]  /*132a0*/  IADD3 R18, R0.reuse, 0x80, RZ ;  /* 0x0000008000127810 */ /* 0x040fe40007ffe0ff */
[----:B-1----:R-:W-:Y:S02]  /*132b0*/  IADD3 R16, R0, 0xc0, RZ ;  /* 0x000000c000107810 */ /* 0x002fe40007ffe0ff */
        /* <DEDUP_REMOVED lines=21> */
.L_x_320:
[----:B------:R-:W-:Y:S05]  /*13410*/  BSYNC B0 ;  /* 0x0000000000007941 */ /* 0x000fea0003800000 */
.L_x_319:
[----:B------:R-:W-:Y:S01]  /*13420*/  IADD3 R3, R75, 0x40, RZ ;  /* 0x000000404b037810 */ /* 0x000fe20007ffe0ff */
[----:B-1----:R1:W2:Y:S01]  /*13430*/  SHFL.IDX PT, R19, R73, 0x2, 0x181f ;  /* 0x00581f0049137f89 */ /* 0x0022a200000e0000 */
[----:B------:R-:W-:Y:S02]  /*13440*/  BSSY B0, `(.L_x_321) ;  /* 0x000001c000007945 */ /* 0x000fe40003800000 */
[----:B------:R-:W-:Y:S01]  /*13450*/  ISETP.GE.AND P0, PT, R3, R2, PT ;  /* 0x000000020300720c */ /* 0x000fe20003f06270 */
[----:B------:R1:W4:-:S12]  /*13460*/  SHFL.IDX PT, R18, R74, 0x2, 0x181f ;  /* 0x00581f004a127f89 */ /* 0x00031800000e0000 */
        /* <DEDUP_REMOVED lines=12> */
[----:B--2-4-:R-:W-:Y:S01]  /*13530*/  @!P3 IMAD.WIDE R16, R0, 0x2, R18 ;  /* 0x000000020010b825 */ /* 0x014fe200078e0212 */
        /* <DEDUP_REMOVED lines=12> */
.L_x_322:
[----:B------:R-:W-:Y:S05]  /*13600*/  BSYNC B0 ;  /* 0x0000000000007941 */ /* 0x000fea0003800000 */
.L_x_321:
[----:B------:R-:W-:Y:S01]  /*13610*/  IADD3 R75, R75, 0x60, RZ ;  /* 0x000000604b4b7810 */ /* 0x000fe20007ffe0ff */
[----:B--2---:R2:W1:Y:S03]  /*13620*/  SHFL.IDX PT, R11, R73, 0x3, 0x181f ;  /* 0x00781f00490b7f89 */ /* 0x00446600000e0000 */
[----:B------:R-:W-:Y:S01]  /*13630*/  ISETP.GE.AND P0, PT, R75, R2, PT ;  /* 0x000000024b00720c */ /* 0x000fe20003f06270 */
[----:B------:R2:W4:-:S12]  /*13640*/  SHFL.IDX PT, R10, R74, 0x3, 0x181f ;  /* 0x00781f004a0a7f89 */ /* 0x00051800000e0000 */
[----:B------:R-:W-:Y:S05]  /*13650*/  @P0 EXIT ;  /* 0x000000000000094d */ /* 0x000fea0003800000 */
[C---:B------:R-:W-:Y:S02]  /*13660*/  IADD3 R9, R0.reuse, 0x40, RZ ;  /* 0x0000004000097810 */ /* 0x040fe40007ffe0ff */
[C---:B------:R-:W-:Y:S02]  /*13670*/  IADD3 R3, R0.reuse, 0x80, RZ ;  /* 0x0000008000037810 */ /* 0x040fe40007ffe0ff */
        /* <DEDUP_REMOVED lines=10> */
[----:B------:R-:W-:Y:S02]  /*13720*/  @!P2 ST.E.128 [R12.64], R52 ;  /* 0x000000340c00a985 */ /* 0x000fe4000c101d12 */
[----:B------:R-:W-:-:S04]  /*13730*/  @!P1 IMAD.WIDE R8, R8, 0x2, R10 ;  /* 0x0000000208089825 */ /* 0x000fc800078e020a */
[----:B------:R-:W-:Y:S01]  /*13740*/  @!P0 IMAD.WIDE R2, R2, 0x2, R10 ;  /* 0x0000000202028825 */ /* 0x000fe200078e020a */
[----:B------:R-:W-:Y:S04]  /*13750*/  @!P1 ST.E.128 [R8.64], R36 ;  /* 0x0000002408009985 */ /* 0x000fe8000c101d12 */
[----:B------:R1:W-:Y:S02]  /*13760*/  @!P0 ST.E.128 [R2.64], R20 ;  /* 0x0000001402008985 */ /* 0x0003e4000c101d12 */
[----:B-1----:R-:W-:-:S04]  /*13770*/  IADD3 R2, R0, 0xc0, RZ ;  /* 0x000000c000027810 */ /* 0x002fc80007ffe0ff */
        /* <DEDUP_REMOVED lines=8> */
.L_x_315:
        /* <DEDUP_REMOVED lines=31> */
.L_x_323:
[----:B-1----:R-:W1:Y:S01]  /*139f0*/  S2R R9, SR_TID.X ;  /* 0x0000000000097919 */ /* 0x002e620000002100 */
[----:B------:R-:W-:Y:S01]  /*13a00*/  USHF.R.S32.HI UR6, URZ, 0x1f, UR13 ;  /* 0x0000001f3f067899 */ /* 0x000fe2000801140d */
[----:B------:R-:W-:Y:S01]  /*13a10*/  BSSY B0, `(.L_x_324) ;  /* 0x0000029000007945 */ /* 0x000fe20003800000 */
[----:B------:R-:W-:-:S02]  /*13a20*/  USEL UR13, UR13, URZ, !UP1 ;  /* 0x0000003f0d0d7287 */ /* 0x000fc4000c800000 */
[----:B------:R-:W-:Y:S01]  /*13a30*/  USEL UR6, UR6, URZ, !UP1 ;  /* 0x0000003f06067287 */ /* 0x000fe2000c800000 */
[----:B-1----:R-:W-:-:S13]  /*13a40*/  ISETP.GT.AND P0, PT, R9, 0x7f, PT ;  /* 0x0000007f0900780c */ /* 0x002fda0003f04270 */
        /* <DEDUP_REMOVED lines=22> */
[C---:B------:R-:W-:Y:S02]  /*13bb0*/  IADD3 R5, -R6.reuse, RZ, RZ ;  /* 0x000000ff06057210 */ /* 0x040fe40007ffe1ff */
[----:B------:R-:W-:Y:S02]  /*13bc0*/  SHF.R.S32.HI R2, RZ, 0x1f, R6 ;  /* 0x0000001fff027819 */ /* 0x000fe40000011406 */
[----:B------:R-:W-:Y:S01]  /*13bd0*/  IADD3 R6, P0, R6, UR16, RZ ;  /* 0x0000001006067c10 */ /* 0x000fe2000ff1e0ff */
[----:B------:R-:W-:Y:S02]  /*13be0*/  IMAD R5, R5, c[0x0][0x4e8], R0 ;  /* 0x00013a0005057a24 */ /* 0x000fe400078e0200 */
[----:B------:R-:W-:-:S03]  /*13bf0*/  IMAD.U32 R0, RZ, RZ, UR5 ;  /* 0x00000005ff007e24 */ /* 0x000fc6000f8e00ff */
[----:B------:R-:W-:Y:S02]  /*13c00*/  SHF.R.S32.HI R3, RZ, 0x1f, R5 ;  /* 0x0000001fff037819 */ /* 0x000fe40000011405 */
[----:B------:R-:W-:-:S03]  /*13c10*/  IADD3.X R7, R2, UR17, R0, P0, !PT ;  /* 0x0000001102077c10 */ /* 0x000fc600087fe400 */
[----:B------:R-:W-:Y:S02]  /*13c20*/  IMAD R0, R3, c[0x0][0x488], RZ ;  /* 0x0001220003007a24 */ /* 0x000fe400078e02ff */
[----:B------:R-:W-:-:S04]  /*13c30*/  IMAD.WIDE.U32 R6, R5, c[0x0][0x488], R6 ;  /* 0x0001220005067a25 */ /* 0x000fc800078e0006 */
[----:B------:R-:W-:Y:S01]  /*13c40*/  IMAD R0, R5, c[0x0][0x48c], R0 ;  /* 0x0001230005007a24 */ /* 0x000fe200078e0200 */
[----:B------:R-:W-:-:S04]  /*13c50*/  LEA R2, P0, R6, c[0x0][0x450], 0x2 ;  /* 0x0001140006027a11 */ /* 0x000fc800078010ff */
[----:B------:R-:W-:-:S04]  /*13c60*/  IADD3 R0, R7, R0, RZ ;  /* 0x0000000007007210 */ /* 0x000fc80007ffe0ff */
[----:B------:R-:W-:Y:S01]  /*13c70*/  LEA.HI.X R3, R6, c[0x0][0x454], R0, 0x2, P0 ;  /* 0x0001150006037a11 */ /* 0x000fe200000f1400 */
[----:B------:R-:W-:-:S05]  /*13c80*/  IMAD.MOV.U32 R0, RZ, RZ, -0x800000 ;  /* 0xff800000ff007424 */ /* 0x000fca00078e00ff */
[----:B------:R1:W-:Y:S02]  /*13c90*/  STG.E [R2.64], R0 ;  /* 0x0000000002007986 */ /* 0x0003e4000c101912 */
.L_x_325:
[----:B------:R-:W-:Y:S05]  /*13ca0*/  BSYNC B0 ;  /* 0x0000000000007941 */ /* 0x000fea0003800000 */
.L_x_324:
[----:B-1----:R-:W1:Y:S01]  /*13cb0*/  S2R R0, SR_CTAID.X ;  /* 0x0000000000007919 */ /* 0x002e620000002500 */
[----:B------:R-:W-:Y:S01]  /*13cc0*/  SHF.R.S32.HI R5, RZ, 0x1f, R9 ;  /* 0x0000001fff057819 */ /* 0x000fe20000011409 */
[----:B------:R-:W-:Y:S01]  /*13cd0*/  ULDC.64 UR4, c[0x0][0x3a0] ;  /* 0x0000e80000047ab9 */ /* 0x000fe20000000a00 */
[----:B------:R-:W-:Y:S01]  /*13ce0*/  IMAD.MOV.U32 R2, RZ, RZ, c[0x0][0x4e8] ;  /* 0x00013a00ff027624 */ /* 0x000fe200078e00ff */
[----:B------:R-:W-:Y:S01]  /*13cf0*/  UIMAD UR7, UR15, UR4, URZ ;  /* 0x000000040f0772a4 */ /* 0x000fe2000f8e023f */
[----:B------:R-:W-:Y:S01]  /*13d00*/  LEA.HI R5, R5, R9, RZ, 0x3 ;  /* 0x0000000905057211 */ /* 0x000fe200078f18ff */
[----:B------:R-:W-:Y:S01]  /*13d10*/  UIMAD.WIDE.U32 UR16, UR14, UR4, URZ ;  /* 0x000000040e1072a5 */ /* 0x000fe2000f8e003f */
[----:B-----5:R-:W-:Y:S01]  /*13d20*/  IMAD R4, R4, c[0x0][0x4e8], RZ ;  /* 0x00013a0004047a24 */ /* 0x020fe200078e02ff */
[----:B------:R-:W-:Y:S01]  /*13d30*/  UIMAD UR7, UR14, UR5, UR7 ;  /* 0x000000050e0772a4 */ /* 0x000fe2000f8e0207 */
[----:B------:R-:W-:Y:S01]  /*13d40*/  LOP3.LUT R3, R5, 0xfffffff8, RZ, 0xc0, !PT ;  /* 0xfffffff805037812 */ /* 0x000fe200078ec0ff */
[----:B------:R-:W-:Y:S01]  /*13d50*/  BSSY B0, `(.L_x_326) ;  /* 0x0000043000007945 */ /* 0x000fe20003800000 */
[----:B------:R-:W-:Y:S01]  /*13d60*/  ISETP.NE.AND P0, PT, R2, 0x1, PT ;  /* 0x000000010200780c */ /* 0x000fe20003f05270 */
[----:B------:R-:W-:Y:S01]  /*13d70*/  ULDC.64 UR4, c[0x0][0x3e8] ;  /* 0x0000fa0000047ab9 */ /* 0x000fe20000000a00 */
[----:B------:R-:W-:Y:S01]  /*13d80*/  SHF.R.S32.HI R5, RZ, 0x3, R5 ;  /* 0x00000003ff057819 */ /* 0x000fe20000011405 */
[----:B------:R-:W-:Y:S01]  /*13d90*/  IMAD.IADD R9, R9, 0x1, -R3 ;  /* 0x0000000109097824 */ /* 0x000fe200078e0a03 */
[----:B------:R-:W-:-:S02]  /*13da0*/  UIADD3 UR17, UR17, UR7, URZ ;  /* 0x0000000711117290 */ /* 0x000fc4000fffe03f */
[----:B------:R-:W-:Y:S02]  /*13db0*/  UIMAD UR7, UR9, UR4, URZ ;  /* 0x00000004090772a4 */ /* 0x000fe4000f8e023f */
[C---:B------:R-:W-:Y:S02]  /*13dc0*/  LEA R3, R9.reuse, R5, 0x5 ;  /* 0x0000000509037211 */ /* 0x040fe400078e28ff */
[----:B------:R-:W-:Y:S01]  /*13dd0*/  UIMAD UR7, UR10, UR5, UR7 ;  /* 0x000000050a0772a4 */ /* 0x000fe2000f8e0207 */
[----:B------:R-:W-:Y:S01]  /*13de0*/  SHF.L.U32 R9, R9, 0x3, RZ ;  /* 0x0000000309097819 */ /* 0x000fe200000006ff */
[----:B------:R-:W-:Y:S01]  /*13df0*/  UIMAD.WIDE.U32 UR10, UR10, UR4, UR16 ;  /* 0x000000040a0a72a5 */ /* 0x000fe2000f8e0010 */
[C---:B-1----:R-:W-:Y:S02]  /*13e00*/  IMAD R3, R0.reuse, 0x80, R3 ;  /* 0x0000008000037824 */ /* 0x042fe400078e0203 */
        /* <DEDUP_REMOVED lines=10> */
[C---:B------:R-:W-:Y:S01]  /*13eb0*/  IADD3 R6, -R7.reuse, RZ, RZ ;  /* 0x000000ff07067210 */ /* 0x040fe20007ffe1ff */
[----:B------:R-:W-:Y:S01]  /*13ec0*/  UIADD3 UR5, UR11, UR5, URZ ;  /* 0x000000050b057290 */ /* 0x000fe2000fffe03f */
[----:B------:R-:W-:Y:S01]  /*13ed0*/  SHF.R.S32.HI R2, RZ, 0x1f, R7 ;  /* 0x0000001fff027819 */ /* 0x000fe20000011407 */
[----:B------:R-:W-:Y:S02]  /*13ee0*/  IMAD.U32 R11, RZ, RZ, UR11 ;  /* 0x0000000bff0b7e24 */ /* 0x000fe4000f8e00ff */
[----:B------:R-:W-:Y:S02]  /*13ef0*/  IMAD R6, R6, c[0x0][0x4e8], R3 ;  /* 0x00013a0006067a24 */ /* 0x000fe400078e0203 */
[----:B------:R-:W-:Y:S01]  /*13f00*/  MOV R11, UR5 ;  /* 0x00000005000b7c02 */ /* 0x000fe20008000f00 */
[----:B------:R-:W-:Y:S02]  /*13f10*/  IMAD R2, R2, c[0x0][0x3e0], RZ ;  /* 0x0000f80002027a24 */ /* 0x000fe400078e02ff */
[----:B------:R-:W-:Y:S01]  /*13f20*/  IMAD.U32 R10, RZ, RZ, UR10 ;  /* 0x0000000aff0a7e24 */ /* 0x000fe2000f8e00ff */
[----:B------:R-:W-:Y:S01]  /*13f30*/  SHF.R.S32.HI R3, RZ, 0x1f, R6 ;  /* 0x0000001fff037819 */ /* 0x000fe20000011406 */
[----:B------:R-:W-:-:S02]  /*13f40*/  IMAD R2, R7, c[0x0][0x3e4], R2 ;  /* 0x0000f90007027a24 */ /* 0x000fc400078e0202 */
[----:B------:R-:W-:Y:S01]  /*13f50*/  IMAD.WIDE.U32 R10, R7, c[0x0][0x3e0], R10 ;  /* 0x0000f800070a7a25 */ /* 0x000fe200078e000a */
[----:B------:R-:W-:-:S03]  /*13f60*/  IADD3 R7, R9, 0x80, RZ ;  /* 0x0000008009077810 */ /* 0x000fc60007ffe0ff */
        /* <DEDUP_REMOVED lines=8> */
[----:B------:R1:W2:Y:S01]  /*13ff0*/  SHFL.IDX PT, R12, R11, RZ, 0x181f ;  /* 0x00181fff0b0c7589 */ /* 0x0002a200000e0000 */
[----:B------:R-:W-:-:S03]  /*14000*/  ISETP.GE.AND P0, PT, R5, R4, PT ;  /* 0x000000040500720c */ /* 0x000fc60003f06270 */
[----:B------:R1:W3:Y:S10]  /*14010*/  SHFL.IDX PT, R13, R10, RZ, 0x181f ;  /* 0x00181fff0a0d7589 */ /* 0x0002f400000e0000 */
        /* <DEDUP_REMOVED lines=22> */
.L_x_327:
[----:B------:R-:W-:Y:S05]  /*14180*/  BSYNC B0 ;  /* 0x0000000000007941 */ /* 0x000fea0003800000 */
.L_x_326:
[----:B------:R-:W-:Y:S01]  /*14190*/  IADD3 R0, R5, 0x20, RZ ;  /* 0x0000002005007810 */ /* 0x000fe20007ffe0ff */
[----:B--23--:R2:W3:Y:S01]  /*141a0*/  SHFL.IDX PT, R13, R10, 0x1, 0x181f ;  /* 0x00381f000a0d7f89 */ /* 0x00c4e200000e0000 */
        /* <DEDUP_REMOVED lines=25> */
.L_x_329:
[----:B------:R-:W-:Y:S05]  /*14340*/  BSYNC B0 ;  /* 0x0000000000007941 */ /* 0x000fea0003800000 */
.L_x_328:
[----:B------:R-:W-:Y:S01]  /*14350*/  IADD3 R0, R5, 0x40, RZ ;  /* 0x0000004005007810 */ /* 0x000fe20007ffe0ff */
[----:B---3--:R3:W1:Y:S01]  /*14360*/  SHFL.IDX PT, R13, R10, 0x2, 0x181f ;  /* 0x00581f000a0d7f89 */ /* 0x00866200000e0000 */
        /* <DEDUP_REMOVED lines=25> */
.L_x_331:
[----:B------:R-:W-:Y:S05]  /*14500*/  BSYNC B0 ;  /* 0x0000000000007941 */ /* 0x000fea0003800000 */
.L_x_330:
[----:B------:R-:W-:Y:S01]  /*14510*/  IADD3 R5, R5, 0x60, RZ ;  /* 0x0000006005057810 */ /* 0x000fe20007ffe0ff */
[----:B-1----:R1:W2:Y:S03]  /*14520*/  SHFL.IDX PT, R3, R10, 0x3, 0x181f ;  /* 0x00781f000a037f89 */ /* 0x0022a600000e0000 */
[----:B------:R-:W-:Y:S01]  /*14530*/  ISETP.GE.AND P0, PT, R5, R4, PT ;  /* 0x000000040500720c */ /* 0x000fe20003f06270 */
[----:B------:R1:W3:-:S12]  /*14540*/  SHFL.IDX PT, R2, R11, 0x3, 0x181f ;  /* 0x00781f000b027f89 */ /* 0x0002d800000e0000 */
[----:B------:R-:W-:Y:S05]  /*14550*/  @P0 EXIT ;  /* 0x000000000000094d */ /* 0x000fea0003800000 */
[----:B------:R-:W-:Y:S02]  /*14560*/  ISETP.GE.AND P1, PT, R8, c[0x0][0x3c8], PT ;  /* 0x0000f20008007a0c */ /* 0x000fe40003f26270 */
[----:B------:R-:W-:Y:S02]  /*14570*/  ISETP.GE.AND P0, PT, R7, c[0x0][0x3c8], PT ;  /* 0x0000f20007007a0c */ /* 0x000fe40003f06270 */
[----:B------:R-:W-:-:S09]  /*14580*/  ISETP.GE.AND P2, PT, R9, c[0x0][0x3c8], PT ;  /* 0x0000f20009007a0c */ /* 0x000fd20003f46270 */
[----:B------:R-:W-:Y:S02]  /*14590*/  @!P1 SHF.R.S32.HI R4, RZ, 0x1f, R8 ;  /* 0x0000001fff049819 */ /* 0x000fe40000011408 */
[----:B------:R-:W-:Y:S02]  /*145a0*/  @!P0 SHF.R.S32.HI R0, RZ, 0x1f, R7 ;  /* 0x0000001fff008819 */ /* 0x000fe40000011407 */
[----:B------:R-:W-:Y:S01]  /*145b0*/  @!P1 LEA.HI R4, R4, R8, RZ, 0x3 ;  /* 0x0000000804049211 */ /* 0x000fe200078f18ff */
[--C-:B--23--:R-:W-:Y:S01]  /*145c0*/  @!P2 IMAD.WIDE R8, R9, 0x2, R2.reuse ;  /* 0x000000020908a825 */ /* 0x10cfe200078e0202 */
[----:B------:R-:W-:Y:S02]  /*145d0*/  @!P0 LEA.HI R0, R0, R7, RZ, 0x3 ;  /* 0x0000000700008211 */ /* 0x000fe400078f18ff */
[----:B------:R-:W-:Y:S02]  /*145e0*/  @!P1 LOP3.LUT R4, R4, 0xfffffff8, RZ, 0xc0, !PT ;  /* 0xfffffff804049812 */ /* 0x000fe400078ec0ff */
[----:B------:R-:W-:Y:S01]  /*145f0*/  @!P0 LOP3.LUT R0, R0, 0xfffffff8, RZ, 0xc0, !PT ;  /* 0xfffffff800008812 */ /* 0x000fe200078ec0ff */
[----:B------:R2:W-:Y:S02]  /*14600*/  @!P2 ST.E.128 [R8.64], RZ ;  /* 0x000000ff0800a985 */ /* 0x0005e4000c101d12 */
[----:B------:R-:W-:-:S04]  /*14610*/  @!P1 IMAD.WIDE R4, R4, 0x2, R2 ;  /* 0x0000000204049825 */ /* 0x000fc800078e0202 */
[----:B-1----:R-:W-:Y:S01]  /*14620*/  @!P0 IMAD.WIDE R10, R0, 0x2, R2 ;  /* 0x00000002000a8825 */ /* 0x002fe200078e0202 */
        /* <DEDUP_REMOVED lines=10> */
.L_x_262:
[----:B------:R-:W-:Y:S01]  /*146d0*/  IMAD.MOV.U32 R14, RZ, RZ, 0x1 ;  /* 0x00000001ff0e7424 */ /* 0x000fe200078e00ff */
[----:B----4-:R-:W-:Y:S02]  /*146e0*/  MOV R13, 0x181f ;  /* 0x0000181f000d7802 */ /* 0x010fe40000000f00 */
[----:B------:R-:W-:Y:S02]  /*146f0*/  MOV R12, 0x14710 ;  /* 0x00014710000c7802 */ /* 0x000fe40000000f00 */
[----:B------:R-:W-:Y:S05]  /*14700*/  CALL.REL.NOINC `($__internal_1_$__cuda_sm70_shflsync_idx_p) ;  /* 0x0000029000007944 */ /* 0x000fea0003c00000 */
[----:B------:R-:W-:Y:S01]  /*14710*/  IMAD.MOV.U32 R11, RZ, RZ, R13 ;  /* 0x000000ffff0b7224 */ /* 0x000fe200078e000d */
[----:B------:R-:W-:Y:S01]  /*14720*/  MOV R14, 0x1 ;  /* 0x00000001000e7802 */ /* 0x000fe20000000f00 */
[----:B------:R-:W-:Y:S01]  /*14730*/  IMAD.MOV.U32 R15, RZ, RZ, R10 ;  /* 0x000000ffff0f7224 */ /* 0x000fe200078e000a */
[----:B------:R-:W-:Y:S02]  /*14740*/  MOV R13, 0x181f ;  /* 0x0000181f000d7802 */ /* 0x000fe40000000f00 */
[----:B------:R-:W-:Y:S02]  /*14750*/  MOV R12, 0x14770 ;  /* 0x00014770000c7802 */ /* 0x000fe40000000f00 */
[----:B-1---5:R-:W-:Y:S05]  /*14760*/  CALL.REL.NOINC `($__internal_1_$__cuda_sm70_shflsync_idx_p) ;  /* 0x0000023000007944 */ /* 0x022fea0003c00000 */
[----:B------:R-:W-:Y:S01]  /*14770*/  MOV R10, R13 ;  /* 0x0000000d000a7202 */ /* 0x000fe20000000f00 */
[----:B-1---5:R-:W-:Y:S05]  /*14780*/  BRA `(.L_x_332) ;  /* 0xfffee0e000007947 */ /* 0x022fea000383ffff */
.L_x_281:
[----:B----4-:R-:W-:Y:S01]  /*14790*/  MOV R13, 0x181f ;  /* 0x0000181f000d7802 */ /* 0x010fe20000000f00 */
[----:B------:R-:W-:Y:S01]  /*147a0*/  IMAD.MOV.U32 R14, RZ, RZ, 0x1 ;  /* 0x00000001ff0e7424 */ /* 0x000fe200078e00ff */
[----:B------:R-:W-:Y:S02]  /*147b0*/  MOV R12, 0x147d0 ;  /* 0x000147d0000c7802 */ /* 0x000fe40000000f00 */
[----:B-1----:R-:W-:Y:S05]  /*147c0*/  CALL.REL.NOINC `($__internal_1_$__cuda_sm70_shflsync_idx_p) ;  /* 0x000001d000007944 */ /* 0x002fea0003c00000 */
[----:B------:R-:W-:Y:S01]  /*147d0*/  MOV R14, 0x1 ;  /* 0x00000001000e7802 */ /* 0x000fe20000000f00 */
[----:B------:R-:W-:Y:S01]  /*147e0*/  IMAD.MOV.U32 R5, RZ, RZ, R13 ;  /* 0x000000ffff057224 */ /* 0x000fe200078e000d */
[----:B------:R-:W-:Y:S01]  /*147f0*/  MOV R13, 0x181f ;  /* 0x0000181f000d7802 */ /* 0x000fe20000000f00 */
[----:B-----5:R-:W-:Y:S01]  /*14800*/  IMAD.MOV.U32 R15, RZ, RZ, R0 ;  /* 0x000000ffff0f7224 */ /* 0x020fe200078e0000 */
[----:B------:R-:W-:Y:S02]  /*14810*/  MOV R12, 0x14830 ;  /* 0x00014830000c7802 */ /* 0x000fe40000000f00 */
[----:B-1----:R-:W-:Y:S05]  /*14820*/  CALL.REL.NOINC `($__internal_1_$__cuda_sm70_shflsync_idx_p) ;  /* 0x0000017000007944 */ /* 0x002fea0003c00000 */
[----:B-1---5:R-:W-:-:S05]  /*14830*/  BRA `(.L_x_333) ;  /* 0xffff1c8000007947 */ /* 0x022fca000383ffff */
.L_x_298:
[----:B---3--:R-:W-:Y:S01]  /*14840*/  MOV R13, 0x181f ;  /* 0x0000181f000d7802 */ /* 0x008fe20000000f00 */
[----:B------:R-:W-:Y:S01]  /*14850*/  IMAD.MOV.U32 R14, RZ, RZ, 0x1 ;  /* 0x00000001ff0e7424 */ /* 0x000fe200078e00ff */
[----:B------:R-:W-:Y:S02]  /*14860*/  MOV R12, 0x14880 ;  /* 0x00014880000c7802 */ /* 0x000fe40000000f00 */
[----:B-1----:R-:W-:Y:S05]  /*14870*/  CALL.REL.NOINC `($__internal_1_$__cuda_sm70_shflsync_idx_p) ;  /* 0x0000012000007944 */ /* 0x002fea0003c00000 */
[----:B------:R-:W-:Y:S01]  /*14880*/  MOV R14, 0x1 ;  /* 0x00000001000e7802 */ /* 0x000fe20000000f00 */
[----:B------:R-:W-:Y:S01]  /*14890*/  IMAD.MOV.U32 R7, RZ, RZ, R13 ;  /* 0x000000ffff077224 */ /* 0x000fe200078e000d */
[----:B------:R-:W-:Y:S01]  /*148a0*/  MOV R13, 0x181f ;  /* 0x0000181f000d7802 */ /* 0x000fe20000000f00 */
[----:B------:R-:W-:Y:S01]  /*148b0*/  IMAD.MOV.U32 R15, RZ, RZ, R6 ;  /* 0x000000ffff0f7224 */ /* 0x000fe200078e0006 */
[----:B------:R-:W-:Y:S02]  /*148c0*/  MOV R12, 0x148e0 ;  /* 0x000148e0000c7802 */ /* 0x000fe40000000f00 */
[----:B-1---5:R-:W-:Y:S05]  /*148d0*/  CALL.REL.NOINC `($__internal_1_$__cuda_sm70_shflsync_idx_p) ;  /* 0x000000c000007944 */ /* 0x022fea0003c00000 */
[----:B-1---5:R-:W-:-:S05]  /*148e0*/  BRA `(.L_x_334) ;  /* 0xffff5d9000007947 */ /* 0x022fca000383ffff */
.L_x_304:
[----:B-1----:R-:W-:Y:S01]  /*148f0*/  MOV R13, 0x181f ;  /* 0x0000181f000d7802 */ /* 0x002fe20000000f00 */
[----:B------:R-:W-:Y:S01]  /*14900*/  IMAD.MOV.U32 R14, RZ, RZ, 0x1 ;  /* 0x00000001ff0e7424 */ /* 0x000fe200078e00ff */
[----:B------:R-:W-:Y:S02]  /*14910*/  MOV R12, 0x14930 ;  /* 0x00014930000c7802 */ /* 0x000fe40000000f00 */
[----:B------:R-:W-:Y:S05]  /*14920*/  CALL.REL.NOINC `($__internal_1_$__cuda_sm70_shflsync_idx_p) ;  /* 0x0000007000007944 */ /* 0x000fea0003c00000 */
[----:B------:R-:W-:Y:S01]  /*14930*/  MOV R14, 0x1 ;  /* 0x00000001000e7802 */ /* 0x000fe20000000f00 */
[----:B------:R-:W-:Y:S01]  /*14940*/  IMAD.MOV.U32 R5, RZ, RZ, R13 ;  /* 0x000000ffff057224 */ /* 0x000fe200078e000d */
[----:B------:R-:W-:Y:S01]  /*14950*/  MOV R13, 0x181f ;  /* 0x0000181f000d7802 */ /* 0x000fe20000000f00 */
[----:B------:R-:W-:Y:S01]  /*14960*/  IMAD.MOV.U32 R15, RZ, RZ, R4 ;  /* 0x000000ffff0f7224 */ /* 0x000fe200078e0004 */
[----:B------:R-:W-:Y:S02]  /*14970*/  MOV R12, 0x14990 ;  /* 0x00014990000c7802 */ /* 0x000fe40000000f00 */
[----:B-1---5:R-:W-:Y:S05]  /*14980*/  CALL.REL.NOINC `($__internal_1_$__cuda_sm70_shflsync_idx_p) ;  /* 0x0000001000007944 */ /* 0x022fea0003c00000 */
[----:B-1---5:R-:W-:-:S05]  /*14990*/  BRA `(.L_x_335) ;  /* 0xffff8ef000007947 */ /* 0x022fca000383ffff */
        .weak           $__internal_1_$__cuda_sm70_shflsync_idx_p
        .type           $__internal_1_$__cuda_sm70_shflsync_idx_p,@function
        .size           $__internal_1_$__cuda_sm70_shflsync_idx_p,(.L_x_3537 - $__internal_1_$__cuda_sm70_shflsync_idx_p)
$__internal_1_$__cuda_sm70_shflsync_idx_p:
[----:B------:R1:W-:Y:S02]  /*149a0*/  STL [R1+0x60], R0 ;  /* 0x0000600001007387 */ /* 0x0003e40000100800 */
[----:B-1----:R-:W-:-:S04]  /*149b0*/  MOV R0, 0xffffffff ;  /* 0xffffffff00007802 */ /* 0x002fc80000000f00 */
[----:B------:R-:W-:Y:S04]  /*149c0*/  WARPSYNC R0 ;  /* 0x0000000000007348 */ /* 0x000fe80003800000 */
[----:B------:R1:W2:Y:S04]  /*149d0*/  SHFL.IDX PT, R13, R15, R14, R13 ;  /* 0x0000000e0f0d7389 */ /* 0x0002a800000e000d */
[----:B-1----:R1:W5:Y:S01]  /*149e0*/  LDL.LU R0, [R1+0x60] ;  /* 0x0000600001007983 */ /* 0x0023620000300800 */
[----:B------:R-:W-:Y:S02]  /*149f0*/  MOV R14, R12 ;  /* 0x0000000c000e7202 */ /* 0x000fe40000000f00 */
[----:B------:R-:W-:-:S04]  /*14a00*/  MOV R15, 0x0 ;  /* 0x00000000000f7802 */ /* 0x000fc80000000f00 */
[----:B--2---:R-:W-:Y:S05]  /*14a10*/  RET.REL.NODEC R14 `(_ZN7cutlass13device_kernelIN5flash19enable_sm80_to_sm89INS1_16FlashAttnFwdSm80INS1_25CollectiveMainloopFwdSm80ILi8ELi1ELb1EN4cute5tupleIJNS5_1CILi128EEENS7_ILi48EEENS7_ILi256EEEEEELi256ENS_6half_tEfNS_4arch4Sm80ELb0ELb1ELb1ELb1ELb1ELb0ELb1ELb0EEENS1_21CollectiveEpilogueFwdINS6_IJS8_SA_S9_EEENS6_IJNS7_ILi1EEESI_SI_EEESC_SE_Li256ELb1ELb1ELb0ELb0EEENS1_19SingleTileSchedulerILb1ELb0ELb1ELi128EEEEEEEEEvNT_6ParamsE) ;  /* 0xfffeb5e00e007950 */ /* 0x004fea0003c3ffff */
.L_x_336:
        /* <DEDUP_REMOVED lines=14> */
.L_x_3537:


//--------------------- .text._ZN7cutlass13device_kernelIN5flash19enable_sm80_to_sm89INS1_16FlashAttnFwdSm80INS1_25CollectiveMainloopFwdSm80ILi8ELi1ELb0EN4cute5tupleIJNS5_1CILi128EEENS7_ILi32EEENS7_ILi256EEEEEELi256ENS_6half_tEfNS_4arch4Sm80ELb0ELb1ELb1ELb1ELb1ELb1ELb1ELb0EEENS1_21CollectiveEpilogueFwdINS6_IJS8_SA_S9_EEENS6_IJNS7_ILi1EEESI_SI_EEESC_SE_Li256ELb1ELb1ELb0ELb0EEENS1_19SingleTileSchedulerILb1ELb0ELb1ELi128EEEEEEEEEvNT_6ParamsE --------------------------
	.section	.text._ZN7cutlass13device_kernelIN5flash19enable_sm80_to_sm89INS1_16FlashAttnFwdSm80INS1_25CollectiveMainloopFwdSm80ILi8ELi1ELb0EN4cute5tupleIJNS5_1CILi128EEENS7_ILi32EEENS7_ILi256EEEEEELi256ENS_6half_tEfNS_4arch4Sm80ELb0ELb1ELb1ELb1ELb1ELb1ELb1ELb0EEENS1_21CollectiveEpilogueFwdINS6_IJS8_SA_S9_EEENS6_IJNS7_ILi1EEESI_SI_EEESC_SE_Li256ELb1ELb1ELb0ELb0EEENS1_19SingleTileSchedulerILb1ELb0ELb1ELi128EEEEEEEEEvNT_6ParamsE,"ax",@progbits
	.sectioninfo	@"SHI_REGISTERS=251"
	.align	128
.text._ZN7cutlass13device_kernelIN5flash19enable_sm80_to_sm89INS1_16FlashAttnFwdSm80INS1_25CollectiveMainloopFwdSm80ILi8ELi1ELb0EN4cute5tupleIJNS5_1CILi128EEENS7_ILi32EEENS7_ILi256EEEEEELi256ENS_6half_tEfNS_4arch4Sm80ELb0ELb1ELb1ELb1ELb1ELb1ELb1ELb0EEENS1_21CollectiveEpilogueFwdINS6_IJS8_SA_S9_EEENS6_IJNS7_ILi1EEESI_SI_EEESC_SE_Li256ELb1ELb1ELb0ELb0EEENS1_19SingleTileSchedulerILb1ELb0ELb1ELi128EEEEEEEEEvNT_6ParamsE:
        .type           _ZN7cutlass13device_kernelIN5flash19enable_sm80_to_sm89INS1_16FlashAttnFwdSm80INS1_25CollectiveMainloopFwdSm80ILi8ELi1ELb0EN4cute5tupleIJNS5_1CILi128EEENS7_ILi32EEENS7_ILi256EEEEEELi256ENS_6half_tEfNS_4arch4Sm80ELb0ELb1ELb1ELb1ELb1ELb1ELb1ELb0EEENS1_21CollectiveEpilogueFwdINS6_IJS8_SA_S9_EEENS6_IJNS7_ILi1EEESI_SI_EEESC_SE_Li256ELb1ELb1ELb0ELb0EEENS1_19SingleTileSchedulerILb1ELb0ELb1ELi128EEEEEEEEEvNT_6ParamsE,@function
        .size           _ZN7cutlass13device_kernelIN5flash19enable_sm80_to_sm89INS1_16FlashAttnFwdSm80INS1_25CollectiveMainloopFwdSm80ILi8ELi1ELb0EN4cute5tupleIJNS5_1CILi128EEENS7_ILi32EEENS7_ILi256EEEEEELi256ENS_6half_tEfNS_4arch4Sm80ELb0ELb1ELb1ELb1ELb1ELb1ELb1ELb0EEENS1_21CollectiveEpilogueFwdINS6_IJS8_SA_S9_EEENS6_IJNS7_ILi1EEESI_SI_EEESC_SE_Li256ELb1ELb1ELb0ELb0EEENS1_19SingleTileSchedulerILb1ELb0ELb1ELi128EEEEEEEEEvNT_6ParamsE,(.L_x_3539 - _ZN7cutlass13device_kernelIN5flash19enable_sm80_to_sm89INS1_16FlashAttnFwdSm80INS1_25CollectiveMainloopFwdSm80ILi8ELi1ELb0EN4cute5tupleIJNS5_1CILi128EEENS7_ILi32EEENS7_ILi256EEEEEELi256ENS_6half_tEfNS_4arch4Sm80ELb0ELb1ELb1ELb1ELb1ELb1ELb1ELb0EEENS1_21CollectiveEpilogueFwdINS6_IJS8_SA_S9_EEENS6_IJNS7_ILi1EEESI_SI_EEESC_SE_Li256ELb1ELb1ELb0ELb0EEENS1_19SingleTileSchedulerILb1ELb0ELb1ELi128EEEEEEEEEvNT_6ParamsE)
        .other          _ZN7cutlass13device_kernelIN5flash19enable_sm80_to_sm89INS1_16FlashAttnFwdSm80INS1_25CollectiveMainloopFwdSm80ILi8ELi1ELb0EN4cute5tupleIJNS5_1CILi128EEENS7_ILi32EEENS7_ILi256EEEEEELi256ENS_6half_tEfNS_4arch4Sm80ELb0ELb1ELb1ELb1ELb1ELb1ELb1ELb0EEENS1_21CollectiveEpilogueFwdINS6_IJS8_SA_S9_EEENS6_IJNS7_ILi1EEESI_SI_EEESC_SE_Li256ELb1ELb1ELb0ELb0EEENS1_19SingleTileSchedulerILb1ELb0ELb1ELi128EEEEEEEEEvNT_6ParamsE,@"STO_CUDA_ENTRY STV_DEFAULT"
_ZN7cutlass13device_kernelIN5flash19enable_sm80_to_sm89INS1_16FlashAttnFwdSm80INS1_25CollectiveMainloopFwdSm80ILi8ELi1ELb0EN4cute5tupleIJNS5_1CILi128EEENS7_ILi32EEENS7_ILi256EEEEEELi256ENS_6half_tEfNS_4arch4Sm80ELb0ELb1ELb1ELb1ELb1ELb1ELb1ELb0EEENS1_21CollectiveEpilogueFwdINS6_IJS8_SA_S9_EEENS6_IJNS7_ILi1EEESI_SI_EEESC_SE_Li256ELb1ELb1ELb0ELb0EEENS1_19SingleTileSchedulerILb1ELb0ELb1ELi128EEEEEEEEEvNT_6ParamsE:
        /* <DEDUP_REMOVED lines=20> */
.L_x_338:
        /* <DEDUP_REMOVED lines=13> */
.L_x_340:
[----:B------:R-:W-:Y:S02]  /*0210*/  ULDC UR5, c[0x0][0x54c] ;  /* 0x0001530000057ab9 */ /* 0x000fe40000000800 */
.L_x_339:
[----:B------:R-:W-:Y:S02]  /*0220*/  ULDC UR4, c[0x0][0x548] ;  /* 0x0001520000047ab9 */ /* 0x000fe40000000800 */
[----:B------:R-:W-:-:S02]  /*0230*/  USHF.L.U32 UR15, UR14, 0x7, URZ ;  /* 0x000000070e0f7899 */ /* 0x000fc4000800063f */
[----:B------:R-:W-:-:S04]  /*0240*/  UIMAD UR4, UR5, UR4, URZ ;  /* 0x00000004050472a4 */ /* 0x000fc8000f8e023f */
[----:B------:R-:W-:-:S04]  /*0250*/  UISETP.GE.AND UP0, UPT, UR15, UR4, UPT ;  /* 0x000000040f00728c */ /* 0x000fc8000bf06270 */
[----:B------:R-:W-:Y:S01]  /*0260*/  USEL UR21, UR21, 0xffffffff, !UP0 ;  /* 0xffffffff15157887 */ /* 0x000fe2000c000000 */
[----:B------:R-:W-:Y:S05]  /*0270*/  BRA `(.L_x_341) ;  /* 0x000001b000007947 */ /* 0x000fea0003800000 */
.L_x_337:
        /* <DEDUP_REMOVED lines=8> */
.L_x_342:
        /* <DEDUP_REMOVED lines=13> */
.L_x_344:
[----:B------:R-:W-:Y:S02]  /*03d0*/  ULDC UR5, c[0x0][0x54c] ;  /* 0x0001530000057ab9 */ /* 0x000fe40000000800 */
.L_x_343:
[----:B------:R-:W-:Y:S02]  /*03e0*/  ULDC UR4, c[0x0][0x548] ;  /* 0x0001520000047ab9 */ /* 0x000fe40000000800 */
[----:B------:R-:W-:-:S02]  /*03f0*/  USHF.L.U32 UR15, UR14, 0x7, URZ ;  /* 0x000000070e0f7899 */ /* 0x000fc4000800063f */
[----:B------:R-:W-:-:S04]  /*0400*/  UIMAD UR4, UR5, UR4, URZ ;  /* 0x00000004050472a4 */ /* 0x000fc8000f8e023f */
[----:B------:R-:W-:-:S04]  /*0410*/  UISETP.GE.AND UP0, UPT, UR15, UR4, UPT ;  /* 0x000000040f00728c */ /* 0x000fc8000bf06270 */
[----:B------:R-:W-:-:S06]  /*0420*/  USEL UR21, UR21, 0xffffffff, !UP0 ;  /* 0xffffffff15157887 */ /* 0x000fcc000c000000 */
.L_x_341:
        /* <DEDUP_REMOVED lines=16> */
[----:B------:R-:W-:-:S03]  /*0530*/  UIMAD.WIDE UR6, UR21, UR22, UR6 ;  /* 0x00000016150672a5 */ /* 0x000fc6000f8e0206 */
[----:B------:R-:W-:Y:S01]  /*0540*/  @UP1 UIMAD.WIDE UR8, UR21, UR22, UR8 ;  /* 0x00000016150812a5 */ /* 0x000fe2000f8e0208 */
[----:B------:R-:W-:Y:S01]  /*0550*/  IMAD.U32 R6, RZ, RZ, UR4 ;  /* 0x00000004ff067e24 */ /* 0x000fe2000f8e00ff */
[----:B------:R-:W-:Y:S01]  /*0560*/  MOV R7, UR5 ;  /* 0x0000000500077c02 */ /* 0x000fe20008000f00 */
[----:B------:R-:W-:Y:S01]  /*0570*/  ULDC.64 UR4, c[0x0][0x358] ;  /* 0x0000d60000047ab9 */ /* 0x000fe20000000a00 */
[----:B------:R-:W-:Y:S01]  /*0580*/  ISETP.NE.U32.AND P4, PT, RZ, c[0x0][0x350], PT ;  /* 0x0000d400ff007a0c */ /* 0x000fe20003f85070 */
[----:B------:R-:W-:Y:S01]  /*0590*/  UISETP.NE.U32.AND UP1, UPT, URZ, UR4, UPT ;  /* 0x000000043f00728c */ /* 0x000fe2000bf25070 */
[----:B------:R-:W-:Y:S01]  /*05a0*/  IMAD.U32 R10, RZ, RZ, UR6 ;  /* 0x00000006ff0a7e24 */ /* 0x000fe2000f8e00ff */
[----:B------:R1:W2:Y:S01]  /*05b0*/  @P1 LDG.E R2, [R6.64] ;  /* 0x0000001806021981 */ /* 0x0002a2000c1e1900 */
[----:B------:R-:W-:Y:S01]  /*05c0*/  IMAD.U32 R11, RZ, RZ, UR7 ;  /* 0x00000007ff0b7e24 */ /* 0x000fe2000f8e00ff */
[----:B------:R-:W-:Y:S01]  /*05d0*/  UISETP.NE.AND.EX UP1, UPT, URZ, UR5, UPT, UP1 ;  /* 0x000000053f00728c */ /* 0x000fe2000bf25310 */
[----:B------:R-:W-:Y:S01]  /*05e0*/  IMAD.U32 R4, RZ, RZ, UR8 ;  /* 0x00000008ff047e24 */ /* 0x000fe2000f8e00ff */
[----:B------:R-:W-:Y:S01]  /*05f0*/  ULDC.64 UR6, c[0x0][0x350] ;  /* 0x0000d40000067ab9 */ /* 0x000fe20000000a00 */
[----:B------:R-:W-:Y:S01]  /*0600*/  ISETP.NE.AND.EX P4, PT, RZ, c[0x0][0x354], PT, P4 ;  /* 0x0000d500ff007a0c */ /* 0x000fe20003f85340 */
[----:B------:R-:W-:Y:S01]  /*0610*/  ULDC.64 UR4, c[0x0][0x358] ;  /* 0x0000d60000047ab9 */ /* 0x000fe20000000a00 */
[----:B------:R-:W-:Y:S01]  /*0620*/  IMAD.U32 R5, RZ, RZ, UR9 ;  /* 0x00000009ff057e24 */ /* 0x000fe2000f8e00ff */
        /* <DEDUP_REMOVED lines=32> */
.L_x_345:
        /* <DEDUP_REMOVED lines=10> */
.L_x_346:
[----:B------:R-:W-:Y:S05]  /*08d0*/  @!P4 BRA `(.L_x_347) ;  /* 0x000000500000c947 */ /* 0x000fea0003800000 */
[----:B-1--4-:R-:W4:Y:S04]  /*08e0*/  LDG.E R2, [R8.64] ;  /* 0x0000001808027981 */ /* 0x012f28000c1e1900 */
[----:B---3--:R-:W3:Y:S01]  /*08f0*/  LDG.E R3, [R8.64+0x4] ;  /* 0x0000041808037981 */ /* 0x008ee2000c1e1900 */
[----:B----4-:R-:W1:Y:S08]  /*0900*/  R2UR UR19, R2 ;  /* 0x00000000021373c2 */ /* 0x010e7000000e0000 */
[----:B---3--:R-:W1:Y:S02]  /*0910*/  R2UR UR4, R3 ;  /* 0x00000000030473c2 */ /* 0x008e6400000e0000 */
[----:B-1----:R-:W-:-:S06]  /*0920*/  UIADD3 UR19, -UR19, UR4, URZ ;  /* 0x0000000413137290 */ /* 0x002fcc000fffe13f */
.L_x_347:
[----:B-1--4-:R-:W4:Y:S01]  /*0930*/  @P0 LDG.E R2, [R6.64] ;  /* 0x0000001806020981 */ /* 0x012f22000c1e1900 */
[----:B------:R-:W-:-:S03]  /*0940*/  ULDC.64 UR4, c[0x0][0x378] ;  /* 0x0000de0000047ab9 */ /* 0x000fc60000000a00 */
[----:B---3--:R-:W3:Y:S01]  /*0950*/  @P0 LDG.E R3, [R6.64+0x4] ;  /* 0x0000041806030981 */ /* 0x008ee2000c1e1900 */
[----:B------:R-:W-:Y:S01]  /*0960*/  UISETP.NE.U32.AND UP0, UPT, URZ, UR4, UPT ;  /* 0x000000043f00728c */ /* 0x000fe2000bf05070 */
[----:B------:R-:W-:-:S03]  /*0970*/  IMAD.U32 R63, RZ, RZ, UR19 ;  /* 0x00000013ff3f7e24 */ /* 0x000fc6000f8e00ff */
[----:B------:R-:W-:-:S03]  /*0980*/  UISETP.NE.AND.EX UP0, UPT, URZ, UR5, UPT, UP0 ;  /* 0x000000053f00728c */ /* 0x000fc6000bf05300 */
[----:B------:R-:W-:Y:S02]  /*0990*/  ULDC.64 UR4, c[0x0][0x378] ;  /* 0x0000de0000047ab9 */ /* 0x000fe40000000a00 */
[----:B------:R-:W-:Y:S01]  /*09a0*/  UIADD3 UR23, -UR16, UR19, URZ ;  /* 0x0000001310177290 */ /* 0x000fe2000fffe13f */
[----:B------:R-:W-:-:S05]  /*09b0*/  PLOP3.LUT P1, PT, PT, PT, UP0, 0x80, 0x0 ;  /* 0x000000000000781c */ /* 0x000fca0003f2f008 */
[----:B------:R-:W-:-:S06]  /*09c0*/  @UP0 UIMAD.WIDE UR4, UR21, UR22, UR4 ;  /* 0x00000016150402a5 */ /* 0x000fcc000f8e0204 */
[----:B------:R-:W-:Y:S01]  /*09d0*/  IMAD.U32 R4, RZ, RZ, UR4 ;  /* 0x00000004ff047e24 */ /* 0x000fe2000f8e00ff */
[----:B------:R-:W-:Y:S01]  /*09e0*/  ULDC UR4, c[0x0][0x2c4] ;  /* 0x0000b10000047ab9 */ /* 0x000fe20000000800 */
[----:B------:R-:W-:Y:S01]  /*09f0*/  MOV R5, UR5 ;  /* 0x0000000500057c02 */ /* 0x000fe20008000f00 */
[----:B------:R-:W-:-:S03]  /*0a00*/  UISETP.NE.AND UP3, UPT, UR4, 0x1, UPT ;  /* 0x000000010400788c */ /* 0x000fc6000bf65270 */
[----:B------:R-:W-:Y:S01]  /*0a10*/  ULDC.64 UR4, c[0x0][0x2c8] ;  /* 0x0000b20000047ab9 */ /* 0x000fe20000000a00 */
[----:B------:R1:W5:Y:S07]  /*0a20*/  @P1 LDG.E R63, [R4.64] ;  /* 0x00000018043f1981 */ /* 0x00036e000c1e1900 */
[----:B------:R-:W-:-:S04]  /*0a30*/  @UP3 UIADD3 UR8, UR15, 0x7f, URZ ;  /* 0x0000007f0f083890 */ /* 0x000fc8000fffe03f */
[----:B------:R-:W-:Y:S01]  /*0a40*/  UIMAD.WIDE.U32 UR8, UR8, UR4, URZ ;  /* 0x00000004080872a5 */ /* 0x000fe2000f8e003f */
[----:B----4-:R-:W4:Y:S08]  /*0a50*/  @P0 R2UR UR6, R2 ;  /* 0x00000000020603c2 */ /* 0x010f3000000e0000 */
[----:B---3--:R-:W4:Y:S02]  /*0a60*/  @P0 R2UR UR7, R3 ;  /* 0x00000000030703c2 */ /* 0x008f2400000e0000 */
[----:B----4-:R-:W-:-:S02]  /*0a70*/  @UP1 UIADD3 UR18, -UR6, UR7, URZ ;  /* 0x0000000706121290 */ /* 0x010fc4000fffe13f */
[----:B------:R-:W-:Y:S02]  /*0a80*/  UIADD3 UR6, UR15, 0x7f, URZ ;  /* 0x0000007f0f067890 */ /* 0x000fe4000fffe03f */
[----:B------:R-:W-:Y:S02]  /*0a90*/  @UP3 USHF.R.U32.HI UR6, URZ, UR5, UR9 ;  /* 0x000000053f063299 */ /* 0x000fe40008011609 */
[----:B------:R-:W-:Y:S02]  /*0aa0*/  UIADD3 UR11, UR23, UR18, URZ ;  /* 0x00000012170b7290 */ /* 0x000fe4000fffe03f */
[----:B------:R-:W-:Y:S02]  /*0ab0*/  ULDC.64 UR4, c[0x0][0x328] ;  /* 0x0000ca0000047ab9 */ /* 0x000fe40000000a00 */
[----:B------:R-:W-:Y:S02]  /*0ac0*/  UISETP.GE.AND UP2, UPT, UR5, 0x1, UPT ;  /* 0x000000010500788c */ /* 0x000fe4000bf46270 */
[----:B--2---:R-:W-:-:S04]  /*0ad0*/  UIADD3 UR10, UR11, 0x1, -UR20 ;  /* 0x000000010b0a7890 */ /* 0x004fc8000fffe814 */
[----:B------:R-:W-:Y:S01]  /*0ae0*/  PLOP3.LUT P0, PT, PT, PT, UP2, 0x40, 0x0 ;  /* 0x000000000000781c */ /* 0x000fe20003f0e828 */
[----:B------:R-:W-:-:S04]  /*0af0*/  UIADD3 UR6, UR10, UR6, URZ ;  /* 0x000000060a067290 */ /* 0x000fc8000fffe03f */
[----:B------:R-:W-:-:S06]  /*0b00*/  UIADD3 UR4, UR6, UR4, URZ ;  /* 0x0000000406047290 */ /* 0x000fcc000fffe03f */
[----:B-1----:R-:W-:Y:S02]  /*0b10*/  IMAD.U32 R4, RZ, RZ, UR4 ;  /* 0x00000004ff047e24 */ /* 0x002fe4000f8e00ff */
        /* <DEDUP_REMOVED lines=11> */
.L_x_349:
[----:B------:R-:W-:Y:S02]  /*0bd0*/  UISETP.NE.AND UP0, UPT, UR5, 0x1, UPT ;  /* 0x000000010500788c */ /* 0x000fe4000bf05270 */
[----:B------:R-:W-:Y:S02]  /*0be0*/  ULDC.64 UR6, c[0x0][0x330] ;  /* 0x0000cc0000067ab9 */ /* 0x000fe40000000a00 */
[----:B------:R-:W-:-:S07]  /*0bf0*/  UIMAD.WIDE.U32 UR8, UR4, UR6, URZ ;  /* 0x00000006040872a5 */ /* 0x000fce000f8e003f */
[----:B------:R-:W-:Y:S02]  /*0c00*/  @UP0 USHF.R.U32.HI UR4, URZ, UR7, UR9 ;  /* 0x000000073f040299 */ /* 0x000fe40008011609 */
.L_x_350:
[----:B------:R-:W-:Y:S02]  /*0c10*/  ULDC UR6, c[0x0][0x32c] ;  /* 0x0000cb0000067ab9 */ /* 0x000fe40000000800 */
[----:B------:R-:W-:-:S06]  /*0c20*/  UIMAD UR6, UR4, UR5, UR6 ;  /* 0x00000005040672a4 */ /* 0x000fcc000f8e0206 */
[----:B------:R-:W-:Y:S02]  /*0c30*/  IMNMX R4, R4, UR6, PT ;  /* 0x0000000604047c17 */ /* 0x000fe4000b800200 */
.L_x_348:
[----:B------:R-:W-:Y:S01]  /*0c40*/  ULDC.64 UR6, c[0x0][0x2c8] ;  /* 0x0000b20000067ab9 */ /* 0x000fe20000000a00 */
[----:B------:R-:W-:Y:S01]  /*0c50*/  PLOP3.LUT P0, PT, PT, PT, UP2, 0x40, 0x0 ;  /* 0x000000000000781c */ /* 0x000fe20003f0e828 */
[----:B------:R-:W-:Y:S02]  /*0c60*/  UIMAD.WIDE.U32 UR26, UR15, UR6, URZ ;  /* 0x000000060f1a72a5 */ /* 0x000fe4000f8e003f */
[----:B------:R-:W-:Y:S02]  /*0c70*/  UIADD3 UR9, UR11, -UR20, URZ ;  /* 0x800000140b097290 */ /* 0x000fe4000fffe03f */
[----:B------:R-:W-:Y:S02]  /*0c80*/  UMOV UR6, UR15 ;  /* 0x0000000f00067c82 */ /* 0x000fe40008000000 */
[----:B------:R-:W-:Y:S02]  /*0c90*/  @UP3 USHF.R.U32.HI UR6, URZ, UR7, UR27 ;  /* 0x000000073f063299 */ /* 0x000fe4000801161b */
[----:B------:R-:W-:-:S02]  /*0ca0*/  UIADD3 UR4, UR11, 0x1f, URZ ;  /* 0x0000001f0b047890 */ /* 0x000fc4000fffe03f */
[----:B------:R-:W-:Y:S02]  /*0cb0*/  UIADD3 UR6, UR9, UR6, URZ ;  /* 0x0000000609067290 */ /* 0x000fe4000fffe03f */
[----:B------:R-:W-:Y:S02]  /*0cc0*/  ULDC UR7, c[0x0][0x324] ;  /* 0x0000c90000077ab9 */ /* 0x000fe40000000800 */
[----:B------:R-:W-:Y:S02]  /*0cd0*/  USHF.R.S32.HI UR8, URZ, 0x1f, UR4 ;  /* 0x0000001f3f087899 */ /* 0x000fe40008011404 */
[----:B------:R-:W-:Y:S02]  /*0ce0*/  UIADD3 UR7, UR6, -UR7, URZ ;  /* 0x8000000706077290 */ /* 0x000fe4000fffe03f */
[----:B------:R-:W-:-:S04]  /*0cf0*/  ULEA.HI UR8, UR8, UR4, URZ, 0x5 ;  /* 0x0000000408087291 */ /* 0x000fc8000f8f283f */
[----:B------:R-:W-:Y:S01]  /*0d00*/  USHF.R.S32.HI UR8, URZ, 0x5, UR8 ;  /* 0x000000053f087899 */ /* 0x000fe20008011408 */
[----:B------:R-:W-:Y:S01]  /*0d10*/  MOV R5, UR7 ;  /* 0x0000000700057c02 */ /* 0x000fe20008000f00 */
[----:B------:R-:W-:Y:S05]  /*0d20*/  @P0 BRA `(.L_x_351) ;  /* 0x0000013000000947 */ /* 0x000fea0003800000 */
        /* <DEDUP_REMOVED lines=11> */
.L_x_352:
[----:B------:R-:W-:-:S03]  /*0de0*/  UISETP.NE.AND UP0, UPT, UR5, 0x1, UPT ;  /* 0x000000010500788c */ /* 0x000fc6000bf05270 */
[----:B------:R-:W-:Y:S02]  /*0df0*/  ULDC.64 UR4, c[0x0][0x330] ;  /* 0x0000cc0000047ab9 */ /* 0x000fe40000000a00 */
[----:B------:R-:W-:-:S07]  /*0e00*/  UIMAD.WIDE.U32 UR26, UR6, UR4, URZ ;  /* 0x00000004061a72a5 */ /* 0x000fce000f8e003f */
[----:B------:R-:W-:Y:S02]  /*0e10*/  @UP0 UMOV UR7, UR27 ;  /* 0x0000001b00070c82 */ /* 0x000fe40008000000 */
[----:B------:R-:W-:Y:S02]  /*0e20*/  @UP0 USHF.R.U32.HI UR6, URZ, UR5, UR7 ;  /* 0x000000053f060299 */ /* 0x000fe40008011607 */
.L_x_353:
[----:B------:R-:W-:Y:S02]  /*0e30*/  ULDC UR4, c[0x0][0x32c] ;  /* 0x0000cb0000047ab9 */ /* 0x000fe40000000800 */
[----:B------:R-:W-:-:S06]  /*0e40*/  UIMAD UR4, UR6, UR4, URZ ;  /* 0x00000004060472a4 */ /* 0x000fcc000f8e023f */
[----:B------:R-:W-:Y:S02]  /*0e50*/  IMNMX R5, R5, UR4, !PT ;  /* 0x0000000405057c17 */ /* 0x000fe4000f800200 */
.L_x_351:
[----:B------:R-:W-:Y:S02]  /*0e60*/  IADD3 R4, R4, 0x1f, RZ ;  /* 0x0000001f04047810 */ /* 0x000fe40007ffe0ff */
[----:B------:R-:W-:Y:S02]  /*0e70*/  SHF.R.S32.HI R2, RZ, 0x1f, R5 ;  /* 0x0000001fff027819 */ /* 0x000fe40000011405 */
[----:B------:R-:W-:Y:S02]  /*0e80*/  SHF.R.S32.HI R3, RZ, 0x1f, R4 ;  /* 0x0000001fff037819 */ /* 0x000fe40000011404 */
[----:B------:R-:W-:Y:S02]  /*0e90*/  LEA.HI R2, R2, R5, RZ, 0x5 ;  /* 0x0000000502027211 */ /* 0x000fe400078f28ff */
[----:B------:R-:W-:Y:S02]  /*0ea0*/  LEA.HI R3, R3, R4, RZ, 0x5 ;  /* 0x0000000403037211 */ /* 0x000fe400078f28ff */
[----:B------:R-:W-:-:S02]  /*0eb0*/  SHF.R.S32.HI R76, RZ, 0x5, R2 ;  /* 0x00000005ff4c7819 */ /* 0x000fc40000011402 */
[----:B------:R-:W-:Y:S02]  /*0ec0*/  SHF.R.S32.HI R2, RZ, 0x5, R3 ;  /* 0x00000005ff027819 */ /* 0x000fe40000011403 */
[----:B------:R-:W-:Y:S02]  /*0ed0*/  IMNMX R76, RZ, R76, !PT ;  /* 0x0000004cff4c7217 */ /* 0x000fe40007800200 */
[----:B------:R-:W-:Y:S02]  /*0ee0*/  IMNMX R2, R2, UR8, PT ;  /* 0x0000000802027c17 */ /* 0x000fe4000b800200 */
[----:B------:R-:W-:Y:S02]  /*0ef0*/  LEA R76, R76, -UR23, 0x5 ;  /* 0x800000174c4c7c11 */ /* 0x000fe4000f8e28ff */
[----:B------:R-:W-:Y:S02]  /*0f00*/  LEA R2, R2, -UR23, 0x5 ;  /* 0x8000001702027c11 */ /* 0x000fe4000f8e28ff */
[----:B------:R-:W-:-:S02]  /*0f10*/  IMNMX R76, RZ, R76, !PT ;  /* 0x0000004cff4c7217 */ /* 0x000fc40007800200 */
[----:B------:R-:W-:-:S04]  /*0f20*/  IMNMX R5, R2, UR18, PT ;  /* 0x0000001202057c17 */ /* 0x000fc8000b800200 */
[----:B------:R-:W-:Y:S02]  /*0f30*/  ISETP.GT.AND P0, PT, R5, R76, PT ;  /* 0x0000004c0500720c */ /* 0x000fe40003f04270 */
[----:B------:R-:W-:-:S05]  /*0f40*/  SHF.R.U32.HI R76, RZ, 0x5, R76 ;  /* 0x00000005ff4c7819 */ /* 0x000fca000001164c */
[----:B------:R-:W-:-:S06]  /*0f50*/  IMAD.MOV.U32 R3, RZ, RZ, R76 ;  /* 0x000000ffff037224 */ /* 0x000fcc00078e004c */
[----:B------:R-:W-:-:S04]  /*0f60*/  @P0 IADD3 R5, R5, 0x1f, RZ ;  /* 0x0000001f05050810 */ /* 0x000fc80007ffe0ff */
[----:B------:R-:W-:-:S04]  /*0f70*/  @P0 SHF.R.S32.HI R2, RZ, 0x1f, R5 ;  /* 0x0000001fff020819 */ /* 0x000fc80000011405 */
[----:B------:R-:W-:-:S04]  /*0f80*/  @P0 LEA.HI R2, R2, R5, RZ, 0x5 ;  /* 0x0000000502020211 */ /* 0x000fc800078f28ff */
[----:B------:R-:W-:-:S04]  /*0f90*/  @P0 SHF.R.S32.HI R3, RZ, 0x5, R2 ;  /* 0x00000005ff030819 */ /* 0x000fc80000011402 */
[----:B------:R-:W-:-:S13]  /*0fa0*/  ISETP.GT.AND P0, PT, R3, R76, PT ;  /* 0x0000004c0300720c */ /* 0x000fda0003f04270 */
[----:B------:R-:W-:Y:S05]  /*0fb0*/  @!P0 BRA `(.L_x_354) ;  /* 0x00003da000008947 */ /* 0x000fea0003800000 */
[----:B------:R-:W-:Y:S02]  /*0fc0*/  ULDC.64 UR4, c[0x0][0x340] ;  /* 0x0000d00000047ab9 */ /* 0x000fe40000000a00 */
[----:B------:R-:W-:Y:S01]  /*0fd0*/  UISETP.NE.U32.AND UP0, UPT, URZ, UR4, UPT ;  /* 0x000000043f00728c */ /* 0x000fe2000bf05070 */
[----:B------:R-:W-:Y:S01]  /*0fe0*/  SHF.R.S32.HI R101, RZ, 0x1f, R62 ;  /* 0x0000001fff657819 */ /* 0x000fe2000001143e */
[----:B------:R-:W-:Y:S02]  /*0ff0*/  UMOV UR26, 0x5 ;  /* 0x00000005001a7882 */ /* 0x000fe40000000000 */
[----:B------:R-:W-:Y:S01]  /*1000*/  UISETP.NE.AND.EX UP0, UPT, URZ, UR5, UPT, UP0 ;  /* 0x000000053f00728c */ /* 0x000fe2000bf05300 */
[----:B------:R-:W-:Y:S01]  /*1010*/  IADD3 R99, R3, -0x1, RZ ;  /* 0xffffffff03637810 */ /* 0x000fe20007ffe0ff */
[----:B------:R-:W-:Y:S02]  /*1020*/  ULDC.64 UR6, c[0x0][0x238] ;  /* 0x00008e0000067ab9 */ /* 0x000fe40000000a00 */
[----:B------:R-:W-:-:S02]  /*1030*/  ULDC.64 UR4, c[0x0][0x340] ;  /* 0x0000d00000047ab9 */ /* 0x000fc40000000a00 */
[----:B------:R-:W-:-:S05]  /*1040*/  PLOP3.LUT P1, PT, PT, PT, UP0, 0x80, 0x0 ;  /* 0x000000000000781c */ /* 0x000fca0003f2f008 */
[----:B------:R-:W-:-:S06]  /*1050*/  @UP0 UIMAD.WIDE UR4, UR21, UR22, UR4 ;  /* 0x00000016150402a5 */ /* 0x000fcc000f8e0204 */
[----:B------:R-:W-:Y:S02]  /*1060*/  IMAD.U32 R8, RZ, RZ, UR4 ;  /* 0x00000004ff087e24 */ /* 0x000fe4000f8e00ff */
[----:B------:R-:W-:Y:S01]  /*1070*/  IMAD.U32 R9, RZ, RZ, UR5 ;  /* 0x00000005ff097e24 */ /* 0x000fe2000f8e00ff */
[----:B------:R-:W-:Y:S01]  /*1080*/  LEA.HI R7, R101, R62, RZ, 0x3 ;  /* 0x0000003e65077211 */ /* 0x000fe200078f18ff */
[----:B------:R-:W-:-:S03]  /*1090*/  ULDC.64 UR4, c[0x0][0x240] ;  /* 0x0000900000047ab9 */ /* 0x000fc60000000a00 */
[----:B------:R-:W2:Y:S01]  /*10a0*/  @P1 LDG.E R5, [R8.64] ;  /* 0x0000001808051981 */ /* 0x000ea2000c1e1900 */
        /* <DEDUP_REMOVED lines=9> */
[----:B------:R-:W-:Y:S01]  /*1140*/  IMAD.U32 R118, RZ, RZ, UR13 ;  /* 0x0000000dff767e24 */ /* 0x000fe2000f8e00ff */
[----:B------:R-:W-:Y:S01]  /*1150*/  LEA.HI.X.SX32 R121, R0, R2, 0x1, P0 ;  /* 0x0000000200797211 */ /* 0x000fe200000f0eff */
[C---:B------:R-:W-:Y:S01]  /*1160*/  IMAD.SHL.U32 R16, R4.reuse, 0x8, RZ ;  /* 0x0000000804107824 */ /* 0x040fe200078e00ff */
[----:B------:R-:W-:Y:S01]  /*1170*/  USHF.R.S32.HI UR6, URZ, 0x1f, UR21 ;  /* 0x0000001f3f067899 */ /* 0x000fe20008011415 */
[----:B------:R-:W-:Y:S01]  /*1180*/  IMAD.SHL.U32 R14, R4, 0x4, RZ ;  /* 0x00000004040e7824 */ /* 0x000fe200078e00ff */
[----:B------:R-:W-:Y:S01]  /*1190*/  UIMAD UR7, UR13, UR5, UR4 ;  /* 0x000000050d0772a4 */ /* 0x000fe2000f8e0204 */
[----:B------:R-:W-:Y:S01]  /*11a0*/  IMAD R7, R121, c[0x0][0x238], RZ ;  /* 0x00008e0079077a24 */ /* 0x000fe200078e02ff */
[--C-:B------:R-:W-:Y:S01]  /*11b0*/  SHF.R.S32.HI R17, RZ, 0x1f, R16.reuse ;  /* 0x0000001fff117819 */ /* 0x100fe20000011410 */
[----:B------:R-:W-:Y:S01]  /*11c0*/  IMAD R3, R99, -0x20, R77 ;  /* 0xffffffe063037824 */ /* 0x000fe200078e024d */
[----:B------:R-:W-:Y:S01]  /*11d0*/  IADD3 R12, R14, 0x40, RZ ;  /* 0x000000400e0c7810 */ /* 0x000fe20007ffe0ff */
[C---:B------:R-:W-:Y:S01]  /*11e0*/  IMAD R0, R120.reuse, c[0x0][0x23c], R7 ;  /* 0x00008f0078007a24 */ /* 0x040fe200078e0207 */
[----:B------:R-:W-:Y:S01]  /*11f0*/  LEA.HI R101, R101, R62, RZ, 0x6 ;  /* 0x0000003e65657211 */ /* 0x000fe200078f30ff */
[----:B------:R-:W-:Y:S01]  /*1200*/  IMAD.WIDE.U32 R6, R120, c[0x0][0x238], R16 ;  /* 0x00008e0078067a25 */ /* 0x000fe200078e0010 */
[----:B------:R-:W-:Y:S01]  /*1210*/  USEL UR32, UR21, URZ, !UP1 ;  /* 0x0000003f15207287 */ /* 0x000fe2000c800000 */
[----:B------:R-:W-:Y:S01]  /*1220*/  ISETP.GT.AND P3, PT, R3, RZ, PT ;  /* 0x000000ff0300720c */ /* 0x000fe20003f64270 */
[----:B------:R-:W-:Y:S01]  /*1230*/  USEL UR31, UR6, URZ, !UP1 ;  /* 0x0000003f061f7287 */ /* 0x000fe2000c800000 */
[----:B------:R-:W-:Y:S01]  /*1240*/  IMAD.IADD R11, R14, 0x1, R12 ;  /* 0x000000010e0b7824 */ /* 0x000fe200078e020c */
[----:B------:R-:W-:Y:S01]  /*1250*/  ULDC.64 UR4, c[0x0][0x248] ;  /* 0x0000920000047ab9 */ /* 0x000fe20000000a00 */
[----:B------:R-:W-:Y:S01]  /*1260*/  IMAD.IADD R7, R7, 0x1, R0 ;  /* 0x0000000107077824 */ /* 0x000fe200078e0200 */
[----:B------:R-:W-:Y:S01]  /*1270*/  ISETP.GE.AND P2, PT, R16, c[0x0][0x1d4], PT ;  /* 0x0000750010007a0c */ /* 0x000fe20003f46270 */
[----:B------:R-:W-:Y:S01]  /*1280*/  IMAD.SHL.U32 R103, R107, 0x40, RZ ;  /* 0x000000406b677824 */ /* 0x000fe200078e00ff */
[----:B------:R-:W-:Y:S01]  /*1290*/  ISETP.GE.AND P0, PT, R11, c[0x0][0x1d4], PT ;  /* 0x000075000b007a0c */ /* 0x000fe20003f06270 */
[----:B------:R-:W-:Y:S01]  /*12a0*/  IMAD.WIDE.U32 R118, R118, c[0x0][0x240], R6 ;  /* 0x0000900076767a25 */ /* 0x000fe200078e0006 */
[----:B------:R-:W-:Y:S01]  /*12b0*/  UIMAD UR4, UR31, UR4, URZ ;  /* 0x000000041f0472a4 */ /* 0x000fe2000f8e023f */
[----:B------:R-:W-:Y:S01]  /*12c0*/  IADD3 R105, R16, 0x80, RZ ;  /* 0x0000008010697810 */ /* 0x000fe20007ffe0ff */
[----:B------:R-:W-:Y:S01]  /*12d0*/  BSSY B0, `(.L_x_355) ;  /* 0x0000034000007945 */ /* 0x000fe20003800000 */
[----:B------:R-:W-:Y:S01]  /*12e0*/  SEL R0, RZ, 0xffffffff, P0 ;  /* 0xffffffffff007807 */ /* 0x000fe20000000000 */
[----:B------:R-:W-:Y:S01]  /*12f0*/  IMAD.SHL.U32 R101, R101, 0x8, RZ ;  /* 0x0000000865657824 */ /* 0x000fe200078e00ff */
[----:B------:R-:W-:Y:S01]  /*1300*/  IADD3 R119, R119, UR7, RZ ;  /* 0x0000000777777c10 */ /* 0x000fe2000fffe0ff */
[----:B------:R-:W-:Y:S01]  /*1310*/  IMAD.U32 R116, RZ, RZ, UR32 ;  /* 0x00000020ff747e24 */ /* 0x000fe2000f8e00ff */
[----:B------:R-:W-:Y:S01]  /*1320*/  LOP3.LUT R103, R103, 0x1c0, RZ, 0xc0, !PT ;  /* 0x000001c067677812 */ /* 0x000fe200078ec0ff */
[----:B------:R-:W-:Y:S01]  /*1330*/  IMAD.SHL.U32 R0, R0, 0x2, RZ ;  /* 0x0000000200007824 */ /* 0x000fe200078e00ff */
[----:B------:R-:W-:Y:S01]  /*1340*/  IADD3 R104, R16, 0xc0, RZ ;  /* 0x000000c010687810 */ /* 0x000fe20007ffe0ff */
[----:B------:R-:W-:Y:S01]  /*1350*/  UIMAD UR5, UR32, UR5, UR4 ;  /* 0x00000005200572a4 */ /* 0x000fe2000f8e0204 */
[----:B------:R-:W-:Y:S01]  /*1360*/  SEL R3, RZ, 0x1, P2 ;  /* 0x00000001ff037807 */ /* 0x000fe20001000000 */
[----:B------:R-:W-:Y:S01]  /*1370*/  IMAD.WIDE.U32 R118, R116, c[0x0][0x248], R118 ;  /* 0x0000920074767a25 */ /* 0x000fe200078e0076 */
[----:B------:R-:W-:-:S02]  /*1380*/  LOP3.LUT R101, R101, 0xfffffe00, RZ, 0xc0, !PT ;  /* 0xfffffe0065657812 */ /* 0x000fc400078ec0ff */
[----:B------:R-:W-:Y:S02]  /*1390*/  LOP3.LUT R100, R103, 0x38, R16, 0xf8, !PT ;  /* 0x0000003867647812 */ /* 0x000fe400078ef810 */
[----:B------:R-:W-:Y:S02]  /*13a0*/  SHF.R.U32.HI R102, RZ, 0x3, R103 ;  /* 0x00000003ff667819 */ /* 0x000fe40000011667 */
[----:B------:R-:W-:Y:S02]  /*13b0*/  ISETP.GE.AND P0, PT, R104, c[0x0][0x1d4], PT ;  /* 0x0000750068007a0c */ /* 0x000fe40003f06270 */
[----:B------:R-:W-:Y:S02]  /*13c0*/  LOP3.LUT R0, R0, 0x2, R3, 0xe2, !PT ;  /* 0x0000000200007812 */ /* 0x000fe400078ee203 */
[----:B------:R-:W-:Y:S02]  /*13d0*/  LOP3.LUT R100, R101, R100, R102, 0xf6, !PT ;  /* 0x0000006465647212 */ /* 0x000fe400078ef666 */
[----:B------:R-:W-:-:S02]  /*13e0*/  SEL R94, RZ, 0x8, P0 ;  /* 0x00000008ff5e7807 */ /* 0x000fc40000000000 */
[----:B------:R-:W-:Y:S01]  /*13f0*/  IADD3 R123, R119, UR5, RZ ;  /* 0x00000005777b7c10 */ /* 0x000fe2000fffe0ff */
[----:B------:R-:W-:Y:S01]  /*1400*/  IMAD.SHL.U32 R100, R100, 0x2, RZ ;  /* 0x0000000264647824 */ /* 0x000fe200078e00ff */
[----:B--2---:R-:W1:Y:S01]  /*1410*/  @P1 R2UR UR28, R5 ;  /* 0x00000000051c13c2 */ /* 0x004e6200000e0000 */
        /* <DEDUP_REMOVED lines=14> */
[----:B------:R-:W-:Y:S01]  /*1500*/  IMAD.SHL.U32 R6, R3, 0x8, RZ ;  /* 0x0000000803067824 */ /* 0x000fe200078e00ff */
        /* <DEDUP_REMOVED lines=16> */
.L_x_356:
[----:B------:R-:W-:Y:S05]  /*1610*/  BSYNC B0 ;  /* 0x0000000000007941 */ /* 0x000fea0003800000 */
.L_x_355:
[----:B------:R-:W-:Y:S01]  /*1620*/  IMAD.U32 R3, RZ, RZ, UR13 ;  /* 0x0000000dff037e24 */ /* 0x000fe2000f8e00ff */
[----:B------:R-:W-:Y:S01]  /*1630*/  ISETP.GE.AND P3, PT, R16, c[0x0][0x27c], PT ;  /* 0x00009f0010007a0c */ /* 0x000fe20003f66270 */
[----:B------:R-:W-:Y:S01]  /*1640*/  ULDC.64 UR4, c[0x0][0x260] ;  /* 0x0000980000047ab9 */ /* 0x000fe20000000a00 */
[----:B------:R-:W-:Y:S01]  /*1650*/  ISETP.GE.AND P4, PT, R11, c[0x0][0x27c], PT ;  /* 0x00009f000b007a0c */ /* 0x000fe20003f86270 */
[----:B------:R-:W-:Y:S01]  /*1660*/  IMAD.WIDE.U32 R8, R3, c[0x0][0x260], R16 ;  /* 0x0000980003087a25 */ /* 0x000fe200078e0010 */
[----:B------:R-:W-:Y:S01]  /*1670*/  SEL R3, RZ, c[0x0][0x27c], !P3 ;  /* 0x00009f00ff037a07 */ /* 0x000fe20005800000 */
[----:B------:R-:W-:Y:S01]  /*1680*/  UIMAD UR4, UR12, UR4, URZ ;  /* 0x000000040c0472a4 */ /* 0x000fe2000f8e023f */
[----:B-1----:R-:W-:Y:S01]  /*1690*/  SEL R6, RZ, c[0x0][0x27c], !P4 ;  /* 0x00009f00ff067a07 */ /* 0x002fe20006000000 */
[----:B------:R-:W-:Y:S01]  /*16a0*/  IMAD R110, R2, c[0x0][0x290], RZ ;  /* 0x0000a400026e7a24 */ /* 0x000fe200078e02ff */
[----:B------:R-:W-:Y:S01]  /*16b0*/  ULDC.64 UR6, c[0x0][0x290] ;  /* 0x0000a40000067ab9 */ /* 0x000fe20000000a00 */
[----:B------:R-:W-:Y:S01]  /*16c0*/  IMAD.IADD R0, R16, 0x1, R3 ;  /* 0x0000000110007824 */ /* 0x000fe200078e0203 */
[----:B------:R-:W-:Y:S01]  /*16d0*/  UIMAD UR33, UR13, UR5, UR4 ;  /* 0x000000050d2172a4 */ /* 0x000fe2000f8e0204 */
[----:B------:R-:W-:Y:S01]  /*16e0*/  IMAD.IADD R6, R11, 0x1, R6 ;  /* 0x000000010b067824 */ /* 0x000fe200078e0206 */
[----:B------:R-:W-:Y:S01]  /*16f0*/  USHF.L.U64.HI UR27, UR6, UR26, UR7 ;  /* 0x0000001a061b7299 */ /* 0x000fe20008010207 */
[----:B------:R-:W-:Y:S01]  /*1700*/  IMAD R108, R2, c[0x0][0x280], RZ ;  /* 0x0000a000026c7a24 */ /* 0x000fe200078e02ff */
[----:B------:R-:W-:Y:S01]  /*1710*/  SHF.R.S32.HI R3, RZ, 0x1f, R0 ;  /* 0x0000001fff037819 */ /* 0x000fe20000011400 */
[----:B------:R-:W-:Y:S01]  /*1720*/  ULDC.64 UR4, c[0x0][0x268] ;  /* 0x00009a0000047ab9 */ /* 0x000fe20000000a00 */
[----:B------:R-:W-:Y:S01]  /*1730*/  SHF.R.S32.HI R85, RZ, 0x1f, R6 ;  /* 0x0000001fff557819 */ /* 0x000fe20000011406 */
[----:B------:R-:W-:Y:S01]  /*1740*/  UIMAD UR4, UR31, UR4, URZ ;  /* 0x000000041f0472a4 */ /* 0x000fe2000f8e023f */
[CC--:B------:R-:W-:Y:S01]  /*1750*/  LEA.HI R2, R3.reuse, R0.reuse, RZ, 0x3 ;  /* 0x0000000003027211 */ /* 0x0c0fe200078f18ff */
[----:B------:R-:W-:Y:S01]  /*1760*/  USHF.L.U32 UR30, UR6, 0x5, URZ ;  /* 0x00000005061e7899 */ /* 0x000fe2000800063f */
[----:B------:R-:W-:Y:S01]  /*1770*/  LEA.HI R3, R3, R0, RZ, 0x6 ;  /* 0x0000000003037211 */ /* 0x000fe200078f30ff */
[----:B------:R-:W-:Y:S01]  /*1780*/  UIMAD UR32, UR32, UR5, UR4 ;  /* 0x00000005202072a4 */ /* 0x000fe2000f8e0204 */
[CC--:B------:R-:W-:Y:S01]  /*1790*/  LEA.HI R0, R85.reuse, R6.reuse, RZ, 0x3 ;  /* 0x0000000655007211 */ /* 0x0c0fe200078f18ff */
[----:B------:R-:W-:Y:S01]  /*17a0*/  ULDC.64 UR6, c[0x0][0x280] ;  /* 0x0000a00000067ab9 */ /* 0x000fe20000000a00 */
[----:B------:R-:W-:Y:S01]  /*17b0*/  LEA.HI R85, R85, R6, RZ, 0x6 ;  /* 0x0000000655557211 */ /* 0x000fe200078f30ff */
[----:B------:R-:W-:Y:S01]  /*17c0*/  ULDC.64 UR4, c[0x0][0x210] ;  /* 0x0000840000047ab9 */ /* 0x000fe20000000a00 */
[----:B------:R-:W-:Y:S01]  /*17d0*/  LOP3.LUT R5, R103, 0x38, R0, 0xf8, !PT ;  /* 0x0000003867057812 */ /* 0x000fe200078ef800 */
[----:B------:R-:W0:Y:S01]  /*17e0*/  LDGDEPBAR ;  /* 0x00000000000079af */ /* 0x000e220000000000 */
[----:B------:R-:W-:Y:S01]  /*17f0*/  USHF.L.U64.HI UR7, UR6, UR26, UR7 ;  /* 0x0000001a06077299 */ /* 0x000fe20008010207 */
[----:B------:R-:W-:Y:S01]  /*1800*/  IMAD.SHL.U32 R85, R85, 0x20, RZ ;  /* 0x0000002055557824 */ /* 0x000fe200078e00ff */
[-C--:B------:R-:W-:Y:S01]  /*1810*/  LOP3.LUT R6, R5, R102.reuse, RZ, 0x3c, !PT ;  /* 0x0000006605067212 */ /* 0x080fe200078e3cff */
[----:B------:R-:W-:Y:S01]  /*1820*/  UIMAD UR26, UR12, UR4, URZ ;  /* 0x000000040c1a72a4 */ /* 0x000fe2000f8e023f */
[----:B------:R-:W-:Y:S01]  /*1830*/  SHF.R.S32.HI R15, RZ, 0x1f, R14 ;  /* 0x0000001fff0f7819 */ /* 0x000fe2000001140e */
[----:B------:R-:W-:Y:S01]  /*1840*/  IMAD R95, R4, 0x20, R107 ;  /* 0x00000020045f7824 */ /* 0x000fe200078e026b */
[----:B------:R-:W-:Y:S01]  /*1850*/  LOP3.LUT R85, R85, 0x7ffff800, RZ, 0xc0, !PT ;  /* 0x7ffff80055557812 */ /* 0x000fe200078ec0ff */
[----:B------:R-:W-:Y:S01]  /*1860*/  UIMAD.WIDE.U32 UR34, UR13, UR4, URZ ;  /* 0x000000040d2272a5 */ /* 0x000fe2000f8e003f */
[----:B------:R-:W-:Y:S01]  /*1870*/  SHF.R.S32.HI R4, RZ, 0x1f, R63 ;  /* 0x0000001fff047819 */ /* 0x000fe2000001143f */
[----:B------:R-:W-:Y:S01]  /*1880*/  UIMAD UR26, UR13, UR5, UR26 ;  /* 0x000000050d1a72a4 */ /* 0x000fe2000f8e021a */
[----:B------:R-:W-:Y:S01]  /*1890*/  IADD3 R85, R6, R85, R101 ;  /* 0x0000005506557210 */ /* 0x000fe20007ffe065 */
[----:B------:R-:W-:Y:S01]  /*18a0*/  IMAD.SHL.U32 R3, R3, 0x20, RZ ;  /* 0x0000002003037824 */ /* 0x000fe200078e00ff */
[----:B------:R-:W-:Y:S01]  /*18b0*/  SHF.R.S32.HI R6, RZ, 0x1f, R11 ;  /* 0x0000001fff067819 */ /* 0x000fe2000001140b */
[----:B------:R-:W-:Y:S01]  /*18c0*/  ULDC.64 UR4, c[0x0][0x1e8] ;  /* 0x00007a0000047ab9 */ /* 0x000fe20000000a00 */
[----:B------:R-:W-:Y:S01]  /*18d0*/  IMAD.WIDE.U32 R114, R107, c[0x0][0x290], R16 ;  /* 0x0000a4006b727a25 */ /* 0x000fe200078e0010 */
[----:B------:R-:W-:Y:S01]  /*18e0*/  LOP3.LUT R7, R103, 0x38, R2, 0xf8, !PT ;  /* 0x0000003867077812 */ /* 0x000fe200078ef802 */
[----:B------:R-:W-:Y:S01]  /*18f0*/  UIMAD UR31, UR12, UR4, URZ ;  /* 0x000000040c1f72a4 */ /* 0x000fe2000f8e023f */
[----:B------:R-:W-:Y:S01]  /*1900*/  SHF.R.S32.HI R92, RZ, 0x1f, R105 ;  /* 0x0000001fff5c7819 */ /* 0x000fe20000011469 */
[C---:B------:R-:W-:Y:S01]  /*1910*/  IMAD R110, R107.reuse, c[0x0][0x294], R110 ;  /* 0x0000a5006b6e7a24 */ /* 0x040fe200078e026e */
[----:B------:R-:W-:Y:S01]  /*1920*/  SHF.R.S32.HI R91, RZ, 0x1f, R104 ;  /* 0x0000001fff5b7819 */ /* 0x000fe20000011468 */
[----:B------:R-:W-:Y:S01]  /*1930*/  IMAD.WIDE.U32 R112, R107, c[0x0][0x280], R16 ;  /* 0x0000a0006b707a25 */ /* 0x000fe200078e0010 */
[----:B------:R-:W-:Y:S01]  /*1940*/  LEA.HI R93, R6, R11, RZ, 0x3 ;  /* 0x0000000b065d7211 */ /* 0x000fe200078f18ff */
[----:B------:R-:W-:Y:S01]  /*1950*/  UIMAD.WIDE.U32 UR36, UR13, UR4, URZ ;  /* 0x000000040d2472a5 */ /* 0x000fe2000f8e003f */
[----:B------:R-:W-:Y:S01]  /*1960*/  IADD3 R9, R9, UR33, RZ ;  /* 0x0000002109097c10 */ /* 0x000fe2000fffe0ff */
[----:B------:R-:W-:Y:S01]  /*1970*/  IMAD R108, R107, c[0x0][0x284], R108 ;  /* 0x0000a1006b6c7a24 */ /* 0x000fe200078e026c */
[----:B------:R-:W-:Y:S01]  /*1980*/  LOP3.LUT R3, R3, 0x7ffff800, RZ, 0xc0, !PT ;  /* 0x7ffff80003037812 */ /* 0x000fe200078ec0ff */
[--C-:B------:R-:W-:Y:S01]  /*1990*/  IMAD.WIDE.U32 R20, R107, c[0x0][0x290], R14.reuse ;  /* 0x0000a4006b147a25 */ /* 0x100fe200078e000e */
[----:B------:R-:W-:Y:S01]  /*19a0*/  LOP3.LUT R86, R7, R102, RZ, 0x3c, !PT ;  /* 0x0000006607567212 */ /* 0x000fe200078e3cff */
[----:B------:R-:W-:Y:S01]  /*19b0*/  UIMAD UR31, UR13, UR5, UR31 ;  /* 0x000000050d1f72a4 */ /* 0x000fe2000f8e021f */
[----:B------:R-:W-:Y:S01]  /*19c0*/  LOP3.LUT R79, R2, 0xfffffff8, RZ, 0xc0, !PT ;  /* 0xfffffff8024f7812 */ /* 0x000fe200078ec0ff */
[----:B------:R-:W-:Y:S01]  /*19d0*/  IMAD.WIDE.U32 R18, R107, c[0x0][0x280], R14 ;  /* 0x0000a0006b127a25 */ /* 0x000fe200078e000e */
[----:B------:R-:W-:Y:S01]  /*19e0*/  LOP3.LUT R81, R0, 0xfffffff8, RZ, 0xc0, !PT ;  /* 0xfffffff800517812 */ /* 0x000fe200078ec0ff */
[----:B------:R-:W-:Y:S01]  /*19f0*/  ULDC.64 UR4, c[0x0][0x2b0] ;  /* 0x0000ac0000047ab9 */ /* 0x000fe20000000a00 */
[----:B------:R-:W-:Y:S01]  /*1a00*/  LEA.HI R92, R92, R105, RZ, 0x3 ;  /* 0x000000695c5c7211 */ /* 0x000fe200078f18ff */
[C---:B------:R-:W-:Y:S01]  /*1a10*/  IMAD.SHL.U32 R98, R94.reuse, 0x10, RZ ;  /* 0x000000105e627824 */ /* 0x040fe200078e00ff */
[----:B------:R-:W-:Y:S01]  /*1a20*/  LOP3.LUT R94, R94, 0xff, RZ, 0xc0, !PT ;  /* 0x000000ff5e5e7812 */ /* 0x000fe200078ec0ff */
[----:B------:R-:W-:Y:S01]  /*1a30*/  IMAD R6, R4, c[0x0][0x290], RZ ;  /* 0x0000a40004067a24 */ /* 0x000fe200078e02ff */
[----:B------:R-:W-:Y:S01]  /*1a40*/  LEA.HI R91, R91, R104, RZ, 0x3 ;  /* 0x000000685b5b7211 */ /* 0x000fe200078f18ff */
[----:B------:R-:W-:Y:S01]  /*1a50*/  IMAD.IADD R115, R115, 0x1, R110 ;  /* 0x0000000173737824 */ /* 0x000fe200078e026e */
[----:B------:R-:W-:Y:S01]  /*1a60*/  SHF.R.S32.HI R90, RZ, 0x3, R2 ;  /* 0x00000003ff5a7819 */ /* 0x000fe20000011402 */
[----:B------:R-:W-:Y:S01]  /*1a70*/  IMAD.IADD R113, R113, 0x1, R108 ;  /* 0x0000000171717824 */ /* 0x000fe200078e026c */
[----:B------:R-:W-:Y:S01]  /*1a80*/  SHF.R.S32.HI R89, RZ, 0x3, R0 ;  /* 0x00000003ff597819 */ /* 0x000fe20000011400 */
[----:B------:R-:W-:Y:S01]  /*1a90*/  IMAD.IADD R111, R110, 0x1, R21 ;  /* 0x000000016e6f7824 */ /* 0x000fe200078e0215 */
[----:B------:R-:W-:Y:S01]  /*1aa0*/  UIMAD UR29, UR29, UR4, URZ ;  /* 0x000000041d1d72a4 */ /* 0x000fe2000f8e023f */
[----:B------:R-:W-:Y:S01]  /*1ab0*/  IMAD.IADD R109, R108, 0x1, R19 ;  /* 0x000000016c6d7824 */ /* 0x000fe200078e0213 */
[----:B------:R-:W-:Y:S01]  /*1ac0*/  IADD3 R86, R86, R3, R101 ;  /* 0x0000000356567210 */ /* 0x000fe20007ffe065 */
[----:B------:R-:W-:Y:S01]  /*1ad0*/  IMAD R4, R4, c[0x0][0x280], RZ ;  /* 0x0000a00004047a24 */ /* 0x000fe200078e02ff */
[----:B------:R-:W-:Y:S01]  /*1ae0*/  SHF.R.S32.HI R78, RZ, 0x1f, R79 ;  /* 0x0000001fff4e7819 */ /* 0x000fe2000001144f */
[----:B------:R-:W-:Y:S01]  /*1af0*/  IMAD.MOV.U32 R110, RZ, RZ, R20 ;  /* 0x000000ffff6e7224 */ /* 0x000fe200078e0014 */
[----:B------:R-:W-:Y:S01]  /*1b00*/  SHF.R.S32.HI R80, RZ, 0x1f, R81 ;  /* 0x0000001fff507819 */ /* 0x000fe20000011451 */
[----:B------:R-:W-:Y:S01]  /*1b10*/  IMAD.MOV.U32 R108, RZ, RZ, R18 ;  /* 0x000000ffff6c7224 */ /* 0x000fe200078e0012 */
[----:B------:R-:W-:Y:S01]  /*1b20*/  LOP3.LUT R93, R93, 0xfffffff8, RZ, 0xc0, !PT ;  /* 0xfffffff85d5d7812 */ /* 0x000fe200078ec0ff */
[----:B------:R-:W-:Y:S01]  /*1b30*/  IMAD.SHL.U32 R97, R94, 0x8, RZ ;  /* 0x000000085e617824 */ /* 0x000fe200078e00ff */
[----:B------:R-:W-:Y:S01]  /*1b40*/  LOP3.LUT R92, R92, 0xfffffff8, RZ, 0xc0, !PT ;  /* 0xfffffff85c5c7812 */ /* 0x000fe200078ec0ff */
[----:B------:R-:W-:Y:S01]  /*1b50*/  IMAD.SHL.U32 R96, R94, 0x4, RZ ;  /* 0x000000045e607824 */ /* 0x000fe200078e00ff */
[----:B------:R-:W-:Y:S01]  /*1b60*/  LOP3.LUT R91, R91, 0xfffffff8, RZ, 0xc0, !PT ;  /* 0xfffffff85b5b7812 */ /* 0x000fe200078ec0ff */
[----:B------:R-:W-:Y:S01]  /*1b70*/  IMAD.WIDE.U32 R116, R116, c[0x0][0x268], R8 ;  /* 0x00009a0074747a25 */ /* 0x000fe200078e0008 */
[----:B------:R-:W-:Y:S01]  /*1b80*/  UIMAD.WIDE.U32 UR38, UR28, UR4, URZ ;  /* 0x000000041c2672a5 */ /* 0x000fe2000f8e003f */
[----:B------:R-:W-:Y:S01]  /*1b90*/  SHF.L.U64.HI R78, R79, 0x1, R78 ;  /* 0x000000014f4e7819 */ /* 0x000fe2000001024e */
[----:B------:R-:W-:Y:S01]  /*1ba0*/  UIMAD UR29, UR28, UR5, UR29 ;  /* 0x000000051c1d72a4 */ /* 0x000fe2000f8e021d */
[----:B------:R-:W-:Y:S01]  /*1bb0*/  IMAD.SHL.U32 R94, R94, 0x2, RZ ;  /* 0x000000025e5e7824 */ /* 0x000fe200078e00ff */
[----:B------:R-:W-:Y:S01]  /*1bc0*/  SHF.L.U64.HI R80, R81, 0x1, R80 ;  /* 0x0000000151507819 */ /* 0x000fe20000010250 */
[----:B------:R-:W-:Y:S01]  /*1bd0*/  IMAD R69, R63, c[0x0][0x284], R4 ;  /* 0x0000a1003f457a24 */ /* 0x000fe200078e0204 */
[----:B------:R-:W-:Y:S01]  /*1be0*/  IADD3 R73, R73, UR19, RZ ;  /* 0x0000001349497c10 */ /* 0x000fe2000fffe0ff */
[----:B------:R-:W-:Y:S01]  /*1bf0*/  IMAD.WIDE.U32 R112, R63, c[0x0][0x280], R112 ;  /* 0x0000a0003f707a25 */ /* 0x000fe200078e0070 */
[C---:B------:R-:W-:Y:S01]  /*1c00*/  IADD3 R10, R14.reuse, 0x20, RZ ;  /* 0x000000200e0a7810 */ /* 0x040fe20007ffe0ff */
[----:B------:R-:W-:Y:S01]  /*1c10*/  USHF.L.U32 UR6, UR6, 0x5, URZ ;  /* 0x0000000506067899 */ /* 0x000fe2000800063f */
[----:B------:R-:W-:Y:S01]  /*1c20*/  IADD3 R9, R14, 0x60, RZ ;  /* 0x000000600e097810 */ /* 0x000fe20007ffe0ff */
[----:B------:R-:W-:Y:S01]  /*1c30*/  IMAD.MOV.U32 R2, RZ, RZ, c[0x0][0x2b8] ;  /* 0x0000ae00ff027624 */ /* 0x000fe200078e00ff */
[----:B------:R-:W-:Y:S01]  /*1c40*/  LOP3.LUT R98, R98, 0x10, RZ, 0xc0, !PT ;  /* 0x0000001062627812 */ /* 0x000fe200078ec0ff */
[----:B------:R-:W-:Y:S01]  /*1c50*/  IMAD.MOV.U32 R0, RZ, RZ, c[0x0][0x27c] ;  /* 0x00009f00ff007624 */ /* 0x000fe200078e00ff */
[----:B------:R-:W-:Y:S01]  /*1c60*/  LOP3.LUT R97, R97, 0x10, RZ, 0xc0, !PT ;  /* 0x0000001061617812 */ /* 0x000fe200078ec0ff */
[----:B------:R-:W-:Y:S01]  /*1c70*/  IMAD.MOV.U32 R87, RZ, RZ, c[0x0][0x27c] ;  /* 0x00009f00ff577624 */ /* 0x000fe200078e00ff */
[----:B------:R-:W-:Y:S01]  /*1c80*/  LOP3.LUT R96, R96, 0x10, RZ, 0xc0, !PT ;  /* 0x0000001060607812 */ /* 0x000fe200078ec0ff */
[C---:B------:R-:W-:Y:S01]  /*1c90*/  IMAD R3, R63.reuse, c[0x0][0x294], R6 ;  /* 0x0000a5003f037a24 */ /* 0x040fe200078e0206 */
[----:B------:R-:W-:Y:S01]  /*1ca0*/  LOP3.LUT R94, R94, 0x10, RZ, 0xc0, !PT ;  /* 0x000000105e5e7812 */ /* 0x000fe200078ec0ff */
[C---:B------:R-:W-:Y:S01]  /*1cb0*/  IMAD.WIDE.U32 R114, R63.reuse, c[0x0][0x290], R114 ;  /* 0x0000a4003f727a25 */ /* 0x040fe200078e0072 */
[----:B------:R-:W-:Y:S01]  /*1cc0*/  SHF.R.S32.HI R84, RZ, 0x1f, R93 ;  /* 0x0000001fff547819 */ /* 0x000fe2000001145d */
[----:B------:R-:W-:Y:S01]  /*1cd0*/  UIADD3 UR26, UR35, UR26, URZ ;  /* 0x0000001a231a7290 */ /* 0x000fe2000fffe03f */
[----:B------:R-:W-:Y:S01]  /*1ce0*/  SHF.R.S32.HI R83, RZ, 0x1f, R92 ;  /* 0x0000001fff537819 */ /* 0x000fe2000001145c */
[----:B------:R-:W-:Y:S01]  /*1cf0*/  IMAD.WIDE.U32 R110, R63, c[0x0][0x290], R110 ;  /* 0x0000a4003f6e7a25 */ /* 0x000fe200078e006e */
[----:B------:R-:W-:Y:S01]  /*1d00*/  SHF.R.S32.HI R82, RZ, 0x1f, R91 ;  /* 0x0000001fff527819 */ /* 0x000fe2000001145b */
[----:B------:R-:W-:Y:S01]  /*1d10*/  UIADD3 UR31, UR37, UR31, URZ ;  /* 0x0000001f251f7290 */ /* 0x000fe2000fffe03f */
[----:B------:R-:W-:Y:S01]  /*1d20*/  IADD3 R75, R117, UR32, RZ ;  /* 0x00000020754b7c10 */ /* 0x000fe2000fffe0ff */
[----:B------:R-:W-:Y:S01]  /*1d30*/  IMAD.WIDE.U32 R108, R63, c[0x0][0x280], R108 ;  /* 0x0000a0003f6c7a25 */ /* 0x000fe200078e006c */
[----:B------:R-:W-:Y:S01]  /*1d40*/  ISETP.NE.AND P5, PT, R2, 0x1, PT ;  /* 0x000000010200780c */ /* 0x000fe20003fa5270 */
[----:B------:R-:W-:Y:S01]  /*1d50*/  UIADD3 UR29, UR39, UR29, URZ ;  /* 0x0000001d271d7290 */ /* 0x000fe2000fffe03f */
[----:B------:R-:W-:Y:S01]  /*1d60*/  ISETP.GE.AND P6, PT, R0, 0x1, PT ;  /* 0x000000010000780c */ /* 0x000fe20003fc6270 */
[----:B------:R-:W-:Y:S01]  /*1d70*/  IMAD.IADD R71, R113, 0x1, R69 ;  /* 0x0000000171477824 */ /* 0x000fe200078e0245 */
[----:B------:R-:W-:Y:S01]  /*1d80*/  ULDC.U8 UR4, c[0x0][0x298] ;  /* 0x0000a60000047ab9 */ /* 0x000fe20000000000 */
[----:B------:R-:W-:-:S02]  /*1d90*/  IMAD.SHL.U32 R87, R87, 0x2, RZ ;  /* 0x0000000257577824 */ /* 0x000fc400078e00ff */
[----:B------:R-:W-:Y:S02]  /*1da0*/  IMAD.IADD R72, R115, 0x1, R3 ;  /* 0x0000000173487824 */ /* 0x000fe400078e0203 */
[----:B------:R-:W-:Y:S02]  /*1db0*/  IMAD.IADD R70, R3, 0x1, R111 ;  /* 0x0000000103467824 */ /* 0x000fe400078e026f */
[----:B------:R-:W-:Y:S02]  /*1dc0*/  IMAD.IADD R69, R69, 0x1, R109 ;  /* 0x0000000145457824 */ /* 0x000fe400078e026d */
[----:B------:R-:W-:Y:S02]  /*1dd0*/  IMAD.SHL.U32 R79, R79, 0x2, RZ ;  /* 0x000000024f4f7824 */ /* 0x000fe400078e00ff */
[----:B------:R-:W-:Y:S02]  /*1de0*/  IMAD.SHL.U32 R81, R81, 0x2, RZ ;  /* 0x0000000251517824 */ /* 0x000fe400078e00ff */
[----:B------:R-:W-:-:S02]  /*1df0*/  IMAD.SHL.U32 R86, R86, 0x2, RZ ;  /* 0x0000000256567824 */ /* 0x000fc400078e00ff */
[----:B------:R-:W-:Y:S01]  /*1e00*/  IMAD.SHL.U32 R85, R85, 0x2, RZ ;  /* 0x0000000255557824 */ /* 0x000fe200078e00ff */
[----:B------:R-:W-:Y:S06]  /*1e10*/  BAR.SYNC.DEFER_BLOCKING 0x0 ;  /* 0x0000000000007b1d */ /* 0x000fec0000010000 */
.L_x_375:
        /* <DEDUP_REMOVED lines=14> */
[C---:B------:R-:W-:Y:S03]  /*1f00*/  @!P0 LEA R4, P1, R3.reuse, c[0x0][0x2a0], 0x2 ;  /* 0x0000a80003048a11 */ /* 0x040fe600078210ff */
[----:B------:R-:W-:Y:S01]  /*1f10*/  IMAD R67, R0, c[0x0][0x2b8], R67 ;  /* 0x0000ae0000437a24 */ /* 0x000fe200078e0243 */
[----:B------:R-:W-:Y:S03]  /*1f20*/  @!P0 LEA.HI.X R5, R3, c[0x0][0x2a4], R2, 0x2, P1 ;  /* 0x0000a90003058a11 */ /* 0x000fe600008f1402 */
[C---:B------:R-:W-:Y:S01]  /*1f30*/  IMAD.WIDE.U32 R2, R67.reuse, c[0x0][0x1e0], RZ ;  /* 0x0000780043027a25 */ /* 0x040fe200078e00ff */
[----:B------:R-:W-:Y:S01]  /*1f40*/  SHF.R.S32.HI R66, RZ, 0x1f, R67 ;  /* 0x0000001fff427819 */ /* 0x000fe20000011443 */
[----:B------:R-:W2:Y:S04]  /*1f50*/  @!P0 LDG.E R88, [R4.64] ;  /* 0x0000001804588981 */ /* 0x000ea8000c1e1900 */
[----:B------:R-:W-:Y:S01]  /*1f60*/  IMAD R0, R66, c[0x0][0x1e0], RZ ;  /* 0x0000780042007a24 */ /* 0x000fe200078e02ff */
[----:B------:R-:W-:Y:S03]  /*1f70*/  BAR.SYNC.DEFER_BLOCKING 0x0 ;  /* 0x0000000000007b1d */ /* 0x000fe60000010000 */
[----:B------:R-:W-:Y:S05]  /*1f80*/  IMAD R0, R67, c[0x0][0x1e4], R0 ;  /* 0x0000790043007a24 */ /* 0x000fea00078e0200 */
[----:B------:R-:W-:Y:S02]  /*1f90*/  IADD3 R3, R3, R0, RZ ;  /* 0x0000000003037210 */ /* 0x000fe40007ffe0ff */
[----:B--2---:R-:W-:Y:S03]  /*1fa0*/  SHF.R.S32.HI R65, RZ, 0x1f, R88 ;  /* 0x0000001fff417819 */ /* 0x004fe60000011458 */
[----:B------:R-:W-:Y:S04]  /*1fb0*/  IMAD.WIDE.U32 R2, R88, c[0x0][0x1f0], R2 ;  /* 0x00007c0058027a25 */ /* 0x000fe800078e0002 */
[----:B------:R-:W-:Y:S01]  /*1fc0*/  IMAD R0, R65, c[0x0][0x1f0], RZ ;  /* 0x00007c0041007a24 */ /* 0x000fe200078e02ff */
[----:B------:R-:W-:Y:S03]  /*1fd0*/  IADD3 R2, P1, R2, UR36, RZ ;  /* 0x0000002402027c10 */ /* 0x000fe6000ff3e0ff */
[----:B------:R-:W-:Y:S01]  /*1fe0*/  IMAD R0, R88, c[0x0][0x1f4], R0 ;  /* 0x00007d0058007a24 */ /* 0x000fe200078e0200 */
[C---:B---3--:R-:W-:Y:S04]  /*1ff0*/  LEA R48, P0, R2.reuse, c[0x0][0x1c8], 0x1 ;  /* 0x0000720002307a11 */ /* 0x048fe800078008ff */
[----:B------:R-:W-:Y:S04]  /*2000*/  IADD3.X R3, R3, UR31, R0, P1, !PT ;  /* 0x0000001f03037c10 */ /* 0x000fe80008ffe400 */
[----:B------:R-:W-:Y:S01]  /*2010*/  LEA.HI.X R2, R2, c[0x0][0x1cc], R3, 0x1, P0 ;  /* 0x0000730002027a11 */ /* 0x000fe200000f0c03 */
[----:B-1----:R-:W-:-:S05]  /*2020*/  @!P6 BRA `(.L_x_358) ;  /* 0x000026000000e947 */ /* 0x002fca0003800000 */
[C---:B------:R-:W-:Y:S01]  /*2030*/  IMAD R13, R99.reuse, UR7, RZ ;  /* 0x00000007630d7c24 */ /* 0x040fe2000f8e02ff */
[----:B------:R-:W-:Y:S01]  /*2040*/  ISETP.NE.AND P0, PT, RZ, UR4, PT ;  /* 0x00000004ff007c0c */ /* 0x000fe2000bf05270 */
[C---:B------:R-:W-:Y:S01]  /*2050*/  IMAD R3, R99.reuse, UR27, RZ ;  /* 0x0000001b63037c24 */ /* 0x040fe2000f8e02ff */
[----:B------:R-:W-:Y:S01]  /*2060*/  SHF.R.S32.HI R0, RZ, 0x1f, R99 ;  /* 0x0000001fff007819 */ /* 0x000fe20000011463 */
[C---:B------:R-:W-:Y:S01]  /*2070*/  IMAD.WIDE.U32 R4, R99.reuse, UR6, RZ ;  /* 0x0000000663047c25 */ /* 0x040fe2000f8e00ff */
        /* <DEDUP_REMOVED lines=47> */
.L_x_361:
[----:B------:R-:W-:Y:S05]  /*2370*/  BSYNC B0 ;  /* 0x0000000000007941 */ /* 0x000fea0003800000 */
.L_x_360:
[----:B------:R2:W3:Y:S04]  /*2380*/  SHFL.IDX PT, R53, R2, RZ, 0x181f ;  /* 0x00181fff02357589 */ /* 0x0004e800000e0000 */
[----:B------:R-:W4:Y:S01]  /*2390*/  SHFL.IDX PT, R48, R48, RZ, 0x181f ;  /* 0x00181fff30307589 */ /* 0x000f2200000e0000 */
[----:B------:R-:W-:-:S05]  /*23a0*/  @P2 BRA `(.L_x_362) ;  /* 0x0000243000002947 */ /* 0x000fca0003800000 */
[----:B------:R-:W-:Y:S01]  /*23b0*/  ISETP.GE.AND P0, PT, R16, c[0x0][0x1d4], PT ;  /* 0x0000750010007a0c */ /* 0x000fe20003f06270 */
[----:B-----5:R-:W-:Y:S01]  /*23c0*/  IMAD.MOV.U32 R13, RZ, RZ, R44 ;  /* 0x000000ffff0d7224 */ /* 0x020fe200078e002c */
[----:B------:R-:W-:Y:S01]  /*23d0*/  MOV R8, R45 ;  /* 0x0000002d00087202 */ /* 0x000fe20000000f00 */
[----:B------:R-:W-:Y:S01]  /*23e0*/  IMAD.MOV.U32 R0, RZ, RZ, R19 ;  /* 0x000000ffff007224 */ /* 0x000fe200078e0013 */
[----:B--2---:R-:W-:Y:S01]  /*23f0*/  MOV R2, R18 ;  /* 0x0000001200027202 */ /* 0x004fe20000000f00 */
[----:B-1----:R-:W-:Y:S01]  /*2400*/  IMAD.MOV.U32 R21, RZ, RZ, R40 ;  /* 0x000000ffff157224 */ /* 0x002fe200078e0028 */
        /* <DEDUP_REMOVED lines=21> */
[C---:B----4-:R-:W-:Y:S04]  /*2560*/  LEA R58, P1, R16.reuse, R48, 0x1 ;  /* 0x00000030103a7211 */ /* 0x050fe800078208ff */
[----:B---3--:R-:W-:Y:S01]  /*2570*/  LEA.HI.X R59, R16, R53, R17, 0x1, P1 ;  /* 0x00000035103b7211 */ /* 0x008fe200008f0c11 */
        /* <DEDUP_REMOVED lines=49> */
.L_x_364:
[----:B------:R-:W-:Y:S05]  /*2890*/  BSYNC B0 ;  /* 0x0000000000007941 */ /* 0x000fea0003800000 */
.L_x_363:
[----:B------:R-:W-:Y:S01]  /*28a0*/  ISETP.GE.AND P0, PT, R11, c[0x0][0x1d4], PT ;  /* 0x000075000b007a0c */ /* 0x000fe20003f06270 */
[----:B------:R-:W-:Y:S01]  /*28b0*/  @!UPT UIADD3 URZ, URZ, URZ, URZ ;  /* 0x0000003f3f3ff290 */ /* 0x000fe2000fffe03f */
[----:B------:R-:W-:Y:S11]  /*28c0*/  BSSY B0, `(.L_x_365) ;  /* 0x0000037000007945 */ /* 0x000ff60003800000 */
[----:B------:R-:W-:-:S05]  /*28d0*/  @P0 BRA `(.L_x_366) ;  /* 0x0000035000000947 */ /* 0x000fca0003800000 */
[----:B------:R-:W-:Y:S01]  /*28e0*/  ISETP.GE.AND P0, PT, R10, c[0x0][0x27c], PT ;  /* 0x00009f000a007a0c */ /* 0x000fe20003f06270 */
[----:B-1----:R-:W1:Y:S01]  /*28f0*/  LDS.128 R20, [R100+0xd080] ;  /* 0x00d0800064147984 */ /* 0x002e620000000c00 */
[C---:B----4-:R-:W-:Y:S04]  /*2900*/  LEA R54, P1, R93.reuse, R48, 0x1 ;  /* 0x000000305d367211 */ /* 0x050fe800078208ff */
[----:B---3--:R-:W-:Y:S07]  /*2910*/  LEA.HI.X R55, R93, R53, R84, 0x1, P1 ;  /* 0x000000355d377211 */ /* 0x008fee00008f0c54 */
        /* <DEDUP_REMOVED lines=49> */
.L_x_366:
[----:B------:R-:W-:Y:S05]  /*2c30*/  BSYNC B0 ;  /* 0x0000000000007941 */ /* 0x000fea0003800000 */
.L_x_365:
        /* <DEDUP_REMOVED lines=57> */
.L_x_368:
[----:B------:R-:W-:Y:S05]  /*2fd0*/  BSYNC B0 ;  /* 0x0000000000007941 */ /* 0x000fea0003800000 */
.L_x_367:
[----:B------:R-:W-:Y:S11]  /*2fe0*/  ISETP.GE.AND P0, PT, R104, c[0x0][0x1d4], PT ;  /* 0x0000750068007a0c */ /* 0x000ff60003f06270 */
[----:B------:R-:W-:Y:S02]  /*2ff0*/  @!UPT UIADD3 URZ, URZ, URZ, URZ ;  /* 0x0000003f3f3ff290 */ /* 0x000fe4000fffe03f */
[----:B------:R-:W-:-:S05]  /*3000*/  @P0 BRA `(.L_x_362) ;  /* 0x000017d000000947 */ /* 0x000fca0003800000 */
[----:B------:R-:W-:Y:S01]  /*3010*/  ISETP.GE.AND P0, PT, R9, c[0x0][0x27c], PT ;  /* 0x00009f0009007a0c */ /* 0x000fe20003f06270 */
[----:B-1----:R-:W1:Y:S01]  /*3020*/  LDS.128 R20, [R100+0xf080] ;  /* 0x00f0800064147984 */ /* 0x002e620000000c00 */
[C---:B----4-:R-:W-:Y:S04]  /*3030*/  LEA R48, P1, R91.reuse, R48, 0x1 ;  /* 0x000000305b307211 */ /* 0x050fe800078208ff */
[----:B---3--:R-:W-:Y:S07]  /*3040*/  LEA.HI.X R49, R91, R53, R82, 0x1, P1 ;  /* 0x000000355b317211 */ /* 0x008fee00008f0c52 */
        /* <DEDUP_REMOVED lines=50> */
.L_x_359:
        /* <DEDUP_REMOVED lines=17> */
[C---:B------:R-:W-:Y:S01]  /*3480*/  LEA R6, P1, R4.reuse, c[0x0][0x270], 0x1 ;  /* 0x00009c0004067a11 */ /* 0x040fe200078208ff */
[----:B------:R-:W-:Y:S01]  /*3490*/  IMAD.X R0, R3, 0x1, R72, P0 ;  /* 0x0000000103007824 */ /* 0x000fe200000e0648 */
[C---:B------:R-:W-:Y:S01]  /*34a0*/  LEA R18, P0, R5.reuse, c[0x0][0x288], 0x1 ;  /* 0x0000a20005127a11 */ /* 0x040fe200078008ff */
        /* <DEDUP_REMOVED lines=9> */
.L_x_370:
[----:B------:R-:W-:Y:S05]  /*3540*/  BSYNC B0 ;  /* 0x0000000000007941 */ /* 0x000fea0003800000 */
.L_x_369:
[----:B------:R2:W3:Y:S04]  /*3550*/  SHFL.IDX PT, R125, R2, RZ, 0x181f ;  /* 0x00181fff027d7589 */ /* 0x0004e800000e0000 */
[----:B------:R2:W4:Y:S01]  /*3560*/  SHFL.IDX PT, R124, R48, RZ, 0x181f ;  /* 0x00181fff307c7589 */ /* 0x00052200000e0000 */
[----:B------:R-:W-:-:S05]  /*3570*/  @P2 BRA `(.L_x_362) ;  /* 0x0000126000002947 */ /* 0x000fca0003800000 */
[----:B------:R-:W-:Y:S01]  /*3580*/  ISETP.GE.AND P0, PT, R16, c[0x0][0x1d4], PT ;  /* 0x0000750010007a0c */ /* 0x000fe20003f06270 */
[----:B-----5:R-:W-:Y:S01]  /*3590*/  IMAD.MOV.U32 R8, RZ, RZ, R54 ;  /* 0x000000ffff087224 */ /* 0x020fe200078e0036 */
[----:B------:R-:W-:Y:S01]  /*35a0*/  MOV R4, R26 ;  /* 0x0000001a00047202 */ /* 0x000fe20000000f00 */
[----:B-1----:R-:W-:Y:S01]  /*35b0*/  IMAD.MOV.U32 R7, RZ, RZ, R55 ;  /* 0x000000ffff077224 */ /* 0x002fe200078e0037 */
[----:B------:R-:W-:Y:S01]  /*35c0*/  MOV R0, R25 ;  /* 0x0000001900007202 */ /* 0x000fe20000000f00 */
[----:B------:R-:W-:Y:S01]  /*35d0*/  IMAD.MOV.U32 R6, RZ, RZ, R52 ;  /* 0x000000ffff067224 */ /* 0x000fe200078e0034 */
[----:B------:R-:W-:Y:S01]  /*35e0*/  IADD3 R74, -R87, c[0x0][0x1d4], RZ ;  /* 0x00007500574a7a10 */ /* 0x000fe20007ffe1ff */
[----:B------:R-:W-:Y:S01]  /*35f0*/  IMAD.MOV.U32 R5, RZ, RZ, R53 ;  /* 0x000000ffff057224 */ /* 0x000fe200078e0035 */
[----:B------:R-:W-:Y:S01]  /*3600*/  PRMT R60, R7, 0x5410, R8 ;  /* 0x00005410073c7816 */ /* 0x000fe20000000008 */
[----:B------:R-:W-:Y:S01]  /*3610*/  IMAD.MOV.U32 R3, RZ, RZ, R27 ;  /* 0x000000ffff037224 */ /* 0x000fe200078e001b */
[----:B------:R-:W-:Y:S01]  /*3620*/  BSSY B0, `(.L_x_371) ;  /* 0x0000084000007945 */ /* 0x000fe20003800000 */
[----:B--2---:R-:W-:Y:S01]  /*3630*/  IMAD.MOV.U32 R2, RZ, RZ, R24 ;  /* 0x000000ffff027224 */ /* 0x004fe200078e0018 */
[----:B------:R-:W-:Y:S02]  /*3640*/  PRMT R61, R6, 0x5410, R5 ;  /* 0x00005410063d7816 */ /* 0x000fe40000000005 */
[----:B------:R-:W-:Y:S02]  /*3650*/  PRMT R13, R3, 0x5410, R4 ;  /* 0x00005410030d7816 */ /* 0x000fe40000000004 */
[----:B------:R-:W-:Y:S01]  /*3660*/  PRMT R18, R2, 0x5410, R0 ;  /* 0x0000541002127816 */ /* 0x000fe20000000000 */
        /* <DEDUP_REMOVED lines=26> */
[----:B------:R-:W-:Y:S02]  /*3810*/  @!P0 SHF.R.U64 R45, R42, 0x10, R43 ;  /* 0x000000102a2d8819 */ /* 0x000fe4000000122b */
[----:B------:R-:W-:Y:S02]  /*3820*/  IADD3 R126, R126, R127, R101 ;  /* 0x0000007f7e7e7210 */ /* 0x000fe40007ffe065 */
[----:B------:R-:W-:Y:S01]  /*3830*/  MOV R47, R43 ;  /* 0x0000002b002f7202 */ /* 0x000fe20000000f00 */
[----:B------:R-:W-:Y:S01]  /*3840*/  @!P0 HADD2.F32 R45, -RZ, R45.H0_H0 ;  /* 0x2000002dff2d8230 */ /* 0x000fe20000004100 */
[----:B------:R-:W-:Y:S02]  /*3850*/  SHF.L.U32 R106, R126, 0x1, RZ ;  /* 0x000000017e6a7819 */ /* 0x000fe400000006ff */
[----:B------:R-:W-:Y:S01]  /*3860*/  @!P0 SHF.R.U32.HI R50, RZ, 0x10, R43 ;  /* 0x00000010ff328819 */ /* 0x000fe2000001162b */
[----:B------:R-:W-:Y:S01]  /*3870*/  @!P0 HADD2.F32 R43, -RZ, R44.H0_H0 ;  /* 0x2000002cff2b8230 */ /* 0x000fe20000004100 */
[--C-:B------:R-:W-:Y:S01]  /*3880*/  @!P0 SHF.R.U64 R34, R28, 0x10, R29.reuse ;  /* 0x000000101c228819 */ /* 0x100fe2000000121d */
[----:B-1----:R-:W-:Y:S01]  /*3890*/  @!P0 IMAD.MOV.U32 R37, RZ, RZ, R20 ;  /* 0x000000ffff258224 */ /* 0x002fe200078e0014 */
[----:B------:R-:W1:Y:S01]  /*38a0*/  LDS.128 R56, [R106+0xc080] ;  /* 0x00c080006a387984 */ /* 0x000e620000000c00 */
[----:B------:R-:W-:Y:S01]  /*38b0*/  IMAD.MOV.U32 R28, RZ, RZ, R30 ;  /* 0x000000ffff1c7224 */ /* 0x000fe200078e001e */
[----:B------:R-:W-:Y:S01]  /*38c0*/  @!P0 SHF.R.U32.HI R35, RZ, 0x10, R29 ;  /* 0x00000010ff238819 */ /* 0x000fe2000001161d */
[----:B------:R-:W-:Y:S01]  /*38d0*/  @!P0 HADD2.F32 R34, -RZ, R34.H0_H0 ;  /* 0x20000022ff228230 */ /* 0x000fe20000004100 */
[--C-:B------:R-:W-:Y:S01]  /*38e0*/  @!P0 SHF.R.U64 R29, R30, 0x10, R31.reuse ;  /* 0x000000101e1d8819 */ /* 0x100fe2000000121f */
[----:B------:R-:W-:Y:S01]  /*38f0*/  @!P0 HADD2.F32 R50, -RZ, R50.H0_H0 ;  /* 0x20000032ff328230 */ /* 0x000fe20000004100 */
[----:B------:R-:W-:Y:S01]  /*3900*/  @!P0 SHF.R.U32.HI R30, RZ, 0x10, R31 ;  /* 0x00000010ff1e8819 */ /* 0x000fe2000001161f */
[--C-:B------:R-:W-:Y:S02]  /*3910*/  @!P0 HADD2.F32 R31, -RZ, R37.reuse.H0_H0 ;  /* 0x20000025ff1f8230 */ /* 0x100fe40000004100 */
[----:B------:R-:W-:Y:S02]  /*3920*/  @!P0 HADD2.F32 R33, -RZ, R37.H1_H1 ;  /* 0x30000025ff218230 */ /* 0x000fe40000004100 */
[----:B------:R-:W-:Y:S01]  /*3930*/  @!P0 HADD2.F32 R29, -RZ, R29.H0_H0 ;  /* 0x2000001dff1d8230 */ /* 0x000fe20000004100 */
[----:B------:R-:W-:Y:S01]  /*3940*/  @!P0 FMUL.FTZ R0, R31, R36 ;  /* 0x000000241f008220 */ /* 0x000fe20000410000 */
[----:B------:R-:W-:Y:S01]  /*3950*/  @!P0 HADD2.F32 R30, -RZ, R30.H0_H0 ;  /* 0x2000001eff1e8230 */ /* 0x000fe20000004100 */
[----:B------:R-:W-:Y:S02]  /*3960*/  @!P0 FMUL.FTZ R2, R33, R34 ;  /* 0x0000002221028220 */ /* 0x000fe40000410000 */
        /* <DEDUP_REMOVED lines=42> */
[----:B------:R-:W-:Y:S01]  /*3c10*/  @!P0 HADD2.F32 R47, -RZ, R49.H1_H1 ;  /* 0x30000031ff2f8230 */ /* 0x000fe20000004100 */
[----:B------:R-:W-:Y:S01]  /*3c20*/  @!P0 FMUL.FTZ R132, R46, R28 ;  /* 0x0000001c2e848220 */ /* 0x000fe20000410000 */
[----:B------:R-:W-:Y:S01]  /*3c30*/  @!P0 HADD2.F32 R32, -RZ, R33.H0_H0 ;  /* 0x20000021ff208230 */ /* 0x000fe20000004100 */
[----:B------:R-:W-:Y:S01]  /*3c40*/  @!P0 F2FP.PACK_AB R126, R129, R126 ;  /* 0x0000007e817e823e */ /* 0x000fe200000000ff */
[--C-:B------:R-:W-:Y:S01]  /*3c50*/  @!P0 HADD2.F32 R29, -RZ, R19.reuse.H0_H0 ;  /* 0x20000013ff1d8230 */ /* 0x100fe20000004100 */
[----:B------:R-:W-:Y:S01]  /*3c60*/  @!P0 FMUL.FTZ R130, R47, R30 ;  /* 0x0000001e2f828220 */ /* 0x000fe20000410000 */
[----:B------:R-:W-:Y:S01]  /*3c70*/  @!P0 HADD2.F32 R19, -RZ, R19.H1_H1 ;  /* 0x30000013ff138230 */ /* 0x000fe20000004100 */
[----:B------:R-:W-:Y:S01]  /*3c80*/  @!P0 FMUL.FTZ R5, R32, R31 ;  /* 0x0000001f20058220 */ /* 0x000fe20000410000 */
[----:B------:R-:W-:Y:S01]  /*3c90*/  @!P0 F2FP.PACK_AB R129, R127, R106 ;  /* 0x0000006a7f81823e */ /* 0x000fe200000000ff */
[----:B------:R-:W-:Y:S01]  /*3ca0*/  @!P0 FFMA.FTZ R132, R29, R48, -R132 ;  /* 0x000000301d848223 */ /* 0x000fe20000010884 */
[----:B------:R-:W-:Y:S01]  /*3cb0*/  @!P0 MOV R21, R126 ;  /* 0x0000007e00158202 */ /* 0x000fe20000000f00 */
[----:B------:R-:W-:Y:S01]  /*3cc0*/  @!P0 FFMA.FTZ R130, R19, R50, -R130 ;  /* 0x0000003213828223 */ /* 0x000fe20000010882 */
[----:B------:R-:W-:Y:S01]  /*3cd0*/  @!P0 F2FP.PACK_AB R106, R2, R0 ;  /* 0x00000000026a823e */ /* 0x000fe200000000ff */
[-C--:B------:R-:W-:Y:S02]  /*3ce0*/  @!P0 FFMA.FTZ R128, R32, R43.reuse, -R128 ;  /* 0x0000002b20808223 */ /* 0x080fe40000010880 */
[----:B------:R-:W-:Y:S01]  /*3cf0*/  @!P0 FFMA.FTZ R5, R42, R43, R5 ;  /* 0x0000002b2a058223 */ /* 0x000fe20000010005 */
[----:B------:R-:W-:Y:S01]  /*3d00*/  @!P0 F2FP.PACK_AB R127, R130, R132 ;  /* 0x00000084827f823e */ /* 0x000fe200000000ff */
[----:B------:R-:W-:Y:S01]  /*3d10*/  @!P0 FMUL.FTZ R7, R29, R28 ;  /* 0x0000001c1d078220 */ /* 0x000fe20000410000 */
[----:B------:R-:W-:Y:S01]  /*3d20*/  @!P0 F2FP.PACK_AB R128, R131, R128 ;  /* 0x000000808380823e */ /* 0x000fe200000000ff */
[----:B------:R-:W-:Y:S01]  /*3d30*/  @!P0 FFMA.FTZ R6, R44, R45, R6 ;  /* 0x0000002d2c068223 */ /* 0x000fe20000010006 */
[----:B----4-:R-:W-:Y:S01]  /*3d40*/  IADD3 R130, P2, R124, R79, RZ ;  /* 0x0000004f7c827210 */ /* 0x010fe20007f5e0ff */
[----:B------:R-:W-:Y:S01]  /*3d50*/  @!P0 FMUL.FTZ R8, R19, R30 ;  /* 0x0000001e13088220 */ /* 0x000fe20000410000 */
[----:B------:R-:W-:Y:S01]  /*3d60*/  @!P0 MOV R22, R128 ;  /* 0x0000008000168202 */ /* 0x000fe20000000f00 */
[----:B------:R-:W-:Y:S01]  /*3d70*/  @!P0 FFMA.FTZ R7, R46, R48, R7 ;  /* 0x000000302e078223 */ /* 0x000fe20000010007 */
[----:B---3--:R-:W-:Y:S01]  /*3d80*/  IADD3.X R131, R125, R78, RZ, P2, !PT ;  /* 0x0000004e7d837210 */ /* 0x008fe200017fe4ff */
[----:B------:R-:W-:Y:S01]  /*3d90*/  @!P0 FFMA.FTZ R8, R47, R50, R8 ;  /* 0x000000322f088223 */ /* 0x000fe20000010008 */
[----:B------:R-:W-:Y:S01]  /*3da0*/  @!P0 F2FP.PACK_AB R126, R6, R5 ;  /* 0x00000005067e823e */ /* 0x000fe200000000ff */
[----:B------:R-:W-:Y:S01]  /*3db0*/  @!P0 IMAD.MOV.U32 R20, RZ, RZ, R129 ;  /* 0x000000ffff148224 */ /* 0x000fe200078e0081 */
[----:B------:R-:W-:Y:S01]  /*3dc0*/  @!P0 MOV R56, R106 ;  /* 0x0000006a00388202 */ /* 0x000fe20000000f00 */
[----:B------:R-:W-:Y:S01]  /*3dd0*/  @!P0 IMAD.MOV.U32 R23, RZ, RZ, R127 ;  /* 0x000000ffff178224 */ /* 0x000fe200078e007f */
[----:B------:R-:W-:Y:S01]  /*3de0*/  @!P0 F2FP.PACK_AB R127, R4, R3 ;  /* 0x00000003047f823e */ /* 0x000fe200000000ff */
[----:B------:R-:W-:Y:S01]  /*3df0*/  @!P1 IMAD.WIDE R132, R51, 0x2, R124 ;  /* 0x0000000233849825 */ /* 0x000fe200078e027c */
[----:B------:R-:W-:Y:S02]  /*3e00*/  @!P0 F2FP.PACK_AB R129, R8, R7 ;  /* 0x000000070881823e */ /* 0x000fe400000000ff */
[----:B------:R1:W-:Y:S01]  /*3e10*/  ST.E.128 [R130.64], R20 ;  /* 0x0000001482007985 */ /* 0x0003e2000c101d18 */
[----:B------:R-:W-:Y:S01]  /*3e20*/  @!P0 IMAD.MOV.U32 R57, RZ, RZ, R127 ;  /* 0x000000ffff398224 */ /* 0x000fe200078e007f */
[----:B------:R-:W-:Y:S02]  /*3e30*/  @!P0 MOV R58, R126 ;  /* 0x0000007e003a8202 */ /* 0x000fe40000000f00 */
[----:B------:R-:W-:Y:S05]  /*3e40*/  @!P0 MOV R59, R129 ;  /* 0x00000081003b8202 */ /* 0x000fea0000000f00 */
[----:B------:R1:W-:Y:S02]  /*3e50*/  @!P1 ST.E.128 [R132.64], R56 ;  /* 0x0000003884009985 */ /* 0x0003e4000c101d18 */
.L_x_372:
[----:B------:R-:W-:Y:S05]  /*3e60*/  BSYNC B0 ;  /* 0x0000000000007941 */ /* 0x000fea0003800000 */
.L_x_371:
[----:B------:R-:W-:Y:S11]  /*3e70*/  ISETP.GE.AND P0, PT, R11, c[0x0][0x1d4], PT ;  /* 0x000075000b007a0c */ /* 0x000ff60003f06270 */
[----:B------:R-:W-:Y:S02]  /*3e80*/  @!UPT UIADD3 URZ, URZ, URZ, URZ ;  /* 0x0000003f3f3ff290 */ /* 0x000fe4000fffe03f */
[----:B------:R-:W-:-:S05]  /*3e90*/  @P0 BRA `(.L_x_362) ;  /* 0x0000094000000947 */ /* 0x000fca0003800000 */
[----:B-1----:R-:W-:Y:S01]  /*3ea0*/  SEL R57, R87, R74, !P4 ;  /* 0x0000004a57397207 */ /* 0x002fe20006000000 */
[----:B------:R-:W1:Y:S01]  /*3eb0*/  LDS.128 R20, [R85+0xc080] ;  /* 0x00c0800055147984 */ /* 0x000e620000000c00 */
[----:B------:R-:W-:Y:S02]  /*3ec0*/  ISETP.GE.AND P0, PT, R11, c[0x0][0x27c], PT ;  /* 0x00009f000b007a0c */ /* 0x000fe40003f06270 */
[----:B------:R-:W-:Y:S02]  /*3ed0*/  SHF.R.S32.HI R46, RZ, 0x1f, R57 ;  /* 0x0000001fff2e7819 */ /* 0x000fe40000011439 */
[----:B----4-:R-:W-:Y:S02]  /*3ee0*/  IADD3 R130, P1, R124, R81, RZ ;  /* 0x000000517c827210 */ /* 0x010fe40007f3e0ff */
[----:B------:R-:W-:Y:S03]  /*3ef0*/  LEA.HI R46, R46, R57, RZ, 0x4 ;  /* 0x000000392e2e7211 */ /* 0x000fe600078f20ff */
[----:B---3--:R-:W-:Y:S01]  /*3f00*/  IMAD.X R131, R125, 0x1, R80, P1 ;  /* 0x000000017d837824 */ /* 0x008fe200008e0650 */
        /* <DEDUP_REMOVED lines=114> */
.L_x_358:
[----:B------:R1:W2:Y:S01]  /*4630*/  SHFL.IDX PT, R3, R2, RZ, 0x181f ;  /* 0x00181fff02037589 */ /* 0x0002a200000e0000 */
[----:B------:R-:W-:Y:S03]  /*4640*/  IADD3 R64, -R68, UR18, RZ ;  /* 0x0000001244407c10 */ /* 0x000fe6000fffe1ff */
[----:B------:R-:W3:Y:S01]  /*4650*/  SHFL.IDX PT, R48, R48, RZ, 0x181f ;  /* 0x00181fff30307589 */ /* 0x000ee200000e0000 */
[----:B------:R-:W-:Y:S04]  /*4660*/  IMNMX R64, R64, 0x20, PT ;  /* 0x0000002040407817 */ /* 0x000fe80003800200 */
[----:B------:R-:W-:Y:S11]  /*4670*/  ISETP.GT.AND P0, PT, R64, R107, PT ;  /* 0x0000006b4000720c */ /* 0x000ff60003f04270 */
[----:B------:R-:W-:Y:S02]  /*4680*/  @!UPT UIADD3 URZ, URZ, URZ, URZ ;  /* 0x0000003f3f3ff290 */ /* 0x000fe4000fffe03f */
[----:B------:R-:W-:-:S05]  /*4690*/  @!P0 BRA `(.L_x_362) ;  /* 0x0000014000008947 */ /* 0x000fca0003800000 */
[C---:B------:R-:W-:Y:S02]  /*46a0*/  ISETP.GE.AND P0, PT, R16.reuse, c[0x0][0x1d4], PT ;  /* 0x0000750010007a0c */ /* 0x040fe40003f06270 */
[----:B------:R-:W-:Y:S11]  /*46b0*/  ISETP.GE.AND P2, PT, R11, c[0x0][0x1d4], PT ;  /* 0x000075000b007a0c */ /* 0x000ff60003f46270 */
[----:B------:R-:W4:Y:S01]  /*46c0*/  @!P0 LDS.128 R4, [R100+0xc080] ;  /* 0x00c0800064048984 */ /* 0x000f220000000c00 */
[CC--:B---3--:R-:W-:Y:S04]  /*46d0*/  @!P0 LEA R30, P1, R16.reuse, R48.reuse, 0x1 ;  /* 0x00000030101e8211 */ /* 0x0c8fe800078208ff */
[-C--:B--2---:R-:W-:Y:S02]  /*46e0*/  @!P0 LEA.HI.X R31, R16, R3.reuse, R17, 0x1, P1 ;  /* 0x00000003101f8211 */ /* 0x084fe400008f0c11 */
[----:B------:R-:W-:Y:S03]  /*46f0*/  ISETP.GE.AND P1, PT, R105, c[0x0][0x1d4], PT ;  /* 0x0000750069007a0c */ /* 0x000fe60003f26270 */
[----:B----4-:R-:W-:Y:S01]  /*4700*/  @!P0 ST.E.128 [R30.64], R4 ;  /* 0x000000041e008985 */ /* 0x010fe2000c101d18 */
[CC--:B------:R-:W-:Y:S03]  /*4710*/  @!P2 LEA R28, P0, R93.reuse, R48.reuse, 0x1 ;  /* 0x000000305d1ca211 */ /* 0x0c0fe600078008ff */
[----:B------:R-:W2:Y:S01]  /*4720*/  @!P2 LDS.128 R24, [R100+0xd080] ;  /* 0x00d080006418a984 */ /* 0x000ea20000000c00 */
[-C--:B------:R-:W-:Y:S02]  /*4730*/  @!P2 LEA.HI.X R29, R93, R3.reuse, R84, 0x1, P0 ;  /* 0x000000035d1da211 */ /* 0x080fe400000f0c54 */
[----:B------:R-:W-:Y:S03]  /*4740*/  ISETP.GE.AND P0, PT, R104, c[0x0][0x1d4], PT ;  /* 0x0000750068007a0c */ /* 0x000fe60003f06270 */
[----:B--2---:R-:W-:Y:S01]  /*4750*/  @!P2 ST.E.128 [R28.64], R24 ;  /* 0x000000181c00a985 */ /* 0x004fe2000c101d18 */
[CC--:B------:R-:W-:Y:S03]  /*4760*/  @!P1 LEA R18, P2, R92.reuse, R48.reuse, 0x1 ;  /* 0x000000305c129211 */ /* 0x0c0fe600078408ff */
[----:B------:R-:W2:Y:S01]  /*4770*/  @!P1 LDS.128 R20, [R100+0xe080] ;  /* 0x00e0800064149984 */ /* 0x000ea20000000c00 */
[-C--:B------:R-:W-:Y:S05]  /*4780*/  @!P1 LEA.HI.X R19, R92, R3.reuse, R83, 0x1, P2 ;  /* 0x000000035c139211 */ /* 0x080fea00010f0c53 */
[----:B--2---:R-:W-:Y:S01]  /*4790*/  @!P1 ST.E.128 [R18.64], R20 ;  /* 0x0000001412009985 */ /* 0x004fe2000c101d18 */
[C---:B------:R-:W-:Y:S03]  /*47a0*/  @!P0 LEA R48, P1, R91.reuse, R48, 0x1 ;  /* 0x000000305b308211 */ /* 0x040fe600078208ff */
[----:B------:R-:W2:Y:S01]  /*47b0*/  @!P0 LDS.128 R4, [R100+0xf080] ;  /* 0x00f0800064048984 */ /* 0x000ea20000000c00 */
[----:B------:R-:W-:Y:S05]  /*47c0*/  @!P0 LEA.HI.X R49, R91, R3, R82, 0x1, P1 ;  /* 0x000000035b318211 */ /* 0x000fea00008f0c52 */
[----:B--2---:R2:W-:Y:S04]  /*47d0*/  @!P0 ST.E.128 [R48.64], R4 ;  /* 0x0000000430008985 */ /* 0x0045e8000c101d18 */
.L_x_362:
[----:B------:R-:W-:Y:S05]  /*47e0*/  BSYNC B1 ;  /* 0x0000000000017941 */ /* 0x000fea0003800000 */
.L_x_357:
[----:B------:R-:W-:Y:S01]  /*47f0*/  IMAD.IADD R68, R77, 0x1, -R68 ;  /* 0x000000014d447824 */ /* 0x000fe200078e0a44 */
[----:B------:R-:W-:Y:S04]  /*4800*/  BSSY B0, `(.L_x_373) ;  /* 0x000003c000007945 */ /* 0x000fe80003800000 */
[----:B------:R-:W-:Y:S11]  /*4810*/  ISETP.GE.AND P0, PT, R68, 0x1, PT ;  /* 0x000000014400780c */ /* 0x000ff60003f06270 */
[----:B------:R-:W-:Y:S02]  /*4820*/  @!UPT UIADD3 URZ, URZ, URZ, URZ ;  /* 0x0000003f3f3ff290 */ /* 0x000fe4000fffe03f */
[----:B--2---:R-:W-:Y:S01]  /*4830*/  @P0 IMAD.WIDE R4, R99, 0x20, R120 ;  /* 0x0000002063040825 */ /* 0x004fe200078e0278 */
[----:B------:R-:W-:Y:S03]  /*4840*/  @P0 ISETP.NE.U32.AND P2, PT, R98, RZ, PT ;  /* 0x000000ff6200020c */ /* 0x000fe60003f45070 */
[----:B------:R-:W-:Y:S02]  /*4850*/  @P0 IMAD.MOV.U32 R74, RZ, RZ, R116 ;  /* 0x000000ffff4a0224 */ /* 0x000fe400078e0074 */
[----:B------:R-:W-:Y:S02]  /*4860*/  @P0 IMAD R0, R5, c[0x0][0x258], RZ ;  /* 0x0000960005000a24 */ /* 0x000fe400078e02ff */
[C---:B-1----:R-:W-:Y:S04]  /*4870*/  @P0 IMAD.WIDE.U32 R2, R4.reuse, c[0x0][0x258], R74 ;  /* 0x0000960004020a25 */ /* 0x042fe800078e004a */
[----:B------:R-:W-:Y:S01]  /*4880*/  @P0 IMAD R0, R4, c[0x0][0x25c], R0 ;  /* 0x0000970004000a24 */ /* 0x000fe200078e0200 */
[C---:B------:R-:W-:Y:S04]  /*4890*/  @P0 LEA R6, P1, R2.reuse, c[0x0][0x250], 0x1 ;  /* 0x0000940002060a11 */ /* 0x040fe800078208ff */
[----:B------:R-:W-:Y:S04]  /*48a0*/  @P0 IADD3 R0, R3, R0, RZ ;  /* 0x0000000003000210 */ /* 0x000fe80007ffe0ff */
[----:B------:R-:W-:Y:S01]  /*48b0*/  @P0 LEA.HI.X R7, R2, c[0x0][0x254], R0, 0x1, P1 ;  /* 0x0000950002070a11 */ /* 0x000fe200008f0c00 */
[----:B------:R-:W-:Y:S01]  /*48c0*/  IMAD R0, R66, c[0x0][0x208], RZ ;  /* 0x0000820042007a24 */ /* 0x000fe200078e02ff */
[----:B------:R-:W-:Y:S01]  /*48d0*/  @P0 ISETP.NE.U32.AND P1, PT, R97, RZ, PT ;  /* 0x000000ff6100020c */ /* 0x000fe20003f25070 */
[C---:B------:R-:W-:Y:S02]  /*48e0*/  IMAD.WIDE.U32 R2, R67.reuse, c[0x0][0x208], RZ ;  /* 0x0000820043027a25 */ /* 0x040fe400078e00ff */
        /* <DEDUP_REMOVED lines=10> */
[C---:B-----5:R-:W-:Y:S02]  /*4990*/  IMAD.WIDE.U32 R18, R88.reuse, c[0x0][0x218], R2 ;  /* 0x0000860058127a25 */ /* 0x060fe400078e0002 */
[----:B------:R1:W-:Y:S02]  /*49a0*/  @P0 LDGSTS.E.BYPASS.LTC128B.128 [R100+0xa080], [R6.64+0x100], P2 ;  /* 0x0a08010006640fae */ /* 0x0003e40009101d58 */
[----:B------:R-:W-:Y:S08]  /*49b0*/  IMAD R0, R88, c[0x0][0x21c], R0 ;  /* 0x0000870058007a24 */ /* 0x000ff000078e0200 */
[----:B------:R1:W-:Y:S01]  /*49c0*/  @P0 LDGSTS.E.BYPASS.LTC128B.128 [R100+0xb080], [R6.64+0x180], P1 ;  /* 0x0b08018006640fae */ /* 0x0003e20008901d58 */
[----:B------:R-:W-:Y:S03]  /*49d0*/  IADD3 R3, P0, R18, UR34, RZ ;  /* 0x0000002212037c10 */ /* 0x000fe6000ff1e0ff */
[----:B------:R-:W0:Y:S01]  /*49e0*/  LDGDEPBAR ;  /* 0x00000000000079af */ /* 0x000e220000000000 */
[----:B------:R-:W-:Y:S02]  /*49f0*/  IADD3.X R0, R19, UR26, R0, P0, !PT ;  /* 0x0000001a13007c10 */ /* 0x000fe400087fe400 */
[C---:B------:R-:W-:Y:S04]  /*4a00*/  LEA R2, P0, R3.reuse, c[0x0][0x1f8], 0x1 ;  /* 0x00007e0003027a11 */ /* 0x040fe800078008ff */
[----:B------:R-:W-:Y:S02]  /*4a10*/  LEA.HI.X R4, R3, c[0x0][0x1fc], R0, 0x1, P0 ;  /* 0x00007f0003047a11 */ /* 0x000fe400000f0c00 */
[----:B------:R1:W2:Y:S01]  /*4a20*/  SHFL.IDX PT, R0, R2, RZ, 0x181f ;  /* 0x00181fff02007589 */ /* 0x0002a200000e0000 */
[----:B------:R-:W-:Y:S03]  /*4a30*/  ISETP.GT.AND P0, PT, R64, R107, PT ;  /* 0x0000006b4000720c */ /* 0x000fe60003f04270 */
[----:B------:R1:W4:Y:S01]  /*4a40*/  SHFL.IDX PT, R3, R4, RZ, 0x181f ;  /* 0x00181fff04037589 */ /* 0x00032200000e0000 */
[----:B------:R-:W-:Y:S04]  /*4a50*/  DEPBAR.LE SB0, 0x0 ;  /* 0x000080000000791a */ /* 0x000fe80000000000 */
[----:B------:R-:W-:Y:S06]  /*4a60*/  BAR.SYNC.DEFER_BLOCKING 0x0 ;  /* 0x0000000000007b1d */ /* 0x000fec0000010000 */
[----:B------:R-:W-:-:S05]  /*4a70*/  @!P0 BRA `(.L_x_374) ;  /* 0x0000014000008947 */ /* 0x000fca0003800000 */
[C---:B--2---:R-:W-:Y:S02]  /*4a80*/  ISETP.GE.AND P0, PT, R16.reuse, c[0x0][0x1d4], PT ;  /* 0x0000750010007a0c */ /* 0x044fe40003f06270 */
[----:B------:R-:W-:Y:S11]  /*4a90*/  ISETP.GE.AND P2, PT, R11, c[0x0][0x1d4], PT ;  /* 0x000075000b007a0c */ /* 0x000ff60003f46270 */
[----:B-1----:R-:W1:Y:S01]  /*4aa0*/  @!P0 LDS.128 R4, [R100+0x8080] ;  /* 0x0080800064048984 */ /* 0x002e620000000c00 */
[CC--:B------:R-:W-:Y:S04]  /*4ab0*/  @!P0 LEA R30, P1, R16.reuse, R0.reuse, 0x1 ;  /* 0x00000000101e8211 */ /* 0x0c0fe800078208ff */
[-C--:B----4-:R-:W-:Y:S02]  /*4ac0*/  @!P0 LEA.HI.X R31, R16, R3.reuse, R17, 0x1, P1 ;  /* 0x00000003101f8211 */ /* 0x090fe400008f0c11 */
[----:B------:R-:W-:Y:S03]  /*4ad0*/  ISETP.GE.AND P1, PT, R105, c[0x0][0x1d4], PT ;  /* 0x0000750069007a0c */ /* 0x000fe60003f26270 */
[----:B-1----:R-:W-:Y:S01]  /*4ae0*/  @!P0 ST.E.128 [R30.64], R4 ;  /* 0x000000041e008985 */ /* 0x002fe2000c101d18 */
[CC--:B------:R-:W-:Y:S03]  /*4af0*/  @!P2 LEA R28, P0, R93.reuse, R0.reuse, 0x1 ;  /* 0x000000005d1ca211 */ /* 0x0c0fe600078008ff */
[----:B------:R-:W1:Y:S01]  /*4b00*/  @!P2 LDS.128 R24, [R100+0x9080] ;  /* 0x009080006418a984 */ /* 0x000e620000000c00 */
[-C--:B------:R-:W-:Y:S02]  /*4b10*/  @!P2 LEA.HI.X R29, R93, R3.reuse, R84, 0x1, P0 ;  /* 0x000000035d1da211 */ /* 0x080fe400000f0c54 */
[----:B------:R-:W-:Y:S03]  /*4b20*/  ISETP.GE.AND P0, PT, R104, c[0x0][0x1d4], PT ;  /* 0x0000750068007a0c */ /* 0x000fe60003f06270 */
[----:B-1----:R-:W-:Y:S01]  /*4b30*/  @!P2 ST.E.128 [R28.64], R24 ;  /* 0x000000181c00a985 */ /* 0x002fe2000c101d18 */
[CC--:B------:R-:W-:Y:S03]  /*4b40*/  @!P1 LEA R18, P2, R92.reuse, R0.reuse, 0x1 ;  /* 0x000000005c129211 */ /* 0x0c0fe600078408ff */
[----:B------:R-:W1:Y:S01]  /*4b50*/  @!P1 LDS.128 R20, [R100+0xa080] ;  /* 0x00a0800064149984 */ /* 0x000e620000000c00 */
[-C--:B------:R-:W-:Y:S05]  /*4b60*/  @!P1 LEA.HI.X R19, R92, R3.reuse, R83, 0x1, P2 ;  /* 0x000000035c139211 */ /* 0x080fea00010f0c53 */
[----:B-1----:R-:W-:Y:S01]  /*4b70*/  @!P1 ST.E.128 [R18.64], R20 ;  /* 0x0000001412009985 */ /* 0x002fe2000c101d18 */
[C---:B------:R-:W-:Y:S03]  /*4b80*/  @!P0 LEA R2, P1, R91.reuse, R0, 0x1 ;  /* 0x000000005b028211 */ /* 0x040fe600078208ff */
[----:B------:R-:W1:Y:S01]  /*4b90*/  @!P0 LDS.128 R4, [R100+0xb080] ;  /* 0x00b0800064048984 */ /* 0x000e620000000c00 */
[----:B------:R-:W-:Y:S05]  /*4ba0*/  @!P0 LEA.HI.X R3, R91, R3, R82, 0x1, P1 ;  /* 0x000000035b038211 */ /* 0x000fea00008f0c52 */
[----:B-1----:R1:W-:Y:S04]  /*4bb0*/  @!P0 ST.E.128 [R2.64], R4 ;  /* 0x0000000402008985 */ /* 0x0023e8000c101d18 */
.L_x_374:
[----:B--2---:R-:W-:Y:S05]  /*4bc0*/  BSYNC B0 ;  /* 0x0000000000007941 */ /* 0x004fea0003800000 */
.L_x_373:
[C---:B------:R-:W-:Y:S02]  /*4bd0*/  ISETP.GT.AND P0, PT, R99.reuse, R76, PT ;  /* 0x0000004c6300720c */ /* 0x040fe40003f04270 */
[----:B------:R-:W-:Y:S11]  /*4be0*/  IADD3 R99, R99, -0x1, RZ ;  /* 0xffffffff63637810 */ /* 0x000ff60007ffe0ff */
[----:B-1--4-:R-:W-:Y:S01]  /*4bf0*/  @P0 SHF.R.S32.HI R3, RZ, 0x1f, R99 ;  /* 0x0000001fff030819 */ /* 0x012fe20000011463 */
        /* <DEDUP_REMOVED lines=22> */
.L_x_354:
[----:B------:R-:W-:Y:S01]  /*4d60*/  UIADD3 UR6, UR15, 0x7f, URZ ;  /* 0x0000007f0f067890 */ /* 0x000fe2000fffe03f */
[----:B------:R-:W-:Y:S01]  /*4d70*/  PLOP3.LUT P0, PT, PT, PT, UP2, 0x40, 0x0 ;  /* 0x000000000000781c */ /* 0x000fe20003f0e828 */
[----:B------:R-:W-:-:S02]  /*4d80*/  ULDC.64 UR4, c[0x0][0x2c8] ;  /* 0x0000b20000047ab9 */ /* 0x000fc40000000a00 */
[----:B------:R-:W-:Y:S02]  /*4d90*/  UIMAD.WIDE.U32 UR18, UR6, UR4, URZ ;  /* 0x00000004061272a5 */ /* 0x000fe4000f8e003f */
[----:B------:R-:W-:Y:S02]  /*4da0*/  ULDC UR7, c[0x0][0x328] ;  /* 0x0000ca0000077ab9 */ /* 0x000fe40000000800 */
[----:B------:R-:W-:-:S04]  /*4db0*/  @UP3 USHF.R.U32.HI UR6, URZ, UR5, UR19 ;  /* 0x000000053f063299 */ /* 0x000fc80008011613 */
[----:B------:R-:W-:-:S04]  /*4dc0*/  UIADD3 UR4, UR10, UR6, URZ ;  /* 0x000000060a047290 */ /* 0x000fc8000fffe03f */
[----:B------:R-:W-:Y:S01]  /*4dd0*/  UIADD3 UR7, UR4, UR7, URZ ;  /* 0x0000000704077290 */ /* 0x000fe2000fffe03f */
[----:B------:R-:W-:Y:S05]  /*4de0*/  @P0 BRA `(.L_x_376) ;  /* 0x0000013000000947 */ /* 0x000fea0003800000 */
[----:B------:R-:W-:Y:S01]  /*4df0*/  ISETP.LT.AND P0, PT, RZ, UR4, PT ;  /* 0x00000004ff007c0c */ /* 0x000fe2000bf01270 */
[----:B------:R-:W-:Y:S02]  /*4e00*/  UIADD3 UR10, UR4, -0x1, URZ ;  /* 0xffffffff040a7890 */ /* 0x000fe4000fffe03f */
        /* <DEDUP_REMOVED lines=9> */
.L_x_377:
[----:B------:R-:W-:Y:S02]  /*4ea0*/  UISETP.NE.AND UP0, UPT, UR6, 0x1, UPT ;  /* 0x000000010600788c */ /* 0x000fe4000bf05270 */
[----:B------:R-:W-:Y:S02]  /*4eb0*/  ULDC.64 UR4, c[0x0][0x330] ;  /* 0x0000cc0000047ab9 */ /* 0x000fe40000000a00 */
[----:B------:R-:W-:-:S07]  /*4ec0*/  UIMAD.WIDE.U32 UR18, UR10, UR4, URZ ;  /* 0x000000040a1272a5 */ /* 0x000fce000f8e003f */
[----:B------:R-:W-:Y:S02]  /*4ed0*/  @UP0 USHF.R.U32.HI UR10, URZ, UR5, UR19 ;  /* 0x000000053f0a0299 */ /* 0x000fe40008011613 */
.L_x_378:
[----:B------:R-:W-:Y:S02]  /*4ee0*/  ULDC UR4, c[0x0][0x32c] ;  /* 0x0000cb0000047ab9 */ /* 0x000fe40000000800 */
[----:B------:R-:W-:-:S04]  /*4ef0*/  UIMAD UR4, UR10, UR6, UR4 ;  /* 0x000000060a0472a4 */ /* 0x000fc8000f8e0204 */
[----:B------:R-:W-:-:S04]  /*4f00*/  UISETP.LT.AND UP0, UPT, UR7, UR4, UPT ;  /* 0x000000040700728c */ /* 0x000fc8000bf01270 */
[----:B------:R-:W-:-:S04]  /*4f10*/  USEL UR7, UR7, UR4, UP0 ;  /* 0x0000000407077287 */ /* 0x000fc80008000000 */
.L_x_376:
[----:B------:R-:W-:Y:S01]  /*4f20*/  UIADD3 UR6, UR7, 0x1f, URZ ;  /* 0x0000001f07067890 */ /* 0x000fe2000fffe03f */
[----:B------:R-:W-:Y:S01]  /*4f30*/  PLOP3.LUT P0, PT, PT, PT, UP2, 0x40, 0x0 ;  /* 0x000000000000781c */ /* 0x000fe20003f0e828 */
[----:B------:R-:W-:Y:S02]  /*4f40*/  ULDC.64 UR4, c[0x0][0x2c8] ;  /* 0x0000b20000047ab9 */ /* 0x000fe40000000a00 */
[----:B------:R-:W-:Y:S02]  /*4f50*/  USHF.R.S32.HI UR10, URZ, 0x1f, UR6 ;  /* 0x0000001f3f0a7899 */ /* 0x000fe40008011406 */
[----:B------:R-:W-:Y:S02]  /*4f60*/  UIMAD.WIDE.U32 UR18, UR15, UR4, URZ ;  /* 0x000000040f1272a5 */ /* 0x000fe4000f8e003f */
[----:B------:R-:W-:Y:S02]  /*4f70*/  ULEA.HI UR10, UR10, UR6, URZ, 0x5 ;  /* 0x000000060a0a7291 */ /* 0x000fe4000f8f283f */
[----:B------:R-:W-:-:S02]  /*4f80*/  ULDC UR4, c[0x0][0x324] ;  /* 0x0000c90000047ab9 */ /* 0x000fc40000000800 */
[----:B------:R-:W-:Y:S02]  /*4f90*/  UMOV UR6, UR15 ;  /* 0x0000000f00067c82 */ /* 0x000fe40008000000 */
[----:B------:R-:W-:Y:S02]  /*4fa0*/  USHF.R.S32.HI UR10, URZ, 0x5, UR10 ;  /* 0x000000053f0a7899 */ /* 0x000fe4000801140a */
[----:B------:R-:W-:Y:S02]  /*4fb0*/  @UP3 USHF.R.U32.HI UR6, URZ, UR5, UR19 ;  /* 0x000000053f063299 */ /* 0x000fe40008011613 */
[----:B------:R-:W-:Y:S02]  /*4fc0*/  UISETP.LT.AND UP0, UPT, UR10, UR8, UPT ;  /* 0x000000080a00728c */ /* 0x000fe4000bf01270 */
[----:B------:R-:W-:Y:S02]  /*4fd0*/  UIADD3 UR5, UR9, UR6, URZ ;  /* 0x0000000609057290 */ /* 0x000fe4000fffe03f */
[----:B------:R-:W-:-:S02]  /*4fe0*/  USEL UR10, UR10, UR8, UP0 ;  /* 0x000000080a0a7287 */ /* 0x000fc40008000000 */
[----:B------:R-:W-:Y:S01]  /*4ff0*/  UIADD3 UR6, UR5, -UR4, URZ ;  /* 0x8000000405067290 */ /* 0x000fe2000fffe03f */
        /* <DEDUP_REMOVED lines=13> */
.L_x_380:
[----:B------:R-:W-:Y:S02]  /*50d0*/  ULDC UR4, c[0x0][0x32c] ;  /* 0x0000cb0000047ab9 */ /* 0x000fe40000000800 */
[----:B------:R-:W-:-:S03]  /*50e0*/  UISETP.NE.AND UP0, UPT, UR4, 0x1, UPT ;  /* 0x000000010400788c */ /* 0x000fc6000bf05270 */
[----:B------:R-:W-:Y:S02]  /*50f0*/  ULDC.64 UR4, c[0x0][0x330] ;  /* 0x0000cc0000047ab9 */ /* 0x000fe40000000a00 */
[----:B------:R-:W-:-:S06]  /*5100*/  UIMAD.WIDE.U32 UR18, UR7, UR4, URZ ;  /* 0x00000004071272a5 */ /* 0x000fcc000f8e003f */
[----:B------:R-:W-:Y:S02]  /*5110*/  @UP0 USHF.R.U32.HI UR7, URZ, UR5, UR19 ;  /* 0x000000053f070299 */ /* 0x000fe40008011613 */
.L_x_381:
[----:B------:R-:W-:Y:S02]  /*5120*/  ULDC UR4, c[0x0][0x32c] ;  /* 0x0000cb0000047ab9 */ /* 0x000fe40000000800 */
[----:B------:R-:W-:-:S04]  /*5130*/  UIMAD UR4, UR7, UR4, URZ ;  /* 0x00000004070472a4 */ /* 0x000fc8000f8e023f */
[----:B------:R-:W-:-:S04]  /*5140*/  UISETP.LT.AND UP0, UPT, UR6, UR4, UPT ;  /* 0x000000040600728c */ /* 0x000fc8000bf01270 */
[----:B------:R-:W-:-:S04]  /*5150*/  USEL UR6, UR6, UR4, !UP0 ;  /* 0x0000000406067287 */ /* 0x000fc8000c000000 */
.L_x_379:
[----:B------:R-:W-:Y:S01]  /*5160*/  USHF.R.S32.HI UR4, URZ, 0x1f, UR6 ;  /* 0x0000001f3f047899 */ /* 0x000fe20008011406 */
[----:B------:R-:W-:Y:S01]  /*5170*/  PLOP3.LUT P2, PT, PT, PT, PT, 0x80, 0x0 ;  /* 0x000000000000781c */ /* 0x000fe20003f4f070 */
[----:B------:R-:W-:Y:S01]  /*5180*/  IMAD.MOV.U32 R3, RZ, RZ, RZ ;  /* 0x000000ffff037224 */ /* 0x000fe200078e00ff */
[----:B------:R-:W-:Y:S01]  /*5190*/  CS2R R128, SRZ ;  /* 0x0000000000807805 */ /* 0x000fe2000001ff00 */
[----:B------:R-:W-:Y:S01]  /*51a0*/  ULEA.HI UR4, UR4, UR6, URZ, 0x5 ;  /* 0x0000000604047291 */ /* 0x000fe2000f8f283f */
[----:B------:R-:W-:Y:S01]  /*51b0*/  IMAD.MOV.U32 R130, RZ, RZ, RZ ;  /* 0x000000ffff827224 */ /* 0x000fe200078e00ff */
[----:B------:R-:W-:Y:S01]  /*51c0*/  CS2R R126, SRZ ;  /* 0x00000000007e7805 */ /* 0x000fe2000001ff00 */
[----:B---3--:R-:W-:Y:S01]  /*51d0*/  CS2R R124, SRZ ;  /* 0x00000000007c7805 */ /* 0x008fe2000001ff00 */
[----:B------:R-:W-:Y:S01]  /*51e0*/  USHF.R.S32.HI UR8, URZ, 0x5, UR4 ;  /* 0x000000053f087899 */ /* 0x000fe20008011404 */
        /* <DEDUP_REMOVED lines=14> */
[----:B-1----:R-:W-:Y:S01]  /*52d0*/  CS2R R100, SRZ ;  /* 0x0000000000647805 */ /* 0x002fe2000001ff00 */
        /* <DEDUP_REMOVED lines=61> */
[----:B------:R-:W-:Y:S01]  /*56b0*/  SHF.R.S32.HI R61, RZ, 0x1f, R62 ;  /* 0x0000001fff3d7819 */ /* 0x000fe2000001143e */
[----:B------:R-:W-:Y:S02]  /*56c0*/  USHF.R.S32.HI UR6, URZ, 0x1f, UR17 ;  /* 0x0000001f3f067899 */ /* 0x000fe40008011411 */
[----:B------:R-:W-:Y:S01]  /*56d0*/  ULDC.64 UR4, c[0x0][0x178] ;  /* 0x00005e0000047ab9 */ /* 0x000fe20000000a00 */
[----:B------:R1:W2:Y:S01]  /*56e0*/  @P2 LDG.E R2, [R2.64] ;  /* 0x0000001802022981 */ /* 0x0002a2000c1e1900 */
[CC--:B------:R-:W-:Y:S01]  /*56f0*/  LEA.HI R51, R61.reuse, R62.reuse, RZ, 0x3 ;  /* 0x0000003e3d337211 */ /* 0x0c0fe200078f18ff */
[----:B------:R-:W-:Y:S01]  /*5700*/  UIMAD UR6, UR6, UR4, URZ ;  /* 0x00000004060672a4 */ /* 0x000fe2000f8e023f */
[----:B------:R-:W-:Y:S01]  /*5710*/  PLOP3.LUT P1, PT, PT, PT, UP3, 0x80, 0x0 ;  /* 0x000000000000781c */ /* 0x000fe20003f2f038 */
[----:B------:R-:W-:Y:S01]  /*5720*/  UIMAD.WIDE.U32 UR18, UR17, UR4, URZ ;  /* 0x00000004111272a5 */ /* 0x000fe2000f8e003f */
[----:B------:R-:W-:Y:S01]  /*5730*/  PLOP3.LUT P0, PT, PT, PT, UP3, 0x80, 0x0 ;  /* 0x000000000000781c */ /* 0x000fe20003f0f038 */
[----:B------:R-:W-:Y:S01]  /*5740*/  UIMAD UR17, UR17, UR5, UR6 ;  /* 0x00000005111172a4 */ /* 0x000fe2000f8e0206 */
[CC--:B------:R-:W-:Y:S01]  /*5750*/  LEA.HI R64, R61.reuse, R62.reuse, RZ, 0x4 ;  /* 0x0000003e3d407211 */ /* 0x0c0fe200078f20ff */
[----:B------:R-:W-:Y:S01]  /*5760*/  ULDC UR29, c[0x0][0x2c4] ;  /* 0x0000b100001d7ab9 */ /* 0x000fe20000000800 */
[----:B------:R-:W-:Y:S01]  /*5770*/  LEA.HI R117, R61, R62, RZ, 0x6 ;  /* 0x0000003e3d757211 */ /* 0x000fe200078f30ff */
[----:B------:R-:W-:Y:S01]  /*5780*/  ULDC.64 UR6, c[0x0][0x348] ;  /* 0x0000d20000067ab9 */ /* 0x000fe20000000a00 */
[----:B------:R-:W-:Y:S01]  /*5790*/  BSSY B0, `(.L_x_383) ;  /* 0x0000061000007945 */ /* 0x000fe20003800000 */
[----:B------:R-:W-:-:S02]  /*57a0*/  UISETP.NE.U32.AND UP0, UPT, URZ, UR6, UPT ;  /* 0x000000063f00728c */ /* 0x000fc4000bf05070 */
[----:B------:R-:W-:Y:S01]  /*57b0*/  ULDC.64 UR4, c[0x0][0x1b8] ;  /* 0x00006e0000047ab9 */ /* 0x000fe20000000a00 */
[----:B------:R-:W-:Y:S01]  /*57c0*/  IMAD.SHL.U32 R117, R117, 0x8, RZ ;  /* 0x0000000875757824 */ /* 0x000fe200078e00ff */
[----:B------:R-:W-:Y:S02]  /*57d0*/  UISETP.NE.AND.EX UP0, UPT, URZ, UR7, UPT, UP0 ;  /* 0x000000073f00728c */ /* 0x000fe4000bf05300 */
[----:B------:R-:W-:Y:S02]  /*57e0*/  UIADD3 UR19, UR19, UR17, URZ ;  /* 0x0000001113137290 */ /* 0x000fe4000fffe03f */
[----:B------:R-:W-:Y:S01]  /*57f0*/  UIMAD UR6, UR12, UR4, URZ ;  /* 0x000000040c0672a4 */ /* 0x000fe2000f8e023f */
[----:B------:R-:W-:Y:S01]  /*5800*/  LOP3.LUT R117, R117, 0xfffffe00, RZ, 0xc0, !PT ;  /* 0xfffffe0075757812 */ /* 0x000fe200078ec0ff */
[----:B------:R-:W-:Y:S02]  /*5810*/  USHF.R.S32.HI UR7, URZ, 0x1f, UR21 ;  /* 0x0000001f3f077899 */ /* 0x000fe40008011415 */
[----:B------:R-:W-:Y:S01]  /*5820*/  UIMAD UR6, UR13, UR5, UR6 ;  /* 0x000000050d0672a4 */ /* 0x000fe2000f8e0206 */
[----:B-1----:R-:W-:Y:S01]  /*5830*/  LOP3.LUT R3, R51, 0xfffffff8, RZ, 0xc0, !PT ;  /* 0xfffffff833037812 */ /* 0x002fe200078ec0ff */
[----:B------:R-:W-:Y:S01]  /*5840*/  UIMAD.WIDE.U32 UR18, UR13, UR4, UR18 ;  /* 0x000000040d1272a5 */ /* 0x000fe2000f8e0012 */
[----:B------:R-:W-:Y:S01]  /*5850*/  SHF.R.S32.HI R51, RZ, 0x3, R51 ;  /* 0x00000003ff337819 */ /* 0x000fe20000011433 */
[----:B------:R-:W-:-:S02]  /*5860*/  USEL UR7, UR7, URZ, !UP0 ;  /* 0x0000003f07077287 */ /* 0x000fc4000c000000 */
[----:B------:R-:W-:Y:S01]  /*5870*/  IMAD.IADD R0, R62, 0x1, -R3 ;  /* 0x000000013e007824 */ /* 0x000fe200078e0a03 */
[----:B------:R-:W-:Y:S01]  /*5880*/  ULDC.64 UR4, c[0x0][0x1c0] ;  /* 0x0000700000047ab9 */ /* 0x000fe20000000a00 */
[----:B------:R-:W-:Y:S01]  /*5890*/  IMAD.SHL.U32 R120, R51, 0x40, RZ ;  /* 0x0000004033787824 */ /* 0x000fe200078e00ff */
[----:B------:R-:W-:Y:S01]  /*58a0*/  USEL UR17, UR21, URZ, !UP0 ;  /* 0x0000003f15117287 */ /* 0x000fe2000c000000 */
[C---:B------:R-:W-:Y:S01]  /*58b0*/  IMAD R216, R0.reuse, 0x20, R51 ;  /* 0x0000002000d87824 */ /* 0x040fe200078e0233 */
[----:B------:R-:W-:Y:S01]  /*58c0*/  UIMAD UR7, UR7, UR4, URZ ;  /* 0x00000004070772a4 */ /* 0x000fe2000f8e023f */
[----:B------:R-:W-:Y:S01]  /*58d0*/  IMAD.SHL.U32 R225, R0, 0x8, RZ ;  /* 0x0000000800e17824 */ /* 0x000fe200078e00ff */
[----:B------:R-:W-:Y:S01]  /*58e0*/  UIADD3 UR19, UR19, UR6, URZ ;  /* 0x0000000613137290 */ /* 0x000fe2000fffe03f */
[----:B------:R-:W-:Y:S01]  /*58f0*/  LOP3.LUT R120, R120, 0x1c0, RZ, 0xc0, !PT ;  /* 0x000001c078787812 */ /* 0x000fe200078ec0ff */
[----:B------:R-:W-:Y:S01]  /*5900*/  UIMAD UR5, UR17, UR5, UR7 ;  /* 0x00000005110572a4 */ /* 0x000fe2000f8e0207 */
[----:B------:R-:W-:Y:S01]  /*5910*/  IADD3 R3, R216, UR15, RZ ;  /* 0x0000000fd8037c10 */ /* 0x000fe2000fffe0ff */
[----:B------:R-:W-:Y:S01]  /*5920*/  UIMAD.WIDE.U32 UR18, UR17, UR4, UR18 ;  /* 0x00000004111272a5 */ /* 0x000fe2000f8e0012 */
[C---:B------:R-:W-:Y:S01]  /*5930*/  IADD3 R49, R225.reuse, 0x80, RZ ;  /* 0x00000080e1317810 */ /* 0x040fe20007ffe0ff */
[----:B------:R-:W-:Y:S01]  /*5940*/  UIMAD UR29, UR20, UR29, URZ ;  /* 0x0000001d141d72a4 */ /* 0x000fe2000f8e023f */
[----:B------:R-:W-:Y:S01]  /*5950*/  IADD3 R48, R225, 0xc0, RZ ;  /* 0x000000c0e1307810 */ /* 0x000fe20007ffe0ff */
[----:B------:R-:W-:Y:S01]  /*5960*/  @P1 IMAD.HI.U32 R4, R3, c[0x0][0x2c8], RZ ;  /* 0x0000b20003041a27 */ /* 0x000fe200078e00ff */
[----:B------:R-:W-:Y:S01]  /*5970*/  UIADD3 UR5, UR19, UR5, URZ ;  /* 0x0000000513057290 */ /* 0x000fe2000fffe03f */
[----:B------:R-:W-:-:S02]  /*5980*/  IADD3 R219, R225, 0x40, RZ ;  /* 0x00000040e1db7810 */ /* 0x000fc40007ffe0ff */
[--C-:B------:R-:W-:Y:S01]  /*5990*/  IMAD.MOV.U32 R8, RZ, RZ, R3.reuse ;  /* 0x000000ffff087224 */ /* 0x100fe200078e0003 */
[----:B------:R-:W-:Y:S01]  /*59a0*/  @P0 SHF.R.U32.HI R8, RZ, c[0x0][0x2cc], R4 ;  /* 0x0000b300ff080a19 */ /* 0x000fe20000011604 */
[----:B------:R-:W-:Y:S01]  /*59b0*/  IMAD.U32 R7, RZ, RZ, UR19 ;  /* 0x00000013ff077e24 */ /* 0x000fe2000f8e00ff */
[----:B------:R-:W-:Y:S01]  /*59c0*/  SHF.R.U32.HI R118, RZ, 0x3, R120 ;  /* 0x00000003ff767819 */ /* 0x000fe20000011678 */
[----:B------:R-:W-:Y:S01]  /*59d0*/  IMAD.U32 R6, RZ, RZ, UR18 ;  /* 0x00000012ff067e24 */ /* 0x000fe2000f8e00ff */
[--C-:B------:R-:W-:Y:S01]  /*59e0*/  SHF.R.S32.HI R5, RZ, 0x1f, R8.reuse ;  /* 0x0000001fff057819 */ /* 0x100fe20000011408 */
[----:B------:R-:W-:Y:S01]  /*59f0*/  IMAD.MOV R4, RZ, RZ, -R8 ;  /* 0x000000ffff047224 */ /* 0x000fe200078e0a08 */
[----:B------:R-:W-:Y:S01]  /*5a00*/  ISETP.GE.AND P4, PT, R49, c[0x0][0x198], PT ;  /* 0x0000660031007a0c */ /* 0x000fe20003f86270 */
[----:B------:R-:W-:Y:S01]  /*5a10*/  IMAD.U32 R7, RZ, RZ, UR5 ;  /* 0x00000005ff077e24 */ /* 0x000fe2000f8e00ff */
[----:B------:R-:W-:Y:S01]  /*5a20*/  ISETP.GE.AND P5, PT, R48, c[0x0][0x198], PT ;  /* 0x0000660030007a0c */ /* 0x000fe20003fa6270 */
[----:B------:R-:W-:Y:S01]  /*5a30*/  IMAD R5, R5, c[0x0][0x1b0], RZ ;  /* 0x00006c0005057a24 */ /* 0x000fe200078e02ff */
[----:B------:R-:W-:Y:S01]  /*5a40*/  ISETP.GE.AND P3, PT, R219, c[0x0][0x198], PT ;  /* 0x00006600db007a0c */ /* 0x000fe20003f66270 */
[----:B------:R-:W-:Y:S01]  /*5a50*/  IMAD R4, R4, c[0x0][0x2c4], R3 ;  /* 0x0000b10004047a24 */ /* 0x000fe200078e0203 */
[----:B------:R-:W-:Y:S01]  /*5a60*/  LOP3.LUT R3, R64, 0xfffffff0, RZ, 0xc0, !PT ;  /* 0xfffffff040037812 */ /* 0x000fe200078ec0ff */
[----:B------:R-:W-:-:S02]  /*5a70*/  IMAD R5, R8, c[0x0][0x1b4], R5 ;  /* 0x00006d0008057a24 */ /* 0x000fc400078e0205 */
[----:B------:R-:W-:Y:S01]  /*5a80*/  IMAD.WIDE.U32 R8, R8, c[0x0][0x1b0], R6 ;  /* 0x00006c0008087a25 */ /* 0x000fe200078e0006 */
[----:B------:R-:W-:-:S03]  /*5a90*/  SHF.R.S32.HI R7, RZ, 0x1f, R4 ;  /* 0x0000001fff077819 */ /* 0x000fc60000011404 */
[----:B------:R-:W-:Y:S02]  /*5aa0*/  IMAD.IADD R3, R62, 0x1, -R3 ;  /* 0x000000013e037824 */ /* 0x000fe400078e0a03 */
[----:B------:R-:W-:Y:S02]  /*5ab0*/  IMAD R7, R7, c[0x0][0x1a8], RZ ;  /* 0x00006a0007077a24 */ /* 0x000fe400078e02ff */
[----:B------:R-:W-:Y:S01]  /*5ac0*/  IMAD.IADD R9, R9, 0x1, R5 ;  /* 0x0000000109097824 */ /* 0x000fe200078e0205 */
[----:B------:R-:W-:Y:S01]  /*5ad0*/  SHF.R.S32.HI R6, RZ, 0x1f, R3 ;  /* 0x0000001fff067819 */ /* 0x000fe20000011403 */
[C---:B------:R-:W-:Y:S02]  /*5ae0*/  IMAD R7, R4.reuse, c[0x0][0x1ac], R7 ;  /* 0x00006b0004077a24 */ /* 0x040fe400078e0207 */
[----:B------:R-:W-:Y:S01]  /*5af0*/  IMAD.WIDE.U32 R4, R4, c[0x0][0x1a8], R8 ;  /* 0x00006a0004047a25 */ /* 0x000fe200078e0008 */
[----:B------:R-:W-:-:S03]  /*5b00*/  LEA.HI R57, R6, R3, RZ, 0x3 ;  /* 0x0000000306397211 */ /* 0x000fc600078f18ff */
[----:B------:R-:W-:Y:S01]  /*5b10*/  IMAD.IADD R7, R5, 0x1, R7 ;  /* 0x0000000105077824 */ /* 0x000fe200078e0207 */
[----:B------:R-:W-:Y:S02]  /*5b20*/  IADD3 R5, R51, UR15, RZ ;  /* 0x0000000f33057c10 */ /* 0x000fe4000fffe0ff */
[----:B------:R-:W-:Y:S02]  /*5b30*/  LOP3.LUT R56, R57, 0xfffffff8, RZ, 0xc0, !PT ;  /* 0xfffffff839387812 */ /* 0x000fe400078ec0ff */
[----:B------:R-:W-:Y:S02]  /*5b40*/  ISETP.GE.AND P6, PT, R5, UR29, PT ;  /* 0x0000001d05007c0c */ /* 0x000fe4000bfc6270 */
[----:B------:R-:W-:Y:S01]  /*5b50*/  LEA R13, P0, R4, c[0x0][0x160], 0x1 ;  /* 0x00005800040d7a11 */ /* 0x000fe200078008ff */
[----:B------:R-:W-:Y:S01]  /*5b60*/  IMAD.IADD R56, R3, 0x1, -R56 ;  /* 0x0000000103387824 */ /* 0x000fe200078e0a38 */
[----:B------:R-:W-:Y:S02]  /*5b70*/  LOP3.LUT R3, R120, 0x38, R225, 0xf8, !PT ;  /* 0x0000003878037812 */ /* 0x000fe400078ef8e1 */
[----:B------:R-:W-:Y:S01]  /*5b80*/  LEA.HI.X R7, R4, c[0x0][0x164], R7, 0x1, P0 ;  /* 0x0000590004077a11 */ /* 0x000fe200000f0c07 */
[----:B------:R1:W3:Y:S01]  /*5b90*/  SHFL.IDX PT, R14, R13, RZ, 0x181f ;  /* 0x00181fff0d0e7589 */ /* 0x0002e200000e0000 */
[----:B------:R-:W-:-:S02]  /*5ba0*/  ISETP.GE.AND P0, PT, R225, c[0x0][0x198], PT ;  /* 0x00006600e1007a0c */ /* 0x000fc40003f06270 */
[----:B------:R-:W-:Y:S01]  /*5bb0*/  LOP3.LUT R50, R3, R118, RZ, 0x3c, !PT ;  /* 0x0000007603327212 */ /* 0x000fe200078e3cff */
[----:B------:R-:W-:Y:S01]  /*5bc0*/  IMAD.MOV.U32 R3, RZ, RZ, 0x20 ;  /* 0x00000020ff037424 */ /* 0x000fe200078e00ff */
[----:B------:R1:W4:Y:S01]  /*5bd0*/  SHFL.IDX PT, R15, R7, RZ, 0x181f ;  /* 0x00181fff070f7589 */ /* 0x00032200000e0000 */
[----:B------:R-:W-:Y:S02]  /*5be0*/  P2R R6, PR, RZ, 0x40 ;  /* 0x00000040ff067803 */ /* 0x000fe40000000000 */
[----:B------:R-:W-:Y:S01]  /*5bf0*/  IMAD.IADD R50, R50, 0x1, R117 ;  /* 0x0000000132327824 */ /* 0x000fe200078e0275 */
[----:B--2---:R2:W5:Y:S01]  /*5c00*/  @P2 R2UR UR7, R2 ;  /* 0x00000000020723c2 */ /* 0x00456200000e0000 */
[----:B------:R-:W-:Y:S01]  /*5c10*/  R2P PR, R56, 0x6 ;  /* 0x0000000638007804 */ /* 0x000fe20000000000 */
[----:B-----5:R-:W-:-:S04]  /*5c20*/  @!UP1 UMOV UR7, UR21 ;  /* 0x0000001500079c82 */ /* 0x020fc80008000000 */
[----:B------:R-:W-:Y:S01]  /*5c30*/  SEL R3, R3, 0xffffffe0, !P2 ;  /* 0xffffffe003037807 */ /* 0x000fe20005000000 */
[----:B--2---:R-:W-:-:S05]  /*5c40*/  IMAD.MOV.U32 R2, RZ, RZ, 0x10 ;  /* 0x00000010ff027424 */ /* 0x004fca00078e00ff */
[----:B------:R-:W-:Y:S01]  /*5c50*/  SEL R2, R2, 0xfffffff0, !P1 ;  /* 0xfffffff002027807 */ /* 0x000fe20004800000 */
[----:B------:R-:W-:Y:S05]  /*5c60*/  @P6 BRA `(.L_x_384) ;  /* 0x0000013000006947 */ /* 0x000fea0003800000 */
[----:B-1-34-:R-:W-:Y:S01]  /*5c70*/  SHF.R.S32.HI R4, RZ, 0x1f, R219 ;  /* 0x0000001fff047819 */ /* 0x01afe200000114db */
        /* <DEDUP_REMOVED lines=18> */
.L_x_384:
[----:B-1-34-:R-:W-:Y:S05]  /*5da0*/  BSYNC B0 ;  /* 0x0000000000007941 */ /* 0x01afea0003800000 */
.L_x_383:
[----:B------:R-:W-:Y:S01]  /*5db0*/  IADD3 R4, R5, 0x20, RZ ;  /* 0x0000002005047810 */ /* 0x000fe20007ffe0ff */
[----:B------:R1:W2:Y:S01]  /*5dc0*/  SHFL.IDX PT, R15, R7, 0x1, 0x181f ;  /* 0x00381f00070f7f89 */ /* 0x0002a200000e0000 */
[----:B------:R-:W-:Y:S02]  /*5dd0*/  BSSY B0, `(.L_x_385) ;  /* 0x0000018000007945 */ /* 0x000fe40003800000 */
[----:B------:R-:W-:Y:S01]  /*5de0*/  ISETP.GE.AND P1, PT, R4, UR29, PT ;  /* 0x0000001d04007c0c */ /* 0x000fe2000bf26270 */
[----:B------:R1:W3:Y:S03]  /*5df0*/  SHFL.IDX PT, R14, R13, 0x1, 0x181f ;  /* 0x00381f000d0e7f89 */ /* 0x0002e600000e0000 */
[----:B------:R-:W-:-:S09]  /*5e00*/  P2R R9, PR, RZ, 0x2 ;  /* 0x00000002ff097803 */ /* 0x000fd20000000000 */
[----:B------:R-:W-:Y:S05]  /*5e10*/  @P1 BRA `(.L_x_386) ;  /* 0x0000013000001947 */ /* 0x000fea0003800000 */
[----:B------:R-:W-:Y:S01]  /*5e20*/  SHF.R.S32.HI R10, RZ, 0x1f, R219 ;  /* 0x0000001fff0a7819 */ /* 0x000fe200000114db */
[----:B--23--:R-:W-:Y:S01]  /*5e30*/  IMAD.WIDE R16, R225, 0x2, R14 ;  /* 0x00000002e1107825 */ /* 0x00cfe200078e020e */
[----:B------:R-:W-:Y:S02]  /*5e40*/  SHF.R.S32.HI R8, RZ, 0x1f, R49 ;  /* 0x0000001fff087819 */ /* 0x000fe40000011431 */
[----:B------:R-:W-:Y:S02]  /*5e50*/  SHF.R.S32.HI R11, RZ, 0x1f, R48 ;  /* 0x0000001fff0b7819 */ /* 0x000fe40000011430 */
[----:B------:R-:W-:Y:S02]  /*5e60*/  LEA.HI R10, R10, R219, RZ, 0x3 ;  /* 0x000000db0a0a7211 */ /* 0x000fe400078f18ff */
[----:B------:R-:W-:Y:S02]  /*5e70*/  LEA.HI R8, R8, R49, RZ, 0x3 ;  /* 0x0000003108087211 */ /* 0x000fe400078f18ff */
[----:B------:R-:W-:Y:S01]  /*5e80*/  LEA.HI R4, R11, R48, RZ, 0x3 ;  /* 0x000000300b047211 */ /* 0x000fe200078f18ff */
[----:B------:R-:W-:Y:S01]  /*5e90*/  IMAD.SHL.U32 R11, R50, 0x2, RZ ;  /* 0x00000002320b7824 */ /* 0x000fe200078e00ff */
[----:B------:R-:W-:-:S02]  /*5ea0*/  LOP3.LUT R10, R10, 0xfffffff8, RZ, 0xc0, !PT ;  /* 0xfffffff80a0a7812 */ /* 0x000fc400078ec0ff */
[----:B------:R-:W-:Y:S02]  /*5eb0*/  LOP3.LUT R8, R8, 0xfffffff8, RZ, 0xc0, !PT ;  /* 0xfffffff808087812 */ /* 0x000fe400078ec0ff */
[----:B------:R-:W-:Y:S01]  /*5ec0*/  LOP3.LUT R4, R4, 0xfffffff8, RZ, 0xc0, !PT ;  /* 0xfffffff804047812 */ /* 0x000fe200078ec0ff */
[--C-:B------:R-:W-:Y:S01]  /*5ed0*/  IMAD.WIDE R18, R10, 0x2, R14.reuse ;  /* 0x000000020a127825 */ /* 0x100fe200078e020e */
[----:B------:R-:W-:Y:S01]  /*5ee0*/  @!PT LDS RZ, [RZ] ;  /* 0x00000000fffff984 */ /* 0x000fe20000000800 */
[----:B------:R2:W-:Y:S03]  /*5ef0*/  LDGSTS.E.BYPASS.LTC128B.128 [R11+0x11080], [R16.64], !P0 ;  /* 0x11080000100b7fae */ /* 0x0005e6000c101d58 */
[--C-:B------:R-:W-:Y:S01]  /*5f00*/  IMAD.WIDE R20, R8, 0x2, R14.reuse ;  /* 0x0000000208147825 */ /* 0x100fe200078e020e */
[----:B------:R2:W-:Y:S03]  /*5f10*/  LDGSTS.E.BYPASS.LTC128B.128 [R11+0x15080], [R18.64], !P3 ;  /* 0x15080000120b7fae */ /* 0x0005e6000d901d58 */
[----:B------:R-:W-:Y:S01]  /*5f20*/  IMAD.WIDE R14, R4, 0x2, R14 ;  /* 0x00000002040e7825 */ /* 0x000fe200078e020e */
[----:B------:R2:W-:Y:S04]  /*5f30*/  LDGSTS.E.BYPASS.LTC128B.128 [R11+0x19080], [R20.64], !P4 ;  /* 0x19080000140b7fae */ /* 0x0005e8000e101d58 */
[----:B------:R2:W-:Y:S02]  /*5f40*/  LDGSTS.E.BYPASS.LTC128B.128 [R11+0x1d080], [R14.64], !P5 ;  /* 0x1d0800000e0b7fae */ /* 0x0005e4000e901d58 */
.L_x_386:
[----:B------:R-:W-:Y:S05]  /*5f50*/  BSYNC B0 ;  /* 0x0000000000007941 */ /* 0x000fea0003800000 */
.L_x_385:
[----:B------:R-:W-:Y:S01]  /*5f60*/  IADD3 R4, R5, 0x40, RZ ;  /* 0x0000004005047810 */ /* 0x000fe20007ffe0ff */
[----:B--2---:R2:W4:Y:S01]  /*5f70*/  SHFL.IDX PT, R15, R7, 0x2, 0x181f ;  /* 0x00581f00070f7f89 */ /* 0x00452200000e0000 */
[----:B------:R-:W-:Y:S02]  /*5f80*/  BSSY B0, `(.L_x_387) ;  /* 0x0000018000007945 */ /* 0x000fe40003800000 */
[----:B------:R-:W-:Y:S01]  /*5f90*/  ISETP.GE.AND P1, PT, R4, UR29, PT ;  /* 0x0000001d04007c0c */ /* 0x000fe2000bf26270 */
[----:B---3--:R2:W3:Y:S03]  /*5fa0*/  SHFL.IDX PT, R14, R13, 0x2, 0x181f ;  /* 0x00581f000d0e7f89 */ /* 0x0084e600000e0000 */
[----:B------:R-:W-:-:S09]  /*5fb0*/  P2R R4, PR, RZ, 0x2 ;  /* 0x00000002ff047803 */ /* 0x000fd20000000000 */
[----:B------:R-:W-:Y:S05]  /*5fc0*/  @P1 BRA `(.L_x_388) ;  /* 0x0000013000001947 */ /* 0x000fea0003800000 */
[----:B------:R-:W-:Y:S01]  /*5fd0*/  SHF.R.S32.HI R8, RZ, 0x1f, R219 ;  /* 0x0000001fff087819 */ /* 0x000fe200000114db */
[----:B------:R-:W-:Y:S01]  /*5fe0*/  IMAD.SHL.U32 R12, R50, 0x2, RZ ;  /* 0x00000002320c7824 */ /* 0x000fe200078e00ff */
[----:B------:R-:W-:Y:S02]  /*5ff0*/  SHF.R.S32.HI R10, RZ, 0x1f, R49 ;  /* 0x0000001fff0a7819 */ /* 0x000fe40000011431 */
[----:B------:R-:W-:Y:S02]  /*6000*/  SHF.R.S32.HI R17, RZ, 0x1f, R48 ;  /* 0x0000001fff117819 */ /* 0x000fe40000011430 */
[----:B------:R-:W-:Y:S02]  /*6010*/  LEA.HI R11, R8, R219, RZ, 0x3 ;  /* 0x000000db080b7211 */ /* 0x000fe400078f18ff */
[----:B------:R-:W-:Y:S02]  /*6020*/  LEA.HI R10, R10, R49, RZ, 0x3 ;  /* 0x000000310a0a7211 */ /* 0x000fe400078f18ff */
[----:B------:R-:W-:Y:S01]  /*6030*/  LEA.HI R8, R17, R48, RZ, 0x3 ;  /* 0x0000003011087211 */ /* 0x000fe200078f18ff */
[----:B---34-:R-:W-:Y:S01]  /*6040*/  IMAD.WIDE R16, R225, 0x2, R14 ;  /* 0x00000002e1107825 */ /* 0x018fe200078e020e */
        /* <DEDUP_REMOVED lines=11> */
.L_x_388:
[----:B------:R-:W-:Y:S05]  /*6100*/  BSYNC B0 ;  /* 0x0000000000007941 */ /* 0x000fea0003800000 */
.L_x_387:
[----:B------:R-:W-:Y:S01]  /*6110*/  IADD3 R8, R5, 0x60, RZ ;  /* 0x0000006005087810 */ /* 0x000fe20007ffe0ff */
[----:B---3--:R-:W-:Y:S01]  /*6120*/  SHFL.IDX PT, R14, R13, 0x3, 0x181f ;  /* 0x00781f000d0e7f89 */ /* 0x008fe200000e0000 */
[----:B------:R-:W-:Y:S01]  /*6130*/  UIADD3 UR17, UR10, -0x1, URZ ;  /* 0xffffffff0a117890 */ /* 0x000fe2000fffe03f */
[----:B------:R-:W-:Y:S01]  /*6140*/  IMAD.MOV.U32 R215, RZ, RZ, c[0x0][0x2b8] ;  /* 0x0000ae00ffd77624 */ /* 0x000fe200078e00ff */
[----:B------:R-:W-:Y:S01]  /*6150*/  ISETP.GE.AND P6, PT, R8, UR29, PT ;  /* 0x0000001d08007c0c */ /* 0x000fe2000bfc6270 */
[----:B----4-:R3:W4:Y:S01]  /*6160*/  SHFL.IDX PT, R15, R7, 0x3, 0x181f ;  /* 0x00781f00070f7f89 */ /* 0x01072200000e0000 */
[----:B------:R-:W-:Y:S01]  /*6170*/  USHF.L.U32 UR28, UR17, 0x5, URZ ;  /* 0x00000005111c7899 */ /* 0x000fe2000800063f */
[----:B------:R-:W-:Y:S01]  /*6180*/  LOP3.LUT R12, R12, 0xfffffff7, RZ, 0xc0, !PT ;  /* 0xfffffff70c0c7812 */ /* 0x000fe200078ec0ff */
[----:B------:R-:W-:Y:S01]  /*6190*/  USHF.R.S32.HI UR6, URZ, 0x1f, UR7 ;  /* 0x0000001f3f067899 */ /* 0x000fe20008011407 */
[----:B------:R-:W-:Y:S01]  /*61a0*/  ISETP.NE.AND P1, PT, R215, 0x1, PT ;  /* 0x00000001d700780c */ /* 0x000fe20003f25270 */
[----:B------:R-:W-:Y:S01]  /*61b0*/  ULDC.64 UR4, c[0x0][0x2b0] ;  /* 0x0000ac0000047ab9 */ /* 0x000fe20000000a00 */
[----:B------:R-:W-:Y:S01]  /*61c0*/  IMAD.MOV.U32 R217, RZ, RZ, RZ ;  /* 0x000000ffffd97224 */ /* 0x000fe200078e00ff */
[----:B------:R-:W-:Y:S01]  /*61d0*/  IADD3 R218, R216, UR28, RZ ;  /* 0x0000001cd8da7c10 */ /* 0x000fe2000fffe0ff */
[----:B------:R-:W-:-:S02]  /*61e0*/  UIMAD UR6, UR6, UR4, URZ ;  /* 0x00000004060672a4 */ /* 0x000fc4000f8e023f */
[----:B------:R-:W-:Y:S02]  /*61f0*/  UIMAD.WIDE.U32 UR18, UR7, UR4, URZ ;  /* 0x00000004071272a5 */ /* 0x000fe4000f8e003f */
[----:B------:R-:W-:Y:S01]  /*6200*/  @!P6 SHF.R.S32.HI R8, RZ, 0x1f, R219 ;  /* 0x0000001fff08e819 */ /* 0x000fe200000114db */
[----:B------:R-:W-:Y:S01]  /*6210*/  @!P6 IMAD.SHL.U32 R10, R50, 0x2, RZ ;  /* 0x00000002320ae824 */ /* 0x000fe200078e00ff */
[----:B------:R-:W-:Y:S02]  /*6220*/  UIMAD UR6, UR7, UR5, UR6 ;  /* 0x00000005070672a4 */ /* 0x000fe4000f8e0206 */
[----:B------:R-:W-:Y:S01]  /*6230*/  @!P6 LEA.HI R19, R8, R219, RZ, 0x3 ;  /* 0x000000db0813e211 */ /* 0x000fe200078f18ff */
[----:B------:R-:W-:Y:S01]  /*6240*/  ULDC.64 UR4, c[0x0][0x1e8] ;  /* 0x00007a0000047ab9 */ /* 0x000fe20000000a00 */
[----:B------:R-:W-:Y:S01]  /*6250*/  @!P6 SHF.R.S32.HI R8, RZ, 0x1f, R49 ;  /* 0x0000001fff08e819 */ /* 0x000fe20000011431 */
[----:B------:R-:W-:Y:S01]  /*6260*/  UIADD3 UR6, UR19, UR6, URZ ;  /* 0x0000000613067290 */ /* 0x000fe2000fffe03f */
[----:B------:R-:W-:-:S02]  /*6270*/  @!P6 LOP3.LUT R19, R19, 0xfffffff8, RZ, 0xc0, !PT ;  /* 0xfffffff81313e812 */ /* 0x000fc400078ec0ff */
[----:B------:R-:W-:Y:S02]  /*6280*/  @!P6 LEA.HI R17, R8, R49, RZ, 0x3 ;  /* 0x000000310811e211 */ /* 0x000fe400078f18ff */
[----:B-123--:R-:W-:Y:S01]  /*6290*/  @!P6 SHF.R.S32.HI R7, RZ, 0x1f, R48 ;  /* 0x0000001fff07e819 */ /* 0x00efe20000011430 */
[--C-:B----4-:R-:W-:Y:S01]  /*62a0*/  @!P6 IMAD.WIDE R20, R225, 0x2, R14.reuse ;  /* 0x00000002e114e825 */ /* 0x110fe200078e020e */
[----:B------:R-:W-:Y:S02]  /*62b0*/  @!P6 LOP3.LUT R17, R17, 0xfffffff8, RZ, 0xc0, !PT ;  /* 0xfffffff81111e812 */ /* 0x000fe400078ec0ff */
[----:B------:R-:W-:Y:S01]  /*62c0*/  @!P6 LEA.HI R8, R7, R48, RZ, 0x3 ;  /* 0x000000300708e211 */ /* 0x000fe200078f18ff */
[--C-:B------:R-:W-:Y:S01]  /*62d0*/  @!P6 IMAD.WIDE R18, R19, 0x2, R14.reuse ;  /* 0x000000021312e825 */ /* 0x100fe200078e020e */
[----:B------:R-:W-:Y:S01]  /*62e0*/  @!PT LDS RZ, [RZ] ;  /* 0x00000000fffff984 */ /* 0x000fe20000000800 */
[----:B------:R1:W-:Y:S01]  /*62f0*/  @!P6 LDGSTS.E.BYPASS.LTC128B.128 [R10+0x13080], [R20.64], !P0 ;  /* 0x13080000140aefae */ /* 0x0003e2000c101d58 */
[----:B------:R-:W-:Y:S02]  /*6300*/  ISETP.GE.AND P0, PT, R218, UR11, PT ;  /* 0x0000000bda007c0c */ /* 0x000fe4000bf06270 */
[----:B------:R-:W-:Y:S01]  /*6310*/  @!P6 IMAD.WIDE R16, R17, 0x2, R14 ;  /* 0x000000021110e825 */ /* 0x000fe200078e020e */
[----:B------:R-:W-:Y:S01]  /*6320*/  @!P6 LOP3.LUT R8, R8, 0xfffffff8, RZ, 0xc0, !PT ;  /* 0xfffffff80808e812 */ /* 0x000fe200078ec0ff */
[----:B------:R1:W-:Y:S01]  /*6330*/  @!P6 LDGSTS.E.BYPASS.LTC128B.128 [R10+0x17080], [R18.64], !P3 ;  /* 0x17080000120aefae */ /* 0x0003e2000d901d58 */
[----:B------:R-:W-:-:S02]  /*6340*/  IADD3 R218, R218, UR16, RZ ;  /* 0x00000010dada7c10 */ /* 0x000fc4000fffe0ff */
[----:B------:R-:W-:Y:S01]  /*6350*/  ISETP.GT.OR P0, PT, R216, 0x1f, P0 ;  /* 0x0000001fd800780c */ /* 0x000fe20000704670 */
[----:B------:R2:W-:Y:S01]  /*6360*/  @!P6 LDGSTS.E.BYPASS.LTC128B.128 [R10+0x1b080], [R16.64], !P4 ;  /* 0x1b080000100aefae */ /* 0x0005e2000e101d58 */
[----:B------:R-:W-:Y:S01]  /*6370*/  @P1 LOP3.LUT R12, R12, 0x8, RZ, 0xfc, !PT ;  /* 0x000000080c0c1812 */ /* 0x000fe200078efcff */
[----:B------:R-:W-:-:S04]  /*6380*/  @P1 IMAD.HI.U32 R11, R218, c[0x0][0x2bc], RZ ;  /* 0x0000af00da0b1a27 */ /* 0x000fc800078e00ff */
[----:B------:R-:W-:Y:S01]  /*6390*/  IMAD.MOV.U32 R7, RZ, RZ, R218 ;  /* 0x000000ffff077224 */ /* 0x000fe200078e00da */
[----:B------:R-:W-:-:S05]  /*63a0*/  @P1 SHF.R.U32.HI R7, RZ, c[0x0][0x2c0], R11 ;  /* 0x0000b000ff071a19 */ /* 0x000fca000001160b */
[----:B------:R-:W-:Y:S01]  /*63b0*/  @!P0 IADD3 R11, P1, R7, UR18, RZ ;  /* 0x00000012070b8c10 */ /* 0x000fe2000ff3e0ff */
[----:B--2---:R-:W-:-:S03]  /*63c0*/  @!P6 IMAD.WIDE R16, R8, 0x2, R14 ;  /* 0x000000020810e825 */ /* 0x004fc600078e020e */
[----:B------:R-:W-:Y:S02]  /*63d0*/  @!P0 LEA.HI.X.SX32 R8, R7, UR6, 0x1, P1 ;  /* 0x0000000607088c11 */ /* 0x000fe400088f0eff */
[C---:B------:R-:W-:Y:S01]  /*63e0*/  @!P0 LEA R14, P1, R11.reuse, c[0x0][0x2a0], 0x2 ;  /* 0x0000a8000b0e8a11 */ /* 0x040fe200078210ff */
[----:B------:R1:W-:Y:S03]  /*63f0*/  @!P6 LDGSTS.E.BYPASS.LTC128B.128 [R10+0x1f080], [R16.64], !P5 ;  /* 0x1f080000100aefae */ /* 0x0003e6000e901d58 */
[----:B------:R-:W-:Y:S01]  /*6400*/  @!P0 LEA.HI.X R15, R11, c[0x0][0x2a4], R8, 0x2, P1 ;  /* 0x0000a9000b0f8a11 */ /* 0x000fe200008f1408 */
[----:B------:R-:W0:Y:S04]  /*6410*/  LDGDEPBAR ;  /* 0x00000000000079af */ /* 0x000e280000000000 */
[----:B------:R-:W-:Y:S06]  /*6420*/  BAR.SYNC.DEFER_BLOCKING 0x0 ;  /* 0x0000000000007b1d */ /* 0x000fec0000010000 */
[----:B------:R-:W2:Y:S01]  /*6430*/  @!P0 LDG.E R217, [R14.64] ;  /* 0x000000180ed98981 */ /* 0x000ea2000c1e1900 */
[----:B------:R-:W-:Y:S01]  /*6440*/  IMAD.MOV R7, RZ, RZ, -R7 ;  /* 0x000000ffff077224 */ /* 0x000fe200078e0a07 */
[----:B------:R-:W-:Y:S01]  /*6450*/  UIMAD UR7, UR12, UR4, URZ ;  /* 0x000000040c0772a4 */ /* 0x000fe2000f8e023f */
[----:B------:R-:W-:Y:S01]  /*6460*/  ISETP.GE.AND P5, PT, R225, c[0x0][0x1d4], PT ;  /* 0x00007500e1007a0c */ /* 0x000fe20003fa6270 */
[----:B------:R-:W-:Y:S01]  /*6470*/  UIMAD.WIDE.U32 UR22, UR13, UR4, URZ ;  /* 0x000000040d1672a5 */ /* 0x000fe2000f8e003f */
[----:B------:R-:W-:Y:S01]  /*6480*/  IMAD R218, R7, c[0x0][0x2b8], R218 ;  /* 0x0000ae0007da7a24 */ /* 0x000fe200078e02da */
[----:B------:R-:W-:Y:S01]  /*6490*/  UIMAD UR7, UR13, UR5, UR7 ;  /* 0x000000050d0772a4 */ /* 0x000fe2000f8e0207 */
[----:B------:R-:W-:Y:S01]  /*64a0*/  ISETP.GE.AND P2, PT, R219, c[0x0][0x1d4], PT ;  /* 0x00007500db007a0c */ /* 0x000fe20003f46270 */
[----:B------:R-:W-:Y:S01]  /*64b0*/  UIADD3 UR30, UR11, -UR28, URZ ;  /* 0x8000001c0b1e7290 */ /* 0x000fe2000fffe03f */
[----:B-1----:R-:W-:Y:S01]  /*64c0*/  IMAD.WIDE.U32 R10, R218, c[0x0][0x1e0], RZ ;  /* 0x00007800da0a7a25 */ /* 0x002fe200078e00ff */
[----:B------:R-:W-:Y:S01]  /*64d0*/  SHF.R.S32.HI R59, RZ, 0x1f, R218 ;  /* 0x0000001fff3b7819 */ /* 0x000fe200000114da */
[----:B------:R-:W-:Y:S01]  /*64e0*/  UIADD3 UR7, UR23, UR7, URZ ;  /* 0x0000000717077290 */ /* 0x000fe2000fffe03f */
[----:B------:R-:W-:Y:S01]  /*64f0*/  ISETP.GE.AND P4, PT, R49, c[0x0][0x1d4], PT ;  /* 0x0000750031007a0c */ /* 0x000fe20003f86270 */
[----:B------:R-:W-:Y:S01]  /*6500*/  ULDC.64 UR4, c[0x0][0x210] ;  /* 0x0000840000047ab9 */ /* 0x000fe20000000a00 */
[----:B------:R-:W-:Y:S01]  /*6510*/  ISETP.GE.AND P3, PT, R48, c[0x0][0x1d4], PT ;  /* 0x0000750030007a0c */ /* 0x000fe20003f66270 */
[----:B------:R-:W-:Y:S01]  /*6520*/  IMAD R7, R59, c[0x0][0x1e0], RZ ;  /* 0x000078003b077a24 */ /* 0x000fe200078e02ff */
[----:B------:R-:W-:Y:S01]  /*6530*/  UIMAD UR12, UR12, UR4, URZ ;  /* 0x000000040c0c72a4 */ /* 0x000fe2000f8e023f */
[----:B------:R-:W-:Y:S01]  /*6540*/  LOP3.LUT R12, R12, 0xfffffffe, RZ, 0xc0, !PT ;  /* 0xfffffffe0c0c7812 */ /* 0x000fe200078ec0ff */
[----:B------:R-:W-:Y:S01]  /*6550*/  UIMAD.WIDE.U32 UR26, UR13, UR4, URZ ;  /* 0x000000040d1a72a5 */ /* 0x000fe2000f8e003f */
[----:B------:R-:W-:Y:S01]  /*6560*/  IMAD R7, R218, c[0x0][0x1e4], R7 ;  /* 0x00007900da077a24 */ /* 0x000fe200078e0207 */
[----:B------:R-:W-:Y:S01]  /*6570*/  UIMAD UR12, UR13, UR5, UR12 ;  /* 0x000000050d0c72a4 */ /* 0x000fe2000f8e020c */
[----:B------:R-:W-:-:S02]  /*6580*/  LEA.HI R69, R61, R62, RZ, 0x5 ;  /* 0x0000003e3d457211 */ /* 0x000fc400078f28ff */
[----:B------:R-:W-:Y:S01]  /*6590*/  IMAD.IADD R11, R11, 0x1, R7 ;  /* 0x000000010b0b7824 */ /* 0x000fe200078e0207 */
[----:B------:R-:W-:Y:S01]  /*65a0*/  UIADD3 UR12, UR27, UR12, URZ ;  /* 0x0000000c1b0c7290 */ /* 0x000fe2000fffe03f */
[----:B------:R-:W-:Y:S01]  /*65b0*/  IMAD.U32 R7, RZ, RZ, UR13 ;  /* 0x0000000dff077e24 */ /* 0x000fe2000f8e00ff */
[----:B------:R-:W-:Y:S02]  /*65c0*/  @P2 LOP3.LUT R12, R12, 0x1, RZ, 0xfc, !PT ;  /* 0x000000010c0c2812 */ /* 0x000fe400078efcff */
[----:B------:R-:W-:Y:S02]  /*65d0*/  SHF.R.S32.HI R60, RZ, 0x5, R69 ;  /* 0x00000005ff3c7819 */ /* 0x000fe40000011445 */
[----:B--2---:R-:W-:Y:S01]  /*65e0*/  SHF.R.S32.HI R58, RZ, 0x1f, R217 ;  /* 0x0000001fff3a7819 */ /* 0x004fe200000114d9 */
[----:B------:R-:W-:-:S04]  /*65f0*/  IMAD.WIDE.U32 R14, R217, c[0x0][0x1f0], R10 ;  /* 0x00007c00d90e7a25 */ /* 0x000fc800078e000a */
[----:B------:R-:W-:Y:S01]  /*6600*/  IMAD R8, R58, c[0x0][0x1f0], RZ ;  /* 0x00007c003a087a24 */ /* 0x000fe200078e02ff */
[----:B------:R-:W-:Y:S01]  /*6610*/  IADD3 R10, P0, R14, UR22, RZ ;  /* 0x000000160e0a7c10 */ /* 0x000fe2000ff1e0ff */
[----:B------:R-:W-:Y:S02]  /*6620*/  IMAD R7, R7, c[0x0][0x1e8], R14 ;  /* 0x00007a0007077a24 */ /* 0x000fe400078e020e */
[----:B------:R-:W-:Y:S01]  /*6630*/  IMAD R8, R217, c[0x0][0x1f4], R8 ;  /* 0x00007d00d9087a24 */ /* 0x000fe200078e0208 */
[----:B------:R-:W-:Y:S02]  /*6640*/  LEA RZ, P1, R10, c[0x0][0x1c8], 0x1 ;  /* 0x000072000aff7a11 */ /* 0x000fe400078208ff */
[----:B------:R-:W-:Y:S01]  /*6650*/  LEA R16, R7, c[0x0][0x1c8], 0x1 ;  /* 0x0000720007107a11 */ /* 0x000fe200078e08ff */
[----:B------:R-:W-:-:S04]  /*6660*/  IMAD.IADD R8, R15, 0x1, R8 ;  /* 0x000000010f087824 */ /* 0x000fc800078e0208 */
[----:B------:R-:W-:Y:S01]  /*6670*/  SHFL.IDX PT, R14, R16, RZ, 0x181f ;  /* 0x00181fff100e7589 */ /* 0x000fe200000e0000 */
[----:B------:R-:W-:Y:S02]  /*6680*/  IADD3.X R11, R8, UR7, RZ, P0, !PT ;  /* 0x00000007080b7c10 */ /* 0x000fe400087fe4ff */
[----:B------:R-:W-:Y:S02]  /*6690*/  IADD3 R8, -R51, UR30, RZ ;  /* 0x0000001e33087c10 */ /* 0x000fe4000fffe1ff */
[----:B------:R-:W-:Y:S02]  /*66a0*/  LEA.HI.X R13, R10, c[0x0][0x1cc], R11, 0x1, P1 ;  /* 0x000073000a0d7a11 */ /* 0x000fe400008f0c0b */
[----:B------:R-:W-:-:S03]  /*66b0*/  ISETP.GE.AND P0, PT, R8, 0x1, PT ;  /* 0x000000010800780c */ /* 0x000fc60003f06270 */
[----:B------:R-:W1:Y:S10]  /*66c0*/  SHFL.IDX PT, R15, R13, RZ, 0x181f ;  /* 0x00181fff0d0f7589 */ /* 0x000e7400000e0000 */
[----:B------:R-:W-:Y:S01]  /*66d0*/  @P0 SHF.R.S32.HI R10, RZ, 0x1f, R219 ;  /* 0x0000001fff0a0819 */ /* 0x000fe200000114db */
[----:B------:R-:W-:Y:S01]  /*66e0*/  @P0 IMAD.SHL.U32 R11, R50, 0x2, RZ ;  /* 0x00000002320b0824 */ /* 0x000fe200078e00ff */
[----:B------:R-:W-:-:S02]  /*66f0*/  @P0 SHF.R.S32.HI R8, RZ, 0x1f, R49 ;  /* 0x0000001fff080819 */ /* 0x000fc40000011431 */
[----:B------:R-:W-:Y:S02]  /*6700*/  @P0 SHF.R.S32.HI R7, RZ, 0x1f, R48 ;  /* 0x0000001fff070819 */ /* 0x000fe40000011430 */
[----:B------:R-:W-:Y:S02]  /*6710*/  @P0 LEA.HI R10, R10, R219, RZ, 0x3 ;  /* 0x000000db0a0a0211 */ /* 0x000fe400078f18ff */
[----:B------:R-:W-:Y:S02]  /*6720*/  @P0 LEA.HI R8, R8, R49, RZ, 0x3 ;  /* 0x0000003108080211 */ /* 0x000fe400078f18ff */
[----:B------:R-:W-:Y:S02]  /*6730*/  @P0 LEA.HI R7, R7, R48, RZ, 0x3 ;  /* 0x0000003007070211 */ /* 0x000fe400078f18ff */
[----:B------:R-:W-:Y:S02]  /*6740*/  @P0 LOP3.LUT R10, R10, 0xfffffff8, RZ, 0xc0, !PT ;  /* 0xfffffff80a0a0812 */ /* 0x000fe400078ec0ff */
[----:B------:R-:W-:Y:S01]  /*6750*/  @P0 LOP3.LUT R8, R8, 0xfffffff8, RZ, 0xc0, !PT ;  /* 0xfffffff808080812 */ /* 0x000fe200078ec0ff */
[----:B-1----:R-:W-:Y:S01]  /*6760*/  @P0 IMAD.WIDE R16, R225, 0x2, R14 ;  /* 0x00000002e1100825 */ /* 0x002fe200078e020e */
[----:B------:R-:W-:-:S03]  /*6770*/  @P0 LOP3.LUT R7, R7, 0xfffffff8, RZ, 0xc0, !PT ;  /* 0xfffffff807070812 */ /* 0x000fc600078ec0ff */
[--C-:B------:R-:W-:Y:S01]  /*6780*/  @P0 IMAD.WIDE R18, R10, 0x2, R14.reuse ;  /* 0x000000020a120825 */ /* 0x100fe200078e020e */
[----:B------:R-:W-:Y:S01]  /*6790*/  @!PT LDS RZ, [RZ] ;  /* 0x00000000fffff984 */ /* 0x000fe20000000800 */
[----:B------:R1:W-:Y:S03]  /*67a0*/  @P0 LDGSTS.E.BYPASS.LTC128B.128 [R11+0xc080], [R16.64], !P5 ;  /* 0x0c080000100b0fae */ /* 0x0003e6000e901d58 */
[--C-:B------:R-:W-:Y:S01]  /*67b0*/  @P0 IMAD.WIDE R20, R8, 0x2, R14.reuse ;  /* 0x0000000208140825 */ /* 0x100fe200078e020e */
[----:B------:R1:W-:Y:S01]  /*67c0*/  @P0 LDGSTS.E.BYPASS.LTC128B.128 [R11+0xd080], [R18.64], !P2 ;  /* 0x0d080000120b0fae */ /* 0x0003e2000d101d58 */
[----:B------:R-:W-:Y:S02]  /*67d0*/  ISETP.GT.AND P2, PT, R216, 0x1f, PT ;  /* 0x0000001fd800780c */ /* 0x000fe40003f44270 */
        /* <DEDUP_REMOVED lines=8> */
.L_x_389:
[----:B------:R-:W-:Y:S01]  /*6860*/  ULDC.U8 UR4, c[0x0][0x298] ;  /* 0x0000a60000047ab9 */ /* 0x000fe20000000000 */
[----:B------:R-:W-:Y:S01]  /*6870*/  SHF.R.S32.HI R8, RZ, 0x1f, R63 ;  /* 0x0000001fff087819 */ /* 0x000fe2000001143f */
[C---:B-1----:R-:W-:Y:S01]  /*6880*/  IMAD.WIDE.U32 R10, R63.reuse, c[0x0][0x280], RZ ;  /* 0x0000a0003f0a7a25 */ /* 0x042fe200078e00ff */
[----:B------:R-:W-:Y:S01]  /*6890*/  ISETP.NE.AND P0, PT, RZ, UR4, PT ;  /* 0x00000004ff007c0c */ /* 0x000fe2000bf05270 */
[----:B------:R-:W-:Y:S01]  /*68a0*/  BSSY B2, `(.L_x_390) ;  /* 0x00008cf000027945 */ /* 0x000fe20003800000 */
[----:B------:R-:W-:Y:S01]  /*68b0*/  LEA R5, R0, R5, 0x5 ;  /* 0x0000000500057211 */ /* 0x000fe200078e28ff */
[----:B------:R-:W-:Y:S01]  /*68c0*/  IMAD R12, R8, c[0x0][0x280], RZ ;  /* 0x0000a000080c7a24 */ /* 0x000fe200078e02ff */
[----:B------:R-:W-:Y:S01]  /*68d0*/  SHF.L.U32 R119, R50, 0x1, RZ ;  /* 0x0000000132777819 */ /* 0x000fe200000006ff */
[----:B------:R-:W-:Y:S02]  /*68e0*/  IMAD R8, R8, c[0x0][0x290], RZ ;  /* 0x0000a40008087a24 */ /* 0x000fe400078e02ff */
[----:B------:R-:W-:-:S02]  /*68f0*/  IMAD R7, R63, c[0x0][0x284], R12 ;  /* 0x0000a1003f077a24 */ /* 0x000fc400078e020c */
[C---:B------:R-:W-:Y:S02]  /*6900*/  IMAD R17, R63.reuse, c[0x0][0x294], R8 ;  /* 0x0000a5003f117a24 */ /* 0x040fe400078e0208 */
[----:B------:R-:W-:Y:S01]  /*6910*/  IMAD.WIDE.U32 R12, R63, c[0x0][0x290], RZ ;  /* 0x0000a4003f0c7a25 */ /* 0x000fe200078e00ff */
[----:B------:R-:W-:-:S04]  /*6920*/  IADD3 R7, R7, R11, RZ ;  /* 0x0000000b07077210 */ /* 0x000fc80007ffe0ff */
[----:B------:R-:W-:Y:S01]  /*6930*/  IADD3 R17, R17, R13, RZ ;  /* 0x0000000d11117210 */ /* 0x000fe20007ffe0ff */
[----:B------:R-:W-:Y:S05]  /*6940*/  @!P0 BRA `(.L_x_391) ;  /* 0x0000450000008947 */ /* 0x000fea0003800000 */
[----:B------:R-:W-:Y:S01]  /*6950*/  PLOP3.LUT P0, PT, PT, PT, UP3, 0x80, 0x0 ;  /* 0x000000000000781c */ /* 0x000fe20003f0f038 */
[----:B------:R-:W-:Y:S01]  /*6960*/  IMAD.MOV.U32 R16, RZ, RZ, R12 ;  /* 0x000000ffff107224 */ /* 0x000fe200078e000c */
[----:B------:R-:W-:Y:S01]  /*6970*/  ISETP.NE.AND P1, PT, R6, RZ, PT ;  /* 0x000000ff0600720c */ /* 0x000fe20003f25270 */
[----:B------:R-:W-:Y:S01]  /*6980*/  BSSY B0, `(.L_x_392) ;  /* 0x0000049000007945 */ /* 0x000fe20003800000 */
[----:B------:R-:W-:Y:S01]  /*6990*/  IMAD.SHL.U32 R12, R0, 0x4, RZ ;  /* 0x00000004000c7824 */ /* 0x000fe200078e00ff */
        /* <DEDUP_REMOVED lines=8> */
[----:B------:R-:W-:Y:S01]  /*6a20*/  @P0 IMAD.HI.U32 R6, R5, c[0x0][0x2c8], RZ ;  /* 0x0000b20005060a27 */ /* 0x000fe200078e00ff */
[----:B------:R-:W-:Y:S01]  /*6a30*/  PLOP3.LUT P0, PT, PT, PT, UP3, 0x80, 0x0 ;  /* 0x000000000000781c */ /* 0x000fe20003f0f038 */
[----:B------:R-:W-:-:S12]  /*6a40*/  CS2R R104, SRZ ;  /* 0x0000000000687805 */ /* 0x000fd8000001ff00 */
[----:B------:R-:W-:Y:S01]  /*6a50*/  @P0 SHF.R.U32.HI R5, RZ, c[0x0][0x2cc], R6 ;  /* 0x0000b300ff050a19 */ /* 0x000fe20000011606 */
[----:B------:R-:W-:-:S03]  /*6a60*/  IMAD.MOV.U32 R6, RZ, RZ, R10 ;  /* 0x000000ffff067224 */ /* 0x000fc600078e000a */
[----:B------:R-:W-:Y:S01]  /*6a70*/  SHF.R.S32.HI R8, RZ, 0x1f, R5 ;  /* 0x0000001fff087819 */ /* 0x000fe20000011405 */
[----:B------:R-:W-:-:S04]  /*6a80*/  IMAD.WIDE.U32 R6, R5, c[0x0][0x280], R6 ;  /* 0x0000a00005067a25 */ /* 0x000fc800078e0006 */
[----:B------:R-:W-:Y:S01]  /*6a90*/  IMAD R14, R8, c[0x0][0x280], RZ ;  /* 0x0000a000080e7a24 */ /* 0x000fe200078e02ff */
[----:B------:R-:W-:Y:S01]  /*6aa0*/  LEA R10, P0, R6, c[0x0][0x270], 0x1 ;  /* 0x00009c00060a7a11 */ /* 0x000fe200078008ff */
[----:B------:R-:W-:Y:S02]  /*6ab0*/  IMAD R8, R8, c[0x0][0x290], RZ ;  /* 0x0000a40008087a24 */ /* 0x000fe400078e02ff */
[C---:B------:R-:W-:Y:S02]  /*6ac0*/  IMAD R14, R5.reuse, c[0x0][0x284], R14 ;  /* 0x0000a100050e7a24 */ /* 0x040fe400078e020e */
[----:B------:R-:W-:Y:S01]  /*6ad0*/  IMAD.WIDE.U32 R16, R5, c[0x0][0x290], R16 ;  /* 0x0000a40005107a25 */ /* 0x000fe200078e0010 */
[----:B------:R1:W2:Y:S02]  /*6ae0*/  SHFL.IDX PT, R18, R10, RZ, 0x181f ;  /* 0x00181fff0a127589 */ /* 0x0002a400000e0000 */
[----:B------:R-:W-:Y:S01]  /*6af0*/  IADD3 R14, R7, R14, RZ ;  /* 0x0000000e070e7210 */ /* 0x000fe20007ffe0ff */
[----:B------:R-:W-:-:S03]  /*6b00*/  IMAD R13, R5, c[0x0][0x294], R8 ;  /* 0x0000a500050d7a24 */ /* 0x000fc600078e0208 */
[----:B------:R-:W-:Y:S02]  /*6b10*/  LEA.HI.X R14, R6, c[0x0][0x274], R14, 0x1, P0 ;  /* 0x00009d00060e7a11 */ /* 0x000fe400000f0c0e */
[----:B------:R-:W-:Y:S02]  /*6b20*/  IADD3 R13, R17, R13, RZ ;  /* 0x0000000d110d7210 */ /* 0x000fe40007ffe0ff */
[C---:B------:R-:W-:Y:S01]  /*6b30*/  LEA R8, P0, R16.reuse, c[0x0][0x288], 0x1 ;  /* 0x0000a20010087a11 */ /* 0x040fe200078008ff */
[----:B------:R1:W3:Y:S03]  /*6b40*/  SHFL.IDX PT, R19, R14, RZ, 0x181f ;  /* 0x00181fff0e137589 */ /* 0x0002e600000e0000 */
[----:B------:R-:W-:Y:S02]  /*6b50*/  LEA.HI.X R13, R16, c[0x0][0x28c], R13, 0x1, P0 ;  /* 0x0000a300100d7a11 */ /* 0x000fe400000f0c0d */
[----:B------:R1:W4:Y:S04]  /*6b60*/  SHFL.IDX PT, R16, R8, RZ, 0x181f ;  /* 0x00181fff08107589 */ /* 0x00032800000e0000 */
[----:B------:R1:W1:Y:S01]  /*6b70*/  SHFL.IDX PT, R17, R13, RZ, 0x181f ;  /* 0x00181fff0d117589 */ /* 0x00026200000e0000 */
[----:B------:R-:W-:Y:S05]  /*6b80*/  @P1 BRA `(.L_x_393) ;  /* 0x0000028000001947 */ /* 0x000fea0003800000 */
[C---:B------:R-:W-:Y:S01]  /*6b90*/  ISETP.GE.AND P0, PT, R12.reuse, c[0x0][0x27c], PT ;  /* 0x00009f000c007a0c */ /* 0x040fe20003f06270 */
[----:B------:R-:W-:Y:S01]  /*6ba0*/  CS2R R102, SRZ ;  /* 0x0000000000667805 */ /* 0x000fe2000001ff00 */
[----:B------:R-:W-:Y:S01]  /*6bb0*/  CS2R R104, SRZ ;  /* 0x0000000000687805 */ /* 0x000fe2000001ff00 */
[----:B------:R-:W-:-:S10]  /*6bc0*/  IADD3 R5, R12, 0x20, RZ ;  /* 0x000000200c057810 */ /* 0x000fd40007ffe0ff */
[----:B--23--:R-:W-:-:S04]  /*6bd0*/  @!P0 IMAD.WIDE R22, R12, 0x2, R18 ;  /* 0x000000020c168825 */ /* 0x00cfc800078e0212 */
[----:B-1--4-:R-:W-:Y:S01]  /*6be0*/  @!P0 IMAD.WIDE R20, R12, 0x2, R16 ;  /* 0x000000020c148825 */ /* 0x012fe200078e0210 */
[----:B------:R1:W5:Y:S04]  /*6bf0*/  @!P0 LD.E.64 R102, [R22.64] ;  /* 0x0000001816668980 */ /* 0x000368000c101b00 */
[----:B------:R2:W5:Y:S01]  /*6c00*/  @!P0 LD.E.64 R104, [R20.64] ;  /* 0x0000001814688980 */ /* 0x000562000c101b00 */
[----:B------:R-:W-:Y:S01]  /*6c10*/  ISETP.GE.AND P0, PT, R5, c[0x0][0x27c], PT ;  /* 0x00009f0005007a0c */ /* 0x000fe20003f06270 */
[----:B------:R-:W-:Y:S01]  /*6c20*/  CS2R R126, SRZ ;  /* 0x00000000007e7805 */ /* 0x000fe2000001ff00 */
[----:B------:R-:W-:-:S11]  /*6c30*/  CS2R R124, SRZ ;  /* 0x00000000007c7805 */ /* 0x000fd6000001ff00 */
[----:B------:R-:W-:-:S04]  /*6c40*/  @!P0 SHF.R.S32.HI R6, RZ, 0x1f, R5 ;  /* 0x0000001fff068819 */ /* 0x000fc80000011405 */
[----:B------:R-:W-:-:S04]  /*6c50*/  @!P0 LEA.HI R5, R6, R5, RZ, 0x2 ;  /* 0x0000000506058211 */ /* 0x000fc800078f10ff */
[----:B------:R-:W-:-:S05]  /*6c60*/  @!P0 LOP3.LUT R5, R5, 0xfffffffc, RZ, 0xc0, !PT ;  /* 0xfffffffc05058812 */ /* 0x000fca00078ec0ff */
[----:B------:R-:W-:-:S04]  /*6c70*/  @!P0 IMAD.WIDE R24, R5, 0x2, R18 ;  /* 0x0000000205188825 */ /* 0x000fc800078e0212 */
[----:B------:R-:W-:Y:S01]  /*6c80*/  @!P0 IMAD.WIDE R26, R5, 0x2, R16 ;  /* 0x00000002051a8825 */ /* 0x000fe200078e0210 */
[----:B------:R-:W-:Y:S01]  /*6c90*/  IADD3 R5, R12, 0x40, RZ ;  /* 0x000000400c057810 */ /* 0x000fe20007ffe0ff */
        /* <DEDUP_REMOVED lines=8> */
[----:B--2---:R-:W-:-:S04]  /*6d20*/  @!P0 IMAD.WIDE R20, R5, 0x2, R18 ;  /* 0x0000000205148825 */ /* 0x004fc800078e0212 */
[----:B-1----:R-:W-:Y:S01]  /*6d30*/  @!P0 IMAD.WIDE R22, R5, 0x2, R16 ;  /* 0x0000000205168825 */ /* 0x002fe200078e0210 */
        /* <DEDUP_REMOVED lines=13> */
.L_x_393:
[----:B------:R-:W-:Y:S05]  /*6e10*/  BSYNC B0 ;  /* 0x0000000000007941 */ /* 0x000fea0003800000 */
.L_x_392:
[----:B------:R-:W-:Y:S01]  /*6e20*/  ISETP.NE.AND P0, PT, R9, RZ, PT ;  /* 0x000000ff0900720c */ /* 0x000fe20003f05270 */
[----:B-----5:R-:W-:Y:S01]  /*6e30*/  IMAD.MOV.U32 R9, RZ, RZ, R112 ;  /* 0x000000ffff097224 */ /* 0x020fe200078e0070 */
[----:B------:R-:W-:Y:S01]  /*6e40*/  MOV R5, R123 ;  /* 0x0000007b00057202 */ /* 0x000fe20000000f00 */
[----:B------:R-:W-:Y:S01]  /*6e50*/  IMAD.MOV.U32 R7, RZ, RZ, R113 ;  /* 0x000000ffff077224 */ /* 0x000fe200078e0071 */
[----:B---3--:R3:W4:Y:S01]  /*6e60*/  SHFL.IDX PT, R19, R14, 0x1, 0x181f ;  /* 0x00381f000e137f89 */ /* 0x00872200000e0000 */
[----:B------:R-:W-:Y:S01]  /*6e70*/  IMAD.MOV.U32 R6, RZ, RZ, R122 ;  /* 0x000000ffff067224 */ /* 0x000fe200078e007a */
[----:B------:R-:W-:Y:S01]  /*6e80*/  BSSY B0, `(.L_x_394) ;  /* 0x0000048000007945 */ /* 0x000fe20003800000 */
[----:B------:R-:W-:Y:S01]  /*6e90*/  CS2R R84, SRZ ;  /* 0x0000000000547805 */ /* 0x000fe2000001ff00 */
[----:B------:R-:W-:Y:S01]  /*6ea0*/  PRMT R87, R7, 0x5410, R9 ;  /* 0x0000541007577816 */ /* 0x000fe20000000009 */
[----:B------:R-:W-:Y:S01]  /*6eb0*/  IMAD.MOV.U32 R9, RZ, RZ, R126 ;  /* 0x000000ffff097224 */ /* 0x000fe200078e007e */
[----:B------:R-:W-:Y:S01]  /*6ec0*/  PRMT R93, R5, 0x5410, R6 ;  /* 0x00005410055d7816 */ /* 0x000fe20000000006 */
[----:B------:R-:W-:Y:S01]  /*6ed0*/  IMAD.MOV.U32 R7, RZ, RZ, R127 ;  /* 0x000000ffff077224 */ /* 0x000fe200078e007f */
[----:B------:R-:W-:Y:S01]  /*6ee0*/  MOV R6, R102 ;  /* 0x0000006600067202 */ /* 0x000fe20000000f00 */
[----:B------:R-:W-:Y:S01]  /*6ef0*/  IMAD.MOV.U32 R5, RZ, RZ, R103 ;  /* 0x000000ffff057224 */ /* 0x000fe200078e0067 */
[----:B--2---:R3:W2:Y:S01]  /*6f00*/  SHFL.IDX PT, R18, R10, 0x1, 0x181f ;  /* 0x00381f000a127f89 */ /* 0x0046a200000e0000 */
[----:B------:R-:W-:Y:S01]  /*6f10*/  CS2R R90, SRZ ;  /* 0x00000000005a7805 */ /* 0x000fe2000001ff00 */
[----:B------:R-:W-:Y:S01]  /*6f20*/  PRMT R97, R7, 0x5410, R9 ;  /* 0x0000541007617816 */ /* 0x000fe20000000009 */
[----:B------:R-:W-:Y:S01]  /*6f30*/  IMAD.MOV.U32 R9, RZ, RZ, R108 ;  /* 0x000000ffff097224 */ /* 0x000fe200078e006c */
[----:B------:R-:W-:Y:S01]  /*6f40*/  PRMT R101, R5, 0x5410, R6 ;  /* 0x0000541005657816 */ /* 0x000fe20000000006 */
[----:B------:R-:W-:Y:S01]  /*6f50*/  IMAD.MOV.U32 R6, RZ, RZ, R120 ;  /* 0x000000ffff067224 */ /* 0x000fe200078e0078 */
[----:B------:R-:W-:Y:S01]  /*6f60*/  MOV R7, R109 ;  /* 0x0000006d00077202 */ /* 0x000fe20000000f00 */
[----:B------:R-:W-:Y:S01]  /*6f70*/  IMAD.MOV.U32 R5, RZ, RZ, R121 ;  /* 0x000000ffff057224 */ /* 0x000fe200078e0079 */
[----:B-1----:R3:W1:Y:S01]  /*6f80*/  SHFL.IDX PT, R17, R13, 0x1, 0x181f ;  /* 0x00381f000d117f89 */ /* 0x00266200000e0000 */
[----:B------:R-:W-:Y:S01]  /*6f90*/  CS2R R98, SRZ ;  /* 0x0000000000627805 */ /* 0x000fe2000001ff00 */
[----:B------:R-:W-:Y:S01]  /*6fa0*/  PRMT R86, R7, 0x5410, R9 ;  /* 0x0000541007567816 */ /* 0x000fe20000000009 */
[----:B------:R-:W-:Y:S01]  /*6fb0*/  IMAD.MOV.U32 R7, RZ, RZ, R125 ;  /* 0x000000ffff077224 */ /* 0x000fe200078e007d */
[----:B------:R-:W-:Y:S01]  /*6fc0*/  PRMT R92, R5, 0x5410, R6 ;  /* 0x00005410055c7816 */ /* 0x000fe20000000006 */
[----:B------:R-:W-:Y:S01]  /*6fd0*/  IMAD.MOV.U32 R6, RZ, RZ, R104 ;  /* 0x000000ffff067224 */ /* 0x000fe200078e0068 */
[----:B------:R-:W-:Y:S01]  /*6fe0*/  MOV R9, R124 ;  /* 0x0000007c00097202 */ /* 0x000fe20000000f00 */
[----:B----4-:R3:W4:Y:S01]  /*6ff0*/  SHFL.IDX PT, R16, R8, 0x1, 0x181f ;  /* 0x00381f0008107f89 */ /* 0x01072200000e0000 */
[----:B------:R-:W-:Y:S01]  /*7000*/  MOV R5, R105 ;  /* 0x0000006900057202 */ /* 0x000fe20000000f00 */
[----:B------:R-:W-:Y:S01]  /*7010*/  CS2R R76, SRZ ;  /* 0x00000000004c7805 */ /* 0x000fe2000001ff00 */
[----:B------:R-:W-:Y:S01]  /*7020*/  PRMT R96, R7, 0x5410, R9 ;  /* 0x0000541007607816 */ /* 0x000fe20000000009 */
[----:B------:R-:W-:Y:S01]  /*7030*/  CS2R R82, SRZ ;  /* 0x0000000000527805 */ /* 0x000fe2000001ff00 */
[----:B------:R-:W-:Y:S01]  /*7040*/  PRMT R100, R5, 0x5410, R6 ;  /* 0x0000541005647816 */ /* 0x000fe20000000006 */
[----:B------:R-:W-:Y:S01]  /*7050*/  CS2R R88, SRZ ;  /* 0x0000000000587805 */ /* 0x000fe2000001ff00 */
[----:B------:R-:W-:Y:S01]  /*7060*/  CS2R R94, SRZ ;  /* 0x00000000005e7805 */ /* 0x000fe2000001ff00 */
[----:B------:R-:W-:Y:S05]  /*7070*/  @P0 BRA `(.L_x_395) ;  /* 0x0000028000000947 */ /* 0x000fea0003800000 */
[C---:B------:R-:W-:Y:S01]  /*7080*/  ISETP.GE.AND P0, PT, R12.reuse, c[0x0][0x27c], PT ;  /* 0x00009f000c007a0c */ /* 0x040fe20003f06270 */
[----:B------:R-:W-:Y:S01]  /*7090*/  CS2R R98, SRZ ;  /* 0x0000000000627805 */ /* 0x000fe2000001ff00 */
[----:B------:R-:W-:Y:S01]  /*70a0*/  CS2R R94, SRZ ;  /* 0x00000000005e7805 */ /* 0x000fe2000001ff00 */
[----:B------:R-:W-:-:S10]  /*70b0*/  IADD3 R6, R12, 0x20, RZ ;  /* 0x000000200c067810 */ /* 0x000fd40007ffe0ff */
[----:B--2---:R-:W-:-:S04]  /*70c0*/  @!P0 IMAD.WIDE R22, R12, 0x2, R18 ;  /* 0x000000020c168825 */ /* 0x004fc800078e0212 */
        /* <DEDUP_REMOVED lines=8> */
[----:B------:R-:W-:Y:S02]  /*7150*/  @!P0 LOP3.LUT R5, R5, 0xfffffffc, RZ, 0xc0, !PT ;  /* 0xfffffffc05058812 */ /* 0x000fe400078ec0ff */
[----:B------:R-:W-:-:S03]  /*7160*/  IADD3 R6, R12, 0x40, RZ ;  /* 0x000000400c067810 */ /* 0x000fc60007ffe0ff */
        /* <DEDUP_REMOVED lines=11> */
[----:B--2---:R-:W-:-:S04]  /*7220*/  @!P0 IMAD.WIDE R20, R5, 0x2, R18 ;  /* 0x0000000205148825 */ /* 0x004fc800078e0212 */
[----:B-1----:R-:W-:Y:S01]  /*7230*/  @!P0 IMAD.WIDE R22, R5, 0x2, R16 ;  /* 0x0000000205168825 */ /* 0x002fe200078e0210 */
        /* <DEDUP_REMOVED lines=12> */
.L_x_395:
[----:B------:R-:W-:Y:S05]  /*7300*/  BSYNC B0 ;  /* 0x0000000000007941 */ /* 0x000fea0003800000 */
.L_x_394:
[----:B------:R-:W-:Y:S01]  /*7310*/  ISETP.NE.AND P0, PT, R4, RZ, PT ;  /* 0x000000ff0400720c */ /* 0x000fe20003f05270 */
[----:B-----5:R-:W-:Y:S01]  /*7320*/  IMAD.MOV.U32 R5, RZ, RZ, R84 ;  /* 0x000000ffff057224 */ /* 0x020fe200078e0054 */
[----:B------:R-:W-:Y:S01]  /*7330*/  MOV R4, R85 ;  /* 0x0000005500047202 */ /* 0x000fe20000000f00 */
[----:B------:R-:W-:Y:S01]  /*7340*/  IMAD.MOV.U32 R7, RZ, RZ, R78 ;  /* 0x000000ffff077224 */ /* 0x000fe200078e004e */
[----:B------:R-:W-:Y:S01]  /*7350*/  MOV R9, R77 ;  /* 0x0000004d00097202 */ /* 0x000fe20000000f00 */
[----:B------:R-:W-:Y:S01]  /*7360*/  IMAD.MOV.U32 R6, RZ, RZ, R79 ;  /* 0x000000ffff067224 */ /* 0x000fe200078e004f */
[----:B------:R-:W-:Y:S01]  /*7370*/  PRMT R68, R4, 0x5410, R5 ;  /* 0x0000541004447816 */ /* 0x000fe20000000005 */
[----:B------:R-:W-:Y:S01]  /*7380*/  IMAD.MOV.U32 R4, RZ, RZ, R99 ;  /* 0x000000ffff047224 */ /* 0x000fe200078e0063 */
[----:B------:R-:W-:Y:S01]  /*7390*/  MOV R5, R98 ;  /* 0x0000006200057202 */ /* 0x000fe20000000f00 */
[----:B------:R-:W-:Y:S01]  /*73a0*/  IMAD.MOV.U32 R11, RZ, RZ, R76 ;  /* 0x000000ffff0b7224 */ /* 0x000fe200078e004c */
[----:B------:R-:W-:Y:S01]  /*73b0*/  PRMT R63, R6, 0x5410, R7 ;  /* 0x00005410063f7816 */ /* 0x000fe20000000007 */
[----:B------:R-:W-:Y:S01]  /*73c0*/  IMAD.MOV.U32 R7, RZ, RZ, R90 ;  /* 0x000000ffff077224 */ /* 0x000fe200078e005a */
[----:B------:R-:W-:Y:S01]  /*73d0*/  PRMT R81, R4, 0x5410, R5 ;  /* 0x0000541004517816 */ /* 0x000fe20000000005 */
[----:B------:R-:W-:Y:S01]  /*73e0*/  IMAD.MOV.U32 R5, RZ, RZ, R82 ;  /* 0x000000ffff057224 */ /* 0x000fe200078e0052 */
[----:B------:R-:W-:Y:S01]  /*73f0*/  PRMT R53, R9, 0x5410, R11 ;  /* 0x0000541009357816 */ /* 0x000fe2000000000b */
[----:B------:R-:W-:Y:S01]  /*7400*/  IMAD.MOV.U32 R4, RZ, RZ, R83 ;  /* 0x000000ffff047224 */ /* 0x000fe200078e0053 */
[----:B------:R-:W-:Y:S01]  /*7410*/  MOV R11, R88 ;  /* 0x00000058000b7202 */ /* 0x000fe20000000f00 */
[----:B------:R-:W-:Y:S01]  /*7420*/  IMAD.MOV.U32 R6, RZ, RZ, R91 ;  /* 0x000000ffff067224 */ /* 0x000fe200078e005b */
[----:B-1--4-:R1:W4:Y:S01]  /*7430*/  SHFL.IDX PT, R17, R14, 0x2, 0x181f ;  /* 0x00581f000e117f89 */ /* 0x01232200000e0000 */
[----:B------:R-:W-:Y:S01]  /*7440*/  IMAD.MOV.U32 R9, RZ, RZ, R89 ;  /* 0x000000ffff097224 */ /* 0x000fe200078e0059 */
[----:B------:R-:W-:Y:S01]  /*7450*/  PRMT R65, R4, 0x5410, R5 ;  /* 0x0000541004417816 */ /* 0x000fe20000000005 */
[----:B------:R-:W-:Y:S01]  /*7460*/  IMAD.MOV.U32 R5, RZ, RZ, R94 ;  /* 0x000000ffff057224 */ /* 0x000fe200078e005e */
[----:B------:R-:W-:Y:S01]  /*7470*/  PRMT R75, R6, 0x5410, R7 ;  /* 0x00005410064b7816 */ /* 0x000fe20000000007 */
[----:B------:R1:W3:Y:S01]  /*7480*/  SHFL.IDX PT, R16, R10, 0x2, 0x181f ;  /* 0x00581f000a107f89 */ /* 0x0002e200000e0000 */
[----:B------:R-:W-:Y:S01]  /*7490*/  MOV R4, R95 ;  /* 0x0000005f00047202 */ /* 0x000fe20000000f00 */
[----:B------:R-:W-:Y:S01]  /*74a0*/  BSSY B0, `(.L_x_396) ;  /* 0x0000037000007945 */ /* 0x000fe20003800000 */
[----:B------:R-:W-:Y:S01]  /*74b0*/  PRMT R74, R9, 0x5410, R11 ;  /* 0x00005410094a7816 */ /* 0x000fe2000000000b */
[----:B------:R1:W2:Y:S01]  /*74c0*/  SHFL.IDX PT, R7, R13, 0x2, 0x181f ;  /* 0x00581f000d077f89 */ /* 0x0002a200000e0000 */
[----:B------:R-:W-:Y:S01]  /*74d0*/  PRMT R80, R4, 0x5410, R5 ;  /* 0x0000541004507816 */ /* 0x000fe20000000005 */
[----:B------:R-:W-:Y:S01]  /*74e0*/  CS2R R20, SRZ ;  /* 0x0000000000147805 */ /* 0x000fe2000001ff00 */
[----:B------:R-:W-:Y:S01]  /*74f0*/  CS2R R40, SRZ ;  /* 0x0000000000287805 */ /* 0x000fe2000001ff00 */
[----:B------:R1:W1:Y:S01]  /*7500*/  SHFL.IDX PT, R6, R8, 0x2, 0x181f ;  /* 0x00581f0008067f89 */ /* 0x00026200000e0000 */
[----:B------:R-:W-:Y:S01]  /*7510*/  CS2R R46, SRZ ;  /* 0x00000000002e7805 */ /* 0x000fe2000001ff00 */
[----:B------:R-:W-:Y:S01]  /*7520*/  CS2R R66, SRZ ;  /* 0x0000000000427805 */ /* 0x000fe2000001ff00 */
[----:B------:R-:W-:Y:S01]  /*7530*/  CS2R R72, SRZ ;  /* 0x0000000000487805 */ /* 0x000fe2000001ff00 */
[----:B------:R-:W-:Y:S01]  /*7540*/  CS2R R38, SRZ ;  /* 0x0000000000267805 */ /* 0x000fe2000001ff00 */
[----:B------:R-:W-:Y:S01]  /*7550*/  CS2R R44, SRZ ;  /* 0x00000000002c7805 */ /* 0x000fe2000001ff00 */
[----:B------:R-:W-:Y:S01]  /*7560*/  CS2R R54, SRZ ;  /* 0x0000000000367805 */ /* 0x000fe2000001ff00 */
[----:B------:R-:W-:Y:S01]  /*7570*/  CS2R R70, SRZ ;  /* 0x0000000000467805 */ /* 0x000fe2000001ff00 */
[----:B------:R-:W-:Y:S05]  /*7580*/  @P0 BRA `(.L_x_397) ;  /* 0x0000028000000947 */ /* 0x000fea0003800000 */
[C---:B------:R-:W-:Y:S01]  /*7590*/  ISETP.GE.AND P0, PT, R12.reuse, c[0x0][0x27c], PT ;  /* 0x00009f000c007a0c */ /* 0x040fe20003f06270 */
[----:B------:R-:W-:Y:S01]  /*75a0*/  CS2R R72, SRZ ;  /* 0x0000000000487805 */ /* 0x000fe2000001ff00 */
[----:B------:R-:W-:Y:S01]  /*75b0*/  CS2R R70, SRZ ;  /* 0x0000000000467805 */ /* 0x000fe2000001ff00 */
[----:B------:R-:W-:-:S10]  /*75c0*/  IADD3 R5, R12, 0x20, RZ ;  /* 0x000000200c057810 */ /* 0x000fd40007ffe0ff */
[----:B---34-:R-:W-:-:S04]  /*75d0*/  @!P0 IMAD.WIDE R22, R12, 0x2, R16 ;  /* 0x000000020c168825 */ /* 0x018fc800078e0210 */
[----:B-12---:R-:W-:Y:S01]  /*75e0*/  @!P0 IMAD.WIDE R18, R12, 0x2, R6 ;  /* 0x000000020c128825 */ /* 0x006fe200078e0206 */
        /* <DEDUP_REMOVED lines=34> */
.L_x_397:
[----:B------:R-:W-:Y:S05]  /*7810*/  BSYNC B0 ;  /* 0x0000000000007941 */ /* 0x000fea0003800000 */
.L_x_396:
[----:B--2--5:R-:W-:Y:S01]  /*7820*/  IMAD.MOV.U32 R7, RZ, RZ, R40 ;  /* 0x000000ffff077224 */ /* 0x024fe200078e0028 */
[----:B---3--:R-:W-:Y:S01]  /*7830*/  MOV R4, R47 ;  /* 0x0000002f00047202 */ /* 0x008fe20000000f00 */
[----:B-1----:R-:W-:Y:S01]  /*7840*/  IMAD.MOV.U32 R6, RZ, RZ, R41 ;  /* 0x000000ffff067224 */ /* 0x002fe200078e0029 */
[----:B------:R1:W2:Y:S01]  /*7850*/  SHFL.IDX PT, R11, R14, 0x3, 0x181f ;  /* 0x00781f000e0b7f89 */ /* 0x0002a200000e0000 */
        /* <DEDUP_REMOVED lines=9> */
[----:B------:R-:W3:Y:S01]  /*78f0*/  SHFL.IDX PT, R10, R10, 0x3, 0x181f ;  /* 0x00781f000a0a7f89 */ /* 0x000ee200000e0000 */
[----:B------:R-:W-:Y:S01]  /*7900*/  CS2R R26, SRZ ;  /* 0x00000000001a7805 */ /* 0x000fe2000001ff00 */
[----:B------:R-:W-:Y:S01]  /*7910*/  PRMT R42, R6, 0x5410, R7 ;  /* 0x00005410062a7816 */ /* 0x000fe20000000007 */
[----:B------:R-:W-:Y:S01]  /*7920*/  IMAD.MOV.U32 R7, RZ, RZ, R38 ;  /* 0x000000ffff077224 */ /* 0x000fe200078e0026 */
[----:B------:R-:W-:Y:S01]  /*7930*/  PRMT R52, R4, 0x5410, R5 ;  /* 0x0000541004347816 */ /* 0x000fe20000000005 */
[----:B------:R-:W-:Y:S01]  /*7940*/  IMAD.MOV.U32 R5, RZ, RZ, R44 ;  /* 0x000000ffff057224 */ /* 0x000fe200078e002c */
[----:B------:R-:W-:Y:S01]  /*7950*/  MOV R6, R39 ;  /* 0x0000002700067202 */ /* 0x000fe20000000f00 */
[----:B------:R-:W-:Y:S01]  /*7960*/  IMAD.MOV.U32 R4, RZ, RZ, R45 ;  /* 0x000000ffff047224 */ /* 0x000fe200078e002d */
[----:B------:R4:W2:Y:S01]  /*7970*/  SHFL.IDX PT, R9, R13, 0x3, 0x181f ;  /* 0x00781f000d097f89 */ /* 0x0008a200000e0000 */
[----:B------:R-:W-:Y:S01]  /*7980*/  CS2R R34, SRZ ;  /* 0x0000000000227805 */ /* 0x000fe2000001ff00 */
[----:B------:R-:W-:Y:S01]  /*7990*/  PRMT R29, R6, 0x5410, R7 ;  /* 0x00005410061d7816 */ /* 0x000fe20000000007 */
[----:B------:R-:W-:Y:S01]  /*79a0*/  IMAD.MOV.U32 R6, RZ, RZ, R55 ;  /* 0x000000ffff067224 */ /* 0x000fe200078e0037 */
[----:B------:R-:W-:Y:S01]  /*79b0*/  PRMT R33, R4, 0x5410, R5 ;  /* 0x0000541004217816 */ /* 0x000fe20000000005 */
[----:B------:R-:W-:Y:S01]  /*79c0*/  IMAD.MOV.U32 R5, RZ, RZ, R70 ;  /* 0x000000ffff057224 */ /* 0x000fe200078e0046 */
[----:B------:R-:W-:Y:S01]  /*79d0*/  MOV R7, R54 ;  /* 0x0000003600077202 */ /* 0x000fe20000000f00 */
[----:B------:R-:W2:Y:S01]  /*79e0*/  SHFL.IDX PT, R8, R8, 0x3, 0x181f ;  /* 0x00781f0008087f89 */ /* 0x000ea200000e0000 */
[----:B------:R-:W-:Y:S01]  /*79f0*/  MOV R4, R71 ;  /* 0x0000004700047202 */ /* 0x000fe20000000f00 */
[----:B----4-:R-:W-:Y:S01]  /*7a00*/  CS2R R16, SRZ ;  /* 0x0000000000107805 */ /* 0x010fe2000001ff00 */
[----:B------:R-:W-:Y:S01]  /*7a10*/  PRMT R37, R6, 0x5410, R7 ;  /* 0x0000541006257816 */ /* 0x000fe20000000007 */
[----:B-1----:R-:W-:Y:S01]  /*7a20*/  CS2R R14, SRZ ;  /* 0x00000000000e7805 */ /* 0x002fe2000001ff00 */
        /* <DEDUP_REMOVED lines=8> */
[----:B--23--:R-:W-:-:S04]  /*7ab0*/  @!P0 IMAD.WIDE R14, R12, 0x2, R10 ;  /* 0x000000020c0e8825 */ /* 0x00cfc800078e020a */
        /* <DEDUP_REMOVED lines=15> */
[----:B------:R-:W-:Y:S01]  /*7bb0*/  CS2R R18, SRZ ;  /* 0x0000000000127805 */ /* 0x000fe2000001ff00 */
[----:B-1----:R-:W-:-:S11]  /*7bc0*/  CS2R R14, SRZ ;  /* 0x00000000000e7805 */ /* 0x002fd6000001ff00 */
[----:B------:R-:W-:-:S04]  /*7bd0*/  @!P0 SHF.R.S32.HI R4, RZ, 0x1f, R5 ;  /* 0x0000001fff048819 */ /* 0x000fc80000011405 */
[----:B------:R-:W-:Y:S02]  /*7be0*/  @!P0 LEA.HI R4, R4, R5, RZ, 0x2 ;  /* 0x0000000504048211 */ /* 0x000fe400078f10ff */
[----:B------:R-:W-:Y:S02]  /*7bf0*/  IADD3 R5, R12, 0x60, RZ ;  /* 0x000000600c057810 */ /* 0x000fe40007ffe0ff */
[----:B------:R-:W-:-:S05]  /*7c00*/  @!P0 LOP3.LUT R4, R4, 0xfffffffc, RZ, 0xc0, !PT ;  /* 0xfffffffc04048812 */ /* 0x000fca00078ec0ff */
[----:B--2---:R-:W-:-:S04]  /*7c10*/  @!P0 IMAD.WIDE R6, R4, 0x2, R10 ;  /* 0x0000000204068825 */ /* 0x004fc800078e020a */
[----:B------:R-:W-:Y:S01]  /*7c20*/  @!P0 IMAD.WIDE R22, R4, 0x2, R8 ;  /* 0x0000000204168825 */ /* 0x000fe200078e0208 */
[----:B------:R1:W5:Y:S04]  /*7c30*/  @!P0 LD.E.64 R18, [R6.64] ;  /* 0x0000001806128980 */ /* 0x000368000c101b00 */
[----:B------:R1:W5:Y:S01]  /*7c40*/  @!P0 LD.E.64 R14, [R22.64] ;  /* 0x00000018160e8980 */ /* 0x000362000c101b00 */
[----:B------:R-:W-:Y:S01]  /*7c50*/  ISETP.GE.AND P0, PT, R5, c[0x0][0x27c], PT ;  /* 0x00009f0005007a0c */ /* 0x000fe20003f06270 */
[----:B----4-:R-:W-:Y:S01]  /*7c60*/  CS2R R20, SRZ ;  /* 0x0000000000147805 */ /* 0x010fe2000001ff00 */
[----:B---3--:R-:W-:-:S11]  /*7c70*/  CS2R R16, SRZ ;  /* 0x0000000000107805 */ /* 0x008fd6000001ff00 */
[----:B------:R-:W-:-:S04]  /*7c80*/  @!P0 SHF.R.S32.HI R4, RZ, 0x1f, R5 ;  /* 0x0000001fff048819 */ /* 0x000fc80000011405 */
[----:B------:R-:W-:-:S04]  /*7c90*/  @!P0 LEA.HI R4, R4, R5, RZ, 0x2 ;  /* 0x0000000504048211 */ /* 0x000fc800078f10ff */
[----:B------:R-:W-:-:S05]  /*7ca0*/  @!P0 LOP3.LUT R4, R4, 0xfffffffc, RZ, 0xc0, !PT ;  /* 0xfffffffc04048812 */ /* 0x000fca00078ec0ff */
[----:B------:R-:W-:-:S04]  /*7cb0*/  @!P0 IMAD.WIDE R10, R4, 0x2, R10 ;  /* 0x00000002040a8825 */ /* 0x000fc800078e020a */
[----:B------:R-:W-:Y:S01]  /*7cc0*/  @!P0 IMAD.WIDE R4, R4, 0x2, R8 ;  /* 0x0000000204048825 */ /* 0x000fe200078e0208 */
[----:B------:R1:W5:Y:S04]  /*7cd0*/  @!P0 LD.E.64 R20, [R10.64] ;  /* 0x000000180a148980 */ /* 0x000368000c101b00 */
[----:B------:R1:W5:Y:S02]  /*7ce0*/  @!P0 LD.E.64 R16, [R4.64] ;  /* 0x0000001804108980 */ /* 0x000364000c101b00 */
.L_x_399:
[----:B------:R-:W-:Y:S05]  /*7cf0*/  BSYNC B0 ;  /* 0x0000000000007941 */ /* 0x000fea0003800000 */
.L_x_398:
[----:B------:R-:W-:Y:S01]  /*7d00*/  UIADD3 UR4, -UR15, UR29, URZ ;  /* 0x0000001d0f047290 */ /* 0x000fe2000fffe13f */
[----:B-1---5:R-:W-:Y:S01]  /*7d10*/  IMAD.MOV.U32 R4, RZ, RZ, R20 ;  /* 0x000000ffff047224 */ /* 0x022fe200078e0014 */
[----:B------:R-:W-:-:S04]  /*7d20*/  DEPBAR.LE SB0, 0x1 ;  /* 0x000080400000791a */ /* 0x000fc80000000000 */
[----:B------:R-:W-:Y:S01]  /*7d30*/  IMAD.MOV.U32 R7, RZ, RZ, R21 ;  /* 0x000000ffff077224 */ /* 0x000fe200078e0015 */
[----:B------:R-:W-:Y:S01]  /*7d40*/  UISETP.LT.AND UP0, UPT, UR4, 0x80, UPT ;  /* 0x000000800400788c */ /* 0x000fe2000bf01270 */
[----:B------:R-:W-:Y:S01]  /*7d50*/  IMAD.MOV.U32 R6, RZ, RZ, R18 ;  /* 0x000000ffff067224 */ /* 0x000fe200078e0012 */
[----:B------:R-:W-:Y:S01]  /*7d60*/  BSSY B1, `(.L_x_400) ;  /* 0x00000d5000017945 */ /* 0x000fe20003800000 */
[----:B------:R-:W-:Y:S01]  /*7d70*/  IMAD.MOV.U32 R5, RZ, RZ, R19 ;  /* 0x000000ffff057224 */ /* 0x000fe200078e0013 */
[----:B--2---:R-:W-:Y:S01]  /*7d80*/  PRMT R11, R7, 0x5410, R4 ;  /* 0x00005410070b7816 */ /* 0x004fe20000000004 */
[----:B------:R-:W-:Y:S01]  /*7d90*/  USEL UR4, UR4, 0x80, UP0 ;  /* 0x0000008004047887 */ /* 0x000fe20008000000 */
[----:B------:R-:W-:Y:S01]  /*7da0*/  MOV R4, R26 ;  /* 0x0000001a00047202 */ /* 0x000fe20000000f00 */
[----:B------:R-:W-:Y:S01]  /*7db0*/  IMAD.MOV.U32 R7, RZ, RZ, R27 ;  /* 0x000000ffff077224 */ /* 0x000fe200078e001b */
[----:B---3--:R-:W-:Y:S01]  /*7dc0*/  PRMT R10, R5, 0x5410, R6 ;  /* 0x00005410050a7816 */ /* 0x008fe20000000006 */
[----:B------:R-:W-:Y:S01]  /*7dd0*/  IMAD.MOV.U32 R6, RZ, RZ, R34 ;  /* 0x000000ffff067224 */ /* 0x000fe200078e0022 */
[----:B------:R-:W-:Y:S01]  /*7de0*/  PRMT R22, R22, 0x5410, R4 ;  /* 0x0000541016167816 */ /* 0x000fe20000000004 */
[----:B------:R-:W-:Y:S01]  /*7df0*/  IMAD.MOV.U32 R5, RZ, RZ, R35 ;  /* 0x000000ffff057224 */ /* 0x000fe200078e0023 */
[----:B------:R-:W-:Y:S01]  /*7e00*/  MOV R4, R16 ;  /* 0x0000001000047202 */ /* 0x000fe20000000f00 */
[----:B------:R-:W-:Y:S01]  /*7e10*/  BAR.SYNC.DEFER_BLOCKING 0x0 ;  /* 0x0000000000007b1d */ /* 0x000fe20000010000 */
[----:B------:R-:W-:-:S02]  /*7e20*/  ISETP.GE.AND P0, PT, R51, UR4, PT ;  /* 0x0000000433007c0c */ /* 0x000fc4000bf06270 */
[----:B------:R-:W-:Y:S01]  /*7e30*/  PRMT R28, R5, 0x5410, R6 ;  /* 0x00005410051c7816 */ /* 0x000fe20000000006 */
[----:B------:R-:W-:Y:S01]  /*7e40*/  IMAD.MOV.U32 R6, RZ, RZ, R17 ;  /* 0x000000ffff067224 */ /* 0x000fe200078e0011 */
[----:B------:R-:W-:Y:S01]  /*7e50*/  PRMT R9, R9, 0x5410, R4 ;  /* 0x0000541009097816 */ /* 0x000fe20000000004 */
[----:B------:R-:W-:Y:S01]  /*7e60*/  IMAD.MOV.U32 R5, RZ, RZ, R14 ;  /* 0x000000ffff057224 */ /* 0x000fe200078e000e */
[----:B------:R-:W-:Y:S02]  /*7e70*/  MOV R4, R15 ;  /* 0x0000000f00047202 */ /* 0x000fe40000000f00 */
[----:B------:R-:W-:Y:S01]  /*7e80*/  PRMT R22, R7, 0x7610, R22 ;  /* 0x0000761007167816 */ /* 0x000fe20000000016 */
[----:B------:R-:W-:Y:S01]  /*7e90*/  IMAD.MOV.U32 R7, RZ, RZ, R24 ;  /* 0x000000ffff077224 */ /* 0x000fe200078e0018 */
[----:B------:R-:W-:Y:S01]  /*7ea0*/  PRMT R9, R6, 0x7610, R9 ;  /* 0x0000761006097816 */ /* 0x000fe20000000009 */
[----:B------:R-:W-:Y:S01]  /*7eb0*/  IMAD.MOV.U32 R6, RZ, RZ, R25 ;  /* 0x000000ffff067224 */ /* 0x000fe200078e0019 */
[----:B------:R-:W-:Y:S01]  /*7ec0*/  PRMT R8, R4, 0x5410, R5 ;  /* 0x0000541004087816 */ /* 0x000fe20000000005 */
[----:B------:R-:W-:Y:S01]  /*7ed0*/  IMAD.MOV.U32 R4, RZ, RZ, R31 ;  /* 0x000000ffff047224 */ /* 0x000fe200078e001f */
[----:B------:R-:W-:-:S02]  /*7ee0*/  MOV R5, R30 ;  /* 0x0000001e00057202 */ /* 0x000fc40000000f00 */
[----:B------:R-:W-:Y:S02]  /*7ef0*/  PRMT R13, R6, 0x5410, R7 ;  /* 0x00005410060d7816 */ /* 0x000fe40000000007 */
[----:B------:R-:W-:Y:S01]  /*7f00*/  PRMT R23, R4, 0x5410, R5 ;  /* 0x0000541004177816 */ /* 0x000fe20000000005 */
[----:B------:R-:W-:Y:S05]  /*7f10*/  @P0 BRA `(.L_x_401) ;  /* 0x00000b9000000947 */ /* 0x000fea0003800000 */
[----:B------:R-:W-:Y:S01]  /*7f20*/  ISETP.GE.AND P0, PT, R12, c[0x0][0x27c], PT ;  /* 0x00009f000c007a0c */ /* 0x000fe20003f06270 */
[----:B------:R-:W-:-:S12]  /*7f30*/  BSSY B0, `(.L_x_402) ;  /* 0x000002c000007945 */ /* 0x000fd80003800000 */
[----:B------:R-:W-:Y:S05]  /*7f40*/  @P0 BRA `(.L_x_403) ;  /* 0x000002a000000947 */ /* 0x000fea0003800000 */
[----:B------:R-:W1:Y:S01]  /*7f50*/  LDS.128 R4, [R119+0x10080] ;  /* 0x0100800077047984 */ /* 0x000e620000000c00 */
[--C-:B------:R-:W-:Y:S01]  /*7f60*/  SHF.R.U64 R104, R104, 0x10, R105.reuse ;  /* 0x0000001068687819 */ /* 0x100fe20000001269 */
[----:B------:R-:W-:Y:S01]  /*7f70*/  HADD2.F32 R114, -RZ, R100.H1_H1 ;  /* 0x30000064ff727230 */ /* 0x000fe20000004100 */
[----:B------:R-:W-:Y:S01]  /*7f80*/  SHF.R.U32.HI R105, RZ, 0x10, R105 ;  /* 0x00000010ff697819 */ /* 0x000fe20000011669 */
[----:B------:R-:W-:Y:S01]  /*7f90*/  HADD2.F32 R115, -RZ, R101.H1_H1 ;  /* 0x30000065ff737230 */ /* 0x000fe20000004100 */
[--C-:B------:R-:W-:Y:S01]  /*7fa0*/  SHF.R.U64 R102, R102, 0x10, R103.reuse ;  /* 0x0000001066667819 */ /* 0x100fe20000001267 */
[----:B------:R-:W-:Y:S01]  /*7fb0*/  HADD2.F32 R104, -RZ, R104.H0_H0 ;  /* 0x20000068ff687230 */ /* 0x000fe20000004100 */
[----:B------:R-:W-:Y:S01]  /*7fc0*/  SHF.R.U32.HI R103, RZ, 0x10, R103 ;  /* 0x00000010ff677819 */ /* 0x000fe20000011667 */
[----:B------:R-:W-:Y:S02]  /*7fd0*/  HADD2.F32 R105, -RZ, R105.H0_H0 ;  /* 0x20000069ff697230 */ /* 0x000fe40000004100 */
[----:B------:R-:W-:-:S02]  /*7fe0*/  HADD2.F32 R101, -RZ, R101.H0_H0 ;  /* 0x20000065ff657230 */ /* 0x000fc40000004100 */
[----:B------:R-:W-:Y:S02]  /*7ff0*/  HADD2.F32 R116, -RZ, R103.H0_H0 ;  /* 0x20000067ff747230 */ /* 0x000fe40000004100 */
[----:B------:R-:W-:Y:S02]  /*8000*/  HADD2.F32 R102, -RZ, R102.H0_H0 ;  /* 0x20000066ff667230 */ /* 0x000fe40000004100 */
[--C-:B-1----:R-:W-:Y:S02]  /*8010*/  HADD2.F32 R106, -RZ, R7.reuse.H0_H0 ;  /* 0x20000007ff6a7230 */ /* 0x102fe40000004100 */
[----:B------:R-:W-:Y:S02]  /*8020*/  HADD2.F32 R7, -RZ, R7.H1_H1 ;  /* 0x30000007ff077230 */ /* 0x000fe40000004100 */
[--C-:B------:R-:W-:Y:S02]  /*8030*/  HADD2.F32 R107, -RZ, R4.reuse.H0_H0 ;  /* 0x20000004ff6b7230 */ /* 0x100fe40000004100 */
[----:B------:R-:W-:Y:S01]  /*8040*/  HADD2.F32 R110, -RZ, R4.H1_H1 ;  /* 0x30000004ff6e7230 */ /* 0x000fe20000004100 */
[CC--:B------:R-:W-:Y:S01]  /*8050*/  FMUL.FTZ R103, R7.reuse, R105.reuse ;  /* 0x0000006907677220 */ /* 0x0c0fe20000410000 */
[--C-:B------:R-:W-:Y:S01]  /*8060*/  HADD2.F32 R4, -RZ, R6.reuse.H0_H0 ;  /* 0x20000006ff047230 */ /* 0x100fe20000004100 */
[C---:B------:R-:W-:Y:S01]  /*8070*/  FMUL.FTZ R105, R106.reuse, R105 ;  /* 0x000000696a697220 */ /* 0x040fe20000410000 */
[--C-:B------:R-:W-:Y:S01]  /*8080*/  HADD2.F32 R111, -RZ, R5.reuse.H0_H0 ;  /* 0x20000005ff6f7230 */ /* 0x100fe20000004100 */
[-C--:B------:R-:W-:Y:S01]  /*8090*/  FFMA.FTZ R103, R106, R116.reuse, -R103 ;  /* 0x000000746a677223 */ /* 0x080fe20000010867 */
[----:B------:R-:W-:Y:S01]  /*80a0*/  HADD2.F32 R6, -RZ, R6.H1_H1 ;  /* 0x30000006ff067230 */ /* 0x000fe20000004100 */
[----:B------:R-:W-:Y:S01]  /*80b0*/  FFMA.FTZ R116, R7, R116, R105 ;  /* 0x0000007407747223 */ /* 0x000fe20000010069 */
[----:B------:R-:W-:Y:S01]  /*80c0*/  HADD2.F32 R5, -RZ, R5.H1_H1 ;  /* 0x30000005ff057230 */ /* 0x000fe20000004100 */
[-C--:B------:R-:W-:Y:S01]  /*80d0*/  FMUL.FTZ R118, R110, R114.reuse ;  /* 0x000000726e767220 */ /* 0x080fe20000410000 */
[----:B------:R-:W-:Y:S01]  /*80e0*/  HADD2.F32 R7, -RZ, R100.H0_H0 ;  /* 0x20000064ff077230 */ /* 0x000fe20000004100 */
[----:B------:R-:W-:-:S02]  /*80f0*/  FMUL.FTZ R114, R107, R114 ;  /* 0x000000726b727220 */ /* 0x000fc40000410000 */
[-C--:B------:R-:W-:Y:S02]  /*8100*/  FMUL.FTZ R105, R5, R104.reuse ;  /* 0x0000006805697220 */ /* 0x080fe40000410000 */
[-C--:B------:R-:W-:Y:S02]  /*8110*/  FMUL.FTZ R100, R6, R7.reuse ;  /* 0x0000000706647220 */ /* 0x080fe40000410000 */
[C---:B------:R-:W-:Y:S02]  /*8120*/  FMUL.FTZ R7, R4.reuse, R7 ;  /* 0x0000000704077220 */ /* 0x040fe40000410000 */
[----:B------:R-:W-:Y:S02]  /*8130*/  FMUL.FTZ R104, R111, R104 ;  /* 0x000000686f687220 */ /* 0x000fe40000410000 */
[----:B------:R-:W-:Y:S02]  /*8140*/  FFMA.FTZ R118, R107, R115, -R118 ;  /* 0x000000736b767223 */ /* 0x000fe40000010876 */
[----:B------:R-:W-:-:S02]  /*8150*/  FFMA.FTZ R100, R4, R101, -R100 ;  /* 0x0000006504647223 */ /* 0x000fc40000010864 */
[----:B------:R-:W-:Y:S02]  /*8160*/  FFMA.FTZ R115, R110, R115, R114 ;  /* 0x000000736e737223 */ /* 0x000fe40000010072 */
[----:B------:R-:W-:Y:S01]  /*8170*/  FFMA.FTZ R101, R6, R101, R7 ;  /* 0x0000006506657223 */ /* 0x000fe20000010007 */
[----:B------:R-:W-:Y:S01]  /*8180*/  F2FP.PACK_AB R7, R116, R103 ;  /* 0x000000677407723e */ /* 0x000fe200000000ff */
[----:B------:R-:W-:Y:S01]  /*8190*/  FFMA.FTZ R105, R111, R102, -R105 ;  /* 0x000000666f697223 */ /* 0x000fe20000010869 */
[----:B------:R-:W-:Y:S01]  /*81a0*/  F2FP.PACK_AB R4, R115, R118 ;  /* 0x000000767304723e */ /* 0x000fe200000000ff */
[----:B------:R-:W-:Y:S01]  /*81b0*/  FFMA.FTZ R104, R5, R102, R104 ;  /* 0x0000006605687223 */ /* 0x000fe20000010068 */
[----:B------:R-:W-:-:S04]  /*81c0*/  F2FP.PACK_AB R6, R101, R100 ;  /* 0x000000646506723e */ /* 0x000fc800000000ff */
[----:B------:R-:W-:-:S05]  /*81d0*/  F2FP.PACK_AB R5, R104, R105 ;  /* 0x000000696805723e */ /* 0x000fca00000000ff */
[----:B------:R1:W-:Y:S02]  /*81e0*/  STS.128 [R119+0x10080], R4 ;  /* 0x0100800477007388 */ /* 0x0003e40000000c00 */
.L_x_403:
[----:B------:R-:W-:Y:S05]  /*81f0*/  BSYNC B0 ;  /* 0x0000000000007941 */ /* 0x000fea0003800000 */
.L_x_402:
[----:B-1----:R-:W-:Y:S01]  /*8200*/  IADD3 R4, R12, 0x20, RZ ;  /* 0x000000200c047810 */ /* 0x002fe20007ffe0ff */
[----:B------:R-:W-:Y:S03]  /*8210*/  BSSY B0, `(.L_x_404) ;  /* 0x000002d000007945 */ /* 0x000fe60003800000 */
[----:B------:R-:W-:-:S13]  /*8220*/  ISETP.GE.AND P0, PT, R4, c[0x0][0x27c], PT ;  /* 0x00009f0004007a0c */ /* 0x000fda0003f06270 */
[----:B------:R-:W-:Y:S05]  /*8230*/  @P0 BRA `(.L_x_405) ;  /* 0x000002a000000947 */ /* 0x000fea0003800000 */
[----:B------:R-:W1:Y:S01]  /*8240*/  LDS.128 R4, [R119+0x14080] ;  /* 0x0140800077047984 */ /* 0x000e620000000c00 */
[--C-:B------:R-:W-:Y:S01]  /*8250*/  SHF.R.U64 R101, R124, 0x10, R125.reuse ;  /* 0x000000107c657819 */ /* 0x100fe2000000127d */
[----:B------:R-:W-:Y:S01]  /*8260*/  HADD2.F32 R106, -RZ, R96.H1_H1 ;  /* 0x30000060ff6a7230 */ /* 0x000fe20000004100 */
[----:B------:R-:W-:Y:S01]  /*8270*/  SHF.R.U32.HI R124, RZ, 0x10, R125 ;  /* 0x00000010ff7c7819 */ /* 0x000fe2000001167d */
[--C-:B------:R-:W-:Y:S01]  /*8280*/  HADD2.F32 R110, -RZ, R97.reuse.H1_H1 ;  /* 0x30000061ff6e7230 */ /* 0x100fe20000004100 */
[--C-:B------:R-:W-:Y:S01]  /*8290*/  SHF.R.U64 R100, R126, 0x10, R127.reuse ;  /* 0x000000107e647819 */ /* 0x100fe2000000127f */
[----:B------:R-:W-:Y:S01]  /*82a0*/  HADD2.F32 R97, -RZ, R97.H0_H0 ;  /* 0x20000061ff617230 */ /* 0x000fe20000004100 */
[----:B------:R-:W-:Y:S01]  /*82b0*/  SHF.R.U32.HI R126, RZ, 0x10, R127 ;  /* 0x00000010ff7e7819 */ /* 0x000fe2000001167f */
[----:B------:R-:W-:-:S04]  /*82c0*/  HADD2.F32 R124, -RZ, R124.H0_H0 ;  /* 0x2000007cff7c7230 */ /* 0x000fc80000004100 */
        /* <DEDUP_REMOVED lines=12> */
[----:B------:R-:W-:Y:S01]  /*8390*/  HADD2.F32 R7, -RZ, R96.H0_H0 ;  /* 0x20000060ff077230 */ /* 0x000fe20000004100 */
[-C--:B------:R-:W-:Y:S01]  /*83a0*/  FMUL.FTZ R111, R104, R106.reuse ;  /* 0x0000006a686f7220 */ /* 0x080fe20000410000 */
[----:B------:R-:W-:Y:S01]  /*83b0*/  HADD2.F32 R5, -RZ, R5.H1_H1 ;  /* 0x30000005ff057230 */ /* 0x000fe20000004100 */
[C---:B------:R-:W-:Y:S01]  /*83c0*/  FMUL.FTZ R115, R103.reuse, R106 ;  /* 0x0000006a67737220 */ /* 0x040fe20000410000 */
[----:B------:R-:W-:Y:S01]  /*83d0*/  HADD2.F32 R96, -RZ, R101.H0_H0 ;  /* 0x20000065ff607230 */ /* 0x000fe20000004100 */
[----:B------:R-:W-:Y:S01]  /*83e0*/  FFMA.FTZ R111, R103, R110, -R111 ;  /* 0x0000006e676f7223 */ /* 0x000fe2000001086f */
[----:B------:R-:W-:Y:S01]  /*83f0*/  HADD2.F32 R102, -RZ, R100.H0_H0 ;  /* 0x20000064ff667230 */ /* 0x000fe20000004100 */
[----:B------:R-:W-:-:S02]  /*8400*/  FMUL.FTZ R100, R6, R7 ;  /* 0x0000000706647220 */ /* 0x000fc40000410000 */
[-C--:B------:R-:W-:Y:S02]  /*8410*/  FMUL.FTZ R101, R5, R96.reuse ;  /* 0x0000006005657220 */ /* 0x080fe40000410000 */
[C---:B------:R-:W-:Y:S02]  /*8420*/  FMUL.FTZ R7, R4.reuse, R7 ;  /* 0x0000000704077220 */ /* 0x040fe40000410000 */
[C---:B------:R-:W-:Y:S02]  /*8430*/  FMUL.FTZ R96, R105.reuse, R96 ;  /* 0x0000006069607220 */ /* 0x040fe40000410000 */
[-C--:B------:R-:W-:Y:S02]  /*8440*/  FFMA.FTZ R100, R4, R97.reuse, -R100 ;  /* 0x0000006104647223 */ /* 0x080fe40000010864 */
[----:B------:R-:W-:Y:S02]  /*8450*/  FFMA.FTZ R104, R104, R110, R115 ;  /* 0x0000006e68687223 */ /* 0x000fe40000010073 */
[----:B------:R-:W-:Y:S01]  /*8460*/  FFMA.FTZ R97, R6, R97, R7 ;  /* 0x0000006106617223 */ /* 0x000fe20000010007 */
[----:B------:R-:W-:Y:S01]  /*8470*/  F2FP.PACK_AB R7, R124, R107 ;  /* 0x0000006b7c07723e */ /* 0x000fe200000000ff */
[-C--:B------:R-:W-:Y:S01]  /*8480*/  FFMA.FTZ R101, R105, R102.reuse, -R101 ;  /* 0x0000006669657223 */ /* 0x080fe20000010865 */
[----:B------:R-:W-:Y:S01]  /*8490*/  F2FP.PACK_AB R4, R104, R111 ;  /* 0x0000006f6804723e */ /* 0x000fe200000000ff */
[----:B------:R-:W-:Y:S01]  /*84a0*/  FFMA.FTZ R96, R5, R102, R96 ;  /* 0x0000006605607223 */ /* 0x000fe20000010060 */
[----:B------:R-:W-:-:S04]  /*84b0*/  F2FP.PACK_AB R6, R97, R100 ;  /* 0x000000646106723e */ /* 0x000fc800000000ff */
[----:B------:R-:W-:-:S05]  /*84c0*/  F2FP.PACK_AB R5, R96, R101 ;  /* 0x000000656005723e */ /* 0x000fca00000000ff */
[----:B------:R1:W-:Y:S02]  /*84d0*/  STS.128 [R119+0x14080], R4 ;  /* 0x0140800477007388 */ /* 0x0003e40000000c00 */
.L_x_405:
[----:B------:R-:W-:Y:S05]  /*84e0*/  BSYNC B0 ;  /* 0x0000000000007941 */ /* 0x000fea0003800000 */
.L_x_404:
        /* <DEDUP_REMOVED lines=46> */
.L_x_407:
[----:B------:R-:W-:Y:S05]  /*87d0*/  BSYNC B0 ;  /* 0x0000000000007941 */ /* 0x000fea0003800000 */
.L_x_406:
[----:B-1----:R-:W-:-:S04]  /*87e0*/  IADD3 R4, R12, 0x60, RZ ;  /* 0x000000600c047810 */ /* 0x002fc80007ffe0ff */
        /* <DEDUP_REMOVED lines=44> */
.L_x_401:
[----:B------:R-:W-:Y:S05]  /*8ab0*/  BSYNC B1 ;  /* 0x0000000000017941 */ /* 0x000fea0003800000 */
.L_x_400:
        /* <DEDUP_REMOVED lines=21> */
[--C-:B------:R-:W-:Y:S02]  /*8c10*/  HADD2.F32 R95, -RZ, R4.reuse.H1_H1 ;  /* 0x30000004ff5f7230 */ /* 0x100fe40000004100 */
[----:B------:R-:W-:Y:S01]  /*8c20*/  HADD2.F32 R93, -RZ, R4.H0_H0 ;  /* 0x20000004ff5d7230 */ /* 0x000fe20000004100 */
[-C--:B------:R-:W-:Y:S01]  /*8c30*/  FMUL.FTZ R97, R7, R94.reuse ;  /* 0x0000005e07617220 */ /* 0x080fe20000410000 */
[--C-:B------:R-:W-:Y:S01]  /*8c40*/  HADD2.F32 R4, -RZ, R6.reuse.H0_H0 ;  /* 0x20000006ff047230 */ /* 0x100fe20000004100 */
[----:B------:R-:W-:Y:S01]  /*8c50*/  FMUL.FTZ R94, R92, R94 ;  /* 0x0000005e5c5e7220 */ /* 0x000fe20000410000 */
[--C-:B------:R-:W-:Y:S01]  /*8c60*/  HADD2.F32 R96, -RZ, R5.reuse.H0_H0 ;  /* 0x20000005ff607230 */ /* 0x100fe20000004100 */
[----:B------:R-:W-:Y:S01]  /*8c70*/  FMUL.FTZ R99, R95, R100 ;  /* 0x000000645f637220 */ /* 0x000fe20000410000 */
[----:B------:R-:W-:Y:S01]  /*8c80*/  HADD2.F32 R6, -RZ, R6.H1_H1 ;  /* 0x30000006ff067230 */ /* 0x000fe20000004100 */
[----:B------:R-:W-:Y:S01]  /*8c90*/  FFMA.FTZ R94, R7, R98, R94 ;  /* 0x00000062075e7223 */ /* 0x000fe2000001005e */
[----:B------:R-:W-:Y:S01]  /*8ca0*/  HADD2.F32 R5, -RZ, R5.H1_H1 ;  /* 0x30000005ff057230 */ /* 0x000fe20000004100 */
[C---:B------:R-:W-:Y:S01]  /*8cb0*/  FMUL.FTZ R100, R93.reuse, R100 ;  /* 0x000000645d647220 */ /* 0x040fe20000410000 */
[----:B------:R-:W-:Y:S01]  /*8cc0*/  HADD2.F32 R7, -RZ, R80.H0_H0 ;  /* 0x20000050ff077230 */ /* 0x000fe20000004100 */
[----:B------:R-:W-:-:S02]  /*8cd0*/  FFMA.FTZ R99, R93, R102, -R99 ;  /* 0x000000665d637223 */ /* 0x000fc40000010863 */
[----:B------:R-:W-:Y:S02]  /*8ce0*/  FMUL.FTZ R93, R5, R87 ;  /* 0x00000057055d7220 */ /* 0x000fe40000410000 */
[-C--:B------:R-:W-:Y:S02]  /*8cf0*/  FMUL.FTZ R80, R6, R7.reuse ;  /* 0x0000000706507220 */ /* 0x080fe40000410000 */
[----:B------:R-:W-:Y:S02]  /*8d00*/  FMUL.FTZ R7, R4, R7 ;  /* 0x0000000704077220 */ /* 0x000fe40000410000 */
[----:B------:R-:W-:Y:S02]  /*8d10*/  FMUL.FTZ R87, R96, R87 ;  /* 0x0000005760577220 */ /* 0x000fe40000410000 */
[----:B------:R-:W-:Y:S02]  /*8d20*/  FFMA.FTZ R80, R4, R81, -R80 ;  /* 0x0000005104507223 */ /* 0x000fe40000010850 */
[----:B------:R-:W-:-:S02]  /*8d30*/  FFMA.FTZ R93, R96, R86, -R93 ;  /* 0x00000056605d7223 */ /* 0x000fc4000001085d */
[----:B------:R-:W-:Y:S02]  /*8d40*/  FFMA.FTZ R97, R92, R98, -R97 ;  /* 0x000000625c617223 */ /* 0x000fe40000010861 */
[----:B------:R-:W-:Y:S02]  /*8d50*/  FFMA.FTZ R100, R95, R102, R100 ;  /* 0x000000665f647223 */ /* 0x000fe40000010064 */
[----:B------:R-:W-:Y:S01]  /*8d60*/  FFMA.FTZ R81, R6, R81, R7 ;  /* 0x0000005106517223 */ /* 0x000fe20000010007 */
[----:B------:R-:W-:Y:S01]  /*8d70*/  F2FP.PACK_AB R7, R94, R97 ;  /* 0x000000615e07723e */ /* 0x000fe200000000ff */
[----:B------:R-:W-:Y:S01]  /*8d80*/  FFMA.FTZ R86, R5, R86, R87 ;  /* 0x0000005605567223 */ /* 0x000fe20000010057 */
[----:B------:R-:W-:Y:S02]  /*8d90*/  F2FP.PACK_AB R4, R100, R99 ;  /* 0x000000636404723e */ /* 0x000fe400000000ff */
[----:B------:R-:W-:Y:S02]  /*8da0*/  F2FP.PACK_AB R6, R81, R80 ;  /* 0x000000505106723e */ /* 0x000fe400000000ff */
[----:B------:R-:W-:-:S05]  /*8db0*/  F2FP.PACK_AB R5, R86, R93 ;  /* 0x0000005d5605723e */ /* 0x000fca00000000ff */
[----:B------:R1:W-:Y:S02]  /*8dc0*/  STS.128 [R119+0x11080], R4 ;  /* 0x0110800477007388 */ /* 0x0003e40000000c00 */
.L_x_411:
[----:B------:R-:W-:Y:S05]  /*8dd0*/  BSYNC B0 ;  /* 0x0000000000007941 */ /* 0x000fea0003800000 */
.L_x_410:
        /* <DEDUP_REMOVED lines=35> */
[----:B------:R-:W-:Y:S02]  /*9010*/  FMUL.FTZ R74, R91, R74 ;  /* 0x0000004a5b4a7220 */ /* 0x000fe40000410000 */
        /* <DEDUP_REMOVED lines=10> */
.L_x_413:
[----:B------:R-:W-:Y:S05]  /*90c0*/  BSYNC B0 ;  /* 0x0000000000007941 */ /* 0x000fea0003800000 */
.L_x_412:
[----:B-1----:R-:W-:Y:S01]  /*90d0*/  IADD3 R4, R12, 0x40, RZ ;  /* 0x000000400c047810 */ /* 0x002fe20007ffe0ff */
[----:B------:R-:W-:Y:S03]  /*90e0*/  BSSY B0, `(.L_x_414) ;  /* 0x000002d000007945 */ /* 0x000fe60003800000 */
[----:B------:R-:W-:-:S13]  /*90f0*/  ISETP.GE.AND P0, PT, R4, c[0x0][0x27c], PT ;  /* 0x00009f0004007a0c */ /* 0x000fda0003f06270 */
[----:B------:R-:W-:Y:S05]  /*9100*/  @P0 BRA `(.L_x_415) ;  /* 0x000002a000000947 */ /* 0x000fea0003800000 */
[----:B------:R-:W1:Y:S01]  /*9110*/  LDS.128 R4, [R119+0x19080] ;  /* 0x0190800077047984 */ /* 0x000e620000000c00 */
[--C-:B------:R-:W-:Y:S01]  /*9120*/  SHF.R.U64 R75, R82, 0x10, R83.reuse ;  /* 0x00000010524b7819 */ /* 0x100fe20000001253 */
[--C-:B------:R-:W-:Y:S01]  /*9130*/  HADD2.F32 R86, -RZ, R65.reuse.H1_H1 ;  /* 0x30000041ff567230 */ /* 0x100fe20000004100 */
[----:B------:R-:W-:Y:S01]  /*9140*/  SHF.R.U32.HI R82, RZ, 0x10, R83 ;  /* 0x00000010ff527819 */ /* 0x000fe20000011653 */
[----:B------:R-:W-:Y:S01]  /*9150*/  HADD2.F32 R65, -RZ, R65.H0_H0 ;  /* 0x20000041ff417230 */ /* 0x000fe20000004100 */
[--C-:B------:R-:W-:Y:S01]  /*9160*/  SHF.R.U64 R74, R84, 0x10, R85.reuse ;  /* 0x00000010544a7819 */ /* 0x100fe20000001255 */
[----:B------:R-:W-:Y:S01]  /*9170*/  HADD2.F32 R88, -RZ, R68.H1_H1 ;  /* 0x30000044ff587230 */ /* 0x000fe20000004100 */
[----:B------:R-:W-:Y:S01]  /*9180*/  SHF.R.U32.HI R84, RZ, 0x10, R85 ;  /* 0x00000010ff547819 */ /* 0x000fe20000011655 */
[----:B------:R-:W-:Y:S02]  /*9190*/  HADD2.F32 R82, -RZ, R82.H0_H0 ;  /* 0x20000052ff527230 */ /* 0x000fe40000004100 */
[----:B------:R-:W-:-:S02]  /*91a0*/  HADD2.F32 R74, -RZ, R74.H0_H0 ;  /* 0x2000004aff4a7230 */ /* 0x000fc40000004100 */
        /* <DEDUP_REMOVED lines=15> */
[----:B------:R-:W-:Y:S01]  /*92a0*/  FMUL.FTZ R86, R81, R86 ;  /* 0x0000005651567220 */ /* 0x000fe20000410000 */
[----:B------:R-:W-:Y:S01]  /*92b0*/  HADD2.F32 R7, -RZ, R68.H0_H0 ;  /* 0x20000044ff077230 */ /* 0x000fe20000004100 */
[----:B------:R-:W-:-:S02]  /*92c0*/  FMUL.FTZ R68, R6, R65 ;  /* 0x0000004106447220 */ /* 0x000fc40000410000 */
[-C--:B------:R-:W-:Y:S02]  /*92d0*/  FMUL.FTZ R75, R5, R80.reuse ;  /* 0x00000050054b7220 */ /* 0x080fe40000410000 */
[C---:B------:R-:W-:Y:S02]  /*92e0*/  FMUL.FTZ R65, R4.reuse, R65 ;  /* 0x0000004104417220 */ /* 0x040fe40000410000 */
[----:B------:R-:W-:Y:S02]  /*92f0*/  FMUL.FTZ R80, R85, R80 ;  /* 0x0000005055507220 */ /* 0x000fe40000410000 */
[-C--:B------:R-:W-:Y:S02]  /*9300*/  FFMA.FTZ R89, R81, R88.reuse, -R89 ;  /* 0x0000005851597223 */ /* 0x080fe40000010859 */
[----:B------:R-:W-:Y:S02]  /*9310*/  FFMA.FTZ R86, R83, R88, R86 ;  /* 0x0000005853567223 */ /* 0x000fe40000010056 */
[----:B------:R-:W-:-:S02]  /*9320*/  FFMA.FTZ R68, R4, R7, -R68 ;  /* 0x0000000704447223 */ /* 0x000fc40000010844 */
        /* <DEDUP_REMOVED lines=8> */
.L_x_415:
[----:B------:R-:W-:Y:S05]  /*93b0*/  BSYNC B0 ;  /* 0x0000000000007941 */ /* 0x000fea0003800000 */
.L_x_414:
[----:B-1----:R-:W-:-:S04]  /*93c0*/  IADD3 R4, R12, 0x60, RZ ;  /* 0x000000600c047810 */ /* 0x002fc80007ffe0ff */
        /* <DEDUP_REMOVED lines=8> */
[----:B------:R-:W-:Y:S01]  /*9450*/  HADD2.F32 R68, -RZ, R68.H0_H0 ;  /* 0x20000044ff447230 */ /* 0x000fe20000004100 */
[----:B------:R-:W-:Y:S01]  /*9460*/  SHF.R.U32.HI R78, RZ, 0x10, R79 ;  /* 0x00000010ff4e7819 */ /* 0x000fe2000001164f */
[----:B------:R-:W-:Y:S02]  /*9470*/  HADD2.F32 R76, -RZ, R76.H0_H0 ;  /* 0x2000004cff4c7230 */ /* 0x000fe40000004100 */
[----:B------:R-:W-:-:S02]  /*9480*/  HADD2.F32 R82, -RZ, R63.H1_H1 ;  /* 0x3000003fff527230 */ /* 0x000fc40000004100 */
        /* <DEDUP_REMOVED lines=9> */
[----:B------:R-:W-:Y:S01]  /*9520*/  HADD2.F32 R6, -RZ, R6.H1_H1 ;  /* 0x30000006ff067230 */ /* 0x000fe20000004100 */
[-C--:B------:R-:W-:Y:S01]  /*9530*/  FFMA.FTZ R81, R74, R78.reuse, -R81 ;  /* 0x0000004e4a517223 */ /* 0x080fe20000010851 */
[--C-:B------:R-:W-:Y:S01]  /*9540*/  HADD2.F32 R79, -RZ, R5.reuse.H0_H0 ;  /* 0x20000005ff4f7230 */ /* 0x100fe20000004100 */
[----:B------:R-:W-:Y:S01]  /*9550*/  FFMA.FTZ R76, R7, R78, R76 ;  /* 0x0000004e074c7223 */ /* 0x000fe2000001004c */
[----:B------:R-:W-:Y:S01]  /*9560*/  HADD2.F32 R5, -RZ, R5.H1_H1 ;  /* 0x30000005ff057230 */ /* 0x000fe20000004100 */
[----:B------:R-:W-:Y:S01]  /*9570*/  FMUL.FTZ R7, R6, R53 ;  /* 0x0000003506077220 */ /* 0x000fe20000410000 */
[----:B------:R-:W-:Y:S01]  /*9580*/  HADD2.F32 R74, -RZ, R65.H0_H0 ;  /* 0x20000041ff4a7230 */ /* 0x000fe20000004100 */
[----:B------:R-:W-:-:S02]  /*9590*/  FMUL.FTZ R83, R77, R80 ;  /* 0x000000504d537220 */ /* 0x000fc40000410000 */
[C---:B------:R-:W-:Y:S02]  /*95a0*/  FMUL.FTZ R53, R4.reuse, R53 ;  /* 0x0000003504357220 */ /* 0x040fe40000410000 */
[----:B------:R-:W-:Y:S02]  /*95b0*/  FMUL.FTZ R65, R5, R68 ;  /* 0x0000004405417220 */ /* 0x000fe40000410000 */
[----:B------:R-:W-:Y:S02]  /*95c0*/  FMUL.FTZ R80, R75, R80 ;  /* 0x000000504b507220 */ /* 0x000fe40000410000 */
[----:B------:R-:W-:Y:S02]  /*95d0*/  FMUL.FTZ R68, R79, R68 ;  /* 0x000000444f447220 */ /* 0x000fe40000410000 */
[----:B------:R-:W-:Y:S01]  /*95e0*/  FFMA.FTZ R4, R4, R63, -R7 ;  /* 0x0000003f04047223 */ /* 0x000fe20000010807 */
[----:B------:R-:W-:Y:S01]  /*95f0*/  F2FP.PACK_AB R7, R76, R81 ;  /* 0x000000514c07723e */ /* 0x000fe200000000ff */
[----:B------:R-:W-:-:S02]  /*9600*/  FFMA.FTZ R53, R6, R63, R53 ;  /* 0x0000003f06357223 */ /* 0x000fc40000010035 */
[-C--:B------:R-:W-:Y:S02]  /*9610*/  FFMA.FTZ R83, R75, R82.reuse, -R83 ;  /* 0x000000524b537223 */ /* 0x080fe40000010853 */
[----:B------:R-:W-:Y:S01]  /*9620*/  FFMA.FTZ R80, R77, R82, R80 ;  /* 0x000000524d507223 */ /* 0x000fe20000010050 */
[----:B------:R-:W-:Y:S01]  /*9630*/  F2FP.PACK_AB R6, R53, R4 ;  /* 0x000000043506723e */ /* 0x000fe200000000ff */
[-C--:B------:R-:W-:Y:S02]  /*9640*/  FFMA.FTZ R65, R79, R74.reuse, -R65 ;  /* 0x0000004a4f417223 */ /* 0x080fe40000010841 */
[----:B------:R-:W-:Y:S01]  /*9650*/  FFMA.FTZ R68, R5, R74, R68 ;  /* 0x0000004a05447223 */ /* 0x000fe20000010044 */
[----:B------:R-:W-:-:S04]  /*9660*/  F2FP.PACK_AB R4, R80, R83 ;  /* 0x000000535004723e */ /* 0x000fc800000000ff */
[----:B------:R-:W-:-:S05]  /*9670*/  F2FP.PACK_AB R5, R68, R65 ;  /* 0x000000414405723e */ /* 0x000fca00000000ff */
[----:B------:R1:W-:Y:S02]  /*9680*/  STS.128 [R119+0x1d080], R4 ;  /* 0x01d0800477007388 */ /* 0x0003e40000000c00 */
.L_x_409:
[----:B------:R-:W-:Y:S05]  /*9690*/  BSYNC B1 ;  /* 0x0000000000017941 */ /* 0x000fea0003800000 */
.L_x_408:
        /* <DEDUP_REMOVED lines=9> */
[--C-:B------:R-:W-:Y:S01]  /*9730*/  HADD2.F32 R74, -RZ, R43.reuse.H1_H1 ;  /* 0x3000002bff4a7230 */ /* 0x100fe20000004100 */
[----:B------:R-:W-:Y:S01]  /*9740*/  SHF.R.U32.HI R70, RZ, 0x10, R71 ;  /* 0x00000010ff467819 */ /* 0x000fe20000011647 */
[----:B------:R-:W-:Y:S01]  /*9750*/  HADD2.F32 R75, -RZ, R52.H1_H1 ;  /* 0x30000034ff4b7230 */ /* 0x000fe20000004100 */
[--C-:B------:R-:W-:Y:S01]  /*9760*/  SHF.R.U64 R53, R72, 0x10, R73.reuse ;  /* 0x0000001048357819 */ /* 0x100fe20000001249 */
[----:B------:R-:W-:Y:S01]  /*9770*/  HADD2.F32 R43, -RZ, R43.H0_H0 ;  /* 0x2000002bff2b7230 */ /* 0x000fe20000004100 */
[----:B------:R-:W-:Y:S01]  /*9780*/  SHF.R.U32.HI R72, RZ, 0x10, R73 ;  /* 0x00000010ff487819 */ /* 0x000fe20000011649 */
[----:B------:R-:W-:-:S04]  /*9790*/  HADD2.F32 R70, -RZ, R70.H0_H0 ;  /* 0x20000046ff467230 */ /* 0x000fc80000004100 */
[----:B------:R-:W-:Y:S02]  /*97a0*/  HADD2.F32 R76, -RZ, R72.H0_H0 ;  /* 0x20000048ff4c7230 */ /* 0x000fe40000004100 */
[--C-:B-1----:R-:W-:Y:S02]  /*97b0*/  HADD2.F32 R71, -RZ, R4.reuse.H1_H1 ;  /* 0x30000004ff477230 */ /* 0x102fe40000004100 */
[--C-:B------:R-:W-:Y:S02]  /*97c0*/  HADD2.F32 R65, -RZ, R7.reuse.H0_H0 ;  /* 0x20000007ff417230 */ /* 0x100fe40000004100 */
[----:B------:R-:W-:Y:S01]  /*97d0*/  HADD2.F32 R7, -RZ, R7.H1_H1 ;  /* 0x30000007ff077230 */ /* 0x000fe20000004100 */
[----:B------:R-:W-:Y:S01]  /*97e0*/  FMUL.FTZ R77, R71, R74 ;  /* 0x0000004a474d7220 */ /* 0x000fe20000410000 */
[----:B------:R-:W-:Y:S02]  /*97f0*/  HADD2.F32 R68, -RZ, R4.H0_H0 ;  /* 0x20000004ff447230 */ /* 0x000fe40000004100 */
[--C-:B------:R-:W-:Y:S01]  /*9800*/  HADD2.F32 R4, -RZ, R6.reuse.H0_H0 ;  /* 0x20000006ff047230 */ /* 0x100fe20000004100 */
[-C--:B------:R-:W-:Y:S01]  /*9810*/  FMUL.FTZ R72, R7, R70.reuse ;  /* 0x0000004607487220 */ /* 0x080fe20000410000 */
[--C-:B------:R-:W-:Y:S01]  /*9820*/  HADD2.F32 R73, -RZ, R5.reuse.H0_H0 ;  /* 0x20000005ff497230 */ /* 0x100fe20000004100 */
[----:B------:R-:W-:Y:S01]  /*9830*/  FMUL.FTZ R70, R65, R70 ;  /* 0x0000004641467220 */ /* 0x000fe20000410000 */
[----:B------:R-:W-:Y:S01]  /*9840*/  HADD2.F32 R6, -RZ, R6.H1_H1 ;  /* 0x30000006ff067230 */ /* 0x000fe20000004100 */
[C---:B------:R-:W-:Y:S01]  /*9850*/  FMUL.FTZ R74, R68.reuse, R74 ;  /* 0x0000004a444a7220 */ /* 0x040fe20000410000 */
[----:B------:R-:W-:Y:S01]  /*9860*/  HADD2.F32 R5, -RZ, R5.H1_H1 ;  /* 0x30000005ff057230 */ /* 0x000fe20000004100 */
[----:B------:R-:W-:Y:S01]  /*9870*/  FFMA.FTZ R77, R68, R75, -R77 ;  /* 0x0000004b444d7223 */ /* 0x000fe2000001084d */
[----:B------:R-:W-:Y:S01]  /*9880*/  HADD2.F32 R68, -RZ, R63.H0_H0 ;  /* 0x2000003fff447230 */ /* 0x000fe20000004100 */
[----:B------:R-:W-:Y:S01]  /*9890*/  FFMA.FTZ R7, R7, R76, R70 ;  /* 0x0000004c07077223 */ /* 0x000fe20000010046 */
[----:B------:R-:W-:Y:S01]  /*98a0*/  HADD2.F32 R63, -RZ, R52.H0_H0 ;  /* 0x20000034ff3f7230 */ /* 0x000fe20000004100 */
[----:B------:R-:W-:Y:S01]  /*98b0*/  FMUL.FTZ R52, R6, R43 ;  /* 0x0000002b06347220 */ /* 0x000fe20000410000 */
[----:B------:R-:W-:Y:S01]  /*98c0*/  HADD2.F32 R70, -RZ, R53.H0_H0 ;  /* 0x20000035ff467230 */ /* 0x000fe20000004100 */
[----:B------:R-:W-:-:S02]  /*98d0*/  FMUL.FTZ R53, R5, R68 ;  /* 0x0000004405357220 */ /* 0x000fc40000410000 */
[C---:B------:R-:W-:Y:S02]  /*98e0*/  FMUL.FTZ R43, R4.reuse, R43 ;  /* 0x0000002b042b7220 */ /* 0x040fe40000410000 */
[----:B------:R-:W-:Y:S02]  /*98f0*/  FMUL.FTZ R68, R73, R68 ;  /* 0x0000004449447220 */ /* 0x000fe40000410000 */
[----:B------:R-:W-:Y:S02]  /*9900*/  FFMA.FTZ R72, R65, R76, -R72 ;  /* 0x0000004c41487223 */ /* 0x000fe40000010848 */
[----:B------:R-:W-:Y:S02]  /*9910*/  FFMA.FTZ R74, R71, R75, R74 ;  /* 0x0000004b474a7223 */ /* 0x000fe4000001004a */
[-C--:B------:R-:W-:Y:S01]  /*9920*/  FFMA.FTZ R52, R4, R63.reuse, -R52 ;  /* 0x0000003f04347223 */ /* 0x080fe20000010834 */
[----:B------:R-:W-:Y:S01]  /*9930*/  F2FP.PACK_AB R7, R7, R72 ;  /* 0x000000480707723e */ /* 0x000fe200000000ff */
[----:B------:R-:W-:Y:S01]  /*9940*/  FFMA.FTZ R43, R6, R63, R43 ;  /* 0x0000003f062b7223 */ /* 0x000fe2000001002b */
[----:B------:R-:W-:Y:S01]  /*9950*/  F2FP.PACK_AB R4, R74, R77 ;  /* 0x0000004d4a04723e */ /* 0x000fe200000000ff */
[----:B------:R-:W-:-:S02]  /*9960*/  FFMA.FTZ R53, R73, R70, -R53 ;  /* 0x0000004649357223 */ /* 0x000fc40000010835 */
[----:B------:R-:W-:Y:S01]  /*9970*/  FFMA.FTZ R68, R5, R70, R68 ;  /* 0x0000004605447223 */ /* 0x000fe20000010044 */
[----:B------:R-:W-:-:S04]  /*9980*/  F2FP.PACK_AB R6, R43, R52 ;  /* 0x000000342b06723e */ /* 0x000fc800000000ff */
[----:B------:R-:W-:-:S05]  /*9990*/  F2FP.PACK_AB R5, R68, R53 ;  /* 0x000000354405723e */ /* 0x000fca00000000ff */
[----:B------:R1:W-:Y:S02]  /*99a0*/  STS.128 [R119+0x12080], R4 ;  /* 0x0120800477007388 */ /* 0x0003e40000000c00 */
.L_x_419:
[----:B------:R-:W-:Y:S05]  /*99b0*/  BSYNC B0 ;  /* 0x0000000000007941 */ /* 0x000fea0003800000 */
.L_x_418:
        /* <DEDUP_REMOVED lines=15> */
[--C-:B-1----:R-:W-:Y:S02]  /*9ab0*/  HADD2.F32 R53, -RZ, R7.reuse.H0_H0 ;  /* 0x20000007ff357230 */ /* 0x102fe40000004100 */
[----:B------:R-:W-:Y:S02]  /*9ac0*/  HADD2.F32 R7, -RZ, R7.H1_H1 ;  /* 0x30000007ff077230 */ /* 0x000fe40000004100 */
[--C-:B------:R-:W-:Y:S02]  /*9ad0*/  HADD2.F32 R55, -RZ, R4.reuse.H0_H0 ;  /* 0x20000004ff377230 */ /* 0x100fe40000004100 */
[----:B------:R-:W-:Y:S01]  /*9ae0*/  HADD2.F32 R63, -RZ, R4.H1_H1 ;  /* 0x30000004ff3f7230 */ /* 0x000fe20000004100 */
[-C--:B------:R-:W-:Y:S01]  /*9af0*/  FMUL.FTZ R66, R7, R54.reuse ;  /* 0x0000003607427220 */ /* 0x080fe20000410000 */
[--C-:B------:R-:W-:Y:S01]  /*9b00*/  HADD2.F32 R4, -RZ, R6.reuse.H0_H0 ;  /* 0x20000006ff047230 */ /* 0x100fe20000004100 */
[C---:B------:R-:W-:Y:S01]  /*9b10*/  FMUL.FTZ R54, R53.reuse, R54 ;  /* 0x0000003635367220 */ /* 0x040fe20000410000 */
[--C-:B------:R-:W-:Y:S01]  /*9b20*/  HADD2.F32 R65, -RZ, R5.reuse.H0_H0 ;  /* 0x20000005ff417230 */ /* 0x100fe20000004100 */
[-C--:B------:R-:W-:Y:S01]  /*9b30*/  FFMA.FTZ R66, R53, R70.reuse, -R66 ;  /* 0x0000004635427223 */ /* 0x080fe20000010842 */
[----:B------:R-:W-:Y:S01]  /*9b40*/  HADD2.F32 R6, -RZ, R6.H1_H1 ;  /* 0x30000006ff067230 */ /* 0x000fe20000004100 */
[----:B------:R-:W-:Y:S01]  /*9b50*/  FFMA.FTZ R7, R7, R70, R54 ;  /* 0x0000004607077223 */ /* 0x000fe20000010036 */
[----:B------:R-:W-:Y:S01]  /*9b60*/  HADD2.F32 R5, -RZ, R5.H1_H1 ;  /* 0x30000005ff057230 */ /* 0x000fe20000004100 */
[----:B------:R-:W-:Y:S01]  /*9b70*/  FMUL.FTZ R67, R63, R68 ;  /* 0x000000443f437220 */ /* 0x000fe20000410000 */
[----:B------:R-:W-:Y:S01]  /*9b80*/  HADD2.F32 R53, -RZ, R42.H0_H0 ;  /* 0x2000002aff357230 */ /* 0x000fe20000004100 */
[----:B------:R-:W-:Y:S01]  /*9b90*/  FMUL.FTZ R42, R6, R37 ;  /* 0x00000025062a7220 */ /* 0x000fe20000410000 */
[----:B------:R-:W-:Y:S01]  /*9ba0*/  HADD2.F32 R54, -RZ, R43.H0_H0 ;  /* 0x2000002bff367230 */ /* 0x000fe20000004100 */
[----:B------:R-:W-:Y:S01]  /*9bb0*/  FMUL.FTZ R43, R5, R52 ;  /* 0x00000034052b7220 */ /* 0x000fe20000410000 */
[----:B------:R-:W-:Y:S01]  /*9bc0*/  F2FP.PACK_AB R7, R7, R66 ;  /* 0x000000420707723e */ /* 0x000fe200000000ff */
[----:B------:R-:W-:-:S02]  /*9bd0*/  FMUL.FTZ R68, R55, R68 ;  /* 0x0000004437447220 */ /* 0x000fc40000410000 */
[C---:B------:R-:W-:Y:S02]  /*9be0*/  FMUL.FTZ R37, R4.reuse, R37 ;  /* 0x0000002504257220 */ /* 0x040fe40000410000 */
[----:B------:R-:W-:Y:S02]  /*9bf0*/  FMUL.FTZ R52, R65, R52 ;  /* 0x0000003441347220 */ /* 0x000fe40000410000 */
[-C--:B------:R-:W-:Y:S02]  /*9c00*/  FFMA.FTZ R67, R55, R72.reuse, -R67 ;  /* 0x0000004837437223 */ /* 0x080fe40000010843 */
[----:B------:R-:W-:Y:S02]  /*9c10*/  FFMA.FTZ R68, R63, R72, R68 ;  /* 0x000000483f447223 */ /* 0x000fe40000010044 */
[-C--:B------:R-:W-:Y:S02]  /*9c20*/  FFMA.FTZ R42, R4, R53.reuse, -R42 ;  /* 0x00000035042a7223 */ /* 0x080fe4000001082a */
[----:B------:R-:W-:Y:S01]  /*9c30*/  FFMA.FTZ R37, R6, R53, R37 ;  /* 0x0000003506257223 */ /* 0x000fe20000010025 */
[----:B------:R-:W-:Y:S01]  /*9c40*/  F2FP.PACK_AB R4, R68, R67 ;  /* 0x000000434404723e */ /* 0x000fe200000000ff */
[----:B------:R-:W-:-:S02]  /*9c50*/  FFMA.FTZ R43, R65, R54, -R43 ;  /* 0x00000036412b7223 */ /* 0x000fc4000001082b */
[----:B------:R-:W-:Y:S01]  /*9c60*/  FFMA.FTZ R52, R5, R54, R52 ;  /* 0x0000003605347223 */ /* 0x000fe20000010034 */
[----:B------:R-:W-:-:S04]  /*9c70*/  F2FP.PACK_AB R6, R37, R42 ;  /* 0x0000002a2506723e */ /* 0x000fc800000000ff */
[----:B------:R-:W-:-:S05]  /*9c80*/  F2FP.PACK_AB R5, R52, R43 ;  /* 0x0000002b3405723e */ /* 0x000fca00000000ff */
[----:B------:R1:W-:Y:S02]  /*9c90*/  STS.128 [R119+0x16080], R4 ;  /* 0x0160800477007388 */ /* 0x0003e40000000c00 */
.L_x_421:
[----:B------:R-:W-:Y:S05]  /*9ca0*/  BSYNC B0 ;  /* 0x0000000000007941 */ /* 0x000fea0003800000 */
.L_x_420:
        /* <DEDUP_REMOVED lines=31> */
[----:B------:R-:W-:Y:S01]  /*9ea0*/  F2FP.PACK_AB R7, R7, R46 ;  /* 0x0000002e0707723e */ /* 0x000fe200000000ff */
[----:B------:R-:W-:-:S02]  /*9eb0*/  FMUL.FTZ R44, R5, R42 ;  /* 0x0000002a052c7220 */ /* 0x000fc40000410000 */
[C---:B------:R-:W-:Y:S02]  /*9ec0*/  FMUL.FTZ R54, R45.reuse, R54 ;  /* 0x000000362d367220 */ /* 0x040fe40000410000 */
[----:B------:R-:W-:Y:S02]  /*9ed0*/  FMUL.FTZ R33, R4, R33 ;  /* 0x0000002104217220 */ /* 0x000fe40000410000 */
[----:B------:R-:W-:Y:S02]  /*9ee0*/  FMUL.FTZ R42, R52, R42 ;  /* 0x0000002a342a7220 */ /* 0x000fe40000410000 */
[-C--:B------:R-:W-:Y:S02]  /*9ef0*/  FFMA.FTZ R53, R45, R68.reuse, -R53 ;  /* 0x000000442d357223 */ /* 0x080fe40000010835 */
[----:B------:R-:W-:Y:S02]  /*9f00*/  FFMA.FTZ R54, R47, R68, R54 ;  /* 0x000000442f367223 */ /* 0x000fe40000010036 */
[----:B------:R-:W-:-:S02]  /*9f10*/  FFMA.FTZ R36, R4, R43, -R36 ;  /* 0x0000002b04247223 */ /* 0x000fc40000010824 */
[----:B------:R-:W-:Y:S01]  /*9f20*/  FFMA.FTZ R33, R6, R43, R33 ;  /* 0x0000002b06217223 */ /* 0x000fe20000010021 */
[----:B------:R-:W-:Y:S01]  /*9f30*/  F2FP.PACK_AB R4, R54, R53 ;  /* 0x000000353604723e */ /* 0x000fe200000000ff */
[-C--:B------:R-:W-:Y:S02]  /*9f40*/  FFMA.FTZ R44, R52, R37.reuse, -R44 ;  /* 0x00000025342c7223 */ /* 0x080fe4000001082c */
[----:B------:R-:W-:Y:S01]  /*9f50*/  FFMA.FTZ R5, R5, R37, R42 ;  /* 0x0000002505057223 */ /* 0x000fe2000001002a */
[----:B------:R-:W-:-:S04]  /*9f60*/  F2FP.PACK_AB R6, R33, R36 ;  /* 0x000000242106723e */ /* 0x000fc800000000ff */
[----:B------:R-:W-:-:S05]  /*9f70*/  F2FP.PACK_AB R5, R5, R44 ;  /* 0x0000002c0505723e */ /* 0x000fca00000000ff */
[----:B------:R1:W-:Y:S02]  /*9f80*/  STS.128 [R119+0x1a080], R4 ;  /* 0x01a0800477007388 */ /* 0x0003e40000000c00 */
.L_x_423:
[----:B------:R-:W-:Y:S05]  /*9f90*/  BSYNC B0 ;  /* 0x0000000000007941 */ /* 0x000fea0003800000 */
.L_x_422:
        /* <DEDUP_REMOVED lines=45> */
.L_x_417:
[----:B------:R-:W-:Y:S05]  /*a270*/  BSYNC B1 ;  /* 0x0000000000017941 */ /* 0x000fea0003800000 */
.L_x_416:
[----:B-1----:R-:W-:-:S04]  /*a280*/  IADD3 R4, R51, 0x60, RZ ;  /* 0x0000006033047810 */ /* 0x002fc80007ffe0ff */
        /* <DEDUP_REMOVED lines=31> */
[----:B------:R-:W-:-:S02]  /*a480*/  FMUL.FTZ R28, R6, R23 ;  /* 0x00000017061c7220 */ /* 0x000fc40000410000 */
[----:B------:R-:W-:Y:S02]  /*a490*/  FMUL.FTZ R31, R5, R30 ;  /* 0x0000001e051f7220 */ /* 0x000fe40000410000 */
[C---:B------:R-:W-:Y:S02]  /*a4a0*/  FMUL.FTZ R38, R33.reuse, R38 ;  /* 0x0000002621267220 */ /* 0x040fe40000410000 */
[----:B------:R-:W-:Y:S02]  /*a4b0*/  FMUL.FTZ R23, R4, R23 ;  /* 0x0000001704177220 */ /* 0x000fe40000410000 */
[----:B------:R-:W-:Y:S02]  /*a4c0*/  FMUL.FTZ R30, R36, R30 ;  /* 0x0000001e241e7220 */ /* 0x000fe40000410000 */
[-C--:B------:R-:W-:Y:S02]  /*a4d0*/  FFMA.FTZ R39, R33, R40.reuse, -R39 ;  /* 0x0000002821277223 */ /* 0x080fe40000010827 */
[----:B------:R-:W-:-:S02]  /*a4e0*/  FFMA.FTZ R38, R35, R40, R38 ;  /* 0x0000002823267223 */ /* 0x000fc40000010026 */
[-C--:B------:R-:W-:Y:S02]  /*a4f0*/  FFMA.FTZ R28, R4, R7.reuse, -R28 ;  /* 0x00000007041c7223 */ /* 0x080fe4000001081c */
        /* <DEDUP_REMOVED lines=8> */
.L_x_426:
[----:B------:R-:W-:Y:S05]  /*a580*/  BSYNC B0 ;  /* 0x0000000000007941 */ /* 0x000fea0003800000 */
.L_x_425:
        /* <DEDUP_REMOVED lines=15> */
[--C-:B-1----:R-:W-:Y:S02]  /*a680*/  HADD2.F32 R27, -RZ, R7.reuse.H0_H0 ;  /* 0x20000007ff1b7230 */ /* 0x102fe40000004100 */
[----:B------:R-:W-:Y:S02]  /*a690*/  HADD2.F32 R7, -RZ, R7.H1_H1 ;  /* 0x30000007ff077230 */ /* 0x000fe40000004100 */
[--C-:B------:R-:W-:Y:S02]  /*a6a0*/  HADD2.F32 R29, -RZ, R4.reuse.H1_H1 ;  /* 0x30000004ff1d7230 */ /* 0x100fe40000004100 */
[----:B------:R-:W-:Y:S01]  /*a6b0*/  HADD2.F32 R28, -RZ, R4.H0_H0 ;  /* 0x20000004ff1c7230 */ /* 0x000fe20000004100 */
[-C--:B------:R-:W-:Y:S01]  /*a6c0*/  FMUL.FTZ R26, R7, R30.reuse ;  /* 0x0000001e071a7220 */ /* 0x080fe20000410000 */
[--C-:B------:R-:W-:Y:S01]  /*a6d0*/  HADD2.F32 R4, -RZ, R6.reuse.H0_H0 ;  /* 0x20000006ff047230 */ /* 0x100fe20000004100 */
[-C--:B------:R-:W-:Y:S01]  /*a6e0*/  FMUL.FTZ R34, R29, R31.reuse ;  /* 0x0000001f1d227220 */ /* 0x080fe20000410000 */
[--C-:B------:R-:W-:Y:S01]  /*a6f0*/  HADD2.F32 R25, -RZ, R5.reuse.H0_H0 ;  /* 0x20000005ff197230 */ /* 0x100fe20000004100 */
[C---:B------:R-:W-:Y:S01]  /*a700*/  FMUL.FTZ R30, R27.reuse, R30 ;  /* 0x0000001e1b1e7220 */ /* 0x040fe20000410000 */
[----:B------:R-:W-:Y:S01]  /*a710*/  HADD2.F32 R6, -RZ, R6.H1_H1 ;  /* 0x30000006ff067230 */ /* 0x000fe20000004100 */
[----:B------:R-:W-:Y:S01]  /*a720*/  FFMA.FTZ R26, R27, R32, -R26 ;  /* 0x000000201b1a7223 */ /* 0x000fe2000001081a */
        /* <DEDUP_REMOVED lines=9> */
[----:B------:R-:W-:Y:S02]  /*a7c0*/  FFMA.FTZ R7, R7, R32, R30 ;  /* 0x0000002007077223 */ /* 0x000fe4000001001e */
        /* <DEDUP_REMOVED lines=10> */
.L_x_428:
[----:B------:R-:W-:Y:S05]  /*a870*/  BSYNC B0 ;  /* 0x0000000000007941 */ /* 0x000fea0003800000 */
.L_x_427:
        /* <DEDUP_REMOVED lines=24> */
[-C--:B------:R-:W-:Y:S01]  /*aa00*/  FMUL.FTZ R28, R23, R25.reuse ;  /* 0x00000019171c7220 */ /* 0x080fe20000410000 */
[----:B------:R-:W-:Y:S01]  /*aa10*/  HADD2.F32 R5, -RZ, R5.H1_H1 ;  /* 0x30000005ff057230 */ /* 0x000fe20000004100 */
[C---:B------:R-:W-:Y:S01]  /*aa20*/  FMUL.FTZ R30, R22.reuse, R25 ;  /* 0x00000019161e7220 */ /* 0x040fe20000410000 */
[----:B------:R-:W-:Y:S01]  /*aa30*/  HADD2.F32 R19, -RZ, R8.H0_H0 ;  /* 0x20000008ff137230 */ /* 0x000fe20000004100 */
[----:B------:R-:W-:Y:S01]  /*aa40*/  FFMA.FTZ R7, R7, R26, R24 ;  /* 0x0000001a07077223 */ /* 0x000fe20000010018 */
[----:B------:R-:W-:Y:S01]  /*aa50*/  HADD2.F32 R25, -RZ, R10.H0_H0 ;  /* 0x2000000aff197230 */ /* 0x000fe20000004100 */
[----:B------:R-:W-:Y:S01]  /*aa60*/  FFMA.FTZ R28, R22, R27, -R28 ;  /* 0x0000001b161c7223 */ /* 0x000fe2000001081c */
[----:B------:R-:W-:Y:S01]  /*aa70*/  HADD2.F32 R10, -RZ, R13.H0_H0 ;  /* 0x2000000dff0a7230 */ /* 0x000fe20000004100 */
[----:B------:R-:W-:Y:S01]  /*aa80*/  FMUL.FTZ R8, R6, R19 ;  /* 0x0000001306087220 */ /* 0x000fe20000410000 */
[----:B------:R-:W-:Y:S01]  /*aa90*/  F2FP.PACK_AB R7, R7, R18 ;  /* 0x000000120707723e */ /* 0x000fe200000000ff */
[----:B------:R-:W-:-:S02]  /*aaa0*/  FMUL.FTZ R13, R5, R14 ;  /* 0x0000000e050d7220 */ /* 0x000fc40000410000 */
[C---:B------:R-:W-:Y:S02]  /*aab0*/  FMUL.FTZ R19, R4.reuse, R19 ;  /* 0x0000001304137220 */ /* 0x040fe40000410000 */
[----:B------:R-:W-:Y:S02]  /*aac0*/  FMUL.FTZ R14, R15, R14 ;  /* 0x0000000e0f0e7220 */ /* 0x000fe40000410000 */
        /* <DEDUP_REMOVED lines=9> */
.L_x_430:
[----:B------:R-:W-:Y:S05]  /*ab60*/  BSYNC B0 ;  /* 0x0000000000007941 */ /* 0x000fea0003800000 */
.L_x_429:
[----:B------:R-:W-:-:S04]  /*ab70*/  IADD3 R12, R12, 0x60, RZ ;  /* 0x000000600c0c7810 */ /* 0x000fc80007ffe0ff */
[----:B------:R-:W-:-:S13]  /*ab80*/  ISETP.GE.AND P0, PT, R12, c[0x0][0x27c], PT ;  /* 0x00009f000c007a0c */ /* 0x000fda0003f06270 */
[----:B------:R-:W-:Y:S05]  /*ab90*/  @P0 BRA `(.L_x_424) ;  /* 0x000049f000000947 */ /* 0x000fea0003800000 */
[----:B-1----:R-:W1:Y:S01]  /*aba0*/  LDS.128 R4, [R119+0x1f080] ;  /* 0x01f0800077047984 */ /* 0x002e620000000c00 */
[--C-:B------:R-:W-:Y:S01]  /*abb0*/  SHF.R.U64 R10, R16, 0x10, R17.reuse ;  /* 0x00000010100a7819 */ /* 0x100fe20000001211 */
[----:B------:R-:W-:Y:S01]  /*abc0*/  HADD2.F32 R18, -RZ, R11.H1_H1 ;  /* 0x3000000bff127230 */ /* 0x000fe20000004100 */
[----:B------:R-:W-:Y:S01]  /*abd0*/  SHF.R.U32.HI R16, RZ, 0x10, R17 ;  /* 0x00000010ff107819 */ /* 0x000fe20000011611 */
[--C-:B------:R-:W-:Y:S01]  /*abe0*/  HADD2.F32 R17, -RZ, R9.reuse.H1_H1 ;  /* 0x30000009ff117230 */ /* 0x100fe20000004100 */
[--C-:B------:R-:W-:Y:S01]  /*abf0*/  SHF.R.U64 R8, R20, 0x10, R21.reuse ;  /* 0x0000001014087819 */ /* 0x100fe20000001215 */
[----:B------:R-:W-:Y:S01]  /*ac00*/  HADD2.F32 R9, -RZ, R9.H0_H0 ;  /* 0x20000009ff097230 */ /* 0x000fe20000004100 */
[----:B------:R-:W-:Y:S01]  /*ac10*/  SHF.R.U32.HI R20, RZ, 0x10, R21 ;  /* 0x00000010ff147819 */ /* 0x000fe20000011615 */
[----:B------:R-:W-:Y:S02]  /*ac20*/  HADD2.F32 R16, -RZ, R16.H0_H0 ;  /* 0x20000010ff107230 */ /* 0x000fe40000004100 */
[----:B------:R-:W-:-:S02]  /*ac30*/  HADD2.F32 R10, -RZ, R10.H0_H0 ;  /* 0x2000000aff0a7230 */ /* 0x000fc40000004100 */
[----:B------:R-:W-:Y:S02]  /*ac40*/  HADD2.F32 R20, -RZ, R20.H0_H0 ;  /* 0x20000014ff147230 */ /* 0x000fe40000004100 */
[----:B------:R-:W-:Y:S02]  /*ac50*/  HADD2.F32 R11, -RZ, R11.H0_H0 ;  /* 0x2000000bff0b7230 */ /* 0x000fe40000004100 */
[----:B------:R-:W-:Y:S02]  /*ac60*/  HADD2.F32 R8, -RZ, R8.H0_H0 ;  /* 0x20000008ff087230 */ /* 0x000fe40000004100 */
[--C-:B-1----:R-:W-:Y:S02]  /*ac70*/  HADD2.F32 R12, -RZ, R7.reuse.H0_H0 ;  /* 0x20000007ff0c7230 */ /* 0x102fe40000004100 */
[----:B------:R-:W-:Y:S02]  /*ac80*/  HADD2.F32 R7, -RZ, R7.H1_H1 ;  /* 0x30000007ff077230 */ /* 0x000fe40000004100 */
[----:B------:R-:W-:-:S02]  /*ac90*/  HADD2.F32 R13, -RZ, R4.H0_H0 ;  /* 0x20000004ff0d7230 */ /* 0x000fc40000004100 */
        /* <DEDUP_REMOVED lines=9> */
[----:B------:R-:W-:Y:S02]  /*ad30*/  FMUL.FTZ R7, R6, R9 ;  /* 0x0000000906077220 */ /* 0x000fe40000410000 */
[----:B------:R-:W-:-:S02]  /*ad40*/  FMUL.FTZ R21, R14, R17 ;  /* 0x000000110e157220 */ /* 0x000fc40000410000 */
[C---:B------:R-:W-:Y:S02]  /*ad50*/  FMUL.FTZ R9, R4.reuse, R9 ;  /* 0x0000000904097220 */ /* 0x040fe40000410000 */
[-C--:B------:R-:W-:Y:S02]  /*ad60*/  FMUL.FTZ R12, R5, R10.reuse ;  /* 0x0000000a050c7220 */ /* 0x080fe40000410000 */
        /* <DEDUP_REMOVED lines=12> */
[----:B------:R1:W-:Y:S01]  /*ae30*/  STS.128 [R119+0x1f080], R4 ;  /* 0x01f0800477007388 */ /* 0x0003e20000000c00 */
[----:B------:R-:W-:Y:S05]  /*ae40*/  BRA `(.L_x_424) ;  /* 0x0000474000007947 */ /* 0x000fea0003800000 */
.L_x_391:
[----:B------:R-:W-:Y:S01]  /*ae50*/  PLOP3.LUT P0, PT, PT, PT, UP3, 0x80, 0x0 ;  /* 0x000000000000781c */ /* 0x000fe20003f0f038 */
[----:B------:R-:W-:Y:S01]  /*ae60*/  IMAD.MOV.U32 R11, RZ, RZ, R7 ;  /* 0x000000ffff0b7224 */ /* 0x000fe200078e0007 */
        /* <DEDUP_REMOVED lines=12> */
[----:B------:R-:W-:-:S13]  /*af30*/  PLOP3.LUT P0, PT, PT, PT, UP3, 0x80, 0x0 ;  /* 0x000000000000781c */ /* 0x000fda0003f0f038 */
[----:B------:R-:W-:-:S04]  /*af40*/  @P0 SHF.R.U32.HI R5, RZ, c[0x0][0x2cc], R6 ;  /* 0x0000b300ff050a19 */ /* 0x000fc80000011606 */
[----:B------:R-:W-:Y:S01]  /*af50*/  SHF.R.S32.HI R8, RZ, 0x1f, R5 ;  /* 0x0000001fff087819 */ /* 0x000fe20000011405 */
[----:B------:R-:W-:-:S04]  /*af60*/  IMAD.WIDE.U32 R10, R5, c[0x0][0x280], R10 ;  /* 0x0000a000050a7a25 */ /* 0x000fc800078e000a */
[----:B------:R-:W-:Y:S01]  /*af70*/  IMAD R6, R8, c[0x0][0x280], RZ ;  /* 0x0000a00008067a24 */ /* 0x000fe200078e02ff */
[----:B------:R-:W-:Y:S01]  /*af80*/  LEA R7, P0, R10, c[0x0][0x270], 0x1 ;  /* 0x00009c000a077a11 */ /* 0x000fe200078008ff */
[----:B------:R-:W-:Y:S02]  /*af90*/  IMAD R8, R8, c[0x0][0x290], RZ ;  /* 0x0000a40008087a24 */ /* 0x000fe400078e02ff */
[----:B------:R-:W-:Y:S02]  /*afa0*/  IMAD R6, R5, c[0x0][0x284], R6 ;  /* 0x0000a10005067a24 */ /* 0x000fe400078e0206 */
[----:B------:R1:W2:Y:S03]  /*afb0*/  SHFL.IDX PT, R14, R7, RZ, 0x181f ;  /* 0x00181fff070e7589 */ /* 0x0002a600000e0000 */
[----:B------:R-:W-:Y:S02]  /*afc0*/  IADD3 R6, R11, R6, RZ ;  /* 0x000000060b067210 */ /* 0x000fe40007ffe0ff */
[----:B------:R-:W-:-:S02]  /*afd0*/  MOV R11, R17 ;  /* 0x00000011000b7202 */ /* 0x000fc40000000f00 */
[----:B------:R-:W-:Y:S01]  /*afe0*/  LEA.HI.X R6, R10, c[0x0][0x274], R6, 0x1, P0 ;  /* 0x00009d000a067a11 */ /* 0x000fe200000f0c06 */
[----:B------:R-:W-:-:S04]  /*aff0*/  IMAD.MOV.U32 R10, RZ, RZ, R12 ;  /* 0x000000ffff0a7224 */ /* 0x000fc800078e000c */
[C---:B------:R-:W-:Y:S01]  /*b000*/  IMAD.WIDE.U32 R10, R5.reuse, c[0x0][0x290], R10 ;  /* 0x0000a400050a7a25 */ /* 0x040fe200078e000a */
[----:B------:R1:W3:Y:S03]  /*b010*/  SHFL.IDX PT, R15, R6, RZ, 0x181f ;  /* 0x00181fff060f7589 */ /* 0x0002e600000e0000 */
[----:B------:R-:W-:Y:S01]  /*b020*/  IMAD R5, R5, c[0x0][0x294], R8 ;  /* 0x0000a50005057a24 */ /* 0x000fe200078e0208 */
[----:B------:R-:W-:-:S03]  /*b030*/  LEA R8, P0, R10, c[0x0][0x288], 0x1 ;  /* 0x0000a2000a087a11 */ /* 0x000fc600078008ff */
[----:B------:R-:W-:Y:S02]  /*b040*/  IMAD.IADD R5, R11, 0x1, R5 ;  /* 0x000000010b057824 */ /* 0x000fe400078e0205 */
[----:B------:R1:W4:Y:S03]  /*b050*/  SHFL.IDX PT, R12, R8, RZ, 0x181f ;  /* 0x00181fff080c7589 */ /* 0x00032600000e0000 */
[----:B------:R-:W-:-:S05]  /*b060*/  LEA.HI.X R5, R10, c[0x0][0x28c], R5, 0x1, P0 ;  /* 0x0000a3000a057a11 */ /* 0x000fca00000f0c05 */
[----:B------:R1:W1:Y:S01]  /*b070*/  SHFL.IDX PT, R13, R5, RZ, 0x181f ;  /* 0x00181fff050d7589 */ /* 0x00026200000e0000 */
[----:B------:R-:W-:Y:S05]  /*b080*/  @P1 BRA `(.L_x_432) ;  /* 0x0000015000001947 */ /* 0x000fea0003800000 */
[----:B--2---:R-:W-:Y:S01]  /*b090*/  ISETP.GE.AND P0, PT, R225, c[0x0][0x27c], PT ;  /* 0x00009f00e1007a0c */ /* 0x004fe20003f06270 */
[----:B------:R-:W-:Y:S01]  /*b0a0*/  CS2R R106, SRZ ;  /* 0x00000000006a7805 */ /* 0x000fe2000001ff00 */
[----:B------:R-:W-:Y:S01]  /*b0b0*/  CS2R R104, SRZ ;  /* 0x0000000000687805 */ /* 0x000fe2000001ff00 */
[----:B------:R-:W-:Y:S01]  /*b0c0*/  CS2R R102, SRZ ;  /* 0x0000000000667805 */ /* 0x000fe2000001ff00 */
[----:B------:R-:W-:-:S09]  /*b0d0*/  CS2R R100, SRZ ;  /* 0x0000000000647805 */ /* 0x000fd2000001ff00 */
[----:B---3--:R-:W-:-:S04]  /*b0e0*/  @!P0 IMAD.WIDE R18, R225, 0x2, R14 ;  /* 0x00000002e1128825 */ /* 0x008fc800078e020e */
[----:B-1--4-:R-:W-:Y:S01]  /*b0f0*/  @!P0 IMAD.WIDE R16, R225, 0x2, R12 ;  /* 0x00000002e1108825 */ /* 0x012fe200078e020c */
[----:B------:R1:W5:Y:S04]  /*b100*/  @!P0 LD.E.128 R104, [R18.64] ;  /* 0x0000001812688980 */ /* 0x000368000c101d00 */
[----:B------:R1:W5:Y:S01]  /*b110*/  @!P0 LD.E.128 R100, [R16.64] ;  /* 0x0000001810648980 */ /* 0x000362000c101d00 */
[----:B------:R-:W-:Y:S01]  /*b120*/  ISETP.GE.AND P0, PT, R219, c[0x0][0x27c], PT ;  /* 0x00009f00db007a0c */ /* 0x000fe20003f06270 */
[----:B------:R-:W-:Y:S01]  /*b130*/  CS2R R90, SRZ ;  /* 0x00000000005a7805 */ /* 0x000fe2000001ff00 */
[----:B------:R-:W-:Y:S01]  /*b140*/  CS2R R88, SRZ ;  /* 0x0000000000587805 */ /* 0x000fe2000001ff00 */
[----:B------:R-:W-:Y:S01]  /*b150*/  CS2R R86, SRZ ;  /* 0x0000000000567805 */ /* 0x000fe2000001ff00 */
[----:B------:R-:W-:-:S09]  /*b160*/  CS2R R84, SRZ ;  /* 0x0000000000547805 */ /* 0x000fd2000001ff00 */
[----:B------:R-:W-:-:S04]  /*b170*/  @!P0 SHF.R.S32.HI R10, RZ, 0x1f, R219 ;  /* 0x0000001fff0a8819 */ /* 0x000fc800000114db */
[----:B------:R-:W-:-:S04]  /*b180*/  @!P0 LEA.HI R10, R10, R219, RZ, 0x3 ;  /* 0x000000db0a0a8211 */ /* 0x000fc800078f18ff */
[----:B------:R-:W-:-:S05]  /*b190*/  @!P0 LOP3.LUT R10, R10, 0xfffffff8, RZ, 0xc0, !PT ;  /* 0xfffffff80a0a8812 */ /* 0x000fca00078ec0ff */
[----:B------:R-:W-:-:S04]  /*b1a0*/  @!P0 IMAD.WIDE R14, R10, 0x2, R14 ;  /* 0x000000020a0e8825 */ /* 0x000fc800078e020e */
[----:B------:R-:W-:Y:S01]  /*b1b0*/  @!P0 IMAD.WIDE R10, R10, 0x2, R12 ;  /* 0x000000020a0a8825 */ /* 0x000fe200078e020c */
[----:B------:R1:W5:Y:S04]  /*b1c0*/  @!P0 LD.E.128 R88, [R14.64] ;  /* 0x000000180e588980 */ /* 0x000368000c101d00 */
[----:B------:R1:W5:Y:S02]  /*b1d0*/  @!P0 LD.E.128 R84, [R10.64] ;  /* 0x000000180a548980 */ /* 0x000364000c101d00 */
.L_x_432:
[----:B--2---:R-:W-:Y:S05]  /*b1e0*/  BSYNC B0 ;  /* 0x0000000000007941 */ /* 0x004fea0003800000 */
.L_x_431:
[----:B------:R-:W-:Y:S01]  /*b1f0*/  ISETP.NE.AND P0, PT, R9, RZ, PT ;  /* 0x000000ff0900720c */ /* 0x000fe20003f05270 */
[----:B-1---5:R-:W-:Y:S01]  /*b200*/  IMAD.MOV.U32 R10, RZ, RZ, R88 ;  /* 0x000000ffff0a7224 */ /* 0x022fe200078e0058 */
[----:B------:R-:W-:Y:S01]  /*b210*/  MOV R9, R89 ;  /* 0x0000005900097202 */ /* 0x000fe20000000f00 */
[----:B----4-:R-:W-:Y:S01]  /*b220*/  IMAD.MOV.U32 R12, RZ, RZ, R90 ;  /* 0x000000ffff0c7224 */ /* 0x010fe200078e005a */
[----:B---3--:R1:W2:Y:S01]  /*b230*/  SHFL.IDX PT, R15, R6, 0x1, 0x181f ;  /* 0x00381f00060f7f89 */ /* 0x0082a200000e0000 */
        /* <DEDUP_REMOVED lines=9> */
[----:B------:R1:W3:Y:S01]  /*b2d0*/  SHFL.IDX PT, R14, R7, 0x1, 0x181f ;  /* 0x00381f00070e7f89 */ /* 0x0002e200000e0000 */
[----:B------:R-:W-:Y:S01]  /*b2e0*/  IMAD.MOV.U32 R10, RZ, RZ, R84 ;  /* 0x000000ffff0a7224 */ /* 0x000fe200078e0054 */
[----:B------:R-:W-:Y:S01]  /*b2f0*/  BSSY B0, `(.L_x_433) ;  /* 0x000002b000007945 */ /* 0x000fe20003800000 */
[----:B------:R-:W-:Y:S01]  /*b300*/  IMAD.MOV.U32 R9, RZ, RZ, R85 ;  /* 0x000000ffff097224 */ /* 0x000fe200078e0055 */
[----:B------:R-:W-:Y:S01]  /*b310*/  PRMT R126, R11, 0x5410, R12 ;  /* 0x000054100b7e7816 */ /* 0x000fe2000000000c */
[----:B------:R1:W4:Y:S01]  /*b320*/  SHFL.IDX PT, R13, R5, 0x1, 0x181f ;  /* 0x00381f00050d7f89 */ /* 0x00032200000e0000 */
[----:B------:R-:W-:Y:S01]  /*b330*/  MOV R11, R87 ;  /* 0x00000057000b7202 */ /* 0x000fe20000000f00 */
[----:B------:R-:W-:Y:S01]  /*b340*/  CS2R R52, SRZ ;  /* 0x0000000000347805 */ /* 0x000fe2000001ff00 */
[----:B------:R-:W-:Y:S01]  /*b350*/  PRMT R113, R9, 0x5410, R10 ;  /* 0x0000541009717816 */ /* 0x000fe2000000000a */
[----:B------:R-:W-:Y:S01]  /*b360*/  IMAD.MOV.U32 R10, RZ, RZ, R100 ;  /* 0x000000ffff0a7224 */ /* 0x000fe200078e0064 */
[----:B------:R-:W-:Y:S01]  /*b370*/  PRMT R114, R11, 0x5410, R16 ;  /* 0x000054100b727816 */ /* 0x000fe20000000010 */
[----:B------:R-:W-:Y:S01]  /*b380*/  IMAD.MOV.U32 R11, RZ, RZ, R103 ;  /* 0x000000ffff0b7224 */ /* 0x000fe200078e0067 */
[----:B------:R-:W-:Y:S01]  /*b390*/  MOV R16, R102 ;  /* 0x0000006600107202 */ /* 0x000fe20000000f00 */
[----:B------:R1:W1:Y:S01]  /*b3a0*/  SHFL.IDX PT, R12, R8, 0x1, 0x181f ;  /* 0x00381f00080c7f89 */ /* 0x00026200000e0000 */
[----:B------:R-:W-:Y:S01]  /*b3b0*/  MOV R9, R101 ;  /* 0x0000006500097202 */ /* 0x000fe20000000f00 */
[----:B------:R-:W-:Y:S01]  /*b3c0*/  CS2R R78, SRZ ;  /* 0x00000000004e7805 */ /* 0x000fe2000001ff00 */
[----:B------:R-:W-:Y:S01]  /*b3d0*/  PRMT R124, R11, 0x5410, R16 ;  /* 0x000054100b7c7816 */ /* 0x000fe20000000010 */
[----:B------:R-:W-:Y:S01]  /*b3e0*/  CS2R R76, SRZ ;  /* 0x00000000004c7805 */ /* 0x000fe2000001ff00 */
[----:B------:R-:W-:Y:S01]  /*b3f0*/  PRMT R122, R9, 0x5410, R10 ;  /* 0x00005410097a7816 */ /* 0x000fe2000000000a */
[----:B------:R-:W-:Y:S01]  /*b400*/  CS2R R46, SRZ ;  /* 0x00000000002e7805 */ /* 0x000fe2000001ff00 */
[----:B------:R-:W-:Y:S01]  /*b410*/  CS2R R44, SRZ ;  /* 0x00000000002c7805 */ /* 0x000fe2000001ff00 */
[----:B------:R-:W-:Y:S01]  /*b420*/  CS2R R74, SRZ ;  /* 0x00000000004a7805 */ /* 0x000fe2000001ff00 */
[----:B------:R-:W-:Y:S01]  /*b430*/  CS2R R72, SRZ ;  /* 0x0000000000487805 */ /* 0x000fe2000001ff00 */
        /* <DEDUP_REMOVED lines=22> */
.L_x_434:
[----:B--2---:R-:W-:Y:S05]  /*b5a0*/  BSYNC B0 ;  /* 0x0000000000007941 */ /* 0x004fea0003800000 */
.L_x_433:
[----:B------:R-:W-:Y:S01]  /*b5b0*/  ISETP.NE.AND P0, PT, R4, RZ, PT ;  /* 0x000000ff0400720c */ /* 0x000fe20003f05270 */
[----:B-----5:R-:W-:Y:S01]  /*b5c0*/  IMAD.MOV.U32 R11, RZ, RZ, R54 ;  /* 0x000000ffff0b7224 */ /* 0x020fe200078e0036 */
[----:B------:R-:W-:Y:S01]  /*b5d0*/  MOV R4, R53 ;  /* 0x0000003500047202 */ /* 0x000fe20000000f00 */
[----:B------:R-:W-:Y:S01]  /*b5e0*/  IMAD.MOV.U32 R10, RZ, RZ, R55 ;  /* 0x000000ffff0a7224 */ /* 0x000fe200078e0037 */
[----:B-1----:R1:W2:Y:S01]  /*b5f0*/  SHFL.IDX PT, R15, R6, 0x2, 0x181f ;  /* 0x00581f00060f7f89 */ /* 0x0022a200000e0000 */
        /* <DEDUP_REMOVED lines=9> */
[----:B---3--:R1:W3:Y:S01]  /*b690*/  SHFL.IDX PT, R14, R7, 0x2, 0x181f ;  /* 0x00581f00070e7f89 */ /* 0x0082e200000e0000 */
[----:B------:R-:W-:Y:S01]  /*b6a0*/  CS2R R42, SRZ ;  /* 0x00000000002a7805 */ /* 0x000fe2000001ff00 */
[----:B------:R-:W-:Y:S01]  /*b6b0*/  PRMT R112, R10, 0x5410, R11 ;  /* 0x000054100a707816 */ /* 0x000fe2000000000b */
[----:B------:R-:W-:Y:S01]  /*b6c0*/  IMAD.MOV.U32 R11, RZ, RZ, R46 ;  /* 0x000000ffff0b7224 */ /* 0x000fe200078e002e */
[----:B------:R-:W-:Y:S01]  /*b6d0*/  PRMT R111, R4, 0x5410, R9 ;  /* 0x00005410046f7816 */ /* 0x000fe20000000009 */
[----:B------:R-:W-:Y:S01]  /*b6e0*/  IMAD.MOV.U32 R9, RZ, RZ, R44 ;  /* 0x000000ffff097224 */ /* 0x000fe200078e002c */
[----:B------:R-:W-:Y:S01]  /*b6f0*/  MOV R10, R47 ;  /* 0x0000002f000a7202 */ /* 0x000fe20000000f00 */
[----:B------:R-:W-:Y:S01]  /*b700*/  IMAD.MOV.U32 R4, RZ, RZ, R45 ;  /* 0x000000ffff047224 */ /* 0x000fe200078e002d */
[----:B----4-:R1:W4:Y:S01]  /*b710*/  SHFL.IDX PT, R13, R5, 0x2, 0x181f ;  /* 0x00581f00050d7f89 */ /* 0x01032200000e0000 */
        /* <DEDUP_REMOVED lines=17> */
[----:B--23--:R-:W-:Y:S01]  /*b830*/  ISETP.GE.AND P0, PT, R225, c[0x0][0x27c], PT ;  /* 0x00009f00e1007a0c */ /* 0x00cfe20003f06270 */
[----:B------:R-:W-:Y:S01]  /*b840*/  CS2R R38, SRZ ;  /* 0x0000000000267805 */ /* 0x000fe2000001ff00 */
[----:B------:R-:W-:Y:S01]  /*b850*/  CS2R R36, SRZ ;  /* 0x0000000000247805 */ /* 0x000fe2000001ff00 */
[----:B------:R-:W-:Y:S01]  /*b860*/  CS2R R30, SRZ ;  /* 0x00000000001e7805 */ /* 0x000fe2000001ff00 */
[----:B------:R-:W-:-:S09]  /*b870*/  CS2R R28, SRZ ;  /* 0x00000000001c7805 */ /* 0x000fd2000001ff00 */
[----:B------:R-:W-:-:S04]  /*b880*/  @!P0 IMAD.WIDE R16, R225, 0x2, R14 ;  /* 0x00000002e1108825 */ /* 0x000fc800078e020e */
        /* <DEDUP_REMOVED lines=15> */
.L_x_436:
[----:B--23--:R-:W-:Y:S05]  /*b980*/  BSYNC B0 ;  /* 0x0000000000007941 */ /* 0x00cfea0003800000 */
.L_x_435:
[----:B-----5:R-:W-:Y:S01]  /*b990*/  IMAD.MOV.U32 R9, RZ, RZ, R40 ;  /* 0x000000ffff097224 */ /* 0x020fe200078e0028 */
[----:B------:R-:W-:Y:S01]  /*b9a0*/  MOV R4, R41 ;  /* 0x0000002900047202 */ /* 0x000fe20000000f00 */
[----:B-1----:R-:W-:Y:S01]  /*b9b0*/  IMAD.MOV.U32 R11, RZ, RZ, R42 ;  /* 0x000000ffff0b7224 */ /* 0x002fe200078e002a */
[----:B------:R1:W2:Y:S01]  /*b9c0*/  SHFL.IDX PT, R67, R6, 0x3, 0x181f ;  /* 0x00781f0006437f89 */ /* 0x0002a200000e0000 */
[----:B------:R-:W-:Y:S01]  /*b9d0*/  IMAD.MOV.U32 R10, RZ, RZ, R43 ;  /* 0x000000ffff0a7224 */ /* 0x000fe200078e002b */
[----:B------:R-:W-:Y:S01]  /*b9e0*/  PRMT R83, R4, 0x5410, R9 ;  /* 0x0000541004537816 */ /* 0x000fe20000000009 */
[----:B------:R-:W-:Y:S01]  /*b9f0*/  IMAD.MOV.U32 R4, RZ, RZ, R37 ;  /* 0x000000ffff047224 */ /* 0x000fe200078e0025 */
[----:B------:R-:W-:Y:S01]  /*ba00*/  MOV R9, R36 ;  /* 0x0000002400097202 */ /* 0x000fe20000000f00 */
[----:B------:R3:W4:Y:S01]  /*ba10*/  SHFL.IDX PT, R71, R5, 0x3, 0x181f ;  /* 0x00781f0005477f89 */ /* 0x00072200000e0000 */
[----:B------:R-:W-:Y:S01]  /*ba20*/  PRMT R92, R10, 0x5410, R11 ;  /* 0x000054100a5c7816 */ /* 0x000fe2000000000b */
[----:B------:R-:W-:Y:S01]  /*ba30*/  IMAD.MOV.U32 R11, RZ, RZ, R38 ;  /* 0x000000ffff0b7224 */ /* 0x000fe200078e0026 */
[----:B------:R-:W-:Y:S01]  /*ba40*/  PRMT R95, R4, 0x5410, R9 ;  /* 0x00005410045f7816 */ /* 0x000fe20000000009 */
[----:B------:R-:W-:Y:S01]  /*ba50*/  IMAD.MOV.U32 R10, RZ, RZ, R39 ;  /* 0x000000ffff0a7224 */ /* 0x000fe200078e0027 */
[----:B------:R2:W4:Y:S01]  /*ba60*/  SHFL.IDX PT, R66, R7, 0x3, 0x181f ;  /* 0x00781f0007427f89 */ /* 0x00052200000e0000 */
[----:B------:R-:W-:Y:S01]  /*ba70*/  IMAD.MOV.U32 R9, RZ, RZ, R32 ;  /* 0x000000ffff097224 */ /* 0x000fe200078e0020 */
[----:B------:R-:W-:Y:S01]  /*ba80*/  BSSY B0, `(.L_x_437) ;  /* 0x000002b000007945 */ /* 0x000fe20003800000 */
[----:B------:R-:W-:Y:S01]  /*ba90*/  IMAD.MOV.U32 R4, RZ, RZ, R33 ;  /* 0x000000ffff047224 */ /* 0x000fe200078e0021 */
[----:B------:R-:W-:Y:S01]  /*baa0*/  PRMT R96, R10, 0x5410, R11 ;  /* 0x000054100a607816 */ /* 0x000fe2000000000b */
[----:B------:R-:W-:Y:S01]  /*bab0*/  IMAD.MOV.U32 R11, RZ, RZ, R34 ;  /* 0x000000ffff0b7224 */ /* 0x000fe200078e0022 */
[----:B------:R-:W-:Y:S01]  /*bac0*/  MOV R10, R35 ;  /* 0x00000023000a7202 */ /* 0x000fe20000000f00 */
[----:B------:R4:W4:Y:S01]  /*bad0*/  SHFL.IDX PT, R70, R8, 0x3, 0x181f ;  /* 0x00781f0008467f89 */ /* 0x00092200000e0000 */
[----:B------:R-:W-:Y:S01]  /*bae0*/  PRMT R81, R4, 0x5410, R9 ;  /* 0x0000541004517816 */ /* 0x000fe20000000009 */
[----:B------:R-:W-:Y:S01]  /*baf0*/  CS2R R24, SRZ ;  /* 0x0000000000187805 */ /* 0x000fe2000001ff00 */
[----:B------:R-:W-:Y:S01]  /*bb00*/  MOV R4, R29 ;  /* 0x0000001d00047202 */ /* 0x000fe20000000f00 */
[----:B------:R-:W-:Y:S01]  /*bb10*/  CS2R R22, SRZ ;  /* 0x0000000000167805 */ /* 0x000fe2000001ff00 */
[----:B------:R-:W-:Y:S01]  /*bb20*/  PRMT R82, R10, 0x5410, R11 ;  /* 0x000054100a527816 */ /* 0x000fe2000000000b */
[----:B-1----:R-:W-:Y:S01]  /*bb30*/  IMAD.MOV.U32 R6, RZ, RZ, R31 ;  /* 0x000000ffff067224 */ /* 0x002fe200078e001f */
[----:B------:R-:W-:Y:S01]  /*bb40*/  CS2R R20, SRZ ;  /* 0x0000000000147805 */ /* 0x000fe2000001ff00 */
[----:B------:R-:W-:Y:S01]  /*bb50*/  CS2R R18, SRZ ;  /* 0x0000000000127805 */ /* 0x000fe2000001ff00 */
[----:B------:R-:W-:Y:S01]  /*bb60*/  CS2R R16, SRZ ;  /* 0x0000000000107805 */ /* 0x000fe2000001ff00 */
[----:B------:R-:W-:Y:S01]  /*bb70*/  CS2R R14, SRZ ;  /* 0x00000000000e7805 */ /* 0x000fe2000001ff00 */
[----:B---3--:R-:W-:Y:S01]  /*bb80*/  IMAD.MOV.U32 R5, RZ, RZ, R28 ;  /* 0x000000ffff057224 */ /* 0x008fe200078e001c */
[----:B----4-:R-:W-:Y:S01]  /*bb90*/  CS2R R12, SRZ ;  /* 0x00000000000c7805 */ /* 0x010fe2000001ff00 */
[----:B--2---:R-:W-:-:S03]  /*bba0*/  MOV R7, R30 ;  /* 0x0000001e00077202 */ /* 0x004fc60000000f00 */
[----:B------:R-:W-:Y:S02]  /*bbb0*/  PRMT R93, R4, 0x5410, R5 ;  /* 0x00005410045d7816 */ /* 0x000fe40000000005 */
[----:B------:R-:W-:Y:S01]  /*bbc0*/  PRMT R94, R6, 0x5410, R7 ;  /* 0x00005410065e7816 */ /* 0x000fe20000000007 */
[----:B------:R-:W-:Y:S05]  /*bbd0*/  @P6 BRA `(.L_x_438) ;  /* 0x0000015000006947 */ /* 0x000fea0003800000 */
[----:B------:R-:W-:Y:S01]  /*bbe0*/  ISETP.GE.AND P0, PT, R225, c[0x0][0x27c], PT ;  /* 0x00009f00e1007a0c */ /* 0x000fe20003f06270 */
[----:B------:R-:W-:Y:S01]  /*bbf0*/  CS2R R22, SRZ ;  /* 0x0000000000167805 */ /* 0x000fe2000001ff00 */
[----:B------:R-:W-:Y:S01]  /*bc00*/  CS2R R20, SRZ ;  /* 0x0000000000147805 */ /* 0x000fe2000001ff00 */
[----:B------:R-:W-:Y:S01]  /*bc10*/  CS2R R14, SRZ ;  /* 0x00000000000e7805 */ /* 0x000fe2000001ff00 */
[----:B------:R-:W-:-:S09]  /*bc20*/  CS2R R12, SRZ ;  /* 0x00000000000c7805 */ /* 0x000fd2000001ff00 */
[----:B------:R-:W-:-:S04]  /*bc30*/  @!P0 IMAD.WIDE R8, R225, 0x2, R66 ;  /* 0x00000002e1088825 */ /* 0x000fc800078e0242 */
[----:B------:R-:W-:Y:S01]  /*bc40*/  @!P0 IMAD.WIDE R6, R225, 0x2, R70 ;  /* 0x00000002e1068825 */ /* 0x000fe200078e0246 */
        /* <DEDUP_REMOVED lines=14> */
.L_x_438:
[----:B------:R-:W-:Y:S05]  /*bd30*/  BSYNC B0 ;  /* 0x0000000000007941 */ /* 0x000fea0003800000 */
.L_x_437:
        /* <DEDUP_REMOVED lines=8> */
[----:B------:R-:W-:Y:S01]  /*bdc0*/  PRMT R80, R7, 0x5410, R4 ;  /* 0x0000541007507816 */ /* 0x000fe20000000004 */
[----:B------:R-:W-:Y:S01]  /*bdd0*/  USEL UR4, UR4, 0x80, UP0 ;  /* 0x0000008004047887 */ /* 0x000fe20008000000 */
[----:B------:R-:W-:Y:S01]  /*bde0*/  MOV R4, R22 ;  /* 0x0000001600047202 */ /* 0x000fe20000000f00 */
[----:B------:R-:W-:Y:S01]  /*bdf0*/  IMAD.MOV.U32 R7, RZ, RZ, R23 ;  /* 0x000000ffff077224 */ /* 0x000fe200078e0017 */
[----:B------:R-:W-:Y:S01]  /*be00*/  PRMT R71, R5, 0x5410, R6 ;  /* 0x0000541005477816 */ /* 0x000fe20000000006 */
        /* <DEDUP_REMOVED lines=28> */
[----:B------:R-:W-:Y:S01]  /*bfd0*/  SHF.R.U32.HI R127, RZ, 0x10, R101 ;  /* 0x00000010ff7f7819 */ /* 0x000fe20000011665 */
[--C-:B------:R-:W-:Y:S01]  /*bfe0*/  HADD2.F32 R132, -RZ, R122.reuse.H0_H0 ;  /* 0x2000007aff847230 */ /* 0x100fe20000004100 */
[----:B------:R-:W-:Y:S01]  /*bff0*/  SHF.R.S32.HI R5, RZ, 0x1f, R4 ;  /* 0x0000001fff057819 */ /* 0x000fe20000011404 */
[----:B------:R-:W-:Y:S01]  /*c000*/  HADD2.F32 R122, -RZ, R122.H1_H1 ;  /* 0x3000007aff7a7230 */ /* 0x000fe20000004100 */
[----:B------:R-:W-:Y:S01]  /*c010*/  SHF.L.U32 R7, R4, 0x3, RZ ;  /* 0x0000000304077819 */ /* 0x000fe200000006ff */
[----:B------:R-:W-:Y:S01]  /*c020*/  HADD2.F32 R140, -RZ, R127.H0_H0 ;  /* 0x2000007fff8c7230 */ /* 0x000fe20000004100 */
[----:B------:R-:W-:Y:S01]  /*c030*/  LEA.HI R5, R5, R4, RZ, 0x3 ;  /* 0x0000000405057211 */ /* 0x000fe200078f18ff */
[--C-:B------:R-:W-:Y:S01]  /*c040*/  HADD2.F32 R138, -RZ, R125.reuse.H0_H0 ;  /* 0x2000007dff8a7230 */ /* 0x100fe20000004100 */
[----:B------:R-:W-:Y:S01]  /*c050*/  LOP3.LUT R7, R120, 0x38, R7, 0xf8, !PT ;  /* 0x0000003878077812 */ /* 0x000fe200078ef807 */
[----:B------:R-:W-:Y:S01]  /*c060*/  HADD2.F32 R125, -RZ, R125.H1_H1 ;  /* 0x3000007dff7d7230 */ /* 0x000fe20000004100 */
[----:B------:R-:W-:Y:S01]  /*c070*/  SHF.L.U32 R5, R5, 0xa, RZ ;  /* 0x0000000a05057819 */ /* 0x000fe200000006ff */
[----:B------:R-:W-:Y:S01]  /*c080*/  HADD2.F32 R127, -RZ, R124.H0_H0 ;  /* 0x2000007cff7f7230 */ /* 0x000fe20000004100 */
[----:B------:R-:W-:-:S02]  /*c090*/  LOP3.LUT R4, R7, R118, RZ, 0x3c, !PT ;  /* 0x0000007607047212 */ /* 0x000fc400078e3cff */
[----:B------:R-:W-:Y:S02]  /*c0a0*/  LOP3.LUT R5, R5, 0x7fffe000, RZ, 0xc0, !PT ;  /* 0x7fffe00005057812 */ /* 0x000fe400078ec0ff */
[----:B------:R-:W-:Y:S02]  /*c0b0*/  SHF.R.U64 R100, R100, 0x10, R101 ;  /* 0x0000001064647819 */ /* 0x000fe40000001265 */
[----:B------:R-:W-:Y:S02]  /*c0c0*/  IADD3 R4, R4, R5, R117 ;  /* 0x0000000504047210 */ /* 0x000fe40007ffe075 */
[----:B------:R-:W-:Y:S01]  /*c0d0*/  SHF.R.U64 R101, R106, 0x10, R107 ;  /* 0x000000106a657819 */ /* 0x000fe2000000126b */
[----:B------:R-:W-:Y:S01]  /*c0e0*/  HADD2.F32 R100, -RZ, R100.H0_H0 ;  /* 0x20000064ff647230 */ /* 0x000fe20000004100 */
[----:B------:R-:W-:Y:S02]  /*c0f0*/  SHF.L.U32 R121, R4, 0x1, RZ ;  /* 0x0000000104797819 */ /* 0x000fe400000006ff */
[----:B------:R-:W-:-:S02]  /*c100*/  SHF.R.U64 R104, R104, 0x10, R105 ;  /* 0x0000001068687819 */ /* 0x000fc40000001269 */
[----:B------:R-:W-:Y:S01]  /*c110*/  SHF.R.U32.HI R106, RZ, 0x10, R107 ;  /* 0x00000010ff6a7819 */ /* 0x000fe2000001166b */
[----:B------:R-:W2:Y:S01]  /*c120*/  LDS.128 R4, [R121+0x10080] ;  /* 0x0100800079047984 */ /* 0x000ea20000000c00 */
[----:B------:R-:W-:Y:S01]  /*c130*/  SHF.R.U32.HI R105, RZ, 0x10, R105 ;  /* 0x00000010ff697819 */ /* 0x000fe20000011669 */
[----:B------:R-:W-:Y:S01]  /*c140*/  HADD2.F32 R104, -RZ, R104.H0_H0 ;  /* 0x20000068ff687230 */ /* 0x000fe20000004100 */
[--C-:B------:R-:W-:Y:S01]  /*c150*/  SHF.R.U64 R102, R102, 0x10, R103.reuse ;  /* 0x0000001066667819 */ /* 0x100fe20000001267 */
[----:B------:R-:W-:Y:S01]  /*c160*/  HADD2.F32 R106, -RZ, R106.H0_H0 ;  /* 0x2000006aff6a7230 */ /* 0x000fe20000004100 */
[----:B------:R-:W-:Y:S01]  /*c170*/  SHF.R.U32.HI R103, RZ, 0x10, R103 ;  /* 0x00000010ff677819 */ /* 0x000fe20000011667 */
[----:B------:R-:W-:Y:S02]  /*c180*/  HADD2.F32 R144, -RZ, R105.H0_H0 ;  /* 0x20000069ff907230 */ /* 0x000fe40000004100 */
[----:B------:R-:W-:Y:S02]  /*c190*/  HADD2.F32 R105, -RZ, R124.H1_H1 ;  /* 0x3000007cff697230 */ /* 0x000fe40000004100 */
[----:B------:R-:W-:-:S02]  /*c1a0*/  HADD2.F32 R102, -RZ, R102.H0_H0 ;  /* 0x20000066ff667230 */ /* 0x000fc40000004100 */
[--C-:B-1----:R-:W-:Y:S02]  /*c1b0*/  HADD2.F32 R107, -RZ, R9.reuse.H0_H0 ;  /* 0x20000009ff6b7230 */ /* 0x102fe40000004100 */
[--C-:B------:R-:W-:Y:S02]  /*c1c0*/  HADD2.F32 R128, -RZ, R8.reuse.H0_H0 ;  /* 0x20000008ff807230 */ /* 0x100fe40000004100 */
[----:B------:R-:W-:Y:S01]  /*c1d0*/  HADD2.F32 R9, -RZ, R9.H1_H1 ;  /* 0x30000009ff097230 */ /* 0x000fe20000004100 */
[----:B------:R-:W-:Y:S01]  /*c1e0*/  FMUL.FTZ R136, R107, R132 ;  /* 0x000000846b887220 */ /* 0x000fe20000410000 */
[----:B------:R-:W-:Y:S01]  /*c1f0*/  HADD2.F32 R129, -RZ, R8.H1_H1 ;  /* 0x30000008ff817230 */ /* 0x000fe20000004100 */
[----:B------:R-:W-:Y:S01]  /*c200*/  FMUL.FTZ R146, R128, R122 ;  /* 0x0000007a80927220 */ /* 0x000fe20000410000 */
[--C-:B------:R-:W-:Y:S01]  /*c210*/  HADD2.F32 R8, -RZ, R10.reuse.H0_H0 ;  /* 0x2000000aff087230 */ /* 0x100fe20000004100 */
[----:B------:R-:W-:Y:S01]  /*c220*/  FMUL.FTZ R142, R9, R140 ;  /* 0x0000008c098e7220 */ /* 0x000fe20000410000 */
[----:B------:R-:W-:Y:S01]  /*c230*/  HADD2.F32 R130, -RZ, R10.H1_H1 ;  /* 0x3000000aff827230 */ /* 0x000fe20000004100 */
[----:B------:R-:W-:Y:S01]  /*c240*/  FMUL.FTZ R137, R129, R100 ;  /* 0x0000006481897220 */ /* 0x000fe20000410000 */
[----:B------:R-:W-:-:S02]  /*c250*/  HADD2.F32 R10, -RZ, R11.H0_H0 ;  /* 0x2000000bff0a7230 */ /* 0x000fc40000004100 */
[----:B------:R-:W-:-:S03]  /*c260*/  HADD2.F32 R11, -RZ, R11.H1_H1 ;  /* 0x3000000bff0b7230 */ /* 0x000fc60000004100 */
[----:B------:R-:W-:Y:S01]  /*c270*/  FMUL.FTZ R124, R10, R127 ;  /* 0x0000007f0a7c7220 */ /* 0x000fe20000410000 */
[--C-:B--2---:R-:W-:Y:S02]  /*c280*/  HADD2.F32 R131, -RZ, R5.reuse.H0_H0 ;  /* 0x20000005ff837230 */ /* 0x104fe40000004100 */
[----:B------:R-:W-:Y:S02]  /*c290*/  HADD2.F32 R5, -RZ, R5.H1_H1 ;  /* 0x30000005ff057230 */ /* 0x000fe40000004100 */
[--C-:B------:R-:W-:Y:S01]  /*c2a0*/  HADD2.F32 R133, -RZ, R4.reuse.H0_H0 ;  /* 0x20000004ff857230 */ /* 0x100fe20000004100 */
[C---:B------:R-:W-:Y:S01]  /*c2b0*/  FMUL.FTZ R132, R131.reuse, R132 ;  /* 0x0000008483847220 */ /* 0x040fe20000410000 */
[----:B------:R-:W-:Y:S01]  /*c2c0*/  HADD2.F32 R134, -RZ, R4.H1_H1 ;  /* 0x30000004ff867230 */ /* 0x000fe20000004100 */
[----:B------:R-:W-:Y:S01]  /*c2d0*/  FFMA.FTZ R136, R131, R138, R136 ;  /* 0x0000008a83887223 */ /* 0x000fe20000010088 */
[----:B------:R-:W-:Y:S01]  /*c2e0*/  HADD2.F32 R4, -RZ, R6.H0_H0 ;  /* 0x20000006ff047230 */ /* 0x000fe20000004100 */
[----:B------:R-:W-:Y:S01]  /*c2f0*/  FMUL.FTZ R140, R5, R140 ;  /* 0x0000008c058c7220 */ /* 0x000fe20000410000 */
[----:B------:R-:W-:Y:S01]  /*c300*/  HADD2.F32 R131, -RZ, R126.H1_H1 ;  /* 0x3000007eff837230 */ /* 0x000fe20000004100 */
[C---:B------:R-:W-:Y:S01]  /*c310*/  FMUL.FTZ R122, R133.reuse, R122 ;  /* 0x0000007a857a7220 */ /* 0x040fe20000410000 */
[----:B------:R-:W-:Y:S01]  /*c320*/  HADD2.F32 R135, -RZ, R6.H1_H1 ;  /* 0x30000006ff877230 */ /* 0x000fe20000004100 */
[----:B------:R-:W-:Y:S01]  /*c330*/  FFMA.FTZ R146, R133, R125, R146 ;  /* 0x0000007d85927223 */ /* 0x000fe20000010092 */
[----:B------:R-:W-:Y:S01]  /*c340*/  HADD2.F32 R133, -RZ, R126.H0_H0 ;  /* 0x2000007eff857230 */ /* 0x000fe20000004100 */
[----:B------:R-:W-:Y:S01]  /*c350*/  FFMA.FTZ R5, R5, R144, R142 ;  /* 0x0000009005057223 */ /* 0x000fe2000001008e */
[----:B------:R-:W-:Y:S01]  /*c360*/  HADD2.F32 R142, -RZ, R103.H0_H0 ;  /* 0x20000067ff8e7230 */ /* 0x000fe20000004100 */
[-C--:B------:R-:W-:Y:S01]  /*c370*/  FMUL.FTZ R126, R8, R105.reuse ;  /* 0x00000069087e7220 */ /* 0x080fe20000410000 */
[--C-:B------:R-:W-:Y:S01]  /*c380*/  HADD2.F32 R6, -RZ, R7.reuse.H0_H0 ;  /* 0x20000007ff067230 */ /* 0x100fe20000004100 */
[C---:B------:R-:W-:Y:S01]  /*c390*/  FMUL.FTZ R105, R4.reuse, R105 ;  /* 0x0000006904697220 */ /* 0x040fe20000410000 */
[----:B------:R-:W-:Y:S01]  /*c3a0*/  HADD2.F32 R7, -RZ, R7.H1_H1 ;  /* 0x30000007ff077230 */ /* 0x000fe20000004100 */
[----:B------:R-:W-:Y:S01]  /*c3b0*/  FFMA.FTZ R103, R4, R131, R126 ;  /* 0x0000008304677223 */ /* 0x000fe2000001007e */
[----:B------:R-:W-:Y:S01]  /*c3c0*/  F2FP.PACK_AB R5, R5, R136 ;  /* 0x000000880505723e */ /* 0x000fe200000000ff */
[----:B------:R-:W-:-:S02]  /*c3d0*/  FMUL.FTZ R4, R11, R142 ;  /* 0x0000008e0b047220 */ /* 0x000fc40000410000 */
[C---:B------:R-:W-:Y:S02]  /*c3e0*/  FMUL.FTZ R142, R7.reuse, R142 ;  /* 0x0000008e078e7220 */ /* 0x040fe40000410000 */
[----:B------:R-:W-:Y:S01]  /*c3f0*/  FFMA.FTZ R7, R7, R106, R4 ;  /* 0x0000006a07077223 */ /* 0x000fe20000010004 */
[----:B------:R-:W-:Y:S01]  /*c400*/  HADD2.F32 R4, -RZ, R101.H0_H0 ;  /* 0x20000065ff047230 */ /* 0x000fe20000004100 */
[----:B------:R-:W-:Y:S02]  /*c410*/  FMUL.FTZ R127, R6, R127 ;  /* 0x0000007f067f7220 */ /* 0x000fe40000410000 */
[----:B------:R-:W-:Y:S02]  /*c420*/  FFMA.FTZ R101, R134, R104, R137 ;  /* 0x0000006886657223 */ /* 0x000fe40000010089 */
[----:B------:R-:W-:Y:S02]  /*c430*/  FFMA.FTZ R124, R6, R133, R124 ;  /* 0x00000085067c7223 */ /* 0x000fe4000001007c */
[----:B------:R-:W-:-:S02]  /*c440*/  FMUL.FTZ R100, R134, R100 ;  /* 0x0000006486647220 */ /* 0x000fc40000410000 */
[----:B------:R-:W-:Y:S01]  /*c450*/  FMUL.FTZ R137, R135, R102 ;  /* 0x0000006687897220 */ /* 0x000fe20000410000 */
[----:B------:R-:W-:Y:S01]  /*c460*/  F2FP.PACK_AB R7, R7, R124 ;  /* 0x0000007c0707723e */ /* 0x000fe200000000ff */
[----:B------:R-:W-:Y:S02]  /*c470*/  FMUL.FTZ R6, R130, R102 ;  /* 0x0000006682067220 */ /* 0x000fe40000410000 */
[----:B------:R-:W-:Y:S02]  /*c480*/  FFMA.FTZ R127, R10, R133, -R127 ;  /* 0x000000850a7f7223 */ /* 0x000fe4000001087f */
[----:B------:R-:W-:Y:S02]  /*c490*/  FFMA.FTZ R132, R107, R138, -R132 ;  /* 0x0000008a6b847223 */ /* 0x000fe40000010884 */
[----:B------:R-:W-:Y:S02]  /*c4a0*/  FFMA.FTZ R9, R9, R144, -R140 ;  /* 0x0000009009097223 */ /* 0x000fe4000001088c */
[----:B------:R-:W-:-:S02]  /*c4b0*/  FFMA.FTZ R122, R128, R125, -R122 ;  /* 0x0000007d807a7223 */ /* 0x000fc4000001087a */
[----:B------:R-:W-:Y:S01]  /*c4c0*/  FFMA.FTZ R105, R8, R131, -R105 ;  /* 0x0000008308697223 */ /* 0x000fe20000010869 */
[----:B------:R-:W-:Y:S01]  /*c4d0*/  F2FP.PACK_AB R9, R9, R132 ;  /* 0x000000840909723e */ /* 0x000fe200000000ff */
[----:B------:R-:W-:Y:S02]  /*c4e0*/  FFMA.FTZ R142, R11, R106, -R142 ;  /* 0x0000006a0b8e7223 */ /* 0x000fe4000001088e */
[----:B------:R-:W-:Y:S02]  /*c4f0*/  FFMA.FTZ R129, R129, R104, -R100 ;  /* 0x0000006881817223 */ /* 0x000fe40000010864 */
[-C--:B------:R-:W-:Y:S01]  /*c500*/  FFMA.FTZ R10, R130, R4.reuse, -R137 ;  /* 0x00000004820a7223 */ /* 0x080fe20000010889 */
[----:B------:R-:W-:Y:S01]  /*c510*/  F2FP.PACK_AB R11, R142, R127 ;  /* 0x0000007f8e0b723e */ /* 0x000fe200000000ff */
[----:B------:R-:W-:Y:S01]  /*c520*/  FFMA.FTZ R6, R135, R4, R6 ;  /* 0x0000000487067223 */ /* 0x000fe20000010006 */
[----:B------:R-:W-:Y:S02]  /*c530*/  F2FP.PACK_AB R8, R129, R122 ;  /* 0x0000007a8108723e */ /* 0x000fe400000000ff */
[----:B------:R-:W-:-:S02]  /*c540*/  F2FP.PACK_AB R10, R10, R105 ;  /* 0x000000690a0a723e */ /* 0x000fc400000000ff */
[----:B------:R-:W-:Y:S02]  /*c550*/  F2FP.PACK_AB R4, R101, R146 ;  /* 0x000000926504723e */ /* 0x000fe400000000ff */
[----:B------:R-:W-:Y:S01]  /*c560*/  F2FP.PACK_AB R6, R6, R103 ;  /* 0x000000670606723e */ /* 0x000fe200000000ff */
[----:B------:R1:W-:Y:S04]  /*c570*/  STS.128 [R119+0x10080], R8 ;  /* 0x0100800877007388 */ /* 0x0003e80000000c00 */
[----:B------:R1:W-:Y:S02]  /*c580*/  STS.128 [R121+0x10080], R4 ;  /* 0x0100800479007388 */ /* 0x0003e40000000c00 */
.L_x_442:
[----:B------:R-:W-:Y:S05]  /*c590*/  BSYNC B0 ;  /* 0x0000000000007941 */ /* 0x000fea0003800000 */
.L_x_441:
[----:B------:R-:W-:-:S13]  /*c5a0*/  ISETP.GE.AND P0, PT, R219, c[0x0][0x27c], PT ;  /* 0x00009f00db007a0c */ /* 0x000fda0003f06270 */
[----:B------:R-:W-:Y:S05]  /*c5b0*/  @P0 BRA `(.L_x_440) ;  /* 0x0000067000000947 */ /* 0x000fea0003800000 */
[----:B-1----:R-:W-:Y:S01]  /*c5c0*/  SHF.R.S32.HI R4, RZ, 0x1f, R219 ;  /* 0x0000001fff047819 */ /* 0x002fe200000114db */
[----:B------:R-:W-:Y:S01]  /*c5d0*/  HADD2.F32 R124, -RZ, R114.H0_H0 ;  /* 0x20000072ff7c7230 */ /* 0x000fe20000004100 */
[----:B------:R-:W-:Y:S01]  /*c5e0*/  SHF.R.U32.HI R102, RZ, 0x10, R85 ;  /* 0x00000010ff667819 */ /* 0x000fe20000011655 */
[--C-:B------:R-:W-:Y:S01]  /*c5f0*/  HADD2.F32 R106, -RZ, R113.reuse.H0_H0 ;  /* 0x20000071ff6a7230 */ /* 0x100fe20000004100 */
[CC--:B------:R-:W-:Y:S01]  /*c600*/  LEA.HI R5, R4.reuse, R219.reuse, RZ, 0x3 ;  /* 0x000000db04057211 */ /* 0x0c0fe200078f18ff */
[----:B------:R-:W-:Y:S01]  /*c610*/  HADD2.F32 R132, -RZ, R116.H0_H0 ;  /* 0x20000074ff847230 */ /* 0x000fe20000004100 */
[----:B------:R-:W-:Y:S01]  /*c620*/  LEA.HI R7, R4, R219, RZ, 0x6 ;  /* 0x000000db04077211 */ /* 0x000fe200078f30ff */
[----:B------:R-:W-:Y:S01]  /*c630*/  HADD2.F32 R102, -RZ, R102.H0_H0 ;  /* 0x20000066ff667230 */ /* 0x000fe20000004100 */
[----:B------:R-:W-:Y:S01]  /*c640*/  LEA.HI.SX32 R123, R5, R123, 0x1d ;  /* 0x0000007b057b7211 */ /* 0x000fe200078feaff */
[----:B------:R-:W-:Y:S01]  /*c650*/  HADD2.F32 R113, -RZ, R113.H1_H1 ;  /* 0x30000071ff717230 */ /* 0x000fe20000004100 */
[----:B------:R-:W-:Y:S01]  /*c660*/  LOP3.LUT R5, R120, 0x38, R5, 0xf8, !PT ;  /* 0x0000003878057812 */ /* 0x000fe200078ef805 */
[--C-:B------:R-:W-:Y:S01]  /*c670*/  HADD2.F32 R122, -RZ, R115.reuse.H0_H0 ;  /* 0x20000073ff7a7230 */ /* 0x100fe20000004100 */
[----:B------:R-:W-:Y:S01]  /*c680*/  SHF.R.S32.HI R4, RZ, 0x1f, R123 ;  /* 0x0000001fff047819 */ /* 0x000fe2000001147b */
[----:B------:R-:W-:Y:S01]  /*c690*/  HADD2.F32 R115, -RZ, R115.H1_H1 ;  /* 0x30000073ff737230 */ /* 0x000fe20000004100 */
[----:B------:R-:W-:-:S02]  /*c6a0*/  LOP3.LUT R6, R5, R118, RZ, 0x3c, !PT ;  /* 0x0000007605067212 */ /* 0x000fc400078e3cff */
[----:B------:R-:W-:Y:S02]  /*c6b0*/  SHF.L.U32 R5, R123, 0x3, RZ ;  /* 0x000000037b057819 */ /* 0x000fe400000006ff */
[----:B------:R-:W-:Y:S02]  /*c6c0*/  LEA.HI R4, R4, R123, RZ, 0x3 ;  /* 0x0000007b04047211 */ /* 0x000fe400078f18ff */
[----:B------:R-:W-:Y:S02]  /*c6d0*/  SHF.L.U32 R7, R7, 0x7, RZ ;  /* 0x0000000707077819 */ /* 0x000fe400000006ff */
[----:B------:R-:W-:Y:S02]  /*c6e0*/  LOP3.LUT R5, R120, 0x38, R5, 0xf8, !PT ;  /* 0x0000003878057812 */ /* 0x000fe400078ef805 */
[----:B------:R-:W-:Y:S02]  /*c6f0*/  SHF.L.U32 R4, R4, 0xa, RZ ;  /* 0x0000000a04047819 */ /* 0x000fe400000006ff */
[----:B------:R-:W-:-:S02]  /*c700*/  LOP3.LUT R7, R7, 0x7fffe000, RZ, 0xc0, !PT ;  /* 0x7fffe00007077812 */ /* 0x000fc400078ec0ff */
[----:B------:R-:W-:Y:S02]  /*c710*/  LOP3.LUT R118, R5, R118, RZ, 0x3c, !PT ;  /* 0x0000007605767212 */ /* 0x000fe400078e3cff */
[----:B------:R-:W-:Y:S02]  /*c720*/  LOP3.LUT R4, R4, 0x7fffe000, RZ, 0xc0, !PT ;  /* 0x7fffe00004047812 */ /* 0x000fe400078ec0ff */
[--C-:B------:R-:W-:Y:S02]  /*c730*/  IADD3 R6, R6, R7, R117.reuse ;  /* 0x0000000706067210 */ /* 0x100fe40007ffe075 */
[----:B------:R-:W-:Y:S02]  /*c740*/  IADD3 R4, R118, R4, R117 ;  /* 0x0000000476047210 */ /* 0x000fe40007ffe075 */
[----:B------:R-:W-:Y:S02]  /*c750*/  SHF.L.U32 R100, R6, 0x1, RZ ;  /* 0x0000000106647819 */ /* 0x000fe400000006ff */
[----:B------:R-:W-:-:S02]  /*c760*/  SHF.L.U32 R101, R4, 0x1, RZ ;  /* 0x0000000104657819 */ /* 0x000fc400000006ff */
[--C-:B------:R-:W-:Y:S01]  /*c770*/  SHF.R.U64 R88, R88, 0x10, R89.reuse ;  /* 0x0000001058587819 */ /* 0x100fe20000001259 */
[----:B------:R-:W1:Y:S01]  /*c780*/  LDS.128 R8, [R100+0x10080] ;  /* 0x0100800064087984 */ /* 0x000e620000000c00 */
[----:B------:R-:W-:Y:S02]  /*c790*/  SHF.R.U32.HI R89, RZ, 0x10, R89 ;  /* 0x00000010ff597819 */ /* 0x000fe40000011659 */
[----:B------:R-:W-:Y:S01]  /*c7a0*/  SHF.R.U64 R84, R84, 0x10, R85 ;  /* 0x0000001054547819 */ /* 0x000fe20000001255 */
[----:B------:R-:W2:Y:S01]  /*c7b0*/  LDS.128 R4, [R101+0x10080] ;  /* 0x0100800065047984 */ /* 0x000ea20000000c00 */
[--C-:B------:R-:W-:Y:S01]  /*c7c0*/  SHF.R.U64 R85, R90, 0x10, R91.reuse ;  /* 0x000000105a557819 */ /* 0x100fe2000000125b */
[----:B------:R-:W-:Y:S01]  /*c7d0*/  HADD2.F32 R128, -RZ, R89.H0_H0 ;  /* 0x20000059ff807230 */ /* 0x000fe20000004100 */
[----:B------:R-:W-:Y:S01]  /*c7e0*/  SHF.R.U32.HI R90, RZ, 0x10, R91 ;  /* 0x00000010ff5a7819 */ /* 0x000fe2000001165b */
[----:B------:R-:W-:Y:S01]  /*c7f0*/  HADD2.F32 R88, -RZ, R88.H0_H0 ;  /* 0x20000058ff587230 */ /* 0x000fe20000004100 */
[----:B------:R-:W-:-:S02]  /*c800*/  SHF.R.U64 R86, R86, 0x10, R87 ;  /* 0x0000001056567819 */ /* 0x000fc40000001257 */
[----:B------:R-:W-:Y:S01]  /*c810*/  SHF.R.U32.HI R87, RZ, 0x10, R87 ;  /* 0x00000010ff577819 */ /* 0x000fe20000011657 */
[----:B------:R-:W-:Y:S02]  /*c820*/  HADD2.F32 R134, -RZ, R90.H0_H0 ;  /* 0x2000005aff867230 */ /* 0x000fe40000004100 */
[--C-:B-1----:R-:W-:Y:S02]  /*c830*/  HADD2.F32 R103, -RZ, R9.reuse.H1_H1 ;  /* 0x30000009ff677230 */ /* 0x102fe40000004100 */
[----:B------:R-:W-:Y:S02]  /*c840*/  HADD2.F32 R91, -RZ, R9.H0_H0 ;  /* 0x20000009ff5b7230 */ /* 0x000fe40000004100 */
[----:B------:R-:W-:Y:S01]  /*c850*/  HADD2.F32 R9, -RZ, R11.H0_H0 ;  /* 0x2000000bff097230 */ /* 0x000fe20000004100 */
[----:B------:R-:W-:Y:S01]  /*c860*/  FMUL.FTZ R126, R103, R102 ;  /* 0x00000066677e7220 */ /* 0x000fe20000410000 */
[--C-:B--2---:R-:W-:Y:S01]  /*c870*/  HADD2.F32 R117, -RZ, R5.reuse.H1_H1 ;  /* 0x30000005ff757230 */ /* 0x104fe20000004100 */
[----:B------:R-:W-:Y:S01]  /*c880*/  FMUL.FTZ R120, R91, R106 ;  /* 0x0000006a5b787220 */ /* 0x000fe20000410000 */
[----:B------:R-:W-:Y:S01]  /*c890*/  HADD2.F32 R107, -RZ, R5.H0_H0 ;  /* 0x20000005ff6b7230 */ /* 0x000fe20000004100 */
[----:B------:R-:W-:Y:S01]  /*c8a0*/  FMUL.FTZ R130, R9, R124 ;  /* 0x0000007c09827220 */ /* 0x000fe20000410000 */
[----:B------:R-:W-:Y:S01]  /*c8b0*/  HADD2.F32 R5, -RZ, R7.H0_H0 ;  /* 0x20000007ff057230 */ /* 0x000fe20000004100 */
[C---:B------:R-:W-:Y:S01]  /*c8c0*/  FMUL.FTZ R102, R117.reuse, R102 ;  /* 0x0000006675667220 */ /* 0x040fe20000410000 */
[----:B------:R-:W-:Y:S01]  /*c8d0*/  HADD2.F32 R104, -RZ, R8.H0_H0 ;  /* 0x20000008ff687230 */ /* 0x000fe20000004100 */
[----:B------:R-:W-:Y:S01]  /*c8e0*/  FFMA.FTZ R117, R117, R128, R126 ;  /* 0x0000008075757223 */ /* 0x000fe2000001007e */
[----:B------:R-:W-:Y:S01]  /*c8f0*/  HADD2.F32 R11, -RZ, R11.H1_H1 ;  /* 0x3000000bff0b7230 */ /* 0x000fe20000004100 */
[C---:B------:R-:W-:Y:S01]  /*c900*/  FMUL.FTZ R124, R5.reuse, R124 ;  /* 0x0000007c057c7220 */ /* 0x040fe20000410000 */
[----:B------:R-:W-:Y:S01]  /*c910*/  HADD2.F32 R126, -RZ, R87.H0_H0 ;  /* 0x20000057ff7e7230 */ /* 0x000fe20000004100 */
[----:B------:R-:W-:Y:S01]  /*c920*/  FFMA.FTZ R130, R5, R132, R130 ;  /* 0x0000008405827223 */ /* 0x000fe20000010082 */
[----:B------:R-:W-:Y:S01]  /*c930*/  HADD2.F32 R118, -RZ, R4.H0_H0 ;  /* 0x20000004ff767230 */ /* 0x000fe20000004100 */
[-C--:B------:R-:W-:Y:S01]  /*c940*/  FMUL.FTZ R5, R104, R113.reuse ;  /* 0x0000007168057220 */ /* 0x080fe20000410000 */
[----:B------:R-:W-:Y:S01]  /*c950*/  HADD2.F32 R105, -RZ, R8.H1_H1 ;  /* 0x30000008ff697230 */ /* 0x000fe20000004100 */
[-C--:B------:R-:W-:Y:S01]  /*c960*/  FMUL.FTZ R90, R11, R126.reuse ;  /* 0x0000007e0b5a7220 */ /* 0x080fe20000410000 */
[----:B------:R-:W-:Y:S01]  /*c970*/  HADD2.F32 R7, -RZ, R7.H1_H1 ;  /* 0x30000007ff077230 */ /* 0x000fe20000004100 */
[C---:B------:R-:W-:Y:S01]  /*c980*/  FMUL.FTZ R113, R118.reuse, R113 ;  /* 0x0000007176717220 */ /* 0x040fe20000410000 */
[----:B------:R-:W-:Y:S01]  /*c990*/  HADD2.F32 R8, -RZ, R10.H0_H0 ;  /* 0x2000000aff087230 */ /* 0x000fe20000004100 */
[----:B------:R-:W-:Y:S01]  /*c9a0*/  FFMA.FTZ R118, R118, R115, R5 ;  /* 0x0000007376767223 */ /* 0x000fe20000010005 */
[----:B------:R-:W-:Y:S01]  /*c9b0*/  HADD2.F32 R87, -RZ, R114.H1_H1 ;  /* 0x30000072ff577230 */ /* 0x000fe20000004100 */
[----:B------:R-:W-:Y:S01]  /*c9c0*/  FMUL.FTZ R126, R7, R126 ;  /* 0x0000007e077e7220 */ /* 0x000fe20000410000 */
[----:B------:R-:W-:Y:S01]  /*c9d0*/  HADD2.F32 R119, -RZ, R4.H1_H1 ;  /* 0x30000004ff777230 */ /* 0x000fe20000004100 */
[C---:B------:R-:W-:Y:S01]  /*c9e0*/  FMUL.FTZ R106, R107.reuse, R106 ;  /* 0x0000006a6b6a7220 */ /* 0x040fe20000410000 */
[----:B------:R-:W-:Y:S01]  /*c9f0*/  HADD2.F32 R4, -RZ, R6.H0_H0 ;  /* 0x20000006ff047230 */ /* 0x000fe20000004100 */
[----:B------:R-:W-:Y:S01]  /*ca00*/  FFMA.FTZ R120, R107, R122, R120 ;  /* 0x0000007a6b787223 */ /* 0x000fe20000010078 */
[----:B------:R-:W-:Y:S01]  /*ca10*/  HADD2.F32 R5, -RZ, R116.H1_H1 ;  /* 0x30000074ff057230 */ /* 0x000fe20000004100 */
[----:B------:R-:W-:Y:S01]  /*ca20*/  FFMA.FTZ R7, R7, R134, R90 ;  /* 0x0000008607077223 */ /* 0x000fe2000001005a */
[----:B------:R-:W-:Y:S01]  /*ca30*/  HADD2.F32 R10, -RZ, R10.H1_H1 ;  /* 0x3000000aff0a7230 */ /* 0x000fe20000004100 */
[-C--:B------:R-:W-:Y:S01]  /*ca40*/  FMUL.FTZ R89, R8, R87.reuse ;  /* 0x0000005708597220 */ /* 0x080fe20000410000 */
[----:B------:R-:W-:Y:S01]  /*ca50*/  HADD2.F32 R90, -RZ, R84.H0_H0 ;  /* 0x20000054ff5a7230 */ /* 0x000fe20000004100 */
[C---:B------:R-:W-:Y:S01]  /*ca60*/  FMUL.FTZ R87, R4.reuse, R87 ;  /* 0x0000005704577220 */ /* 0x040fe20000410000 */
[----:B------:R-:W-:Y:S01]  /*ca70*/  HADD2.F32 R107, -RZ, R86.H0_H0 ;  /* 0x20000056ff6b7230 */ /* 0x000fe20000004100 */
[----:B------:R-:W-:Y:S01]  /*ca80*/  FFMA.FTZ R84, R4, R5, R89 ;  /* 0x0000000504547223 */ /* 0x000fe20000010059 */
[----:B------:R-:W-:Y:S01]  /*ca90*/  HADD2.F32 R6, -RZ, R6.H1_H1 ;  /* 0x30000006ff067230 */ /* 0x000fe20000004100 */
[----:B------:R-:W-:Y:S01]  /*caa0*/  FMUL.FTZ R4, R105, R90 ;  /* 0x0000005a69047220 */ /* 0x000fe20000410000 */
[----:B------:R-:W-:Y:S01]  /*cab0*/  HADD2.F32 R89, -RZ, R85.H0_H0 ;  /* 0x20000055ff597230 */ /* 0x000fe20000004100 */
[----:B------:R-:W-:Y:S01]  /*cac0*/  FMUL.FTZ R85, R10, R107 ;  /* 0x0000006b0a557220 */ /* 0x000fe20000410000 */
[----:B------:R-:W-:Y:S01]  /*cad0*/  F2FP.PACK_AB R7, R7, R130 ;  /* 0x000000820707723e */ /* 0x000fe200000000ff */
[----:B------:R-:W-:-:S02]  /*cae0*/  FMUL.FTZ R90, R119, R90 ;  /* 0x0000005a775a7220 */ /* 0x000fc40000410000 */
[----:B------:R-:W-:Y:S02]  /*caf0*/  FMUL.FTZ R107, R6, R107 ;  /* 0x0000006b066b7220 */ /* 0x000fe40000410000 */
[----:B------:R-:W-:Y:S01]  /*cb00*/  FFMA.FTZ R87, R8, R5, -R87 ;  /* 0x0000000508577223 */ /* 0x000fe20000010857 */
[----:B------:R-:W-:Y:S01]  /*cb10*/  F2FP.PACK_AB R5, R117, R120 ;  /* 0x000000787505723e */ /* 0x000fe200000000ff */
        /* <DEDUP_REMOVED lines=8> */
[----:B------:R-:W-:Y:S02]  /*cba0*/  FFMA.FTZ R10, R10, R89, -R107 ;  /* 0x000000590a0a7223 */ /* 0x000fe4000001086b */
[----:B------:R-:W-:Y:S01]  /*cbb0*/  FFMA.FTZ R119, R119, R88, R4 ;  /* 0x0000005877777223 */ /* 0x000fe20000010004 */
[----:B------:R-:W-:Y:S01]  /*cbc0*/  F2FP.PACK_AB R8, R8, R113 ;  /* 0x000000710808723e */ /* 0x000fe200000000ff */
[----:B------:R-:W-:Y:S01]  /*cbd0*/  FFMA.FTZ R85, R6, R89, R85 ;  /* 0x0000005906557223 */ /* 0x000fe20000010055 */
[----:B------:R-:W-:Y:S02]  /*cbe0*/  F2FP.PACK_AB R10, R10, R87 ;  /* 0x000000570a0a723e */ /* 0x000fe400000000ff */
[----:B------:R-:W-:Y:S02]  /*cbf0*/  F2FP.PACK_AB R4, R119, R118 ;  /* 0x000000767704723e */ /* 0x000fe400000000ff */
[----:B------:R-:W-:Y:S01]  /*cc00*/  F2FP.PACK_AB R6, R85, R84 ;  /* 0x000000545506723e */ /* 0x000fe200000000ff */
[----:B------:R1:W-:Y:S04]  /*cc10*/  STS.128 [R100+0x10080], R8 ;  /* 0x0100800864007388 */ /* 0x0003e80000000c00 */
[----:B------:R1:W-:Y:S02]  /*cc20*/  STS.128 [R101+0x10080], R4 ;  /* 0x0100800465007388 */ /* 0x0003e40000000c00 */
.L_x_440:
[----:B------:R-:W-:Y:S05]  /*cc30*/  BSYNC B1 ;  /* 0x0000000000017941 */ /* 0x000fea0003800000 */
.L_x_439:
[----:B------:R-:W-:Y:S01]  /*cc40*/  IADD3 R84, R51, 0x20, RZ ;  /* 0x0000002033547810 */ /* 0x000fe20007ffe0ff */
[----:B------:R-:W-:Y:S03]  /*cc50*/  BSSY B1, `(.L_x_443) ;  /* 0x00000db000017945 */ /* 0x000fe60003800000 */
[----:B------:R-:W-:-:S13]  /*cc60*/  ISETP.GE.AND P0, PT, R84, UR4, PT ;  /* 0x0000000454007c0c */ /* 0x000fda000bf06270 */
[----:B------:R-:W-:Y:S05]  /*cc70*/  @P0 BRA `(.L_x_444) ;  /* 0x00000d8000000947 */ /* 0x000fea0003800000 */
[----:B------:R-:W-:Y:S01]  /*cc80*/  ISETP.GE.AND P0, PT, R225, c[0x0][0x27c], PT ;  /* 0x00009f00e1007a0c */ /* 0x000fe20003f06270 */
[----:B------:R-:W-:Y:S01]  /*cc90*/  IMAD.SHL.U32 R90, R84, 0x40, RZ ;  /* 0x00000040545a7824 */ /* 0x000fe200078e00ff */
[----:B-1----:R-:W-:Y:S01]  /*cca0*/  SHF.R.S32.HI R5, RZ, 0x1f, R84 ;  /* 0x0000001fff057819 */ /* 0x002fe20000011454 */
        /* <DEDUP_REMOVED lines=10> */
[----:B------:R-:W-:Y:S01]  /*cd50*/  HADD2.F32 R102, -RZ, R109.H0_H0 ;  /* 0x2000006dff667230 */ /* 0x000fe20000004100 */
[----:B------:R-:W-:Y:S01]  /*cd60*/  LOP3.LUT R87, R90, 0x38, R225, 0xf8, !PT ;  /* 0x000000385a577812 */ /* 0x000fe200078ef8e1 */
[----:B------:R-:W-:Y:S01]  /*cd70*/  HADD2.F32 R116, -RZ, R111.H0_H0 ;  /* 0x2000006fff747230 */ /* 0x000fe20000004100 */
[----:B------:R-:W-:Y:S01]  /*cd80*/  SHF.R.S32.HI R5, RZ, 0x1f, R4 ;  /* 0x0000001fff057819 */ /* 0x000fe20000011404 */
[----:B------:R-:W-:Y:S01]  /*cd90*/  HADD2.F32 R109, -RZ, R109.H1_H1 ;  /* 0x3000006dff6d7230 */ /* 0x000fe20000004100 */
[----:B------:R-:W-:Y:S01]  /*cda0*/  SHF.L.U32 R7, R4, 0x3, RZ ;  /* 0x0000000304077819 */ /* 0x000fe200000006ff */
[----:B------:R-:W-:Y:S01]  /*cdb0*/  HADD2.F32 R124, -RZ, R111.H1_H1 ;  /* 0x3000006fff7c7230 */ /* 0x000fe20000004100 */
[----:B------:R-:W-:Y:S01]  /*cdc0*/  LEA.HI R5, R5, R4, RZ, 0x3 ;  /* 0x0000000405057211 */ /* 0x000fe200078f18ff */
[--C-:B------:R-:W-:Y:S01]  /*cdd0*/  HADD2.F32 R107, -RZ, R112.reuse.H1_H1 ;  /* 0x30000070ff6b7230 */ /* 0x100fe20000004100 */
[----:B------:R-:W-:Y:S01]  /*cde0*/  LOP3.LUT R87, R87, R88, RZ, 0x3c, !PT ;  /* 0x0000005857577212 */ /* 0x000fe200078e3cff */
[----:B------:R-:W-:Y:S01]  /*cdf0*/  HADD2.F32 R111, -RZ, R112.H0_H0 ;  /* 0x20000070ff6f7230 */ /* 0x000fe20000004100 */
[----:B------:R-:W-:-:S02]  /*ce00*/  LOP3.LUT R7, R90, 0x38, R7, 0xf8, !PT ;  /* 0x000000385a077812 */ /* 0x000fc400078ef807 */
[----:B------:R-:W-:Y:S02]  /*ce10*/  SHF.L.U32 R5, R5, 0xa, RZ ;  /* 0x0000000a05057819 */ /* 0x000fe400000006ff */
[----:B------:R-:W-:Y:S02]  /*ce20*/  IADD3 R87, R84, R87, RZ ;  /* 0x0000005754577210 */ /* 0x000fe40007ffe0ff */
[----:B------:R-:W-:Y:S02]  /*ce30*/  LOP3.LUT R4, R7, R88, RZ, 0x3c, !PT ;  /* 0x0000005807047212 */ /* 0x000fe400078e3cff */
[----:B------:R-:W-:Y:S02]  /*ce40*/  LOP3.LUT R5, R5, 0x7fffe000, RZ, 0xc0, !PT ;  /* 0x7fffe00005057812 */ /* 0x000fe400078ec0ff */
[----:B------:R-:W-:Y:S02]  /*ce50*/  SHF.L.U32 R87, R87, 0x1, RZ ;  /* 0x0000000157577819 */ /* 0x000fe400000006ff */
[----:B------:R-:W-:-:S02]  /*ce60*/  IADD3 R4, R4, R5, R84 ;  /* 0x0000000504047210 */ /* 0x000fc40007ffe054 */
[--C-:B------:R-:W-:Y:S01]  /*ce70*/  SHF.R.U64 R72, R72, 0x10, R73.reuse ;  /* 0x0000001048487819 */ /* 0x100fe20000001249 */
[----:B------:R-:W1:Y:S01]  /*ce80*/  LDS.128 R8, [R87+0x10080] ;  /* 0x0100800057087984 */ /* 0x000e620000000c00 */
[----:B------:R-:W-:Y:S02]  /*ce90*/  SHF.L.U32 R86, R4, 0x1, RZ ;  /* 0x0000000104567819 */ /* 0x000fe400000006ff */
[----:B------:R-:W-:Y:S01]  /*cea0*/  SHF.R.U32.HI R89, RZ, 0x10, R73 ;  /* 0x00000010ff597819 */ /* 0x000fe20000011649 */
[----:B------:R-:W-:Y:S01]  /*ceb0*/  HADD2.F32 R72, -RZ, R72.H0_H0 ;  /* 0x20000048ff487230 */ /* 0x000fe20000004100 */
[--C-:B------:R-:W-:Y:S01]  /*cec0*/  SHF.R.U64 R73, R78, 0x10, R79.reuse ;  /* 0x000000104e497819 */ /* 0x100fe2000000124f */
[----:B------:R-:W2:Y:S01]  /*ced0*/  LDS.128 R4, [R86+0x10080] ;  /* 0x0100800056047984 */ /* 0x000ea20000000c00 */
[----:B------:R-:W-:Y:S01]  /*cee0*/  SHF.R.U32.HI R78, RZ, 0x10, R79 ;  /* 0x00000010ff4e7819 */ /* 0x000fe2000001164f */
[----:B------:R-:W-:Y:S01]  /*cef0*/  HADD2.F32 R118, -RZ, R89.H0_H0 ;  /* 0x20000059ff767230 */ /* 0x000fe20000004100 */
[--C-:B------:R-:W-:Y:S01]  /*cf00*/  SHF.R.U64 R76, R76, 0x10, R77.reuse ;  /* 0x000000104c4c7819 */ /* 0x100fe2000000124d */
[----:B------:R-:W-:Y:S01]  /*cf10*/  HADD2.F32 R89, -RZ, R110.H1_H1 ;  /* 0x3000006eff597230 */ /* 0x000fe20000004100 */
[----:B------:R-:W-:Y:S01]  /*cf20*/  SHF.R.U32.HI R77, RZ, 0x10, R77 ;  /* 0x00000010ff4d7819 */ /* 0x000fe2000001164d */
[----:B------:R-:W-:Y:S01]  /*cf30*/  HADD2.F32 R78, -RZ, R78.H0_H0 ;  /* 0x2000004eff4e7230 */ /* 0x000fe20000004100 */
[--C-:B------:R-:W-:Y:S01]  /*cf40*/  SHF.R.U64 R74, R74, 0x10, R75.reuse ;  /* 0x000000104a4a7819 */ /* 0x100fe2000000124b */
[----:B------:R-:W-:Y:S01]  /*cf50*/  HADD2.F32 R76, -RZ, R76.H0_H0 ;  /* 0x2000004cff4c7230 */ /* 0x000fe20000004100 */
[----:B------:R-:W-:Y:S01]  /*cf60*/  SHF.R.U32.HI R75, RZ, 0x10, R75 ;  /* 0x00000010ff4b7819 */ /* 0x000fe2000001164b */
[----:B------:R-:W-:-:S02]  /*cf70*/  HADD2.F32 R122, -RZ, R77.H0_H0 ;  /* 0x2000004dff7a7230 */ /* 0x000fc40000004100 */
[----:B------:R-:W-:Y:S02]  /*cf80*/  HADD2.F32 R74, -RZ, R74.H0_H0 ;  /* 0x2000004aff4a7230 */ /* 0x000fe40000004100 */
[----:B------:R-:W-:Y:S02]  /*cf90*/  HADD2.F32 R112, -RZ, R75.H0_H0 ;  /* 0x2000004bff707230 */ /* 0x000fe40000004100 */
[----:B------:R-:W-:Y:S02]  /*cfa0*/  HADD2.F32 R73, -RZ, R73.H0_H0 ;  /* 0x20000049ff497230 */ /* 0x000fe40000004100 */
[----:B-1----:R-:W-:Y:S02]  /*cfb0*/  HADD2.F32 R79, -RZ, R9.H0_H0 ;  /* 0x20000009ff4f7230 */ /* 0x002fe40000004100 */
[--C-:B------:R-:W-:Y:S02]  /*cfc0*/  HADD2.F32 R91, -RZ, R8.reuse.H0_H0 ;  /* 0x20000008ff5b7230 */ /* 0x100fe40000004100 */
[----:B------:R-:W-:Y:S01]  /*cfd0*/  HADD2.F32 R100, -RZ, R8.H1_H1 ;  /* 0x30000008ff647230 */ /* 0x000fe20000004100 */
[----:B------:R-:W-:Y:S01]  /*cfe0*/  FMUL.FTZ R114, R79, R102 ;  /* 0x000000664f727220 */ /* 0x000fe20000410000 */
[----:B--2---:R-:W-:Y:S01]  /*cff0*/  HADD2.F32 R103, -RZ, R5.H0_H0 ;  /* 0x20000005ff677230 */ /* 0x004fe20000004100 */
[----:B------:R-:W-:Y:S01]  /*d000*/  FMUL.FTZ R77, R91, R109 ;  /* 0x0000006d5b4d7220 */ /* 0x000fe20000410000 */
[----:B------:R-:W-:-:S02]  /*d010*/  HADD2.F32 R8, -RZ, R10.H0_H0 ;  /* 0x2000000aff087230 */ /* 0x000fc40000004100 */
[----:B------:R-:W-:Y:S01]  /*d020*/  HADD2.F32 R101, -RZ, R10.H1_H1 ;  /* 0x3000000aff657230 */ /* 0x000fe20000004100 */
[C---:B------:R-:W-:Y:S01]  /*d030*/  FMUL.FTZ R102, R103.reuse, R102 ;  /* 0x0000006667667220 */ /* 0x040fe20000410000 */
[--C-:B------:R-:W-:Y:S01]  /*d040*/  HADD2.F32 R104, -RZ, R4.reuse.H0_H0 ;  /* 0x20000004ff687230 */ /* 0x100fe20000004100 */
[-C--:B------:R-:W-:Y:S01]  /*d050*/  FFMA.FTZ R114, R103, R116.reuse, R114 ;  /* 0x0000007467727223 */ /* 0x080fe20000010072 */
[--C-:B------:R-:W-:Y:S01]  /*d060*/  HADD2.F32 R10, -RZ, R11.reuse.H0_H0 ;  /* 0x2000000bff0a7230 */ /* 0x100fe20000004100 */
[----:B------:R-:W-:Y:S01]  /*d070*/  FFMA.FTZ R102, R79, R116, -R102 ;  /* 0x000000744f667223 */ /* 0x000fe20000010866 */
[----:B------:R-:W-:Y:S01]  /*d080*/  HADD2.F32 R105, -RZ, R4.H1_H1 ;  /* 0x30000004ff697230 */ /* 0x000fe20000004100 */
[----:B------:R-:W-:Y:S01]  /*d090*/  FMUL.FTZ R109, R104, R109 ;  /* 0x0000006d686d7220 */ /* 0x000fe20000410000 */
[----:B------:R-:W-:Y:S01]  /*d0a0*/  HADD2.F32 R103, -RZ, R110.H0_H0 ;  /* 0x2000006eff677230 */ /* 0x000fe20000004100 */
[----:B------:R-:W-:Y:S01]  /*d0b0*/  FMUL.FTZ R110, R8, R89 ;  /* 0x00000059086e7220 */ /* 0x000fe20000410000 */
[--C-:B------:R-:W-:Y:S01]  /*d0c0*/  HADD2.F32 R4, -RZ, R6.reuse.H0_H0 ;  /* 0x20000006ff047230 */ /* 0x100fe20000004100 */
        /* <DEDUP_REMOVED lines=11> */
[----:B------:R-:W-:Y:S01]  /*d180*/  HADD2.F32 R5, -RZ, R5.H1_H1 ;  /* 0x30000005ff057230 */ /* 0x000fe20000004100 */
[----:B------:R-:W-:-:S02]  /*d190*/  FFMA.FTZ R104, R6, R111, R104 ;  /* 0x0000006f06687223 */ /* 0x000fc40000010068 */
[----:B------:R-:W-:Y:S02]  /*d1a0*/  FMUL.FTZ R120, R9, R118 ;  /* 0x0000007609787220 */ /* 0x000fe40000410000 */
[----:B------:R-:W-:Y:S02]  /*d1b0*/  FMUL.FTZ R112, R7, R112 ;  /* 0x0000007007707220 */ /* 0x000fe40000410000 */
[----:B------:R-:W-:Y:S02]  /*d1c0*/  FMUL.FTZ R6, R101, R74 ;  /* 0x0000004a65067220 */ /* 0x000fe40000410000 */
[----:B------:R-:W-:Y:S02]  /*d1d0*/  FMUL.FTZ R118, R5, R118 ;  /* 0x0000007605767220 */ /* 0x000fe40000410000 */
        /* <DEDUP_REMOVED lines=12> */
[----:B------:R-:W-:Y:S01]  /*d2a0*/  FFMA.FTZ R10, R101, R73, -R74 ;  /* 0x00000049650a7223 */ /* 0x000fe2000001084a */
[----:B------:R-:W-:Y:S01]  /*d2b0*/  F2FP.PACK_AB R11, R112, R103 ;  /* 0x00000067700b723e */ /* 0x000fe200000000ff */
[----:B------:R-:W-:Y:S01]  /*d2c0*/  FFMA.FTZ R5, R5, R122, R120 ;  /* 0x0000007a05057223 */ /* 0x000fe20000010078 */
[----:B------:R-:W-:Y:S01]  /*d2d0*/  F2FP.PACK_AB R8, R8, R109 ;  /* 0x0000006d0808723e */ /* 0x000fe200000000ff */
[----:B------:R-:W-:Y:S01]  /*d2e0*/  FFMA.FTZ R4, R105, R76, R4 ;  /* 0x0000004c69047223 */ /* 0x000fe20000010004 */
[----:B------:R-:W-:Y:S01]  /*d2f0*/  F2FP.PACK_AB R10, R10, R89 ;  /* 0x000000590a0a723e */ /* 0x000fe200000000ff */
[----:B------:R-:W-:Y:S01]  /*d300*/  FFMA.FTZ R6, R106, R73, R6 ;  /* 0x000000496a067223 */ /* 0x000fe20000010006 */
[----:B------:R-:W-:-:S02]  /*d310*/  F2FP.PACK_AB R5, R5, R114 ;  /* 0x000000720505723e */ /* 0x000fc400000000ff */
[----:B------:R-:W-:Y:S01]  /*d320*/  F2FP.PACK_AB R4, R4, R77 ;  /* 0x0000004d0404723e */ /* 0x000fe200000000ff */
[----:B------:R1:W-:Y:S01]  /*d330*/  STS.128 [R87+0x10080], R8 ;  /* 0x0100800857007388 */ /* 0x0003e20000000c00 */
[----:B------:R-:W-:-:S05]  /*d340*/  F2FP.PACK_AB R6, R6, R75 ;  /* 0x0000004b0606723e */ /* 0x000fca00000000ff */
[----:B------:R1:W-:Y:S02]  /*d350*/  STS.128 [R86+0x10080], R4 ;  /* 0x0100800456007388 */ /* 0x0003e40000000c00 */
.L_x_446:
[----:B------:R-:W-:Y:S05]  /*d360*/  BSYNC B0 ;  /* 0x0000000000007941 */ /* 0x000fea0003800000 */
.L_x_445:
[----:B------:R-:W-:-:S13]  /*d370*/  ISETP.GE.AND P0, PT, R219, c[0x0][0x27c], PT ;  /* 0x00009f00db007a0c */ /* 0x000fda0003f06270 */
[----:B------:R-:W-:Y:S05]  /*d380*/  @P0 BRA `(.L_x_444) ;  /* 0x0000067000000947 */ /* 0x000fea0003800000 */
[----:B-1----:R-:W-:Y:S01]  /*d390*/  SHF.R.S32.HI R4, RZ, 0x1f, R219 ;  /* 0x0000001fff047819 */ /* 0x002fe200000114db */
[----:B------:R-:W-:Y:S01]  /*d3a0*/  HADD2.F32 R100, -RZ, R98.H0_H0 ;  /* 0x20000062ff647230 */ /* 0x000fe20000004100 */
[----:B------:R-:W-:Y:S01]  /*d3b0*/  SHF.R.U32.HI R74, RZ, 0x10, R45 ;  /* 0x00000010ff4a7819 */ /* 0x000fe2000001162d */
[----:B------:R-:W-:Y:S01]  /*d3c0*/  HADD2.F32 R106, -RZ, R108.H0_H0 ;  /* 0x2000006cff6a7230 */ /* 0x000fe20000004100 */
[CC--:B------:R-:W-:Y:S01]  /*d3d0*/  LEA.HI R5, R4.reuse, R219.reuse, RZ, 0x3 ;  /* 0x000000db04057211 */ /* 0x0c0fe200078f18ff */
[--C-:B------:R-:W-:Y:S01]  /*d3e0*/  HADD2.F32 R78, -RZ, R97.reuse.H0_H0 ;  /* 0x20000061ff4e7230 */ /* 0x100fe20000004100 */
        /* <DEDUP_REMOVED lines=10> */
[----:B------:R-:W-:Y:S01]  /*d490*/  LOP3.LUT R5, R90, 0x38, R5, 0xf8, !PT ;  /* 0x000000385a057812 */ /* 0x000fe200078ef805 */
[--C-:B------:R-:W-:Y:S01]  /*d4a0*/  HADD2.F32 R90, -RZ, R99.reuse.H0_H0 ;  /* 0x20000063ff5a7230 */ /* 0x100fe20000004100 */
[----:B------:R-:W-:Y:S01]  /*d4b0*/  LOP3.LUT R7, R7, 0x7fffe000, RZ, 0xc0, !PT ;  /* 0x7fffe00007077812 */ /* 0x000fe200078ec0ff */
[----:B------:R-:W-:Y:S01]  /*d4c0*/  HADD2.F32 R99, -RZ, R99.H1_H1 ;  /* 0x30000063ff637230 */ /* 0x000fe20000004100 */
[----:B------:R-:W-:-:S02]  /*d4d0*/  SHF.L.U32 R4, R4, 0xa, RZ ;  /* 0x0000000a04047819 */ /* 0x000fc400000006ff */
[----:B------:R-:W-:Y:S02]  /*d4e0*/  LOP3.LUT R88, R5, R88, RZ, 0x3c, !PT ;  /* 0x0000005805587212 */ /* 0x000fe400078e3cff */
[--C-:B------:R-:W-:Y:S02]  /*d4f0*/  IADD3 R6, R6, R7, R84.reuse ;  /* 0x0000000706067210 */ /* 0x100fe40007ffe054 */
[----:B------:R-:W-:Y:S02]  /*d500*/  LOP3.LUT R5, R4, 0x7fffe000, RZ, 0xc0, !PT ;  /* 0x7fffe00004057812 */ /* 0x000fe400078ec0ff */
[----:B------:R-:W-:Y:S02]  /*d510*/  SHF.L.U32 R72, R6, 0x1, RZ ;  /* 0x0000000106487819 */ /* 0x000fe400000006ff */
[----:B------:R-:W-:Y:S02]  /*d520*/  IADD3 R5, R88, R5, R84 ;  /* 0x0000000558057210 */ /* 0x000fe40007ffe054 */
[----:B------:R-:W-:Y:S01]  /*d530*/  SHF.R.U64 R52, R52, 0x10, R53 ;  /* 0x0000001034347819 */ /* 0x000fe20000001235 */
[----:B------:R-:W1:Y:S01]  /*d540*/  LDS.128 R8, [R72+0x10080] ;  /* 0x0100800048087984 */ /* 0x000e620000000c00 */
[----:B------:R-:W-:-:S02]  /*d550*/  SHF.L.U32 R73, R5, 0x1, RZ ;  /* 0x0000000105497819 */ /* 0x000fc400000006ff */
[----:B------:R-:W-:Y:S01]  /*d560*/  SHF.R.U32.HI R53, RZ, 0x10, R53 ;  /* 0x00000010ff357819 */ /* 0x000fe20000011635 */
[----:B------:R-:W-:Y:S01]  /*d570*/  HADD2.F32 R52, -RZ, R52.H0_H0 ;  /* 0x20000034ff347230 */ /* 0x000fe20000004100 */
[----:B------:R-:W-:Y:S01]  /*d580*/  SHF.R.U64 R44, R44, 0x10, R45 ;  /* 0x000000102c2c7819 */ /* 0x000fe2000000122d */
[----:B------:R-:W2:Y:S01]  /*d590*/  LDS.128 R4, [R73+0x10080] ;  /* 0x0100800049047984 */ /* 0x000ea20000000c00 */
[--C-:B------:R-:W-:Y:S01]  /*d5a0*/  SHF.R.U64 R45, R54, 0x10, R55.reuse ;  /* 0x00000010362d7819 */ /* 0x100fe20000001237 */
[----:B------:R-:W-:Y:S01]  /*d5b0*/  HADD2.F32 R102, -RZ, R53.H0_H0 ;  /* 0x20000035ff667230 */ /* 0x000fe20000004100 */
[----:B------:R-:W-:Y:S02]  /*d5c0*/  SHF.R.U32.HI R54, RZ, 0x10, R55 ;  /* 0x00000010ff367819 */ /* 0x000fe40000011637 */
[--C-:B------:R-:W-:Y:S01]  /*d5d0*/  SHF.R.U64 R46, R46, 0x10, R47.reuse ;  /* 0x000000102e2e7819 */ /* 0x100fe2000000122f */
[----:B------:R-:W-:Y:S01]  /*d5e0*/  HADD2.F32 R87, -RZ, R45.H0_H0 ;  /* 0x2000002dff577230 */ /* 0x000fe20000004100 */
[----:B------:R-:W-:Y:S01]  /*d5f0*/  SHF.R.U32.HI R47, RZ, 0x10, R47 ;  /* 0x00000010ff2f7819 */ /* 0x000fe2000001162f */
[----:B------:R-:W-:-:S02]  /*d600*/  HADD2.F32 R110, -RZ, R54.H0_H0 ;  /* 0x20000036ff6e7230 */ /* 0x000fc40000004100 */
        /* <DEDUP_REMOVED lines=16> */
[----:B------:R-:W-:Y:S01]  /*d710*/  HADD2.F32 R7, -RZ, R7.H1_H1 ;  /* 0x30000007ff077230 */ /* 0x000fe20000004100 */
[----:B------:R-:W-:Y:S01]  /*d720*/  FMUL.FTZ R78, R79, R78 ;  /* 0x0000004e4f4e7220 */ /* 0x000fe20000410000 */
[----:B------:R-:W-:Y:S01]  /*d730*/  HADD2.F32 R85, -RZ, R4.H0_H0 ;  /* 0x20000004ff557230 */ /* 0x000fe20000004100 */
[-C--:B------:R-:W-:Y:S01]  /*d740*/  FMUL.FTZ R54, R11, R84.reuse ;  /* 0x000000540b367220 */ /* 0x080fe20000410000 */
[----:B------:R-:W-:Y:S01]  /*d750*/  HADD2.F32 R5, -RZ, R98.H1_H1 ;  /* 0x30000062ff057230 */ /* 0x000fe20000004100 */
[-C--:B------:R-:W-:Y:S01]  /*d760*/  FMUL.FTZ R98, R76, R97.reuse ;  /* 0x000000614c627220 */ /* 0x080fe20000410000 */
[----:B------:R-:W-:Y:S01]  /*d770*/  HADD2.F32 R77, -RZ, R8.H1_H1 ;  /* 0x30000008ff4d7230 */ /* 0x000fe20000004100 */
[----:B------:R-:W-:Y:S01]  /*d780*/  FMUL.FTZ R84, R7, R84 ;  /* 0x0000005407547220 */ /* 0x000fe20000410000 */
[----:B------:R-:W-:Y:S01]  /*d790*/  HADD2.F32 R8, -RZ, R10.H0_H0 ;  /* 0x2000000aff087230 */ /* 0x000fe20000004100 */
[C---:B------:R-:W-:Y:S01]  /*d7a0*/  FMUL.FTZ R97, R85.reuse, R97 ;  /* 0x0000006155617220 */ /* 0x040fe20000410000 */
[----:B------:R-:W-:Y:S01]  /*d7b0*/  HADD2.F32 R86, -RZ, R4.H1_H1 ;  /* 0x30000004ff567230 */ /* 0x000fe20000004100 */
[----:B------:R-:W-:Y:S01]  /*d7c0*/  FFMA.FTZ R98, R85, R99, R98 ;  /* 0x0000006355627223 */ /* 0x000fe20000010062 */
[----:B------:R-:W-:Y:S01]  /*d7d0*/  HADD2.F32 R10, -RZ, R10.H1_H1 ;  /* 0x3000000aff0a7230 */ /* 0x000fe20000004100 */
[----:B------:R-:W-:Y:S01]  /*d7e0*/  FFMA.FTZ R88, R79, R90, R88 ;  /* 0x0000005a4f587223 */ /* 0x000fe20000010058 */
[----:B------:R-:W-:Y:S01]  /*d7f0*/  HADD2.F32 R4, -RZ, R6.H0_H0 ;  /* 0x20000006ff047230 */ /* 0x000fe20000004100 */
[----:B------:R-:W-:Y:S01]  /*d800*/  FFMA.FTZ R7, R7, R110, R54 ;  /* 0x0000006e07077223 */ /* 0x000fe20000010036 */
[----:B------:R-:W-:Y:S01]  /*d810*/  HADD2.F32 R47, -RZ, R108.H1_H1 ;  /* 0x3000006cff2f7230 */ /* 0x000fe20000004100 */
[-C--:B------:R-:W-:Y:S01]  /*d820*/  FMUL.FTZ R54, R8, R5.reuse ;  /* 0x0000000508367220 */ /* 0x080fe20000410000 */
[----:B------:R-:W-:Y:S01]  /*d830*/  HADD2.F32 R85, -RZ, R46.H0_H0 ;  /* 0x2000002eff557230 */ /* 0x000fe20000004100 */
[C---:B------:R-:W-:Y:S01]  /*d840*/  FMUL.FTZ R5, R4.reuse, R5 ;  /* 0x0000000504057220 */ /* 0x040fe20000410000 */
[----:B------:R-:W-:Y:S01]  /*d850*/  HADD2.F32 R6, -RZ, R6.H1_H1 ;  /* 0x30000006ff067230 */ /* 0x000fe20000004100 */
[----:B------:R-:W-:Y:S01]  /*d860*/  FFMA.FTZ R78, R55, R90, -R78 ;  /* 0x0000005a374e7223 */ /* 0x000fe2000001084e */
[----:B------:R-:W-:Y:S01]  /*d870*/  HADD2.F32 R79, -RZ, R44.H0_H0 ;  /* 0x2000002cff4f7230 */ /* 0x000fe20000004100 */
[----:B------:R-:W-:Y:S01]  /*d880*/  FFMA.FTZ R44, R4, R47, R54 ;  /* 0x0000002f042c7223 */ /* 0x000fe20000010036 */
[----:B------:R-:W-:Y:S01]  /*d890*/  F2FP.PACK_AB R7, R7, R104 ;  /* 0x000000680707723e */ /* 0x000fe200000000ff */
[----:B------:R-:W-:-:S02]  /*d8a0*/  FMUL.FTZ R45, R10, R85 ;  /* 0x000000550a2d7220 */ /* 0x000fc40000410000 */
[----:B------:R-:W-:Y:S02]  /*d8b0*/  FMUL.FTZ R4, R86, R79 ;  /* 0x0000004f56047220 */ /* 0x000fe40000410000 */
[----:B------:R-:W-:Y:S02]  /*d8c0*/  FMUL.FTZ R85, R6, R85 ;  /* 0x0000005506557220 */ /* 0x000fe40000410000 */
[----:B------:R-:W-:Y:S02]  /*d8d0*/  FMUL.FTZ R89, R77, R79 ;  /* 0x0000004f4d597220 */ /* 0x000fe40000410000 */
[----:B------:R-:W-:Y:S01]  /*d8e0*/  FFMA.FTZ R47, R8, R47, -R5 ;  /* 0x0000002f082f7223 */ /* 0x000fe20000010805 */
[----:B------:R-:W-:Y:S01]  /*d8f0*/  F2FP.PACK_AB R5, R53, R88 ;  /* 0x000000583505723e */ /* 0x000fe200000000ff */
[----:B------:R-:W-:Y:S02]  /*d900*/  FFMA.FTZ R75, R75, R102, -R74 ;  /* 0x000000664b4b7223 */ /* 0x000fe4000001084a */
[----:B------:R-:W-:-:S02]  /*d910*/  FFMA.FTZ R100, R9, R106, -R100 ;  /* 0x0000006a09647223 */ /* 0x000fc40000010864 */
[----:B------:R-:W-:Y:S01]  /*d920*/  FFMA.FTZ R11, R11, R110, -R84 ;  /* 0x0000006e0b0b7223 */ /* 0x000fe20000010854 */
[----:B------:R-:W-:Y:S01]  /*d930*/  F2FP.PACK_AB R9, R75, R78 ;  /* 0x0000004e4b09723e */ /* 0x000fe200000000ff */
[----:B------:R-:W-:Y:S02]  /*d940*/  FFMA.FTZ R97, R76, R99, -R97 ;  /* 0x000000634c617223 */ /* 0x000fe40000010861 */
[----:B------:R-:W-:Y:S01]  /*d950*/  FFMA.FTZ R8, R77, R52, -R4 ;  /* 0x000000344d087223 */ /* 0x000fe20000010804 */
[----:B------:R-:W-:Y:S01]  /*d960*/  F2FP.PACK_AB R11, R11, R100 ;  /* 0x000000640b0b723e */ /* 0x000fe200000000ff */
[----:B------:R-:W-:Y:S02]  /*d970*/  FFMA.FTZ R10, R10, R87, -R85 ;  /* 0x000000570a0a7223 */ /* 0x000fe40000010855 */
[----:B------:R-:W-:Y:S01]  /*d980*/  FFMA.FTZ R79, R86, R52, R89 ;  /* 0x00000034564f7223 */ /* 0x000fe20000010059 */
[----:B------:R-:W-:Y:S01]  /*d990*/  F2FP.PACK_AB R8, R8, R97 ;  /* 0x000000610808723e */ /* 0x000fe200000000ff */
[----:B------:R-:W-:Y:S01]  /*d9a0*/  FFMA.FTZ R45, R6, R87, R45 ;  /* 0x00000057062d7223 */ /* 0x000fe2000001002d */
[----:B------:R-:W-:-:S02]  /*d9b0*/  F2FP.PACK_AB R10, R10, R47 ;  /* 0x0000002f0a0a723e */ /* 0x000fc400000000ff */
[----:B------:R-:W-:Y:S02]  /*d9c0*/  F2FP.PACK_AB R4, R79, R98 ;  /* 0x000000624f04723e */ /* 0x000fe400000000ff */
[----:B------:R-:W-:Y:S01]  /*d9d0*/  F2FP.PACK_AB R6, R45, R44 ;  /* 0x0000002c2d06723e */ /* 0x000fe200000000ff */
[----:B------:R1:W-:Y:S04]  /*d9e0*/  STS.128 [R72+0x10080], R8 ;  /* 0x0100800848007388 */ /* 0x0003e80000000c00 */
[----:B------:R1:W-:Y:S02]  /*d9f0*/  STS.128 [R73+0x10080], R4 ;  /* 0x0100800449007388 */ /* 0x0003e40000000c00 */
.L_x_444:
[----:B------:R-:W-:Y:S05]  /*da00*/  BSYNC B1 ;  /* 0x0000000000017941 */ /* 0x000fea0003800000 */
.L_x_443:
        /* <DEDUP_REMOVED lines=54> */
[--C-:B-1----:R-:W-:Y:S02]  /*dd70*/  HADD2.F32 R39, -RZ, R9.reuse.H0_H0 ;  /* 0x20000009ff277230 */ /* 0x102fe40000004100 */
[----:B------:R-:W-:Y:S02]  /*dd80*/  HADD2.F32 R9, -RZ, R9.H1_H1 ;  /* 0x30000009ff097230 */ /* 0x000fe40000004100 */
[--C-:B------:R-:W-:Y:S01]  /*dd90*/  HADD2.F32 R55, -RZ, R8.reuse.H0_H0 ;  /* 0x20000008ff377230 */ /* 0x100fe20000004100 */
[----:B------:R-:W-:Y:S01]  /*dda0*/  FMUL.FTZ R84, R39, R74 ;  /* 0x0000004a27547220 */ /* 0x000fe20000410000 */
[--C-:B--2---:R-:W-:Y:S01]  /*ddb0*/  HADD2.F32 R75, -RZ, R5.reuse.H0_H0 ;  /* 0x20000005ff4b7230 */ /* 0x104fe20000004100 */
[----:B------:R-:W-:Y:S01]  /*ddc0*/  FMUL.FTZ R90, R9, R88 ;  /* 0x00000058095a7220 */ /* 0x000fe20000410000 */
[----:B------:R-:W-:Y:S01]  /*ddd0*/  HADD2.F32 R5, -RZ, R5.H1_H1 ;  /* 0x30000005ff057230 */ /* 0x000fe20000004100 */
[----:B------:R-:W-:Y:S01]  /*dde0*/  FMUL.FTZ R37, R55, R93 ;  /* 0x0000005d37257220 */ /* 0x000fe20000410000 */
[----:B------:R-:W-:Y:S01]  /*ddf0*/  HADD2.F32 R72, -RZ, R8.H1_H1 ;  /* 0x30000008ff487230 */ /* 0x000fe20000004100 */
[C---:B------:R-:W-:Y:S01]  /*de00*/  FMUL.FTZ R74, R75.reuse, R74 ;  /* 0x0000004a4b4a7220 */ /* 0x040fe20000410000 */
[--C-:B------:R-:W-:Y:S01]  /*de10*/  HADD2.F32 R8, -RZ, R10.reuse.H0_H0 ;  /* 0x2000000aff087230 */ /* 0x100fe20000004100 */
[----:B------:R-:W-:Y:S01]  /*de20*/  FFMA.FTZ R84, R75, R86, R84 ;  /* 0x000000564b547223 */ /* 0x000fe20000010054 */
[----:B------:R-:W-:Y:S01]  /*de30*/  HADD2.F32 R73, -RZ, R10.H1_H1 ;  /* 0x3000000aff497230 */ /* 0x000fe20000004100 */
[C---:B------:R-:W-:Y:S01]  /*de40*/  FMUL.FTZ R88, R5.reuse, R88 ;  /* 0x0000005805587220 */ /* 0x040fe20000410000 */
[--C-:B------:R-:W-:Y:S01]  /*de50*/  HADD2.F32 R76, -RZ, R4.reuse.H0_H0 ;  /* 0x20000004ff4c7230 */ /* 0x100fe20000004100 */
[----:B------:R-:W-:Y:S01]  /*de60*/  FFMA.FTZ R5, R5, R98, R90 ;  /* 0x0000006205057223 */ /* 0x000fe2000001005a */
[--C-:B------:R-:W-:Y:S01]  /*de70*/  HADD2.F32 R10, -RZ, R11.reuse.H0_H0 ;  /* 0x2000000bff0a7230 */ /* 0x100fe20000004100 */
[----:B------:R-:W-:Y:S01]  /*de80*/  FMUL.FTZ R87, R8, R53 ;  /* 0x0000003508577220 */ /* 0x000fe20000410000 */
[----:B------:R-:W-:Y:S01]  /*de90*/  HADD2.F32 R77, -RZ, R4.H1_H1 ;  /* 0x30000004ff4d7230 */ /* 0x000fe20000004100 */
[C---:B------:R-:W-:Y:S01]  /*dea0*/  FMUL.FTZ R93, R76.reuse, R93 ;  /* 0x0000005d4c5d7220 */ /* 0x040fe20000410000 */
[----:B------:R-:W-:Y:S01]  /*deb0*/  HADD2.F32 R75, -RZ, R94.H0_H0 ;  /* 0x2000005eff4b7230 */ /* 0x000fe20000004100 */
[----:B------:R-:W-:Y:S01]  /*dec0*/  FFMA.FTZ R37, R76, R100, R37 ;  /* 0x000000644c257223 */ /* 0x000fe20000010025 */
[--C-:B------:R-:W-:Y:S01]  /*ded0*/  HADD2.F32 R4, -RZ, R6.reuse.H0_H0 ;  /* 0x20000006ff047230 */ /* 0x100fe20000004100 */
[----:B------:R-:W-:Y:S01]  /*dee0*/  FFMA.FTZ R74, R39, R86, -R74 ;  /* 0x00000056274a7223 */ /* 0x000fe2000001084a */
[----:B------:R-:W-:Y:S01]  /*def0*/  HADD2.F32 R11, -RZ, R11.H1_H1 ;  /* 0x3000000bff0b7230 */ /* 0x000fe20000004100 */
[----:B------:R-:W-:Y:S01]  /*df00*/  FMUL.FTZ R76, R10, R75 ;  /* 0x0000004b0a4c7220 */ /* 0x000fe20000410000 */
[----:B------:R-:W-:Y:S01]  /*df10*/  HADD2.F32 R90, -RZ, R31.H0_H0 ;  /* 0x2000001fff5a7230 */ /* 0x000fe20000004100 */
[C---:B------:R-:W-:Y:S01]  /*df20*/  FMUL.FTZ R53, R4.reuse, R53 ;  /* 0x0000003504357220 */ /* 0x040fe20000410000 */
[----:B------:R-:W-:Y:S01]  /*df30*/  HADD2.F32 R78, -RZ, R6.H1_H1 ;  /* 0x30000006ff4e7230 */ /* 0x000fe20000004100 */
[----:B------:R-:W-:Y:S01]  /*df40*/  FFMA.FTZ R31, R4, R79, R87 ;  /* 0x0000004f041f7223 */ /* 0x000fe20000010057 */
[--C-:B------:R-:W-:Y:S01]  /*df50*/  HADD2.F32 R6, -RZ, R7.reuse.H0_H0 ;  /* 0x20000007ff067230 */ /* 0x100fe20000004100 */
[----:B------:R-:W-:Y:S01]  /*df60*/  FMUL.FTZ R4, R11, R90 ;  /* 0x0000005a0b047220 */ /* 0x000fe20000410000 */
[----:B------:R-:W-:Y:S01]  /*df70*/  HADD2.F32 R7, -RZ, R7.H1_H1 ;  /* 0x30000007ff077230 */ /* 0x000fe20000004100 */
[----:B------:R-:W-:Y:S01]  /*df80*/  FMUL.FTZ R87, R77, R28 ;  /* 0x0000001c4d577220 */ /* 0x000fe20000410000 */
[----:B------:R-:W-:Y:S01]  /*df90*/  F2FP.PACK_AB R5, R5, R84 ;  /* 0x000000540505723e */ /* 0x000fe200000000ff */
[----:B------:R-:W-:-:S02]  /*dfa0*/  FMUL.FTZ R75, R6, R75 ;  /* 0x0000004b064b7220 */ /* 0x000fc40000410000 */
[----:B------:R-:W-:Y:S02]  /*dfb0*/  FFMA.FTZ R76, R6, R85, R76 ;  /* 0x00000055064c7223 */ /* 0x000fe4000001004c */
[----:B------:R-:W-:Y:S02]  /*dfc0*/  FMUL.FTZ R90, R7, R90 ;  /* 0x0000005a075a7220 */ /* 0x000fe40000410000 */
[----:B------:R-:W-:Y:S02]  /*dfd0*/  FMUL.FTZ R6, R73, R30 ;  /* 0x0000001e49067220 */ /* 0x000fe40000410000 */
[----:B------:R-:W-:Y:S02]  /*dfe0*/  FFMA.FTZ R7, R7, R38, R4 ;  /* 0x0000002607077223 */ /* 0x000fe40000010004 */
[----:B------:R-:W-:Y:S02]  /*dff0*/  FMUL.FTZ R30, R78, R30 ;  /* 0x0000001e4e1e7220 */ /* 0x000fe40000410000 */
[----:B------:R-:W-:Y:S01]  /*e000*/  FMUL.FTZ R4, R72, R28 ;  /* 0x0000001c48047220 */ /* 0x000fe20000410000 */
[----:B------:R-:W-:Y:S01]  /*e010*/  F2FP.PACK_AB R7, R7, R76 ;  /* 0x0000004c0707723e */ /* 0x000fe200000000ff */
[----:B------:R-:W-:-:S02]  /*e020*/  FFMA.FTZ R53, R8, R79, -R53 ;  /* 0x0000004f08357223 */ /* 0x000fc40000010835 */
[----:B------:R-:W-:Y:S02]  /*e030*/  FFMA.FTZ R75, R10, R85, -R75 ;  /* 0x000000550a4b7223 */ /* 0x000fe4000001084b */
[----:B------:R-:W-:Y:S02]  /*e040*/  FFMA.FTZ R9, R9, R98, -R88 ;  /* 0x0000006209097223 */ /* 0x000fe40000010858 */
[----:B------:R-:W-:Y:S02]  /*e050*/  FFMA.FTZ R93, R55, R100, -R93 ;  /* 0x00000064375d7223 */ /* 0x000fe4000001085d */
[----:B------:R-:W-:Y:S01]  /*e060*/  FFMA.FTZ R90, R11, R38, -R90 ;  /* 0x000000260b5a7223 */ /* 0x000fe2000001085a */
[----:B------:R-:W-:Y:S01]  /*e070*/  F2FP.PACK_AB R9, R9, R74 ;  /* 0x0000004a0909723e */ /* 0x000fe200000000ff */
[-C--:B------:R-:W-:Y:S02]  /*e080*/  FFMA.FTZ R8, R72, R36.reuse, -R87 ;  /* 0x0000002448087223 */ /* 0x080fe40000010857 */
[----:B------:R-:W-:Y:S01]  /*e090*/  FFMA.FTZ R10, R73, R29, -R30 ;  /* 0x0000001d490a7223 */ /* 0x000fe2000001081e */
[----:B------:R-:W-:Y:S01]  /*e0a0*/  F2FP.PACK_AB R11, R90, R75 ;  /* 0x0000004b5a0b723e */ /* 0x000fe200000000ff */
        /* <DEDUP_REMOVED lines=8> */
.L_x_450:
[----:B------:R-:W-:Y:S05]  /*e130*/  BSYNC B0 ;  /* 0x0000000000007941 */ /* 0x000fea0003800000 */
.L_x_449:
[----:B------:R-:W-:-:S13]  /*e140*/  ISETP.GE.AND P0, PT, R219, c[0x0][0x27c], PT ;  /* 0x00009f00db007a0c */ /* 0x000fda0003f06270 */
[----:B------:R-:W-:Y:S05]  /*e150*/  @P0 BRA `(.L_x_448) ;  /* 0x0000067000000947 */ /* 0x000fea0003800000 */
[----:B-1----:R-:W-:Y:S01]  /*e160*/  SHF.R.S32.HI R4, RZ, 0x1f, R219 ;  /* 0x0000001fff047819 */ /* 0x002fe200000114db */
[--C-:B------:R-:W-:Y:S01]  /*e170*/  HADD2.F32 R53, -RZ, R83.reuse.H0_H0 ;  /* 0x20000053ff357230 */ /* 0x100fe20000004100 */
[----:B------:R-:W-:Y:S01]  /*e180*/  SHF.R.U64 R30, R40, 0x10, R41 ;  /* 0x00000010281e7819 */ /* 0x000fe20000001229 */
[----:B------:R-:W-:Y:S01]  /*e190*/  HADD2.F32 R74, -RZ, R92.H0_H0 ;  /* 0x2000005cff4a7230 */ /* 0x000fe20000004100 */
[CC--:B------:R-:W-:Y:S01]  /*e1a0*/  LEA.HI R5, R4.reuse, R219.reuse, RZ, 0x3 ;  /* 0x000000db04057211 */ /* 0x0c0fe200078f18ff */
[----:B------:R-:W-:Y:S01]  /*e1b0*/  HADD2.F32 R83, -RZ, R83.H1_H1 ;  /* 0x30000053ff537230 */ /* 0x000fe20000004100 */
[----:B------:R-:W-:Y:S01]  /*e1c0*/  LEA.HI R7, R4, R219, RZ, 0x6 ;  /* 0x000000db04077211 */ /* 0x000fe200078f30ff */
[----:B------:R-:W-:Y:S01]  /*e1d0*/  HADD2.F32 R30, -RZ, R30.H0_H0 ;  /* 0x2000001eff1e7230 */ /* 0x000fe20000004100 */
[----:B------:R-:W-:Y:S02]  /*e1e0*/  LEA.HI.SX32 R45, R5, R45, 0x1d ;  /* 0x0000002d052d7211 */ /* 0x000fe400078feaff */
[----:B------:R-:W-:-:S02]  /*e1f0*/  LOP3.LUT R5, R54, 0x38, R5, 0xf8, !PT ;  /* 0x0000003836057812 */ /* 0x000fc400078ef805 */
[----:B------:R-:W-:Y:S02]  /*e200*/  SHF.R.S32.HI R4, RZ, 0x1f, R45 ;  /* 0x0000001fff047819 */ /* 0x000fe4000001142d */
[----:B------:R-:W-:Y:S02]  /*e210*/  LOP3.LUT R6, R5, R52, RZ, 0x3c, !PT ;  /* 0x0000003405067212 */ /* 0x000fe400078e3cff */
[----:B------:R-:W-:Y:S02]  /*e220*/  SHF.L.U32 R5, R45, 0x3, RZ ;  /* 0x000000032d057819 */ /* 0x000fe400000006ff */
[----:B------:R-:W-:Y:S02]  /*e230*/  SHF.L.U32 R7, R7, 0x7, RZ ;  /* 0x0000000707077819 */ /* 0x000fe400000006ff */
[----:B------:R-:W-:Y:S02]  /*e240*/  LEA.HI R4, R4, R45, RZ, 0x3 ;  /* 0x0000002d04047211 */ /* 0x000fe400078f18ff */
[----:B------:R-:W-:Y:S01]  /*e250*/  LOP3.LUT R5, R54, 0x38, R5, 0xf8, !PT ;  /* 0x0000003836057812 */ /* 0x000fe200078ef805 */
[----:B------:R-:W-:Y:S01]  /*e260*/  HADD2.F32 R54, -RZ, R82.H0_H0 ;  /* 0x20000052ff367230 */ /* 0x000fe20000004100 */
[----:B------:R-:W-:-:S02]  /*e270*/  LOP3.LUT R7, R7, 0x7fffe000, RZ, 0xc0, !PT ;  /* 0x7fffe00007077812 */ /* 0x000fc400078ec0ff */
[----:B------:R-:W-:Y:S02]  /*e280*/  SHF.L.U32 R4, R4, 0xa, RZ ;  /* 0x0000000a04047819 */ /* 0x000fe400000006ff */
[----:B------:R-:W-:Y:S02]  /*e290*/  LOP3.LUT R52, R5, R52, RZ, 0x3c, !PT ;  /* 0x0000003405347212 */ /* 0x000fe400078e3cff */
[--C-:B------:R-:W-:Y:S02]  /*e2a0*/  IADD3 R6, R6, R7, R44.reuse ;  /* 0x0000000706067210 */ /* 0x100fe40007ffe02c */
[----:B------:R-:W-:Y:S02]  /*e2b0*/  LOP3.LUT R5, R4, 0x7fffe000, RZ, 0xc0, !PT ;  /* 0x7fffe00004057812 */ /* 0x000fe400078ec0ff */
[----:B------:R-:W-:Y:S02]  /*e2c0*/  SHF.L.U32 R28, R6, 0x1, RZ ;  /* 0x00000001061c7819 */ /* 0x000fe400000006ff */
[----:B------:R-:W-:-:S02]  /*e2d0*/  IADD3 R5, R52, R5, R44 ;  /* 0x0000000534057210 */ /* 0x000fc40007ffe02c */
[----:B------:R-:W-:Y:S01]  /*e2e0*/  SHF.R.U32.HI R40, RZ, 0x10, R41 ;  /* 0x00000010ff287819 */ /* 0x000fe20000011629 */
[----:B------:R-:W1:Y:S01]  /*e2f0*/  LDS.128 R8, [R28+0x10080] ;  /* 0x010080001c087984 */ /* 0x000e620000000c00 */
[----:B------:R-:W-:Y:S01]  /*e300*/  SHF.L.U32 R29, R5, 0x1, RZ ;  /* 0x00000001051d7819 */ /* 0x000fe200000006ff */
[--C-:B------:R-:W-:Y:S01]  /*e310*/  HADD2.F32 R41, -RZ, R81.reuse.H0_H0 ;  /* 0x20000051ff297230 */ /* 0x100fe20000004100 */
[----:B------:R-:W-:Y:S01]  /*e320*/  SHF.R.U64 R31, R32, 0x10, R33 ;  /* 0x00000010201f7819 */ /* 0x000fe20000001221 */
[----:B------:R-:W-:Y:S01]  /*e330*/  HADD2.F32 R81, -RZ, R81.H1_H1 ;  /* 0x30000051ff517230 */ /* 0x000fe20000004100 */
[----:B------:R-:W-:Y:S01]  /*e340*/  SHF.R.U64 R34, R34, 0x10, R35 ;  /* 0x0000001022227819 */ /* 0x000fe20000001223 */
[----:B------:R-:W2:Y:S01]  /*e350*/  LDS.128 R4, [R29+0x10080] ;  /* 0x010080001d047984 */ /* 0x000ea20000000c00 */
[----:B------:R-:W-:Y:S02]  /*e360*/  SHF.R.U32.HI R33, RZ, 0x10, R33 ;  /* 0x00000010ff217819 */ /* 0x000fe40000011621 */
[----:B------:R-:W-:-:S02]  /*e370*/  SHF.R.U32.HI R35, RZ, 0x10, R35 ;  /* 0x00000010ff237819 */ /* 0x000fc40000011623 */
[--C-:B------:R-:W-:Y:S01]  /*e380*/  SHF.R.U64 R32, R42, 0x10, R43.reuse ;  /* 0x000000102a207819 */ /* 0x100fe2000000122b */
[----:B------:R-:W-:Y:S01]  /*e390*/  HADD2.F32 R52, -RZ, R33.H0_H0 ;  /* 0x20000021ff347230 */ /* 0x000fe20000004100 */
[----:B------:R-:W-:Y:S01]  /*e3a0*/  SHF.R.U32.HI R42, RZ, 0x10, R43 ;  /* 0x00000010ff2a7819 */ /* 0x000fe2000001162b */
[----:B------:R-:W-:Y:S02]  /*e3b0*/  HADD2.F32 R76, -RZ, R35.H0_H0 ;  /* 0x20000023ff4c7230 */ /* 0x000fe40000004100 */
[----:B------:R-:W-:Y:S02]  /*e3c0*/  HADD2.F32 R33, -RZ, R92.H1_H1 ;  /* 0x3000005cff217230 */ /* 0x000fe40000004100 */
[----:B------:R-:W-:Y:S02]  /*e3d0*/  HADD2.F32 R78, -RZ, R42.H0_H0 ;  /* 0x2000002aff4e7230 */ /* 0x000fe40000004100 */
[--C-:B-1----:R-:W-:Y:S02]  /*e3e0*/  HADD2.F32 R36, -RZ, R9.reuse.H0_H0 ;  /* 0x20000009ff247230 */ /* 0x102fe40000004100 */
[----:B------:R-:W-:-:S02]  /*e3f0*/  HADD2.F32 R37, -RZ, R9.H1_H1 ;  /* 0x30000009ff257230 */ /* 0x000fc40000004100 */
[----:B------:R-:W-:Y:S01]  /*e400*/  HADD2.F32 R9, -RZ, R11.H0_H0 ;  /* 0x2000000bff097230 */ /* 0x000fe20000004100 */
[-C--:B------:R-:W-:Y:S01]  /*e410*/  FMUL.FTZ R47, R36, R41.reuse ;  /* 0x00000029242f7220 */ /* 0x080fe20000410000 */
[--C-:B--2---:R-:W-:Y:S02]  /*e420*/  HADD2.F32 R44, -RZ, R5.reuse.H0_H0 ;  /* 0x20000005ff2c7230 */ /* 0x104fe40000004100 */
[----:B------:R-:W-:Y:S01]  /*e430*/  HADD2.F32 R43, -RZ, R5.H1_H1 ;  /* 0x30000005ff2b7230 */ /* 0x000fe20000004100 */
[-C--:B------:R-:W-:Y:S01]  /*e440*/  FMUL.FTZ R72, R9, R54.reuse ;  /* 0x0000003609487220 */ /* 0x080fe20000410000 */
[----:B------:R-:W-:Y:S01]  /*e450*/  HADD2.F32 R5, -RZ, R7.H0_H0 ;  /* 0x20000007ff057230 */ /* 0x000fe20000004100 */
[C---:B------:R-:W-:Y:S01]  /*e460*/  FMUL.FTZ R41, R44.reuse, R41 ;  /* 0x000000292c297220 */ /* 0x040fe20000410000 */
[----:B------:R-:W-:Y:S01]  /*e470*/  HADD2.F32 R11, -RZ, R11.H1_H1 ;  /* 0x3000000bff0b7230 */ /* 0x000fe20000004100 */
[----:B------:R-:W-:Y:S01]  /*e480*/  FFMA.FTZ R47, R44, R53, R47 ;  /* 0x000000352c2f7223 */ /* 0x000fe2000001002f */
[----:B------:R-:W-:Y:S01]  /*e490*/  HADD2.F32 R7, -RZ, R7.H1_H1 ;  /* 0x30000007ff077230 */ /* 0x000fe20000004100 */
[C---:B------:R-:W-:Y:S01]  /*e4a0*/  FMUL.FTZ R54, R5.reuse, R54 ;  /* 0x0000003605367220 */ /* 0x040fe20000410000 */
[--C-:B------:R-:W-:Y:S01]  /*e4b0*/  HADD2.F32 R38, -RZ, R8.reuse.H0_H0 ;  /* 0x20000008ff267230 */ /* 0x100fe20000004100 */
[----:B------:R-:W-:Y:S01]  /*e4c0*/  FFMA.FTZ R72, R5, R74, R72 ;  /* 0x0000004a05487223 */ /* 0x000fe20000010048 */
[----:B------:R-:W-:Y:S01]  /*e4d0*/  HADD2.F32 R39, -RZ, R8.H1_H1 ;  /* 0x30000008ff277230 */ /* 0x000fe20000004100 */
[----:B------:R-:W-:Y:S01]  /*e4e0*/  FMUL.FTZ R42, R11, R76 ;  /* 0x0000004c0b2a7220 */ /* 0x000fe20000410000 */
[----:B------:R-:W-:Y:S01]  /*e4f0*/  HADD2.F32 R44, -RZ, R40.H0_H0 ;  /* 0x20000028ff2c7230 */ /* 0x000fe20000004100 */
[----:B------:R-:W-:Y:S01]  /*e500*/  FMUL.FTZ R40, R37, R52 ;  /* 0x0000003425287220 */ /* 0x000fe20000410000 */
[----:B------:R-:W-:Y:S01]  /*e510*/  HADD2.F32 R8, -RZ, R10.H0_H0 ;  /* 0x2000000aff087230 */ /* 0x000fe20000004100 */
[----:B------:R-:W-:Y:S01]  /*e520*/  FMUL.FTZ R76, R7, R76 ;  /* 0x0000004c074c7220 */ /* 0x000fe20000410000 */
[----:B------:R-:W-:Y:S01]  /*e530*/  HADD2.F32 R5, -RZ, R82.H1_H1 ;  /* 0x30000052ff057230 */ /* 0x000fe20000004100 */
[C---:B------:R-:W-:Y:S01]  /*e540*/  FMUL.FTZ R52, R43.reuse, R52 ;  /* 0x000000342b347220 */ /* 0x040fe20000410000 */
[--C-:B------:R-:W-:Y:S01]  /*e550*/  HADD2.F32 R45, -RZ, R4.reuse.H0_H0 ;  /* 0x20000004ff2d7230 */ /* 0x100fe20000004100 */
[----:B------:R-:W-:Y:S01]  /*e560*/  FFMA.FTZ R40, R43, R44, R40 ;  /* 0x0000002c2b287223 */ /* 0x000fe20000010028 */
[----:B------:R-:W-:Y:S01]  /*e570*/  HADD2.F32 R46, -RZ, R4.H1_H1 ;  /* 0x30000004ff2e7230 */ /* 0x000fe20000004100 */
[----:B------:R-:W-:Y:S01]  /*e580*/  FFMA.FTZ R7, R7, R78, R42 ;  /* 0x0000004e07077223 */ /* 0x000fe2000001002a */
[----:B------:R-:W-:Y:S01]  /*e590*/  HADD2.F32 R4, -RZ, R6.H0_H0 ;  /* 0x20000006ff047230 */ /* 0x000fe20000004100 */
[----:B------:R-:W-:Y:S01]  /*e5a0*/  FMUL.FTZ R82, R38, R81 ;  /* 0x0000005126527220 */ /* 0x000fe20000410000 */
[----:B------:R-:W-:Y:S01]  /*e5b0*/  HADD2.F32 R10, -RZ, R10.H1_H1 ;  /* 0x3000000aff0a7230 */ /* 0x000fe20000004100 */
        /* <DEDUP_REMOVED lines=9> */
[----:B------:R-:W-:Y:S01]  /*e650*/  F2FP.PACK_AB R7, R7, R72 ;  /* 0x000000480707723e */ /* 0x000fe200000000ff */
[----:B------:R-:W-:-:S02]  /*e660*/  FMUL.FTZ R35, R39, R42 ;  /* 0x0000002a27237220 */ /* 0x000fc40000410000 */
[-C--:B------:R-:W-:Y:S02]  /*e670*/  FMUL.FTZ R4, R10, R43.reuse ;  /* 0x0000002b0a047220 */ /* 0x080fe40000410000 */
[----:B------:R-:W-:Y:S02]  /*e680*/  FMUL.FTZ R42, R46, R42 ;  /* 0x0000002a2e2a7220 */ /* 0x000fe40000410000 */
[----:B------:R-:W-:Y:S02]  /*e690*/  FMUL.FTZ R43, R6, R43 ;  /* 0x0000002b062b7220 */ /* 0x000fe40000410000 */
[----:B------:R-:W-:Y:S01]  /*e6a0*/  FFMA.FTZ R33, R8, R33, -R5 ;  /* 0x0000002108217223 */ /* 0x000fe20000010805 */
[----:B------:R-:W-:Y:S01]  /*e6b0*/  F2FP.PACK_AB R5, R40, R47 ;  /* 0x0000002f2805723e */ /* 0x000fe200000000ff */
[----:B------:R-:W-:Y:S02]  /*e6c0*/  FFMA.FTZ R41, R36, R53, -R41 ;  /* 0x0000003524297223 */ /* 0x000fe40000010829 */
[----:B------:R-:W-:-:S02]  /*e6d0*/  FFMA.FTZ R52, R37, R44, -R52 ;  /* 0x0000002c25347223 */ /* 0x000fc40000010834 */
[----:B------:R-:W-:Y:S02]  /*e6e0*/  FFMA.FTZ R54, R9, R74, -R54 ;  /* 0x0000004a09367223 */ /* 0x000fe40000010836 */
        /* <DEDUP_REMOVED lines=14> */
.L_x_448:
[----:B------:R-:W-:Y:S05]  /*e7d0*/  BSYNC B1 ;  /* 0x0000000000017941 */ /* 0x000fea0003800000 */
.L_x_447:
        /* <DEDUP_REMOVED lines=16> */
[--C-:B------:R-:W-:Y:S01]  /*e8e0*/  HADD2.F32 R38, -RZ, R63.reuse.H0_H0 ;  /* 0x2000003fff267230 */ /* 0x100fe20000004100 */
[----:B------:R-:W-:Y:S01]  /*e8f0*/  LOP3.LUT R31, R34, 0x38, R225, 0xf8, !PT ;  /* 0x00000038221f7812 */ /* 0x000fe200078ef8e1 */
[--C-:B------:R-:W-:Y:S01]  /*e900*/  HADD2.F32 R46, -RZ, R68.reuse.H0_H0 ;  /* 0x20000044ff2e7230 */ /* 0x100fe20000004100 */
[----:B------:R-:W-:Y:S01]  /*e910*/  SHF.R.S32.HI R5, RZ, 0x1f, R4 ;  /* 0x0000001fff057819 */ /* 0x000fe20000011404 */
[----:B------:R-:W-:Y:S01]  /*e920*/  HADD2.F32 R63, -RZ, R63.H1_H1 ;  /* 0x3000003fff3f7230 */ /* 0x000fe20000004100 */
[----:B------:R-:W-:Y:S01]  /*e930*/  SHF.L.U32 R7, R4, 0x3, RZ ;  /* 0x0000000304077819 */ /* 0x000fe200000006ff */
[----:B------:R-:W-:Y:S01]  /*e940*/  HADD2.F32 R68, -RZ, R68.H1_H1 ;  /* 0x30000044ff447230 */ /* 0x000fe20000004100 */
[----:B------:R-:W-:Y:S01]  /*e950*/  LEA.HI R5, R5, R4, RZ, 0x3 ;  /* 0x0000000405057211 */ /* 0x000fe200078f18ff */
[----:B------:R-:W-:Y:S01]  /*e960*/  HADD2.F32 R43, -RZ, R70.H0_H0 ;  /* 0x20000046ff2b7230 */ /* 0x000fe20000004100 */
[----:B------:R-:W-:-:S02]  /*e970*/  LOP3.LUT R7, R34, 0x38, R7, 0xf8, !PT ;  /* 0x0000003822077812 */ /* 0x000fc400078ef807 */
[----:B------:R-:W-:Y:S02]  /*e980*/  SHF.L.U32 R5, R5, 0xa, RZ ;  /* 0x0000000a05057819 */ /* 0x000fe400000006ff */
[-C--:B------:R-:W-:Y:S02]  /*e990*/  LOP3.LUT R31, R31, R32.reuse, RZ, 0x3c, !PT ;  /* 0x000000201f1f7212 */ /* 0x080fe400078e3cff */
[----:B------:R-:W-:Y:S02]  /*e9a0*/  LOP3.LUT R4, R7, R32, RZ, 0x3c, !PT ;  /* 0x0000002007047212 */ /* 0x000fe400078e3cff */
[----:B------:R-:W-:Y:S02]  /*e9b0*/  LOP3.LUT R5, R5, 0x7fffe000, RZ, 0xc0, !PT ;  /* 0x7fffe00005057812 */ /* 0x000fe400078ec0ff */
[----:B------:R-:W-:Y:S02]  /*e9c0*/  IADD3 R31, R28, R31, RZ ;  /* 0x0000001f1c1f7210 */ /* 0x000fe40007ffe0ff */
[----:B------:R-:W-:-:S02]  /*e9d0*/  IADD3 R4, R4, R5, R28 ;  /* 0x0000000504047210 */ /* 0x000fc40007ffe01c */
[----:B------:R-:W-:Y:S02]  /*e9e0*/  SHF.L.U32 R31, R31, 0x1, RZ ;  /* 0x000000011f1f7819 */ /* 0x000fe400000006ff */
[----:B------:R-:W-:Y:S02]  /*e9f0*/  SHF.L.U32 R30, R4, 0x1, RZ ;  /* 0x00000001041e7819 */ /* 0x000fe400000006ff */
[--C-:B------:R-:W-:Y:S01]  /*ea00*/  SHF.R.U32.HI R33, RZ, 0x10, R13.reuse ;  /* 0x00000010ff217819 */ /* 0x100fe2000001160d */
[----:B------:R-:W1:Y:S01]  /*ea10*/  LDS.128 R8, [R31+0x10080] ;  /* 0x010080001f087984 */ /* 0x000e620000000c00 */
[----:B------:R-:W-:Y:S02]  /*ea20*/  SHF.R.U64 R12, R12, 0x10, R13 ;  /* 0x000000100c0c7819 */ /* 0x000fe4000000120d */
[----:B------:R-:W-:Y:S01]  /*ea30*/  SHF.R.U64 R13, R22, 0x10, R23 ;  /* 0x00000010160d7819 */ /* 0x000fe20000001217 */
[----:B------:R-:W2:Y:S01]  /*ea40*/  LDS.128 R4, [R30+0x10080] ;  /* 0x010080001e047984 */ /* 0x000ea20000000c00 */
[----:B------:R-:W-:Y:S01]  /*ea50*/  SHF.R.U64 R20, R20, 0x10, R21 ;  /* 0x0000001014147819 */ /* 0x000fe20000001215 */
[----:B------:R-:W-:Y:S01]  /*ea60*/  HADD2.F32 R52, -RZ, R33.H0_H0 ;  /* 0x20000021ff347230 */ /* 0x000fe20000004100 */
[----:B------:R-:W-:Y:S01]  /*ea70*/  SHF.R.U32.HI R22, RZ, 0x10, R23 ;  /* 0x00000010ff167819 */ /* 0x000fe20000011617 */
[--C-:B------:R-:W-:Y:S01]  /*ea80*/  HADD2.F32 R33, -RZ, R65.reuse.H1_H1 ;  /* 0x30000041ff217230 */ /* 0x100fe20000004100 */
        /* <DEDUP_REMOVED lines=9> */
[----:B------:R-:W-:Y:S02]  /*eb20*/  HADD2.F32 R13, -RZ, R13.H0_H0 ;  /* 0x2000000dff0d7230 */ /* 0x000fe40000004100 */
[--C-:B-1----:R-:W-:Y:S02]  /*eb30*/  HADD2.F32 R23, -RZ, R9.reuse.H0_H0 ;  /* 0x20000009ff177230 */ /* 0x102fe40000004100 */
[----:B------:R-:W-:-:S02]  /*eb40*/  HADD2.F32 R9, -RZ, R9.H1_H1 ;  /* 0x30000009ff097230 */ /* 0x000fc40000004100 */
[--C-:B--2---:R-:W-:Y:S01]  /*eb50*/  HADD2.F32 R39, -RZ, R5.reuse.H0_H0 ;  /* 0x20000005ff277230 */ /* 0x104fe20000004100 */
[----:B------:R-:W-:Y:S01]  /*eb60*/  FMUL.FTZ R44, R23, R38 ;  /* 0x00000026172c7220 */ /* 0x000fe20000410000 */
[--C-:B------:R-:W-:Y:S01]  /*eb70*/  HADD2.F32 R35, -RZ, R8.reuse.H0_H0 ;  /* 0x20000008ff237230 */ /* 0x100fe20000004100 */
[----:B------:R-:W-:Y:S01]  /*eb80*/  FMUL.FTZ R54, R9, R52 ;  /* 0x0000003409367220 */ /* 0x000fe20000410000 */
[----:B------:R-:W-:Y:S01]  /*eb90*/  HADD2.F32 R5, -RZ, R5.H1_H1 ;  /* 0x30000005ff057230 */ /* 0x000fe20000004100 */
[C---:B------:R-:W-:Y:S01]  /*eba0*/  FMUL.FTZ R38, R39.reuse, R38 ;  /* 0x0000002627267220 */ /* 0x040fe20000410000 */
[----:B------:R-:W-:Y:S01]  /*ebb0*/  HADD2.F32 R36, -RZ, R8.H1_H1 ;  /* 0x30000008ff247230 */ /* 0x000fe20000004100 */
[----:B------:R-:W-:Y:S01]  /*ebc0*/  FFMA.FTZ R44, R39, R46, R44 ;  /* 0x0000002e272c7223 */ /* 0x000fe2000001002c */
[--C-:B------:R-:W-:Y:S01]  /*ebd0*/  HADD2.F32 R8, -RZ, R10.reuse.H0_H0 ;  /* 0x2000000aff087230 */ /* 0x100fe20000004100 */
[----:B------:R-:W-:Y:S01]  /*ebe0*/  FMUL.FTZ R21, R35, R63 ;  /* 0x0000003f23157220 */ /* 0x000fe20000410000 */
        /* <DEDUP_REMOVED lines=15> */
[-C--:B------:R-:W-:Y:S01]  /*ece0*/  FFMA.FTZ R15, R4, R39.reuse, R45 ;  /* 0x00000027040f7223 */ /* 0x080fe2000001002d */
[----:B------:R-:W-:Y:S01]  /*ecf0*/  HADD2.F32 R42, -RZ, R6.H1_H1 ;  /* 0x30000006ff2a7230 */ /* 0x000fe20000004100 */
[----:B------:R-:W-:Y:S01]  /*ed00*/  FMUL.FTZ R45, R41, R12 ;  /* 0x0000000c292d7220 */ /* 0x000fe20000410000 */
[--C-:B------:R-:W-:Y:S01]  /*ed10*/  HADD2.F32 R6, -RZ, R7.reuse.H0_H0 ;  /* 0x20000007ff067230 */ /* 0x100fe20000004100 */
[----:B------:R-:W-:Y:S01]  /*ed20*/  FMUL.FTZ R4, R11, R54 ;  /* 0x000000360b047220 */ /* 0x000fe20000410000 */
[----:B------:R-:W-:Y:S01]  /*ed30*/  HADD2.F32 R7, -RZ, R7.H1_H1 ;  /* 0x30000007ff077230 */ /* 0x000fe20000004100 */
[----:B------:R-:W-:Y:S01]  /*ed40*/  FFMA.FTZ R33, R8, R39, -R33 ;  /* 0x0000002708217223 */ /* 0x000fe20000010821 */
[----:B------:R-:W-:Y:S01]  /*ed50*/  F2FP.PACK_AB R5, R5, R44 ;  /* 0x0000002c0505723e */ /* 0x000fe200000000ff */
[----:B------:R-:W-:-:S02]  /*ed60*/  FMUL.FTZ R65, R6, R65 ;  /* 0x0000004106417220 */ /* 0x000fc40000410000 */
[-C--:B------:R-:W-:Y:S02]  /*ed70*/  FFMA.FTZ R40, R6, R43.reuse, R40 ;  /* 0x0000002b06287223 */ /* 0x080fe40000010028 */
        /* <DEDUP_REMOVED lines=23> */
.L_x_452:
[----:B------:R-:W-:Y:S05]  /*eef0*/  BSYNC B0 ;  /* 0x0000000000007941 */ /* 0x000fea0003800000 */
.L_x_451:
        /* <DEDUP_REMOVED lines=27> */
[----:B------:R-:W-:Y:S01]  /*f0b0*/  SHF.R.U32.HI R24, RZ, 0x10, R25 ;  /* 0x00000010ff187819 */ /* 0x000fe20000011619 */
[----:B------:R-:W1:Y:S01]  /*f0c0*/  LDS.128 R8, [R12+0x10080] ;  /* 0x010080000c087984 */ /* 0x000e620000000c00 */
[----:B------:R-:W-:Y:S01]  /*f0d0*/  SHF.L.U32 R13, R5, 0x1, RZ ;  /* 0x00000001050d7819 */ /* 0x000fe200000006ff */
[--C-:B------:R-:W-:Y:S01]  /*f0e0*/  HADD2.F32 R25, -RZ, R66.reuse.H0_H0 ;  /* 0x20000042ff197230 */ /* 0x100fe20000004100 */
[--C-:B------:R-:W-:Y:S01]  /*f0f0*/  SHF.R.U64 R15, R16, 0x10, R17.reuse ;  /* 0x00000010100f7819 */ /* 0x100fe20000001211 */
[----:B------:R-:W-:Y:S01]  /*f100*/  HADD2.F32 R66, -RZ, R66.H1_H1 ;  /* 0x30000042ff427230 */ /* 0x000fe20000004100 */
[----:B------:R-:W-:Y:S01]  /*f110*/  SHF.R.U32.HI R17, RZ, 0x10, R17 ;  /* 0x00000010ff117819 */ /* 0x000fe20000011611 */
[----:B------:R-:W2:Y:S01]  /*f120*/  LDS.128 R4, [R13+0x10080] ;  /* 0x010080000d047984 */ /* 0x000ea20000000c00 */
[----:B------:R-:W-:-:S02]  /*f130*/  SHF.R.U64 R16, R26, 0x10, R27 ;  /* 0x000000101a107819 */ /* 0x000fc4000000121b */
[----:B------:R-:W-:Y:S01]  /*f140*/  SHF.R.U32.HI R26, RZ, 0x10, R27 ;  /* 0x00000010ff1a7819 */ /* 0x000fe2000001161b */
[----:B------:R-:W-:Y:S01]  /*f150*/  HADD2.F32 R32, -RZ, R17.H0_H0 ;  /* 0x20000011ff207230 */ /* 0x000fe20000004100 */
[--C-:B------:R-:W-:Y:S02]  /*f160*/  SHF.R.U64 R18, R18, 0x10, R19.reuse ;  /* 0x0000001012127819 */ /* 0x100fe40000001213 */
[----:B------:R-:W-:Y:S01]  /*f170*/  SHF.R.U32.HI R19, RZ, 0x10, R19 ;  /* 0x00000010ff137819 */ /* 0x000fe20000011613 */
[----:B------:R-:W-:-:S04]  /*f180*/  HADD2.F32 R42, -RZ, R26.H0_H0 ;  /* 0x2000001aff2a7230 */ /* 0x000fc80000004100 */
[----:B------:R-:W-:Y:S02]  /*f190*/  HADD2.F32 R40, -RZ, R19.H0_H0 ;  /* 0x20000013ff287230 */ /* 0x000fe40000004100 */
[----:B------:R-:W-:Y:S02]  /*f1a0*/  HADD2.F32 R19, -RZ, R15.H0_H0 ;  /* 0x2000000fff137230 */ /* 0x000fe40000004100 */
[--C-:B-1----:R-:W-:Y:S02]  /*f1b0*/  HADD2.F32 R20, -RZ, R9.reuse.H0_H0 ;  /* 0x20000009ff147230 */ /* 0x102fe40000004100 */
[----:B------:R-:W-:Y:S02]  /*f1c0*/  HADD2.F32 R21, -RZ, R9.H1_H1 ;  /* 0x30000009ff157230 */ /* 0x000fe40000004100 */
[----:B------:R-:W-:Y:S01]  /*f1d0*/  HADD2.F32 R9, -RZ, R11.H0_H0 ;  /* 0x2000000bff097230 */ /* 0x000fe20000004100 */
[----:B------:R-:W-:Y:S01]  /*f1e0*/  FMUL.FTZ R31, R20, R25 ;  /* 0x00000019141f7220 */ /* 0x000fe20000410000 */
[----:B--2---:R-:W-:-:S02]  /*f1f0*/  HADD2.F32 R28, -RZ, R5.H0_H0 ;  /* 0x20000005ff1c7230 */ /* 0x004fc40000004100 */
[----:B------:R-:W-:Y:S01]  /*f200*/  HADD2.F32 R27, -RZ, R5.H1_H1 ;  /* 0x30000005ff1b7230 */ /* 0x000fe20000004100 */
[-C--:B------:R-:W-:Y:S01]  /*f210*/  FMUL.FTZ R36, R9, R34.reuse ;  /* 0x0000002209247220 */ /* 0x080fe20000410000 */
[----:B------:R-:W-:Y:S01]  /*f220*/  HADD2.F32 R5, -RZ, R7.H0_H0 ;  /* 0x20000007ff057230 */ /* 0x000fe20000004100 */
        /* <DEDUP_REMOVED lines=8> */
[----:B------:R-:W-:Y:S01]  /*f2b0*/  FFMA.FTZ R36, R5, R38, R36 ;  /* 0x0000002605247223 */ /* 0x000fe20000010024 */
[--C-:B------:R-:W-:Y:S01]  /*f2c0*/  HADD2.F32 R29, -RZ, R4.reuse.H0_H0 ;  /* 0x20000004ff1d7230 */ /* 0x100fe20000004100 */
[C---:B------:R-:W-:Y:S01]  /*f2d0*/  FMUL.FTZ R32, R27.reuse, R32 ;  /* 0x000000201b207220 */ /* 0x040fe20000410000 */
[----:B------:R-:W-:Y:S01]  /*f2e0*/  HADD2.F32 R30, -RZ, R4.H1_H1 ;  /* 0x30000004ff1e7230 */ /* 0x000fe20000004100 */
[----:B------:R-:W-:Y:S01]  /*f2f0*/  FFMA.FTZ R24, R27, R28, R24 ;  /* 0x0000001c1b187223 */ /* 0x000fe20000010018 */
[----:B------:R-:W-:Y:S01]  /*f300*/  HADD2.F32 R4, -RZ, R6.H0_H0 ;  /* 0x20000006ff047230 */ /* 0x000fe20000004100 */
[-C--:B------:R-:W-:Y:S01]  /*f310*/  FMUL.FTZ R44, R22, R66.reuse ;  /* 0x00000042162c7220 */ /* 0x080fe20000410000 */
[----:B------:R-:W-:Y:S01]  /*f320*/  HADD2.F32 R5, -RZ, R80.H1_H1 ;  /* 0x30000050ff057230 */ /* 0x000fe20000004100 */
[----:B------:R-:W-:Y:S01]  /*f330*/  FMUL.FTZ R17, R8, R67 ;  /* 0x0000004308117220 */ /* 0x000fe20000410000 */
[----:B------:R-:W-:Y:S01]  /*f340*/  HADD2.F32 R11, -RZ, R11.H1_H1 ;  /* 0x3000000bff0b7230 */ /* 0x000fe20000004100 */
[C---:B------:R-:W-:Y:S01]  /*f350*/  FMUL.FTZ R66, R29.reuse, R66 ;  /* 0x000000421d427220 */ /* 0x040fe20000410000 */
[----:B------:R-:W-:Y:S01]  /*f360*/  HADD2.F32 R10, -RZ, R10.H1_H1 ;  /* 0x3000000aff0a7230 */ /* 0x000fe20000004100 */
[----:B------:R-:W-:Y:S01]  /*f370*/  FFMA.FTZ R44, R29, R71, R44 ;  /* 0x000000471d2c7223 */ /* 0x000fe2000001002c */
[----:B------:R-:W-:Y:S01]  /*f380*/  HADD2.F32 R27, -RZ, R18.H0_H0 ;  /* 0x20000012ff1b7230 */ /* 0x000fe20000004100 */
[C---:B------:R-:W-:Y:S01]  /*f390*/  FMUL.FTZ R67, R4.reuse, R67 ;  /* 0x0000004304437220 */ /* 0x040fe20000410000 */
[----:B------:R-:W-:Y:S01]  /*f3a0*/  HADD2.F32 R7, -RZ, R7.H1_H1 ;  /* 0x30000007ff077230 */ /* 0x000fe20000004100 */
[----:B------:R-:W-:Y:S01]  /*f3b0*/  FFMA.FTZ R15, R4, R5, R17 ;  /* 0x00000005040f7223 */ /* 0x000fe20000010011 */
[----:B------:R-:W-:Y:S01]  /*f3c0*/  HADD2.F32 R6, -RZ, R6.H1_H1 ;  /* 0x30000006ff067230 */ /* 0x000fe20000004100 */
[----:B------:R-:W-:Y:S01]  /*f3d0*/  FMUL.FTZ R26, R11, R40 ;  /* 0x000000280b1a7220 */ /* 0x000fe20000410000 */
[----:B------:R-:W-:Y:S01]  /*f3e0*/  HADD2.F32 R29, -RZ, R16.H0_H0 ;  /* 0x20000010ff1d7230 */ /* 0x000fe20000004100 */
[----:B------:R-:W-:-:S02]  /*f3f0*/  FMUL.FTZ R17, R23, R19 ;  /* 0x0000001317117220 */ /* 0x000fc40000410000 */
[----:B------:R-:W-:Y:S02]  /*f400*/  FMUL.FTZ R4, R10, R27 ;  /* 0x0000001b0a047220 */ /* 0x000fe40000410000 */
[----:B------:R-:W-:Y:S02]  /*f410*/  FMUL.FTZ R40, R7, R40 ;  /* 0x0000002807287220 */ /* 0x000fe40000410000 */
[----:B------:R-:W-:Y:S02]  /*f420*/  FMUL.FTZ R19, R30, R19 ;  /* 0x000000131e137220 */ /* 0x000fe40000410000 */
[----:B------:R-:W-:Y:S02]  /*f430*/  FMUL.FTZ R27, R6, R27 ;  /* 0x0000001b061b7220 */ /* 0x000fe40000410000 */
        /* <DEDUP_REMOVED lines=8> */
[----:B------:R-:W-:Y:S01]  /*f4c0*/  FFMA.FTZ R19, R23, R14, -R19 ;  /* 0x0000000e17137223 */ /* 0x000fe20000010813 */
[----:B------:R-:W-:Y:S01]  /*f4d0*/  F2FP.PACK_AB R5, R24, R31 ;  /* 0x0000001f1805723e */ /* 0x000fe200000000ff */
[----:B------:R-:W-:-:S02]  /*f4e0*/  FFMA.FTZ R10, R10, R29, -R27 ;  /* 0x0000001d0a0a7223 */ /* 0x000fc4000001081b */
[----:B------:R-:W-:Y:S01]  /*f4f0*/  FFMA.FTZ R7, R7, R42, R26 ;  /* 0x0000002a07077223 */ /* 0x000fe2000001001a */
[----:B------:R-:W-:Y:S01]  /*f500*/  F2FP.PACK_AB R8, R19, R66 ;  /* 0x000000421308723e */ /* 0x000fe200000000ff */
[----:B------:R-:W-:Y:S01]  /*f510*/  FFMA.FTZ R17, R30, R14, R17 ;  /* 0x0000000e1e117223 */ /* 0x000fe20000010011 */
[----:B------:R-:W-:Y:S01]  /*f520*/  F2FP.PACK_AB R10, R10, R67 ;  /* 0x000000430a0a723e */ /* 0x000fe200000000ff */
[----:B------:R-:W-:Y:S01]  /*f530*/  FFMA.FTZ R6, R6, R29, R4 ;  /* 0x0000001d06067223 */ /* 0x000fe20000010004 */
[----:B------:R-:W-:Y:S02]  /*f540*/  F2FP.PACK_AB R7, R7, R36 ;  /* 0x000000240707723e */ /* 0x000fe400000000ff */
[----:B------:R-:W-:Y:S01]  /*f550*/  F2FP.PACK_AB R4, R17, R44 ;  /* 0x0000002c1104723e */ /* 0x000fe200000000ff */
[----:B------:R1:W-:Y:S01]  /*f560*/  STS.128 [R12+0x10080], R8 ;  /* 0x010080080c007388 */ /* 0x0003e20000000c00 */
[----:B------:R-:W-:-:S05]  /*f570*/  F2FP.PACK_AB R6, R6, R15 ;  /* 0x0000000f0606723e */ /* 0x000fca00000000ff */
[----:B------:R1:W-:Y:S02]  /*f580*/  STS.128 [R13+0x10080], R4 ;  /* 0x010080040d007388 */ /* 0x0003e40000000c00 */
.L_x_424:
[----:B------:R-:W-:Y:S05]  /*f590*/  BSYNC B2 ;  /* 0x0000000000027941 */ /* 0x000fea0003800000 */
.L_x_390:
        /* <DEDUP_REMOVED lines=12> */
[----:B------:R-:W-:Y:S01]  /*f660*/  IMAD R58, R58, c[0x0][0x218], RZ ;  /* 0x000086003a3a7a24 */ /* 0x000fe200078e02ff */
[----:B------:R-:W-:Y:S01]  /*f670*/  LOP3.LUT R8, R8, 0xfffffffe, RZ, 0xc0, !PT ;  /* 0xfffffffe08087812 */ /* 0x000fe200078ec0ff */
[----:B------:R-:W-:Y:S01]  /*f680*/  IMAD.IADD R7, R7, 0x1, R9 ;  /* 0x0000000107077824 */ /* 0x000fe200078e0209 */
[----:B------:R-:W-:Y:S01]  /*f690*/  LOP3.LUT R11, R4, R11, RZ, 0x3c, !PT ;  /* 0x0000000b040b7212 */ /* 0x000fe200078e3cff */
[----:B------:R-:W-:Y:S01]  /*f6a0*/  IMAD R58, R217, c[0x0][0x21c], R58 ;  /* 0x00008700d93a7a24 */ /* 0x000fe200078e023a */
[----:B------:R-:W-:Y:S01]  /*f6b0*/  BAR.SYNC.DEFER_BLOCKING 0x0 ;  /* 0x0000000000007b1d */ /* 0x000fe20000010000 */
[----:B------:R-:W-:Y:S01]  /*f6c0*/  IMAD.IADD R8, R5, 0x1, -R8 ;  /* 0x0000000105087824 */ /* 0x000fe200078e0a08 */
[----:B------:R-:W-:Y:S01]  /*f6d0*/  ISETP.LT.AND P1, PT, R51, UR30, PT ;  /* 0x0000001e33007c0c */ /* 0x000fe2000bf21270 */
[----:B------:R-:W-:Y:S01]  /*f6e0*/  IMAD.WIDE.U32 R6, R217, c[0x0][0x218], R6 ;  /* 0x00008600d9067a25 */ /* 0x000fe200078e0006 */
[----:B------:R-:W-:Y:S01]  /*f6f0*/  SHF.R.S32.HI R228, RZ, 0x1f, R219 ;  /* 0x0000001fffe47819 */ /* 0x000fe200000114db */
[----:B------:R-:W-:-:S02]  /*f700*/  UISETP.GT.AND UP0, UPT, UR17, UR8, UPT ;  /* 0x000000081100728c */ /* 0x000fc4000bf04270 */
[----:B------:R-:W-:Y:S01]  /*f710*/  IMAD R213, R8, 0x200, R11 ;  /* 0x0000020008d57824 */ /* 0x000fe200078e020b */
[----:B------:R-:W-:Y:S01]  /*f720*/  LEA.HI R228, R228, R219, RZ, 0x3 ;  /* 0x000000dbe4e47211 */ /* 0x000fe200078f18ff */
[----:B------:R-:W-:Y:S02]  /*f730*/  IMAD.SHL.U32 R8, R8, 0x8, RZ ;  /* 0x0000000808087824 */ /* 0x000fe400078e00ff */
[----:B------:R-:W-:Y:S01]  /*f740*/  IMAD.SHL.U32 R213, R213, 0x2, RZ ;  /* 0x00000002d5d57824 */ /* 0x000fe200078e00ff */
[----:B------:R-:W-:Y:S01]  /*f750*/  LOP3.LUT R228, R228, 0xfffffff8, RZ, 0xc0, !PT ;  /* 0xfffffff8e4e47812 */ /* 0x000fe200078ec0ff */
[----:B------:R-:W-:Y:S02]  /*f760*/  IMAD.SHL.U32 R68, R57, 0x40, RZ ;  /* 0x0000004039447824 */ /* 0x000fe400078e00ff */
[----:B------:R-:W-:Y:S01]  /*f770*/  IMAD.SHL.U32 R220, R50, 0x2, RZ ;  /* 0x0000000232dc7824 */ /* 0x000fe200078e00ff */
[C---:B------:R-:W-:Y:S02]  /*f780*/  IADD3 R4, R213.reuse, 0xc080, RZ ;  /* 0x0000c080d5047810 */ /* 0x040fe40007ffe0ff */
[----:B------:R-:W-:-:S02]  /*f790*/  IADD3 R212, R213, 0xc0a0, RZ ;  /* 0x0000c0a0d5d47810 */ /* 0x000fc40007ffe0ff */
[----:B------:R-:W-:Y:S02]  /*f7a0*/  @P0 IADD3 R212, R4, -0x20, RZ ;  /* 0xffffffe004d40810 */ /* 0x000fe40007ffe0ff */
[----:B------:R-:W-:Y:S02]  /*f7b0*/  IADD3 R4, P0, R6, UR26, RZ ;  /* 0x0000001a06047c10 */ /* 0x000fe4000ff1e0ff */
[----:B------:R-:W-:Y:S01]  /*f7c0*/  LOP3.LUT R68, R68, 0xfffffe00, RZ, 0xc0, !PT ;  /* 0xfffffe0044447812 */ /* 0x000fe200078ec0ff */
[----:B------:R-:W-:Y:S01]  /*f7d0*/  LDSM.16.M88.4 R24, [R213+0xc080] ;  /* 0x00c08000d518783b */ /* 0x000fe20000000200 */
[----:B------:R-:W-:Y:S01]  /*f7e0*/  IADD3.X R5, R7, UR12, R58, P0, !PT ;  /* 0x0000000c07057c10 */ /* 0x000fe200087fe43a */
[----:B------:R-:W-:Y:S01]  /*f7f0*/  IMAD.SHL.U32 R7, R56, 0x40, RZ ;  /* 0x0000004038077824 */ /* 0x000fe200078e00ff */
[----:B------:R-:W-:Y:S01]  /*f800*/  LEA R6, P0, R4, c[0x0][0x1f8], 0x1 ;  /* 0x00007e0004067a11 */ /* 0x000fe200078008ff */
[----:B------:R-:W-:Y:S01]  /*f810*/  IMAD R214, R60, 0x400, R68 ;  /* 0x000004003cd67824 */ /* 0x000fe200078e0244 */
[----:B------:R-:W-:Y:S01]  /*f820*/  LDSM.16.M88.4 R40, [R213+0xc880] ;  /* 0x00c88000d528783b */ /* 0x000fe20000000200 */
[----:B------:R-:W-:-:S02]  /*f830*/  IADD3 R203, R212, 0x800, RZ ;  /* 0x00000800d4cb7810 */ /* 0x000fc40007ffe0ff */
[----:B------:R-:W-:Y:S01]  /*f840*/  LEA.HI.X R5, R4, c[0x0][0x1fc], R5, 0x1, P0 ;  /* 0x00007f0004057a11 */ /* 0x000fe200000f0c05 */
[----:B------:R-:W-:Y:S01]  /*f850*/  LDSM.16.M88.4 R16, [R212] ;  /* 0x00000000d410783b */ /* 0x000fe20000000200 */
[----:B------:R-:W-:Y:S02]  /*f860*/  LOP3.LUT R7, R7, 0x1c0, RZ, 0xc0, !PT ;  /* 0x000001c007077812 */ /* 0x000fe400078ec0ff */
[----:B------:R-:W-:Y:S01]  /*f870*/  LOP3.LUT P0, RZ, R0, 0x4, RZ, 0xc0, !PT ;  /* 0x0000000400ff7812 */ /* 0x000fe2000780c0ff */
[----:B------:R1:W-:Y:S01]  /*f880*/  SHFL.IDX PT, R4, R6, RZ, 0x181f ;  /* 0x00181fff06047589 */ /* 0x0003e200000e0000 */
[----:B------:R-:W-:Y:S01]  /*f890*/  LOP3.LUT R8, R7, 0x8, R8, 0xf8, !PT ;  /* 0x0000000807087812 */ /* 0x000fe200078ef808 */
[----:B------:R-:W-:Y:S01]  /*f8a0*/  IMAD.MOV.U32 R0, RZ, RZ, 0x40 ;  /* 0x00000040ff007424 */ /* 0x000fe200078e00ff */
[----:B------:R-:W-:Y:S01]  /*f8b0*/  SHF.R.U32.HI R63, RZ, 0x3, R7 ;  /* 0x00000003ff3f7819 */ /* 0x000fe20000011607 */
[----:B------:R-:W2:Y:S01]  /*f8c0*/  SHFL.IDX PT, R5, R5, RZ, 0x181f ;  /* 0x00181fff05057589 */ /* 0x000ea200000e0000 */
[----:B------:R-:W-:-:S02]  /*f8d0*/  SHF.R.S32.HI R7, RZ, 0x1f, R48 ;  /* 0x0000001fff077819 */ /* 0x000fc40000011430 */
[----:B------:R-:W-:Y:S01]  /*f8e0*/  LOP3.LUT R63, R8, R63, RZ, 0x3c, !PT ;  /* 0x0000003f083f7212 */ /* 0x000fe200078e3cff */
[----:B------:R-:W-:Y:S01]  /*f8f0*/  LDSM.16.M88.4 R44, [R212+0x800] ;  /* 0x00080000d42c783b */ /* 0x000fe20000000200 */
[----:B------:R-:W-:Y:S02]  /*f900*/  SEL R0, R0, 0xffffffc0, !P0 ;  /* 0xffffffc000007807 */ /* 0x000fe40004000000 */
[----:B------:R-:W-:Y:S01]  /*f910*/  ISETP.GE.OR P0, PT, R225, c[0x0][0x1d4], !P1 ;  /* 0x00007500e1007a0c */ /* 0x000fe20004f06670 */
[----:B------:R-:W-:Y:S01]  /*f920*/  IMAD.IADD R214, R63, 0x1, R214 ;  /* 0x000000013fd67824 */ /* 0x000fe200078e02d6 */
[----:B------:R-:W-:Y:S01]  /*f930*/  LEA.HI R226, R7, R48, RZ, 0x3 ;  /* 0x0000003007e27211 */ /* 0x000fe200078f18ff */
[----:B------:R-:W-:Y:S01]  /*f940*/  IMAD.IADD R208, R213, 0x1, R0 ;  /* 0x00000001d5d07824 */ /* 0x000fe200078e0200 */
[----:B------:R-:W-:Y:S01]  /*f950*/  IADD3 R201, R212, 0x1000, RZ ;  /* 0x00001000d4c97810 */ /* 0x000fe20007ffe0ff */
[----:B------:R-:W-:Y:S01]  /*f960*/  IMAD.SHL.U32 R214, R214, 0x2, RZ ;  /* 0x00000002d6d67824 */ /* 0x000fe200078e00ff */
[----:B------:R-:W-:Y:S01]  /*f970*/  LOP3.LUT R226, R226, 0xfffffff8, RZ, 0xc0, !PT ;  /* 0xfffffff8e2e27812 */ /* 0x000fe200078ec0ff */
[----:B------:R-:W-:Y:S01]  /*f980*/  IMAD.IADD R202, R0, 0x1, R212 ;  /* 0x0000000100ca7824 */ /* 0x000fe200078e02d4 */
[----:B------:R-:W-:Y:S01]  /*f990*/  IADD3 R200, R212, 0x1800, RZ ;  /* 0x00001800d4c87810 */ /* 0x000fe20007ffe0ff */
[--C-:B------:R-:W-:Y:S01]  /*f9a0*/  IMAD R210, R2, 0x2, R214.reuse ;  /* 0x0000000202d27824 */ /* 0x100fe200078e02d6 */
[----:B------:R-:W3:Y:S01]  /*f9b0*/  LDSM.16.M88.4 R20, [R214+0x10080] ;  /* 0x01008000d614783b */ /* 0x000ee20000000200 */
[C---:B------:R-:W-:Y:S01]  /*f9c0*/  IMAD R209, R3.reuse, 0x2, R214 ;  /* 0x0000000203d17824 */ /* 0x040fe200078e02d6 */
[----:B-1----:R-:W-:Y:S01]  /*f9d0*/  SHF.R.S32.HI R6, RZ, 0x1f, R49 ;  /* 0x0000001fff067819 */ /* 0x002fe20000011431 */
[----:B------:R-:W-:Y:S01]  /*f9e0*/  IMAD R207, R3, 0x2, R210 ;  /* 0x0000000203cf7824 */ /* 0x000fe200078e02d2 */
[----:B------:R-:W1:Y:S01]  /*f9f0*/  LDSM.16.M88.4 R8, [R210+0x10080] ;  /* 0x01008000d208783b */ /* 0x000e620000000200 */
[----:B------:R-:W-:Y:S01]  /*fa00*/  SHF.R.S32.HI R229, RZ, 0x1f, R226 ;  /* 0x0000001fffe57819 */ /* 0x000fe200000114e2 */
[----:B--2---:R-:W-:Y:S01]  /*fa10*/  IMAD.WIDE R14, R225, 0x2, R4 ;  /* 0x00000002e10e7825 */ /* 0x004fe200078e0204 */
[----:B------:R-:W-:-:S02]  /*fa20*/  LEA.HI R227, R6, R49, RZ, 0x3 ;  /* 0x0000003106e37211 */ /* 0x000fc400078f18ff */
[----:B------:R-:W-:Y:S01]  /*fa30*/  IADD3 R199, R212, 0x2000, RZ ;  /* 0x00002000d4c77810 */ /* 0x000fe20007ffe0ff */
[--C-:B------:R-:W-:Y:S01]  /*fa40*/  IMAD.WIDE R12, R228, 0x2, R4.reuse ;  /* 0x00000002e40c7825 */ /* 0x100fe200078e0204 */
[----:B------:R-:W-:Y:S01]  /*fa50*/  @!PT LDS RZ, [RZ] ;  /* 0x00000000fffff984 */ /* 0x000fe20000000800 */
[----:B------:R-:W-:Y:S01]  /*fa60*/  @!PT LDS RZ, [RZ] ;  /* 0x00000000fffff984 */ /* 0x000fe20000000800 */
[----:B------:R-:W-:Y:S01]  /*fa70*/  @!PT LDS RZ, [RZ] ;  /* 0x00000000fffff984 */ /* 0x000fe20000000800 */
[----:B------:R2:W-:Y:S01]  /*fa80*/  LDGSTS.E.BYPASS.LTC128B.128 [R220+0x8080], [R14.64], !P0 ;  /* 0x080800000edc7fae */ /* 0x0005e2000c101d58 */
[----:B------:R-:W-:Y:S02]  /*fa90*/  ISETP.GE.OR P0, PT, R219, c[0x0][0x1d4], !P1 ;  /* 0x00007500db007a0c */ /* 0x000fe40004f06670 */
[----:B------:R-:W-:Y:S01]  /*faa0*/  LOP3.LUT R227, R227, 0xfffffff8, RZ, 0xc0, !PT ;  /* 0xfffffff8e3e37812 */ /* 0x000fe200078ec0ff */
[--C-:B------:R-:W-:Y:S01]  /*fab0*/  IMAD.WIDE R52, R226, 0x2, R4.reuse ;  /* 0x00000002e2347825 */ /* 0x100fe200078e0204 */
[C---:B------:R-:W-:Y:S02]  /*fac0*/  IADD3 R198, R212.reuse, 0x2800, RZ ;  /* 0x00002800d4c67810 */ /* 0x040fe40007ffe0ff */
[C---:B------:R-:W-:Y:S01]  /*fad0*/  IADD3 R197, R212.reuse, 0x3000, RZ ;  /* 0x00003000d4c57810 */ /* 0x040fe20007ffe0ff */
[----:B------:R-:W-:Y:S01]  /*fae0*/  IMAD.WIDE R28, R227, 0x2, R4 ;  /* 0x00000002e31c7825 */ /* 0x000fe200078e0204 */
[----:B------:R-:W-:-:S05]  /*faf0*/  IADD3 R196, R212, 0x3800, RZ ;  /* 0x00003800d4c47810 */ /* 0x000fca0007ffe0ff */
[----:B------:R2:W-:Y:S01]  /*fb00*/  LDGSTS.E.BYPASS.LTC128B.128 [R220+0x9080], [R12.64], !P0 ;  /* 0x090800000cdc7fae */ /* 0x0005e2000c101d58 */
[----:B------:R-:W-:-:S13]  /*fb10*/  ISETP.GE.OR P0, PT, R49, c[0x0][0x1d4], !P1 ;  /* 0x0000750031007a0c */ /* 0x000fda0004f06670 */
[----:B------:R4:W-:Y:S01]  /*fb20*/  LDGSTS.E.BYPASS.LTC128B.128 [R220+0xa080], [R28.64], !P0 ;  /* 0x0a0800001cdc7fae */ /* 0x0009e2000c101d58 */
[----:B------:R-:W-:Y:S01]  /*fb30*/  ISETP.GE.OR P0, PT, R48, c[0x0][0x1d4], !P1 ;  /* 0x0000750030007a0c */ /* 0x000fe20004f06670 */
[C---:B---3--:R-:W-:Y:S08]  /*fb40*/  HMMA.16816.F32 R36, R20.reuse, R40, RZ ;  /* 0x000000281424723c */ /* 0x048ff000000018ff */
[----:B--2---:R-:W-:Y:S04]  /*fb50*/  HMMA.16816.F32 R12, R20, R24, RZ ;  /* 0x00000018140c723c */ /* 0x004fe800000018ff */
[----:B------:R2:W-:Y:S01]  /*fb60*/  LDGSTS.E.BYPASS.LTC128B.128 [R220+0xb080], [R52.64], !P0 ;  /* 0x0b08000034dc7fae */ /* 0x0005e2000c101d58 */
[----:B------:R-:W-:-:S03]  /*fb70*/  PLOP3.LUT P0, PT, PT, PT, UP0, 0x40, 0x0 ;  /* 0x000000000000781c */ /* 0x000fc60003f0e808 */
[----:B------:R-:W-:Y:S01]  /*fb80*/  LDSM.16.M88.4 R48, [R209+0x10080] ;  /* 0x01008000d130783b */ /* 0x000fe20000000200 */
[C---:B------:R-:W-:Y:S03]  /*fb90*/  HMMA.16816.F32 R24, R20.reuse, R26, RZ ;  /* 0x0000001a1418723c */ /* 0x040fe600000018ff */
[----:B------:R-:W3:Y:S04]  /*fba0*/  LDSM.16.M88.4 R4, [R208+0xc080] ;  /* 0x00c08000d004783b */ /* 0x000ee80000000200 */
[----:B------:R-:W5:Y:S01]  /*fbb0*/  LDSM.16.M88.4 R64, [R208+0xc880] ;  /* 0x00c88000d040783b */ /* 0x000f620000000200 */
[----:B------:R-:W-:Y:S03]  /*fbc0*/  HMMA.16816.F32 R20, R20, R42, RZ ;  /* 0x0000002a1414723c */ /* 0x000fe600000018ff */
[----:B------:R-:W-:Y:S04]  /*fbd0*/  LDSM.16.M88.4 R32, [R207+0x10080] ;  /* 0x01008000cf20783b */ /* 0x000fe80000000200 */
[----:B----4-:R-:W4:Y:S01]  /*fbe0*/  LDSM.16.M88.4 R28, [R202] ;  /* 0x00000000ca1c783b */ /* 0x010f220000000200 */
[C---:B-1----:R-:W-:Y:S03]  /*fbf0*/  HMMA.16816.F32 R12, R8.reuse, R16, R12 ;  /* 0x00000010080c723c */ /* 0x042fe6000000180c */
[----:B------:R-:W-:Y:S04]  /*fc00*/  LDSM.16.M88.4 R56, [R213+0xd080] ;  /* 0x00d08000d538783b */ /* 0x000fe80000000200 */
[----:B--2---:R-:W1:Y:S01]  /*fc10*/  LDSM.16.M88.4 R52, [R202+0x800] ;  /* 0x00080000ca34783b */ /* 0x004e620000000200 */
[C---:B------:R-:W-:Y:S03]  /*fc20*/  HMMA.16816.F32 R24, R8.reuse, R18, R24 ;  /* 0x000000120818723c */ /* 0x040fe60000001818 */
[----:B------:R-:W2:Y:S04]  /*fc30*/  LDSM.16.M88.4 R16, [R214+0x14080] ;  /* 0x01408000d610783b */ /* 0x000ea80000000200 */
[----:B------:R-:W-:Y:S01]  /*fc40*/  LDSM.16.M88.4 R40, [R212+0x1000] ;  /* 0x00100000d428783b */ /* 0x000fe20000000200 */
[C---:B------:R-:W-:Y:S03]  /*fc50*/  HMMA.16816.F32 R36, R8.reuse, R44, R36 ;  /* 0x0000002c0824723c */ /* 0x040fe60000001824 */
[----:B------:R-:W0:Y:S05]  /*fc60*/  LDGDEPBAR ;  /* 0x00000000000079af */ /* 0x000e2a0000000000 */
[----:B------:R-:W-:Y:S01]  /*fc70*/  HMMA.16816.F32 R8, R8, R46, R20 ;  /* 0x0000002e0808723c */ /* 0x000fe20000001814 */
[----:B------:R-:W1:Y:S04]  /*fc80*/  LDSM.16.M88.4 R44, [R213+0xd880] ;  /* 0x00d88000d52c783b */ /* 0x000e680000000200 */
[----:B------:R-:W-:Y:S03]  /*fc90*/  LDSM.16.M88.4 R20, [R209+0x14080] ;  /* 0x01408000d114783b */ /* 0x000fe60000000200 */
[C---:B---3--:R-:W-:Y:S08]  /*fca0*/  HMMA.16816.F32 R12, R48.reuse, R4, R12 ;  /* 0x00000004300c723c */ /* 0x048ff0000000180c */
[C---:B------:R-:W-:Y:S01]  /*fcb0*/  HMMA.16816.F32 R24, R48.reuse, R6, R24 ;  /* 0x000000063018723c */ /* 0x040fe20000001818 */
[----:B------:R-:W3:Y:S07]  /*fcc0*/  LDSM.16.M88.4 R4, [R210+0x14080] ;  /* 0x01408000d204783b */ /* 0x000eee0000000200 */
[----:B-----5:R-:W-:Y:S08]  /*fcd0*/  HMMA.16816.F32 R36, R48, R64, R36 ;  /* 0x000000403024723c */ /* 0x020ff00000001824 */
[C---:B----4-:R-:W-:Y:S08]  /*fce0*/  HMMA.16816.F32 R12, R32.reuse, R28, R12 ;  /* 0x0000001c200c723c */ /* 0x050ff0000000180c */
[----:B------:R-:W-:Y:S01]  /*fcf0*/  HMMA.16816.F32 R24, R32, R30, R24 ;  /* 0x0000001e2018723c */ /* 0x000fe20000001818 */
[----:B------:R-:W-:Y:S07]  /*fd00*/  LDSM.16.M88.4 R28, [R208+0xd080] ;  /* 0x00d08000d01c783b */ /* 0x000fee0000000200 */
[----:B------:R-:W-:Y:S01]  /*fd10*/  HMMA.16816.F32 R48, R48, R66, R8 ;  /* 0x000000423030723c */ /* 0x000fe20000001808 */
[----:B------:R-:W4:Y:S04]  /*fd20*/  LDSM.16.M88.4 R64, [R212+0x1800] ;  /* 0x00180000d440783b */ /* 0x000f280000000200 */
[----:B------:R-:W-:Y:S03]  /*fd30*/  LDSM.16.M88.4 R8, [R207+0x14080] ;  /* 0x01408000cf08783b */ /* 0x000fe60000000200 */
[----:B-1----:R-:W-:Y:S08]  /*fd40*/  HMMA.16816.F32 R36, R32, R52, R36 ;  /* 0x000000342024723c */ /* 0x002ff00000001824 */
[C---:B--2---:R-:W-:Y:S08]  /*fd50*/  HMMA.16816.F32 R12, R16.reuse, R56, R12 ;  /* 0x00000038100c723c */ /* 0x044ff0000000180c */
[----:B------:R-:W-:Y:S01]  /*fd60*/  HMMA.16816.F32 R24, R16, R58, R24 ;  /* 0x0000003a1018723c */ /* 0x000fe20000001818 */
[----:B------:R-:W-:Y:S07]  /*fd70*/  LDSM.16.M88.4 R56, [R202+0x1000] ;  /* 0x00100000ca38783b */ /* 0x000fee0000000200 */
[----:B------:R-:W-:Y:S01]  /*fd80*/  HMMA.16816.F32 R48, R32, R54, R48 ;  /* 0x000000362030723c */ /* 0x000fe20000001830 */
[----:B------:R-:W1:Y:S04]  /*fd90*/  LDSM.16.M88.4 R52, [R208+0xd880] ;  /* 0x00d88000d034783b */ /* 0x000e680000000200 */
[----:B------:R-:W-:Y:S03]  /*fda0*/  LDSM.16.M88.4 R32, [R214+0x18080] ;  /* 0x01808000d620783b */ /* 0x000fe60000000200 */
[----:B------:R-:W-:Y:S08]  /*fdb0*/  HMMA.16816.F32 R36, R16, R44, R36 ;  /* 0x0000002c1024723c */ /* 0x000ff00000001824 */
[C---:B---3--:R-:W-:Y:S08]  /*fdc0*/  HMMA.16816.F32 R12, R4.reuse, R40, R12 ;  /* 0x00000028040c723c */ /* 0x048ff0000000180c */
[----:B------:R-:W-:Y:S01]  /*fdd0*/  HMMA.16816.F32 R24, R4, R42, R24 ;  /* 0x0000002a0418723c */ /* 0x000fe20000001818 */
[----:B------:R-:W-:Y:S07]  /*fde0*/  LDSM.16.M88.4 R40, [R213+0xe080] ;  /* 0x00e08000d528783b */ /* 0x000fee0000000200 */
[----:B------:R-:W-:Y:S01]  /*fdf0*/  HMMA.16816.F32 R48, R16, R46, R48 ;  /* 0x0000002e1030723c */ /* 0x000fe20000001830 */
[----:B------:R-:W2:Y:S04]  /*fe00*/  LDSM.16.M88.4 R44, [R202+0x1800] ;  /* 0x00180000ca2c783b */ /* 0x000ea80000000200 */
[----:B------:R-:W-:Y:S03]  /*fe10*/  LDSM.16.M88.4 R16, [R210+0x18080] ;  /* 0x01808000d210783b */ /* 0x000fe60000000200 */
[----:B----4-:R-:W-:Y:S08]  /*fe20*/  HMMA.16816.F32 R36, R4, R64, R36 ;  /* 0x000000400424723c */ /* 0x010ff00000001824 */
[C---:B------:R-:W-:Y:S08]  /*fe30*/  HMMA.16816.F32 R12, R20.reuse, R28, R12 ;  /* 0x0000001c140c723c */ /* 0x040ff0000000180c */
[----:B------:R-:W-:Y:S01]  /*fe40*/  HMMA.16816.F32 R24, R20, R30, R24 ;  /* 0x0000001e1418723c */ /* 0x000fe20000001818 */
[----:B------:R-:W-:Y:S07]  /*fe50*/  LDSM.16.M88.4 R28, [R212+0x2000] ;  /* 0x00200000d41c783b */ /* 0x000fee0000000200 */
[----:B------:R-:W-:Y:S01]  /*fe60*/  HMMA.16816.F32 R48, R4, R66, R48 ;  /* 0x000000420430723c */ /* 0x000fe20000001830 */
[----:B------:R-:W3:Y:S04]  /*fe70*/  LDSM.16.M88.4 R64, [R213+0xe880] ;  /* 0x00e88000d540783b */ /* 0x000ee80000000200 */
[----:B------:R-:W-:Y:S03]  /*fe80*/  LDSM.16.M88.4 R4, [R209+0x18080] ;  /* 0x01808000d104783b */ /* 0x000fe60000000200 */
[----:B-1----:R-:W-:Y:S08]  /*fe90*/  HMMA.16816.F32 R36, R20, R52, R36 ;  /* 0x000000341424723c */ /* 0x002ff00000001824 */
[C---:B------:R-:W-:Y:S08]  /*fea0*/  HMMA.16816.F32 R12, R8.reuse, R56, R12 ;  /* 0x00000038080c723c */ /* 0x040ff0000000180c */
[----:B------:R-:W-:Y:S01]  /*feb0*/  HMMA.16816.F32 R24, R8, R58, R24 ;  /* 0x0000003a0818723c */ /* 0x000fe20000001818 */
[----:B------:R-:W-:Y:S07]  /*fec0*/  LDSM.16.M88.4 R56, [R208+0xe080] ;  /* 0x00e08000d038783b */ /* 0x000fee0000000200 */
[----:B------:R-:W-:Y:S01]  /*fed0*/  HMMA.16816.F32 R48, R20, R54, R48 ;  /* 0x000000361430723c */ /* 0x000fe20000001830 */
[----:B------:R-:W-:Y:S04]  /*fee0*/  LDSM.16.M88.4 R52, [R207+0x18080] ;  /* 0x01808000cf34783b */ /* 0x000fe80000000200 */
[----:B------:R-:W-:Y:S03]  /*fef0*/  LDSM.16.M88.4 R20, [R202+0x2000] ;  /* 0x00200000ca14783b */ /* 0x000fe60000000200 */
[----:B--2---:R-:W-:Y:S08]  /*ff00*/  HMMA.16816.F32 R36, R8, R44, R36 ;  /* 0x0000002c0824723c */ /* 0x004ff00000001824 */
[C---:B------:R-:W-:Y:S08]  /*ff10*/  HMMA.16816.F32 R12, R32.reuse, R40, R12 ;  /* 0x00000028200c723c */ /* 0x040ff0000000180c */
[----:B------:R-:W-:Y:S01]  /*ff20*/  HMMA.16816.F32 R24, R32, R42, R24 ;  /* 0x0000002a2018723c */ /* 0x000fe20000001818 */
[----:B------:R-:W1:Y:S07]  /*ff30*/  LDSM.16.M88.4 R40, [R212+0x2800] ;  /* 0x00280000d428783b */ /* 0x000e6e0000000200 */
[----:B------:R-:W-:Y:S01]  /*ff40*/  HMMA.16816.F32 R48, R8, R46, R48 ;  /* 0x0000002e0830723c */ /* 0x000fe20000001830 */
[----:B------:R-:W-:Y:S04]  /*ff50*/  LDSM.16.M88.4 R44, [R214+0x1c080] ;  /* 0x01c08000d62c783b */ /* 0x000fe80000000200 */
[----:B------:R-:W-:Y:S03]  /*ff60*/  LDSM.16.M88.4 R8, [R213+0xf080] ;  /* 0x00f08000d508783b */ /* 0x000fe60000000200 */
[----:B---3--:R-:W-:Y:S08]  /*ff70*/  HMMA.16816.F32 R36, R32, R64, R36 ;  /* 0x000000402024723c */ /* 0x008ff00000001824 */
[C---:B------:R-:W-:Y:S08]  /*ff80*/  HMMA.16816.F32 R12, R16.reuse, R28, R12 ;  /* 0x0000001c100c723c */ /* 0x040ff0000000180c */
[----:B------:R-:W-:Y:S01]  /*ff90*/  HMMA.16816.F32 R24, R16, R30, R24 ;  /* 0x0000001e1018723c */ /* 0x000fe20000001818 */
[----:B------:R-:W2:Y:S07]  /*ffa0*/  LDSM.16.M88.4 R28, [R208+0xe880] ;  /* 0x00e88000d01c783b */ /* 0x000eae0000000200 */
        /* <DEDUP_REMOVED lines=8> */
[----:B------:R-:W1:Y:S04]  /*10030*/  LDSM.16.M88.4 R40, [R213+0xf880] ;  /* 0x00f88000d528783b */ /* 0x000e680000000200 */
[----:B------:R-:W-:Y:S03]  /*10040*/  LDSM.16.M88.4 R16, [R208+0xf080] ;  /* 0x00f08000d010783b */ /* 0x000fe60000000200 */
[----:B--2---:R-:W-:Y:S08]  /*10050*/  HMMA.16816.F32 R36, R4, R28, R36 ;  /* 0x0000001c0424723c */ /* 0x004ff00000001824 */
[C---:B------:R-:W-:Y:S08]  /*10060*/  HMMA.16816.F32 R12, R52.reuse, R20, R12 ;  /* 0x00000014340c723c */ /* 0x040ff0000000180c */
[----:B------:R-:W-:Y:S01]  /*10070*/  HMMA.16816.F32 R24, R52, R22, R24 ;  /* 0x000000163418723c */ /* 0x000fe20000001818 */
[----:B------:R-:W-:Y:S07]  /*10080*/  LDSM.16.M88.4 R20, [R209+0x1c080] ;  /* 0x01c08000d114783b */ /* 0x000fee0000000200 */
[----:B------:R-:W-:Y:S01]  /*10090*/  HMMA.16816.F32 R48, R4, R30, R48 ;  /* 0x0000001e0430723c */ /* 0x000fe20000001830 */
[----:B------:R-:W2:Y:S04]  /*100a0*/  LDSM.16.M88.4 R28, [R212+0x3800] ;  /* 0x00380000d41c783b */ /* 0x000ea80000000200 */
[----:B------:R-:W-:Y:S03]  /*100b0*/  LDSM.16.M88.4 R4, [R202+0x3000] ;  /* 0x00300000ca04783b */ /* 0x000fe60000000200 */
[----:B---3--:R-:W-:Y:S08]  /*100c0*/  HMMA.16816.F32 R36, R52, R64, R36 ;  /* 0x000000403424723c */ /* 0x008ff00000001824 */
[C---:B------:R-:W-:Y:S08]  /*100d0*/  HMMA.16816.F32 R12, R44.reuse, R8, R12 ;  /* 0x000000082c0c723c */ /* 0x040ff0000000180c */
[----:B------:R-:W-:Y:S01]  /*100e0*/  HMMA.16816.F32 R24, R44, R10, R24 ;  /* 0x0000000a2c18723c */ /* 0x000fe20000001818 */
[----:B------:R-:W-:Y:S07]  /*100f0*/  LDSM.16.M88.4 R8, [R207+0x1c080] ;  /* 0x01c08000cf08783b */ /* 0x000fee0000000200 */
[----:B------:R-:W-:Y:S01]  /*10100*/  HMMA.16816.F32 R48, R52, R66, R48 ;  /* 0x000000423430723c */ /* 0x000fe20000001830 */
[----:B------:R-:W3:Y:S07]  /*10110*/  LDSM.16.M88.4 R52, [R208+0xf880] ;  /* 0x00f88000d034783b */ /* 0x000eee0000000200 */
[----:B-1----:R-:W-:Y:S08]  /*10120*/  HMMA.16816.F32 R36, R44, R40, R36 ;  /* 0x000000282c24723c */ /* 0x002ff00000001824 */
[C---:B------:R-:W-:Y:S08]  /*10130*/  HMMA.16816.F32 R12, R32.reuse, R56, R12 ;  /* 0x00000038200c723c */ /* 0x040ff0000000180c */
[----:B------:R-:W-:Y:S08]  /*10140*/  HMMA.16816.F32 R24, R32, R58, R24 ;  /* 0x0000003a2018723c */ /* 0x000ff00000001818 */
[----:B------:R-:W-:Y:S08]  /*10150*/  HMMA.16816.F32 R48, R44, R42, R48 ;  /* 0x0000002a2c30723c */ /* 0x000ff00000001830 */
[----:B--2---:R-:W-:Y:S08]  /*10160*/  HMMA.16816.F32 R36, R32, R28, R36 ;  /* 0x0000001c2024723c */ /* 0x004ff00000001824 */
[C---:B------:R-:W-:Y:S08]  /*10170*/  HMMA.16816.F32 R12, R20.reuse, R16, R12 ;  /* 0x00000010140c723c */ /* 0x040ff0000000180c */
[----:B------:R-:W-:Y:S01]  /*10180*/  HMMA.16816.F32 R24, R20, R18, R24 ;  /* 0x000000121418723c */ /* 0x000fe20000001818 */
[----:B------:R-:W1:Y:S01]  /*10190*/  LDSM.16.M88.4 R16, [R202+0x3800] ;  /* 0x00380000ca10783b */ /* 0x000e620000000200 */
[----:B------:R-:W-:-:S06]  /*101a0*/  DEPBAR.LE SB0, 0x0 ;  /* 0x000080000000791a */ /* 0x000fcc0000000000 */
[----:B------:R-:W-:Y:S08]  /*101b0*/  HMMA.16816.F32 R48, R32, R30, R48 ;  /* 0x0000001e2030723c */ /* 0x000ff00000001830 */
[----:B---3--:R-:W-:Y:S08]  /*101c0*/  HMMA.16816.F32 R36, R20, R52, R36 ;  /* 0x000000341424723c */ /* 0x008ff00000001824 */
[----:B------:R-:W-:Y:S08]  /*101d0*/  HMMA.16816.F32 R12, R8, R4, R12 ;  /* 0x00000004080c723c */ /* 0x000ff0000000180c */
[----:B------:R-:W-:Y:S08]  /*101e0*/  HMMA.16816.F32 R48, R20, R54, R48 ;  /* 0x000000361430723c */ /* 0x000ff00000001830 */
[C---:B------:R-:W-:Y:S08]  /*101f0*/  HMMA.16816.F32 R24, R8.reuse, R6, R24 ;  /* 0x000000060818723c */ /* 0x040ff00000001818 */
[----:B-1----:R-:W-:Y:S01]  /*10200*/  HMMA.16816.F32 R36, R8, R16, R36 ;  /* 0x000000100824723c */ /* 0x002fe20000001824 */
[----:B------:R-:W-:-:S02]  /*10210*/  FMUL.FTZ R0, R12, c[0x0][0x320] ;  /* 0x0000c8000c007a20 */ /* 0x000fc40000410000 */
[----:B------:R-:W-:Y:S02]  /*10220*/  FMUL.FTZ R4, R13, c[0x0][0x320] ;  /* 0x0000c8000d047a20 */ /* 0x000fe40000410000 */
[----:B------:R-:W-:Y:S01]  /*10230*/  FMUL.FTZ R6, R14, c[0x0][0x320] ;  /* 0x0000c8000e067a20 */ /* 0x000fe20000410000 */
[----:B------:R-:W-:Y:S01]  /*10240*/  SHF.R.S32.HI R14, RZ, 0x1f, R225 ;  /* 0x0000001fff0e7819 */ /* 0x000fe200000114e1 */
[----:B------:R-:W-:Y:S01]  /*10250*/  FMUL.FTZ R12, R15, c[0x0][0x320] ;  /* 0x0000c8000f0c7a20 */ /* 0x000fe20000410000 */
[----:B------:R-:W-:Y:S01]  /*10260*/  HMMA.16816.F32 R48, R8, R18, R48 ;  /* 0x000000120830723c */ /* 0x000fe20000001830 */
[----:B------:R-:W1:Y:S06]  /*10270*/  MUFU.TANH R0, R0 ;  /* 0x0000000000007308 */ /* 0x000e6c0000002400 */
[----:B------:R-:W-:Y:S01]  /*10280*/  SHF.R.S32.HI R9, RZ, 0x1f, R228 ;  /* 0x0000001fff097819 */ /* 0x000fe200000114e4 */
[----:B------:R-:W-:Y:S01]  /*10290*/  FMUL.FTZ R5, R24, c[0x0][0x320] ;  /* 0x0000c80018057a20 */ /* 0x000fe20000410000 */
[----:B------:R-:W2:Y:S01]  /*102a0*/  MUFU.TANH R4, R4 ;  /* 0x0000000400047308 */ /* 0x000ea20000002400 */
[----:B------:R-:W-:Y:S01]  /*102b0*/  FMUL.FTZ R7, R25, c[0x0][0x320] ;  /* 0x0000c80019077a20 */ /* 0x000fe20000410000 */
[----:B------:R-:W-:Y:S01]  /*102c0*/  SHF.R.S32.HI R10, RZ, 0x1f, R227 ;  /* 0x0000001fff0a7819 */ /* 0x000fe200000114e3 */
[----:B------:R-:W-:-:S02]  /*102d0*/  FMUL.FTZ R8, R27, c[0x0][0x320] ;  /* 0x0000c8001b087a20 */ /* 0x000fc40000410000 */
[----:B------:R-:W-:Y:S02]  /*102e0*/  FMUL.FTZ R26, R26, c[0x0][0x320] ;  /* 0x0000c8001a1a7a20 */ /* 0x000fe40000410000 */
[----:B------:R-:W-:Y:S01]  /*102f0*/  FMUL.FTZ R13, R36, c[0x0][0x320] ;  /* 0x0000c800240d7a20 */ /* 0x000fe20000410000 */
[----:B------:R-:W3:Y:S08]  /*10300*/  MUFU.TANH R6, R6 ;  /* 0x0000000600067308 */ /* 0x000ef00000002400 */
[----:B------:R-:W4:Y:S08]  /*10310*/  MUFU.TANH R12, R12 ;  /* 0x0000000c000c7308 */ /* 0x000f300000002400 */
[----:B------:R-:W1:Y:S08]  /*10320*/  MUFU.TANH R5, R5 ;  /* 0x0000000500057308 */ /* 0x000e700000002400 */
[----:B------:R-:W1:Y:S08]  /*10330*/  MUFU.TANH R7, R7 ;  /* 0x0000000700077308 */ /* 0x000e700000002400 */
[----:B------:R1:W1:Y:S08]  /*10340*/  MUFU.TANH R18, R26 ;  /* 0x0000001a00127308 */ /* 0x0002700000002400 */
        /* <DEDUP_REMOVED lines=17> */
[----:B------:R-:W-:Y:S01]  /*10460*/  IMAD.MOV R11, RZ, RZ, -R11 ;  /* 0x000000ffff0b7224 */ /* 0x000fe200078e0a0b */
[----:B------:R-:W-:-:S03]  /*10470*/  ISETP.GE.AND P6, PT, R219, c[0x0][0x1d4], PT ;  /* 0x00007500db007a0c */ /* 0x000fc60003fc6270 */
        /* <DEDUP_REMOVED lines=29> */
.L_x_453:
[----:B--234-:R-:W-:Y:S01]  /*10650*/  LOP3.LUT R69, R69, 0xffffffe0, RZ, 0xc0, !PT ;  /* 0xffffffe045457812 */ /* 0x01cfe200078ec0ff */
[----:B------:R-:W-:Y:S01]  /*10660*/  UIADD3 UR4, UR11, 0x1, -UR28 ;  /* 0x000000010b047890 */ /* 0x000fe2000fffe81c */
[----:B------:R-:W-:Y:S01]  /*10670*/  LEA.HI R9, R61, R62, RZ, 0x2 ;  /* 0x0000003e3d097211 */ /* 0x000fe200078f10ff */
[----:B------:R-:W-:Y:S01]  /*10680*/  FMUL.FTZ R23, R37, c[0x0][0x320] ;  /* 0x0000c80025177a20 */ /* 0x000fe20000410000 */
[----:B------:R-:W-:Y:S01]  /*10690*/  SHF.R.S32.HI R11, RZ, 0x1f, R60 ;  /* 0x0000001fff0b7819 */ /* 0x000fe2000001143c */
[C---:B------:R-:W-:Y:S01]  /*106a0*/  IMAD.IADD R14, R62.reuse, 0x1, -R69 ;  /* 0x000000013e0e7824 */ /* 0x040fe200078e0a45 */
[----:B------:R-:W-:Y:S01]  /*106b0*/  LOP3.LUT R9, R9, 0xfffffffc, RZ, 0xc0, !PT ;  /* 0xfffffffc09097812 */ /* 0x000fe200078ec0ff */
[----:B------:R-:W-:Y:S01]  /*106c0*/  FMUL.FTZ R22, R49, c[0x0][0x320] ;  /* 0x0000c80031167a20 */ /* 0x000fe20000410000 */
[----:B------:R-:W-:Y:S01]  /*106d0*/  LEA.HI R11, R11, R60, RZ, 0x3 ;  /* 0x0000003c0b0b7211 */ /* 0x000fe200078f18ff */
[----:B------:R-:W-:Y:S01]  /*106e0*/  ULDC UR17, c[0x0][0x324] ;  /* 0x0000c90000117ab9 */ /* 0x000fe20000000800 */
[----:B------:R-:W-:Y:S01]  /*106f0*/  SHF.R.S32.HI R15, RZ, 0x1f, R14 ;  /* 0x0000001fff0f7819 */ /* 0x000fe2000001140e */
[----:B------:R-:W-:Y:S01]  /*10700*/  IMAD.IADD R62, R62, 0x1, -R9 ;  /* 0x000000013e3e7824 */ /* 0x000fe200078e0a09 */
[----:B------:R-:W-:Y:S01]  /*10710*/  LOP3.LUT R11, R11, 0xffffff8, RZ, 0xc0, !PT ;  /* 0x0ffffff80b0b7812 */ /* 0x000fe200078ec0ff */
[----:B------:R-:W2:Y:S01]  /*10720*/  MUFU.TANH R23, R23 ;  /* 0x0000001700177308 */ /* 0x000ea20000002400 */
[----:B------:R-:W-:Y:S01]  /*10730*/  LEA.HI R15, R15, R14, RZ, 0x2 ;  /* 0x0000000e0f0f7211 */ /* 0x000fe200078f10ff */
[----:B------:R-:W-:Y:S01]  /*10740*/  ULOP3.LUT UR17, URZ, UR17, URZ, 0x33, !UPT ;  /* 0x000000113f117292 */ /* 0x000fe2000f8e333f */
[----:B------:R-:W-:Y:S01]  /*10750*/  LEA.HI R9, R62, R62, RZ, 0x1 ;  /* 0x0000003e3e097211 */ /* 0x000fe200078f08ff */
[----:B------:R-:W-:Y:S01]  /*10760*/  IMAD.IADD R11, R60, 0x1, -R11 ;  /* 0x000000013c0b7824 */ /* 0x000fe200078e0a0b */
[----:B------:R-:W-:Y:S01]  /*10770*/  PLOP3.LUT P0, PT, PT, PT, UP3, 0x80, 0x0 ;  /* 0x000000000000781c */ /* 0x000fe20003f0f038 */
[----:B------:R-:W-:Y:S01]  /*10780*/  IMAD.U32 R21, RZ, RZ, UR28 ;  /* 0x0000001cff157e24 */ /* 0x000fe2000f8e00ff */
[----:B------:R-:W-:Y:S01]  /*10790*/  LEA.HI.SX32 R10, R15, UR15, 0x1e ;  /* 0x0000000f0f0a7c11 */ /* 0x000fe2000f8ff2ff */
[----:B------:R-:W3:Y:S01]  /*107a0*/  MUFU.TANH R22, R22 ;  /* 0x0000001600167308 */ /* 0x000ee20000002400 */
[----:B------:R-:W-:Y:S01]  /*107b0*/  LOP3.LUT R9, R9, 0x1ffffffe, RZ, 0xc0, !PT ;  /* 0x1ffffffe09097812 */ /* 0x000fe200078ec0ff */
[----:B------:R-:W0:Y:S01]  /*107c0*/  LDGDEPBAR ;  /* 0x00000000000079af */ /* 0x000e220000000000 */
[----:B------:R-:W-:Y:S01]  /*107d0*/  LOP3.LUT R15, R15, 0x7ffffffc, RZ, 0xc0, !PT ;  /* 0x7ffffffc0f0f7812 */ /* 0x000fe200078ec0ff */
[----:B------:R-:W-:-:S02]  /*107e0*/  IMAD R10, R11, 0x10, R10 ;  /* 0x000000100b0a7824 */ /* 0x000fc400078e020a */
[----:B------:R-:W-:Y:S02]  /*107f0*/  IMAD.IADD R9, R62, 0x1, -R9 ;  /* 0x000000013e097824 */ /* 0x000fe400078e0a09 */
[----:B------:R-:W-:Y:S02]  /*10800*/  IMAD.IADD R222, R14, 0x1, -R15 ;  /* 0x000000010ede7824 */ /* 0x000fe400078e0a0f */
[----:B------:R-:W-:Y:S02]  /*10810*/  IMAD R221, R9, 0x8, R10 ;  /* 0x0000000809dd7824 */ /* 0x000fe400078e020a */
[----:B------:R-:W-:Y:S02]  /*10820*/  IMAD.U32 R15, RZ, RZ, UR4 ;  /* 0x00000004ff0f7e24 */ /* 0x000fe4000f8e00ff */
[----:B------:R-:W-:Y:S01]  /*10830*/  @P0 IMAD.HI.U32 R9, R221, c[0x0][0x2c8], RZ ;  /* 0x0000b200dd090a27 */ /* 0x000fe200078e00ff */
[----:B------:R-:W-:-:S03]  /*10840*/  PLOP3.LUT P0, PT, PT, PT, UP3, 0x80, 0x0 ;  /* 0x000000000000781c */ /* 0x000fc60003f0f038 */
[----:B------:R-:W-:Y:S02]  /*10850*/  IMAD.MOV.U32 R10, RZ, RZ, R221 ;  /* 0x000000ffff0a7224 */ /* 0x000fe400078e00dd */
[----:B------:R-:W-:Y:S02]  /*10860*/  IMAD.SHL.U32 R222, R222, 0x2, RZ ;  /* 0x00000002dede7824 */ /* 0x000fe400078e00ff */
[----:B------:R-:W-:Y:S02]  /*10870*/  FMUL.FTZ R11, R48, c[0x0][0x320] ;  /* 0x0000c800300b7a20 */ /* 0x000fe40000410000 */
[----:B------:R-:W-:Y:S01]  /*10880*/  IMAD.IADD R211, R68, 0x1, R63 ;  /* 0x0000000144d37824 */ /* 0x000fe200078e023f */
[----:B------:R-:W-:Y:S02]  /*10890*/  IADD3 R16, R15, -UR20, -R222 ;  /* 0x800000140f107c10 */ /* 0x000fe4000fffe8de */
[----:B------:R-:W-:Y:S01]  /*108a0*/  IADD3 R14, -R222, UR11, -R21 ;  /* 0x0000000bde0e7c10 */ /* 0x000fe2000fffe915 */
[----:B------:R-:W4:Y:S01]  /*108b0*/  MUFU.TANH R11, R11 ;  /* 0x0000000b000b7308 */ /* 0x000f220000002400 */
[----:B------:R-:W-:-:S02]  /*108c0*/  @P0 SHF.R.U32.HI R10, RZ, c[0x0][0x2cc], R9 ;  /* 0x0000b300ff0a0a19 */ /* 0x000fc40000011609 */
[----:B------:R-:W-:Y:S02]  /*108d0*/  PLOP3.LUT P0, PT, PT, PT, UP2, 0x40, 0x0 ;  /* 0x000000000000781c */ /* 0x000fe40003f0e828 */
[C---:B------:R-:W-:Y:S01]  /*108e0*/  IADD3 R20, R16.reuse, c[0x0][0x328], RZ ;  /* 0x0000ca0010147a10 */ /* 0x040fe20007ffe0ff */
[----:B------:R-:W5:Y:S01]  /*108f0*/  SHFL.IDX PT, R9, R10, RZ, 0x1c1f ;  /* 0x001c1fff0a097589 */ /* 0x000f6200000e0000 */
[----:B------:R-:W-:-:S03]  /*10900*/  IADD3 R16, R16, UR17, RZ ;  /* 0x0000001110107c10 */ /* 0x000fc6000fffe0ff */
[--C-:B-----5:R-:W-:Y:S02]  /*10910*/  IMAD.IADD R25, R20, 0x1, R9.reuse ;  /* 0x0000000114197824 */ /* 0x120fe400078e0209 */
[----:B------:R-:W-:-:S03]  /*10920*/  IMAD.IADD R24, R16, 0x1, R9 ;  /* 0x0000000110187824 */ /* 0x000fc600078e0209 */
[----:B------:R-:W-:Y:S01]  /*10930*/  IMNMX R25, R25, R14, PT ;  /* 0x0000000e19197217 */ /* 0x000fe20003800200 */
[----:B------:R-:W-:Y:S05]  /*10940*/  @P0 BRA `(.L_x_454) ;  /* 0x0000016000000947 */ /* 0x000fea0003800000 */
[----:B-1234-:R-:W-:Y:S01]  /*10950*/  IMAD.U32 R26, RZ, RZ, UR20 ;  /* 0x00000014ff1a7e24 */ /* 0x01efe2000f8e00ff */
[----:B------:R-:W-:Y:S04]  /*10960*/  BSSY B0, `(.L_x_455) ;  /* 0x000000f000007945 */ /* 0x000fe80003800000 */
[----:B------:R-:W-:-:S04]  /*10970*/  IADD3 R26, -R26, UR11, R9 ;  /* 0x0000000b1a1a7c10 */ /* 0x000fc8000fffe109 */
        /* <DEDUP_REMOVED lines=9> */
.L_x_456:
[----:B------:R-:W-:-:S04]  /*10a10*/  MOV R9, c[0x0][0x32c] ;  /* 0x0000cb0000097a02 */ /* 0x000fc80000000f00 */
[----:B------:R-:W-:-:S13]  /*10a20*/  ISETP.NE.AND P0, PT, R9, 0x1, PT ;  /* 0x000000010900780c */ /* 0x000fda0003f05270 */
[----:B------:R-:W-:-:S05]  /*10a30*/  @P0 IMAD.HI.U32 R9, R26, c[0x0][0x330], RZ ;  /* 0x0000cc001a090a27 */ /* 0x000fca00078e00ff */
[----:B------:R-:W-:Y:S02]  /*10a40*/  @P0 SHF.R.U32.HI R26, RZ, c[0x0][0x334], R9 ;  /* 0x0000cd00ff1a0a19 */ /* 0x000fe40000011609 */
.L_x_457:
[----:B------:R-:W-:Y:S05]  /*10a50*/  BSYNC B0 ;  /* 0x0000000000007941 */ /* 0x000fea0003800000 */
.L_x_455:
[----:B------:R-:W-:-:S04]  /*10a60*/  IMAD R9, R26, c[0x0][0x32c], -R21 ;  /* 0x0000cb001a097a24 */ /* 0x000fc800078e0a15 */
[----:B------:R-:W-:-:S05]  /*10a70*/  IMAD.IADD R9, R9, 0x1, -R222 ;  /* 0x0000000109097824 */ /* 0x000fca00078e0ade */
[----:B------:R-:W-:Y:S02]  /*10a80*/  IADD3 R26, R9, c[0x0][0x32c], RZ ;  /* 0x0000cb00091a7a10 */ /* 0x000fe40007ffe0ff */
[----:B------:R-:W-:Y:S02]  /*10a90*/  IMNMX R24, R24, R9, !PT ;  /* 0x0000000918187217 */ /* 0x000fe40007800200 */
[----:B------:R-:W-:Y:S02]  /*10aa0*/  IMNMX R25, R25, R26, PT ;  /* 0x0000001a19197217 */ /* 0x000fe40003800200 */
.L_x_454:
[----:B--234-:R-:W-:Y:S01]  /*10ab0*/  ISETP.LT.AND P1, PT, RZ, UR10, PT ;  /* 0x0000000aff007c0c */ /* 0x01cfe2000bf21270 */
[----:B------:R-:W2:Y:S03]  /*10ac0*/  SHFL.IDX PT, R27, R10, 0x1, 0x1c1f ;  /* 0x003c1f000a1b7f89 */ /* 0x000ea600000e0000 */
[----:B------:R-:W-:-:S04]  /*10ad0*/  ISETP.GT.AND P0, PT, R24, RZ, P1 ;  /* 0x000000ff1800720c */ /* 0x000fc80000f04270 */
[----:B------:R-:W-:-:S04]  /*10ae0*/  ISETP.LT.OR P0, PT, R25, 0x1, P0 ;  /* 0x000000011900780c */ /* 0x000fc80000701670 */
[----:B-1----:R-:W-:Y:S01]  /*10af0*/  FSEL R19, R0, -INF , !P0 ;  /* 0xff80000000137808 */ /* 0x002fe20004000000 */
[----:B------:R-:W-:Y:S01]  /*10b00*/  FMUL.FTZ R0, R50, c[0x0][0x320] ;  /* 0x0000c80032007a20 */ /* 0x000fe20000410000 */
[----:B------:R-:W-:-:S04]  /*10b10*/  ISETP.GT.AND P0, PT, R24, 0x1, P1 ;  /* 0x000000011800780c */ /* 0x000fc80000f04270 */
[----:B------:R-:W-:Y:S01]  /*10b20*/  ISETP.LT.OR P0, PT, R25, 0x2, P0 ;  /* 0x000000021900780c */ /* 0x000fe20000701670 */
[----:B------:R-:W1:Y:S03]  /*10b30*/  MUFU.TANH R0, R0 ;  /* 0x0000000000007308 */ /* 0x000e660000002400 */
[----:B------:R-:W-:Y:S02]  /*10b40*/  FSEL R17, R4, -INF , !P0 ;  /* 0xff80000004117808 */ /* 0x000fe40004000000 */
[----:B------:R-:W-:-:S04]  /*10b50*/  ISETP.GT.AND P0, PT, R24, 0x8, P1 ;  /* 0x000000081800780c */ /* 0x000fc80000f04270 */
[----:B------:R-:W-:-:S04]  /*10b60*/  ISETP.LT.OR P0, PT, R25, 0x9, P0 ;  /* 0x000000091900780c */ /* 0x000fc80000701670 */
        /* <DEDUP_REMOVED lines=9> */
[----:B------:R-:W-:Y:S01]  /*10c00*/  FSEL R7, R23, -INF , !P0 ;  /* 0xff80000017077808 */ /* 0x000fe20004000000 */
[----:B------:R-:W-:Y:S01]  /*10c10*/  FMUL.FTZ R23, R39, c[0x0][0x320] ;  /* 0x0000c80027177a20 */ /* 0x000fe20000410000 */
[----:B------:R-:W-:-:S04]  /*10c20*/  ISETP.GT.AND P0, PT, R24, 0x18, P1 ;  /* 0x000000181800780c */ /* 0x000fc80000f04270 */
[----:B------:R-:W-:Y:S01]  /*10c30*/  ISETP.LT.OR P0, PT, R25, 0x19, P0 ;  /* 0x000000191900780c */ /* 0x000fe20000701670 */
[----:B------:R-:W3:Y:S03]  /*10c40*/  MUFU.TANH R23, R23 ;  /* 0x0000001700177308 */ /* 0x000ee60000002400 */
[----:B------:R-:W-:Y:S02]  /*10c50*/  FSEL R5, R11, -INF , !P0 ;  /* 0xff8000000b057808 */ /* 0x000fe40004000000 */
[----:B------:R-:W-:Y:S01]  /*10c60*/  ISETP.GT.AND P0, PT, R24, 0x19, P1 ;  /* 0x000000191800780c */ /* 0x000fe20000f04270 */
[----:B------:R-:W-:-:S03]  /*10c70*/  FMUL.FTZ R24, R38, c[0x0][0x320] ;  /* 0x0000c80026187a20 */ /* 0x000fc60000410000 */
[----:B------:R-:W-:Y:S01]  /*10c80*/  ISETP.LT.OR P0, PT, R25, 0x1a, P0 ;  /* 0x0000001a1900780c */ /* 0x000fe20000701670 */
[--C-:B--2---:R-:W-:Y:S02]  /*10c90*/  IMAD.IADD R25, R20, 0x1, R27.reuse ;  /* 0x0000000114197824 */ /* 0x104fe400078e021b */
[----:B------:R-:W2:Y:S01]  /*10ca0*/  MUFU.TANH R24, R24 ;  /* 0x0000001800187308 */ /* 0x000ea20000002400 */
[----:B------:R-:W-:Y:S01]  /*10cb0*/  FSEL R11, R22, -INF , !P0 ;  /* 0xff800000160b7808 */ /* 0x000fe20004000000 */
[----:B------:R-:W-:Y:S01]  /*10cc0*/  FMUL.FTZ R22, R51, c[0x0][0x320] ;  /* 0x0000c80033167a20 */ /* 0x000fe20000410000 */
[----:B------:R-:W-:Y:S02]  /*10cd0*/  PLOP3.LUT P0, PT, PT, PT, UP2, 0x40, 0x0 ;  /* 0x000000000000781c */ /* 0x000fe40003f0e828 */
[----:B------:R-:W-:Y:S01]  /*10ce0*/  IMNMX R14, R25, R14, PT ;  /* 0x0000000e190e7217 */ /* 0x000fe20003800200 */
[----:B------:R-:W-:Y:S02]  /*10cf0*/  IMAD.IADD R25, R16, 0x1, R27 ;  /* 0x0000000110197824 */ /* 0x000fe400078e021b */
[----:B------:R-:W4:Y:S08]  /*10d00*/  MUFU.TANH R22, R22 ;  /* 0x0000001600167308 */ /* 0x000f300000002400 */
[----:B------:R-:W-:Y:S05]  /*10d10*/  @P0 BRA `(.L_x_458) ;  /* 0x0000016000000947 */ /* 0x000fea0003800000 */
[----:B-123--:R-:W-:Y:S01]  /*10d20*/  IMAD.U32 R4, RZ, RZ, UR20 ;  /* 0x00000014ff047e24 */ /* 0x00efe2000f8e00ff */
        /* <DEDUP_REMOVED lines=11> */
.L_x_460:
[----:B------:R-:W-:-:S04]  /*10de0*/  MOV R4, c[0x0][0x32c] ;  /* 0x0000cb0000047a02 */ /* 0x000fc80000000f00 */
[----:B------:R-:W-:-:S13]  /*10df0*/  ISETP.NE.AND P0, PT, R4, 0x1, PT ;  /* 0x000000010400780c */ /* 0x000fda0003f05270 */
[----:B------:R-:W-:-:S05]  /*10e00*/  @P0 IMAD.HI.U32 R4, R10, c[0x0][0x330], RZ ;  /* 0x0000cc000a040a27 */ /* 0x000fca00078e00ff */
[----:B------:R-:W-:Y:S02]  /*10e10*/  @P0 SHF.R.U32.HI R10, RZ, c[0x0][0x334], R4 ;  /* 0x0000cd00ff0a0a19 */ /* 0x000fe40000011604 */
.L_x_461:
[----:B------:R-:W-:Y:S05]  /*10e20*/  BSYNC B0 ;  /* 0x0000000000007941 */ /* 0x000fea0003800000 */
.L_x_459:
[----:B------:R-:W-:-:S04]  /*10e30*/  IMAD R21, R10, c[0x0][0x32c], -R21 ;  /* 0x0000cb000a157a24 */ /* 0x000fc800078e0a15 */
[----:B------:R-:W-:-:S05]  /*10e40*/  IMAD.IADD R4, R21, 0x1, -R222 ;  /* 0x0000000115047824 */ /* 0x000fca00078e0ade */
[----:B------:R-:W-:Y:S02]  /*10e50*/  IADD3 R21, R4, c[0x0][0x32c], RZ ;  /* 0x0000cb0004157a10 */ /* 0x000fe40007ffe0ff */
[----:B------:R-:W-:Y:S02]  /*10e60*/  IMNMX R25, R25, R4, !PT ;  /* 0x0000000419197217 */ /* 0x000fe40007800200 */
[----:B------:R-:W-:Y:S02]  /*10e70*/  IMNMX R14, R14, R21, PT ;  /* 0x000000150e0e7217 */ /* 0x000fe40003800200 */
.L_x_458:
[----:B-123--:R-:W-:Y:S01]  /*10e80*/  ISETP.GT.AND P0, PT, R25, 0x1, P1 ;  /* 0x000000011900780c */ /* 0x00efe20000f04270 */
[----:B------:R-:W-:Y:S01]  /*10e90*/  IMAD.SHL.U32 R211, R211, 0x2, RZ ;  /* 0x00000002d3d37824 */ /* 0x000fe200078e00ff */
[----:B------:R-:W-:Y:S02]  /*10ea0*/  @UP3 USHF.L.U32 UR14, UR14, 0x7, URZ ;  /* 0x000000070e0e3899 */ /* 0x000fe4000800063f */
[----:B------:R-:W-:Y:S01]  /*10eb0*/  ISETP.LT.OR P0, PT, R14, 0x2, P0 ;  /* 0x000000020e00780c */ /* 0x000fe20000701670 */
[--C-:B------:R-:W-:Y:S01]  /*10ec0*/  IMAD R206, R2, 0x2, R211.reuse ;  /* 0x0000000202ce7824 */ /* 0x100fe200078e02d3 */
[----:B------:R-:W-:Y:S01]  /*10ed0*/  LDSM.16.MT88.4 R140, [R211+0x8080] ;  /* 0x00808000d38c783b */ /* 0x000fe20000004200 */
[C---:B------:R-:W-:Y:S01]  /*10ee0*/  IMAD R205, R3.reuse, 0x2, R211 ;  /* 0x0000000203cd7824 */ /* 0x040fe200078e02d3 */
[----:B------:R-:W-:Y:S01]  /*10ef0*/  FSEL R20, R12, -INF , !P0 ;  /* 0xff8000000c147808 */ /* 0x000fe20004000000 */
[----:B------:R-:W-:Y:S01]  /*10f00*/  IMAD R204, R3, 0x2, R206 ;  /* 0x0000000203cc7824 */ /* 0x000fe200078e02ce */
[----:B------:R-:W-:Y:S01]  /*10f10*/  ISETP.GT.AND P0, PT, R25, 0x8, P1 ;  /* 0x000000081900780c */ /* 0x000fe20000f04270 */
[----:B------:R-:W-:Y:S01]  /*10f20*/  LDSM.16.MT88.4 R132, [R206+0x8080] ;  /* 0x00808000ce84783b */ /* 0x000fe20000004200 */
[----:B------:R-:W-:-:S02]  /*10f30*/  ULDC.64 UR4, c[0x0][0x2c8] ;  /* 0x0000b20000047ab9 */ /* 0x000fc40000000a00 */
[----:B------:R-:W-:Y:S01]  /*10f40*/  ISETP.LT.OR P0, PT, R14, 0x9, P0 ;  /* 0x000000090e00780c */ /* 0x000fe20000701670 */
[----:B------:R-:W-:Y:S01]  /*10f50*/  LDSM.16.MT88.4 R40, [R211+0x9080] ;  /* 0x00908000d328783b */ /* 0x000fe20000004200 */
[----:B------:R-:W-:Y:S02]  /*10f60*/  UIMAD.WIDE.U32 UR28, UR14, UR4, URZ ;  /* 0x000000040e1c72a5 */ /* 0x000fe4000f8e003f */
[----:B------:R-:W-:Y:S01]  /*10f70*/  FSEL R18, R18, -INF , !P0 ;  /* 0xff80000012127808 */ /* 0x000fe20004000000 */
[----:B------:R-:W-:Y:S01]  /*10f80*/  LDSM.16.MT88.4 R32, [R204+0x8080] ;  /* 0x00808000cc20783b */ /* 0x000fe20000004200 */
[----:B------:R-:W-:Y:S01]  /*10f90*/  ISETP.GT.AND P0, PT, R25, 0x9, P1 ;  /* 0x000000091900780c */ /* 0x000fe20000f04270 */
[----:B------:R-:W-:Y:S02]  /*10fa0*/  @UP3 USHF.R.U32.HI UR15, URZ, UR5, UR29 ;  /* 0x000000053f0f3299 */ /* 0x000fe4000801161d */
[----:B------:R-:W-:Y:S01]  /*10fb0*/  LDSM.16.MT88.4 R48, [R206+0x9080] ;  /* 0x00908000ce30783b */ /* 0x000fe20000004200 */
[----:B------:R-:W-:Y:S01]  /*10fc0*/  ISETP.LT.OR P0, PT, R14, 0xa, P0 ;  /* 0x0000000a0e00780c */ /* 0x000fe20000701670 */
[----:B------:R-:W-:-:S02]  /*10fd0*/  UIADD3 UR15, UR9, UR15, URZ ;  /* 0x0000000f090f7290 */ /* 0x000fc4000fffe03f */
[----:B------:R-:W-:Y:S01]  /*10fe0*/  LDSM.16.MT88.4 R56, [R205+0x9080] ;  /* 0x00908000cd38783b */ /* 0x000fe20000004200 */
[----:B------:R-:W-:Y:S01]  /*10ff0*/  FSEL R4, R8, -INF , !P0 ;  /* 0xff80000008047808 */ /* 0x000fe20004000000 */
[----:B------:R-:W-:Y:S01]  /*11000*/  ULDC UR9, c[0x0][0x328] ;  /* 0x0000ca0000097ab9 */ /* 0x000fe20000000800 */
[C---:B------:R-:W-:Y:S01]  /*11010*/  ISETP.GT.AND P0, PT, R25.reuse, 0x10, P1 ;  /* 0x000000101900780c */ /* 0x040fe20000f04270 */
[----:B------:R-:W-:Y:S01]  /*11020*/  LDSM.16.MT88.4 R64, [R204+0x9080] ;  /* 0x00908000cc40783b */ /* 0x000fe20000004200 */
[----:B------:R-:W-:Y:S02]  /*11030*/  UIADD3 UR10, UR10, -0x2, URZ ;  /* 0xfffffffe0a0a7890 */ /* 0x000fe4000fffe03f */
[----:B------:R-:W-:Y:S01]  /*11040*/  ISETP.LT.OR P0, PT, R14, 0x11, P0 ;  /* 0x000000110e00780c */ /* 0x000fe20000701670 */
[----:B------:R-:W-:Y:S01]  /*11050*/  LDSM.16.MT88.4 R72, [R211+0xa080] ;  /* 0x00a08000d348783b */ /* 0x000fe20000004200 */
[----:B------:R-:W-:Y:S02]  /*11060*/  UIADD3 UR9, UR15, UR9, URZ ;  /* 0x000000090f097290 */ /* 0x000fe4000fffe03f */
[----:B------:R-:W-:Y:S01]  /*11070*/  FSEL R12, R24, -INF , !P0 ;  /* 0xff800000180c7808 */ /* 0x000fe20004000000 */
[----:B------:R-:W-:Y:S01]  /*11080*/  LDSM.16.MT88.4 R80, [R206+0xa080] ;  /* 0x00a08000ce50783b */ /* 0x000fe20000004200 */
[----:B------:R-:W-:-:S03]  /*11090*/  ISETP.GT.AND P0, PT, R25, 0x11, P1 ;  /* 0x000000111900780c */ /* 0x000fc60000f04270 */
[----:B------:R-:W-:Y:S01]  /*110a0*/  LDSM.16.MT88.4 R88, [R205+0xa080] ;  /* 0x00a08000cd58783b */ /* 0x000fe20000004200 */
[----:B------:R-:W-:-:S03]  /*110b0*/  ISETP.LT.OR P0, PT, R14, 0x12, P0 ;  /* 0x000000120e00780c */ /* 0x000fc60000701670 */
[----:B------:R-:W-:Y:S01]  /*110c0*/  LDSM.16.MT88.4 R96, [R204+0xa080] ;  /* 0x00a08000cc60783b */ /* 0x000fe20000004200 */
[----:B------:R-:W-:Y:S02]  /*110d0*/  FSEL R16, R23, -INF , !P0 ;  /* 0xff80000017107808 */ /* 0x000fe40004000000 */
[----:B------:R-:W-:Y:S01]  /*110e0*/  ISETP.GT.AND P0, PT, R25, 0x18, P1 ;  /* 0x000000181900780c */ /* 0x000fe20000f04270 */
[----:B------:R-:W-:Y:S03]  /*110f0*/  LDSM.16.MT88.4 R104, [R211+0xb080] ;  /* 0x00b08000d368783b */ /* 0x000fe60000004200 */
[----:B------:R-:W-:Y:S01]  /*11100*/  ISETP.LT.OR P0, PT, R14, 0x19, P0 ;  /* 0x000000190e00780c */ /* 0x000fe20000701670 */
[----:B------:R-:W-:Y:S03]  /*11110*/  LDSM.16.MT88.4 R112, [R206+0xb080] ;  /* 0x00b08000ce70783b */ /* 0x000fe60000004200 */
[----:B------:R-:W-:Y:S01]  /*11120*/  FSEL R10, R0, -INF , !P0 ;  /* 0xff800000000a7808 */ /* 0x000fe20004000000 */
[----:B------:R-:W-:Y:S01]  /*11130*/  LDSM.16.MT88.4 R120, [R205+0xb080] ;  /* 0x00b08000cd78783b */ /* 0x000fe20000004200 */
[----:B------:R-:W-:-:S02]  /*11140*/  FMNMX.FTZ R0, R19, R17, !PT ;  /* 0x0000001113007209 */ /* 0x000fc40007810000 */
[----:B------:R-:W-:Y:S01]  /*11150*/  ISETP.GT.AND P0, PT, R25, RZ, P1 ;  /* 0x000000ff1900720c */ /* 0x000fe20000f04270 */
[----:B------:R-:W-:Y:S01]  /*11160*/  LDSM.16.MT88.4 R192, [R205+0x8880] ;  /* 0x00888000cdc0783b */ /* 0x000fe20000004200 */
[----:B------:R-:W-:Y:S02]  /*11170*/  FMNMX.FTZ R0, R15, R0, !PT ;  /* 0x000000000f007209 */ /* 0x000fe40007810000 */
[----:B------:R-:W-:Y:S01]  /*11180*/  ISETP.LT.OR P0, PT, R14, 0x1, P0 ;  /* 0x000000010e00780c */ /* 0x000fe20000701670 */
[----:B------:R-:W-:Y:S01]  /*11190*/  LDSM.16.MT88.4 R188, [R204+0x8880] ;  /* 0x00888000ccbc783b */ /* 0x000fe20000004200 */
[----:B------:R-:W-:Y:S02]  /*111a0*/  FMNMX.FTZ R0, R9, R0, !PT ;  /* 0x0000000009007209 */ /* 0x000fe40007810000 */
[----:B------:R-:W-:Y:S01]  /*111b0*/  FSEL R6, R6, -INF , !P0 ;  /* 0xff80000006067808 */ /* 0x000fe20004000000 */
[----:B------:R-:W-:Y:S01]  /*111c0*/  LDSM.16.MT88.4 R184, [R211+0x9880] ;  /* 0x00988000d3b8783b */ /* 0x000fe20000004200 */
[----:B------:R-:W-:-:S02]  /*111d0*/  FMNMX.FTZ R0, R13, R0, !PT ;  /* 0x000000000d007209 */ /* 0x000fc40007810000 */
[----:B------:R-:W-:Y:S01]  /*111e0*/  FMNMX.FTZ R23, R6, R20, !PT ;  /* 0x0000001406177209 */ /* 0x000fe20007810000 */
[----:B------:R-:W-:Y:S01]  /*111f0*/  LDSM.16.MT88.4 R180, [R206+0x9880] ;  /* 0x00988000ceb4783b */ /* 0x000fe20000004200 */
[----:B------:R-:W-:Y:S02]  /*11200*/  FMNMX.FTZ R0, R7, R0, !PT ;  /* 0x0000000007007209 */ /* 0x000fe40007810000 */
[----:B------:R-:W-:Y:S01]  /*11210*/  FMNMX.FTZ R23, R18, R23, !PT ;  /* 0x0000001712177209 */ /* 0x000fe20007810000 */
[----:B------:R-:W-:Y:S01]  /*11220*/  LDSM.16.MT88.4 R176, [R205+0x9880] ;  /* 0x00988000cdb0783b */ /* 0x000fe20000004200 */
[----:B------:R-:W-:Y:S02]  /*11230*/  FMNMX.FTZ R0, R5, R0, !PT ;  /* 0x0000000005007209 */ /* 0x000fe40007810000 */
[----:B------:R-:W-:Y:S01]  /*11240*/  FMNMX.FTZ R23, R4, R23, !PT ;  /* 0x0000001704177209 */ /* 0x000fe20007810000 */
[----:B------:R-:W-:Y:S01]  /*11250*/  LDSM.16.MT88.4 R172, [R204+0x9880] ;  /* 0x00988000ccac783b */ /* 0x000fe20000004200 */
[----:B------:R-:W-:-:S02]  /*11260*/  FMNMX.FTZ R0, R11, R0, !PT ;  /* 0x000000000b007209 */ /* 0x000fc40007810000 */
[----:B------:R-:W-:Y:S01]  /*11270*/  ISETP.GT.AND P0, PT, R25, 0x19, P1 ;  /* 0x000000191900780c */ /* 0x000fe20000f04270 */
[----:B------:R-:W-:Y:S01]  /*11280*/  LDSM.16.MT88.4 R168, [R211+0xa880] ;  /* 0x00a88000d3a8783b */ /* 0x000fe20000004200 */
[----:B------:R-:W-:Y:S02]  /*11290*/  FMNMX.FTZ R23, R12, R23, !PT ;  /* 0x000000170c177209 */ /* 0x000fe40007810000 */
[----:B------:R-:W-:Y:S01]  /*112a0*/  ISETP.LT.OR P0, PT, R14, 0x1a, P0 ;  /* 0x0000001a0e00780c */ /* 0x000fe20000701670 */
[----:B------:R-:W1:Y:S01]  /*112b0*/  SHFL.BFLY PT, R21, R0, 0x2, 0x1f ;  /* 0x0c401f0000157f89 */ /* 0x000e6200000e0000 */
[----:B------:R-:W-:Y:S02]  /*112c0*/  FMNMX.FTZ R23, R16, R23, !PT ;  /* 0x0000001710177209 */ /* 0x000fe40007810000 */
[----:B----4-:R-:W-:Y:S01]  /*112d0*/  FSEL R8, R22, -INF , !P0 ;  /* 0xff80000016087808 */ /* 0x010fe20004000000 */
[----:B------:R-:W-:Y:S01]  /*112e0*/  LDSM.16.MT88.4 R24, [R205+0x8080] ;  /* 0x00808000cd18783b */ /* 0x000fe20000004200 */
[----:B------:R-:W-:-:S03]  /*112f0*/  FMNMX.FTZ R23, R10, R23, !PT ;  /* 0x000000170a177209 */ /* 0x000fc60007810000 */
[----:B------:R-:W-:Y:S01]  /*11300*/  LDSM.16.MT88.4 R164, [R206+0xa880] ;  /* 0x00a88000cea4783b */ /* 0x000fe20000004200 */
[----:B------:R-:W-:-:S03]  /*11310*/  FMNMX.FTZ R22, R8, R23, !PT ;  /* 0x0000001708167209 */ /* 0x000fc60007810000 */
[----:B------:R-:W-:Y:S04]  /*11320*/  LDSM.16.MT88.4 R160, [R205+0xa880] ;  /* 0x00a88000cda0783b */ /* 0x000fe80000004200 */
[----:B------:R-:W-:Y:S04]  /*11330*/  LDSM.16.MT88.4 R156, [R204+0xa880] ;  /* 0x00a88000cc9c783b */ /* 0x000fe80000004200 */
[----:B------:R-:W-:Y:S01]  /*11340*/  LDSM.16.MT88.4 R152, [R211+0xb880] ;  /* 0x00b88000d398783b */ /* 0x000fe20000004200 */
[----:B-1----:R-:W-:-:S03]  /*11350*/  FMNMX.FTZ R23, R0, R21, !PT ;  /* 0x0000001500177209 */ /* 0x002fc60007810000 */
[----:B------:R-:W1:Y:S04]  /*11360*/  SHFL.BFLY PT, R21, R22, 0x2, 0x1f ;  /* 0x0c401f0016157f89 */ /* 0x000e6800000e0000 */
[----:B------:R-:W2:Y:S01]  /*11370*/  SHFL.BFLY PT, R0, R23, 0x1, 0x1f ;  /* 0x0c201f0017007f89 */ /* 0x000ea200000e0000 */
[----:B-1----:R-:W-:Y:S02]  /*11380*/  FMNMX.FTZ R21, R21, R22, !PT ;  /* 0x0000001615157209 */ /* 0x002fe40007810000 */
[----:B--2---:R-:W-:-:S03]  /*11390*/  FMNMX.FTZ R0, R23, R0, !PT ;  /* 0x0000000017007209 */ /* 0x004fc60007810000 */
[----:B------:R-:W1:Y:S01]  /*113a0*/  SHFL.BFLY PT, R148, R21, 0x1, 0x1f ;  /* 0x0c201f0015947f89 */ /* 0x000e6200000e0000 */
        /* <DEDUP_REMOVED lines=8> */
[--C-:B------:R-:W-:Y:S01]  /*11430*/  FFMA.FTZ R3, R7, c[0x0][0x2d0], -R14.reuse ;  /* 0x0000b40007037a23 */ /* 0x100fe2000001080e */
[----:B-1----:R-:W-:Y:S01]  /*11440*/  FMNMX.FTZ R148, R148, R21, !PT ;  /* 0x0000001594947209 */ /* 0x002fe20007810000 */
[----:B------:R-:W-:-:S02]  /*11450*/  FFMA.FTZ R232, R5, c[0x0][0x2d0], -R14 ;  /* 0x0000b40005e87a23 */ /* 0x000fc4000001080e */
[--C-:B------:R-:W-:Y:S01]  /*11460*/  FFMA.FTZ R234, R13, c[0x0][0x2d0], -R14.reuse ;  /* 0x0000b4000dea7a23 */ /* 0x100fe2000001080e */
[C---:B------:R-:W-:Y:S01]  /*11470*/  FSETP.NEU.FTZ.AND P0, PT, R148.reuse, -INF , PT ;  /* 0xff8000009400780b */ /* 0x040fe20003f1d000 */
[----:B------:R-:W-:Y:S01]  /*11480*/  FMUL.FTZ R15, R148, c[0x0][0x2d0] ;  /* 0x0000b400940f7a20 */ /* 0x000fe20000410000 */
[----:B------:R-:W-:Y:S01]  /*11490*/  MUFU.EX2 R224, R224 ;  /* 0x000000e000e07308 */ /* 0x000fe20000000800 */
[----:B------:R-:W-:-:S03]  /*114a0*/  FFMA.FTZ R233, R11, c[0x0][0x2d0], -R14 ;  /* 0x0000b4000be97a23 */ /* 0x000fc6000001080e */
[----:B------:R-:W-:Y:S02]  /*114b0*/  FSEL R9, R15, RZ, P0 ;  /* 0x000000ff0f097208 */ /* 0x000fe40000000000 */
[----:B------:R-:W-:Y:S02]  /*114c0*/  PLOP3.LUT P0, PT, PT, PT, UP2, 0x40, 0x0 ;  /* 0x000000000000781c */ /* 0x000fe40003f0e828 */
[----:B------:R-:W1:Y:S01]  /*114d0*/  MUFU.EX2 R223, R223 ;  /* 0x000000df00df7308 */ /* 0x000e620000000800 */
[--C-:B------:R-:W-:Y:S02]  /*114e0*/  FFMA.FTZ R231, R6, c[0x0][0x2d0], -R9.reuse ;  /* 0x0000b40006e77a23 */ /* 0x100fe40000010809 */
[--C-:B------:R-:W-:Y:S02]  /*114f0*/  FFMA.FTZ R230, R20, c[0x0][0x2d0], -R9.reuse ;  /* 0x0000b40014e67a23 */ /* 0x100fe40000010809 */
[--C-:B------:R-:W-:Y:S02]  /*11500*/  FFMA.FTZ R151, R18, c[0x0][0x2d0], -R9.reuse ;  /* 0x0000b40012977a23 */ /* 0x100fe40000010809 */
[--C-:B------:R-:W-:Y:S01]  /*11510*/  FFMA.FTZ R2, R4, c[0x0][0x2d0], -R9.reuse ;  /* 0x0000b40004027a23 */ /* 0x100fe20000010809 */
[----:B------:R-:W2:Y:S01]  /*11520*/  MUFU.EX2 R149, R149 ;  /* 0x0000009500957308 */ /* 0x000ea20000000800 */
[----:B------:R-:W3:Y:S01]  /*11530*/  LDSM.16.MT88.4 R4, [R204+0xb080] ;  /* 0x00b08000cc04783b */ /* 0x000ee20000004200 */
[----:B------:R-:W-:-:S02]  /*11540*/  FFMA.FTZ R235, R12, c[0x0][0x2d0], -R9 ;  /* 0x0000b4000ceb7a23 */ /* 0x000fc40000010809 */
[--C-:B------:R-:W-:Y:S01]  /*11550*/  FFMA.FTZ R236, R16, c[0x0][0x2d0], -R9.reuse ;  /* 0x0000b40010ec7a23 */ /* 0x100fe20000010809 */
[----:B------:R-:W4:Y:S01]  /*11560*/  LDSM.16.MT88.4 R12, [R211+0x8880] ;  /* 0x00888000d30c783b */ /* 0x000f220000004200 */
[--C-:B------:R-:W-:Y:S02]  /*11570*/  FFMA.FTZ R237, R10, c[0x0][0x2d0], -R9.reuse ;  /* 0x0000b4000aed7a23 */ /* 0x100fe40000010809 */
[----:B------:R-:W-:Y:S01]  /*11580*/  MUFU.EX2 R231, R231 ;  /* 0x000000e700e77308 */ /* 0x000fe20000000800 */
[----:B------:R-:W-:Y:S01]  /*11590*/  FFMA.FTZ R238, R8, c[0x0][0x2d0], -R9 ;  /* 0x0000b40008ee7a23 */ /* 0x000fe20000010809 */
[----:B-1----:R-:W-:Y:S01]  /*115a0*/  F2FP.PACK_AB R128, R223, R224 ;  /* 0x000000e0df80723e */ /* 0x002fe200000000ff */
[----:B------:R-:W1:Y:S01]  /*115b0*/  LDSM.16.MT88.4 R8, [R206+0x8880] ;  /* 0x00888000ce08783b */ /* 0x000e620000004200 */
[----:B------:R-:W-:-:S03]  /*115c0*/  FADD.FTZ R223, R224, R223 ;  /* 0x000000dfe0df7221 */ /* 0x000fc60000010000 */
[----:B------:R-:W5:Y:S01]  /*115d0*/  LDSM.16.MT88.4 R16, [R206+0xb880] ;  /* 0x00b88000ce10783b */ /* 0x000f620000004200 */
[----:B------:R-:W3:Y:S01]  /*115e0*/  MUFU.EX2 R230, R230 ;  /* 0x000000e600e67308 */ /* 0x000ee20000000800 */
[----:B--2---:R-:W-:Y:S01]  /*115f0*/  F2FP.PACK_AB R130, R149, R150 ;  /* 0x000000969582723e */ /* 0x004fe200000000ff */
[----:B------:R-:W-:-:S04]  /*11600*/  FADD.FTZ R150, R150, R223 ;  /* 0x000000df96967221 */ /* 0x000fc80000010000 */
[----:B------:R-:W-:Y:S02]  /*11610*/  FADD.FTZ R149, R149, R150 ;  /* 0x0000009695957221 */ /* 0x000fe40000010000 */
[----:B------:R-:W-:Y:S08]  /*11620*/  MUFU.EX2 R151, R151 ;  /* 0x0000009700977308 */ /* 0x000ff00000000800 */
[----:B------:R-:W2:Y:S01]  /*11630*/  MUFU.EX2 R2, R2 ;  /* 0x0000000200027308 */ /* 0x000ea20000000800 */
[----:B---3--:R-:W-:Y:S01]  /*11640*/  F2FP.PACK_AB R129, R230, R231 ;  /* 0x000000e7e681723e */ /* 0x008fe200000000ff */
[----:B------:R-:W-:-:S06]  /*11650*/  FADD.FTZ R230, R231, R230 ;  /* 0x000000e6e7e67221 */ /* 0x000fcc0000010000 */
[----:B------:R-:W-:Y:S01]  /*11660*/  MUFU.EX2 R234, R234 ;  /* 0x000000ea00ea7308 */ /* 0x000fe20000000800 */
[----:B--2---:R-:W-:-:S07]  /*11670*/  F2FP.PACK_AB R131, R2, R151 ;  /* 0x000000970283723e */ /* 0x004fce00000000ff */
[----:B------:R-:W2:Y:S01]  /*11680*/  MUFU.EX2 R3, R3 ;  /* 0x0000000300037308 */ /* 0x000ea20000000800 */
        /* <DEDUP_REMOVED lines=9> */
[----:B------:R-:W3:Y:S06]  /*11720*/  MUFU.EX2 R236, R236 ;  /* 0x000000ec00ec7308 */ /* 0x000eec0000000800 */
[C---:B------:R-:W-:Y:S02]  /*11730*/  HMMA.16816.F32 R20, R128.reuse, R24, RZ ;  /* 0x000000188014723c */ /* 0x040fe400000018ff */
        /* <DEDUP_REMOVED lines=28> */
[----:B--2---:R-:W-:Y:S01]  /*11900*/  F2FP.PACK_AB R4, R3, R234 ;  /* 0x000000ea0304723e */ /* 0x004fe200000000ff */
[----:B------:R-:W-:Y:S01]  /*11910*/  HMMA.16816.F32 R128, R128, R6, RZ ;  /* 0x000000068080723c */ /* 0x000fe200000018ff */
[----:B---3--:R-:W-:Y:S01]  /*11920*/  F2FP.PACK_AB R5, R236, R235 ;  /* 0x000000ebec05723e */ /* 0x008fe200000000ff */
        /* <DEDUP_REMOVED lines=13> */
[C---:B------:R-:W-:Y:S08]  /*11a00*/  HMMA.16816.F32 R136, R4.reuse, R8, R136 ;  /* 0x000000080488723c */ /* 0x040ff00000001888 */
        /* <DEDUP_REMOVED lines=24> */
[C---:B-----5:R-:W-:Y:S08]  /*11b90*/  HMMA.16816.F32 R108, R4.reuse, R16, R108 ;  /* 0x00000010046c723c */ /* 0x060ff0000000186c */
[C---:B------:R-:W-:Y:S08]  /*11ba0*/  HMMA.16816.F32 R112, R4.reuse, R18, R112 ;  /* 0x000000120470723c */ /* 0x040ff00000001870 */
[C---:B-1----:R-:W-:Y:S08]  /*11bb0*/  HMMA.16816.F32 R116, R4.reuse, R12, R116 ;  /* 0x0000000c0474723c */ /* 0x042ff00000001874 */
[C---:B------:R-:W-:Y:S08]  /*11bc0*/  HMMA.16816.F32 R120, R4.reuse, R14, R120 ;  /* 0x0000000e0478723c */ /* 0x040ff00000001878 */
[C---:B--2---:R-:W-:Y:S08]  /*11bd0*/  HMMA.16816.F32 R124, R4.reuse, R8, R124 ;  /* 0x00000008047c723c */ /* 0x044ff0000000187c */
[----:B------:R-:W-:Y:S01]  /*11be0*/  HMMA.16816.F32 R128, R4, R10, R128 ;  /* 0x0000000a0480723c */ /* 0x000fe20000001880 */
[----:B------:R-:W-:Y:S07]  /*11bf0*/  @P0 BRA `(.L_x_462) ;  /* 0x0000018000000947 */ /* 0x000fee0003800000 */
[----:B------:R-:W-:Y:S01]  /*11c00*/  ISETP.LT.AND P0, PT, RZ, UR15, PT ;  /* 0x0000000fff007c0c */ /* 0x000fe2000bf01270 */
[----:B------:R-:W-:-:S12]  /*11c10*/  UIADD3 UR14, UR15, -0x1, URZ ;  /* 0xffffffff0f0e7890 */ /* 0x000fd8000fffe03f */
[----:B------:R-:W-:Y:S05]  /*11c20*/  @P0 BRA `(.L_x_463) ;  /* 0x000000a000000947 */ /* 0x000fea0003800000 */
[----:B------:R-:W-:Y:S02]  /*11c30*/  UMOV UR5, 0x1 ;  /* 0x0000000100057882 */ /* 0x000fe40000000000 */
[----:B------:R-:W-:Y:S02]  /*11c40*/  ULDC UR4, c[0x0][0x32c] ;  /* 0x0000cb0000047ab9 */ /* 0x000fe40000000800 */
[----:B------:R-:W-:Y:S02]  /*11c50*/  UISETP.NE.AND UP0, UPT, UR5, UR4, UPT ;  /* 0x000000040500728c */ /* 0x000fe4000bf05270 */
[----:B------:R-:W-:Y:S02]  /*11c60*/  UIADD3 UR14, -UR15, URZ, URZ ;  /* 0x0000003f0f0e7290 */ /* 0x000fe4000fffe13f */
[----:B------:R-:W-:Y:S02]  /*11c70*/  ULDC.64 UR4, c[0x0][0x330] ;  /* 0x0000cc0000047ab9 */ /* 0x000fe40000000a00 */
[----:B------:R-:W-:-:S07]  /*11c80*/  UIMAD.WIDE.U32 UR28, UR14, UR4, URZ ;  /* 0x000000040e1c72a5 */ /* 0x000fce000f8e003f */
[----:B------:R-:W-:Y:S02]  /*11c90*/  @UP0 UMOV UR15, UR29 ;  /* 0x0000001d000f0c82 */ /* 0x000fe40008000000 */
[----:B------:R-:W-:-:S04]  /*11ca0*/  @UP0 USHF.R.U32.HI UR14, URZ, UR5, UR15 ;  /* 0x000000053f0e0299 */ /* 0x000fc8000801160f */
[----:B------:R-:W-:Y:S01]  /*11cb0*/  ULOP3.LUT UR14, URZ, UR14, URZ, 0x33, !UPT ;  /* 0x0000000e3f0e7292 */ /* 0x000fe2000f8e333f */
[----:B------:R-:W-:Y:S05]  /*11cc0*/  BRA `(.L_x_464) ;  /* 0x0000007000007947 */ /* 0x000fea0003800000 */
.L_x_463:
[----:B------:R-:W-:Y:S02]  /*11cd0*/  UMOV UR5, 0x1 ;  /* 0x0000000100057882 */ /* 0x000fe40000000000 */
[----:B------:R-:W-:Y:S02]  /*11ce0*/  ULDC UR4, c[0x0][0x32c] ;  /* 0x0000cb0000047ab9 */ /* 0x000fe40000000800 */
[----:B------:R-:W-:-:S03]  /*11cf0*/  UISETP.NE.AND UP0, UPT, UR5, UR4, UPT ;  /* 0x000000040500728c */ /* 0x000fc6000bf05270 */
[----:B------:R-:W-:Y:S02]  /*11d00*/  ULDC.64 UR4, c[0x0][0x330] ;  /* 0x0000cc0000047ab9 */ /* 0x000fe40000000a00 */
[----:B------:R-:W-:-:S07]  /*11d10*/  UIMAD.WIDE.U32 UR28, UR14, UR4, URZ ;  /* 0x000000040e1c72a5 */ /* 0x000fce000f8e003f */
[----:B------:R-:W-:Y:S02]  /*11d20*/  @UP0 UMOV UR15, UR29 ;  /* 0x0000001d000f0c82 */ /* 0x000fe40008000000 */
[----:B------:R-:W-:Y:S02]  /*11d30*/  @UP0 USHF.R.U32.HI UR14, URZ, UR5, UR15 ;  /* 0x000000053f0e0299 */ /* 0x000fe4000801160f */
.L_x_464:
[----:B------:R-:W-:Y:S02]  /*11d40*/  ULDC UR4, c[0x0][0x32c] ;  /* 0x0000cb0000047ab9 */ /* 0x000fe40000000800 */
[----:B------:R-:W-:-:S04]  /*11d50*/  UIMAD UR4, UR14, UR4, UR4 ;  /* 0x000000040e0472a4 */ /* 0x000fc8000f8e0204 */
[----:B------:R-:W-:-:S04]  /*11d60*/  UISETP.LT.AND UP0, UPT, UR9, UR4, UPT ;  /* 0x000000040900728c */ /* 0x000fc8000bf01270 */
[----:B------:R-:W-:-:S04]  /*11d70*/  USEL UR9, UR9, UR4, UP0 ;  /* 0x0000000409097287 */ /* 0x000fc80008000000 */
.L_x_462:
[----:B------:R-:W-:-:S04]  /*11d80*/  USHF.R.S32.HI UR4, URZ, 0x1f, UR9 ;  /* 0x0000001f3f047899 */ /* 0x000fc80008011409 */
[----:B------:R-:W-:-:S04]  /*11d90*/  ULEA.HI UR4, UR4, UR9, URZ, 0x5 ;  /* 0x0000000904047291 */ /* 0x000fc8000f8f283f */
[----:B------:R-:W-:-:S04]  /*11da0*/  USHF.R.S32.HI UR4, URZ, 0x5, UR4 ;  /* 0x000000053f047899 */ /* 0x000fc80008011404 */
[----:B------:R-:W-:-:S04]  /*11db0*/  UISETP.LT.AND UP0, UPT, UR8, UR4, UPT ;  /* 0x000000040800728c */ /* 0x000fc8000bf01270 */
[----:B------:R-:W-:-:S04]  /*11dc0*/  USEL UR4, UR8, UR4, !UP0 ;  /* 0x0000000408047287 */ /* 0x000fc8000c000000 */
[----:B------:R-:W-:-:S06]  /*11dd0*/  UISETP.GE.AND UP0, UPT, UR10, UR4, UPT ;  /* 0x000000040a00728c */ /* 0x000fcc000bf06270 */
[----:B------:R-:W-:-:S13]  /*11de0*/  PLOP3.LUT P0, PT, PT, PT, UP0, 0x40, 0x0 ;  /* 0x000000000000781c */ /* 0x000fda0003f0e808 */
[----:B------:R-:W-:Y:S05]  /*11df0*/  @P0 BRA `(.L_x_465) ;  /* 0x00002be000000947 */ /* 0x000fea0003800000 */
[----:B------:R-:W-:Y:S01]  /*11e00*/  IMAD.MOV.U32 R3, RZ, RZ, R0 ;  /* 0x000000ffff037224 */ /* 0x000fe200078e0000 */
[----:B------:R-:W-:Y:S01]  /*11e10*/  SHF.R.S32.HI R235, RZ, 0x1f, R228 ;  /* 0x0000001fffeb7819 */ /* 0x000fe200000114e4 */
[----:B------:R-:W-:Y:S01]  /*11e20*/  IMAD.MOV.U32 R2, RZ, RZ, R148 ;  /* 0x000000ffff027224 */ /* 0x000fe200078e0094 */
[----:B------:R-:W-:Y:S01]  /*11e30*/  SHF.R.S32.HI R4, RZ, 0x1f, R227 ;  /* 0x0000001fff047819 */ /* 0x000fe200000114e3 */
[C---:B------:R-:W-:Y:S01]  /*11e40*/  IMAD.SHL.U32 R234, R228.reuse, 0x2, RZ ;  /* 0x00000002e4ea7824 */ /* 0x040fe200078e00ff */
[----:B------:R-:W-:Y:S01]  /*11e50*/  SHF.R.S32.HI R0, RZ, 0x1f, R225 ;  /* 0x0000001fff007819 */ /* 0x000fe200000114e1 */
[----:B------:R-:W-:Y:S01]  /*11e60*/  IMAD.SHL.U32 R232, R227, 0x2, RZ ;  /* 0x00000002e3e87824 */ /* 0x000fe200078e00ff */
[----:B------:R-:W-:Y:S01]  /*11e70*/  SHF.L.U64.HI R235, R228, 0x1, R235 ;  /* 0x00000001e4eb7819 */ /* 0x000fe200000102eb */
[----:B------:R-:W-:Y:S01]  /*11e80*/  IMAD.SHL.U32 R230, R225, 0x2, RZ ;  /* 0x00000002e1e67824 */ /* 0x000fe200078e00ff */
[----:B------:R-:W-:Y:S02]  /*11e90*/  SHF.L.U64.HI R233, R227, 0x1, R4 ;  /* 0x00000001e3e97819 */ /* 0x000fe40000010204 */
[----:B------:R-:W-:-:S02]  /*11ea0*/  SHF.L.U64.HI R231, R225, 0x1, R0 ;  /* 0x00000001e1e77819 */ /* 0x000fc40000010200 */
.L_x_476:
[----:B------:R-:W-:Y:S04]  /*11eb0*/  DEPBAR.LE SB0, 0x0 ;  /* 0x000080000000791a */ /* 0x000fe80000000000 */
[----:B------:R-:W-:Y:S01]  /*11ec0*/  BAR.SYNC.DEFER_BLOCKING 0x0 ;  /* 0x0000000000007b1d */ /* 0x000fe20000010000 */
[----:B------:R-:W-:Y:S01]  /*11ed0*/  UISETP.GT.AND UP0, UPT, UR8, UR10, UPT ;  /* 0x0000000a0800728c */ /* 0x000fe2000bf04270 */
[----:B------:R-:W-:Y:S05]  /*11ee0*/  ISETP.GE.AND P1, PT, R219, c[0x0][0x1d4], PT ;  /* 0x00007500db007a0c */ /* 0x000fea0003f26270 */
[----:B------:R-:W-:Y:S01]  /*11ef0*/  PLOP3.LUT P0, PT, PT, PT, UP0, 0x80, 0x0 ;  /* 0x000000000000781c */ /* 0x000fe20003f0f008 */
[----:B------:R1:W2:Y:S04]  /*11f00*/  LDSM.16.M88.4 R148, [R214+0x10080] ;  /* 0x01008000d694783b */ /* 0x0002a80000000200 */
[----:B------:R1:W3:Y:S04]  /*11f10*/  LDSM.16.M88.4 R152, [R213+0xc080] ;  /* 0x00c08000d598783b */ /* 0x0002e80000000200 */
[----:B------:R1:W4:Y:S04]  /*11f20*/  LDSM.16.M88.4 R156, [R213+0xc880] ;  /* 0x00c88000d59c783b */ /* 0x0003280000000200 */
[----:B------:R1:W1:Y:S04]  /*11f30*/  LDSM.16.M88.4 R160, [R210+0x10080] ;  /* 0x01008000d2a0783b */ /* 0x0002680000000200 */
[----:B------:R1:W1:Y:S04]  /*11f40*/  LDSM.16.M88.4 R164, [R212] ;  /* 0x00000000d4a4783b */ /* 0x0002680000000200 */
[----:B------:R1:W1:Y:S01]  /*11f50*/  LDSM.16.M88.4 R168, [R203] ;  /* 0x00000000cba8783b */ /* 0x0002620000000200 */
[----:B------:R-:W-:-:S05]  /*11f60*/  @P0 BRA `(.L_x_466) ;  /* 0x000001c000000947 */ /* 0x000fca0003800000 */
[----:B------:R-:W-:Y:S01]  /*11f70*/  SHF.R.S32.HI R4, RZ, 0x1f, R218 ;  /* 0x0000001fff047819 */ /* 0x000fe200000114da */
[----:B------:R-:W-:Y:S01]  /*11f80*/  IMAD.WIDE.U32 R6, R218, c[0x0][0x208], RZ ;  /* 0x00008200da067a25 */ /* 0x000fe200078e00ff */
[----:B------:R-:W-:Y:S03]  /*11f90*/  SHF.R.S32.HI R0, RZ, 0x1f, R217 ;  /* 0x0000001fff007819 */ /* 0x000fe600000114d9 */
[----:B------:R-:W-:Y:S02]  /*11fa0*/  IMAD R4, R4, c[0x0][0x208], RZ ;  /* 0x0000820004047a24 */ /* 0x000fe400078e02ff */
[----:B------:R-:W-:Y:S02]  /*11fb0*/  IMAD R0, R0, c[0x0][0x218], RZ ;  /* 0x0000860000007a24 */ /* 0x000fe400078e02ff */
[----:B------:R-:W-:Y:S02]  /*11fc0*/  IMAD R4, R218, c[0x0][0x20c], R4 ;  /* 0x00008300da047a24 */ /* 0x000fe400078e0204 */
[----:B------:R-:W-:Y:S02]  /*11fd0*/  IMAD R0, R217, c[0x0][0x21c], R0 ;  /* 0x00008700d9007a24 */ /* 0x000fe400078e0200 */
[----:B------:R-:W-:Y:S04]  /*11fe0*/  IMAD.IADD R7, R7, 0x1, R4 ;  /* 0x0000000107077824 */ /* 0x000fe800078e0204 */
[----:B------:R-:W-:Y:S05]  /*11ff0*/  IMAD.WIDE.U32 R6, R217, c[0x0][0x218], R6 ;  /* 0x00008600d9067a25 */ /* 0x000fea00078e0006 */
[----:B------:R-:W-:Y:S04]  /*12000*/  IADD3 R4, P0, R6, UR26, RZ ;  /* 0x0000001a06047c10 */ /* 0x000fe8000ff1e0ff */
[----:B------:R-:W-:Y:S02]  /*12010*/  IADD3.X R7, R7, UR12, R0, P0, !PT ;  /* 0x0000000c07077c10 */ /* 0x000fe400087fe400 */
[C---:B------:R-:W-:Y:S04]  /*12020*/  LEA R13, P0, R4.reuse, c[0x0][0x1f8], 0x1 ;  /* 0x00007e00040d7a11 */ /* 0x040fe800078008ff */
[----:B------:R-:W-:Y:S01]  /*12030*/  LEA.HI.X R12, R4, c[0x0][0x1fc], R7, 0x1, P0 ;  /* 0x00007f00040c7a11 */ /* 0x000fe200000f0c07 */
[----:B------:R-:W5:Y:S04]  /*12040*/  SHFL.IDX PT, R5, R13, RZ, 0x181f ;  /* 0x00181fff0d057589 */ /* 0x000f6800000e0000 */
[----:B------:R-:W4:Y:S01]  /*12050*/  SHFL.IDX PT, R0, R12, RZ, 0x181f ;  /* 0x00181fff0c007589 */ /* 0x000f2200000e0000 */
[C---:B-----5:R-:W-:Y:S05]  /*12060*/  IADD3 R10, P0, R5.reuse, R230, RZ ;  /* 0x000000e6050a7210 */ /* 0x060fea0007f1e0ff */
[C---:B----4-:R-:W-:Y:S01]  /*12070*/  IMAD.X R11, R0.reuse, 0x1, R231, P0 ;  /* 0x00000001000b7824 */ /* 0x050fe200000e06e7 */
        /* <DEDUP_REMOVED lines=10> */
[----:B------:R4:W-:Y:S03]  /*12120*/  LDGSTS.E.BYPASS.LTC128B.128 [R220+0xb080], [R4.64], !P3 ;  /* 0x0b08000004dc7fae */ /* 0x0009e6000d901d58 */
.L_x_466:
[C---:B--234-:R-:W-:Y:S01]  /*12130*/  HMMA.16816.F32 R4, R148.reuse, R152, RZ ;  /* 0x000000989404723c */ /* 0x05cfe200000018ff */
[----:B------:R-:W-:Y:S01]  /*12140*/  LDSM.16.M88.4 R172, [R209+0x10080] ;  /* 0x01008000d1ac783b */ /* 0x000fe20000000200 */
[----:B------:R-:W-:Y:S05]  /*12150*/  UISETP.GT.AND UP0, UPT, UR10, UR8, UPT ;  /* 0x000000080a00728c */ /* 0x000fea000bf04270 */
[----:B------:R-:W0:Y:S01]  /*12160*/  LDGDEPBAR ;  /* 0x00000000000079af */ /* 0x000e220000000000 */
[C---:B------:R-:W-:Y:S01]  /*12170*/  HMMA.16816.F32 R8, R148.reuse, R154, RZ ;  /* 0x0000009a9408723c */ /* 0x040fe200000018ff */
[----:B------:R-:W-:Y:S04]  /*12180*/  PLOP3.LUT P0, PT, PT, PT, UP0, 0x40, 0x0 ;  /* 0x000000000000781c */ /* 0x000fe80003f0e808 */
[----:B------:R-:W2:Y:S03]  /*12190*/  LDSM.16.M88.4 R176, [R208+0xc080] ;  /* 0x00c08000d0b0783b */ /* 0x000ea60000000200 */
[C---:B------:R-:W-:Y:S03]  /*121a0*/  HMMA.16816.F32 R12, R148.reuse, R156, RZ ;  /* 0x0000009c940c723c */ /* 0x040fe600000018ff */
[----:B------:R-:W-:Y:S05]  /*121b0*/  LDSM.16.M88.4 R152, [R207+0x10080] ;  /* 0x01008000cf98783b */ /* 0x000fea0000000200 */
[----:B------:R-:W-:Y:S01]  /*121c0*/  HMMA.16816.F32 R16, R148, R158, RZ ;  /* 0x0000009e9410723c */ /* 0x000fe200000018ff */
[----:B------:R-:W3:Y:S06]  /*121d0*/  LDSM.16.M88.4 R148, [R208+0xc880] ;  /* 0x00c88000d094783b */ /* 0x000eec0000000200 */
[----:B------:R-:W4:Y:S01]  /*121e0*/  LDSM.16.M88.4 R156, [R202] ;  /* 0x00000000ca9c783b */ /* 0x000f220000000200 */
[C---:B-1----:R-:W-:Y:S08]  /*121f0*/  HMMA.16816.F32 R4, R160.reuse, R164, R4 ;  /* 0x000000a4a004723c */ /* 0x042ff00000001804 */
[C---:B------:R-:W-:Y:S01]  /*12200*/  HMMA.16816.F32 R8, R160.reuse, R166, R8 ;  /* 0x000000a6a008723c */ /* 0x040fe20000001808 */
[----:B------:R-:W-:Y:S07]  /*12210*/  LDSM.16.M88.4 R164, [R214+0x14080] ;  /* 0x01408000d6a4783b */ /* 0x000fee0000000200 */
[C---:B------:R-:W-:Y:S08]  /*12220*/  HMMA.16816.F32 R12, R160.reuse, R168, R12 ;  /* 0x000000a8a00c723c */ /* 0x040ff0000000180c */
[----:B------:R-:W-:Y:S01]  /*12230*/  HMMA.16816.F32 R16, R160, R170, R16 ;  /* 0x000000aaa010723c */ /* 0x000fe20000001810 */
[----:B------:R-:W1:Y:S06]  /*12240*/  LDSM.16.M88.4 R160, [R202+0x800] ;  /* 0x00080000caa0783b */ /* 0x000e6c0000000200 */
[----:B------:R-:W5:Y:S01]  /*12250*/  LDSM.16.M88.4 R168, [R213+0xd080] ;  /* 0x00d08000d5a8783b */ /* 0x000f620000000200 */
[C---:B--2---:R-:W-:Y:S08]  /*12260*/  HMMA.16816.F32 R4, R172.reuse, R176, R4 ;  /* 0x000000b0ac04723c */ /* 0x044ff00000001804 */
[C---:B------:R-:W-:Y:S01]  /*12270*/  HMMA.16816.F32 R8, R172.reuse, R178, R8 ;  /* 0x000000b2ac08723c */ /* 0x040fe20000001808 */
[----:B------:R-:W-:Y:S07]  /*12280*/  LDSM.16.M88.4 R176, [R201] ;  /* 0x00000000c9b0783b */ /* 0x000fee0000000200 */
[C---:B---3--:R-:W-:Y:S08]  /*12290*/  HMMA.16816.F32 R12, R172.reuse, R148, R12 ;  /* 0x00000094ac0c723c */ /* 0x048ff0000000180c */
[----:B------:R-:W-:Y:S01]  /*122a0*/  HMMA.16816.F32 R16, R172, R150, R16 ;  /* 0x00000096ac10723c */ /* 0x000fe20000001810 */
[----:B------:R-:W2:Y:S06]  /*122b0*/  LDSM.16.M88.4 R148, [R213+0xd880] ;  /* 0x00d88000d594783b */ /* 0x000eac0000000200 */
[----:B------:R-:W3:Y:S01]  /*122c0*/  LDSM.16.M88.4 R172, [R210+0x14080] ;  /* 0x01408000d2ac783b */ /* 0x000ee20000000200 */
[C---:B----4-:R-:W-:Y:S08]  /*122d0*/  HMMA.16816.F32 R4, R152.reuse, R156, R4 ;  /* 0x0000009c9804723c */ /* 0x050ff00000001804 */
[C---:B------:R-:W-:Y:S01]  /*122e0*/  HMMA.16816.F32 R8, R152.reuse, R158, R8 ;  /* 0x0000009e9808723c */ /* 0x040fe20000001808 */
[----:B------:R-:W-:Y:S07]  /*122f0*/  LDSM.16.M88.4 R156, [R209+0x14080] ;  /* 0x01408000d19c783b */ /* 0x000fee0000000200 */
[C---:B-1----:R-:W-:Y:S08]  /*12300*/  HMMA.16816.F32 R12, R152.reuse, R160, R12 ;  /* 0x000000a0980c723c */ /* 0x042ff0000000180c */
[----:B------:R-:W-:Y:S01]  /*12310*/  HMMA.16816.F32 R16, R152, R162, R16 ;  /* 0x000000a29810723c */ /* 0x000fe20000001810 */
[----:B------:R-:W1:Y:S06]  /*12320*/  LDSM.16.M88.4 R152, [R200] ;  /* 0x00000000c898783b */ /* 0x000e6c0000000200 */
[----:B------:R-:W4:Y:S01]  /*12330*/  LDSM.16.M88.4 R160, [R208+0xd080] ;  /* 0x00d08000d0a0783b */ /* 0x000f220000000200 */
[C---:B-----5:R-:W-:Y:S08]  /*12340*/  HMMA.16816.F32 R4, R164.reuse, R168, R4 ;  /* 0x000000a8a404723c */ /* 0x060ff00000001804 */
[C---:B------:R-:W-:Y:S01]  /*12350*/  HMMA.16816.F32 R8, R164.reuse, R170, R8 ;  /* 0x000000aaa408723c */ /* 0x040fe20000001808 */
[----:B------:R-:W-:Y:S07]  /*12360*/  LDSM.16.M88.4 R168, [R202+0x1000] ;  /* 0x00100000caa8783b */ /* 0x000fee0000000200 */
[C---:B--2---:R-:W-:Y:S08]  /*12370*/  HMMA.16816.F32 R12, R164.reuse, R148, R12 ;  /* 0x00000094a40c723c */ /* 0x044ff0000000180c */
[----:B------:R-:W-:Y:S01]  /*12380*/  HMMA.16816.F32 R16, R164, R150, R16 ;  /* 0x00000096a410723c */ /* 0x000fe20000001810 */
[----:B------:R-:W2:Y:S06]  /*12390*/  LDSM.16.M88.4 R148, [R208+0xd880] ;  /* 0x00d88000d094783b */ /* 0x000eac0000000200 */
[----:B------:R-:W5:Y:S01]  /*123a0*/  LDSM.16.M88.4 R164, [R207+0x14080] ;  /* 0x01408000cfa4783b */ /* 0x000f620000000200 */
[C---:B---3--:R-:W-:Y:S08]  /*123b0*/  HMMA.16816.F32 R4, R172.reuse, R176, R4 ;  /* 0x000000b0ac04723c */ /* 0x048ff00000001804 */
[C---:B------:R-:W-:Y:S01]  /*123c0*/  HMMA.16816.F32 R8, R172.reuse, R178, R8 ;  /* 0x000000b2ac08723c */ /* 0x040fe20000001808 */
[----:B------:R-:W-:Y:S07]  /*123d0*/  LDSM.16.M88.4 R176, [R213+0xe080] ;  /* 0x00e08000d5b0783b */ /* 0x000fee0000000200 */
[C---:B-1----:R-:W-:Y:S08]  /*123e0*/  HMMA.16816.F32 R12, R172.reuse, R152, R12 ;  /* 0x00000098ac0c723c */ /* 0x042ff0000000180c */
[----:B------:R-:W-:Y:S01]  /*123f0*/  HMMA.16816.F32 R16, R172, R154, R16 ;  /* 0x0000009aac10723c */ /* 0x000fe20000001810 */
[----:B------:R-:W1:Y:S06]  /*12400*/  LDSM.16.M88.4 R152, [R202+0x1800] ;  /* 0x00180000ca98783b */ /* 0x000e6c0000000200 */
[----:B------:R-:W3:Y:S01]  /*12410*/  LDSM.16.M88.4 R172, [R214+0x18080] ;  /* 0x01808000d6ac783b */ /* 0x000ee20000000200 */
[C---:B----4-:R-:W-:Y:S08]  /*12420*/  HMMA.16816.F32 R4, R156.reuse, R160, R4 ;  /* 0x000000a09c04723c */ /* 0x050ff00000001804 */
[C---:B------:R-:W-:Y:S01]  /*12430*/  HMMA.16816.F32 R8, R156.reuse, R162, R8 ;  /* 0x000000a29c08723c */ /* 0x040fe20000001808 */
[----:B------:R-:W-:Y:S07]  /*12440*/  LDSM.16.M88.4 R160, [R199] ;  /* 0x00000000c7a0783b */ /* 0x000fee0000000200 */
[C---:B--2---:R-:W-:Y:S08]  /*12450*/  HMMA.16816.F32 R12, R156.reuse, R148, R12 ;  /* 0x000000949c0c723c */ /* 0x044ff0000000180c */
[----:B------:R-:W-:Y:S01]  /*12460*/  HMMA.16816.F32 R16, R156, R150, R16 ;  /* 0x000000969c10723c */ /* 0x000fe20000001810 */
[----:B------:R-:W2:Y:S06]  /*12470*/  LDSM.16.M88.4 R148, [R213+0xe880] ;  /* 0x00e88000d594783b */ /* 0x000eac0000000200 */
[----:B------:R-:W4:Y:S01]  /*12480*/  LDSM.16.M88.4 R156, [R210+0x18080] ;  /* 0x01808000d29c783b */ /* 0x000f220000000200 */
[C---:B-----5:R-:W-:Y:S08]  /*12490*/  HMMA.16816.F32 R4, R164.reuse, R168, R4 ;  /* 0x000000a8a404723c */ /* 0x060ff00000001804 */
[C---:B------:R-:W-:Y:S01]  /*124a0*/  HMMA.16816.F32 R8, R164.reuse, R170, R8 ;  /* 0x000000aaa408723c */ /* 0x040fe20000001808 */
[----:B------:R-:W-:Y:S07]  /*124b0*/  LDSM.16.M88.4 R168, [R208+0xe080] ;  /* 0x00e08000d0a8783b */ /* 0x000fee0000000200 */
[C---:B-1----:R-:W-:Y:S08]  /*124c0*/  HMMA.16816.F32 R12, R164.reuse, R152, R12 ;  /* 0x00000098a40c723c */ /* 0x042ff0000000180c */
[----:B------:R-:W-:Y:S01]  /*124d0*/  HMMA.16816.F32 R16, R164, R154, R16 ;  /* 0x0000009aa410723c */ /* 0x000fe20000001810 */
[----:B------:R-:W1:Y:S06]  /*124e0*/  LDSM.16.M88.4 R152, [R198] ;  /* 0x00000000c698783b */ /* 0x000e6c0000000200 */
[----:B------:R-:W5:Y:S01]  /*124f0*/  LDSM.16.M88.4 R164, [R209+0x18080] ;  /* 0x01808000d1a4783b */ /* 0x000f620000000200 */
[C---:B---3--:R-:W-:Y:S08]  /*12500*/  HMMA.16816.F32 R4, R172.reuse, R176, R4 ;  /* 0x000000b0ac04723c */ /* 0x048ff00000001804 */
[C---:B------:R-:W-:Y:S01]  /*12510*/  HMMA.16816.F32 R8, R172.reuse, R178, R8 ;  /* 0x000000b2ac08723c */ /* 0x040fe20000001808 */
[----:B------:R-:W-:Y:S07]  /*12520*/  LDSM.16.M88.4 R176, [R202+0x2000] ;  /* 0x00200000cab0783b */ /* 0x000fee0000000200 */
[C---:B--2---:R-:W-:Y:S08]  /*12530*/  HMMA.16816.F32 R12, R172.reuse, R148, R12 ;  /* 0x00000094ac0c723c */ /* 0x044ff0000000180c */
        /* <DEDUP_REMOVED lines=8> */
[----:B------:R-:W1:Y:S06]  /*125c0*/  LDSM.16.M88.4 R152, [R202+0x2800] ;  /* 0x00280000ca98783b */ /* 0x000e6c0000000200 */
[----:B------:R-:W4:Y:S01]  /*125d0*/  LDSM.16.M88.4 R156, [R214+0x1c080] ;  /* 0x01c08000d69c783b */ /* 0x000f220000000200 */
[C---:B-----5:R-:W-:Y:S08]  /*125e0*/  HMMA.16816.F32 R4, R164.reuse, R168, R4 ;  /* 0x000000a8a404723c */ /* 0x060ff00000001804 */
[C---:B------:R-:W-:Y:S01]  /*125f0*/  HMMA.16816.F32 R8, R164.reuse, R170, R8 ;  /* 0x000000aaa408723c */ /* 0x040fe20000001808 */
[----:B------:R-:W-:Y:S07]  /*12600*/  LDSM.16.M88.4 R168, [R197] ;  /* 0x00000000c5a8783b */ /* 0x000fee0000000200 */
        /* <DEDUP_REMOVED lines=9> */
[----:B------:R-:W1:Y:S06]  /*126a0*/  LDSM.16.M88.4 R152, [R196] ;  /* 0x00000000c498783b */ /* 0x000e6c0000000200 */
[----:B------:R-:W3:Y:S01]  /*126b0*/  LDSM.16.M88.4 R172, [R209+0x1c080] ;  /* 0x01c08000d1ac783b */ /* 0x000ee20000000200 */
[C---:B----4-:R-:W-:Y:S08]  /*126c0*/  HMMA.16816.F32 R4, R156.reuse, R160, R4 ;  /* 0x000000a09c04723c */ /* 0x050ff00000001804 */
[C---:B------:R-:W-:Y:S01]  /*126d0*/  HMMA.16816.F32 R8, R156.reuse, R162, R8 ;  /* 0x000000a29c08723c */ /* 0x040fe20000001808 */
[----:B------:R-:W-:Y:S07]  /*126e0*/  LDSM.16.M88.4 R160, [R202+0x3000] ;  /* 0x00300000caa0783b */ /* 0x000fee0000000200 */
[C---:B--2---:R-:W-:Y:S08]  /*126f0*/  HMMA.16816.F32 R12, R156.reuse, R148, R12 ;  /* 0x000000949c0c723c */ /* 0x044ff0000000180c */
[----:B------:R-:W-:Y:S01]  /*12700*/  HMMA.16816.F32 R16, R156, R150, R16 ;  /* 0x000000969c10723c */ /* 0x000fe20000001810 */
[----:B------:R-:W2:Y:S06]  /*12710*/  LDSM.16.M88.4 R148, [R208+0xf880] ;  /* 0x00f88000d094783b */ /* 0x000eac0000000200 */
[----:B------:R-:W4:Y:S01]  /*12720*/  LDSM.16.M88.4 R156, [R207+0x1c080] ;  /* 0x01c08000cf9c783b */ /* 0x000f220000000200 */
[C---:B-----5:R-:W-:Y:S08]  /*12730*/  HMMA.16816.F32 R4, R164.reuse, R168, R4 ;  /* 0x000000a8a404723c */ /* 0x060ff00000001804 */
[C---:B------:R-:W-:Y:S08]  /*12740*/  HMMA.16816.F32 R8, R164.reuse, R170, R8 ;  /* 0x000000aaa408723c */ /* 0x040ff00000001808 */
[C---:B-1----:R-:W-:Y:S08]  /*12750*/  HMMA.16816.F32 R12, R164.reuse, R152, R12 ;  /* 0x00000098a40c723c */ /* 0x042ff0000000180c */
[----:B------:R-:W-:Y:S08]  /*12760*/  HMMA.16816.F32 R16, R164, R154, R16 ;  /* 0x0000009aa410723c */ /* 0x000ff00000001810 */
[C---:B---3--:R-:W-:Y:S08]  /*12770*/  HMMA.16816.F32 R4, R172.reuse, R176, R4 ;  /* 0x000000b0ac04723c */ /* 0x048ff00000001804 */
[C---:B------:R-:W-:Y:S08]  /*12780*/  HMMA.16816.F32 R8, R172.reuse, R178, R8 ;  /* 0x000000b2ac08723c */ /* 0x040ff00000001808 */
[C---:B--2---:R-:W-:Y:S08]  /*12790*/  HMMA.16816.F32 R12, R172.reuse, R148, R12 ;  /* 0x00000094ac0c723c */ /* 0x044ff0000000180c */
[----:B------:R-:W-:Y:S01]  /*127a0*/  HMMA.16816.F32 R16, R172, R150, R16 ;  /* 0x00000096ac10723c */ /* 0x000fe20000001810 */
[----:B------:R-:W1:Y:S01]  /*127b0*/  LDSM.16.M88.4 R148, [R202+0x3800] ;  /* 0x00380000ca94783b */ /* 0x000e620000000200 */
[----:B------:R-:W-:Y:S05]  /*127c0*/  DEPBAR.LE SB0, 0x0 ;  /* 0x000080000000791a */ /* 0x000fea0000000000 */
[----:B------:R-:W-:Y:S01]  /*127d0*/  BAR.SYNC.DEFER_BLOCKING 0x0 ;  /* 0x0000000000007b1d */ /* 0x000fe20000010000 */
[C---:B----4-:R-:W-:Y:S08]  /*127e0*/  HMMA.16816.F32 R4, R156.reuse, R160, R4 ;  /* 0x000000a09c04723c */ /* 0x050ff00000001804 */
        /* <DEDUP_REMOVED lines=17> */
[----:B------:R-:W4:Y:S01]  /*12900*/  MUFU.TANH R181, R181 ;  /* 0x000000b500b57308 */ /* 0x000f220000002400 */
        /* <DEDUP_REMOVED lines=19> */
[----:B--234-:R-:W-:Y:S01]  /*12a40*/  IMAD.MOV.U32 R217, RZ, RZ, RZ ;  /* 0x000000ffffd97224 */ /* 0x01cfe200078e00ff */
        /* <DEDUP_REMOVED lines=12> */
[----:B------:R-:W2:Y:S01]  /*12b10*/  @!P2 LDG.E R217, [R6.64] ;  /* 0x0000001806d9a981 */ /* 0x000ea2000c1e1900 */
[----:B------:R-:W-:Y:S04]  /*12b20*/  IMAD R218, R5, c[0x0][0x2b8], R218 ;  /* 0x0000ae0005da7a24 */ /* 0x000fe800078e02da */
[C---:B------:R-:W-:Y:S01]  /*12b30*/  IMAD.WIDE.U32 R8, R218.reuse, c[0x0][0x1e0], RZ ;  /* 0x00007800da087a25 */ /* 0x040fe200078e00ff */
[----:B------:R-:W-:Y:S05]  /*12b40*/  SHF.R.S32.HI R5, RZ, 0x1f, R218 ;  /* 0x0000001fff057819 */ /* 0x000fea00000114da */
[----:B------:R-:W-:Y:S04]  /*12b50*/  IMAD R5, R5, c[0x0][0x1e0], RZ ;  /* 0x0000780005057a24 */ /* 0x000fe800078e02ff */
[----:B------:R-:W-:Y:S04]  /*12b60*/  IMAD R5, R218, c[0x0][0x1e4], R5 ;  /* 0x00007900da057a24 */ /* 0x000fe800078e0205 */
        /* <DEDUP_REMOVED lines=9> */
[----:B------:R-:W2:Y:S04]  /*12c00*/  SHFL.IDX PT, R5, R5, RZ, 0x181f ;  /* 0x00181fff05057589 */ /* 0x000ea800000e0000 */
[----:B------:R-:W3:Y:S01]  /*12c10*/  SHFL.IDX PT, R4, R4, RZ, 0x181f ;  /* 0x00181fff04047589 */ /* 0x000ee200000e0000 */
[C---:B--2---:R-:W-:Y:S05]  /*12c20*/  IADD3 R10, P0, R5.reuse, R230, RZ ;  /* 0x000000e6050a7210 */ /* 0x044fea0007f1e0ff */
[C---:B---3--:R-:W-:Y:S01]  /*12c30*/  IMAD.X R11, R4.reuse, 0x1, R231, P0 ;  /* 0x00000001040b7824 */ /* 0x048fe200000e06e7 */
        /* <DEDUP_REMOVED lines=11> */
.L_x_467:
[----:B--234-:R-:W-:Y:S01]  /*12cf0*/  PLOP3.LUT P0, PT, PT, PT, UP3, 0x80, 0x0 ;  /* 0x000000000000781c */ /* 0x01cfe20003f0f038 */
[----:B------:R-:W0:Y:S01]  /*12d00*/  LDGDEPBAR ;  /* 0x00000000000079af */ /* 0x000e220000000000 */
[----:B------:R-:W-:Y:S01]  /*12d10*/  IMAD.MOV.U32 R12, RZ, RZ, R221 ;  /* 0x000000ffff0c7224 */ /* 0x000fe200078e00dd */
[----:B------:R-:W-:Y:S06]  /*12d20*/  USHF.L.U32 UR5, UR10, 0x5, URZ ;  /* 0x000000050a057899 */ /* 0x000fec000800063f */
[----:B------:R-:W-:Y:S04]  /*12d30*/  IMAD.U32 R5, RZ, RZ, UR5 ;  /* 0x00000005ff057e24 */ /* 0x000fe8000f8e00ff */
[----:B------:R-:W-:Y:S01]  /*12d40*/  @P0 IMAD.HI.U32 R4, R221, c[0x0][0x2c8], RZ ;  /* 0x0000b200dd040a27 */ /* 0x000fe200078e00ff */
[----:B------:R-:W-:Y:S02]  /*12d50*/  PLOP3.LUT P0, PT, PT, PT, UP3, 0x80, 0x0 ;  /* 0x000000000000781c */ /* 0x000fe40003f0f038 */
[----:B------:R-:W-:Y:S11]  /*12d60*/  IADD3 R7, -R222, 0x1, -R5 ;  /* 0x00000001de077810 */ /* 0x000ff60007ffe905 */
[----:B------:R-:W-:Y:S01]  /*12d70*/  @P0 SHF.R.U32.HI R12, RZ, c[0x0][0x2cc], R4 ;  /* 0x0000b300ff0c0a19 */ /* 0x000fe20000011604 */
[----:B------:R-:W-:Y:S01]  /*12d80*/  IMAD.U32 R4, RZ, RZ, UR20 ;  /* 0x00000014ff047e24 */ /* 0x000fe2000f8e00ff */
[----:B------:R-:W-:Y:S03]  /*12d90*/  PLOP3.LUT P0, PT, PT, PT, UP2, 0x40, 0x0 ;  /* 0x000000000000781c */ /* 0x000fe60003f0e828 */
[----:B------:R-:W2:Y:S01]  /*12da0*/  SHFL.IDX PT, R13, R12, RZ, 0x1c1f ;  /* 0x001c1fff0c0d7589 */ /* 0x000ea200000e0000 */
[----:B------:R-:W-:Y:S04]  /*12db0*/  IADD3 R4, -R4, UR11, R7 ;  /* 0x0000000b04047c10 */ /* 0x000fe8000fffe107 */
[C---:B------:R-:W-:Y:S02]  /*12dc0*/  IADD3 R7, R4.reuse, c[0x0][0x328], RZ ;  /* 0x0000ca0004077a10 */ /* 0x040fe40007ffe0ff */
[----:B------:R-:W-:Y:S03]  /*12dd0*/  IADD3 R4, R4, UR17, RZ ;  /* 0x0000001104047c10 */ /* 0x000fe6000fffe0ff */
[--C-:B--2---:R-:W-:Y:S02]  /*12de0*/  IMAD.IADD R11, R7, 0x1, R13.reuse ;  /* 0x00000001070b7824 */ /* 0x104fe400078e020d */
        /* <DEDUP_REMOVED lines=9> */
[----:B------:R-:W-:Y:S05]  /*12e80*/  IMAD.MOV.U32 R6, RZ, RZ, c[0x0][0x32c] ;  /* 0x0000cb00ff067624 */ /* 0x000fea00078e00ff */
[----:B------:R-:W-:Y:S11]  /*12e90*/  ISETP.NE.AND P0, PT, R6, 0x1, PT ;  /* 0x000000010600780c */ /* 0x000ff60003f05270 */
[----:B------:R-:W-:Y:S02]  /*12ea0*/  @!UPT UIADD3 URZ, URZ, URZ, URZ ;  /* 0x0000003f3f3ff290 */ /* 0x000fe4000fffe03f */
[----:B------:R-:W-:Y:S05]  /*12eb0*/  @P0 IMAD.HI.U32 R6, R8, c[0x0][0x330], RZ ;  /* 0x0000cc0008060a27 */ /* 0x000fea00078e00ff */
[----:B------:R-:W-:Y:S04]  /*12ec0*/  @P0 SHF.R.U32.HI R8, RZ, c[0x0][0x334], R6 ;  /* 0x0000cd00ff080a19 */ /* 0x000fe80000011606 */
[----:B------:R-:W-:Y:S01]  /*12ed0*/  LOP3.LUT R8, RZ, R8, RZ, 0x33, !PT ;  /* 0x00000008ff087212 */ /* 0x000fe200078e33ff */
[----:B------:R-:W-:-:S05]  /*12ee0*/  BRA `(.L_x_471) ;  /* 0x0000005000007947 */ /* 0x000fca0003800000 */
.L_x_470:
[----:B------:R-:W-:Y:S04]  /*12ef0*/  MOV R6, c[0x0][0x32c] ;  /* 0x0000cb0000067a02 */ /* 0x000fe80000000f00 */
[----:B------:R-:W-:Y:S11]  /*12f00*/  ISETP.NE.AND P0, PT, R6, 0x1, PT ;  /* 0x000000010600780c */ /* 0x000ff60003f05270 */
[----:B------:R-:W-:Y:S02]  /*12f10*/  @!UPT UIADD3 URZ, URZ, URZ, URZ ;  /* 0x0000003f3f3ff290 */ /* 0x000fe4000fffe03f */
[----:B------:R-:W-:Y:S05]  /*12f20*/  @P0 IMAD.HI.U32 R6, R8, c[0x0][0x330], RZ ;  /* 0x0000cc0008060a27 */ /* 0x000fea00078e00ff */
[----:B------:R-:W-:Y:S02]  /*12f30*/  @P0 SHF.R.U32.HI R8, RZ, c[0x0][0x334], R6 ;  /* 0x0000cd00ff080a19 */ /* 0x000fe40000011606 */
.L_x_471:
[----:B------:R-:W-:Y:S05]  /*12f40*/  BSYNC B0 ;  /* 0x0000000000007941 */ /* 0x000fea0003800000 */
.L_x_469:
[----:B------:R-:W-:Y:S04]  /*12f50*/  IMAD R13, R8, c[0x0][0x32c], -R5 ;  /* 0x0000cb00080d7a24 */ /* 0x000fe800078e0a05 */
[----:B------:R-:W-:Y:S05]  /*12f60*/  IMAD.IADD R8, R13, 0x1, -R222 ;  /* 0x000000010d087824 */ /* 0x000fea00078e0ade */
[----:B------:R-:W-:Y:S02]  /*12f70*/  IADD3 R6, R8, c[0x0][0x32c], RZ ;  /* 0x0000cb0008067a10 */ /* 0x000fe40007ffe0ff */
[----:B------:R-:W-:Y:S02]  /*12f80*/  IMNMX R9, R9, R8, !PT ;  /* 0x0000000809097217 */ /* 0x000fe40007800200 */
[----:B------:R-:W-:Y:S02]  /*12f90*/  IMNMX R11, R11, R6, PT ;  /* 0x000000060b0b7217 */ /* 0x000fe40003800200 */
.L_x_468:
[----:B------:R-:W-:Y:S06]  /*12fa0*/  UISETP.GT.AND UP0, UPT, UR10, -0x1, UPT ;  /* 0xffffffff0a00788c */ /* 0x000fec000bf04270 */
[----:B------:R-:W-:Y:S04]  /*12fb0*/  PLOP3.LUT P0, PT, PT, PT, UP0, 0x80, 0x0 ;  /* 0x000000000000781c */ /* 0x000fe80003f0f008 */
[----:B------:R-:W-:Y:S04]  /*12fc0*/  ISETP.GT.AND P0, PT, R9, RZ, P0 ;  /* 0x000000ff0900720c */ /* 0x000fe80000704270 */
[----:B------:R-:W-:Y:S04]  /*12fd0*/  ISETP.LT.OR P0, PT, R11, 0x1, P0 ;  /* 0x000000010b00780c */ /* 0x000fe80000701670 */
[----:B------:R-:W-:Y:S02]  /*12fe0*/  FSEL R10, R0, -INF , !P0 ;  /* 0xff800000000a7808 */ /* 0x000fe40004000000 */
[----:B------:R-:W-:Y:S01]  /*12ff0*/  PLOP3.LUT P0, PT, PT, PT, UP0, 0x80, 0x0 ;  /* 0x000000000000781c */ /* 0x000fe20003f0f008 */
[----:B------:R-:W2:Y:S03]  /*13000*/  SHFL.IDX PT, R0, R12, 0x1, 0x1c1f ;  /* 0x003c1f000c007f89 */ /* 0x000ea600000e0000 */
[----:B------:R-:W-:Y:S04]  /*13010*/  ISETP.GT.AND P0, PT, R9, 0x1, P0 ;  /* 0x000000010900780c */ /* 0x000fe80000704270 */
[----:B------:R-:W-:Y:S04]  /*13020*/  ISETP.LT.OR P0, PT, R11, 0x2, P0 ;  /* 0x000000020b00780c */ /* 0x000fe80000701670 */
[----:B-1----:R-:W-:Y:S02]  /*13030*/  FSEL R182, R182, -INF , !P0 ;  /* 0xff800000b6b67808 */ /* 0x002fe40004000000 */
[----:B------:R-:W-:Y:S04]  /*13040*/  PLOP3.LUT P0, PT, PT, PT, UP0, 0x80, 0x0 ;  /* 0x000000000000781c */ /* 0x000fe80003f0f008 */
[----:B------:R-:W-:Y:S04]  /*13050*/  ISETP.GT.AND P0, PT, R9, 0x8, P0 ;  /* 0x000000080900780c */ /* 0x000fe80000704270 */
[----:B------:R-:W-:Y:S01]  /*13060*/  ISETP.LT.OR P0, PT, R11, 0x9, P0 ;  /* 0x000000090b00780c */ /* 0x000fe20000701670 */
[--C-:B--2---:R-:W-:Y:S03]  /*13070*/  IMAD.IADD R7, R7, 0x1, R0.reuse ;  /* 0x0000000107077824 */ /* 0x104fe600078e0200 */
[----:B------:R-:W-:Y:S01]  /*13080*/  FSEL R8, R185, -INF , !P0 ;  /* 0xff800000b9087808 */ /* 0x000fe20004000000 */
[----:B------:R-:W-:Y:S01]  /*13090*/  IMAD.IADD R4, R4, 0x1, R0 ;  /* 0x0000000104047824 */ /* 0x000fe200078e0200 */
[----:B------:R-:W-:Y:S04]  /*130a0*/  PLOP3.LUT P0, PT, PT, PT, UP0, 0x80, 0x0 ;  /* 0x000000000000781c */ /* 0x000fe80003f0f008 */
[----:B------:R-:W-:Y:S04]  /*130b0*/  ISETP.GT.AND P0, PT, R9, 0x9, P0 ;  /* 0x000000090900780c */ /* 0x000fe80000704270 */
[----:B------:R-:W-:Y:S04]  /*130c0*/  ISETP.LT.OR P0, PT, R11, 0xa, P0 ;  /* 0x0000000a0b00780c */ /* 0x000fe80000701670 */
[----:B------:R-:W-:Y:S02]  /*130d0*/  FSEL R6, R186, -INF , !P0 ;  /* 0xff800000ba067808 */ /* 0x000fe40004000000 */
        /* <DEDUP_REMOVED lines=16> */
[----:B------:R-:W-:Y:S11]  /*131e0*/  PLOP3.LUT P0, PT, PT, PT, UP2, 0x40, 0x0 ;  /* 0x000000000000781c */ /* 0x000ff60003f0e828 */
[----:B------:R-:W-:Y:S02]  /*131f0*/  @!UPT UIADD3 URZ, URZ, URZ, URZ ;  /* 0x0000003f3f3ff290 */ /* 0x000fe4000fffe03f */
        /* <DEDUP_REMOVED lines=15> */
.L_x_474:
[----:B------:R-:W-:Y:S04]  /*132f0*/  MOV R0, c[0x0][0x32c] ;  /* 0x0000cb0000007a02 */ /* 0x000fe80000000f00 */
[----:B------:R-:W-:Y:S11]  /*13300*/  ISETP.NE.AND P0, PT, R0, 0x1, PT ;  /* 0x000000010000780c */ /* 0x000ff60003f05270 */
[----:B------:R-:W-:Y:S02]  /*13310*/  @!UPT UIADD3 URZ, URZ, URZ, URZ ;  /* 0x0000003f3f3ff290 */ /* 0x000fe4000fffe03f */
[----:B------:R-:W-:Y:S05]  /*13320*/  @P0 IMAD.HI.U32 R0, R12, c[0x0][0x330], RZ ;  /* 0x0000cc000c000a27 */ /* 0x000fea00078e00ff */
[----:B------:R-:W-:Y:S02]  /*13330*/  @P0 SHF.R.U32.HI R12, RZ, c[0x0][0x334], R0 ;  /* 0x0000cd00ff0c0a19 */ /* 0x000fe40000011600 */
.L_x_475:
[----:B------:R-:W-:Y:S05]  /*13340*/  BSYNC B0 ;  /* 0x0000000000007941 */ /* 0x000fea0003800000 */
.L_x_473:
[----:B------:R-:W-:Y:S04]  /*13350*/  IMAD R5, R12, c[0x0][0x32c], -R5 ;  /* 0x0000cb000c057a24 */ /* 0x000fe800078e0a05 */
[----:B------:R-:W-:Y:S05]  /*13360*/  IMAD.IADD R5, R5, 0x1, -R222 ;  /* 0x0000000105057824 */ /* 0x000fea00078e0ade */
[----:B------:R-:W-:Y:S02]  /*13370*/  IADD3 R0, R5, c[0x0][0x32c], RZ ;  /* 0x0000cb0005007a10 */ /* 0x000fe40007ffe0ff */
[----:B------:R-:W-:Y:S02]  /*13380*/  IMNMX R4, R4, R5, !PT ;  /* 0x0000000504047217 */ /* 0x000fe40007800200 */
[----:B------:R-:W-:Y:S02]  /*13390*/  IMNMX R7, R7, R0, PT ;  /* 0x0000000007077217 */ /* 0x000fe40003800200 */
.L_x_472:
[----:B------:R-:W-:Y:S01]  /*133a0*/  PLOP3.LUT P0, PT, PT, PT, UP0, 0x80, 0x0 ;  /* 0x000000000000781c */ /* 0x000fe20003f0f008 */
[----:B------:R-:W-:Y:S01]  /*133b0*/  LDSM.16.MT88.4 R156, [R206+0x8080] ;  /* 0x00808000ce9c783b */ /* 0x000fe20000004200 */
[----:B------:R-:W-:Y:S02]  /*133c0*/  FMNMX.FTZ R5, R10, R3, !PT ;  /* 0x000000030a057209 */ /* 0x000fe40007810000 */
[----:B------:R-:W-:Y:S02]  /*133d0*/  ISETP.GT.AND P0, PT, R4, RZ, P0 ;  /* 0x000000ff0400720c */ /* 0x000fe40000704270 */
[----:B------:R-:W-:Y:S02]  /*133e0*/  FMNMX.FTZ R5, R182, R5, !PT ;  /* 0x00000005b6057209 */ /* 0x000fe40007810000 */
[C---:B------:R-:W-:Y:S01]  /*133f0*/  ISETP.LT.OR P0, PT, R7.reuse, 0x1, P0 ;  /* 0x000000010700780c */ /* 0x040fe20000701670 */
[----:B------:R-:W-:Y:S01]  /*13400*/  LDSM.16.MT88.4 R172, [R204+0x9880] ;  /* 0x00988000ccac783b */ /* 0x000fe20000004200 */
[----:B------:R-:W-:Y:S02]  /*13410*/  FMNMX.FTZ R5, R8, R5, !PT ;  /* 0x0000000508057209 */ /* 0x000fe40007810000 */
[----:B------:R-:W-:Y:S02]  /*13420*/  FSEL R13, R180, -INF , !P0 ;  /* 0xff800000b40d7808 */ /* 0x000fe40004000000 */
[----:B------:R-:W-:Y:S02]  /*13430*/  PLOP3.LUT P0, PT, PT, PT, UP0, 0x80, 0x0 ;  /* 0x000000000000781c */ /* 0x000fe40003f0f008 */
[----:B------:R-:W-:Y:S01]  /*13440*/  FMNMX.FTZ R5, R6, R5, !PT ;  /* 0x0000000506057209 */ /* 0x000fe20007810000 */
[----:B------:R-:W-:Y:S01]  /*13450*/  LDSM.16.MT88.4 R176, [R211+0xa880] ;  /* 0x00a88000d3b0783b */ /* 0x000fe20000004200 */
[----:B------:R-:W-:Y:S02]  /*13460*/  ISETP.GT.AND P0, PT, R4, 0x1, P0 ;  /* 0x000000010400780c */ /* 0x000fe40000704270 */
[----:B------:R-:W-:Y:S02]  /*13470*/  FMNMX.FTZ R5, R168, R5, !PT ;  /* 0x00000005a8057209 */ /* 0x000fe40007810000 */
[----:B------:R-:W-:Y:S02]  /*13480*/  ISETP.LT.OR P0, PT, R7, 0x2, P0 ;  /* 0x000000020700780c */ /* 0x000fe40000701670 */
[----:B------:R-:W-:Y:S01]  /*13490*/  FMNMX.FTZ R5, R166, R5, !PT ;  /* 0x00000005a6057209 */ /* 0x000fe20007810000 */
[----:B------:R-:W-:Y:S01]  /*134a0*/  LDSM.16.MT88.4 R192, [R206+0xb880] ;  /* 0x00b88000cec0783b */ /* 0x000fe20000004200 */
[----:B------:R-:W-:Y:S02]  /*134b0*/  FSEL R181, R181, -INF , !P0 ;  /* 0xff800000b5b57808 */ /* 0x000fe40004000000 */
[----:B------:R-:W-:Y:S02]  /*134c0*/  PLOP3.LUT P0, PT, PT, PT, UP0, 0x80, 0x0 ;  /* 0x000000000000781c */ /* 0x000fe40003f0f008 */
[----:B------:R-:W-:Y:S02]  /*134d0*/  FMNMX.FTZ R5, R164, R5, !PT ;  /* 0x00000005a4057209 */ /* 0x000fe40007810000 */
[----:B------:R-:W-:Y:S02]  /*134e0*/  ISETP.GT.AND P0, PT, R4, 0x8, P0 ;  /* 0x000000080400780c */ /* 0x000fe40000704270 */
[----:B------:R-:W-:Y:S02]  /*134f0*/  FMNMX.FTZ R0, R162, R5, !PT ;  /* 0x00000005a2007209 */ /* 0x000fe40007810000 */
[----:B------:R-:W-:Y:S02]  /*13500*/  ISETP.LT.OR P0, PT, R7, 0x9, P0 ;  /* 0x000000090700780c */ /* 0x000fe40000701670 */
[----:B------:R-:W-:Y:S01]  /*13510*/  FMNMX.FTZ R12, R13, R2, !PT ;  /* 0x000000020d0c7209 */ /* 0x000fe20007810000 */
[----:B------:R-:W1:Y:S01]  /*13520*/  SHFL.BFLY PT, R5, R0, 0x2, 0x1f ;  /* 0x0c401f0000057f89 */ /* 0x000e6200000e0000 */
[----:B------:R-:W-:Y:S02]  /*13530*/  FSEL R11, R184, -INF , !P0 ;  /* 0xff800000b80b7808 */ /* 0x000fe40004000000 */
[----:B------:R-:W-:Y:S02]  /*13540*/  PLOP3.LUT P0, PT, PT, PT, UP0, 0x80, 0x0 ;  /* 0x000000000000781c */ /* 0x000fe40003f0f008 */
[----:B------:R-:W-:Y:S02]  /*13550*/  FMNMX.FTZ R12, R181, R12, !PT ;  /* 0x0000000cb50c7209 */ /* 0x000fe40007810000 */
[C---:B------:R-:W-:Y:S01]  /*13560*/  ISETP.GT.AND P0, PT, R4.reuse, 0x9, P0 ;  /* 0x000000090400780c */ /* 0x040fe20000704270 */
[----:B------:R-:W-:Y:S01]  /*13570*/  LDSM.16.MT88.4 R184, [R204+0xa880] ;  /* 0x00a88000ccb8783b */ /* 0x000fe20000004200 */
[----:B------:R-:W-:Y:S02]  /*13580*/  FMNMX.FTZ R12, R11, R12, !PT ;  /* 0x0000000c0b0c7209 */ /* 0x000fe40007810000 */
[----:B------:R-:W-:Y:S04]  /*13590*/  ISETP.LT.OR P0, PT, R7, 0xa, P0 ;  /* 0x0000000a0700780c */ /* 0x000fe80000701670 */
[----:B------:R-:W-:Y:S02]  /*135a0*/  FSEL R9, R183, -INF , !P0 ;  /* 0xff800000b7097808 */ /* 0x000fe40004000000 */
[----:B------:R-:W-:Y:S02]  /*135b0*/  PLOP3.LUT P0, PT, PT, PT, UP0, 0x80, 0x0 ;  /* 0x000000000000781c */ /* 0x000fe40003f0f008 */
[----:B------:R-:W-:Y:S02]  /*135c0*/  FMNMX.FTZ R14, R9, R12, !PT ;  /* 0x0000000c090e7209 */ /* 0x000fe40007810000 */
[C---:B------:R-:W-:Y:S04]  /*135d0*/  ISETP.GT.AND P0, PT, R4.reuse, 0x10, P0 ;  /* 0x000000100400780c */ /* 0x040fe80000704270 */
[----:B------:R-:W-:Y:S04]  /*135e0*/  ISETP.LT.OR P0, PT, R7, 0x11, P0 ;  /* 0x000000110700780c */ /* 0x000fe80000701670 */
[----:B------:R-:W-:Y:S02]  /*135f0*/  FSEL R165, R189, -INF , !P0 ;  /* 0xff800000bda57808 */ /* 0x000fe40004000000 */
[----:B------:R-:W-:Y:S02]  /*13600*/  PLOP3.LUT P0, PT, PT, PT, UP0, 0x80, 0x0 ;  /* 0x000000000000781c */ /* 0x000fe40003f0f008 */
[----:B------:R-:W-:Y:S02]  /*13610*/  FMNMX.FTZ R14, R165, R14, !PT ;  /* 0x0000000ea50e7209 */ /* 0x000fe40007810000 */
[----:B------:R-:W-:Y:S04]  /*13620*/  ISETP.GT.AND P0, PT, R4, 0x11, P0 ;  /* 0x000000110400780c */ /* 0x000fe80000704270 */
[C---:B------:R-:W-:Y:S04]  /*13630*/  ISETP.LT.OR P0, PT, R7.reuse, 0x12, P0 ;  /* 0x000000120700780c */ /* 0x040fe80000701670 */
[----:B------:R-:W-:Y:S02]  /*13640*/  FSEL R163, R188, -INF , !P0 ;  /* 0xff800000bca37808 */ /* 0x000fe40004000000 */
[----:B------:R-:W-:Y:S04]  /*13650*/  PLOP3.LUT P0, PT, PT, PT, UP0, 0x80, 0x0 ;  /* 0x000000000000781c */ /* 0x000fe80003f0f008 */
[----:B------:R-:W-:Y:S02]  /*13660*/  ISETP.GT.AND P0, PT, R4, 0x18, P0 ;  /* 0x000000180400780c */ /* 0x000fe40000704270 */
[----:B-1----:R-:W-:Y:S02]  /*13670*/  FMNMX.FTZ R12, R0, R5, !PT ;  /* 0x00000005000c7209 */ /* 0x002fe40007810000 */
[----:B------:R-:W-:Y:S02]  /*13680*/  ISETP.LT.OR P0, PT, R7, 0x19, P0 ;  /* 0x000000190700780c */ /* 0x000fe40000701670 */
[----:B------:R-:W-:Y:S01]  /*13690*/  FMNMX.FTZ R0, R163, R14, !PT ;  /* 0x0000000ea3007209 */ /* 0x000fe20007810000 */
[----:B------:R-:W1:Y:S01]  /*136a0*/  SHFL.BFLY PT, R15, R12, 0x1, 0x1f ;  /* 0x0c201f000c0f7f89 */ /* 0x000e6200000e0000 */
[----:B------:R-:W-:Y:S02]  /*136b0*/  FSEL R161, R191, -INF , !P0 ;  /* 0xff800000bfa17808 */ /* 0x000fe40004000000 */
[----:B------:R-:W-:Y:S01]  /*136c0*/  PLOP3.LUT P0, PT, PT, PT, UP0, 0x80, 0x0 ;  /* 0x000000000000781c */ /* 0x000fe20003f0f008 */
[----:B------:R-:W-:Y:S01]  /*136d0*/  UISETP.GT.AND UP0, UPT, UR10, UR4, UPT ;  /* 0x000000040a00728c */ /* 0x000fe2000bf04270 */
[----:B------:R-:W-:Y:S01]  /*136e0*/  FMNMX.FTZ R0, R161, R0, !PT ;  /* 0x00000000a1007209 */ /* 0x000fe20007810000 */
[----:B------:R-:W-:Y:S01]  /*136f0*/  UIADD3 UR10, UR10, -0x1, URZ ;  /* 0xffffffff0a0a7890 */ /* 0x000fe2000fffe03f */
[----:B------:R-:W-:Y:S04]  /*13700*/  ISETP.GT.AND P0, PT, R4, 0x19, P0 ;  /* 0x000000190400780c */ /* 0x000fe80000704270 */
[----:B------:R-:W-:Y:S04]  /*13710*/  ISETP.LT.OR P0, PT, R7, 0x1a, P0 ;  /* 0x0000001a0700780c */ /* 0x000fe80000701670 */
[----:B------:R-:W-:Y:S02]  /*13720*/  FSEL R149, R190, -INF , !P0 ;  /* 0xff800000be957808 */ /* 0x000fe40004000000 */
[----:B------:R-:W-:Y:S02]  /*13730*/  LDSM.16.MT88.4 R188, [R211+0xb880] ;  /* 0x00b88000d3bc783b */ /* 0x000fe40000004200 */
[----:B------:R-:W-:Y:S02]  /*13740*/  FMNMX.FTZ R4, R149, R0, !PT ;  /* 0x0000000095047209 */ /* 0x000fe40007810000 */
[----:B-1----:R-:W-:Y:S04]  /*13750*/  FMNMX.FTZ R0, R12, R15, !PT ;  /* 0x0000000f0c007209 */ /* 0x002fe80007810000 */
[----:B------:R-:W1:Y:S01]  /*13760*/  SHFL.BFLY PT, R7, R4, 0x2, 0x1f ;  /* 0x0c401f0004077f89 */ /* 0x000e6200000e0000 */
[C---:B------:R-:W-:Y:S01]  /*13770*/  FSETP.NEU.FTZ.AND P0, PT, R0.reuse, -INF , PT ;  /* 0xff8000000000780b */ /* 0x040fe20003f1d000 */
[----:B------:R-:W-:Y:S05]  /*13780*/  FMUL.FTZ R167, R0, c[0x0][0x2d0] ;  /* 0x0000b40000a77a20 */ /* 0x000fea0000410000 */
[----:B------:R-:W-:Y:S05]  /*13790*/  FSEL R167, R167, RZ, P0 ;  /* 0x000000ffa7a77208 */ /* 0x000fea0000000000 */
[--C-:B------:R-:W-:Y:S02]  /*137a0*/  FFMA.FTZ R151, R182, c[0x0][0x2d0], -R167.reuse ;  /* 0x0000b400b6977a23 */ /* 0x100fe400000108a7 */
[--C-:B------:R-:W-:Y:S02]  /*137b0*/  FFMA.FTZ R236, R10, c[0x0][0x2d0], -R167.reuse ;  /* 0x0000b4000aec7a23 */ /* 0x100fe400000108a7 */
[--C-:B------:R-:W-:Y:S02]  /*137c0*/  FFMA.FTZ R150, R8, c[0x0][0x2d0], -R167.reuse ;  /* 0x0000b40008967a23 */ /* 0x100fe400000108a7 */
[--C-:B------:R-:W-:Y:S01]  /*137d0*/  FFMA.FTZ R237, R6, c[0x0][0x2d0], -R167.reuse ;  /* 0x0000b40006ed7a23 */ /* 0x100fe200000108a7 */
[----:B------:R-:W-:Y:S01]  /*137e0*/  MUFU.EX2 R151, R151 ;  /* 0x0000009700977308 */ /* 0x000fe20000000800 */
[--C-:B------:R-:W-:Y:S01]  /*137f0*/  FFMA.FTZ R242, R168, c[0x0][0x2d0], -R167.reuse ;  /* 0x0000b400a8f27a23 */ /* 0x100fe200000108a7 */
[----:B-1----:R-:W-:Y:S01]  /*13800*/  FMNMX.FTZ R5, R4, R7, !PT ;  /* 0x0000000704057209 */ /* 0x002fe20007810000 */
[----:B------:R-:W-:Y:S01]  /*13810*/  LDSM.16.MT88.4 R168, [R206+0x9880] ;  /* 0x00988000cea8783b */ /* 0x000fe20000004200 */
[----:B------:R-:W-:Y:S01]  /*13820*/  FSEL R4, R0, RZ, P0 ;  /* 0x000000ff00047208 */ /* 0x000fe20000000000 */
[--C-:B------:R-:W-:Y:S02]  /*13830*/  FFMA.FTZ R243, R166, c[0x0][0x2d0], -R167.reuse ;  /* 0x0000b400a6f37a23 */ /* 0x100fe400000108a7 */
[----:B------:R-:W-:Y:S02]  /*13840*/  FFMA.FTZ R244, R164, c[0x0][0x2d0], -R167 ;  /* 0x0000b400a4f47a23 */ /* 0x000fe400000108a7 */
[----:B------:R-:W-:Y:S01]  /*13850*/  FADD.FTZ R3, -R4, R3 ;  /* 0x0000000304037221 */ /* 0x000fe20000010100 */
[----:B------:R-:W1:Y:S01]  /*13860*/  MUFU.EX2 R236, R236 ;  /* 0x000000ec00ec7308 */ /* 0x000e620000000800 */
[----:B------:R-:W2:Y:S01]  /*13870*/  SHFL.BFLY PT, R148, R5, 0x1, 0x1f ;  /* 0x0c201f0005947f89 */ /* 0x000ea200000e0000 */
[----:B------:R-:W-:Y:S02]  /*13880*/  FFMA.FTZ R167, R162, c[0x0][0x2d0], -R167 ;  /* 0x0000b400a2a77a23 */ /* 0x000fe400000108a7 */
[----:B------:R-:W-:Y:S06]  /*13890*/  FMUL.FTZ R6, R3, c[0x0][0x2d0] ;  /* 0x0000b40003067a20 */ /* 0x000fec0000410000 */
[----:B------:R-:W3:Y:S10]  /*138a0*/  MUFU.EX2 R3, R6 ;  /* 0x0000000600037308 */ /* 0x000ef40000000800 */
[----:B------:R-:W-:Y:S01]  /*138b0*/  MUFU.EX2 R150, R150 ;  /* 0x0000009600967308 */ /* 0x000fe20000000800 */
[----:B-1----:R-:W-:Y:S02]  /*138c0*/  F2FP.PACK_AB R152, R151, R236 ;  /* 0x000000ec9798723e */ /* 0x002fe400000000ff */
[----:B--2---:R-:W-:Y:S04]  /*138d0*/  FMNMX.FTZ R148, R148, R5, !PT ;  /* 0x0000000594947209 */ /* 0x004fe80007810000 */
[C---:B------:R-:W-:Y:S01]  /*138e0*/  FSETP.NEU.FTZ.AND P0, PT, R148.reuse, -INF , PT ;  /* 0xff8000009400780b */ /* 0x040fe20003f1d000 */
[C---:B------:R-:W-:Y:S02]  /*138f0*/  FMUL.FTZ R160, R148.reuse, c[0x0][0x2d0] ;  /* 0x0000b40094a07a20 */ /* 0x040fe40000410000 */
[----:B------:R-:W1:Y:S01]  /*13900*/  MUFU.EX2 R237, R237 ;  /* 0x000000ed00ed7308 */ /* 0x000e620000000800 */
[----:B------:R-:W-:Y:S01]  /*13910*/  FSEL R5, R148, RZ, P0 ;  /* 0x000000ff94057208 */ /* 0x000fe20000000000 */
[C---:B---3--:R-:W-:Y:S01]  /*13920*/  FMUL.FTZ R4, R3.reuse, R144 ;  /* 0x0000009003047220 */ /* 0x048fe20000410000 */
[----:B------:R-:W-:Y:S01]  /*13930*/  FSEL R160, R160, RZ, P0 ;  /* 0x000000ffa0a07208 */ /* 0x000fe20000000000 */
[----:B------:R-:W-:Y:S01]  /*13940*/  FMUL.FTZ R8, R3, R140 ;  /* 0x0000008c03087220 */ /* 0x000fe20000410000 */
[----:B------:R-:W-:Y:S01]  /*13950*/  PLOP3.LUT P0, PT, PT, PT, UP0, 0x80, 0x0 ;  /* 0x000000000000781c */ /* 0x000fe20003f0f008 */
[----:B------:R-:W-:Y:S02]  /*13960*/  FADD.FTZ R5, -R5, R2 ;  /* 0x0000000205057221 */ /* 0x000fe40000010100 */
[--C-:B------:R-:W-:Y:S02]  /*13970*/  FFMA.FTZ R241, R13, c[0x0][0x2d0], -R160.reuse ;  /* 0x0000b4000df17a23 */ /* 0x100fe400000108a0 */
[----:B------:R2:W-:Y:S01]  /*13980*/  MUFU.EX2 R245, R167 ;  /* 0x000000a700f57308 */ /* 0x0005e20000000800 */
[----:B------:R-:W3:Y:S01]  /*13990*/  LDSM.16.MT88.4 R12, [R211+0x8080] ;  /* 0x00808000d30c783b */ /* 0x000ee20000004200 */
[--C-:B------:R-:W-:Y:S02]  /*139a0*/  FFMA.FTZ R240, R181, c[0x0][0x2d0], -R160.reuse ;  /* 0x0000b400b5f07a23 */ /* 0x100fe400000108a0 */
[--C-:B------:R-:W-:Y:S02]  /*139b0*/  FFMA.FTZ R239, R11, c[0x0][0x2d0], -R160.reuse ;  /* 0x0000b4000bef7a23 */ /* 0x100fe400000108a0 */
[--C-:B------:R-:W-:Y:S02]  /*139c0*/  FFMA.FTZ R238, R9, c[0x0][0x2d0], -R160.reuse ;  /* 0x0000b40009ee7a23 */ /* 0x100fe400000108a0 */
[----:B------:R-:W-:Y:S01]  /*139d0*/  FMUL.FTZ R2, R5, c[0x0][0x2d0] ;  /* 0x0000b40005027a20 */ /* 0x000fe20000410000 */
[----:B------:R-:W-:Y:S01]  /*139e0*/  LDSM.16.MT88.4 R180, [R206+0xa880] ;  /* 0x00a88000ceb4783b */ /* 0x000fe20000004200 */
[----:B------:R-:W-:Y:S01]  /*139f0*/  MUFU.EX2 R241, R241 ;  /* 0x000000f100f17308 */ /* 0x000fe20000000800 */
[C---:B------:R-:W-:Y:S02]  /*13a00*/  FMUL.FTZ R5, R3.reuse, R145 ;  /* 0x0000009103057220 */ /* 0x040fe40000410000 */
[----:B------:R-:W-:Y:S01]  /*13a10*/  FMUL.FTZ R9, R3, R141 ;  /* 0x0000008d03097220 */ /* 0x000fe20000410000 */
[----:B-1----:R-:W-:Y:S01]  /*13a20*/  F2FP.PACK_AB R154, R237, R150 ;  /* 0x00000096ed9a723e */ /* 0x002fe200000000ff */
[C---:B------:R-:W-:Y:S02]  /*13a30*/  FMUL.FTZ R16, R3.reuse, R132 ;  /* 0x0000008403107220 */ /* 0x040fe40000410000 */
[----:B------:R-:W-:Y:S02]  /*13a40*/  FMUL.FTZ R17, R3, R133 ;  /* 0x0000008503117220 */ /* 0x000fe40000410000 */
[--C-:B------:R-:W-:Y:S01]  /*13a50*/  FFMA.FTZ R246, R165, c[0x0][0x2d0], -R160.reuse ;  /* 0x0000b400a5f67a23 */ /* 0x100fe200000108a0 */
[----:B------:R-:W1:Y:S01]  /*13a60*/  MUFU.EX2 R2, R2 ;  /* 0x0000000200027308 */ /* 0x000e620000000800 */
[--C-:B------:R-:W-:Y:S02]  /*13a70*/  FFMA.FTZ R247, R163, c[0x0][0x2d0], -R160.reuse ;  /* 0x0000b400a3f77a23 */ /* 0x100fe400000108a0 */
[--C-:B------:R-:W-:Y:S01]  /*13a80*/  FFMA.FTZ R248, R161, c[0x0][0x2d0], -R160.reuse ;  /* 0x0000b400a1f87a23 */ /* 0x100fe200000108a0 */
[----:B--2---:R-:W-:Y:S01]  /*13a90*/  LDSM.16.MT88.4 R164, [R204+0x8880] ;  /* 0x00888000cca4783b */ /* 0x004fe20000004200 */
[----:B------:R-:W-:Y:S02]  /*13aa0*/  FFMA.FTZ R160, R149, c[0x0][0x2d0], -R160 ;  /* 0x0000b40095a07a23 */ /* 0x000fe400000108a0 */
[C---:B------:R-:W-:Y:S02]  /*13ab0*/  FMUL.FTZ R28, R3.reuse, R28 ;  /* 0x0000001c031c7220 */ /* 0x040fe40000410000 */
[C---:B------:R-:W-:Y:S01]  /*13ac0*/  FMUL.FTZ R29, R3.reuse, R29 ;  /* 0x0000001d031d7220 */ /* 0x040fe20000410000 */
[----:B------:R-:W2:Y:S01]  /*13ad0*/  MUFU.EX2 R240, R240 ;  /* 0x000000f000f07308 */ /* 0x000ea20000000800 */
        /* <DEDUP_REMOVED lines=8> */
[C---:B-1----:R-:W-:Y:S02]  /*13b60*/  FMUL.FTZ R6, R2.reuse, R146 ;  /* 0x0000009202067220 */ /* 0x042fe40000410000 */
[C---:B------:R-:W-:Y:S02]  /*13b70*/  FMUL.FTZ R7, R2.reuse, R147 ;  /* 0x0000009302077220 */ /* 0x040fe40000410000 */
[----:B------:R-:W1:Y:S01]  /*13b80*/  LDSM.16.MT88.4 R144, [R205+0x8080] ;  /* 0x00808000cd90783b */ /* 0x000e620000004200 */
[----:B------:R-:W4:Y:S01]  /*13b90*/  MUFU.EX2 R238, R238 ;  /* 0x000000ee00ee7308 */ /* 0x000f220000000800 */
[C---:B------:R-:W-:Y:S02]  /*13ba0*/  FMUL.FTZ R10, R2.reuse, R142 ;  /* 0x0000008e020a7220 */ /* 0x040fe40000410000 */
[----:B------:R-:W-:Y:S01]  /*13bb0*/  FMUL.FTZ R11, R2, R143 ;  /* 0x0000008f020b7220 */ /* 0x000fe20000410000 */
[----:B--2---:R-:W-:Y:S01]  /*13bc0*/  F2FP.PACK_AB R153, R240, R241 ;  /* 0x000000f1f099723e */ /* 0x004fe200000000ff */
[C---:B------:R-:W-:Y:S02]  /*13bd0*/  FMUL.FTZ R18, R2.reuse, R134 ;  /* 0x0000008602127220 */ /* 0x040fe40000410000 */
[C---:B------:R-:W-:Y:S01]  /*13be0*/  FMUL.FTZ R19, R2.reuse, R135 ;  /* 0x0000008702137220 */ /* 0x040fe20000410000 */
[----:B------:R-:W-:Y:S01]  /*13bf0*/  LDSM.16.MT88.4 R140, [R206+0x9080] ;  /* 0x00908000ce8c783b */ /* 0x000fe20000004200 */
[C---:B------:R-:W-:Y:S01]  /*13c00*/  FMUL.FTZ R30, R2.reuse, R30 ;  /* 0x0000001e021e7220 */ /* 0x040fe20000410000 */
[----:B------:R2:W-:Y:S01]  /*13c10*/  MUFU.EX2 R149, R160 ;  /* 0x000000a000957308 */ /* 0x0005e20000000800 */
[C---:B------:R-:W-:Y:S02]  /*13c20*/  FMUL.FTZ R31, R2.reuse, R31 ;  /* 0x0000001f021f7220 */ /* 0x040fe40000410000 */
[C---:B------:R-:W-:Y:S02]  /*13c30*/  FMUL.FTZ R34, R2.reuse, R34 ;  /* 0x0000002202227220 */ /* 0x040fe40000410000 */
[C---:B------:R-:W-:Y:S01]  /*13c40*/  FMUL.FTZ R35, R2.reuse, R35 ;  /* 0x0000002302237220 */ /* 0x040fe20000410000 */
[----:B------:R-:W-:Y:S01]  /*13c50*/  LDSM.16.MT88.4 R132, [R211+0x9080] ;  /* 0x00908000d384783b */ /* 0x000fe20000004200 */
[C---:B------:R-:W-:Y:S02]  /*13c60*/  FMUL.FTZ R38, R2.reuse, R38 ;  /* 0x0000002602267220 */ /* 0x040fe40000410000 */
[C---:B------:R-:W-:Y:S01]  /*13c70*/  FMUL.FTZ R39, R2.reuse, R39 ;  /* 0x0000002702277220 */ /* 0x040fe20000410000 */
[----:B------:R-:W-:Y:S01]  /*13c80*/  MUFU.EX2 R242, R242 ;  /* 0x000000f200f27308 */ /* 0x000fe20000000800 */
[C---:B------:R-:W-:Y:S02]  /*13c90*/  FMUL.FTZ R42, R2.reuse, R42 ;  /* 0x0000002a022a7220 */ /* 0x040fe40000410000 */
[----:B------:R-:W-:Y:S01]  /*13ca0*/  FMUL.FTZ R43, R2, R43 ;  /* 0x0000002b022b7220 */ /* 0x000fe20000410000 */
[----:B----4-:R-:W-:Y:S01]  /*13cb0*/  F2FP.PACK_AB R155, R238, R239 ;  /* 0x000000efee9b723e */ /* 0x010fe200000000ff */
[C---:B------:R-:W-:Y:S02]  /*13cc0*/  FMUL.FTZ R45, R3.reuse, R45 ;  /* 0x0000002d032d7220 */ /* 0x040fe40000410000 */
[C---:B------:R-:W-:Y:S02]  /*13cd0*/  FMUL.FTZ R46, R2.reuse, R46 ;  /* 0x0000002e022e7220 */ /* 0x040fe40000410000 */
[C---:B------:R-:W-:Y:S01]  /*13ce0*/  FMUL.FTZ R47, R2.reuse, R47 ;  /* 0x0000002f022f7220 */ /* 0x040fe20000410000 */
[----:B------:R-:W4:Y:S01]  /*13cf0*/  MUFU.EX2 R243, R243 ;  /* 0x000000f300f37308 */ /* 0x000f220000000800 */
[C---:B---3--:R-:W-:Y:S01]  /*13d00*/  HMMA.16816.F32 R4, R152.reuse, R12, R4 ;  /* 0x0000000c9804723c */ /* 0x048fe20000001804 */
[----:B--2---:R-:W-:Y:S04]  /*13d10*/  LDSM.16.MT88.4 R160, [R205+0x8880] ;  /* 0x00888000cda0783b */ /* 0x004fe80000004200 */
[C---:B------:R-:W-:Y:S02]  /*13d20*/  FMUL.FTZ R48, R3.reuse, R48 ;  /* 0x0000003003307220 */ /* 0x040fe40000410000 */
[C---:B------:R-:W-:Y:S01]  /*13d30*/  FMUL.FTZ R12, R3.reuse, R136 ;  /* 0x00000088030c7220 */ /* 0x040fe20000410000 */
[C---:B------:R-:W-:Y:S01]  /*13d40*/  HMMA.16816.F32 R8, R152.reuse, R14, R8 ;  /* 0x0000000e9808723c */ /* 0x040fe20000001808 */
[----:B------:R-:W2:Y:S03]  /*13d50*/  MUFU.EX2 R244, R244 ;  /* 0x000000f400f47308 */ /* 0x000ea60000000800 */
[C---:B------:R-:W-:Y:S02]  /*13d60*/  FMUL.FTZ R13, R3.reuse, R137 ;  /* 0x00000089030d7220 */ /* 0x040fe40000410000 */
[C---:B------:R-:W-:Y:S02]  /*13d70*/  FMUL.FTZ R20, R3.reuse, R20 ;  /* 0x0000001403147220 */ /* 0x040fe40000410000 */
[C---:B------:R-:W-:Y:S03]  /*13d80*/  FMUL.FTZ R14, R2.reuse, R138 ;  /* 0x0000008a020e7220 */ /* 0x040fe60000410000 */
[----:B------:R-:W-:Y:S01]  /*13d90*/  MUFU.EX2 R246, R246 ;  /* 0x000000f600f67308 */ /* 0x000fe20000000800 */
[C---:B------:R-:W-:Y:S02]  /*13da0*/  FMUL.FTZ R15, R2.reuse, R139 ;  /* 0x0000008b020f7220 */ /* 0x040fe40000410000 */
[----:B------:R-:W3:Y:S01]  /*13db0*/  LDSM.16.MT88.4 R136, [R204+0x8080] ;  /* 0x00808000cc88783b */ /* 0x000ee20000004200 */
[C---:B------:R-:W-:Y:S02]  /*13dc0*/  FMUL.FTZ R49, R3.reuse, R49 ;  /* 0x0000003103317220 */ /* 0x040fe40000410000 */
[C---:B------:R-:W-:Y:S02]  /*13dd0*/  FMUL.FTZ R50, R2.reuse, R50 ;  /* 0x0000003202327220 */ /* 0x040fe40000410000 */
[C---:B------:R-:W-:Y:S02]  /*13de0*/  HMMA.16816.F32 R12, R152.reuse, R156, R12 ;  /* 0x0000009c980c723c */ /* 0x040fe4000000180c */
[----:B------:R-:W5:Y:S01]  /*13df0*/  MUFU.EX2 R247, R247 ;  /* 0x000000f700f77308 */ /* 0x000f620000000800 */
[C---:B------:R-:W-:Y:S02]  /*13e00*/  FMUL.FTZ R51, R2.reuse, R51 ;  /* 0x0000003302337220 */ /* 0x040fe40000410000 */
[C---:B------:R-:W-:Y:S02]  /*13e10*/  FMUL.FTZ R52, R3.reuse, R52 ;  /* 0x0000003403347220 */ /* 0x040fe40000410000 */
[C---:B------:R-:W-:Y:S01]  /*13e20*/  FMUL.FTZ R53, R3.reuse, R53 ;  /* 0x0000003503357220 */ /* 0x040fe20000410000 */
[C---:B------:R-:W-:Y:S01]  /*13e30*/  HMMA.16816.F32 R16, R152.reuse, R158, R16 ;  /* 0x0000009e9810723c */ /* 0x040fe20000001810 */
[----:B------:R-:W-:Y:S03]  /*13e40*/  LDSM.16.MT88.4 R156, [R206+0x8880] ;  /* 0x00888000ce9c783b */ /* 0x000fe60000004200 */
[C---:B------:R-:W-:Y:S01]  /*13e50*/  FMUL.FTZ R21, R3.reuse, R21 ;  /* 0x0000001503157220 */ /* 0x040fe20000410000 */
[----:B------:R-:W2:Y:S01]  /*13e60*/  MUFU.EX2 R248, R248 ;  /* 0x000000f800f87308 */ /* 0x000ea20000000800 */
[C---:B------:R-:W-:Y:S02]  /*13e70*/  FMUL.FTZ R22, R2.reuse, R22 ;  /* 0x0000001602167220 */ /* 0x040fe40000410000 */
[C---:B------:R-:W-:Y:S04]  /*13e80*/  FMUL.FTZ R23, R2.reuse, R23 ;  /* 0x0000001702177220 */ /* 0x040fe80000410000 */
[C---:B------:R-:W-:Y:S02]  /*13e90*/  FMUL.FTZ R54, R2.reuse, R54 ;  /* 0x0000003602367220 */ /* 0x040fe40000410000 */
[C---:B------:R-:W-:Y:S01]  /*13ea0*/  FMUL.FTZ R55, R2.reuse, R55 ;  /* 0x0000003702377220 */ /* 0x040fe20000410000 */
[C---:B-1----:R-:W-:Y:S03]  /*13eb0*/  HMMA.16816.F32 R20, R152.reuse, R144, R20 ;  /* 0x000000909814723c */ /* 0x042fe60000001814 */
[C---:B------:R-:W-:Y:S02]  /*13ec0*/  FMUL.FTZ R24, R3.reuse, R24 ;  /* 0x0000001803187220 */ /* 0x040fe40000410000 */
[C---:B------:R-:W-:Y:S02]  /*13ed0*/  FMUL.FTZ R25, R3.reuse, R25 ;  /* 0x0000001903197220 */ /* 0x040fe40000410000 */
[C---:B------:R-:W-:Y:S02]  /*13ee0*/  FMUL.FTZ R26, R2.reuse, R26 ;  /* 0x0000001a021a7220 */ /* 0x040fe40000410000 */
[C---:B------:R-:W-:Y:S03]  /*13ef0*/  FMUL.FTZ R27, R2.reuse, R27 ;  /* 0x0000001b021b7220 */ /* 0x040fe60000410000 */
[C---:B------:R-:W-:Y:S02]  /*13f00*/  FMUL.FTZ R56, R3.reuse, R56 ;  /* 0x0000003803387220 */ /* 0x040fe40000410000 */
[C---:B------:R-:W-:Y:S02]  /*13f10*/  FMUL.FTZ R57, R3.reuse, R57 ;  /* 0x0000003903397220 */ /* 0x040fe40000410000 */
[C---:B------:R-:W-:Y:S03]  /*13f20*/  HMMA.16816.F32 R24, R152.reuse, R146, R24 ;  /* 0x000000929818723c */ /* 0x040fe60000001818 */
[C---:B------:R-:W-:Y:S02]  /*13f30*/  FMUL.FTZ R58, R2.reuse, R58 ;  /* 0x0000003a023a7220 */ /* 0x040fe40000410000 */
[C---:B------:R-:W-:Y:S02]  /*13f40*/  FMUL.FTZ R59, R2.reuse, R59 ;  /* 0x0000003b023b7220 */ /* 0x040fe40000410000 */
[C---:B------:R-:W-:Y:S01]  /*13f50*/  FMUL.FTZ R60, R3.reuse, R60 ;  /* 0x0000003c033c7220 */ /* 0x040fe20000410000 */
[C---:B---3--:R-:W-:Y:S04]  /*13f60*/  HMMA.16816.F32 R28, R152.reuse, R136, R28 ;  /* 0x00000088981c723c */ /* 0x048fe8000000181c */
[C---:B------:R-:W-:Y:S02]  /*13f70*/  FMUL.FTZ R61, R3.reuse, R61 ;  /* 0x0000003d033d7220 */ /* 0x040fe40000410000 */
[C---:B------:R-:W-:Y:S02]  /*13f80*/  FMUL.FTZ R62, R2.reuse, R62 ;  /* 0x0000003e023e7220 */ /* 0x040fe40000410000 */
[C---:B------:R-:W-:Y:S01]  /*13f90*/  HMMA.16816.F32 R32, R152.reuse, R138, R32 ;  /* 0x0000008a9820723c */ /* 0x040fe20000001820 */
[----:B------:R-:W1:Y:S03]  /*13fa0*/  LDSM.16.MT88.4 R136, [R205+0x9080] ;  /* 0x00908000cd88783b */ /* 0x000e660000004200 */
[C---:B------:R-:W-:Y:S02]  /*13fb0*/  FMUL.FTZ R63, R2.reuse, R63 ;  /* 0x0000003f023f7220 */ /* 0x040fe40000410000 */
[C---:B------:R-:W-:Y:S02]  /*13fc0*/  FMUL.FTZ R64, R3.reuse, R64 ;  /* 0x0000004003407220 */ /* 0x040fe40000410000 */
[C---:B------:R-:W-:Y:S04]  /*13fd0*/  HMMA.16816.F32 R36, R152.reuse, R132, R36 ;  /* 0x000000849824723c */ /* 0x040fe80000001824 */
[C---:B------:R-:W-:Y:S02]  /*13fe0*/  FMUL.FTZ R65, R3.reuse, R65 ;  /* 0x0000004103417220 */ /* 0x040fe40000410000 */
[C---:B------:R-:W-:Y:S02]  /*13ff0*/  FMUL.FTZ R66, R2.reuse, R66 ;  /* 0x0000004202427220 */ /* 0x040fe40000410000 */
[C---:B------:R-:W-:Y:S01]  /*14000*/  HMMA.16816.F32 R40, R152.reuse, R134, R40 ;  /* 0x000000869828723c */ /* 0x040fe20000001828 */
[----:B------:R-:W3:Y:S03]  /*14010*/  LDSM.16.MT88.4 R132, [R204+0x9080] ;  /* 0x00908000cc84783b */ /* 0x000ee60000004200 */
[C---:B------:R-:W-:Y:S02]  /*14020*/  FMUL.FTZ R67, R2.reuse, R67 ;  /* 0x0000004302437220 */ /* 0x040fe40000410000 */
[C---:B------:R-:W-:Y:S02]  /*14030*/  FMUL.FTZ R68, R3.reuse, R68 ;  /* 0x0000004403447220 */ /* 0x040fe40000410000 */
[C---:B------:R-:W-:Y:S04]  /*14040*/  HMMA.16816.F32 R44, R152.reuse, R140, R44 ;  /* 0x0000008c982c723c */ /* 0x040fe8000000182c */
[C---:B------:R-:W-:Y:S02]  /*14050*/  FMUL.FTZ R69, R3.reuse, R69 ;  /* 0x0000004503457220 */ /* 0x040fe40000410000 */
[C---:B------:R-:W-:Y:S02]  /*14060*/  FMUL.FTZ R70, R2.reuse, R70 ;  /* 0x0000004602467220 */ /* 0x040fe40000410000 */
[C---:B------:R-:W-:Y:S01]  /*14070*/  HMMA.16816.F32 R48, R152.reuse, R142, R48 ;  /* 0x0000008e9830723c */ /* 0x040fe20000001830 */
[----:B------:R-:W2:Y:S03]  /*14080*/  LDSM.16.MT88.4 R140, [R211+0xa080] ;  /* 0x00a08000d38c783b */ /* 0x000ea60000004200 */
[C---:B------:R-:W-:Y:S02]  /*14090*/  FMUL.FTZ R71, R2.reuse, R71 ;  /* 0x0000004702477220 */ /* 0x040fe40000410000 */
[C---:B------:R-:W-:Y:S02]  /*140a0*/  FMUL.FTZ R72, R3.reuse, R72 ;  /* 0x0000004803487220 */ /* 0x040fe40000410000 */
[C---:B------:R-:W-:Y:S01]  /*140b0*/  FMUL.FTZ R73, R3.reuse, R73 ;  /* 0x0000004903497220 */ /* 0x040fe20000410000 */
[C---:B-1----:R-:W-:Y:S03]  /*140c0*/  HMMA.16816.F32 R52, R152.reuse, R136, R52 ;  /* 0x000000889834723c */ /* 0x042fe60000001834 */
[C---:B------:R-:W-:Y:S02]  /*140d0*/  FMUL.FTZ R74, R2.reuse, R74 ;  /* 0x0000004a024a7220 */ /* 0x040fe40000410000 */
[C---:B------:R-:W-:Y:S02]  /*140e0*/  FMUL.FTZ R75, R2.reuse, R75 ;  /* 0x0000004b024b7220 */ /* 0x040fe40000410000 */
[C---:B------:R-:W-:Y:S01]  /*140f0*/  FMUL.FTZ R76, R3.reuse, R76 ;  /* 0x0000004c034c7220 */ /* 0x040fe20000410000 */
[C---:B------:R-:W-:Y:S01]  /*14100*/  HMMA.16816.F32 R56, R152.reuse, R138, R56 ;  /* 0x0000008a9838723c */ /* 0x040fe20000001838 */
[----:B------:R-:W1:Y:S03]  /*14110*/  LDSM.16.MT88.4 R136, [R206+0xa080] ;  /* 0x00a08000ce88783b */ /* 0x000e660000004200 */
[C---:B------:R-:W-:Y:S02]  /*14120*/  FMUL.FTZ R77, R3.reuse, R77 ;  /* 0x0000004d034d7220 */ /* 0x040fe40000410000 */
[C---:B------:R-:W-:Y:S02]  /*14130*/  FMUL.FTZ R78, R2.reuse, R78 ;  /* 0x0000004e024e7220 */ /* 0x040fe40000410000 */
[C---:B---3--:R-:W-:Y:S04]  /*14140*/  HMMA.16816.F32 R60, R152.reuse, R132, R60 ;  /* 0x00000084983c723c */ /* 0x048fe8000000183c */
[C---:B------:R-:W-:Y:S02]  /*14150*/  FMUL.FTZ R79, R2.reuse, R79 ;  /* 0x0000004f024f7220 */ /* 0x040fe40000410000 */
[C---:B------:R-:W-:Y:S02]  /*14160*/  FMUL.FTZ R80, R3.reuse, R80 ;  /* 0x0000005003507220 */ /* 0x040fe40000410000 */
[C---:B------:R-:W-:Y:S01]  /*14170*/  HMMA.16816.F32 R64, R152.reuse, R134, R64 ;  /* 0x000000869840723c */ /* 0x040fe20000001840 */
[----:B------:R-:W3:Y:S03]  /*14180*/  LDSM.16.MT88.4 R132, [R205+0xa080] ;  /* 0x00a08000cd84783b */ /* 0x000ee60000004200 */
[C---:B------:R-:W-:Y:S02]  /*14190*/  FMUL.FTZ R81, R3.reuse, R81 ;  /* 0x0000005103517220 */ /* 0x040fe40000410000 */
[C---:B------:R-:W-:Y:S02]  /*141a0*/  FMUL.FTZ R82, R2.reuse, R82 ;  /* 0x0000005202527220 */ /* 0x040fe40000410000 */
[C---:B--2---:R-:W-:Y:S04]  /*141b0*/  HMMA.16816.F32 R68, R152.reuse, R140, R68 ;  /* 0x0000008c9844723c */ /* 0x044fe80000001844 */
        /* <DEDUP_REMOVED lines=22> */
[C---:B------:R-:W-:Y:S03]  /*14320*/  FMUL.FTZ R97, R3.reuse, R97 ;  /* 0x0000006103617220 */ /* 0x040fe60000410000 */
[C---:B--2---:R-:W-:Y:S03]  /*14330*/  HMMA.16816.F32 R92, R152.reuse, R140, R92 ;  /* 0x0000008c985c723c */ /* 0x044fe6000000185c */
[C---:B------:R-:W-:Y:S02]  /*14340*/  FMUL.FTZ R98, R2.reuse, R98 ;  /* 0x0000006202627220 */ /* 0x040fe40000410000 */
[C---:B------:R-:W-:Y:S02]  /*14350*/  FMUL.FTZ R99, R2.reuse, R99 ;  /* 0x0000006302637220 */ /* 0x040fe40000410000 */
[C---:B------:R-:W-:Y:S02]  /*14360*/  FMUL.FTZ R100, R3.reuse, R100 ;  /* 0x0000006403647220 */ /* 0x040fe40000410000 */
[C---:B------:R-:W-:Y:S03]  /*14370*/  FMUL.FTZ R101, R3.reuse, R101 ;  /* 0x0000006503657220 */ /* 0x040fe60000410000 */
[C---:B------:R-:W-:Y:S01]  /*14380*/  HMMA.16816.F32 R96, R152.reuse, R142, R96 ;  /* 0x0000008e9860723c */ /* 0x040fe20000001860 */
[----:B------:R-:W2:Y:S02]  /*14390*/  LDSM.16.MT88.4 R140, [R205+0xb080] ;  /* 0x00b08000cd8c783b */ /* 0x000ea40000004200 */
[C---:B------:R-:W-:Y:S02]  /*143a0*/  FMUL.FTZ R102, R2.reuse, R102 ;  /* 0x0000006602667220 */ /* 0x040fe40000410000 */
[C---:B------:R-:W-:Y:S02]  /*143b0*/  FMUL.FTZ R103, R2.reuse, R103 ;  /* 0x0000006702677220 */ /* 0x040fe40000410000 */
[C---:B------:R-:W-:Y:S02]  /*143c0*/  FMUL.FTZ R104, R3.reuse, R104 ;  /* 0x0000006803687220 */ /* 0x040fe40000410000 */
[C---:B------:R-:W-:Y:S03]  /*143d0*/  FMUL.FTZ R105, R3.reuse, R105 ;  /* 0x0000006903697220 */ /* 0x040fe60000410000 */
[C---:B-1----:R-:W-:Y:S03]  /*143e0*/  HMMA.16816.F32 R100, R152.reuse, R136, R100 ;  /* 0x000000889864723c */ /* 0x042fe60000001864 */
[C---:B------:R-:W-:Y:S02]  /*143f0*/  FMUL.FTZ R106, R2.reuse, R106 ;  /* 0x0000006a026a7220 */ /* 0x040fe40000410000 */
[C---:B------:R-:W-:Y:S02]  /*14400*/  FMUL.FTZ R107, R2.reuse, R107 ;  /* 0x0000006b026b7220 */ /* 0x040fe40000410000 */
[C---:B------:R-:W-:Y:S02]  /*14410*/  FMUL.FTZ R108, R3.reuse, R108 ;  /* 0x0000006c036c7220 */ /* 0x040fe40000410000 */
[C---:B------:R-:W-:Y:S03]  /*14420*/  FMUL.FTZ R109, R3.reuse, R109 ;  /* 0x0000006d036d7220 */ /* 0x040fe60000410000 */
[C---:B------:R-:W-:Y:S01]  /*14430*/  HMMA.16816.F32 R104, R152.reuse, R138, R104 ;  /* 0x0000008a9868723c */ /* 0x040fe20000001868 */
[----:B------:R-:W1:Y:S02]  /*14440*/  LDSM.16.MT88.4 R136, [R204+0xb080] ;  /* 0x00b08000cc88783b */ /* 0x000e640000004200 */
[C---:B------:R-:W-:Y:S02]  /*14450*/  FMUL.FTZ R110, R2.reuse, R110 ;  /* 0x0000006e026e7220 */ /* 0x040fe40000410000 */
[C---:B------:R-:W-:Y:S02]  /*14460*/  FMUL.FTZ R111, R2.reuse, R111 ;  /* 0x0000006f026f7220 */ /* 0x040fe40000410000 */
[C---:B------:R-:W-:Y:S02]  /*14470*/  FMUL.FTZ R112, R3.reuse, R112 ;  /* 0x0000007003707220 */ /* 0x040fe40000410000 */
[C---:B------:R-:W-:Y:S03]  /*14480*/  FMUL.FTZ R113, R3.reuse, R113 ;  /* 0x0000007103717220 */ /* 0x040fe60000410000 */
[C---:B---3--:R-:W-:Y:S03]  /*14490*/  HMMA.16816.F32 R108, R152.reuse, R132, R108 ;  /* 0x00000084986c723c */ /* 0x048fe6000000186c */
[C---:B------:R-:W-:Y:S02]  /*144a0*/  FMUL.FTZ R114, R2.reuse, R114 ;  /* 0x0000007202727220 */ /* 0x040fe40000410000 */
[C---:B------:R-:W-:Y:S02]  /*144b0*/  FMUL.FTZ R115, R2.reuse, R115 ;  /* 0x0000007302737220 */ /* 0x040fe40000410000 */
[C---:B------:R-:W-:Y:S02]  /*144c0*/  FMUL.FTZ R116, R3.reuse, R116 ;  /* 0x0000007403747220 */ /* 0x040fe40000410000 */
[C---:B------:R-:W-:Y:S03]  /*144d0*/  FMUL.FTZ R117, R3.reuse, R117 ;  /* 0x0000007503757220 */ /* 0x040fe60000410000 */
[C---:B------:R-:W-:Y:S01]  /*144e0*/  HMMA.16816.F32 R112, R152.reuse, R134, R112 ;  /* 0x000000869870723c */ /* 0x040fe20000001870 */
[----:B------:R-:W3:Y:S02]  /*144f0*/  LDSM.16.MT88.4 R132, [R211+0x8880] ;  /* 0x00888000d384783b */ /* 0x000ee40000004200 */
[C---:B------:R-:W-:Y:S02]  /*14500*/  FMUL.FTZ R118, R2.reuse, R118 ;  /* 0x0000007602767220 */ /* 0x040fe40000410000 */
        /* <DEDUP_REMOVED lines=8> */
[C---:B------:R-:W-:Y:S03]  /*14590*/  HMMA.16816.F32 R120, R152.reuse, R142, R120 ;  /* 0x0000008e9878723c */ /* 0x040fe60000001878 */
[C---:B------:R-:W-:Y:S02]  /*145a0*/  FMUL.FTZ R126, R2.reuse, R126 ;  /* 0x0000007e027e7220 */ /* 0x040fe40000410000 */
[C---:B------:R-:W-:Y:S02]  /*145b0*/  FMUL.FTZ R127, R2.reuse, R127 ;  /* 0x0000007f027f7220 */ /* 0x040fe40000410000 */
[C---:B------:R-:W-:Y:S02]  /*145c0*/  FMUL.FTZ R128, R3.reuse, R128 ;  /* 0x0000008003807220 */ /* 0x040fe40000410000 */
[C---:B------:R-:W-:Y:S03]  /*145d0*/  FMUL.FTZ R129, R3.reuse, R129 ;  /* 0x0000008103817220 */ /* 0x040fe60000410000 */
[C---:B-1----:R-:W-:Y:S03]  /*145e0*/  HMMA.16816.F32 R124, R152.reuse, R136, R124 ;  /* 0x00000088987c723c */ /* 0x042fe6000000187c */
[C---:B------:R-:W-:Y:S02]  /*145f0*/  FMUL.FTZ R130, R2.reuse, R130 ;  /* 0x0000008202827220 */ /* 0x040fe40000410000 */
[C---:B------:R-:W-:Y:S02]  /*14600*/  FMUL.FTZ R131, R2.reuse, R131 ;  /* 0x0000008302837220 */ /* 0x040fe40000410000 */
[----:B------:R-:W-:Y:S02]  /*14610*/  FFMA.FTZ R236, R3, R224, R236 ;  /* 0x000000e003ec7223 */ /* 0x000fe400000100ec */
[----:B------:R-:W-:Y:S03]  /*14620*/  FFMA.FTZ R241, R2, R223, R241 ;  /* 0x000000df02f17223 */ /* 0x000fe600000100f1 */
[----:B------:R-:W-:Y:S03]  /*14630*/  HMMA.16816.F32 R128, R152, R138, R128 ;  /* 0x0000008a9880723c */ /* 0x000fe60000001880 */
[----:B------:R-:W-:Y:S01]  /*14640*/  MOV R2, R148 ;  /* 0x0000009400027202 */ /* 0x000fe20000000f00 */
[----:B------:R-:W-:Y:S02]  /*14650*/  FADD.FTZ R151, R151, R236 ;  /* 0x000000ec97977221 */ /* 0x000fe40000010000 */
[----:B------:R-:W-:Y:S01]  /*14660*/  FADD.FTZ R240, R240, R241 ;  /* 0x000000f1f0f07221 */ /* 0x000fe20000010000 */
[----:B----4-:R-:W-:Y:S01]  /*14670*/  F2FP.PACK_AB R152, R243, R242 ;  /* 0x000000f2f398723e */ /* 0x010fe200000000ff */
[----:B------:R-:W-:Y:S01]  /*14680*/  FADD.FTZ R150, R150, R151 ;  /* 0x0000009796967221 */ /* 0x000fe20000010000 */
[----:B------:R-:W-:Y:S03]  /*14690*/  F2FP.PACK_AB R154, R245, R244 ;  /* 0x000000f4f59a723e */ /* 0x000fe600000000ff */
[----:B-----5:R-:W-:Y:S01]  /*146a0*/  F2FP.PACK_AB R153, R247, R246 ;  /* 0x000000f6f799723e */ /* 0x020fe200000000ff */
[----:B------:R-:W-:Y:S01]  /*146b0*/  FADD.FTZ R3, R239, R240 ;  /* 0x000000f0ef037221 */ /* 0x000fe20000010000 */
[----:B------:R-:W-:Y:S01]  /*146c0*/  F2FP.PACK_AB R155, R149, R248 ;  /* 0x000000f8959b723e */ /* 0x000fe200000000ff */
[----:B------:R-:W-:Y:S02]  /*146d0*/  FADD.FTZ R237, R237, R150 ;  /* 0x00000096eded7221 */ /* 0x000fe40000010000 */
[----:B------:R-:W-:Y:S02]  /*146e0*/  FADD.FTZ R3, R238, R3 ;  /* 0x00000003ee037221 */ /* 0x000fe40000010000 */
[----:B------:R-:W-:Y:S02]  /*146f0*/  FADD.FTZ R242, R242, R237 ;  /* 0x000000edf2f27221 */ /* 0x000fe40000010000 */
[C---:B---3--:R-:W-:Y:S01]  /*14700*/  HMMA.16816.F32 R144, R152.reuse, R132, R4 ;  /* 0x000000849890723c */ /* 0x048fe20000001804 */
[----:B------:R-:W1:Y:S02]  /*14710*/  LDSM.16.MT88.4 R4, [R211+0x9880] ;  /* 0x00988000d304783b */ /* 0x000e640000004200 */
[----:B------:R-:W-:Y:S01]  /*14720*/  FADD.FTZ R246, R246, R3 ;  /* 0x00000003f6f67221 */ /* 0x000fe20000010000 */
[----:B------:R-:W-:Y:S01]  /*14730*/  MOV R3, R0 ;  /* 0x0000000000037202 */ /* 0x000fe20000000f00 */
[----:B------:R-:W-:Y:S02]  /*14740*/  FADD.FTZ R243, R243, R242 ;  /* 0x000000f2f3f37221 */ /* 0x000fe40000010000 */
[----:B------:R-:W-:Y:S01]  /*14750*/  FADD.FTZ R247, R247, R246 ;  /* 0x000000f6f7f77221 */ /* 0x000fe20000010000 */
[C---:B------:R-:W-:Y:S01]  /*14760*/  HMMA.16816.F32 R140, R152.reuse, R134, R8 ;  /* 0x00000086988c723c */ /* 0x040fe20000001808 */
[----:B------:R-:W2:Y:S03]  /*14770*/  LDSM.16.MT88.4 R8, [R205+0x9880] ;  /* 0x00988000cd08783b */ /* 0x000ea60000004200 */
[----:B------:R-:W-:Y:S02]  /*14780*/  FADD.FTZ R224, R244, R243 ;  /* 0x000000f3f4e07221 */ /* 0x000fe40000010000 */
[----:B------:R-:W-:Y:S02]  /*14790*/  FADD.FTZ R248, R248, R247 ;  /* 0x000000f7f8f87221 */ /* 0x000fe40000010000 */
[C---:B------:R-:W-:Y:S01]  /*147a0*/  HMMA.16816.F32 R136, R152.reuse, R156, R12 ;  /* 0x0000009c9888723c */ /* 0x040fe2000000180c */
[----:B------:R-:W3:Y:S03]  /*147b0*/  LDSM.16.MT88.4 R12, [R205+0xa880] ;  /* 0x00a88000cd0c783b */ /* 0x000ee60000004200 */
[----:B------:R-:W-:Y:S02]  /*147c0*/  FADD.FTZ R224, R245, R224 ;  /* 0x000000e0f5e07221 */ /* 0x000fe40000010000 */
[----:B------:R-:W-:Y:S02]  /*147d0*/  FADD.FTZ R223, R149, R248 ;  /* 0x000000f895df7221 */ /* 0x000fe40000010000 */
[C---:B------:R-:W-:Y:S01]  /*147e0*/  HMMA.16816.F32 R132, R152.reuse, R158, R16 ;  /* 0x0000009e9884723c */ /* 0x040fe20000001810 */
[----:B------:R-:W4:Y:S07]  /*147f0*/  LDSM.16.MT88.4 R16, [R205+0xb880] ;  /* 0x00b88000cd10783b */ /* 0x000f2e0000004200 */
[C---:B------:R-:W-:Y:S01]  /*14800*/  HMMA.16816.F32 R20, R152.reuse, R160, R20 ;  /* 0x000000a09814723c */ /* 0x040fe20000001814 */
[----:B------:R-:W5:Y:S07]  /*14810*/  LDSM.16.MT88.4 R156, [R204+0xb880] ;  /* 0x00b88000cc9c783b */ /* 0x000f6e0000004200 */
[C---:B------:R-:W-:Y:S08]  /*14820*/  HMMA.16816.F32 R24, R152.reuse, R162, R24 ;  /* 0x000000a29818723c */ /* 0x040ff00000001818 */
[C---:B------:R-:W-:Y:S08]  /*14830*/  HMMA.16816.F32 R28, R152.reuse, R164, R28 ;  /* 0x000000a4981c723c */ /* 0x040ff0000000181c */
[C---:B------:R-:W-:Y:S08]  /*14840*/  HMMA.16816.F32 R32, R152.reuse, R166, R32 ;  /* 0x000000a69820723c */ /* 0x040ff00000001820 */
[C---:B-1----:R-:W-:Y:S08]  /*14850*/  HMMA.16816.F32 R36, R152.reuse, R4, R36 ;  /* 0x000000049824723c */ /* 0x042ff00000001824 */
[C---:B------:R-:W-:Y:S08]  /*14860*/  HMMA.16816.F32 R40, R152.reuse, R6, R40 ;  /* 0x000000069828723c */ /* 0x040ff00000001828 */
[C---:B------:R-:W-:Y:S08]  /*14870*/  HMMA.16816.F32 R44, R152.reuse, R168, R44 ;  /* 0x000000a8982c723c */ /* 0x040ff0000000182c */
[C---:B------:R-:W-:Y:S08]  /*14880*/  HMMA.16816.F32 R48, R152.reuse, R170, R48 ;  /* 0x000000aa9830723c */ /* 0x040ff00000001830 */
[C---:B--2---:R-:W-:Y:S08]  /*14890*/  HMMA.16816.F32 R52, R152.reuse, R8, R52 ;  /* 0x000000089834723c */ /* 0x044ff00000001834 */
        /* <DEDUP_REMOVED lines=20> */
.L_x_465:
[----:B------:R-:W1:Y:S01]  /*149e0*/  S2UR UR9, SR_CTAID.X ;  /* 0x00000000000979c3 */ /* 0x000e620000002500 */
[----:B------:R-:W-:Y:S01]  /*149f0*/  ULDC.64 UR4, c[0x0][0x2c8] ;  /* 0x0000b20000047ab9 */ /* 0x000fe20000000a00 */
[----:B------:R-:W-:Y:S01]  /*14a00*/  PLOP3.LUT P0, PT, PT, PT, UP2, 0x40, 0x0 ;  /* 0x000000000000781c */ /* 0x000fe20003f0e828 */
[----:B-1----:R-:W-:-:S04]  /*14a10*/  ULEA UR9, UR9, 0x7f, 0x7 ;  /* 0x0000007f09097891 */ /* 0x002fc8000f8e383f */
[----:B------:R-:W-:Y:S02]  /*14a20*/  UIMAD.WIDE.U32 UR28, UR9, UR4, URZ ;  /* 0x00000004091c72a5 */ /* 0x000fe4000f8e003f */
[----:B------:R-:W-:Y:S02]  /*14a30*/  UIADD3 UR4, UR11, 0x1, -UR20 ;  /* 0x000000010b047890 */ /* 0x000fe4000fffe814 */
[----:B------:R-:W-:-:S03]  /*14a40*/  UMOV UR14, UR9 ;  /* 0x00000009000e7c82 */ /* 0x000fc60008000000 */
[----:B------:R-:W-:Y:S02]  /*14a50*/  @UP3 UMOV UR9, UR29 ;  /* 0x0000001d00093c82 */ /* 0x000fe40008000000 */
[----:B------:R-:W-:-:S03]  /*14a60*/  @UP3 USHF.R.U32.HI UR14, URZ, UR5, UR9 ;  /* 0x000000053f0e3299 */ /* 0x000fc60008011609 */
[----:B------:R-:W-:Y:S02]  /*14a70*/  ULDC UR9, c[0x0][0x324] ;  /* 0x0000c90000097ab9 */ /* 0x000fe40000000800 */
[----:B------:R-:W-:-:S04]  /*14a80*/  UIADD3 UR14, UR14, UR4, URZ ;  /* 0x000000040e0e7290 */ /* 0x000fc8000fffe03f */
        /* <DEDUP_REMOVED lines=15> */
.L_x_478:
[----:B------:R-:W-:Y:S02]  /*14b80*/  UMOV UR5, 0x1 ;  /* 0x0000000100057882 */ /* 0x000fe40000000000 */
[----:B------:R-:W-:Y:S02]  /*14b90*/  ULDC UR4, c[0x0][0x32c] ;  /* 0x0000cb0000047ab9 */ /* 0x000fe40000000800 */
[----:B------:R-:W-:-:S03]  /*14ba0*/  UISETP.NE.AND UP0, UPT, UR5, UR4, UPT ;  /* 0x000000040500728c */ /* 0x000fc6000bf05270 */
[----:B------:R-:W-:Y:S02]  /*14bb0*/  ULDC.64 UR4, c[0x0][0x330] ;  /* 0x0000cc0000047ab9 */ /* 0x000fe40000000a00 */
[----:B------:R-:W-:-:S07]  /*14bc0*/  UIMAD.WIDE.U32 UR28, UR14, UR4, URZ ;  /* 0x000000040e1c72a5 */ /* 0x000fce000f8e003f */
[----:B------:R-:W-:Y:S02]  /*14bd0*/  @UP0 UMOV UR15, UR29 ;  /* 0x0000001d000f0c82 */ /* 0x000fe40008000000 */
[----:B------:R-:W-:Y:S02]  /*14be0*/  @UP0 USHF.R.U32.HI UR14, URZ, UR5, UR15 ;  /* 0x000000053f0e0299 */ /* 0x000fe4000801160f */
.L_x_479:
[----:B------:R-:W-:Y:S02]  /*14bf0*/  ULDC UR4, c[0x0][0x32c] ;  /* 0x0000cb0000047ab9 */ /* 0x000fe40000000800 */
[----:B------:R-:W-:-:S04]  /*14c00*/  UIMAD UR4, UR14, UR4, URZ ;  /* 0x000000040e0472a4 */ /* 0x000fc8000f8e023f */
[----:B------:R-:W-:-:S04]  /*14c10*/  UISETP.LT.AND UP0, UPT, UR9, UR4, UPT ;  /* 0x000000040900728c */ /* 0x000fc8000bf01270 */
[----:B------:R-:W-:-:S04]  /*14c20*/  USEL UR9, UR9, UR4, !UP0 ;  /* 0x0000000409097287 */ /* 0x000fc8000c000000 */
.L_x_477:
[----:B------:R-:W-:-:S04]  /*14c30*/  UIADD3 UR9, UR9, 0x1f, URZ ;  /* 0x0000001f09097890 */ /* 0x000fc8000fffe03f */
        /* <DEDUP_REMOVED lines=14> */
[C---:B------:R-:W-:Y:S01]  /*14d20*/  IMAD.SHL.U32 R231, R228.reuse, 0x2, RZ ;  /* 0x00000002e4e77824 */ /* 0x040fe200078e00ff */
[----:B------:R-:W-:Y:S01]  /*14d30*/  SHF.L.U64.HI R235, R227, 0x1, R2 ;  /* 0x00000001e3eb7819 */ /* 0x000fe20000010202 */
[C---:B------:R-:W-:Y:S01]  /*14d40*/  IMAD.SHL.U32 R230, R225.reuse, 0x2, RZ ;  /* 0x00000002e1e67824 */ /* 0x040fe200078e00ff */
[----:B------:R-:W-:Y:S02]  /*14d50*/  SHF.L.U64.HI R233, R225, 0x1, R0 ;  /* 0x00000001e1e97819 */ /* 0x000fe40000010200 */
[----:B------:R-:W-:-:S02]  /*14d60*/  SHF.L.U64.HI R232, R228, 0x1, R5 ;  /* 0x00000001e4e87819 */ /* 0x000fc40000010205 */
.L_x_483:
        /* <DEDUP_REMOVED lines=24> */
[----:B------:R-:W-:Y:S02]  /*14ef0*/  LEA.HI.X R12, R0, c[0x0][0x1fc], R5, 0x1, P0 ;  /* 0x00007f00000c7a11 */ /* 0x000fe400000f0c05 */
        /* <DEDUP_REMOVED lines=15> */
.L_x_481:
        /* <DEDUP_REMOVED lines=134> */
[----:B------:R1:W1:Y:S10]  /*15850*/  MUFU.TANH R169, R10 ;  /* 0x0000000a00a97308 */ /* 0x0002740000002400 */
[----:B------:R-:W1:Y:S10]  /*15860*/  MUFU.TANH R9, R9 ;  /* 0x0000000900097308 */ /* 0x000e740000002400 */
[----:B------:R-:W1:Y:S10]  /*15870*/  MUFU.TANH R166, R166 ;  /* 0x000000a600a67308 */ /* 0x000e740000002400 */
[----:B------:R1:W1:Y:S10]  /*15880*/  MUFU.TANH R164, R13 ;  /* 0x0000000d00a47308 */ /* 0x0002740000002400 */
[----:B------:R1:W1:Y:S10]  /*15890*/  MUFU.TANH R167, R14 ;  /* 0x0000000e00a77308 */ /* 0x0002740000002400 */
[----:B------:R1:W1:Y:S10]  /*158a0*/  MUFU.TANH R165, R15 ;  /* 0x0000000f00a57308 */ /* 0x0002740000002400 */
[----:B------:R-:W1:Y:S10]  /*158b0*/  MUFU.TANH R162, R162 ;  /* 0x000000a200a27308 */ /* 0x000e740000002400 */
[----:B------:R1:W1:Y:S10]  /*158c0*/  MUFU.TANH R161, R17 ;  /* 0x0000001100a17308 */ /* 0x0002740000002400 */
[----:B------:R1:W1:Y:S10]  /*158d0*/  MUFU.TANH R151, R18 ;  /* 0x0000001200977308 */ /* 0x0002740000002400 */
[----:B------:R1:W1:Y:S01]  /*158e0*/  MUFU.TANH R150, R19 ;  /* 0x0000001300967308 */ /* 0x0002620000002400 */
        /* <DEDUP_REMOVED lines=21> */
[----:B-12---:R-:W-:Y:S03]  /*15a40*/  SHF.R.S32.HI R10, RZ, 0x1f, R217 ;  /* 0x0000001fff0a7819 */ /* 0x006fe600000114d9 */
        /* <DEDUP_REMOVED lines=22> */
.L_x_482:
[----:B-1234-:R-:W-:Y:S01]  /*15bb0*/  FMNMX.FTZ R5, R158, R3, !PT ;  /* 0x000000039e057209 */ /* 0x01efe20007810000 */
[----:B------:R-:W-:Y:S01]  /*15bc0*/  LDSM.16.MT88.4 R12, [R211+0x8080] ;  /* 0x00808000d30c783b */ /* 0x000fe20000004200 */
[----:B------:R-:W-:Y:S01]  /*15bd0*/  FMNMX.FTZ R0, R168, R149, !PT ;  /* 0x00000095a8007209 */ /* 0x000fe20007810000 */
[----:B------:R-:W-:Y:S01]  /*15be0*/  UISETP.GT.AND UP0, UPT, UR10, UR4, UPT ;  /* 0x000000040a00728c */ /* 0x000fe2000bf04270 */
[----:B------:R-:W-:Y:S01]  /*15bf0*/  FMNMX.FTZ R5, R170, R5, !PT ;  /* 0x00000005aa057209 */ /* 0x000fe20007810000 */
[----:B------:R-:W-:Y:S01]  /*15c00*/  UIADD3 UR10, UR10, -0x1, URZ ;  /* 0xffffffff0a0a7890 */ /* 0x000fe2000fffe03f */
        /* <DEDUP_REMOVED lines=16> */
[----:B------:R-:W-:Y:S01]  /*15d10*/  PLOP3.LUT P0, PT, PT, PT, UP0, 0x80, 0x0 ;  /* 0x000000000000781c */ /* 0x000fe20003f0f008 */
[----:B------:R-:W1:Y:S08]  /*15d20*/  SHFL.BFLY PT, R11, R10, 0x2, 0x1f ;  /* 0x0c401f000a0b7f89 */ /* 0x000e7000000e0000 */
[----:B------:R-:W2:Y:S08]  /*15d30*/  SHFL.BFLY PT, R7, R4, 0x2, 0x1f ;  /* 0x0c401f0004077f89 */ /* 0x000eb000000e0000 */
        /* <DEDUP_REMOVED lines=9> */
[C---:B------:R-:W-:Y:S02]  /*15dd0*/  FADD.FTZ R2, -R0.reuse, R3 ;  /* 0x0000000300027221 */ /* 0x040fe40000010100 */
[----:B------:R-:W-:Y:S01]  /*15de0*/  FMUL.FTZ R163, R0, c[0x0][0x2d0] ;  /* 0x0000b40000a37a20 */ /* 0x000fe20000410000 */
[----:B--2---:R-:W-:Y:S01]  /*15df0*/  FMNMX.FTZ R148, R148, R5, !PT ;  /* 0x0000000594947209 */ /* 0x004fe20007810000 */
[----:B------:R-:W-:Y:S02]  /*15e00*/  FMUL.FTZ R3, R2, c[0x0][0x2d0] ;  /* 0x0000b40002037a20 */ /* 0x000fe40000410000 */
[----:B------:R-:W-:Y:S02]  /*15e10*/  FFMA.FTZ R242, R158, c[0x0][0x2d0], -R163 ;  /* 0x0000b4009ef27a23 */ /* 0x000fe400000108a3 */
[C---:B------:R-:W-:Y:S02]  /*15e20*/  FMUL.FTZ R160, R148.reuse, c[0x0][0x2d0] ;  /* 0x0000b40094a07a20 */ /* 0x040fe40000410000 */
[----:B------:R-:W-:Y:S01]  /*15e30*/  FADD.FTZ R2, -R148, R149 ;  /* 0x0000009594027221 */ /* 0x000fe20000010100 */
[----:B------:R-:W1:Y:S01]  /*15e40*/  MUFU.EX2 R3, R3 ;  /* 0x0000000300037308 */ /* 0x000e620000000800 */
[--C-:B------:R-:W-:Y:S02]  /*15e50*/  FFMA.FTZ R241, R170, c[0x0][0x2d0], -R163.reuse ;  /* 0x0000b400aaf17a23 */ /* 0x100fe400000108a3 */
[--C-:B------:R-:W-:Y:S02]  /*15e60*/  FFMA.FTZ R240, R172, c[0x0][0x2d0], -R163.reuse ;  /* 0x0000b400acf07a23 */ /* 0x100fe400000108a3 */
[--C-:B------:R-:W-:Y:S01]  /*15e70*/  FFMA.FTZ R238, R168, c[0x0][0x2d0], -R160.reuse ;  /* 0x0000b400a8ee7a23 */ /* 0x100fe200000108a0 */
[----:B------:R-:W-:Y:S01]  /*15e80*/  LDSM.16.MT88.4 R172, [R204+0x9880] ;  /* 0x00988000ccac783b */ /* 0x000fe20000004200 */
[--C-:B------:R-:W-:Y:S02]  /*15e90*/  FFMA.FTZ R237, R159, c[0x0][0x2d0], -R160.reuse ;  /* 0x0000b4009fed7a23 */ /* 0x100fe400000108a0 */
[--C-:B------:R-:W-:Y:S01]  /*15ea0*/  FFMA.FTZ R236, R169, c[0x0][0x2d0], -R160.reuse ;  /* 0x0000b400a9ec7a23 */ /* 0x100fe200000108a0 */
[----:B------:R-:W-:Y:S01]  /*15eb0*/  MUFU.EX2 R242, R242 ;  /* 0x000000f200f27308 */ /* 0x000fe20000000800 */
[--C-:B------:R-:W-:Y:S02]  /*15ec0*/  FFMA.FTZ R239, R8, c[0x0][0x2d0], -R163.reuse ;  /* 0x0000b40008ef7a23 */ /* 0x100fe400000108a3 */
[--C-:B------:R-:W-:Y:S01]  /*15ed0*/  FFMA.FTZ R149, R9, c[0x0][0x2d0], -R160.reuse ;  /* 0x0000b40009957a23 */ /* 0x100fe200000108a0 */
[----:B------:R-:W2:Y:S01]  /*15ee0*/  LDSM.16.MT88.4 R156, [R205+0x8080] ;  /* 0x00808000cd9c783b */ /* 0x000ea20000004200 */
[----:B------:R-:W-:Y:S02]  /*15ef0*/  FMUL.FTZ R4, R2, c[0x0][0x2d0] ;  /* 0x0000b40002047a20 */ /* 0x000fe40000410000 */
[--C-:B------:R-:W-:Y:S02]  /*15f00*/  FFMA.FTZ R243, R166, c[0x0][0x2d0], -R163.reuse ;  /* 0x0000b400a6f37a23 */ /* 0x100fe400000108a3 */
[--C-:B------:R-:W-:Y:S01]  /*15f10*/  FFMA.FTZ R244, R164, c[0x0][0x2d0], -R163.reuse ;  /* 0x0000b400a4f47a23 */ /* 0x100fe200000108a3 */
[----:B------:R3:W4:Y:S01]  /*15f20*/  MUFU.EX2 R2, R4 ;  /* 0x0000000400027308 */ /* 0x0007220000000800 */
[--C-:B------:R-:W-:Y:S01]  /*15f30*/  FFMA.FTZ R245, R167, c[0x0][0x2d0], -R160.reuse ;  /* 0x0000b400a7f57a23 */ /* 0x100fe200000108a0 */
[----:B------:R-:W-:Y:S01]  /*15f40*/  LDSM.16.MT88.4 R168, [R206+0x9880] ;  /* 0x00988000cea8783b */ /* 0x000fe20000004200 */
[--C-:B------:R-:W-:Y:S02]  /*15f50*/  FFMA.FTZ R246, R165, c[0x0][0x2d0], -R160.reuse ;  /* 0x0000b400a5f67a23 */ /* 0x100fe400000108a0 */
[C---:B-1----:R-:W-:Y:S02]  /*15f60*/  FMUL.FTZ R5, R3.reuse, R145 ;  /* 0x0000009103057220 */ /* 0x042fe40000410000 */
[C---:B------:R-:W-:Y:S02]  /*15f70*/  FMUL.FTZ R8, R3.reuse, R140 ;  /* 0x0000008c03087220 */ /* 0x040fe40000410000 */
[C---:B------:R-:W-:Y:S01]  /*15f80*/  FMUL.FTZ R9, R3.reuse, R141 ;  /* 0x0000008d03097220 */ /* 0x040fe20000410000 */
[----:B------:R-:W1:Y:S01]  /*15f90*/  MUFU.EX2 R241, R241 ;  /* 0x000000f100f17308 */ /* 0x000e620000000800 */
[----:B------:R-:W-:Y:S01]  /*15fa0*/  LDSM.16.MT88.4 R164, [R204+0x8880] ;  /* 0x00888000cca4783b */ /* 0x000fe20000004200 */
[C---:B------:R-:W-:Y:S02]  /*15fb0*/  FMUL.FTZ R16, R3.reuse, R132 ;  /* 0x0000008403107220 */ /* 0x040fe40000410000 */
[----:B------:R-:W-:Y:S02]  /*15fc0*/  FMUL.FTZ R17, R3, R133 ;  /* 0x0000008503117220 */ /* 0x000fe40000410000 */
[--C-:B------:R-:W-:Y:S02]  /*15fd0*/  FFMA.FTZ R247, R162, c[0x0][0x2d0], -R163.reuse ;  /* 0x0000b400a2f77a23 */ /* 0x100fe400000108a3 */
[----:B------:R-:W-:Y:S02]  /*15fe0*/  FFMA.FTZ R163, R161, c[0x0][0x2d0], -R163 ;  /* 0x0000b400a1a37a23 */ /* 0x000fe400000108a3 */
[----:B------:R-:W-:Y:S01]  /*15ff0*/  MUFU.EX2 R240, R240 ;  /* 0x000000f000f07308 */ /* 0x000fe20000000800 */
[C---:B------:R-:W-:Y:S02]  /*16000*/  FMUL.FTZ R20, R3.reuse, R20 ;  /* 0x0000001403147220 */ /* 0x040fe40000410000 */
[C---:B------:R-:W-:Y:S02]  /*16010*/  FMUL.FTZ R21, R3.reuse, R21 ;  /* 0x0000001503157220 */ /* 0x040fe40000410000 */
[----:B---3--:R-:W-:Y:S02]  /*16020*/  FMUL.FTZ R4, R3, R144 ;  /* 0x0000009003047220 */ /* 0x008fe40000410000 */
[C---:B----4-:R-:W-:Y:S02]  /*16030*/  FMUL.FTZ R6, R2.reuse, R146 ;  /* 0x0000009202067220 */ /* 0x050fe40000410000 */
[C---:B------:R-:W-:Y:S01]  /*16040*/  FMUL.FTZ R7, R2.reuse, R147 ;  /* 0x0000009302077220 */ /* 0x040fe20000410000 */
[----:B------:R-:W3:Y:S01]  /*16050*/  MUFU.EX2 R239, R239 ;  /* 0x000000ef00ef7308 */ /* 0x000ee20000000800 */
[C---:B------:R-:W-:Y:S02]  /*16060*/  FMUL.FTZ R10, R2.reuse, R142 ;  /* 0x0000008e020a7220 */ /* 0x040fe40000410000 */
[C---:B------:R-:W-:Y:S01]  /*16070*/  FMUL.FTZ R11, R2.reuse, R143 ;  /* 0x0000008f020b7220 */ /* 0x040fe20000410000 */
[----:B-1----:R-:W-:Y:S01]  /*16080*/  F2FP.PACK_AB R144, R241, R242 ;  /* 0x000000f2f190723e */ /* 0x002fe200000000ff */
[----:B------:R-:W-:Y:S01]  /*16090*/  LDSM.16.MT88.4 R140, [R206+0x9080] ;  /* 0x00908000ce8c783b */ /* 0x000fe20000004200 */
[C---:B------:R-:W-:Y:S02]  /*160a0*/  FMUL.FTZ R18, R2.reuse, R134 ;  /* 0x0000008602127220 */ /* 0x040fe40000410000 */
[C---:B------:R-:W-:Y:S02]  /*160b0*/  FMUL.FTZ R19, R2.reuse, R135 ;  /* 0x0000008702137220 */ /* 0x040fe40000410000 */
[----:B------:R-:W-:Y:S01]  /*160c0*/  MUFU.EX2 R238, R238 ;  /* 0x000000ee00ee7308 */ /* 0x000fe20000000800 */
[C---:B------:R-:W-:Y:S02]  /*160d0*/  FMUL.FTZ R22, R2.reuse, R22 ;  /* 0x0000001602167220 */ /* 0x040fe40000410000 */
[----:B------:R-:W-:Y:S01]  /*160e0*/  LDSM.16.MT88.4 R132, [R211+0x9080] ;  /* 0x00908000d384783b */ /* 0x000fe20000004200 */
[C---:B------:R-:W-:Y:S02]  /*160f0*/  FMUL.FTZ R23, R2.reuse, R23 ;  /* 0x0000001702177220 */ /* 0x040fe40000410000 */
[C---:B------:R-:W-:Y:S02]  /*16100*/  FMUL.FTZ R24, R3.reuse, R24 ;  /* 0x0000001803187220 */ /* 0x040fe40000410000 */
[----:B------:R-:W-:Y:S02]  /*16110*/  FMUL.FTZ R25, R3, R25 ;  /* 0x0000001903197220 */ /* 0x000fe40000410000 */
[----:B------:R-:W1:Y:S01]  /*16120*/  MUFU.EX2 R237, R237 ;  /* 0x000000ed00ed7308 */ /* 0x000e620000000800 */
[C---:B------:R-:W-:Y:S02]  /*16130*/  FMUL.FTZ R26, R2.reuse, R26 ;  /* 0x0000001a021a7220 */ /* 0x040fe40000410000 */
[C---:B------:R-:W-:Y:S01]  /*16140*/  FMUL.FTZ R27, R2.reuse, R27 ;  /* 0x0000001b021b7220 */ /* 0x040fe20000410000 */
[----:B---3--:R-:W-:Y:S01]  /*16150*/  F2FP.PACK_AB R146, R239, R240 ;  /* 0x000000f0ef92723e */ /* 0x008fe200000000ff */
        /* <DEDUP_REMOVED lines=11> */
[----:B------:R-:W-:Y:S01]  /*16210*/  FMUL.FTZ R37, R3, R37 ;  /* 0x0000002503257220 */ /* 0x000fe20000410000 */
[----:B-1----:R-:W-:Y:S01]  /*16220*/  F2FP.PACK_AB R145, R237, R238 ;  /* 0x000000eeed91723e */ /* 0x002fe200000000ff */
        /* <DEDUP_REMOVED lines=8> */
[----:B------:R-:W-:Y:S01]  /*162b0*/  FMUL.FTZ R45, R3, R45 ;  /* 0x0000002d032d7220 */ /* 0x000fe20000410000 */
[----:B------:R-:W-:Y:S01]  /*162c0*/  MUFU.EX2 R243, R243 ;  /* 0x000000f300f37308 */ /* 0x000fe20000000800 */
[C---:B------:R-:W-:Y:S02]  /*162d0*/  FMUL.FTZ R46, R2.reuse, R46 ;  /* 0x0000002e022e7220 */ /* 0x040fe40000410000 */
[C---:B------:R-:W-:Y:S01]  /*162e0*/  FMUL.FTZ R47, R2.reuse, R47 ;  /* 0x0000002f022f7220 */ /* 0x040fe20000410000 */
[----:B---3--:R-:W-:Y:S01]  /*162f0*/  F2FP.PACK_AB R147, R149, R236 ;  /* 0x000000ec9593723e */ /* 0x008fe200000000ff */
[C---:B------:R-:W-:Y:S02]  /*16300*/  FMUL.FTZ R48, R3.reuse, R48 ;  /* 0x0000003003307220 */ /* 0x040fe40000410000 */
[C---:B------:R-:W-:Y:S02]  /*16310*/  FMUL.FTZ R49, R3.reuse, R49 ;  /* 0x0000003103317220 */ /* 0x040fe40000410000 */
[C---:B------:R-:W-:Y:S01]  /*16320*/  FMUL.FTZ R50, R2.reuse, R50 ;  /* 0x0000003202327220 */ /* 0x040fe20000410000 */
[----:B------:R-:W1:Y:S01]  /*16330*/  MUFU.EX2 R244, R244 ;  /* 0x000000f400f47308 */ /* 0x000e620000000800 */
[C---:B------:R-:W-:Y:S05]  /*16340*/  HMMA.16816.F32 R4, R144.reuse, R12, R4 ;  /* 0x0000000c9004723c */ /* 0x040fea0000001804 */
[C---:B------:R-:W-:Y:S02]  /*16350*/  FMUL.FTZ R51, R2.reuse, R51 ;  /* 0x0000003302337220 */ /* 0x040fe40000410000 */
[C---:B------:R-:W-:Y:S01]  /*16360*/  FMUL.FTZ R12, R3.reuse, R136 ;  /* 0x00000088030c7220 */ /* 0x040fe20000410000 */
[C---:B------:R-:W-:Y:S01]  /*16370*/  HMMA.16816.F32 R8, R144.reuse, R14, R8 ;  /* 0x0000000e9008723c */ /* 0x040fe20000001808 */
[----:B------:R-:W-:Y:S03]  /*16380*/  MUFU.EX2 R245, R245 ;  /* 0x000000f500f57308 */ /* 0x000fe60000000800 */
[C---:B------:R-:W-:Y:S02]  /*16390*/  FMUL.FTZ R13, R3.reuse, R137 ;  /* 0x00000089030d7220 */ /* 0x040fe40000410000 */
[C---:B------:R-:W-:Y:S02]  /*163a0*/  FMUL.FTZ R52, R3.reuse, R52 ;  /* 0x0000003403347220 */ /* 0x040fe40000410000 */
[C---:B------:R-:W-:Y:S03]  /*163b0*/  FMUL.FTZ R14, R2.reuse, R138 ;  /* 0x0000008a020e7220 */ /* 0x040fe60000410000 */
[----:B------:R-:W3:Y:S01]  /*163c0*/  MUFU.EX2 R246, R246 ;  /* 0x000000f600f67308 */ /* 0x000ee20000000800 */
[C---:B------:R-:W-:Y:S02]  /*163d0*/  FMUL.FTZ R15, R2.reuse, R139 ;  /* 0x0000008b020f7220 */ /* 0x040fe40000410000 */
[----:B------:R-:W4:Y:S01]  /*163e0*/  LDSM.16.MT88.4 R136, [R204+0x8080] ;  /* 0x00808000cc88783b */ /* 0x000f220000004200 */
[C---:B------:R-:W-:Y:S02]  /*163f0*/  FMUL.FTZ R53, R3.reuse, R53 ;  /* 0x0000003503357220 */ /* 0x040fe40000410000 */
[C---:B------:R-:W-:Y:S02]  /*16400*/  FMUL.FTZ R54, R2.reuse, R54 ;  /* 0x0000003602367220 */ /* 0x040fe40000410000 */
[C---:B------:R-:W-:Y:S02]  /*16410*/  HMMA.16816.F32 R12, R144.reuse, R152, R12 ;  /* 0x00000098900c723c */ /* 0x040fe4000000180c */
[----:B------:R-:W5:Y:S01]  /*16420*/  MUFU.EX2 R247, R247 ;  /* 0x000000f700f77308 */ /* 0x000f620000000800 */
[C---:B------:R-:W-:Y:S02]  /*16430*/  FMUL.FTZ R55, R2.reuse, R55 ;  /* 0x0000003702377220 */ /* 0x040fe40000410000 */
[C---:B------:R-:W-:Y:S02]  /*16440*/  FMUL.FTZ R56, R3.reuse, R56 ;  /* 0x0000003803387220 */ /* 0x040fe40000410000 */
[C---:B------:R-:W-:Y:S01]  /*16450*/  FMUL.FTZ R57, R3.reuse, R57 ;  /* 0x0000003903397220 */ /* 0x040fe20000410000 */
[C---:B------:R-:W-:Y:S04]  /*16460*/  HMMA.16816.F32 R16, R144.reuse, R154, R16 ;  /* 0x0000009a9010723c */ /* 0x040fe80000001810 */
[----:B------:R-:W-:Y:S01]  /*16470*/  FMUL.FTZ R58, R2, R58 ;  /* 0x0000003a023a7220 */ /* 0x000fe20000410000 */
[----:B-1----:R-:W-:Y:S01]  /*16480*/  F2FP.PACK_AB R152, R244, R243 ;  /* 0x000000f3f498723e */ /* 0x002fe200000000ff */
[----:B------:R-:W-:Y:S02]  /*16490*/  FMUL.FTZ R59, R2, R59 ;  /* 0x0000003b023b7220 */ /* 0x000fe40000410000 */
[C---:B--2---:R-:W-:Y:S04]  /*164a0*/  HMMA.16816.F32 R20, R144.reuse, R156, R20 ;  /* 0x0000009c9014723c */ /* 0x044fe80000001814 */
[C---:B------:R-:W-:Y:S01]  /*164b0*/  FMUL.FTZ R60, R3.reuse, R60 ;  /* 0x0000003c033c7220 */ /* 0x040fe20000410000 */
[----:B---3--:R-:W-:Y:S01]  /*164c0*/  F2FP.PACK_AB R153, R246, R245 ;  /* 0x000000f5f699723e */ /* 0x008fe200000000ff */
[C---:B------:R-:W-:Y:S02]  /*164d0*/  FMUL.FTZ R61, R3.reuse, R61 ;  /* 0x0000003d033d7220 */ /* 0x040fe40000410000 */
[C---:B------:R-:W-:Y:S01]  /*164e0*/  HMMA.16816.F32 R24, R144.reuse, R158, R24 ;  /* 0x0000009e9018723c */ /* 0x040fe20000001818 */
[----:B------:R-:W-:Y:S03]  /*164f0*/  LDSM.16.MT88.4 R156, [R206+0x8880] ;  /* 0x00888000ce9c783b */ /* 0x000fe60000004200 */
[----:B------:R-:W-:Y:S01]  /*16500*/  FMUL.FTZ R62, R2, R62 ;  /* 0x0000003e023e7220 */ /* 0x000fe20000410000 */
[----:B-----5:R-:W-:Y:S01]  /*16510*/  F2FP.PACK_AB R154, R248, R247 ;  /* 0x000000f7f89a723e */ /* 0x020fe200000000ff */
[C---:B------:R-:W-:Y:S02]  /*16520*/  FMUL.FTZ R63, R2.reuse, R63 ;  /* 0x0000003f023f7220 */ /* 0x040fe40000410000 */
[C---:B------:R-:W-:Y:S01]  /*16530*/  FMUL.FTZ R64, R3.reuse, R64 ;  /* 0x0000004003407220 */ /* 0x040fe20000410000 */
[C---:B----4-:R-:W-:Y:S03]  /*16540*/  HMMA.16816.F32 R28, R144.reuse, R136, R28 ;  /* 0x00000088901c723c */ /* 0x050fe6000000181c */
[C---:B------:R-:W-:Y:S02]  /*16550*/  FMUL.FTZ R65, R3.reuse, R65 ;  /* 0x0000004103417220 */ /* 0x040fe40000410000 */
[C---:B------:R-:W-:Y:S02]  /*16560*/  FMUL.FTZ R66, R2.reuse, R66 ;  /* 0x0000004202427220 */ /* 0x040fe40000410000 */
[C---:B------:R-:W-:Y:S01]  /*16570*/  FMUL.FTZ R67, R2.reuse, R67 ;  /* 0x0000004302437220 */ /* 0x040fe20000410000 */
        /* <DEDUP_REMOVED lines=68> */
[C---:B------:R-:W-:Y:S02]  /*169c0*/  FMUL.FTZ R109, R3.reuse, R109 ;  /* 0x0000006d036d7220 */ /* 0x040fe40000410000 */
[C---:B------:R-:W-:Y:S01]  /*169d0*/  FMUL.FTZ R110, R2.reuse, R110 ;  /* 0x0000006e026e7220 */ /* 0x040fe20000410000 */
[C---:B------:R-:W-:Y:S01]  /*169e0*/  HMMA.16816.F32 R104, R144.reuse, R138, R104 ;  /* 0x0000008a9068723c */ /* 0x040fe20000001868 */
[----:B------:R-:W1:Y:S02]  /*169f0*/  LDSM.16.MT88.4 R136, [R204+0xb080] ;  /* 0x00b08000cc88783b */ /* 0x000e640000004200 */
[C---:B------:R-:W-:Y:S02]  /*16a00*/  FMUL.FTZ R111, R2.reuse, R111 ;  /* 0x0000006f026f7220 */ /* 0x040fe40000410000 */
[C---:B------:R-:W-:Y:S02]  /*16a10*/  FMUL.FTZ R112, R3.reuse, R112 ;  /* 0x0000007003707220 */ /* 0x040fe40000410000 */
[----:B------:R-:W-:Y:S02]  /*16a20*/  FMUL.FTZ R113, R3, R113 ;  /* 0x0000007103717220 */ /* 0x000fe40000410000 */
[C---:B------:R-:W-:Y:S01]  /*16a30*/  FMUL.FTZ R114, R2.reuse, R114 ;  /* 0x0000007202727220 */ /* 0x040fe20000410000 */
[C---:B--2---:R-:W-:Y:S03]  /*16a40*/  HMMA.16816.F32 R108, R144.reuse, R132, R108 ;  /* 0x00000084906c723c */ /* 0x044fe6000000186c */
[----:B------:R-:W-:Y:S02]  /*16a50*/  FMUL.FTZ R115, R2, R115 ;  /* 0x0000007302737220 */ /* 0x000fe40000410000 */
[--C-:B------:R-:W-:Y:S02]  /*16a60*/  FFMA.FTZ R151, R151, c[0x0][0x2d0], -R160.reuse ;  /* 0x0000b40097977a23 */ /* 0x100fe400000108a0 */
[----:B------:R-:W-:Y:S02]  /*16a70*/  FFMA.FTZ R160, R150, c[0x0][0x2d0], -R160 ;  /* 0x0000b40096a07a23 */ /* 0x000fe400000108a0 */
[C---:B------:R-:W-:Y:S01]  /*16a80*/  FMUL.FTZ R116, R3.reuse, R116 ;  /* 0x0000007403747220 */ /* 0x040fe20000410000 */
[C---:B------:R-:W-:Y:S01]  /*16a90*/  HMMA.16816.F32 R112, R144.reuse, R134, R112 ;  /* 0x000000869070723c */ /* 0x040fe20000001870 */
[----:B------:R-:W2:Y:S01]  /*16aa0*/  LDSM.16.MT88.4 R132, [R211+0x8880] ;  /* 0x00888000d384783b */ /* 0x000ea20000004200 */
[----:B------:R4:W-:Y:S01]  /*16ab0*/  MUFU.EX2 R150, R160 ;  /* 0x000000a000967308 */ /* 0x0009e20000000800 */
[C---:B------:R-:W-:Y:S02]  /*16ac0*/  FMUL.FTZ R117, R3.reuse, R117 ;  /* 0x0000007503757220 */ /* 0x040fe40000410000 */
[C---:B------:R-:W-:Y:S02]  /*16ad0*/  FMUL.FTZ R118, R2.reuse, R118 ;  /* 0x0000007602767220 */ /* 0x040fe40000410000 */
[C---:B------:R-:W-:Y:S02]  /*16ae0*/  FMUL.FTZ R119, R2.reuse, R119 ;  /* 0x0000007702777220 */ /* 0x040fe40000410000 */
[C---:B------:R-:W-:Y:S03]  /*16af0*/  FMUL.FTZ R120, R3.reuse, R120 ;  /* 0x0000007803787220 */ /* 0x040fe60000410000 */
[----:B------:R-:W5:Y:S01]  /*16b00*/  MUFU.EX2 R151, R151 ;  /* 0x0000009700977308 */ /* 0x000f620000000800 */
[C---:B------:R-:W-:Y:S01]  /*16b10*/  FMUL.FTZ R121, R3.reuse, R121 ;  /* 0x0000007903797220 */ /* 0x040fe20000410000 */
[C---:B---3--:R-:W-:Y:S03]  /*16b20*/  HMMA.16816.F32 R116, R144.reuse, R140, R116 ;  /* 0x0000008c9074723c */ /* 0x048fe60000001874 */
[C---:B------:R-:W-:Y:S02]  /*16b30*/  FMUL.FTZ R122, R2.reuse, R122 ;  /* 0x0000007a027a7220 */ /* 0x040fe40000410000 */
[C---:B------:R-:W-:Y:S02]  /*16b40*/  FMUL.FTZ R123, R2.reuse, R123 ;  /* 0x0000007b027b7220 */ /* 0x040fe40000410000 */
[C---:B------:R-:W-:Y:S02]  /*16b50*/  FMUL.FTZ R124, R3.reuse, R124 ;  /* 0x0000007c037c7220 */ /* 0x040fe40000410000 */
[C---:B------:R-:W-:Y:S03]  /*16b60*/  FMUL.FTZ R125, R3.reuse, R125 ;  /* 0x0000007d037d7220 */ /* 0x040fe60000410000 */
[C---:B------:R-:W-:Y:S01]  /*16b70*/  HMMA.16816.F32 R120, R144.reuse, R142, R120 ;  /* 0x0000008e9078723c */ /* 0x040fe20000001878 */
[----:B----4-:R-:W3:Y:S02]  /*16b80*/  LDSM.16.MT88.4 R160, [R205+0x8880] ;  /* 0x00888000cda0783b */ /* 0x010ee40000004200 */
[C---:B------:R-:W-:Y:S02]  /*16b90*/  FMUL.FTZ R126, R2.reuse, R126 ;  /* 0x0000007e027e7220 */ /* 0x040fe40000410000 */
[C---:B------:R-:W-:Y:S02]  /*16ba0*/  FMUL.FTZ R127, R2.reuse, R127 ;  /* 0x0000007f027f7220 */ /* 0x040fe40000410000 */
[C---:B------:R-:W-:Y:S02]  /*16bb0*/  FMUL.FTZ R128, R3.reuse, R128 ;  /* 0x0000008003807220 */ /* 0x040fe40000410000 */
[C---:B------:R-:W-:Y:S03]  /*16bc0*/  FMUL.FTZ R129, R3.reuse, R129 ;  /* 0x0000008103817220 */ /* 0x040fe60000410000 */
[C---:B-1----:R-:W-:Y:S03]  /*16bd0*/  HMMA.16816.F32 R124, R144.reuse, R136, R124 ;  /* 0x00000088907c723c */ /* 0x042fe6000000187c */
[----:B------:R-:W-:Y:S01]  /*16be0*/  FMUL.FTZ R130, R2, R130 ;  /* 0x0000008202827220 */ /* 0x000fe20000410000 */
[----:B-----5:R-:W-:Y:S01]  /*16bf0*/  F2FP.PACK_AB R155, R150, R151 ;  /* 0x00000097969b723e */ /* 0x020fe200000000ff */
[C---:B------:R-:W-:Y:S02]  /*16c00*/  FMUL.FTZ R131, R2.reuse, R131 ;  /* 0x0000008302837220 */ /* 0x040fe40000410000 */
[----:B------:R-:W-:Y:S01]  /*16c10*/  FFMA.FTZ R242, R3, R224, R242 ;  /* 0x000000e003f27223 */ /* 0x000fe200000100f2 */
[----:B------:R-:W-:Y:S01]  /*16c20*/  MOV R3, R0 ;  /* 0x0000000000037202 */ /* 0x000fe20000000f00 */
[----:B------:R-:W-:Y:S03]  /*16c30*/  FFMA.FTZ R238, R2, R223, R238 ;  /* 0x000000df02ee7223 */ /* 0x000fe600000100ee */
[----:B------:R-:W-:Y:S03]  /*16c40*/  HMMA.16816.F32 R128, R144, R138, R128 ;  /* 0x0000008a9080723c */ /* 0x000fe60000001880 */
[----:B------:R-:W-:Y:S02]  /*16c50*/  FADD.FTZ R241, R241, R242 ;  /* 0x000000f2f1f17221 */ /* 0x000fe40000010000 */
[----:B------:R-:W-:Y:S02]  /*16c60*/  FADD.FTZ R237, R237, R238 ;  /* 0x000000eeeded7221 */ /* 0x000fe40000010000 */
[----:B------:R-:W-:Y:S01]  /*16c70*/  FADD.FTZ R240, R240, R241 ;  /* 0x000000f1f0f07221 */ /* 0x000fe20000010000 */
[C---:B--2---:R-:W-:Y:S01]  /*16c80*/  HMMA.16816.F32 R144, R152.reuse, R132, R4 ;  /* 0x000000849890723c */ /* 0x044fe20000001804 */
[----:B------:R-:W1:Y:S04]  /*16c90*/  LDSM.16.MT88.4 R4, [R211+0x9880] ;  /* 0x00988000d304783b */ /* 0x000e680000004200 */
[----:B------:R-:W-:Y:S02]  /*16ca0*/  FADD.FTZ R2, R236, R237 ;  /* 0x000000edec027221 */ /* 0x000fe40000010000 */
[----:B------:R-:W-:Y:S01]  /*16cb0*/  FADD.FTZ R240, R239, R240 ;  /* 0x000000f0eff07221 */ /* 0x000fe20000010000 */
[C---:B------:R-:W-:Y:S01]  /*16cc0*/  HMMA.16816.F32 R140, R152.reuse, R134, R8 ;  /* 0x00000086988c723c */ /* 0x040fe20000001808 */
[----:B------:R-:W2:Y:S03]  /*16cd0*/  LDSM.16.MT88.4 R8, [R205+0x9880] ;  /* 0x00988000cd08783b */ /* 0x000ea60000004200 */
[----:B------:R-:W-:Y:S01]  /*16ce0*/  FADD.FTZ R2, R149, R2 ;  /* 0x0000000295027221 */ /* 0x000fe20000010000 */
[----:B------:R-:W-:Y:S01]  /*16cf0*/  MOV R149, R148 ;  /* 0x0000009400957202 */ /* 0x000fe20000000f00 */
[----:B------:R-:W-:Y:S02]  /*16d00*/  FADD.FTZ R243, R243, R240 ;  /* 0x000000f0f3f37221 */ /* 0x000fe40000010000 */
[C---:B------:R-:W-:Y:S01]  /*16d10*/  HMMA.16816.F32 R136, R152.reuse, R156, R12 ;  /* 0x0000009c9888723c */ /* 0x040fe2000000180c */
[----:B------:R-:W4:Y:S03]  /*16d20*/  LDSM.16.MT88.4 R12, [R205+0xa880] ;  /* 0x00a88000cd0c783b */ /* 0x000f260000004200 */
[----:B------:R-:W-:Y:S02]  /*16d30*/  FADD.FTZ R245, R245, R2 ;  /* 0x00000002f5f57221 */ /* 0x000fe40000010000 */
[----:B------:R-:W-:Y:S02]  /*16d40*/  FADD.FTZ R244, R244, R243 ;  /* 0x000000f3f4f47221 */ /* 0x000fe40000010000 */
[C---:B------:R-:W-:Y:S01]  /*16d50*/  HMMA.16816.F32 R132, R152.reuse, R158, R16 ;  /* 0x0000009e9884723c */ /* 0x040fe20000001810 */
[----:B------:R-:W5:Y:S03]  /*16d60*/  LDSM.16.MT88.4 R16, [R205+0xb880] ;  /* 0x00b88000cd10783b */ /* 0x000f660000004200 */
[----:B------:R-:W-:Y:S02]  /*16d70*/  FADD.FTZ R246, R246, R245 ;  /* 0x000000f5f6f67221 */ /* 0x000fe40000010000 */
[----:B------:R-:W-:Y:S02]  /*16d80*/  FADD.FTZ R247, R247, R244 ;  /* 0x000000f4f7f77221 */ /* 0x000fe40000010000 */
[C---:B---3--:R-:W-:Y:S01]  /*16d90*/  HMMA.16816.F32 R20, R152.reuse, R160, R20 ;  /* 0x000000a09814723c */ /* 0x048fe20000001814 */
[----:B------:R-:W3:Y:S03]  /*16da0*/  LDSM.16.MT88.4 R156, [R204+0xb880] ;  /* 0x00b88000cc9c783b */ /* 0x000ee60000004200 */
[----:B------:R-:W-:Y:S02]  /*16db0*/  FADD.FTZ R151, R151, R246 ;  /* 0x000000f697977221 */ /* 0x000fe40000010000 */
[----:B------:R-:W-:Y:S02]  /*16dc0*/  FADD.FTZ R224, R248, R247 ;  /* 0x000000f7f8e07221 */ /* 0x000fe40000010000 */
[C---:B------:R-:W-:Y:S04]  /*16dd0*/  HMMA.16816.F32 R24, R152.reuse, R162, R24 ;  /* 0x000000a29818723c */ /* 0x040fe80000001818 */
[----:B------:R-:W-:Y:S04]  /*16de0*/  FADD.FTZ R223, R150, R151 ;  /* 0x0000009796df7221 */ /* 0x000fe80000010000 */
        /* <DEDUP_REMOVED lines=24> */
[C---:B---3--:R-:W-:Y:S08]  /*16f70*/  HMMA.16816.F32 R124, R152.reuse, R156, R124 ;  /* 0x0000009c987c723c */ /* 0x048ff0000000187c */
[----:B------:R-:W-:Y:S01]  /*16f80*/  HMMA.16816.F32 R128, R152, R158, R128 ;  /* 0x0000009e9880723c */ /* 0x000fe20000001880 */
[----:B------:R-:W-:-:S07]  /*16f90*/  @P0 BRA `(.L_x_483) ;  /* 0xffffddd000000947 */ /* 0x000fce000383ffff */
.L_x_480:
[----:B------:R-:W-:-:S06]  /*16fa0*/  UISETP.GE.AND UP0, UPT, UR10, UR8, UPT ;  /* 0x000000080a00728c */ /* 0x000fcc000bf06270 */
[----:B------:R-:W-:-:S13]  /*16fb0*/  PLOP3.LUT P0, PT, PT, PT, UP0, 0x40, 0x0 ;  /* 0x000000000000781c */ /* 0x000fda0003f0e808 */
[----:B------:R-:W-:Y:S05]  /*16fc0*/  @P0 BRA `(.L_x_484) ;  /* 0x00002c0000000947 */ /* 0x000fea0003800000 */
[----:B------:R-:W-:Y:S01]  /*16fd0*/  IMAD.MOV.U32 R3, RZ, RZ, R0 ;  /* 0x000000ffff037224 */ /* 0x000fe200078e0000 */
[----:B------:R-:W-:Y:S01]  /*16fe0*/  SHF.R.S32.HI R5, RZ, 0x1f, R228 ;  /* 0x0000001fff057819 */ /* 0x000fe200000114e4 */
[----:B------:R-:W-:Y:S01]  /*16ff0*/  IMAD.SHL.U32 R231, R226, 0x2, RZ ;  /* 0x00000002e2e77824 */ /* 0x000fe200078e00ff */
[----:B------:R-:W-:Y:S01]  /*17000*/  SHF.R.S32.HI R230, RZ, 0x1f, R225 ;  /* 0x0000001fffe67819 */ /* 0x000fe200000114e1 */
[----:B------:R-:W-:Y:S01]  /*17010*/  IMAD.SHL.U32 R232, R228, 0x2, RZ ;  /* 0x00000002e4e87824 */ /* 0x000fe200078e00ff */
[----:B------:R-:W-:Y:S01]  /*17020*/  SHF.R.S32.HI R0, RZ, 0x1f, R227 ;  /* 0x0000001fff007819 */ /* 0x000fe200000114e3 */
[----:B------:R-:W-:Y:S01]  /*17030*/  IMAD.MOV.U32 R2, RZ, RZ, R148 ;  /* 0x000000ffff027224 */ /* 0x000fe200078e0094 */
[----:B------:R-:W-:Y:S02]  /*17040*/  SHF.L.U64.HI R229, R226, 0x1, R229 ;  /* 0x00000001e2e57819 */ /* 0x000fe400000102e5 */
[----:B------:R-:W-:Y:S02]  /*17050*/  SHF.L.U64.HI R226, R228, 0x1, R5 ;  /* 0x00000001e4e27819 */ /* 0x000fe40000010205 */
[C---:B------:R-:W-:Y:S01]  /*17060*/  SHF.L.U64.HI R230, R225.reuse, 0x1, R230 ;  /* 0x00000001e1e67819 */ /* 0x040fe200000102e6 */
[----:B------:R-:W-:Y:S01]  /*17070*/  IMAD.SHL.U32 R225, R225, 0x2, RZ ;  /* 0x00000002e1e17824 */ /* 0x000fe200078e00ff */
[C---:B------:R-:W-:Y:S01]  /*17080*/  SHF.L.U64.HI R228, R227.reuse, 0x1, R0 ;  /* 0x00000001e3e47819 */ /* 0x040fe20000010200 */
[----:B------:R-:W-:-:S02]  /*17090*/  IMAD.SHL.U32 R227, R227, 0x2, RZ ;  /* 0x00000002e3e37824 */ /* 0x000fc400078e00ff */
.L_x_494:
[----:B------:R-:W-:Y:S01]  /*170a0*/  SHF.R.S32.HI R5, RZ, 0x1f, R218 ;  /* 0x0000001fff057819 */ /* 0x000fe200000114da */
[C---:B------:R-:W-:Y:S01]  /*170b0*/  IMAD.WIDE.U32 R6, R218.reuse, c[0x0][0x208], RZ ;  /* 0x00008200da067a25 */ /* 0x040fe200078e00ff */
[----:B------:R-:W-:Y:S04]  /*170c0*/  DEPBAR.LE SB0, 0x0 ;  /* 0x000080000000791a */ /* 0x000fe80000000000 */
[----:B------:R-:W-:Y:S01]  /*170d0*/  IMAD R5, R5, c[0x0][0x208], RZ ;  /* 0x0000820005057a24 */ /* 0x000fe200078e02ff */
[----:B------:R-:W-:Y:S01]  /*170e0*/  BAR.SYNC.DEFER_BLOCKING 0x0 ;  /* 0x0000000000007b1d */ /* 0x000fe20000010000 */
[----:B------:R-:W-:Y:S01]  /*170f0*/  SHF.R.S32.HI R4, RZ, 0x1f, R217 ;  /* 0x0000001fff047819 */ /* 0x000fe200000114d9 */
[----:B------:R-:W-:Y:S01]  /*17100*/  UISETP.GT.AND UP0, UPT, UR10, UR8, UPT ;  /* 0x000000080a00728c */ /* 0x000fe2000bf04270 */
[----:B------:R-:W-:Y:S01]  /*17110*/  IMAD R5, R218, c[0x0][0x20c], R5 ;  /* 0x00008300da057a24 */ /* 0x000fe200078e0205 */
[----:B------:R-:W-:Y:S02]  /*17120*/  ISETP.GE.AND P1, PT, R219, c[0x0][0x1d4], PT ;  /* 0x00007500db007a0c */ /* 0x000fe40003f26270 */
[----:B------:R-:W-:Y:S02]  /*17130*/  IMAD R4, R4, c[0x0][0x218], RZ ;  /* 0x0000860004047a24 */ /* 0x000fe400078e02ff */
[----:B------:R-:W-:Y:S02]  /*17140*/  IADD3 R7, R7, R5, RZ ;  /* 0x0000000507077210 */ /* 0x000fe40007ffe0ff */
[C---:B------:R-:W-:Y:S03]  /*17150*/  IMAD R4, R217.reuse, c[0x0][0x21c], R4 ;  /* 0x00008700d9047a24 */ /* 0x040fe600078e0204 */
[----:B------:R-:W-:Y:S05]  /*17160*/  IMAD.WIDE.U32 R6, R217, c[0x0][0x218], R6 ;  /* 0x00008600d9067a25 */ /* 0x000fea00078e0006 */
[----:B------:R-:W-:Y:S04]  /*17170*/  IADD3 R0, P0, R6, UR26, RZ ;  /* 0x0000001a06007c10 */ /* 0x000fe8000ff1e0ff */
[----:B------:R-:W-:Y:S02]  /*17180*/  IADD3.X R7, R7, UR12, R4, P0, !PT ;  /* 0x0000000c07077c10 */ /* 0x000fe400087fe404 */
[C---:B------:R-:W-:Y:S01]  /*17190*/  LEA R180, P0, R0.reuse, c[0x0][0x1f8], 0x1 ;  /* 0x00007e0000b47a11 */ /* 0x040fe200078008ff */
[----:B------:R-:W-:Y:S03]  /*171a0*/  LDSM.16.M88.4 R16, [R214+0x10080] ;  /* 0x01008000d610783b */ /* 0x000fe60000000200 */
[----:B------:R-:W-:Y:S02]  /*171b0*/  LEA.HI.X R5, R0, c[0x0][0x1fc], R7, 0x1, P0 ;  /* 0x00007f0000057a11 */ /* 0x000fe400000f0c07 */
[----:B------:R-:W1:Y:S05]  /*171c0*/  SHFL.IDX PT, R180, R180, RZ, 0x181f ;  /* 0x00181fffb4b47589 */ /* 0x000e6a00000e0000 */
[----:B------:R-:W-:Y:S05]  /*171d0*/  LDSM.16.M88.4 R8, [R213+0xc080] ;  /* 0x00c08000d508783b */ /* 0x000fea0000000200 */
[----:B------:R-:W2:Y:S05]  /*171e0*/  SHFL.IDX PT, R5, R5, RZ, 0x181f ;  /* 0x00181fff05057589 */ /* 0x000eaa00000e0000 */
[----:B------:R-:W3:Y:S05]  /*171f0*/  LDSM.16.M88.4 R148, [R213+0xc880] ;  /* 0x00c88000d594783b */ /* 0x000eea0000000200 */
[----:B------:R-:W-:Y:S05]  /*17200*/  LDSM.16.M88.4 R152, [R210+0x10080] ;  /* 0x01008000d298783b */ /* 0x000fea0000000200 */
[----:B------:R-:W4:Y:S05]  /*17210*/  LDSM.16.M88.4 R156, [R212] ;  /* 0x00000000d49c783b */ /* 0x000f2a0000000200 */
[----:B------:R-:W5:Y:S01]  /*17220*/  LDSM.16.M88.4 R160, [R203] ;  /* 0x00000000cba0783b */ /* 0x000f620000000200 */
[C---:B-1----:R-:W-:Y:S04]  /*17230*/  IADD3 R172, P0, R180.reuse, R225, RZ ;  /* 0x000000e1b4ac7210 */ /* 0x042fe80007f1e0ff */
[C---:B--2---:R-:W-:Y:S02]  /*17240*/  IADD3.X R173, R5.reuse, R230, RZ, P0, !PT ;  /* 0x000000e605ad7210 */ /* 0x044fe400007fe4ff */
[C---:B------:R-:W-:Y:S03]  /*17250*/  IADD3 R176, P0, R180.reuse, R232, RZ ;  /* 0x000000e8b4b07210 */ /* 0x040fe60007f1e0ff */
[----:B------:R-:W-:Y:S01]  /*17260*/  @!PT LDS RZ, [RZ] ;  /* 0x00000000fffff984 */ /* 0x000fe20000000800 */
[----:B------:R-:W-:Y:S01]  /*17270*/  @!PT LDS RZ, [RZ] ;  /* 0x00000000fffff984 */ /* 0x000fe20000000800 */
[----:B------:R-:W-:Y:S01]  /*17280*/  @!PT LDS RZ, [RZ] ;  /* 0x00000000fffff984 */ /* 0x000fe20000000800 */
[----:B------:R1:W-:Y:S01]  /*17290*/  LDGSTS.E.BYPASS.LTC128B.128 [R220+0x8080], [R172.64], !P5 ;  /* 0x08080000acdc7fae */ /* 0x0003e2000e901d58 */
[C---:B------:R-:W-:Y:S02]  /*172a0*/  IADD3.X R177, R5.reuse, R226, RZ, P0, !PT ;  /* 0x000000e205b17210 */ /* 0x040fe400007fe4ff */
[C---:B------:R-:W-:Y:S03]  /*172b0*/  IADD3 R182, P0, R180.reuse, R227, RZ ;  /* 0x000000e3b4b67210 */ /* 0x040fe60007f1e0ff */
[----:B------:R2:W-:Y:S01]  /*172c0*/  LDGSTS.E.BYPASS.LTC128B.128 [R220+0x9080], [R176.64], !P1 ;  /* 0x09080000b0dc7fae */ /* 0x0005e2000c901d58 */
[C---:B------:R-:W-:Y:S02]  /*172d0*/  IADD3.X R183, R5.reuse, R228, RZ, P0, !PT ;  /* 0x000000e405b77210 */ /* 0x040fe400007fe4ff */
[----:B------:R-:W-:Y:S03]  /*172e0*/  IADD3 R180, P0, R180, R231, RZ ;  /* 0x000000e7b4b47210 */ /* 0x000fe60007f1e0ff */
[----:B------:R1:W-:Y:S01]  /*172f0*/  LDGSTS.E.BYPASS.LTC128B.128 [R220+0xa080], [R182.64], !P4 ;  /* 0x0a080000b6dc7fae */ /* 0x0003e2000e101d58 */
[----:B------:R-:W-:Y:S02]  /*17300*/  IADD3.X R181, R5, R229, RZ, P0, !PT ;  /* 0x000000e505b57210 */ /* 0x000fe400007fe4ff */
[C---:B------:R-:W-:Y:S01]  /*17310*/  HMMA.16816.F32 R4, R16.reuse, R8, RZ ;  /* 0x000000081004723c */ /* 0x040fe200000018ff */
[----:B------:R-:W-:Y:S02]  /*17320*/  PLOP3.LUT P0, PT, PT, PT, UP0, 0x40, 0x0 ;  /* 0x000000000000781c */ /* 0x000fe40003f0e808 */
[----:B------:R1:W-:Y:S05]  /*17330*/  LDGSTS.E.BYPASS.LTC128B.128 [R220+0xb080], [R180.64], !P3 ;  /* 0x0b080000b4dc7fae */ /* 0x0003ea000d901d58 */
[C---:B------:R-:W-:Y:S01]  /*17340*/  HMMA.16816.F32 R8, R16.reuse, R10, RZ ;  /* 0x0000000a1008723c */ /* 0x040fe200000018ff */
[----:B------:R-:W-:Y:S05]  /*17350*/  LDSM.16.M88.4 R164, [R209+0x10080] ;  /* 0x01008000d1a4783b */ /* 0x000fea0000000200 */
[----:B------:R-:W0:Y:S02]  /*17360*/  LDGDEPBAR ;  /* 0x00000000000079af */ /* 0x000e240000000000 */
[C---:B---3--:R-:W-:Y:S03]  /*17370*/  HMMA.16816.F32 R12, R16.reuse, R148, RZ ;  /* 0x00000094100c723c */ /* 0x048fe600000018ff */
[----:B------:R-:W3:Y:S05]  /*17380*/  LDSM.16.M88.4 R168, [R208+0xc080] ;  /* 0x00c08000d0a8783b */ /* 0x000eea0000000200 */
[----:B------:R-:W-:Y:S01]  /*17390*/  HMMA.16816.F32 R16, R16, R150, RZ ;  /* 0x000000961010723c */ /* 0x000fe200000018ff */
[----:B------:R-:W3:Y:S05]  /*173a0*/  LDSM.16.M88.4 R148, [R208+0xc880] ;  /* 0x00c88000d094783b */ /* 0x000eea0000000200 */
[----:B-1----:R-:W-:Y:S02]  /*173b0*/  LDSM.16.M88.4 R172, [R207+0x10080] ;  /* 0x01008000cfac783b */ /* 0x002fe40000000200 */
[C---:B----4-:R-:W-:Y:S03]  /*173c0*/  HMMA.16816.F32 R4, R152.reuse, R156, R4 ;  /* 0x0000009c9804723c */ /* 0x050fe60000001804 */
[----:B--2---:R-:W1:Y:S05]  /*173d0*/  LDSM.16.M88.4 R176, [R202] ;  /* 0x00000000cab0783b */ /* 0x004e6a0000000200 */
[C---:B------:R-:W-:Y:S01]  /*173e0*/  HMMA.16816.F32 R8, R152.reuse, R158, R8 ;  /* 0x0000009e9808723c */ /* 0x040fe20000001808 */
[----:B------:R-:W-:Y:S07]  /*173f0*/  LDSM.16.M88.4 R156, [R214+0x14080] ;  /* 0x01408000d69c783b */ /* 0x000fee0000000200 */
[C---:B-----5:R-:W-:Y:S08]  /*17400*/  HMMA.16816.F32 R12, R152.reuse, R160, R12 ;  /* 0x000000a0980c723c */ /* 0x060ff0000000180c */
[----:B------:R-:W-:Y:S01]  /*17410*/  HMMA.16816.F32 R16, R152, R162, R16 ;  /* 0x000000a29810723c */ /* 0x000fe20000001810 */
[----:B------:R-:W2:Y:S05]  /*17420*/  LDSM.16.M88.4 R152, [R202+0x800] ;  /* 0x00080000ca98783b */ /* 0x000eaa0000000200 */
[----:B------:R-:W4:Y:S02]  /*17430*/  LDSM.16.M88.4 R160, [R213+0xd080] ;  /* 0x00d08000d5a0783b */ /* 0x000f240000000200 */
[C---:B---3--:R-:W-:Y:S08]  /*17440*/  HMMA.16816.F32 R4, R164.reuse, R168, R4 ;  /* 0x000000a8a404723c */ /* 0x048ff00000001804 */
[C---:B------:R-:W-:Y:S01]  /*17450*/  HMMA.16816.F32 R8, R164.reuse, R170, R8 ;  /* 0x000000aaa408723c */ /* 0x040fe20000001808 */
[----:B------:R-:W-:Y:S07]  /*17460*/  LDSM.16.M88.4 R168, [R201] ;  /* 0x00000000c9a8783b */ /* 0x000fee0000000200 */
[C---:B------:R-:W-:Y:S08]  /*17470*/  HMMA.16816.F32 R12, R164.reuse, R148, R12 ;  /* 0x00000094a40c723c */ /* 0x040ff0000000180c */
[----:B------:R-:W-:Y:S01]  /*17480*/  HMMA.16816.F32 R16, R164, R150, R16 ;  /* 0x00000096a410723c */ /* 0x000fe20000001810 */
[----:B------:R-:W3:Y:S05]  /*17490*/  LDSM.16.M88.4 R148, [R213+0xd880] ;  /* 0x00d88000d594783b */ /* 0x000eea0000000200 */
[----:B------:R-:W5:Y:S02]  /*174a0*/  LDSM.16.M88.4 R164, [R210+0x14080] ;  /* 0x01408000d2a4783b */ /* 0x000f640000000200 */
[C---:B-1----:R-:W-:Y:S08]  /*174b0*/  HMMA.16816.F32 R4, R172.reuse, R176, R4 ;  /* 0x000000b0ac04723c */ /* 0x042ff00000001804 */
[C---:B------:R-:W-:Y:S01]  /*174c0*/  HMMA.16816.F32 R8, R172.reuse, R178, R8 ;  /* 0x000000b2ac08723c */ /* 0x040fe20000001808 */
[----:B------:R-:W-:Y:S07]  /*174d0*/  LDSM.16.M88.4 R176, [R208+0xd080] ;  /* 0x00d08000d0b0783b */ /* 0x000fee0000000200 */
[C---:B--2---:R-:W-:Y:S08]  /*174e0*/  HMMA.16816.F32 R12, R172.reuse, R152, R12 ;  /* 0x00000098ac0c723c */ /* 0x044ff0000000180c */
[----:B------:R-:W-:Y:S01]  /*174f0*/  HMMA.16816.F32 R16, R172, R154, R16 ;  /* 0x0000009aac10723c */ /* 0x000fe20000001810 */
[----:B------:R-:W1:Y:S05]  /*17500*/  LDSM.16.M88.4 R152, [R200] ;  /* 0x00000000c898783b */ /* 0x000e6a0000000200 */
[----:B------:R-:W2:Y:S02]  /*17510*/  LDSM.16.M88.4 R172, [R209+0x14080] ;  /* 0x01408000d1ac783b */ /* 0x000ea40000000200 */
[C---:B----4-:R-:W-:Y:S08]  /*17520*/  HMMA.16816.F32 R4, R156.reuse, R160, R4 ;  /* 0x000000a09c04723c */ /* 0x050ff00000001804 */
[C---:B------:R-:W-:Y:S01]  /*17530*/  HMMA.16816.F32 R8, R156.reuse, R162, R8 ;  /* 0x000000a29c08723c */ /* 0x040fe20000001808 */
[----:B------:R-:W-:Y:S07]  /*17540*/  LDSM.16.M88.4 R160, [R202+0x1000] ;  /* 0x00100000caa0783b */ /* 0x000fee0000000200 */
[C---:B---3--:R-:W-:Y:S08]  /*17550*/  HMMA.16816.F32 R12, R156.reuse, R148, R12 ;  /* 0x000000949c0c723c */ /* 0x048ff0000000180c */
[----:B------:R-:W-:Y:S01]  /*17560*/  HMMA.16816.F32 R16, R156, R150, R16 ;  /* 0x000000969c10723c */ /* 0x000fe20000001810 */
[----:B------:R-:W3:Y:S05]  /*17570*/  LDSM.16.M88.4 R148, [R208+0xd880] ;  /* 0x00d88000d094783b */ /* 0x000eea0000000200 */
[----:B------:R-:W4:Y:S02]  /*17580*/  LDSM.16.M88.4 R156, [R207+0x14080] ;  /* 0x01408000cf9c783b */ /* 0x000f240000000200 */
[C---:B-----5:R-:W-:Y:S08]  /*17590*/  HMMA.16816.F32 R4, R164.reuse, R168, R4 ;  /* 0x000000a8a404723c */ /* 0x060ff00000001804 */
[C---:B------:R-:W-:Y:S01]  /*175a0*/  HMMA.16816.F32 R8, R164.reuse, R170, R8 ;  /* 0x000000aaa408723c */ /* 0x040fe20000001808 */
[----:B------:R-:W-:Y:S07]  /*175b0*/  LDSM.16.M88.4 R168, [R213+0xe080] ;  /* 0x00e08000d5a8783b */ /* 0x000fee0000000200 */
[C---:B-1----:R-:W-:Y:S08]  /*175c0*/  HMMA.16816.F32 R12, R164.reuse, R152, R12 ;  /* 0x00000098a40c723c */ /* 0x042ff0000000180c */
[----:B------:R-:W-:Y:S01]  /*175d0*/  HMMA.16816.F32 R16, R164, R154, R16 ;  /* 0x0000009aa410723c */ /* 0x000fe20000001810 */
[----:B------:R-:W1:Y:S05]  /*175e0*/  LDSM.16.M88.4 R152, [R202+0x1800] ;  /* 0x00180000ca98783b */ /* 0x000e6a0000000200 */
[----:B------:R-:W5:Y:S02]  /*175f0*/  LDSM.16.M88.4 R164, [R214+0x18080] ;  /* 0x01808000d6a4783b */ /* 0x000f640000000200 */
[C---:B--2---:R-:W-:Y:S08]  /*17600*/  HMMA.16816.F32 R4, R172.reuse, R176, R4 ;  /* 0x000000b0ac04723c */ /* 0x044ff00000001804 */
[C---:B------:R-:W-:Y:S01]  /*17610*/  HMMA.16816.F32 R8, R172.reuse, R178, R8 ;  /* 0x000000b2ac08723c */ /* 0x040fe20000001808 */
[----:B------:R-:W-:Y:S07]  /*17620*/  LDSM.16.M88.4 R176, [R199] ;  /* 0x00000000c7b0783b */ /* 0x000fee0000000200 */
[C---:B---3--:R-:W-:Y:S08]  /*17630*/  HMMA.16816.F32 R12, R172.reuse, R148, R12 ;  /* 0x00000094ac0c723c */ /* 0x048ff0000000180c */
[----:B------:R-:W-:Y:S01]  /*17640*/  HMMA.16816.F32 R16, R172, R150, R16 ;  /* 0x00000096ac10723c */ /* 0x000fe20000001810 */
[----:B------:R-:W2:Y:S05]  /*17650*/  LDSM.16.M88.4 R148, [R213+0xe880] ;  /* 0x00e88000d594783b */ /* 0x000eaa0000000200 */
[----:B------:R-:W3:Y:S02]  /*17660*/  LDSM.16.M88.4 R172, [R210+0x18080] ;  /* 0x01808000d2ac783b */ /* 0x000ee40000000200 */
[C---:B----4-:R-:W-:Y:S08]  /*17670*/  HMMA.16816.F32 R4, R156.reuse, R160, R4 ;  /* 0x000000a09c04723c */ /* 0x050ff00000001804 */
[C---:B------:R-:W-:Y:S01]  /*17680*/  HMMA.16816.F32 R8, R156.reuse, R162, R8 ;  /* 0x000000a29c08723c */ /* 0x040fe20000001808 */
[----:B------:R-:W-:Y:S07]  /*17690*/  LDSM.16.M88.4 R160, [R208+0xe080] ;  /* 0x00e08000d0a0783b */ /* 0x000fee0000000200 */
[C---:B-1----:R-:W-:Y:S08]  /*176a0*/  HMMA.16816.F32 R12, R156.reuse, R152, R12 ;  /* 0x000000989c0c723c */ /* 0x042ff0000000180c */
[----:B------:R-:W-:Y:S01]  /*176b0*/  HMMA.16816.F32 R16, R156, R154, R16 ;  /* 0x0000009a9c10723c */ /* 0x000fe20000001810 */
[----:B------:R-:W1:Y:S05]  /*176c0*/  LDSM.16.M88.4 R152, [R198] ;  /* 0x00000000c698783b */ /* 0x000e6a0000000200 */
[----:B------:R-:W4:Y:S02]  /*176d0*/  LDSM.16.M88.4 R156, [R209+0x18080] ;  /* 0x01808000d19c783b */ /* 0x000f240000000200 */
[C---:B-----5:R-:W-:Y:S08]  /*176e0*/  HMMA.16816.F32 R4, R164.reuse, R168, R4 ;  /* 0x000000a8a404723c */ /* 0x060ff00000001804 */
[C---:B------:R-:W-:Y:S01]  /*176f0*/  HMMA.16816.F32 R8, R164.reuse, R170, R8 ;  /* 0x000000aaa408723c */ /* 0x040fe20000001808 */
[----:B------:R-:W-:Y:S07]  /*17700*/  LDSM.16.M88.4 R168, [R202+0x2000] ;  /* 0x00200000caa8783b */ /* 0x000fee0000000200 */
[C---:B--2---:R-:W-:Y:S08]  /*17710*/  HMMA.16816.F32 R12, R164.reuse, R148, R12 ;  /* 0x00000094a40c723c */ /* 0x044ff0000000180c */
[----:B------:R-:W-:Y:S01]  /*17720*/  HMMA.16816.F32 R16, R164, R150, R16 ;  /* 0x00000096a410723c */ /* 0x000fe20000001810 */
[----:B------:R-:W2:Y:S05]  /*17730*/  LDSM.16.M88.4 R148, [R208+0xe880] ;  /* 0x00e88000d094783b */ /* 0x000eaa0000000200 */
[----:B------:R-:W5:Y:S02]  /*17740*/  LDSM.16.M88.4 R164, [R207+0x18080] ;  /* 0x01808000cfa4783b */ /* 0x000f640000000200 */
[C---:B---3--:R-:W-:Y:S08]  /*17750*/  HMMA.16816.F32 R4, R172.reuse, R176, R4 ;  /* 0x000000b0ac04723c */ /* 0x048ff00000001804 */
[C---:B------:R-:W-:Y:S01]  /*17760*/  HMMA.16816.F32 R8, R172.reuse, R178, R8 ;  /* 0x000000b2ac08723c */ /* 0x040fe20000001808 */
[----:B------:R-:W-:Y:S07]  /*17770*/  LDSM.16.M88.4 R176, [R213+0xf080] ;  /* 0x00f08000d5b0783b */ /* 0x000fee0000000200 */
[C---:B-1----:R-:W-:Y:S08]  /*17780*/  HMMA.16816.F32 R12, R172.reuse, R152, R12 ;  /* 0x00000098ac0c723c */ /* 0x042ff0000000180c */
[----:B------:R-:W-:Y:S01]  /*17790*/  HMMA.16816.F32 R16, R172, R154, R16 ;  /* 0x0000009aac10723c */ /* 0x000fe20000001810 */
[----:B------:R-:W1:Y:S05]  /*177a0*/  LDSM.16.M88.4 R152, [R202+0x2800] ;  /* 0x00280000ca98783b */ /* 0x000e6a0000000200 */
[----:B------:R-:W3:Y:S02]  /*177b0*/  LDSM.16.M88.4 R172, [R214+0x1c080] ;  /* 0x01c08000d6ac783b */ /* 0x000ee40000000200 */
[C---:B----4-:R-:W-:Y:S08]  /*177c0*/  HMMA.16816.F32 R4, R156.reuse, R160, R4 ;  /* 0x000000a09c04723c */ /* 0x050ff00000001804 */
[C---:B------:R-:W-:Y:S01]  /*177d0*/  HMMA.16816.F32 R8, R156.reuse, R162, R8 ;  /* 0x000000a29c08723c */ /* 0x040fe20000001808 */
[----:B------:R-:W-:Y:S07]  /*177e0*/  LDSM.16.M88.4 R160, [R197] ;  /* 0x00000000c5a0783b */ /* 0x000fee0000000200 */
[C---:B--2---:R-:W-:Y:S08]  /*177f0*/  HMMA.16816.F32 R12, R156.reuse, R148, R12 ;  /* 0x000000949c0c723c */ /* 0x044ff0000000180c */
[----:B------:R-:W-:Y:S01]  /*17800*/  HMMA.16816.F32 R16, R156, R150, R16 ;  /* 0x000000969c10723c */ /* 0x000fe20000001810 */
[----:B------:R-:W2:Y:S05]  /*17810*/  LDSM.16.M88.4 R148, [R213+0xf880] ;  /* 0x00f88000d594783b */ /* 0x000eaa0000000200 */
[----:B------:R-:W4:Y:S02]  /*17820*/  LDSM.16.M88.4 R156, [R210+0x1c080] ;  /* 0x01c08000d29c783b */ /* 0x000f240000000200 */
[C---:B-----5:R-:W-:Y:S08]  /*17830*/  HMMA.16816.F32 R4, R164.reuse, R168, R4 ;  /* 0x000000a8a404723c */ /* 0x060ff00000001804 */
[C---:B------:R-:W-:Y:S01]  /*17840*/  HMMA.16816.F32 R8, R164.reuse, R170, R8 ;  /* 0x000000aaa408723c */ /* 0x040fe20000001808 */
[----:B------:R-:W-:Y:S07]  /*17850*/  LDSM.16.M88.4 R168, [R208+0xf080] ;  /* 0x00f08000d0a8783b */ /* 0x000fee0000000200 */
[C---:B-1----:R-:W-:Y:S08]  /*17860*/  HMMA.16816.F32 R12, R164.reuse, R152, R12 ;  /* 0x00000098a40c723c */ /* 0x042ff0000000180c */
[----:B------:R-:W-:Y:S01]  /*17870*/  HMMA.16816.F32 R16, R164, R154, R16 ;  /* 0x0000009aa410723c */ /* 0x000fe20000001810 */
[----:B------:R-:W1:Y:S05]  /*17880*/  LDSM.16.M88.4 R152, [R196] ;  /* 0x00000000c498783b */ /* 0x000e6a0000000200 */
[----:B------:R-:W5:Y:S02]  /*17890*/  LDSM.16.M88.4 R164, [R209+0x1c080] ;  /* 0x01c08000d1a4783b */ /* 0x000f640000000200 */
[C---:B---3--:R-:W-:Y:S08]  /*178a0*/  HMMA.16816.F32 R4, R172.reuse, R176, R4 ;  /* 0x000000b0ac04723c */ /* 0x048ff00000001804 */
[C---:B------:R-:W-:Y:S01]  /*178b0*/  HMMA.16816.F32 R8, R172.reuse, R178, R8 ;  /* 0x000000b2ac08723c */ /* 0x040fe20000001808 */
[----:B------:R-:W-:Y:S07]  /*178c0*/  LDSM.16.M88.4 R176, [R202+0x3000] ;  /* 0x00300000cab0783b */ /* 0x000fee0000000200 */
[C---:B--2---:R-:W-:Y:S08]  /*178d0*/  HMMA.16816.F32 R12, R172.reuse, R148, R12 ;  /* 0x00000094ac0c723c */ /* 0x044ff0000000180c */
[----:B------:R-:W-:Y:S01]  /*178e0*/  HMMA.16816.F32 R16, R172, R150, R16 ;  /* 0x00000096ac10723c */ /* 0x000fe20000001810 */
[----:B------:R-:W2:Y:S05]  /*178f0*/  LDSM.16.M88.4 R148, [R208+0xf880] ;  /* 0x00f88000d094783b */ /* 0x000eaa0000000200 */
[----:B------:R-:W3:Y:S02]  /*17900*/  LDSM.16.M88.4 R172, [R207+0x1c080] ;  /* 0x01c08000cfac783b */ /* 0x000ee40000000200 */
[C---:B----4-:R-:W-:Y:S08]  /*17910*/  HMMA.16816.F32 R4, R156.reuse, R160, R4 ;  /* 0x000000a09c04723c */ /* 0x050ff00000001804 */
[C---:B------:R-:W-:Y:S08]  /*17920*/  HMMA.16816.F32 R8, R156.reuse, R162, R8 ;  /* 0x000000a29c08723c */ /* 0x040ff00000001808 */
[C---:B-1----:R-:W-:Y:S08]  /*17930*/  HMMA.16816.F32 R12, R156.reuse, R152, R12 ;  /* 0x000000989c0c723c */ /* 0x042ff0000000180c */
[----:B------:R-:W-:Y:S08]  /*17940*/  HMMA.16816.F32 R16, R156, R154, R16 ;  /* 0x0000009a9c10723c */ /* 0x000ff00000001810 */
[C---:B-----5:R-:W-:Y:S08]  /*17950*/  HMMA.16816.F32 R4, R164.reuse, R168, R4 ;  /* 0x000000a8a404723c */ /* 0x060ff00000001804 */
[C---:B------:R-:W-:Y:S08]  /*17960*/  HMMA.16816.F32 R8, R164.reuse, R170, R8 ;  /* 0x000000aaa408723c */ /* 0x040ff00000001808 */
[C---:B--2---:R-:W-:Y:S08]  /*17970*/  HMMA.16816.F32 R12, R164.reuse, R148, R12 ;  /* 0x00000094a40c723c */ /* 0x044ff0000000180c */
[----:B------:R-:W-:Y:S01]  /*17980*/  HMMA.16816.F32 R16, R164, R150, R16 ;  /* 0x00000096a410723c */ /* 0x000fe20000001810 */
[----:B------:R-:W1:Y:S01]  /*17990*/  LDSM.16.M88.4 R148, [R202+0x3800] ;  /* 0x00380000ca94783b */ /* 0x000e620000000200 */
[----:B------:R-:W-:Y:S04]  /*179a0*/  DEPBAR.LE SB0, 0x0 ;  /* 0x000080000000791a */ /* 0x000fe80000000000 */
[----:B------:R-:W-:Y:S02]  /*179b0*/  BAR.SYNC.DEFER_BLOCKING 0x0 ;  /* 0x0000000000007b1d */ /* 0x000fe40000010000 */
[C---:B---3--:R-:W-:Y:S08]  /*179c0*/  HMMA.16816.F32 R4, R172.reuse, R176, R4 ;  /* 0x000000b0ac04723c */ /* 0x048ff00000001804 */
        /* <DEDUP_REMOVED lines=14> */
[----:B------:R3:W4:Y:S06]  /*17ab0*/  MUFU.TANH R4, R154 ;  /* 0x0000009a00047308 */ /* 0x00072c0000002400 */
[----:B------:R-:W-:Y:S02]  /*17ac0*/  FMUL.FTZ R168, R12, c[0x0][0x320] ;  /* 0x0000c8000ca87a20 */ /* 0x000fe40000410000 */
[----:B------:R-:W-:Y:S02]  /*17ad0*/  FMUL.FTZ R13, R13, c[0x0][0x320] ;  /* 0x0000c8000d0d7a20 */ /* 0x000fe40000410000 */
[----:B------:R3:W1:Y:S01]  /*17ae0*/  MUFU.TANH R5, R153 ;  /* 0x0000009900057308 */ /* 0x0006620000002400 */
        /* <DEDUP_REMOVED lines=19> */
[----:B--2-4-:R-:W-:Y:S01]  /*17c20*/  IMAD.MOV.U32 R217, RZ, RZ, RZ ;  /* 0x000000ffffd97224 */ /* 0x014fe200078e00ff */
[----:B------:R-:W-:Y:S01]  /*17c30*/  ULEA UR4, UR10, UR16, 0x5 ;  /* 0x000000100a047291 */ /* 0x000fe2000f8e283f */
[----:B------:R-:W-:Y:S05]  /*17c40*/  ISETP.NE.AND P6, PT, R215, 0x1, PT ;  /* 0x00000001d700780c */ /* 0x000fea0003fc5270 */
[----:B------:R-:W-:Y:S05]  /*17c50*/  IMAD.U32 R11, RZ, RZ, UR4 ;  /* 0x00000004ff0b7e24 */ /* 0x000fea000f8e00ff */
[----:B------:R-:W-:Y:S05]  /*17c60*/  IADD3 R218, R11, -0x20, R216 ;  /* 0xffffffe00bda7810 */ /* 0x000fea0007ffe0d8 */
[----:B------:R-:W-:Y:S04]  /*17c70*/  @P6 IMAD.HI.U32 R11, R218, c[0x0][0x2bc], RZ ;  /* 0x0000af00da0b6a27 */ /* 0x000fe800078e00ff */
[----:B------:R-:W-:Y:S01]  /*17c80*/  IMAD.MOV.U32 R10, RZ, RZ, R218 ;  /* 0x000000ffff0a7224 */ /* 0x000fe200078e00da */
[----:B------:R-:W-:Y:S04]  /*17c90*/  @P6 SHF.R.U32.HI R10, RZ, c[0x0][0x2c0], R11 ;  /* 0x0000b000ff0a6a19 */ /* 0x000fe8000001160b */
[C---:B---3--:R-:W-:Y:S04]  /*17ca0*/  @!P2 IADD3 R14, P0, R10.reuse, UR18, RZ ;  /* 0x000000120a0eac10 */ /* 0x048fe8000ff1e0ff */
[----:B------:R-:W-:Y:S02]  /*17cb0*/  @!P2 LEA.HI.X.SX32 R11, R10, UR6, 0x1, P0 ;  /* 0x000000060a0bac11 */ /* 0x000fe400080f0eff */
[C---:B------:R-:W-:Y:S04]  /*17cc0*/  @!P2 LEA R12, P0, R14.reuse, c[0x0][0x2a0], 0x2 ;  /* 0x0000a8000e0caa11 */ /* 0x040fe800078010ff */
[----:B------:R-:W-:Y:S01]  /*17cd0*/  @!P2 LEA.HI.X R13, R14, c[0x0][0x2a4], R11, 0x2, P0 ;  /* 0x0000a9000e0daa11 */ /* 0x000fe200000f140b */
[----:B------:R-:W-:Y:S04]  /*17ce0*/  IMAD.MOV R11, RZ, RZ, -R10 ;  /* 0x000000ffff0b7224 */ /* 0x000fe800078e0a0a */
[----:B------:R2:W3:Y:S01]  /*17cf0*/  @!P2 LDG.E R217, [R12.64] ;  /* 0x000000180cd9a981 */ /* 0x0004e2000c1e1900 */
[----:B------:R-:W-:Y:S05]  /*17d00*/  IMAD R218, R11, c[0x0][0x2b8], R218 ;  /* 0x0000ae000bda7a24 */ /* 0x000fea00078e02da */
[----:B------:R-:W-:Y:S05]  /*17d10*/  SHF.R.S32.HI R11, RZ, 0x1f, R218 ;  /* 0x0000001fff0b7819 */ /* 0x000fea00000114da */
[----:B------:R-:W-:Y:S04]  /*17d20*/  IMAD R11, R11, c[0x0][0x1e0], RZ ;  /* 0x000078000b0b7a24 */ /* 0x000fe800078e02ff */
[C---:B------:R-:W-:Y:S02]  /*17d30*/  IMAD R11, R218.reuse, c[0x0][0x1e4], R11 ;  /* 0x00007900da0b7a24 */ /* 0x040fe400078e020b */
[----:B--2---:R-:W-:Y:S04]  /*17d40*/  IMAD.WIDE.U32 R12, R218, c[0x0][0x1e0], RZ ;  /* 0x00007800da0c7a25 */ /* 0x004fe800078e00ff */
[----:B------:R-:W-:Y:S01]  /*17d50*/  IMAD.IADD R13, R13, 0x1, R11 ;  /* 0x000000010d0d7824 */ /* 0x000fe200078e020b */
[----:B---3--:R-:W-:Y:S03]  /*17d60*/  SHF.R.S32.HI R10, RZ, 0x1f, R217 ;  /* 0x0000001fff0a7819 */ /* 0x008fe600000114d9 */
        /* <DEDUP_REMOVED lines=15> */
[C---:B------:R-:W-:Y:S04]  /*17e60*/  IADD3 R12, P0, R10.reuse, R227, RZ ;  /* 0x000000e30a0c7210 */ /* 0x040fe80007f1e0ff */
[----:B------:R2:W-:Y:S01]  /*17e70*/  LDGSTS.E.BYPASS.LTC128B.128 [R220+0xd080], [R14.64], !P1 ;  /* 0x0d0800000edc7fae */ /* 0x0005e2000c901d58 */
[C---:B------:R-:W-:Y:S01]  /*17e80*/  IMAD.X R13, R11.reuse, 0x1, R228, P0 ;  /* 0x000000010b0d7824 */ /* 0x040fe200000e06e4 */
[----:B------:R-:W-:Y:S04]  /*17e90*/  IADD3 R10, P0, R10, R231, RZ ;  /* 0x000000e70a0a7210 */ /* 0x000fe80007f1e0ff */
[----:B------:R2:W-:Y:S01]  /*17ea0*/  LDGSTS.E.BYPASS.LTC128B.128 [R220+0xe080], [R12.64], !P4 ;  /* 0x0e0800000cdc7fae */ /* 0x0005e2000e101d58 */
[----:B------:R-:W-:Y:S05]  /*17eb0*/  IMAD.X R11, R11, 0x1, R229, P0 ;  /* 0x000000010b0b7824 */ /* 0x000fea00000e06e5 */
[----:B------:R2:W-:Y:S03]  /*17ec0*/  LDGSTS.E.BYPASS.LTC128B.128 [R220+0xf080], [R10.64], !P3 ;  /* 0x0f0800000adc7fae */ /* 0x0005e6000d901d58 */
.L_x_485:
[----:B--2-4-:R-:W-:Y:S01]  /*17ed0*/  PLOP3.LUT P0, PT, PT, PT, UP3, 0x80, 0x0 ;  /* 0x000000000000781c */ /* 0x014fe20003f0f038 */
[----:B------:R-:W0:Y:S01]  /*17ee0*/  LDGDEPBAR ;  /* 0x00000000000079af */ /* 0x000e220000000000 */
[----:B---3--:R-:W-:Y:S01]  /*17ef0*/  IMAD.MOV.U32 R17, RZ, RZ, R221 ;  /* 0x000000ffff117224 */ /* 0x008fe200078e00dd */
[----:B------:R-:W-:Y:S01]  /*17f00*/  USHF.L.U32 UR4, UR10, 0x5, URZ ;  /* 0x000000050a047899 */ /* 0x000fe2000800063f */
[----:B------:R-:W-:Y:S05]  /*17f10*/  IMAD.U32 R13, RZ, RZ, UR20 ;  /* 0x00000014ff0d7e24 */ /* 0x000fea000f8e00ff */
[----:B------:R-:W-:Y:S04]  /*17f20*/  IMAD.U32 R11, RZ, RZ, UR4 ;  /* 0x00000004ff0b7e24 */ /* 0x000fe8000f8e00ff */
[----:B------:R-:W-:Y:S01]  /*17f30*/  @P0 IMAD.HI.U32 R10, R221, c[0x0][0x2c8], RZ ;  /* 0x0000b200dd0a0a27 */ /* 0x000fe200078e00ff */
[----:B------:R-:W-:Y:S11]  /*17f40*/  PLOP3.LUT P0, PT, PT, PT, UP3, 0x80, 0x0 ;  /* 0x000000000000781c */ /* 0x000ff60003f0f038 */
[----:B------:R-:W-:Y:S02]  /*17f50*/  @!UPT UIADD3 URZ, URZ, URZ, URZ ;  /* 0x0000003f3f3ff290 */ /* 0x000fe4000fffe03f */
[----:B------:R-:W-:Y:S02]  /*17f60*/  @P0 SHF.R.U32.HI R17, RZ, c[0x0][0x2cc], R10 ;  /* 0x0000b300ff110a19 */ /* 0x000fe4000001160a */
[----:B------:R-:W-:Y:S02]  /*17f70*/  PLOP3.LUT P0, PT, PT, PT, UP2, 0x40, 0x0 ;  /* 0x000000000000781c */ /* 0x000fe40003f0e828 */
[----:B------:R-:W-:Y:S01]  /*17f80*/  IADD3 R10, -R222, 0x1, -R11 ;  /* 0x00000001de0a7810 */ /* 0x000fe20007ffe90b */
[----:B------:R-:W2:Y:S03]  /*17f90*/  SHFL.IDX PT, R19, R17, RZ, 0x1c1f ;  /* 0x001c1fff11137589 */ /* 0x000ea600000e0000 */
        /* <DEDUP_REMOVED lines=20> */
.L_x_488:
[----:B------:R-:W-:Y:S04]  /*180e0*/  MOV R10, c[0x0][0x32c] ;  /* 0x0000cb00000a7a02 */ /* 0x000fe80000000f00 */
[----:B------:R-:W-:Y:S11]  /*180f0*/  ISETP.NE.AND P0, PT, R10, 0x1, PT ;  /* 0x000000010a00780c */ /* 0x000ff60003f05270 */
[----:B------:R-:W-:Y:S02]  /*18100*/  @!UPT UIADD3 URZ, URZ, URZ, URZ ;  /* 0x0000003f3f3ff290 */ /* 0x000fe4000fffe03f */
[----:B------:R-:W-:Y:S05]  /*18110*/  @P0 IMAD.HI.U32 R10, R12, c[0x0][0x330], RZ ;  /* 0x0000cc000c0a0a27 */ /* 0x000fea00078e00ff */
[----:B------:R-:W-:Y:S02]  /*18120*/  @P0 SHF.R.U32.HI R12, RZ, c[0x0][0x334], R10 ;  /* 0x0000cd00ff0c0a19 */ /* 0x000fe4000001160a */
.L_x_489:
[----:B------:R-:W-:Y:S05]  /*18130*/  BSYNC B0 ;  /* 0x0000000000007941 */ /* 0x000fea0003800000 */
.L_x_487:
[----:B------:R-:W-:Y:S04]  /*18140*/  IMAD R19, R12, c[0x0][0x32c], -R11 ;  /* 0x0000cb000c137a24 */ /* 0x000fe800078e0a0b */
[----:B------:R-:W-:Y:S05]  /*18150*/  IMAD.IADD R10, R19, 0x1, -R222 ;  /* 0x00000001130a7824 */ /* 0x000fea00078e0ade */
[----:B------:R-:W-:Y:S02]  /*18160*/  IADD3 R19, R10, c[0x0][0x32c], RZ ;  /* 0x0000cb000a137a10 */ /* 0x000fe40007ffe0ff */
[----:B------:R-:W-:Y:S02]  /*18170*/  IMNMX R15, R15, R10, !PT ;  /* 0x0000000a0f0f7217 */ /* 0x000fe40007800200 */
[----:B------:R-:W-:Y:S02]  /*18180*/  IMNMX R16, R16, R19, PT ;  /* 0x0000001310107217 */ /* 0x000fe40003800200 */
.L_x_486:
[----:B------:R-:W-:Y:S06]  /*18190*/  UISETP.GT.AND UP0, UPT, UR10, -0x1, UPT ;  /* 0xffffffff0a00788c */ /* 0x000fec000bf04270 */
[----:B------:R-:W-:Y:S04]  /*181a0*/  PLOP3.LUT P0, PT, PT, PT, UP0, 0x80, 0x0 ;  /* 0x000000000000781c */ /* 0x000fe80003f0f008 */
[C---:B------:R-:W-:Y:S04]  /*181b0*/  ISETP.GT.AND P0, PT, R15.reuse, RZ, P0 ;  /* 0x000000ff0f00720c */ /* 0x040fe80000704270 */
[----:B------:R-:W-:Y:S04]  /*181c0*/  ISETP.LT.OR P0, PT, R16, 0x1, P0 ;  /* 0x000000011000780c */ /* 0x000fe80000701670 */
[----:B------:R-:W-:Y:S02]  /*181d0*/  FSEL R12, R0, -INF , !P0 ;  /* 0xff800000000c7808 */ /* 0x000fe40004000000 */
[----:B------:R-:W-:Y:S04]  /*181e0*/  PLOP3.LUT P0, PT, PT, PT, UP0, 0x80, 0x0 ;  /* 0x000000000000781c */ /* 0x000fe80003f0f008 */
[C---:B------:R-:W-:Y:S04]  /*181f0*/  ISETP.GT.AND P0, PT, R15.reuse, 0x1, P0 ;  /* 0x000000010f00780c */ /* 0x040fe80000704270 */
[----:B------:R-:W-:Y:S04]  /*18200*/  ISETP.LT.OR P0, PT, R16, 0x2, P0 ;  /* 0x000000021000780c */ /* 0x000fe80000701670 */
[----:B-1----:R-:W-:Y:S02]  /*18210*/  FSEL R152, R152, -INF , !P0 ;  /* 0xff80000098987808 */ /* 0x002fe40004000000 */
[----:B------:R-:W-:Y:S04]  /*18220*/  PLOP3.LUT P0, PT, PT, PT, UP0, 0x80, 0x0 ;  /* 0x000000000000781c */ /* 0x000fe80003f0f008 */
        /* <DEDUP_REMOVED lines=10> */
[----:B------:R-:W-:Y:S01]  /*182d0*/  ISETP.LT.OR P0, PT, R16, 0x11, P0 ;  /* 0x000000111000780c */ /* 0x000fe20000701670 */
[--C-:B-1----:R-:W-:Y:S03]  /*182e0*/  IMAD.IADD R14, R14, 0x1, R7.reuse ;  /* 0x000000010e0e7824 */ /* 0x102fe600078e0207 */
[----:B------:R-:W-:Y:S01]  /*182f0*/  FSEL R168, R168, -INF , !P0 ;  /* 0xff800000a8a87808 */ /* 0x000fe20004000000 */
[----:B------:R-:W-:Y:S01]  /*18300*/  IMAD.IADD R0, R13, 0x1, R7 ;  /* 0x000000010d007824 */ /* 0x000fe200078e0207 */
        /* <DEDUP_REMOVED lines=29> */
.L_x_492:
[----:B------:R-:W-:Y:S04]  /*184e0*/  MOV R7, c[0x0][0x32c] ;  /* 0x0000cb0000077a02 */ /* 0x000fe80000000f00 */
[----:B------:R-:W-:Y:S11]  /*184f0*/  ISETP.NE.AND P0, PT, R7, 0x1, PT ;  /* 0x000000010700780c */ /* 0x000ff60003f05270 */
[----:B------:R-:W-:Y:S02]  /*18500*/  @!UPT UIADD3 URZ, URZ, URZ, URZ ;  /* 0x0000003f3f3ff290 */ /* 0x000fe4000fffe03f */
[----:B------:R-:W-:Y:S05]  /*18510*/  @P0 IMAD.HI.U32 R7, R16, c[0x0][0x330], RZ ;  /* 0x0000cc0010070a27 */ /* 0x000fea00078e00ff */
[----:B------:R-:W-:Y:S02]  /*18520*/  @P0 SHF.R.U32.HI R16, RZ, c[0x0][0x334], R7 ;  /* 0x0000cd00ff100a19 */ /* 0x000fe40000011607 */
.L_x_493:
[----:B------:R-:W-:Y:S05]  /*18530*/  BSYNC B0 ;  /* 0x0000000000007941 */ /* 0x000fea0003800000 */
.L_x_491:
[----:B------:R-:W-:Y:S04]  /*18540*/  IMAD R11, R16, c[0x0][0x32c], -R11 ;  /* 0x0000cb00100b7a24 */ /* 0x000fe800078e0a0b */
[----:B------:R-:W-:Y:S05]  /*18550*/  IMAD.IADD R11, R11, 0x1, -R222 ;  /* 0x000000010b0b7824 */ /* 0x000fea00078e0ade */
[----:B------:R-:W-:Y:S02]  /*18560*/  IADD3 R7, R11, c[0x0][0x32c], RZ ;  /* 0x0000cb000b077a10 */ /* 0x000fe40007ffe0ff */
[----:B------:R-:W-:Y:S02]  /*18570*/  IMNMX R0, R0, R11, !PT ;  /* 0x0000000b00007217 */ /* 0x000fe40007800200 */
[----:B------:R-:W-:Y:S02]  /*18580*/  IMNMX R14, R14, R7, PT ;  /* 0x000000070e0e7217 */ /* 0x000fe40003800200 */
.L_x_490:
[----:B------:R-:W-:Y:S01]  /*18590*/  PLOP3.LUT P0, PT, PT, PT, UP0, 0x80, 0x0 ;  /* 0x000000000000781c */ /* 0x000fe20003f0f008 */
[----:B------:R-:W-:Y:S03]  /*185a0*/  LDSM.16.MT88.4 R156, [R206+0x8080] ;  /* 0x00808000ce9c783b */ /* 0x000fe60000004200 */
[----:B------:R-:W-:Y:S04]  /*185b0*/  ISETP.GT.AND P0, PT, R0, RZ, P0 ;  /* 0x000000ff0000720c */ /* 0x000fe80000704270 */
[----:B------:R-:W-:Y:S01]  /*185c0*/  ISETP.LT.OR P0, PT, R14, 0x1, P0 ;  /* 0x000000010e00780c */ /* 0x000fe20000701670 */
[----:B------:R-:W-:Y:S03]  /*185d0*/  LDSM.16.MT88.4 R172, [R204+0x9880] ;  /* 0x00988000ccac783b */ /* 0x000fe60000004200 */
[----:B------:R-:W-:Y:S02]  /*185e0*/  FSEL R15, R4, -INF , !P0 ;  /* 0xff800000040f7808 */ /* 0x000fe40004000000 */
[----:B------:R-:W-:Y:S03]  /*185f0*/  PLOP3.LUT P0, PT, PT, PT, UP0, 0x80, 0x0 ;  /* 0x000000000000781c */ /* 0x000fe60003f0f008 */
[----:B------:R-:W-:Y:S01]  /*18600*/  LDSM.16.MT88.4 R176, [R211+0xa880] ;  /* 0x00a88000d3b0783b */ /* 0x000fe20000004200 */
[----:B------:R-:W-:Y:S04]  /*18610*/  ISETP.GT.AND P0, PT, R0, 0x1, P0 ;  /* 0x000000010000780c */ /* 0x000fe80000704270 */
[----:B------:R-:W-:Y:S03]  /*18620*/  ISETP.LT.OR P0, PT, R14, 0x2, P0 ;  /* 0x000000020e00780c */ /* 0x000fe60000701670 */
[----:B------:R-:W-:Y:S01]  /*18630*/  LDSM.16.MT88.4 R180, [R206+0xa880] ;  /* 0x00a88000ceb4783b */ /* 0x000fe20000004200 */
[----:B------:R-:W-:Y:S02]  /*18640*/  FSEL R13, R5, -INF , !P0 ;  /* 0xff800000050d7808 */ /* 0x000fe40004000000 */
[----:B------:R-:W-:Y:S02]  /*18650*/  PLOP3.LUT P0, PT, PT, PT, UP0, 0x80, 0x0 ;  /* 0x000000000000781c */ /* 0x000fe40003f0f008 */
[----:B------:R-:W-:Y:S02]  /*18660*/  FMNMX.FTZ R5, R12, R3, !PT ;  /* 0x000000030c057209 */ /* 0x000fe40007810000 */
[----:B------:R-:W-:Y:S01]  /*18670*/  ISETP.GT.AND P0, PT, R0, 0x8, P0 ;  /* 0x000000080000780c */ /* 0x000fe20000704270 */
[----:B------:R-:W-:Y:S01]  /*18680*/  LDSM.16.MT88.4 R184, [R204+0xa880] ;  /* 0x00a88000ccb8783b */ /* 0x000fe20000004200 */
[----:B------:R-:W-:Y:S02]  /*18690*/  FMNMX.FTZ R5, R152, R5, !PT ;  /* 0x0000000598057209 */ /* 0x000fe40007810000 */
[----:B------:R-:W-:Y:S02]  /*186a0*/  ISETP.LT.OR P0, PT, R14, 0x9, P0 ;  /* 0x000000090e00780c */ /* 0x000fe40000701670 */
[----:B------:R-:W-:Y:S02]  /*186b0*/  FMNMX.FTZ R5, R10, R5, !PT ;  /* 0x000000050a057209 */ /* 0x000fe40007810000 */
[----:B------:R-:W-:Y:S01]  /*186c0*/  FSEL R11, R6, -INF , !P0 ;  /* 0xff800000060b7808 */ /* 0x000fe20004000000 */
[----:B------:R-:W-:Y:S01]  /*186d0*/  LDSM.16.MT88.4 R188, [R211+0xb880] ;  /* 0x00b88000d3bc783b */ /* 0x000fe20000004200 */
[----:B------:R-:W-:Y:S02]  /*186e0*/  PLOP3.LUT P0, PT, PT, PT, UP0, 0x80, 0x0 ;  /* 0x000000000000781c */ /* 0x000fe40003f0f008 */
[----:B------:R-:W-:Y:S02]  /*186f0*/  FMNMX.FTZ R5, R8, R5, !PT ;  /* 0x0000000508057209 */ /* 0x000fe40007810000 */
[----:B------:R-:W-:Y:S02]  /*18700*/  ISETP.GT.AND P0, PT, R0, 0x9, P0 ;  /* 0x000000090000780c */ /* 0x000fe40000704270 */
[----:B------:R-:W-:Y:S01]  /*18710*/  FMNMX.FTZ R5, R168, R5, !PT ;  /* 0x00000005a8057209 */ /* 0x000fe20007810000 */
[----:B------:R-:W-:Y:S01]  /*18720*/  LDSM.16.MT88.4 R192, [R206+0xb880] ;  /* 0x00b88000cec0783b */ /* 0x000fe20000004200 */
[----:B------:R-:W-:Y:S02]  /*18730*/  ISETP.LT.OR P0, PT, R14, 0xa, P0 ;  /* 0x0000000a0e00780c */ /* 0x000fe40000701670 */
[----:B------:R-:W-:Y:S02]  /*18740*/  FMNMX.FTZ R5, R166, R5, !PT ;  /* 0x00000005a6057209 */ /* 0x000fe40007810000 */
        /* <DEDUP_REMOVED lines=11> */
[----:B------:R-:W-:Y:S02]  /*18800*/  ISETP.GT.AND P0, PT, R0, 0x11, P0 ;  /* 0x000000110000780c */ /* 0x000fe40000704270 */
[----:B------:R-:W-:Y:S02]  /*18810*/  FMNMX.FTZ R6, R11, R6, !PT ;  /* 0x000000060b067209 */ /* 0x000fe40007810000 */
[----:B------:R-:W-:Y:S02]  /*18820*/  ISETP.LT.OR P0, PT, R14, 0x12, P0 ;  /* 0x000000120e00780c */ /* 0x000fe40000701670 */
[----:B------:R-:W-:Y:S02]  /*18830*/  FMNMX.FTZ R16, R9, R6, !PT ;  /* 0x0000000609107209 */ /* 0x000fe40007810000 */
[----:B------:R-:W-:Y:S02]  /*18840*/  FSEL R163, R163, -INF , !P0 ;  /* 0xff800000a3a37808 */ /* 0x000fe40004000000 */
[----:B------:R-:W-:Y:S04]  /*18850*/  PLOP3.LUT P0, PT, PT, PT, UP0, 0x80, 0x0 ;  /* 0x000000000000781c */ /* 0x000fe80003f0f008 */
[----:B------:R-:W-:Y:S02]  /*18860*/  ISETP.GT.AND P0, PT, R0, 0x18, P0 ;  /* 0x000000180000780c */ /* 0x000fe40000704270 */
[----:B-1----:R-:W-:Y:S02]  /*18870*/  FMNMX.FTZ R6, R4, R5, !PT ;  /* 0x0000000504067209 */ /* 0x002fe40007810000 */
[----:B------:R-:W-:Y:S03]  /*18880*/  ISETP.LT.OR P0, PT, R14, 0x19, P0 ;  /* 0x000000190e00780c */ /* 0x000fe60000701670 */
[----:B------:R-:W1:Y:S01]  /*18890*/  SHFL.BFLY PT, R17, R6, 0x1, 0x1f ;  /* 0x0c201f0006117f89 */ /* 0x000e6200000e0000 */
[----:B------:R-:W-:Y:S02]  /*188a0*/  FSEL R161, R161, -INF , !P0 ;  /* 0xff800000a1a17808 */ /* 0x000fe40004000000 */
[----:B------:R-:W-:Y:S01]  /*188b0*/  PLOP3.LUT P0, PT, PT, PT, UP0, 0x80, 0x0 ;  /* 0x000000000000781c */ /* 0x000fe20003f0f008 */
[----:B------:R-:W-:Y:S02]  /*188c0*/  UISETP.GT.AND UP0, UPT, UR10, UR8, UPT ;  /* 0x000000080a00728c */ /* 0x000fe4000bf04270 */
[----:B------:R-:W-:Y:S01]  /*188d0*/  UIADD3 UR10, UR10, -0x1, URZ ;  /* 0xffffffff0a0a7890 */ /* 0x000fe2000fffe03f */
[----:B------:R-:W-:Y:S02]  /*188e0*/  ISETP.GT.AND P0, PT, R0, 0x19, P0 ;  /* 0x000000190000780c */ /* 0x000fe40000704270 */
[----:B------:R-:W-:Y:S02]  /*188f0*/  FMNMX.FTZ R0, R165, R16, !PT ;  /* 0x00000010a5007209 */ /* 0x000fe40007810000 */
[----:B------:R-:W-:Y:S02]  /*18900*/  ISETP.LT.OR P0, PT, R14, 0x1a, P0 ;  /* 0x0000001a0e00780c */ /* 0x000fe40000701670 */
[----:B------:R-:W-:Y:S02]  /*18910*/  FMNMX.FTZ R0, R163, R0, !PT ;  /* 0x00000000a3007209 */ /* 0x000fe40007810000 */
[----:B------:R-:W-:Y:S02]  /*18920*/  FSEL R149, R149, -INF , !P0 ;  /* 0xff80000095957808 */ /* 0x000fe40004000000 */
[----:B------:R-:W-:Y:S04]  /*18930*/  FMNMX.FTZ R0, R161, R0, !PT ;  /* 0x00000000a1007209 */ /* 0x000fe80007810000 */
[----:B------:R-:W-:Y:S02]  /*18940*/  FMNMX.FTZ R4, R149, R0, !PT ;  /* 0x0000000095047209 */ /* 0x000fe40007810000 */
[----:B-1----:R-:W-:Y:S03]  /*18950*/  FMNMX.FTZ R0, R6, R17, !PT ;  /* 0x0000001106007209 */ /* 0x002fe60007810000 */
        /* <DEDUP_REMOVED lines=9> */
[--C-:B------:R-:W-:Y:S02]  /*189f0*/  FFMA.FTZ R239, R168, c[0x0][0x2d0], -R167.reuse ;  /* 0x0000b400a8ef7a23 */ /* 0x100fe400000108a7 */
[----:B------:R-:W-:Y:S01]  /*18a00*/  LDSM.16.MT88.4 R168, [R206+0x9880] ;  /* 0x00988000cea8783b */ /* 0x000fe20000004200 */
[----:B-1----:R-:W-:Y:S01]  /*18a10*/  FMNMX.FTZ R5, R4, R7, !PT ;  /* 0x0000000704057209 */ /* 0x002fe20007810000 */
[--C-:B------:R-:W-:Y:S01]  /*18a20*/  FFMA.FTZ R240, R166, c[0x0][0x2d0], -R167.reuse ;  /* 0x0000b400a6f07a23 */ /* 0x100fe200000108a7 */
[----:B------:R-:W-:Y:S01]  /*18a30*/  FSEL R4, R0, RZ, P0 ;  /* 0x000000ff00047208 */ /* 0x000fe20000000000 */
[--C-:B------:R-:W-:Y:S02]  /*18a40*/  FFMA.FTZ R241, R164, c[0x0][0x2d0], -R167.reuse ;  /* 0x0000b400a4f17a23 */ /* 0x100fe400000108a7 */
[----:B------:R-:W-:Y:S01]  /*18a50*/  FFMA.FTZ R167, R162, c[0x0][0x2d0], -R167 ;  /* 0x0000b400a2a77a23 */ /* 0x000fe200000108a7 */
[----:B------:R-:W1:Y:S01]  /*18a60*/  MUFU.EX2 R151, R151 ;  /* 0x0000009700977308 */ /* 0x000e620000000800 */
[----:B------:R-:W2:Y:S01]  /*18a70*/  SHFL.BFLY PT, R148, R5, 0x1, 0x1f ;  /* 0x0c201f0005947f89 */ /* 0x000ea200000e0000 */
[----:B------:R-:W-:Y:S04]  /*18a80*/  FADD.FTZ R4, -R4, R3 ;  /* 0x0000000304047221 */ /* 0x000fe80000010100 */
[----:B------:R-:W-:Y:S04]  /*18a90*/  FMUL.FTZ R3, R4, c[0x0][0x2d0] ;  /* 0x0000b40004037a20 */ /* 0x000fe80000410000 */
[----:B------:R-:W-:Y:S10]  /*18aa0*/  MUFU.EX2 R150, R150 ;  /* 0x0000009600967308 */ /* 0x000ff40000000800 */
[----:B------:R-:W3:Y:S01]  /*18ab0*/  MUFU.EX2 R3, R3 ;  /* 0x0000000300037308 */ /* 0x000ee20000000800 */
[----:B-1----:R-:W-:Y:S02]  /*18ac0*/  F2FP.PACK_AB R152, R151, R234 ;  /* 0x000000ea9798723e */ /* 0x002fe400000000ff */
[----:B--2---:R-:W-:Y:S04]  /*18ad0*/  FMNMX.FTZ R148, R148, R5, !PT ;  /* 0x0000000594947209 */ /* 0x004fe80007810000 */
[C---:B------:R-:W-:Y:S01]  /*18ae0*/  FSETP.NEU.FTZ.AND P0, PT, R148.reuse, -INF , PT ;  /* 0xff8000009400780b */ /* 0x040fe20003f1d000 */
[C---:B------:R-:W-:Y:S02]  /*18af0*/  FMUL.FTZ R160, R148.reuse, c[0x0][0x2d0] ;  /* 0x0000b40094a07a20 */ /* 0x040fe40000410000 */
[----:B------:R-:W1:Y:S01]  /*18b00*/  MUFU.EX2 R233, R233 ;  /* 0x000000e900e97308 */ /* 0x000e620000000800 */
[----:B------:R-:W-:Y:S02]  /*18b10*/  FSEL R5, R148, RZ, P0 ;  /* 0x000000ff94057208 */ /* 0x000fe40000000000 */
[----:B------:R-:W-:Y:S02]  /*18b20*/  FSEL R160, R160, RZ, P0 ;  /* 0x000000ffa0a07208 */ /* 0x000fe40000000000 */
[----:B------:R-:W-:Y:S01]  /*18b30*/  PLOP3.LUT P0, PT, PT, PT, UP0, 0x80, 0x0 ;  /* 0x000000000000781c */ /* 0x000fe20003f0f008 */
[----:B------:R-:W-:Y:S02]  /*18b40*/  FADD.FTZ R5, -R5, R2 ;  /* 0x0000000205057221 */ /* 0x000fe40000010100 */
[--C-:B------:R-:W-:Y:S02]  /*18b50*/  FFMA.FTZ R238, R15, c[0x0][0x2d0], -R160.reuse ;  /* 0x0000b4000fee7a23 */ /* 0x100fe400000108a0 */
[----:B------:R2:W-:Y:S01]  /*18b60*/  MUFU.EX2 R242, R167 ;  /* 0x000000a700f27308 */ /* 0x0005e20000000800 */
[--C-:B------:R-:W-:Y:S02]  /*18b70*/  FFMA.FTZ R237, R13, c[0x0][0x2d0], -R160.reuse ;  /* 0x0000b4000ded7a23 */ /* 0x100fe400000108a0 */
[----:B------:R-:W4:Y:S01]  /*18b80*/  LDSM.16.MT88.4 R12, [R211+0x8080] ;  /* 0x00808000d30c783b */ /* 0x000f220000004200 */
[--C-:B------:R-:W-:Y:S02]  /*18b90*/  FFMA.FTZ R236, R11, c[0x0][0x2d0], -R160.reuse ;  /* 0x0000b4000bec7a23 */ /* 0x100fe400000108a0 */
[--C-:B------:R-:W-:Y:S02]  /*18ba0*/  FFMA.FTZ R235, R9, c[0x0][0x2d0], -R160.reuse ;  /* 0x0000b40009eb7a23 */ /* 0x100fe400000108a0 */
[----:B------:R-:W-:Y:S02]  /*18bb0*/  FMUL.FTZ R2, R5, c[0x0][0x2d0] ;  /* 0x0000b40005027a20 */ /* 0x000fe40000410000 */
[----:B------:R-:W-:Y:S01]  /*18bc0*/  MUFU.EX2 R238, R238 ;  /* 0x000000ee00ee7308 */ /* 0x000fe20000000800 */
[C---:B---3--:R-:W-:Y:S02]  /*18bd0*/  FMUL.FTZ R4, R3.reuse, R144 ;  /* 0x0000009003047220 */ /* 0x048fe40000410000 */
[----:B------:R-:W-:Y:S01]  /*18be0*/  FMUL.FTZ R5, R3, R145 ;  /* 0x0000009103057220 */ /* 0x000fe20000410000 */
[----:B-1----:R-:W-:Y:S01]  /*18bf0*/  F2FP.PACK_AB R154, R233, R150 ;  /* 0x00000096e99a723e */ /* 0x002fe200000000ff */
[C---:B------:R-:W-:Y:S02]  /*18c00*/  FMUL.FTZ R8, R3.reuse, R140 ;  /* 0x0000008c03087220 */ /* 0x040fe40000410000 */
[C---:B------:R-:W-:Y:S02]  /*18c10*/  FMUL.FTZ R9, R3.reuse, R141 ;  /* 0x0000008d03097220 */ /* 0x040fe40000410000 */
[C---:B------:R-:W-:Y:S01]  /*18c20*/  FMUL.FTZ R16, R3.reuse, R132 ;  /* 0x0000008403107220 */ /* 0x040fe20000410000 */
[----:B------:R-:W1:Y:S01]  /*18c30*/  MUFU.EX2 R2, R2 ;  /* 0x0000000200027308 */ /* 0x000e620000000800 */
[----:B------:R-:W-:Y:S02]  /*18c40*/  FMUL.FTZ R17, R3, R133 ;  /* 0x0000008503117220 */ /* 0x000fe40000410000 */
[--C-:B------:R-:W-:Y:S02]  /*18c50*/  FFMA.FTZ R243, R165, c[0x0][0x2d0], -R160.reuse ;  /* 0x0000b400a5f37a23 */ /* 0x100fe400000108a0 */
[----:B--2---:R-:W-:Y:S01]  /*18c60*/  LDSM.16.MT88.4 R164, [R204+0x8880] ;  /* 0x00888000cca4783b */ /* 0x004fe20000004200 */
[--C-:B------:R-:W-:Y:S02]  /*18c70*/  FFMA.FTZ R244, R163, c[0x0][0x2d0], -R160.reuse ;  /* 0x0000b400a3f47a23 */ /* 0x100fe400000108a0 */
[--C-:B------:R-:W-:Y:S02]  /*18c80*/  FFMA.FTZ R245, R161, c[0x0][0x2d0], -R160.reuse ;  /* 0x0000b400a1f57a23 */ /* 0x100fe400000108a0 */
[----:B------:R-:W2:Y:S01]  /*18c90*/  MUFU.EX2 R237, R237 ;  /* 0x000000ed00ed7308 */ /* 0x000ea20000000800 */
[----:B------:R-:W-:Y:S02]  /*18ca0*/  FFMA.FTZ R160, R149, c[0x0][0x2d0], -R160 ;  /* 0x0000b40095a07a23 */ /* 0x000fe400000108a0 */
[C---:B------:R-:W-:Y:S02]  /*18cb0*/  FMUL.FTZ R28, R3.reuse, R28 ;  /* 0x0000001c031c7220 */ /* 0x040fe40000410000 */
[C---:B------:R-:W-:Y:S02]  /*18cc0*/  FMUL.FTZ R29, R3.reuse, R29 ;  /* 0x0000001d031d7220 */ /* 0x040fe40000410000 */
[C---:B------:R-:W-:Y:S02]  /*18cd0*/  FMUL.FTZ R32, R3.reuse, R32 ;  /* 0x0000002003207220 */ /* 0x040fe40000410000 */
[C---:B------:R-:W-:Y:S01]  /*18ce0*/  FMUL.FTZ R33, R3.reuse, R33 ;  /* 0x0000002103217220 */ /* 0x040fe20000410000 */
[----:B------:R-:W-:Y:S01]  /*18cf0*/  MUFU.EX2 R236, R236 ;  /* 0x000000ec00ec7308 */ /* 0x000fe20000000800 */
[C---:B------:R-:W-:Y:S02]  /*18d00*/  FMUL.FTZ R36, R3.reuse, R36 ;  /* 0x0000002403247220 */ /* 0x040fe40000410000 */
[----:B------:R-:W-:Y:S02]  /*18d10*/  FMUL.FTZ R37, R3, R37 ;  /* 0x0000002503257220 */ /* 0x000fe40000410000 */
[C---:B-1----:R-:W-:Y:S02]  /*18d20*/  FMUL.FTZ R6, R2.reuse, R146 ;  /* 0x0000009202067220 */ /* 0x042fe40000410000 */
[C---:B------:R-:W-:Y:S02]  /*18d30*/  FMUL.FTZ R7, R2.reuse, R147 ;  /* 0x0000009302077220 */ /* 0x040fe40000410000 */
[----:B------:R-:W1:Y:S01]  /*18d40*/  LDSM.16.MT88.4 R144, [R205+0x8080] ;  /* 0x00808000cd90783b */ /* 0x000e620000004200 */
[----:B------:R-:W3:Y:S01]  /*18d50*/  MUFU.EX2 R235, R235 ;  /* 0x000000eb00eb7308 */ /* 0x000ee20000000800 */
[C---:B------:R-:W-:Y:S02]  /*18d60*/  FMUL.FTZ R10, R2.reuse, R142 ;  /* 0x0000008e020a7220 */ /* 0x040fe40000410000 */
[C---:B------:R-:W-:Y:S01]  /*18d70*/  FMUL.FTZ R11, R2.reuse, R143 ;  /* 0x0000008f020b7220 */ /* 0x040fe20000410000 */
        /* <DEDUP_REMOVED lines=15> */
[----:B---3--:R-:W-:Y:S01]  /*18e70*/  F2FP.PACK_AB R155, R235, R236 ;  /* 0x000000eceb9b723e */ /* 0x008fe200000000ff */
[C---:B------:R-:W-:Y:S02]  /*18e80*/  FMUL.FTZ R42, R2.reuse, R42 ;  /* 0x0000002a022a7220 */ /* 0x040fe40000410000 */
[C---:B------:R-:W-:Y:S02]  /*18e90*/  FMUL.FTZ R43, R2.reuse, R43 ;  /* 0x0000002b022b7220 */ /* 0x040fe40000410000 */
[C---:B------:R-:W-:Y:S01]  /*18ea0*/  FMUL.FTZ R44, R3.reuse, R44 ;  /* 0x0000002c032c7220 */ /* 0x040fe20000410000 */
[----:B------:R-:W3:Y:S01]  /*18eb0*/  MUFU.EX2 R240, R240 ;  /* 0x000000f000f07308 */ /* 0x000ee20000000800 */
[C---:B----4-:R-:W-:Y:S01]  /*18ec0*/  HMMA.16816.F32 R4, R152.reuse, R12, R4 ;  /* 0x0000000c9804723c */ /* 0x050fe20000001804 */
        /* <DEDUP_REMOVED lines=37> */
[C---:B----4-:R-:W-:Y:S04]  /*19120*/  HMMA.16816.F32 R28, R152.reuse, R136, R28 ;  /* 0x00000088981c723c */ /* 0x050fe8000000181c */
        /* <DEDUP_REMOVED lines=10> */
[----:B------:R-:W4:Y:S03]  /*191d0*/  LDSM.16.MT88.4 R132, [R204+0x9080] ;  /* 0x00908000cc84783b */ /* 0x000f260000004200 */
        /* <DEDUP_REMOVED lines=18> */
[C---:B----4-:R-:W-:Y:S04]  /*19300*/  HMMA.16816.F32 R60, R152.reuse, R132, R60 ;  /* 0x00000084983c723c */ /* 0x050fe8000000183c */
[C---:B------:R-:W-:Y:S02]  /*19310*/  FMUL.FTZ R76, R3.reuse, R76 ;  /* 0x0000004c034c7220 */ /* 0x040fe40000410000 */
[C---:B------:R-:W-:Y:S02]  /*19320*/  FMUL.FTZ R77, R3.reuse, R77 ;  /* 0x0000004d034d7220 */ /* 0x040fe40000410000 */
[C---:B------:R-:W-:Y:S01]  /*19330*/  HMMA.16816.F32 R64, R152.reuse, R134, R64 ;  /* 0x000000869840723c */ /* 0x040fe20000001840 */
[----:B------:R-:W4:Y:S03]  /*19340*/  LDSM.16.MT88.4 R132, [R205+0xa080] ;  /* 0x00a08000cd84783b */ /* 0x000f260000004200 */
        /* <DEDUP_REMOVED lines=21> */
[C---:B------:R-:W-:Y:S04]  /*194a0*/  FMUL.FTZ R92, R3.reuse, R92 ;  /* 0x0000005c035c7220 */ /* 0x040fe80000410000 */
[C---:B------:R-:W-:Y:S01]  /*194b0*/  FMUL.FTZ R93, R3.reuse, R93 ;  /* 0x0000005d035d7220 */ /* 0x040fe20000410000 */
[C---:B------:R-:W-:Y:S01]  /*194c0*/  HMMA.16816.F32 R88, R152.reuse, R134, R88 ;  /* 0x000000869858723c */ /* 0x040fe20000001858 */
[----:B------:R-:W4:Y:S02]  /*194d0*/  LDSM.16.MT88.4 R132, [R206+0xb080] ;  /* 0x00b08000ce84783b */ /* 0x000f240000004200 */
        /* <DEDUP_REMOVED lines=26> */
[C---:B----4-:R-:W-:Y:S03]  /*19680*/  HMMA.16816.F32 R108, R152.reuse, R132, R108 ;  /* 0x00000084986c723c */ /* 0x050fe6000000186c */
[C---:B------:R-:W-:Y:S02]  /*19690*/  FMUL.FTZ R114, R2.reuse, R114 ;  /* 0x0000007202727220 */ /* 0x040fe40000410000 */
[C---:B------:R-:W-:Y:S02]  /*196a0*/  FMUL.FTZ R115, R2.reuse, R115 ;  /* 0x0000007302737220 */ /* 0x040fe40000410000 */
[C---:B------:R-:W-:Y:S02]  /*196b0*/  FMUL.FTZ R116, R3.reuse, R116 ;  /* 0x0000007403747220 */ /* 0x040fe40000410000 */
[C---:B------:R-:W-:Y:S03]  /*196c0*/  FMUL.FTZ R117, R3.reuse, R117 ;  /* 0x0000007503757220 */ /* 0x040fe60000410000 */
        /* <DEDUP_REMOVED lines=19> */
[----:B------:R-:W-:Y:S01]  /*19800*/  FFMA.FTZ R234, R3, R224, R234 ;  /* 0x000000e003ea7223 */ /* 0x000fe200000100ea */
[----:B------:R-:W-:Y:S01]  /*19810*/  MOV R3, R0 ;  /* 0x0000000000037202 */ /* 0x000fe20000000f00 */
[----:B------:R-:W-:Y:S03]  /*19820*/  FFMA.FTZ R238, R2, R223, R238 ;  /* 0x000000df02ee7223 */ /* 0x000fe600000100ee */
[----:B------:R-:W-:Y:S03]  /*19830*/  HMMA.16816.F32 R128, R152, R138, R128 ;  /* 0x0000008a9880723c */ /* 0x000fe60000001880 */
[----:B------:R-:W-:Y:S02]  /*19840*/  FADD.FTZ R151, R151, R234 ;  /* 0x000000ea97977221 */ /* 0x000fe40000010000 */
[----:B------:R-:W-:Y:S02]  /*19850*/  FADD.FTZ R237, R237, R238 ;  /* 0x000000eeeded7221 */ /* 0x000fe40000010000 */
[----:B---3--:R-:W-:Y:S01]  /*19860*/  F2FP.PACK_AB R152, R240, R239 ;  /* 0x000000eff098723e */ /* 0x008fe200000000ff */
        /* <DEDUP_REMOVED lines=8> */
[C---:B----4-:R-:W-:Y:S01]  /*198f0*/  HMMA.16816.F32 R144, R152.reuse, R132, R4 ;  /* 0x000000849890723c */ /* 0x050fe20000001804 */
        /* <DEDUP_REMOVED lines=45> */
.L_x_484:
[----:B------:R-:W1:Y:S01]  /*19bd0*/  SHFL.BFLY PT, R3, R224, 0x2, 0x1f ;  /* 0x0c401f00e0037f89 */ /* 0x000e6200000e0000 */
[----:B------:R-:W-:-:S02]  /*19be0*/  MOV R4, RZ ;  /* 0x000000ff00047202 */ /* 0x000fc40000000f00 */
[----:B------:R-:W-:Y:S01]  /*19bf0*/  MOV R8, 0xff800000 ;  /* 0xff80000000087802 */ /* 0x000fe20000000f00 */
[----:B------:R-:W2:Y:S01]  /*19c00*/  SHFL.BFLY PT, R2, R223, 0x2, 0x1f ;  /* 0x0c401f00df027f89 */ /* 0x000ea200000e0000 */
[----:B------:R-:W-:Y:S01]  /*19c10*/  PLOP3.LUT P2, PT, PT, PT, PT, 0x8, 0x0 ;  /* 0x000000000000781c */ /* 0x000fe20003f4e170 */
[----:B-1----:R-:W-:Y:S01]  /*19c20*/  FADD.FTZ R6, R3, R224 ;  /* 0x000000e003067221 */ /* 0x002fe20000010000 */
[----:B------:R-:W-:Y:S01]  /*19c30*/  MOV R3, RZ ;  /* 0x000000ff00037202 */ /* 0x000fe20000000f00 */
        /* <DEDUP_REMOVED lines=148> */
.L_x_382:
        /* <DEDUP_REMOVED lines=178> */
[----:B------:R-:W4:Y:S02]  /*1b0a0*/  @P0 LDG.E R12, [R10.64] ;  /* 0x000000180a0c0981 */ /* 0x000f24000c1e1900 */
[----:B------:R-:W-:-:S03]  /*1b0b0*/  ULDC.64 UR4, c[0x0][0x508] ;  /* 0x0001420000047ab9 */ /* 0x000fc60000000a00 */
[----:B------:R-:W-:-:S05]  /*1b0c0*/  PLOP3.LUT P1, PT, PT, PT, UP0, 0x80, 0x0 ;  /* 0x000000000000781c */ /* 0x000fca0003f2f008 */
[----:B------:R-:W-:Y:S01]  /*1b0d0*/  @UP0 UIMAD.WIDE UR4, UR21, UR6, UR4 ;  /* 0x00000006150402a5 */ /* 0x000fe2000f8e0204 */
[----:B------:R-:W-:-:S05]  /*1b0e0*/  IMAD.MOV.U32 R4, RZ, RZ, c[0x0][0x388] ;  /* 0x0000e200ff047624 */ /* 0x000fca00078e00ff */
[----:B------:R-:W-:Y:S02]  /*1b0f0*/  IMAD.U32 R14, RZ, RZ, UR4 ;  /* 0x00000004ff0e7e24 */ /* 0x000fe4000f8e00ff */
[----:B--2---:R-:W-:-:S05]  /*1b100*/  IMAD.U32 R15, RZ, RZ, UR5 ;  /* 0x00000005ff0f7e24 */ /* 0x004fca000f8e00ff */
[----:B------:R3:W5:Y:S01]  /*1b110*/  @P1 LDG.E R4, [R14.64] ;  /* 0x000000180e041981 */ /* 0x000762000c1e1900 */
[----:B------:R-:W-:Y:S02]  /*1b120*/  UMOV UR18, URZ ;  /* 0x0000003f00127c82 */ /* 0x000fe40008000000 */
[----:B------:R-:W-:Y:S01]  /*1b130*/  UMOV UR19, URZ ;  /* 0x0000003f00137c82 */ /* 0x000fe20008000000 */
[----:B----4-:R-:W1:Y:S02]  /*1b140*/  @P0 R2UR UR5, R12 ;  /* 0x000000000c0503c2 */ /* 0x010e6400000e0000 */
[----:B-1----:R-:W-:Y:S02]  /*1b150*/  @UP1 USHF.R.S32.HI UR4, URZ, 0x1f, UR5 ;  /* 0x0000001f3f041899 */ /* 0x002fe40008011405 */
[----:B------:R-:W-:-:S05]  /*1b160*/  @UP1 UMOV UR18, UR5 ;  /* 0x0000000500121c82 */ /* 0x000fca0008000000 */
[----:B------:R-:W-:Y:S01]  /*1b170*/  @UP1 UMOV UR19, UR4 ;  /* 0x0000000400131c82 */ /* 0x000fe20008000000 */
[----:B------:R-:W-:Y:S05]  /*1b180*/  @P1 BRA `(.L_x_496) ;  /* 0x0000004000001947 */ /* 0x000fea0003800000 */
[----:B---3--:R-:W-:Y:S05]  /*1b190*/  @!P0 BRA `(.L_x_496) ;  /* 0x0000003000008947 */ /* 0x008fea0003800000 */
[----:B-----5:R-:W2:Y:S04]  /*1b1a0*/  LDG.E R4, [R10.64] ;  /* 0x000000180a047981 */ /* 0x020ea8000c1e1900 */
[----:B------:R-:W2:Y:S02]  /*1b1b0*/  LDG.E R3, [R10.64+0x4] ;  /* 0x000004180a037981 */ /* 0x000ea4000c1e1900 */
[----:B--2---:R-:W-:Y:S02]  /*1b1c0*/  IADD3 R4, -R4, R3, RZ ;  /* 0x0000000304047210 */ /* 0x004fe40007ffe1ff */
.L_x_496:
[----:B---3--:R-:W-:Y:S01]  /*1b1d0*/  SHF.R.S32.HI R3, RZ, 0x1f, R2 ;  /* 0x0000001fff037819 */ /* 0x008fe20000011402 */
[----:B------:R-:W1:Y:S01]  /*1b1e0*/  S2R R75, SR_CTAID.X ;  /* 0x00000000004b7919 */ /* 0x000e620000002500 */
[----:B------:R-:W-:Y:S01]  /*1b1f0*/  LOP3.LUT R11, R7, 0xffffffe0, RZ, 0xc0, !PT ;  /* 0xffffffe0070b7812 */ /* 0x000fe200078ec0ff */
[----:B------:R-:W-:Y:S01]  /*1b200*/  IMAD.MOV.U32 R10, RZ, RZ, c[0x0][0x4e8] ;  /* 0x00013a00ff0a7624 */ /* 0x000fe200078e00ff */
[----:B------:R-:W-:Y:S01]  /*1b210*/  LEA.HI R3, R3, R2, RZ, 0x3 ;  /* 0x0000000203037211 */ /* 0x000fe200078f18ff */
[----:B------:R-:W-:Y:S01]  /*1b220*/  ULDC.64 UR6, c[0x0][0x490] ;  /* 0x0001240000067ab9 */ /* 0x000fe20000000a00 */
[-C--:B------:R-:W-:Y:S01]  /*1b230*/  LEA.HI R16, R5, R0.reuse, RZ, 0x3 ;  /* 0x0000000005107211 */ /* 0x080fe200078f18ff */
[----:B------:R-:W-:Y:S01]  /*1b240*/  USHF.R.S32.HI UR12, URZ, 0x1f, UR21 ;  /* 0x0000001f3f0c7899 */ /* 0x000fe20008011415 */
[----:B------:R-:W-:Y:S01]  /*1b250*/  LOP3.LUT R7, R3, 0xffffff8, RZ, 0xc0, !PT ;  /* 0x0ffffff803077812 */ /* 0x000fe200078ec0ff */
[----:B------:R-:W-:Y:S01]  /*1b260*/  IMAD.IADD R3, R0, 0x1, -R11 ;  /* 0x0000000100037824 */ /* 0x000fe200078e0a0b */
        /* <DEDUP_REMOVED lines=91> */
[----:B------:R-:W-:-:S03]  /*1b820*/  IADD3 R21, R21, R22, RZ ;  /* 0x0000001615157210 */ /* 0x000fc60007ffe0ff */
[----:B-1----:R1:W-:Y:S01]  /*1b830*/  @!P1 ST.E [R12.64], R6 ;  /* 0x000000060c009985 */ /* 0x0023e2000c101918 */
[----:B--2---:R-:W-:-:S03]  /*1b840*/  IMAD.SHL.U32 R14, R5, 0x8, RZ ;  /* 0x00000008050e7824 */ /* 0x004fc600078e00ff */
[----:B---3--:R1:W-:Y:S01]  /*1b850*/  @!P0 ST.E [R10.64], R8 ;  /* 0x000000080a008985 */ /* 0x0083e2000c101918 */
[----:B------:R-:W-:Y:S01]  /*1b860*/  IMAD R5, R4, c[0x0][0x3d8], RZ ;  /* 0x0000f60004057a24 */ /* 0x000fe200078e02ff */
[----:B------:R-:W-:-:S03]  /*1b870*/  LOP3.LUT R14, R3, 0x7ffffe00, R14, 0xf8, !PT ;  /* 0x7ffffe00030e7812 */ /* 0x000fc600078ef80e */
[C---:B------:R-:W-:Y:S02]  /*1b880*/  IMAD R3, R18.reuse, c[0x0][0x3dc], R5 ;  /* 0x0000f70012037a24 */ /* 0x040fe400078e0205 */
[----:B------:R-:W-:-:S04]  /*1b890*/  IMAD.WIDE.U32 R18, R18, c[0x0][0x3d8], R20 ;  /* 0x0000f60012127a25 */ /* 0x000fc800078e0014 */
[----:B------:R-:W-:Y:S01]  /*1b8a0*/  IMAD.SHL.U32 R76, R14, 0x2, RZ ;  /* 0x000000020e4c7824 */ /* 0x000fe200078e00ff */
[----:B------:R-:W-:Y:S01]  /*1b8b0*/  LEA R74, P0, R18, c[0x0][0x380], 0x1 ;  /* 0x0000e000124a7a11 */ /* 0x000fe200078008ff */
[----:B------:R-:W-:-:S03]  /*1b8c0*/  IMAD.IADD R3, R19, 0x1, R3 ;  /* 0x0000000113037824 */ /* 0x000fc600078e0203 */
        /* <DEDUP_REMOVED lines=45> */
.L_x_498:
[----:B--234-:R-:W-:Y:S05]  /*1bba0*/  BSYNC B0 ;  /* 0x0000000000007941 */ /* 0x01cfea0003800000 */
.L_x_497:
        /* <DEDUP_REMOVED lines=30> */
.L_x_500:
[----:B------:R-:W-:Y:S05]  /*1bd90*/  BSYNC B0 ;  /* 0x0000000000007941 */ /* 0x000fea0003800000 */
.L_x_499:
        /* <DEDUP_REMOVED lines=30> */
.L_x_502:
[----:B------:R-:W-:Y:S05]  /*1bf80*/  BSYNC B0 ;  /* 0x0000000000007941 */ /* 0x000fea0003800000 */
.L_x_501:
        /* <DEDUP_REMOVED lines=31> */
.L_x_495:
        /* <DEDUP_REMOVED lines=28> */
[----:B-----5:R-:W2:Y:S04]  /*1c340*/  LDG.E R4, [R6.64] ;  /* 0x0000001806047981 */ /* 0x020ea8000c1e1900 */
[----:B------:R-:W2:Y:S02]  /*1c350*/  LDG.E R3, [R6.64+0x4] ;  /* 0x0000041806037981 */ /* 0x000ea4000c1e1900 */
[----:B--2---:R-:W-:Y:S02]  /*1c360*/  IADD3 R4, -R4, R3, RZ ;  /* 0x0000000304047210 */ /* 0x004fe40007ffe1ff */
.L_x_503:
        /* <DEDUP_REMOVED lines=38> */
[----:B------:R-:W-:Y:S01]  /*1c5d0*/  LEA R2, P0, R6, c[0x0][0x450], 0x2 ;  /* 0x0001140006027a11 */ /* 0x000fe200078010ff */
[----:B------:R-:W-:-:S03]  /*1c5e0*/  IMAD.MOV.U32 R5, RZ, RZ, -0x800000 ;  /* 0xff800000ff057424 */ /* 0x000fc600078e00ff */
[----:B------:R-:W-:-:S04]  /*1c5f0*/  IADD3 R3, R7, R0, RZ ;  /* 0x0000000007037210 */ /* 0x000fc80007ffe0ff */
[----:B------:R-:W-:-:S05]  /*1c600*/  LEA.HI.X R3, R6, c[0x0][0x454], R3, 0x2, P0 ;  /* 0x0001150006037a11 */ /* 0x000fca00000f1403 */
[----:B------:R1:W-:Y:S02]  /*1c610*/  STG.E [R2.64], R5 ;  /* 0x0000000502007986 */ /* 0x0003e4000c101918 */
.L_x_505:
[----:B------:R-:W-:Y:S05]  /*1c620*/  BSYNC B0 ;  /* 0x0000000000007941 */ /* 0x000fea0003800000 */
.L_x_504:
        /* <DEDUP_REMOVED lines=8> */
[----:B------:R-:W-:Y:S01]  /*1c6b0*/  ISETP.NE.AND P0, PT, R2, 0x1, PT ;  /* 0x000000010200780c */ /* 0x000fe20003f05270 */
[----:B------:R-:W-:Y:S01]  /*1c6c0*/  UIMAD UR7, UR10, UR5, UR7 ;  /* 0x000000050a0772a4 */ /* 0x000fe2000f8e0207 */
[----:B------:R-:W-:Y:S01]  /*1c6d0*/  LOP3.LUT R6, R0, 0xfffffff8, RZ, 0xc0, !PT ;  /* 0xfffffff800067812 */ /* 0x000fe200078ec0ff */
[----:B------:R-:W-:Y:S01]  /*1c6e0*/  BSSY B0, `(.L_x_506) ;  /* 0x0000042000007945 */ /* 0x000fe20003800000 */
[----:B------:R-:W-:Y:S01]  /*1c6f0*/  SHF.R.S32.HI R0, RZ, 0x3, R0 ;  /* 0x00000003ff007819 */ /* 0x000fe20000011400 */
[----:B------:R-:W-:-:S02]  /*1c700*/  ULDC.64 UR4, c[0x0][0x3e8] ;  /* 0x0000fa0000047ab9 */ /* 0x000fc40000000a00 */
[----:B------:R-:W-:Y:S01]  /*1c710*/  IMAD.IADD R9, R9, 0x1, -R6 ;  /* 0x0000000109097824 */ /* 0x000fe200078e0a06 */
[----:B------:R-:W-:Y:S02]  /*1c720*/  UIADD3 UR15, UR15, UR7, URZ ;  /* 0x000000070f0f7290 */ /* 0x000fe4000fffe03f */
        /* <DEDUP_REMOVED lines=61> */
.L_x_507:
[----:B------:R-:W-:Y:S05]  /*1cb00*/  BSYNC B0 ;  /* 0x0000000000007941 */ /* 0x000fea0003800000 */
.L_x_506:
        /* <DEDUP_REMOVED lines=27> */
.L_x_509:
[----:B------:R-:W-:Y:S05]  /*1ccc0*/  BSYNC B0 ;  /* 0x0000000000007941 */ /* 0x000fea0003800000 */
.L_x_508:
        /* <DEDUP_REMOVED lines=27> */
.L_x_511:
[----:B------:R-:W-:Y:S05]  /*1ce80*/  BSYNC B0 ;  /* 0x0000000000007941 */ /* 0x000fea0003800000 */
.L_x_510:
        /* <DEDUP_REMOVED lines=22> */
[----:B--2---:R-:W-:-:S04]  /*1cff0*/  SHF.R.S32.HI R5, RZ, 0x1f, R6 ;  /* 0x0000001fff057819 */ /* 0x004fc80000011406 */
[----:B------:R-:W-:-:S04]  /*1d000*/  LEA.HI R5, R5, R6, RZ, 0x3 ;  /* 0x0000000605057211 */ /* 0x000fc800078f18ff */
[----:B------:R-:W-:-:S05]  /*1d010*/  LOP3.LUT R5, R5, 0xfffffff8, RZ, 0xc0, !PT ;  /* 0xfffffff805057812 */ /* 0x000fca00078ec0ff */
[----:B------:R-:W-:-:S05]  /*1d020*/  IMAD.WIDE R2, R5, 0x2, R2 ;  /* 0x0000000205027825 */ /* 0x000fca00078e0202 */
[----:B------:R-:W-:Y:S01]  /*1d030*/  ST.E.128 [R2.64], RZ ;  /* 0x000000ff02007985 */ /* 0x000fe2000c101d18 */
[----:B------:R-:W-:Y:S05]  /*1d040*/  EXIT ;  /* 0x000000000000794d */ /* 0x000fea0003800000 */
.L_x_512:
        /* <DEDUP_REMOVED lines=11> */
.L_x_3539:


//--------------------- .text._ZN7cutlass13device_kernelIN5flash19enable_sm80_to_sm89INS1_16FlashAttnFwdSm80INS1_25CollectiveMainloopFwdSm80ILi8ELi1ELb1EN4cute5tupleIJNS5_1CILi128EEENS7_ILi64EEENS7_ILi256EEEEEELi256ENS_6half_tEfNS_4arch4Sm80ELb1ELb0ELb1ELb0ELb1ELb0ELb1ELb0EEENS1_21CollectiveEpilogueFwdINS6_IJS8_SA_S9_EEENS6_IJNS7_ILi1EEESI_SI_EEESC_SE_Li256ELb0ELb1ELb0ELb0EEENS1_30DynamicPersistentTileSchedulerILi256ELi256ELb0ELb1ELb0EEEEEEEEEvNT_6ParamsE --------------------------
	.section	.text._ZN7cutlass13device_kernelIN5flash19enable_sm80_to_sm89INS1_16FlashAttnFwdSm80INS1_25CollectiveMainloopFwdSm80ILi8ELi1ELb1EN4cute5tupleIJNS5_1CILi128EEENS7_ILi64EEENS7_ILi256EEEEEELi256ENS_6half_tEfNS_4arch4Sm80ELb1ELb0ELb1ELb0ELb1ELb0ELb1ELb0EEENS1_21CollectiveEpilogueFwdINS6_IJS8_SA_S9_EEENS6_IJNS7_ILi1EEESI_SI_EEESC_SE_Li256ELb0ELb1ELb0ELb0EEENS1_30DynamicPersistentTileSchedulerILi256ELi256ELb0ELb1ELb0EEEEEEEEEvNT_6ParamsE,"ax",@progbits
	.sectioninfo	@"SHI_REGISTERS=255"
	.align	128
.text._ZN7cutlass13device_kernelIN5flash19enable_sm80_to_sm89INS1_16FlashAttnFwdSm80INS1_25CollectiveMainloopFwdSm80ILi8ELi1ELb1EN4cute5tupleIJNS5_1CILi128EEENS7_ILi64EEENS7_ILi256EEEEEELi256ENS_6half_tEfNS_4arch4Sm80ELb1ELb0ELb1ELb0ELb1ELb0ELb1ELb0EEENS1_21CollectiveEpilogueFwdINS6_IJS8_SA_S9_EEENS6_IJNS7_ILi1EEESI_SI_EEESC_SE_Li256ELb0ELb1ELb0ELb0EEENS1_30DynamicPersistentTileSchedulerILi256ELi256ELb0ELb1ELb0EEEEEEEEEvNT_6ParamsE:
        .type           _ZN7cutlass13device_kernelIN5flash19enable_sm80_to_sm89INS1_16FlashAttnFwdSm80INS1_25CollectiveMainloopFwdSm80ILi8ELi1ELb1EN4cute5tupleIJNS5_1CILi128EEENS7_ILi64EEENS7_ILi256EEEEEELi256ENS_6half_tEfNS_4arch4Sm80ELb1ELb0ELb1ELb0ELb1ELb0ELb1ELb0EEENS1_21CollectiveEpilogueFwdINS6_IJS8_SA_S9_EEENS6_IJNS7_ILi1EEESI_SI_EEESC_SE_Li256ELb0ELb1ELb0ELb0EEENS1_30DynamicPersistentTileSchedulerILi256ELi256ELb0ELb1ELb0EEEEEEEEEvNT_6ParamsE,@function
        .size           _ZN7cutlass13device_kernelIN5flash19enable_sm80_to_sm89INS1_16FlashAttnFwdSm80INS1_25CollectiveMainloopFwdSm80ILi8ELi1ELb1EN4cute5tupleIJNS5_1CILi128EEENS7_ILi64EEENS7_ILi256EEEEEELi256ENS_6half_tEfNS_4arch4Sm80ELb1ELb0ELb1ELb0ELb1ELb0ELb1ELb0EEENS1_21CollectiveEpilogueFwdINS6_IJS8_SA_S9_EEENS6_IJNS7_ILi1EEESI_SI_EEESC_SE_Li256ELb0ELb1ELb0ELb0EEENS1_30DynamicPersistentTileSchedulerILi256ELi256ELb0ELb1ELb0EEEEEEEEEvNT_6ParamsE,(.L_x_3540 - _ZN7cutlass13device_kernelIN5flash19enable_sm80_to_sm89INS1_16FlashAttnFwdSm80INS1_25CollectiveMainloopFwdSm80ILi8ELi1ELb1EN4cute5tupleIJNS5_1CILi128EEENS7_ILi64EEENS7_ILi256EEEEEELi256ENS_6half_tEfNS_4arch4Sm80ELb1ELb0ELb1ELb0ELb1ELb0ELb1ELb0EEENS1_21CollectiveEpilogueFwdINS6_IJS8_SA_S9_EEENS6_IJNS7_ILi1EEESI_SI_EEESC_SE_Li256ELb0ELb1ELb0ELb0EEENS1_30DynamicPersistentTileSchedulerILi256ELi256ELb0ELb1ELb0EEEEEEEEEvNT_6ParamsE)
        .other          _ZN7cutlass13device_kernelIN5flash19enable_sm80_to_sm89INS1_16FlashAttnFwdSm80INS1_25CollectiveMainloopFwdSm80ILi8ELi1ELb1EN4cute5tupleIJNS5_1CILi128EEENS7_ILi64EEENS7_ILi256EEEEEELi256ENS_6half_tEfNS_4arch4Sm80ELb1ELb0ELb1ELb0ELb1ELb0ELb1ELb0EEENS1_21CollectiveEpilogueFwdINS6_IJS8_SA_S9_EEENS6_IJNS7_ILi1EEESI_SI_EEESC_SE_Li256ELb0ELb1ELb0ELb0EEENS1_30DynamicPersistentTileSchedulerILi256ELi256ELb0ELb1ELb0EEEEEEEEEvNT_6ParamsE,@"STO_CUDA_ENTRY STV_DEFAULT"
_ZN7cutlass13device_kernelIN5flash19enable_sm80_to_sm89INS1_16FlashAttnFwdSm80INS1_25CollectiveMainloopFwdSm80ILi8ELi1ELb1EN4cute5tupleIJNS5_1CILi128EEENS7_ILi64EEENS7_ILi256EEEEEELi256ENS_6half_tEfNS_4arch4Sm80ELb1ELb0ELb1ELb0ELb1ELb0ELb1ELb0EEENS1_21CollectiveEpilogueFwdINS6_IJS8_SA_S9_EEENS6_IJNS7_ILi1EEESI_SI_EEESC_SE_Li256ELb0ELb1ELb0ELb0EEENS1_30DynamicPersistentTileSchedulerILi256ELi256ELb0ELb1ELb0EEEEEEEEEvNT_6ParamsE:
[----:B------:R-:W-:-:S03]  /*0000*/  MOV R1, c[0x0][0x28] ;  /* 0x00000a0000017a02 */ /* 0x000fc60000000f00 */
[----:B------:R-:W1:Y:S01]  /*0010*/  S2R R22, SR_TID.X ;  /* 0x0000000000167919 */ /* 0x000e620000002100 */
[----:B------:R-:W-:-:S03]  /*0020*/  IADD3 R1, R1, -0x130, RZ ;  /* 0xfffffed001017810 */ /* 0x000fc60007ffe0ff */
[----:B------:R-:W2:Y:S01]  /*0030*/  S2R R16, SR_CTAID.X ;  /* 0x0000000000107919 */ /* 0x000ea20000002500 */
[----:B-1----:R-:W-:-:S05]  /*0040*/  SHF.R.U32.HI R2, RZ, 0x5, R22 ;  /* 0x00000005ff027819 */ /* 0x002fca0000011616 */
[----:B------:R-:W1:Y:S02]  /*0050*/  SHFL.IDX PT, R0, R2, RZ, 0x1f ;  /* 0x00001fff02007589 */ /* 0x000e6400000e0000 */
[----:B-1----:R-:W-:Y:S02]  /*0060*/  ISETP.GE.AND P0, PT, R0, 0x1, PT ;  /* 0x000000010000780c */ /* 0x002fe40003f06270 */
[----:B------:R1:W-:Y:S11]  /*0070*/  STL [R1+0xf8], R0 ;  /* 0x0000f80001007387 */ /* 0x0003f60000100800 */
[----:B------:R-:W-:Y:S06]  /*0080*/  @P0 BAR.ARV 0x4, 0x100 ;  /* 0x0104000000000b1d */ /* 0x000fec0000002000 */
[----:B--2---:R-:W-:-:S13]  /*0090*/  ISETP.GE.AND P0, PT, R16, c[0x0][0x538], PT ;  /* 0x00014e0010007a0c */ /* 0x004fda0003f06270 */
[----:B------:R-:W-:Y:S05]  /*00a0*/  @P0 EXIT ;  /* 0x000000000000094d */ /* 0x000fea0003800000 */
[----:B-1----:R-:W-:Y:S01]  /*00b0*/  SHF.R.S32.HI R14, RZ, 0x1f, R22 ;  /* 0x0000001fff0e7819 */ /* 0x002fe20000011416 */
[----:B------:R-:W-:Y:S01]  /*00c0*/  IMAD.MOV.U32 R15, RZ, RZ, 0x20 ;  /* 0x00000020ff0f7424 */ /* 0x000fe200078e00ff */
[----:B------:R-:W-:Y:S02]  /*00d0*/  ULDC.64 UR6, c[0x0][0x118] ;  /* 0x0000460000067ab9 */ /* 0x000fe40000000a00 */
[CC--:B------:R-:W-:Y:S02]  /*00e0*/  LEA.HI R2, R14.reuse, R22.reuse, RZ, 0x4 ;  /* 0x000000160e027211 */ /* 0x0c0fe400078f20ff */
[----:B------:R-:W-:Y:S02]  /*00f0*/  LEA.HI R11, R14, R22, RZ, 0x2 ;  /* 0x000000160e0b7211 */ /* 0x000fe400078f10ff */
[----:B------:R-:W-:Y:S02]  /*0100*/  SHF.R.S32.HI R3, RZ, 0x4, R2 ;  /* 0x00000004ff037819 */ /* 0x000fe40000011402 */
[----:B------:R-:W-:-:S02]  /*0110*/  SHF.R.S32.HI R8, RZ, 0x2, R11 ;  /* 0x00000002ff087819 */ /* 0x000fc4000001140b */
[----:B------:R-:W-:Y:S02]  /*0120*/  LEA.HI R0, R2, R3, RZ, 0x1 ;  /* 0x0000000302007211 */ /* 0x000fe400078f08ff */
[----:B------:R-:W-:Y:S02]  /*0130*/  SHF.R.S32.HI R4, RZ, 0x1f, R11 ;  /* 0x0000001fff047819 */ /* 0x000fe4000001140b */
[----:B------:R-:W-:Y:S02]  /*0140*/  LOP3.LUT R0, R0, 0xfffffffe, RZ, 0xc0, !PT ;  /* 0xfffffffe00007812 */ /* 0x000fe400078ec0ff */
[CC--:B------:R-:W-:Y:S02]  /*0150*/  LEA.HI R9, R14.reuse, R22.reuse, RZ, 0x3 ;  /* 0x000000160e097211 */ /* 0x0c0fe400078f18ff */
[----:B------:R-:W-:Y:S01]  /*0160*/  LEA.HI R7, R14, R22, RZ, 0x5 ;  /* 0x000000160e077211 */ /* 0x000fe200078f28ff */
[----:B------:R-:W-:Y:S01]  /*0170*/  IMAD.IADD R12, R3, 0x1, -R0 ;  /* 0x00000001030c7824 */ /* 0x000fe200078e0a00 */
[----:B------:R-:W-:-:S02]  /*0180*/  LOP3.LUT R0, R2, 0xfffffff0, RZ, 0xc0, !PT ;  /* 0xfffffff002007812 */ /* 0x000fc400078ec0ff */
[----:B------:R-:W-:Y:S02]  /*0190*/  LEA.HI R3, R4, R8, RZ, 0x3 ;  /* 0x0000000804037211 */ /* 0x000fe400078f18ff */
[----:B------:R-:W-:Y:S01]  /*01a0*/  SHF.R.S32.HI R21, RZ, 0x3, R9 ;  /* 0x00000003ff157819 */ /* 0x000fe20000011409 */
[C---:B------:R-:W-:Y:S01]  /*01b0*/  IMAD.IADD R2, R22.reuse, 0x1, -R0 ;  /* 0x0000000116027824 */ /* 0x040fe200078e0a00 */
[----:B------:R-:W-:Y:S02]  /*01c0*/  LOP3.LUT R4, R9, 0xfffffff8, RZ, 0xc0, !PT ;  /* 0xfffffff809047812 */ /* 0x000fe400078ec0ff */
[----:B------:R-:W-:Y:S01]  /*01d0*/  LOP3.LUT R0, R3, 0xfffffff8, RZ, 0xc0, !PT ;  /* 0xfffffff803007812 */ /* 0x000fe200078ec0ff */
[----:B------:R-:W-:Y:S02]  /*01e0*/  IMAD.SHL.U32 R3, R21, 0x40, RZ ;  /* 0x0000004015037824 */ /* 0x000fe400078e00ff */
[----:B------:R-:W-:Y:S01]  /*01f0*/  IMAD.IADD R20, R22, 0x1, -R4 ;  /* 0x0000000116147824 */ /* 0x000fe200078e0a04 */
[----:B------:R-:W-:Y:S01]  /*0200*/  SHF.R.S32.HI R4, RZ, 0x1f, R2 ;  /* 0x0000001fff047819 */ /* 0x000fe20000011402 */
[----:B------:R-:W-:Y:S01]  /*0210*/  IMAD.IADD R8, R8, 0x1, -R0 ;  /* 0x0000000108087824 */ /* 0x000fe200078e0a00 */
[----:B------:R-:W-:Y:S01]  /*0220*/  LOP3.LUT R0, R3, 0x1c0, RZ, 0xc0, !PT ;  /* 0x000001c003007812 */ /* 0x000fe200078ec0ff */
[----:B------:R-:W-:Y:S01]  /*0230*/  IMAD.SHL.U32 R19, R20, 0x8, RZ ;  /* 0x0000000814137824 */ /* 0x000fe200078e00ff */
[----:B------:R-:W-:Y:S01]  /*0240*/  LEA.HI R13, R4, R2, RZ, 0x3 ;  /* 0x00000002040d7211 */ /* 0x000fe200078f18ff */
[----:B------:R-:W-:Y:S01]  /*0250*/  IMAD.SHL.U32 R6, R20, 0x40, RZ ;  /* 0x0000004014067824 */ /* 0x000fe200078e00ff */
[----:B------:R-:W-:-:S02]  /*0260*/  SHF.R.U32.HI R5, RZ, 0x3, R0 ;  /* 0x00000003ff057819 */ /* 0x000fc40000011600 */
[----:B------:R-:W-:Y:S01]  /*0270*/  LOP3.LUT R3, R0, 0x38, R19, 0xf8, !PT ;  /* 0x0000003800037812 */ /* 0x000fe200078ef813 */
[----:B------:R-:W-:Y:S01]  /*0280*/  STL [R1+0x54], R19 ;  /* 0x0000541301007387 */ /* 0x000fe20000100800 */
[----:B------:R-:W-:Y:S02]  /*0290*/  LOP3.LUT R4, R13, 0xfffffff8, RZ, 0xc0, !PT ;  /* 0xfffffff80d047812 */ /* 0x000fe400078ec0ff */
[----:B------:R-:W-:Y:S02]  /*02a0*/  LOP3.LUT R10, R3, R5, RZ, 0x3c, !PT ;  /* 0x00000005030a7212 */ /* 0x000fe400078e3cff */
[----:B------:R-:W-:Y:S02]  /*02b0*/  LOP3.LUT R3, R7, 0xffffffe0, RZ, 0xc0, !PT ;  /* 0xffffffe007037812 */ /* 0x000fe400078ec0ff */
[----:B------:R-:W-:Y:S01]  /*02c0*/  LOP3.LUT R0, R6, 0x1c0, RZ, 0xc0, !PT ;  /* 0x000001c006007812 */ /* 0x000fe200078ec0ff */
[----:B------:R-:W-:Y:S01]  /*02d0*/  IMAD.IADD R6, R2, 0x1, -R4 ;  /* 0x0000000102067824 */ /* 0x000fe200078e0a04 */
[----:B------:R-:W-:Y:S01]  /*02e0*/  LOP3.LUT R5, R8, 0x1, RZ, 0xc0, !PT ;  /* 0x0000000108057812 */ /* 0x000fe200078ec0ff */
[----:B------:R-:W-:Y:S01]  /*02f0*/  IMAD.IADD R18, R22, 0x1, -R3 ;  /* 0x0000000116127824 */ /* 0x000fe200078e0a03 */
[----:B------:R-:W-:-:S02]  /*0300*/  LOP3.LUT R4, R0, 0x8, R9, 0xf8, !PT ;  /* 0x0000000800047812 */ /* 0x000fc400078ef809 */
[----:B------:R-:W-:Y:S02]  /*0310*/  SHF.R.U32.HI R2, RZ, 0x3, R0 ;  /* 0x00000003ff027819 */ /* 0x000fe40000011600 */
[--C-:B------:R-:W-:Y:S02]  /*0320*/  SHF.R.S32.HI R9, RZ, 0x5, R7.reuse ;  /* 0x00000005ff097819 */ /* 0x100fe40000011407 */
[----:B------:R-:W-:Y:S02]  /*0330*/  SHF.R.S32.HI R0, RZ, 0x1f, R7 ;  /* 0x0000001fff007819 */ /* 0x000fe40000011407 */
[----:B------:R-:W-:Y:S02]  /*0340*/  LOP3.LUT R252, R4, R2, RZ, 0x3c, !PT ;  /* 0x0000000204fc7212 */ /* 0x000fe400078e3cff */
[----:B------:R-:W-:Y:S02]  /*0350*/  LEA.HI R0, R0, R9, RZ, 0x3 ;  /* 0x0000000900007211 */ /* 0x000fe400078f18ff */
[----:B------:R-:W-:Y:S01]  /*0360*/  SHF.R.S32.HI R3, RZ, 0x1f, R18 ;  /* 0x0000001fff037819 */ /* 0x000fe20000011412 */
[----:B------:R-:W-:Y:S01]  /*0370*/  IMAD R252, R12, 0x200, R252 ;  /* 0x000002000cfc7824 */ /* 0x000fe200078e02fc */
[----:B------:R-:W-:-:S02]  /*0380*/  LOP3.LUT R2, R11, 0xfffffffc, RZ, 0xc0, !PT ;  /* 0xfffffffc0b027812 */ /* 0x000fc400078ec0ff */
[----:B------:R-:W-:Y:S02]  /*0390*/  LOP3.LUT R0, R0, 0xffffff8, RZ, 0xc0, !PT ;  /* 0x0ffffff800007812 */ /* 0x000fe400078ec0ff */
[----:B------:R-:W-:Y:S01]  /*03a0*/  LEA.HI R11, R3, R18, RZ, 0x2 ;  /* 0x00000012030b7211 */ /* 0x000fe200078f10ff */
[----:B------:R-:W-:Y:S01]  /*03b0*/  IMAD.IADD R2, R22, 0x1, -R2 ;  /* 0x0000000116027824 */ /* 0x000fe200078e0a02 */
[----:B------:R-:W-:Y:S01]  /*03c0*/  LEA.HI R7, R14, R22, RZ, 0x6 ;  /* 0x000000160e077211 */ /* 0x000fe200078f30ff */
[----:B------:R-:W-:Y:S01]  /*03d0*/  IMAD.IADD R4, R9, 0x1, -R0 ;  /* 0x0000000109047824 */ /* 0x000fe200078e0a00 */
[----:B------:R-:W-:Y:S02]  /*03e0*/  SHF.R.S32.HI R3, RZ, 0x2, R11 ;  /* 0x00000002ff037819 */ /* 0x000fe4000001140b */
[----:B------:R-:W-:Y:S01]  /*03f0*/  LEA.HI R0, R2, R2, RZ, 0x1 ;  /* 0x0000000202007211 */ /* 0x000fe200078f08ff */
[----:B------:R-:W-:Y:S01]  /*0400*/  IMAD.SHL.U32 R7, R7, 0x8, RZ ;  /* 0x0000000807077824 */ /* 0x000fe200078e00ff */
[----:B------:R-:W-:Y:S01]  /*0410*/  ISETP.NE.U32.AND P4, PT, R5, 0x1, PT ;  /* 0x000000010500780c */ /* 0x000fe20003f85070 */
[----:B------:R-:W-:Y:S01]  /*0420*/  IMAD R17, R4, 0x10, R3 ;  /* 0x0000001004117824 */ /* 0x000fe200078e0203 */
[----:B------:R-:W-:Y:S01]  /*0430*/  LOP3.LUT R3, R0, 0x1ffffffe, RZ, 0xc0, !PT ;  /* 0x1ffffffe00037812 */ /* 0x000fe200078ec0ff */
[----:B------:R-:W-:Y:S01]  /*0440*/  IMAD.SHL.U32 R0, R6, 0x40, RZ ;  /* 0x0000004006007824 */ /* 0x000fe200078e00ff */
[C---:B------:R-:W-:Y:S01]  /*0450*/  R2P PR, R8.reuse, 0x6 ;  /* 0x0000000608007804 */ /* 0x040fe20000000000 */
[----:B------:R-:W-:Y:S01]  /*0460*/  IMAD.SHL.U32 R4, R8, 0x40, RZ ;  /* 0x0000004008047824 */ /* 0x000fe200078e00ff */
[----:B------:R-:W-:Y:S01]  /*0470*/  LOP3.LUT R10, R10, 0x7ffffe00, R7, 0xf8, !PT ;  /* 0x7ffffe000a0a7812 */ /* 0x000fe200078ef807 */
[----:B------:R-:W-:Y:S01]  /*0480*/  IMAD.SHL.U32 R5, R12, 0x8, RZ ;  /* 0x000000080c057824 */ /* 0x000fe200078e00ff */
[----:B------:R-:W-:Y:S01]  /*0490*/  LOP3.LUT R0, R0, 0x1c0, RZ, 0xc0, !PT ;  /* 0x000001c000007812 */ /* 0x000fe200078ec0ff */
[----:B------:R-:W-:Y:S01]  /*04a0*/  IMAD.IADD R8, R2, 0x1, -R3 ;  /* 0x0000000102087824 */ /* 0x000fe200078e0a03 */
[----:B------:R-:W-:Y:S01]  /*04b0*/  LOP3.LUT R3, R4, 0x1c0, RZ, 0xc0, !PT ;  /* 0x000001c004037812 */ /* 0x000fe200078ec0ff */
[----:B------:R-:W-:Y:S01]  /*04c0*/  IMAD.MOV.U32 R7, RZ, RZ, 0x10 ;  /* 0x00000010ff077424 */ /* 0x000fe200078e00ff */
[C---:B------:R-:W-:Y:S01]  /*04d0*/  LOP3.LUT P3, RZ, R6.reuse, 0x2, RZ, 0xc0, !PT ;  /* 0x0000000206ff7812 */ /* 0x040fe2000786c0ff */
[----:B------:R-:W-:Y:S01]  /*04e0*/  STL [R1+0xfc], R17 ;  /* 0x0000fc1101007387 */ /* 0x000fe20000100800 */
[----:B------:R-:W-:Y:S01]  /*04f0*/  LOP3.LUT P0, RZ, R6, 0x4, RZ, 0xc0, !PT ;  /* 0x0000000406ff7812 */ /* 0x000fe2000780c0ff */
[----:B------:R-:W-:Y:S01]  /*0500*/  IMAD R6, R9, 0x200, R2 ;  /* 0x0000020009067824 */ /* 0x000fe200078e0202 */
[----:B------:R-:W-:Y:S01]  /*0510*/  LOP3.LUT R5, R0, 0x8, R5, 0xf8, !PT ;  /* 0x0000000800057812 */ /* 0x000fe200078ef805 */
[----:B------:R-:W-:Y:S01]  /*0520*/  STL [R1+0xc4], R16 ;  /* 0x0000c41001007387 */ /* 0x000fe20000100800 */
[----:B------:R-:W-:Y:S01]  /*0530*/  SHF.R.U32.HI R2, RZ, 0x3, R0 ;  /* 0x00000003ff027819 */ /* 0x000fe20000011600 */
[----:B------:R-:W-:Y:S01]  /*0540*/  IMAD.MOV.U32 R12, RZ, RZ, 0x40 ;  /* 0x00000040ff0c7424 */ /* 0x000fe200078e00ff */
[----:B------:R-:W-:Y:S01]  /*0550*/  LEA.HI R0, R3, R3, RZ, 0x1d ;  /* 0x0000000303007211 */ /* 0x000fe200078fe8ff */
[----:B------:R-:W-:Y:S01]  /*0560*/  IMAD.SHL.U32 R10, R10, 0x2, RZ ;  /* 0x000000020a0a7824 */ /* 0x000fe200078e00ff */
[----:B------:R-:W-:-:S02]  /*0570*/  SEL R3, R7, 0xfffffff0, !P3 ;  /* 0xfffffff007037807 */ /* 0x000fc40005800000 */
[----:B------:R-:W-:Y:S01]  /*0580*/  SEL R4, R15, 0xffffffe0, !P0 ;  /* 0xffffffe00f047807 */ /* 0x000fe20004000000 */
[----:B------:R-:W-:Y:S01]  /*0590*/  IMAD.U32 R7, R6, 0x2, R0 ;  /* 0x0000000206077824 */ /* 0x000fe200078e0000 */
[----:B------:R-:W-:Y:S01]  /*05a0*/  LOP3.LUT R2, R5, R2, RZ, 0x3c, !PT ;  /* 0x0000000205027212 */ /* 0x000fe200078e3cff */
[----:B------:R-:W-:Y:S01]  /*05b0*/  IMAD.SHL.U32 R5, R13, 0x40, RZ ;  /* 0x000000400d057824 */ /* 0x000fe200078e00ff */
[----:B------:R-:W-:Y:S01]  /*05c0*/  LEA.HI R0, R14, R22, RZ, 0x7 ;  /* 0x000000160e007211 */ /* 0x000fe200078f38ff */
[----:B------:R-:W-:Y:S01]  /*05d0*/  IMAD.IADD R4, R3, 0x1, R4 ;  /* 0x0000000103047824 */ /* 0x000fe200078e0204 */
[----:B------:R-:W-:Y:S02]  /*05e0*/  IADD3 R6, R19, 0x40, RZ ;  /* 0x0000004013067810 */ /* 0x000fe40007ffe0ff */
[----:B------:R-:W-:Y:S02]  /*05f0*/  LOP3.LUT R3, R2, 0x7ffffe00, R5, 0xf8, !PT ;  /* 0x7ffffe0002037812 */ /* 0x000fe400078ef805 */
[----:B------:R-:W-:Y:S01]  /*0600*/  SHF.R.S32.HI R2, RZ, 0x7, R0 ;  /* 0x00000007ff027819 */ /* 0x000fe20000011400 */
[----:B------:R-:W-:Y:S01]  /*0610*/  IMAD R0, R20, 0x20, R21 ;  /* 0x0000002014007824 */ /* 0x000fe200078e0215 */
[----:B------:R-:W-:-:S02]  /*0620*/  SHF.R.S32.HI R13, RZ, 0x1f, R19 ;  /* 0x0000001fff0d7819 */ /* 0x000fc40000011413 */
[C---:B------:R-:W-:Y:S02]  /*0630*/  IADD3 R5, R19.reuse, 0x80, RZ ;  /* 0x0000008013057810 */ /* 0x040fe40007ffe0ff */
[----:B------:R-:W-:Y:S01]  /*0640*/  IADD3 R2, R19, 0xc0, RZ ;  /* 0x000000c013027810 */ /* 0x000fe20007ffe0ff */
[----:B------:R1:W-:Y:S01]  /*0650*/  STL [R1+0x7c], R0 ;  /* 0x00007c0001007387 */ /* 0x0003e20000100800 */
[----:B------:R-:W-:Y:S02]  /*0660*/  LEA R7, R7, 0x80, 0x1 ;  /* 0x0000008007077811 */ /* 0x000fe400078e08ff */
[----:B------:R-:W-:Y:S01]  /*0670*/  LEA R252, R252, 0x10100, 0x1 ;  /* 0x00010100fcfc7811 */ /* 0x000fe200078e08ff */
[----:B------:R2:W-:Y:S04]  /*0680*/  STL [R1+0x6c], R6 ;  /* 0x00006c0601007387 */ /* 0x0005e80000100800 */
[----:B------:R-:W-:Y:S04]  /*0690*/  STL [R1+0xf4], R13 ;  /* 0x0000f40d01007387 */ /* 0x000fe80000100800 */
[----:B------:R3:W-:Y:S04]  /*06a0*/  STL [R1+0x68], R5 ;  /* 0x0000680501007387 */ /* 0x0007e80000100800 */
[----:B------:R4:W-:Y:S01]  /*06b0*/  STL [R1+0x70], R2 ;  /* 0x0000700201007387 */ /* 0x0009e20000100800 */
[----:B-1----:R-:W-:-:S02]  /*06c0*/  LOP3.LUT R0, R11, 0x7ffffffc, RZ, 0xc0, !PT ;  /* 0x7ffffffc0b007812 */ /* 0x002fc400078ec0ff */
[----:B--2---:R-:W-:-:S03]  /*06d0*/  SHF.R.S32.HI R6, RZ, 0x1f, R6 ;  /* 0x0000001fff067819 */ /* 0x004fc60000011406 */
[----:B------:R-:W-:Y:S02]  /*06e0*/  IMAD.IADD R0, R18, 0x1, -R0 ;  /* 0x0000000112007824 */ /* 0x000fe400078e0a00 */
[----:B------:R1:W-:Y:S01]  /*06f0*/  STL [R1+0xf0], R6 ;  /* 0x0000f00601007387 */ /* 0x0003e20000100800 */
[----:B---3--:R-:W-:Y:S02]  /*0700*/  SHF.R.S32.HI R5, RZ, 0x1f, R5 ;  /* 0x0000001fff057819 */ /* 0x008fe40000011405 */
[----:B----4-:R-:W-:-:S03]  /*0710*/  SHF.R.S32.HI R2, RZ, 0x1f, R2 ;  /* 0x0000001fff027819 */ /* 0x010fc60000011402 */
[----:B------:R2:W-:Y:S04]  /*0720*/  STL [R1+0xec], R5 ;  /* 0x0000ec0501007387 */ /* 0x0005e80000100800 */
[----:B------:R3:W-:Y:S04]  /*0730*/  STL [R1+0xe8], R2 ;  /* 0x0000e80201007387 */ /* 0x0007e80000100800 */
[----:B------:R4:W-:Y:S01]  /*0740*/  STL [R1+0x4c], R10 ;  /* 0x00004c0a01007387 */ /* 0x0009e20000100800 */
[----:B-1----:R-:W-:Y:S02]  /*0750*/  SEL R6, R12, 0xffffffc0, !P2 ;  /* 0xffffffc00c067807 */ /* 0x002fe40005000000 */
[----:B--2---:R-:W-:Y:S01]  /*0760*/  SEL R5, R15, 0xffffffe0, !P1 ;  /* 0xffffffe00f057807 */ /* 0x004fe20004800000 */
[----:B---3--:R-:W-:-:S02]  /*0770*/  IMAD.SHL.U32 R2, R0, 0x2, RZ ;  /* 0x0000000200027824 */ /* 0x008fc400078e00ff */
[----:B------:R-:W-:Y:S02]  /*0780*/  IMAD R0, R8, 0x8, R17 ;  /* 0x0000000808007824 */ /* 0x000fe400078e0211 */
[C---:B------:R-:W-:Y:S01]  /*0790*/  IMAD.IADD R11, R7.reuse, 0x1, R5 ;  /* 0x00000001070b7824 */ /* 0x040fe200078e0205 */
[----:B------:R1:W-:Y:S01]  /*07a0*/  STL [R1+0xc0], R2 ;  /* 0x0000c00201007387 */ /* 0x0003e20000100800 */
[C---:B----4-:R-:W-:Y:S01]  /*07b0*/  IADD3 R10, R7.reuse, -0x10, RZ ;  /* 0xfffffff0070a7810 */ /* 0x050fe20007ffe0ff */
[C---:B------:R-:W-:Y:S01]  /*07c0*/  IMAD.IADD R8, R7.reuse, 0x1, R6 ;  /* 0x0000000107087824 */ /* 0x040fe200078e0206 */
[----:B------:R-:W-:Y:S01]  /*07d0*/  @P4 IADD3 R10, R7, 0x10, RZ ;  /* 0x00000010070a4810 */ /* 0x000fe20007ffe0ff */
[----:B------:R2:W-:Y:S04]  /*07e0*/  STL [R1+0xc8], R7 ;  /* 0x0000c80701007387 */ /* 0x0005e80000100800 */
[----:B------:R3:W-:Y:S04]  /*07f0*/  STL [R1+0xbc], R0 ;  /* 0x0000bc0001007387 */ /* 0x0007e80000100800 */
[----:B------:R-:W-:Y:S04]  /*0800*/  STL [R1+0xd4], R11 ;  /* 0x0000d40b01007387 */ /* 0x000fe80000100800 */
[----:B------:R4:W-:Y:S04]  /*0810*/  STL [R1+0xe4], R8 ;  /* 0x0000e40801007387 */ /* 0x0009e80000100800 */
[----:B------:R-:W-:Y:S01]  /*0820*/  STL [R1+0xcc], R10 ;  /* 0x0000cc0a01007387 */ /* 0x000fe20000100800 */
[----:B-1----:R-:W-:-:S02]  /*0830*/  SEL R2, R15, 0xffffffe0, !P3 ;  /* 0xffffffe00f027807 */ /* 0x002fc40005800000 */
[----:B--2---:R-:W-:Y:S01]  /*0840*/  LEA R7, R3, 0x100, 0x1 ;  /* 0x0000010003077811 */ /* 0x004fe200078e08ff */
[----:B------:R-:W-:Y:S01]  /*0850*/  IMAD.IADD R3, R11, 0x1, R6 ;  /* 0x000000010b037824 */ /* 0x000fe200078e0206 */
[----:B---3--:R-:W-:-:S04]  /*0860*/  SEL R0, R12, 0xffffffc0, !P0 ;  /* 0xffffffc00c007807 */ /* 0x008fc80004000000 */
[----:B------:R1:W-:Y:S04]  /*0870*/  STL [R1+0xe0], R3 ;  /* 0x0000e00301007387 */ /* 0x0003e80000100800 */
[----:B------:R-:W-:Y:S01]  /*0880*/  STL [R1+0x28], R7 ;  /* 0x0000280701007387 */ /* 0x000fe20000100800 */
[----:B----4-:R-:W-:Y:S02]  /*0890*/  IMAD.IADD R8, R5, 0x1, R10 ;  /* 0x0000000105087824 */ /* 0x010fe400078e020a */
[--C-:B------:R-:W-:Y:S02]  /*08a0*/  IMAD R5, R9, 0x800, R7.reuse ;  /* 0x0000080009057824 */ /* 0x100fe400078e0207 */
[----:B------:R-:W-:Y:S01]  /*08b0*/  IMAD R9, R4, 0x2, R7 ;  /* 0x0000000204097824 */ /* 0x000fe200078e0207 */
[----:B------:R-:W-:Y:S01]  /*08c0*/  IADD3 R4, R0, R7, R2 ;  /* 0x0000000700047210 */ /* 0x000fe20007ffe002 */
[----:B-1----:R-:W-:-:S02]  /*08d0*/  IMAD.IADD R3, R6, 0x1, R10 ;  /* 0x0000000106037824 */ /* 0x002fc400078e020a */
[----:B------:R-:W-:-:S03]  /*08e0*/  IMAD.IADD R6, R8, 0x1, R6 ;  /* 0x0000000108067824 */ /* 0x000fc600078e0206 */
[----:B------:R1:W-:Y:S04]  /*08f0*/  STL [R1+0xdc], R3 ;  /* 0x0000dc0301007387 */ /* 0x0003e80000100800 */
[----:B------:R-:W-:Y:S04]  /*0900*/  STL [R1+0xd0], R8 ;  /* 0x0000d00801007387 */ /* 0x000fe80000100800 */
[----:B------:R-:W-:Y:S04]  /*0910*/  STL [R1+0x38], R9 ;  /* 0x0000380901007387 */ /* 0x000fe80000100800 */
[----:B------:R-:W-:Y:S01]  /*0920*/  STL [R1+0x3c], R5 ;  /* 0x00003c0501007387 */ /* 0x000fe20000100800 */
[----:B-1----:R-:W-:-:S05]  /*0930*/  IMAD.IADD R3, R7, 0x1, R2 ;  /* 0x0000000107037824 */ /* 0x002fca00078e0202 */
[----:B------:R1:W-:Y:S04]  /*0940*/  STL [R1+0x30], R3 ;  /* 0x0000300301007387 */ /* 0x0003e80000100800 */
[----:B------:R2:W-:Y:S04]  /*0950*/  STL [R1+0x34], R4 ;  /* 0x0000340401007387 */ /* 0x0005e80000100800 */
[----:B------:R3:W-:Y:S01]  /*0960*/  STL [R1+0xd8], R6 ;  /* 0x0000d80601007387 */ /* 0x0007e20000100800 */
[--C-:B-1----:R-:W-:Y:S02]  /*0970*/  IMAD.IADD R3, R2, 0x1, R5.reuse ;  /* 0x0000000102037824 */ /* 0x102fe400078e0205 */
[----:B------:R-:W-:-:S02]  /*0980*/  IMAD.IADD R2, R0, 0x1, R5 ;  /* 0x0000000100027824 */ /* 0x000fc400078e0205 */
[----:B--2---:R-:W-:Y:S01]  /*0990*/  IMAD.IADD R4, R7, 0x1, R0 ;  /* 0x0000000107047824 */ /* 0x004fe200078e0200 */
[----:B------:R3:W-:Y:S01]  /*09a0*/  STL [R1+0x40], R3 ;  /* 0x0000400301007387 */ /* 0x0007e20000100800 */
[----:B------:R-:W-:-:S03]  /*09b0*/  IMAD.IADD R0, R0, 0x1, R3 ;  /* 0x0000000100007824 */ /* 0x000fc600078e0203 */
[----:B------:R3:W-:Y:S04]  /*09c0*/  STL [R1+0x2c], R4 ;  /* 0x00002c0401007387 */ /* 0x0007e80000100800 */
[----:B------:R3:W-:Y:S04]  /*09d0*/  STL [R1+0x48], R2 ;  /* 0x0000480201007387 */ /* 0x0007e80000100800 */
[----:B------:R3:W-:Y:S02]  /*09e0*/  STL [R1+0x44], R0 ;  /* 0x0000440001007387 */ /* 0x0007e40000100800 */
.L_x_574:
[----:B---3--:R-:W2:Y:S01]  /*09f0*/  LDL R4, [R1+0xc4] ;  /* 0x0000c40001047983 */ /* 0x008ea20000100800 */
[----:B------:R-:W-:Y:S01]  /*0a00*/  IMAD.MOV.U32 R0, RZ, RZ, c[0x0][0x560] ;  /* 0x00015800ff007624 */ /* 0x000fe200078e00ff */
[----:B------:R-:W-:Y:S01]  /*0a10*/  YIELD ;  /* 0x0000000000007946 */ /* 0x000fe20003800000 */
[----:B------:R-:W-:Y:S03]  /*0a20*/  BSSY B0, `(.L_x_513) ;  /* 0x0000016000007945 */ /* 0x000fe60003800000 */
[----:B------:R-:W-:-:S13]  /*0a30*/  ISETP.NE.AND P0, PT, R0, 0x1, PT ;  /* 0x000000010000780c */ /* 0x000fda0003f05270 */
[----:B--2---:R-:W-:Y:S01]  /*0a40*/  @P0 IMAD.HI.U32 R0, R4, c[0x0][0x564], RZ ;  /* 0x0001590004000a27 */ /* 0x004fe200078e00ff */
[----:B------:R-:W-:-:S04]  /*0a50*/  MOV R3, R4 ;  /* 0x0000000400037202 */ /* 0x000fc80000000f00 */
[----:B------:R-:W-:-:S04]  /*0a60*/  @P0 SHF.R.U32.HI R3, RZ, c[0x0][0x568], R0 ;  /* 0x00015a00ff030a19 */ /* 0x000fc80000011600 */
[----:B------:R-:W-:Y:S01]  /*0a70*/  ISETP.GE.AND P0, PT, R3, c[0x0][0x578], PT ;  /* 0x00015e0003007a0c */ /* 0x000fe20003f06270 */
[----:B------:R-:W-:-:S04]  /*0a80*/  IMAD.MOV R2, RZ, RZ, -R3 ;  /* 0x000000ffff027224 */ /* 0x000fc800078e0a03 */
[----:B------:R-:W-:-:S08]  /*0a90*/  IMAD R2, R2, c[0x0][0x560], R4 ;  /* 0x0001580002027a24 */ /* 0x000fd000078e0204 */
[----:B------:R-:W-:Y:S05]  /*0aa0*/  @!P0 BRA `(.L_x_514) ;  /* 0x0000007000008947 */ /* 0x000fea0003800000 */
[----:B------:R-:W-:-:S04]  /*0ab0*/  MOV R0, c[0x0][0x56c] ;  /* 0x00015b0000007a02 */ /* 0x000fc80000000f00 */
[----:B------:R-:W-:Y:S02]  /*0ac0*/  ISETP.NE.AND P0, PT, R0, 0x1, PT ;  /* 0x000000010000780c */ /* 0x000fe40003f05270 */
[----:B------:R-:W-:-:S11]  /*0ad0*/  MOV R0, R2 ;  /* 0x0000000200007202 */ /* 0x000fd60000000f00 */
[----:B------:R-:W-:-:S05]  /*0ae0*/  @P0 IMAD.HI.U32 R4, R2, c[0x0][0x570], RZ ;  /* 0x00015c0002040a27 */ /* 0x000fca00078e00ff */
[----:B------:R-:W-:-:S05]  /*0af0*/  @P0 SHF.R.U32.HI R0, RZ, c[0x0][0x574], R4 ;  /* 0x00015d00ff000a19 */ /* 0x000fca0000011604 */
[----:B------:R-:W-:Y:S01]  /*0b00*/  IMAD R4, R0, c[0x0][0x56c], RZ ;  /* 0x00015b0000047a24 */ /* 0x000fe200078e02ff */
[----:B------:R-:W-:Y:S05]  /*0b10*/  BRA `(.L_x_515) ;  /* 0x0000006000007947 */ /* 0x000fea0003800000 */
.L_x_514:
[----:B------:R-:W-:-:S04]  /*0b20*/  MOV R0, c[0x0][0x554] ;  /* 0x0001550000007a02 */ /* 0x000fc80000000f00 */
[----:B------:R-:W-:Y:S02]  /*0b30*/  ISETP.NE.AND P0, PT, R0, 0x1, PT ;  /* 0x000000010000780c */ /* 0x000fe40003f05270 */
[----:B------:R-:W-:-:S11]  /*0b40*/  MOV R0, R2 ;  /* 0x0000000200007202 */ /* 0x000fd60000000f00 */
[----:B------:R-:W-:-:S05]  /*0b50*/  @P0 IMAD.HI.U32 R4, R2, c[0x0][0x558], RZ ;  /* 0x0001560002040a27 */ /* 0x000fca00078e00ff */
[----:B------:R-:W-:-:S05]  /*0b60*/  @P0 SHF.R.U32.HI R0, RZ, c[0x0][0x55c], R4 ;  /* 0x00015700ff000a19 */ /* 0x000fca0000011604 */
[----:B------:R-:W-:Y:S02]  /*0b70*/  IMAD R4, R0, c[0x0][0x554], RZ ;  /* 0x0001550000047a24 */ /* 0x000fe400078e02ff */
.L_x_515:
[----:B------:R-:W-:Y:S05]  /*0b80*/  BSYNC B0 ;  /* 0x0000000000007941 */ /* 0x000fea0003800000 */
.L_x_513:
[----:B------:R-:W-:Y:S01]  /*0b90*/  IMAD.MOV.U32 R5, RZ, RZ, c[0x0][0x548] ;  /* 0x00015200ff057624 */ /* 0x000fe200078e00ff */
[----:B------:R-:W-:Y:S01]  /*0ba0*/  ISETP.NE.U32.AND P0, PT, RZ, c[0x0][0x370], PT ;  /* 0x0000dc00ff007a0c */ /* 0x000fe20003f05070 */
[----:B------:R-:W-:Y:S01]  /*0bb0*/  IMAD.IADD R4, R2, 0x1, -R4 ;  /* 0x0000000102047824 */ /* 0x000fe200078e0a04 */
[----:B------:R-:W-:Y:S02]  /*0bc0*/  CS2R R114, SRZ ;  /* 0x0000000000727805 */ /* 0x000fe4000001ff00 */
[----:B------:R-:W-:Y:S01]  /*0bd0*/  ISETP.NE.AND P1, PT, R5, 0x1, PT ;  /* 0x000000010500780c */ /* 0x000fe20003f25270 */
[----:B------:R-:W-:Y:S01]  /*0be0*/  IMAD R4, R3, c[0x0][0x554], R4 ;  /* 0x0001550003047a24 */ /* 0x000fe200078e0204 */
[----:B------:R-:W-:-:S04]  /*0bf0*/  ISETP.NE.AND.EX P0, PT, RZ, c[0x0][0x374], PT, P0 ;  /* 0x0000dd00ff007a0c */ /* 0x000fc80003f05300 */
[----:B------:R-:W-:-:S07]  /*0c00*/  MOV R16, R4 ;  /* 0x0000000400107202 */ /* 0x000fce0000000f00 */
[----:B------:R-:W-:-:S04]  /*0c10*/  @P1 IMAD.HI.U32 R2, R4, c[0x0][0x54c], RZ ;  /* 0x0001530004021a27 */ /* 0x000fc800078e00ff */
[----:B------:R-:W-:Y:S01]  /*0c20*/  @P0 IMAD.MOV.U32 R3, RZ, RZ, 0x4 ;  /* 0x00000004ff030424 */ /* 0x000fe200078e00ff */
[----:B------:R-:W-:-:S05]  /*0c30*/  @P1 SHF.R.U32.HI R16, RZ, c[0x0][0x550], R2 ;  /* 0x00015400ff101a19 */ /* 0x000fca0000011602 */
[----:B------:R-:W-:Y:S01]  /*0c40*/  @P0 IMAD.WIDE R2, R16, R3, c[0x0][0x370] ;  /* 0x0000dc0010020625 */ /* 0x000fe200078e0203 */
[----:B------:R-:W-:Y:S01]  /*0c50*/  LOP3.LUT R0, R0, 0x1ffffff, RZ, 0x3c, !PT ;  /* 0x01ffffff00007812 */ /* 0x000fe200078e3cff */
[----:B------:R1:W-:Y:S04]  /*0c60*/  STL [R1+0xb4], R16 ;  /* 0x0000b41001007387 */ /* 0x0003e80000100800 */
[----:B------:R2:W3:Y:S01]  /*0c70*/  @P0 LDG.E R115, [R2.64] ;  /* 0x0000000602730981 */ /* 0x0004e2000c1e1900 */
[----:B------:R-:W-:Y:S01]  /*0c80*/  IMAD.MOV.U32 R51, RZ, RZ, c[0x0][0x2c4] ;  /* 0x0000b100ff337624 */ /* 0x000fe200078e00ff */
[----:B------:R-:W-:Y:S01]  /*0c90*/  IADD3 R0, R0, c[0x0][0x53c], RZ ;  /* 0x00014f0000007a10 */ /* 0x000fe20007ffe0ff */
[----:B------:R-:W-:Y:S01]  /*0ca0*/  IMAD.MOV.U32 R46, RZ, RZ, 0x40 ;  /* 0x00000040ff2e7424 */ /* 0x000fe200078e00ff */
[----:B------:R-:W-:Y:S01]  /*0cb0*/  CS2R R130, SRZ ;  /* 0x0000000000827805 */ /* 0x000fe2000001ff00 */
[----:B------:R-:W-:Y:S01]  /*0cc0*/  CS2R R128, SRZ ;  /* 0x0000000000807805 */ /* 0x000fe2000001ff00 */
[----:B------:R-:W-:Y:S01]  /*0cd0*/  ISETP.NE.AND P2, PT, R51, 0x1, PT ;  /* 0x000000013300780c */ /* 0x000fe20003f45270 */
[----:B------:R-:W-:Y:S01]  /*0ce0*/  CS2R R126, SRZ ;  /* 0x00000000007e7805 */ /* 0x000fe2000001ff00 */
[----:B------:R-:W-:Y:S01]  /*0cf0*/  SHF.L.U32 R50, R0, 0x7, RZ ;  /* 0x0000000700327819 */ /* 0x000fe200000006ff */
[----:B------:R-:W-:Y:S01]  /*0d00*/  CS2R R124, SRZ ;  /* 0x00000000007c7805 */ /* 0x000fe2000001ff00 */
[----:B------:R-:W-:Y:S01]  /*0d10*/  IADD3 R5, R46, -c[0x0][0x168], RZ ;  /* 0x80005a002e057a10 */ /* 0x000fe20007ffe0ff */
[----:B------:R-:W-:Y:S01]  /*0d20*/  IMAD.MOV.U32 R122, RZ, RZ, RZ ;  /* 0x000000ffff7a7224 */ /* 0x000fe200078e00ff */
[----:B------:R-:W-:Y:S01]  /*0d30*/  IADD3 R0, R50, 0x7f, RZ ;  /* 0x0000007f32007810 */ /* 0x000fe20007ffe0ff */
[----:B------:R1:W-:Y:S01]  /*0d40*/  STL [R1+0xb0], R50 ;  /* 0x0000b03201007387 */ /* 0x0003e20000100800 */
[----:B------:R-:W-:Y:S01]  /*0d50*/  CS2R R120, SRZ ;  /* 0x0000000000787805 */ /* 0x000fe2000001ff00 */
[----:B------:R-:W-:Y:S01]  /*0d60*/  CS2R R6, SRZ ;  /* 0x0000000000067805 */ /* 0x000fe2000001ff00 */
[----:B------:R-:W-:Y:S01]  /*0d70*/  MOV R118, RZ ;  /* 0x000000ff00767202 */ /* 0x000fe20000000f00 */
[----:B------:R-:W-:Y:S01]  /*0d80*/  CS2R R116, SRZ ;  /* 0x0000000000747805 */ /* 0x000fe2000001ff00 */
[----:B------:R-:W-:Y:S01]  /*0d90*/  CS2R R8, SRZ ;  /* 0x0000000000087805 */ /* 0x000fe2000001ff00 */
[----:B------:R-:W-:Y:S01]  /*0da0*/  CS2R R112, SRZ ;  /* 0x0000000000707805 */ /* 0x000fe2000001ff00 */
[----:B------:R-:W-:Y:S01]  /*0db0*/  CS2R R10, SRZ ;  /* 0x00000000000a7805 */ /* 0x000fe2000001ff00 */
[----:B------:R-:W-:Y:S01]  /*0dc0*/  IMAD.MOV.U32 R110, RZ, RZ, RZ ;  /* 0x000000ffff6e7224 */ /* 0x000fe200078e00ff */
[----:B------:R-:W-:Y:S01]  /*0dd0*/  CS2R R108, SRZ ;  /* 0x00000000006c7805 */ /* 0x000fe2000001ff00 */
[----:B------:R-:W-:Y:S01]  /*0de0*/  CS2R R12, SRZ ;  /* 0x00000000000c7805 */ /* 0x000fe2000001ff00 */
[----:B------:R-:W-:Y:S01]  /*0df0*/  IMAD.MOV.U32 R106, RZ, RZ, RZ ;  /* 0x000000ffff6a7224 */ /* 0x000fe200078e00ff */
[----:B------:R-:W-:Y:S01]  /*0e00*/  CS2R R104, SRZ ;  /* 0x0000000000687805 */ /* 0x000fe2000001ff00 */
[----:B--2---:R-:W-:Y:S01]  /*0e10*/  IMAD.MOV.U32 R2, RZ, RZ, c[0x0][0x2ac] ;  /* 0x0000ab00ff027624 */ /* 0x004fe200078e00ff */
[----:B------:R-:W-:Y:S01]  /*0e20*/  CS2R R14, SRZ ;  /* 0x00000000000e7805 */ /* 0x000fe2000001ff00 */
[----:B------:R-:W-:Y:S01]  /*0e30*/  @P2 IMAD.HI.U32 R3, R0, c[0x0][0x2c8], RZ ;  /* 0x0000b20000032a27 */ /* 0x000fe200078e00ff */
[----:B------:R-:W-:Y:S01]  /*0e40*/  MOV R102, RZ ;  /* 0x000000ff00667202 */ /* 0x000fe20000000f00 */
[----:B------:R-:W-:Y:S01]  /*0e50*/  CS2R R100, SRZ ;  /* 0x0000000000647805 */ /* 0x000fe2000001ff00 */
[----:B------:R-:W-:Y:S01]  /*0e60*/  CS2R R96, SRZ ;  /* 0x0000000000607805 */ /* 0x000fe2000001ff00 */
[C---:B------:R-:W-:Y:S01]  /*0e70*/  IMAD R48, R2.reuse, c[0x0][0x1d0], RZ ;  /* 0x0000740002307a24 */ /* 0x040fe200078e02ff */
[----:B------:R-:W-:Y:S01]  /*0e80*/  @P2 SHF.R.U32.HI R0, RZ, c[0x0][0x2cc], R3 ;  /* 0x0000b300ff002a19 */ /* 0x000fe20000011603 */
[----:B------:R-:W-:Y:S01]  /*0e90*/  IMAD R2, R2, c[0x0][0x1d0], R5 ;  /* 0x0000740002027a24 */ /* 0x000fe200078e0205 */
[----:B------:R-:W-:Y:S01]  /*0ea0*/  CS2R R18, SRZ ;  /* 0x0000000000127805 */ /* 0x000fe2000001ff00 */
[----:B------:R-:W-:Y:S01]  /*0eb0*/  IMAD.MOV.U32 R17, RZ, RZ, RZ ;  /* 0x000000ffff117224 */ /* 0x000fe200078e00ff */
[----:B------:R-:W-:Y:S01]  /*0ec0*/  IADD3 R5, R48, 0x3f, RZ ;  /* 0x0000003f30057810 */ /* 0x000fe20007ffe0ff */
[----:B------:R-:W-:Y:S01]  /*0ed0*/  IMAD.MOV.U32 R98, RZ, RZ, RZ ;  /* 0x000000ffff627224 */ /* 0x000fe200078e00ff */
[----:B------:R-:W-:Y:S01]  /*0ee0*/  IADD3 R0, R2, R0, RZ ;  /* 0x0000000002007210 */ /* 0x000fe20007ffe0ff */
[----:B------:R-:W-:Y:S01]  /*0ef0*/  CS2R R92, SRZ ;  /* 0x00000000005c7805 */ /* 0x000fe2000001ff00 */
[----:B------:R-:W-:Y:S01]  /*0f00*/  SHF.R.S32.HI R2, RZ, 0x1f, R5 ;  /* 0x0000001fff027819 */ /* 0x000fe20000011405 */
[----:B------:R-:W-:Y:S01]  /*0f10*/  CS2R R20, SRZ ;  /* 0x0000000000147805 */ /* 0x000fe2000001ff00 */
[----:B------:R-:W-:Y:S01]  /*0f20*/  SHF.R.S32.HI R3, RZ, 0x1f, R0 ;  /* 0x0000001fff037819 */ /* 0x000fe20000011400 */
[----:B------:R-:W-:Y:S01]  /*0f30*/  IMAD.MOV.U32 R90, RZ, RZ, RZ ;  /* 0x000000ffff5a7224 */ /* 0x000fe200078e00ff */
[----:B------:R-:W-:Y:S01]  /*0f40*/  LEA.HI R2, R2, R5, RZ, 0x6 ;  /* 0x0000000502027211 */ /* 0x000fe200078f30ff */
[----:B------:R-:W-:Y:S01]  /*0f50*/  CS2R R88, SRZ ;  /* 0x0000000000587805 */ /* 0x000fe2000001ff00 */
[----:B------:R-:W-:Y:S01]  /*0f60*/  LEA.HI R3, R3, R0, RZ, 0x6 ;  /* 0x0000000003037211 */ /* 0x000fe200078f30ff */
[----:B------:R-:W-:Y:S01]  /*0f70*/  IMAD.MOV R0, RZ, RZ, -R16 ;  /* 0x000000ffff007224 */ /* 0x000fe200078e0a10 */
[----:B------:R-:W-:Y:S01]  /*0f80*/  SHF.R.S32.HI R2, RZ, 0x6, R2 ;  /* 0x00000006ff027819 */ /* 0x000fe20000011402 */
[----:B------:R-:W-:Y:S01]  /*0f90*/  CS2R R22, SRZ ;  /* 0x0000000000167805 */ /* 0x000fe2000001ff00 */
[----:B------:R-:W-:Y:S01]  /*0fa0*/  SHF.R.S32.HI R3, RZ, 0x6, R3 ;  /* 0x00000006ff037819 */ /* 0x000fe20000011403 */
[----:B------:R-:W-:Y:S01]  /*0fb0*/  IMAD R47, R0, c[0x0][0x548], R4 ;  /* 0x00015200002f7a24 */ /* 0x000fe200078e0204 */
[----:B------:R-:W-:Y:S01]  /*0fc0*/  PRMT R0, RZ, 0x7610, R0 ;  /* 0x00007610ff007816 */ /* 0x000fe20000000000 */
[----:B------:R-:W-:Y:S01]  /*0fd0*/  CS2R R4, SRZ ;  /* 0x0000000000047805 */ /* 0x000fe2000001ff00 */
[----:B------:R-:W-:Y:S01]  /*0fe0*/  IMNMX R111, R2, R3, PT ;  /* 0x00000003026f7217 */ /* 0x000fe20003800200 */
[----:B------:R-:W-:Y:S01]  /*0ff0*/  IMAD.MOV.U32 R86, RZ, RZ, RZ ;  /* 0x000000ffff567224 */ /* 0x000fe200078e00ff */
[----:B------:R1:W-:Y:S01]  /*1000*/  STL [R1+0xb8], R47 ;  /* 0x0000b82f01007387 */ /* 0x0003e20000100800 */
[----:B------:R-:W-:Y:S01]  /*1010*/  MOV R94, RZ ;  /* 0x000000ff005e7202 */ /* 0x000fe20000000f00 */
[----:B------:R-:W-:Y:S01]  /*1020*/  CS2R R84, SRZ ;  /* 0x0000000000547805 */ /* 0x000fe2000001ff00 */
[----:B------:R-:W-:Y:S01]  /*1030*/  ISETP.GE.AND P0, PT, R111, 0x1, PT ;  /* 0x000000016f00780c */ /* 0x000fe20003f06270 */
[----:B------:R1:W-:Y:S01]  /*1040*/  STL [R1+0x50], R111 ;  /* 0x0000506f01007387 */ /* 0x0003e20000100800 */
[----:B------:R-:W-:Y:S01]  /*1050*/  CS2R R24, SRZ ;  /* 0x0000000000187805 */ /* 0x000fe2000001ff00 */
[----:B------:R-:W-:Y:S01]  /*1060*/  MOV R82, RZ ;  /* 0x000000ff00527202 */ /* 0x000fe20000000f00 */
[----:B------:R-:W-:Y:S01]  /*1070*/  CS2R R26, SRZ ;  /* 0x00000000001a7805 */ /* 0x000fe2000001ff00 */
[----:B------:R-:W-:Y:S01]  /*1080*/  IMAD.MOV.U32 R80, RZ, RZ, RZ ;  /* 0x000000ffff507224 */ /* 0x000fe200078e00ff */
[----:B------:R-:W-:Y:S01]  /*1090*/  CS2R R28, SRZ ;  /* 0x00000000001c7805 */ /* 0x000fe2000001ff00 */
[----:B------:R-:W-:Y:S01]  /*10a0*/  IMAD.MOV.U32 R78, RZ, RZ, RZ ;  /* 0x000000ffff4e7224 */ /* 0x000fe200078e00ff */
[----:B------:R-:W-:Y:S01]  /*10b0*/  MOV R76, RZ ;  /* 0x000000ff004c7202 */ /* 0x000fe20000000f00 */
[----:B------:R-:W-:Y:S01]  /*10c0*/  IMAD.MOV.U32 R74, RZ, RZ, RZ ;  /* 0x000000ffff4a7224 */ /* 0x000fe200078e00ff */
[----:B------:R-:W-:Y:S01]  /*10d0*/  CS2R R30, SRZ ;  /* 0x00000000001e7805 */ /* 0x000fe2000001ff00 */
[----:B------:R-:W-:Y:S01]  /*10e0*/  IMAD.MOV.U32 R72, RZ, RZ, RZ ;  /* 0x000000ffff487224 */ /* 0x000fe200078e00ff */
[----:B------:R-:W-:Y:S01]  /*10f0*/  MOV R70, RZ ;  /* 0x000000ff00467202 */ /* 0x000fe20000000f00 */
[----:B------:R-:W-:Y:S01]  /*1100*/  CS2R R32, SRZ ;  /* 0x0000000000207805 */ /* 0x000fe2000001ff00 */
[----:B------:R-:W-:Y:S01]  /*1110*/  IMAD.MOV.U32 R68, RZ, RZ, RZ ;  /* 0x000000ffff447224 */ /* 0x000fe200078e00ff */
        /* <DEDUP_REMOVED lines=13> */
[----:B------:R-:W-:Y:S01]  /*11f0*/  CS2R R136, SRZ ;  /* 0x0000000000887805 */ /* 0x000fe2000001ff00 */
[----:B------:R-:W-:Y:S01]  /*1200*/  IMAD.MOV.U32 R138, RZ, RZ, RZ ;  /* 0x000000ffff8a7224 */ /* 0x000fe200078e00ff */
[----:B------:R-:W-:Y:S01]  /*1210*/  CS2R R142, SRZ ;  /* 0x00000000008e7805 */ /* 0x000fe2000001ff00 */
[----:B------:R-:W-:Y:S01]  /*1220*/  CS2R R140, SRZ ;  /* 0x00000000008c7805 */ /* 0x000fe2000001ff00 */
[----:B------:R-:W-:Y:S01]  /*1230*/  MOV R53, RZ ;  /* 0x000000ff00357202 */ /* 0x000fe20000000f00 */
[----:B------:R-:W-:Y:S01]  /*1240*/  IMAD.MOV.U32 R146, RZ, RZ, RZ ;  /* 0x000000ffff927224 */ /* 0x000fe200078e00ff */
[----:B------:R-:W-:Y:S01]  /*1250*/  CS2R R144, SRZ ;  /* 0x0000000000907805 */ /* 0x000fe2000001ff00 */
        /* <DEDUP_REMOVED lines=13> */
[----:B---3--:R1:W-:Y:S01]  /*1330*/  STL [R1+0x84], R115 ;  /* 0x0000847301007387 */ /* 0x0083e20000100800 */
[----:B------:R-:W-:Y:S05]  /*1340*/  @!P0 BRA `(.L_x_516) ;  /* 0x0000d9b000008947 */ /* 0x000fea0003800000 */
[----:B------:R-:W-:-:S04]  /*1350*/  ISETP.NE.U32.AND P0, PT, RZ, c[0x0][0x340], PT ;  /* 0x0000d000ff007a0c */ /* 0x000fc80003f05070 */
[----:B------:R-:W-:-:S13]  /*1360*/  ISETP.NE.AND.EX P0, PT, RZ, c[0x0][0x344], PT, P0 ;  /* 0x0000d100ff007a0c */ /* 0x000fda0003f05300 */
[----:B------:R-:W-:-:S04]  /*1370*/  @P0 IMAD.MOV.U32 R2, RZ, RZ, 0x4 ;  /* 0x00000004ff020424 */ /* 0x000fc800078e00ff */
[----:B------:R-:W-:-:S05]  /*1380*/  @P0 IMAD.WIDE R2, R16, R2, c[0x0][0x340] ;  /* 0x0000d00010020625 */ /* 0x000fca00078e0202 */
[----:B------:R2:W5:Y:S01]  /*1390*/  @P0 LDG.E R0, [R2.64] ;  /* 0x0000000602000981 */ /* 0x000562000c1e1900 */
[----:B------:R-:W-:Y:S01]  /*13a0*/  WARPSYNC 0xffffffff ;  /* 0xffffffff00007948 */ /* 0x000fe20003800000 */
[----:B------:R-:W-:-:S03]  /*13b0*/  @!P0 MOV R0, R16 ;  /* 0x0000001000008202 */ /* 0x000fc60000000f00 */
[----:B--2---:R-:W2:Y:S01]  /*13c0*/  LDL R107, [R1+0x7c] ;  /* 0x00007c00016b7983 */ /* 0x004ea20000100800 */
[----:B-----5:R-:W-:Y:S01]  /*13d0*/  SHF.R.S32.HI R3, RZ, 0x1f, R0 ;  /* 0x0000001fff037819 */ /* 0x020fe20000011400 */
[----:B------:R-:W-:-:S04]  /*13e0*/  IMAD.WIDE.U32 R102, R0, c[0x0][0x2b0], RZ ;  /* 0x0000ac0000667a25 */ /* 0x000fc800078e00ff */
[----:B------:R-:W-:Y:S01]  /*13f0*/  IMAD.MOV.U32 R101, RZ, RZ, c[0x0][0x2b8] ;  /* 0x0000ae00ff657624 */ /* 0x000fe200078e00ff */
[----:B------:R-:W-:Y:S01]  /*1400*/  STL.64 [R1+0x98], R102 ;  /* 0x0000986601007387 */ /* 0x000fe20000100a00 */
[----:B------:R-:W-:-:S03]  /*1410*/  IMAD.MOV.U32 R25, RZ, RZ, RZ ;  /* 0x000000ffff197224 */ /* 0x000fc600078e00ff */
[----:B------:R-:W-:Y:S02]  /*1420*/  ISETP.NE.AND P1, PT, R101, 0x1, PT ;  /* 0x000000016500780c */ /* 0x000fe40003f25270 */
[----:B------:R-:W-:-:S05]  /*1430*/  SHF.R.S32.HI R24, RZ, 0x1f, R47 ;  /* 0x0000001fff187819 */ /* 0x000fca000001142f */
[----:B------:R-:W-:Y:S01]  /*1440*/  IMAD R5, R24, c[0x0][0x1b8], RZ ;  /* 0x00006e0018057a24 */ /* 0x000fe200078e02ff */
[----:B------:R-:W-:-:S03]  /*1450*/  SHF.R.S32.HI R6, RZ, 0x1f, R16 ;  /* 0x0000001fff067819 */ /* 0x000fc60000011410 */
[----:B------:R-:W-:Y:S01]  /*1460*/  IMAD R5, R47, c[0x0][0x1bc], R5 ;  /* 0x00006f002f057a24 */ /* 0x000fe200078e0205 */
[----:B------:R-:W3:Y:S04]  /*1470*/  S2R R52, SR_TID.X ;  /* 0x0000000000347919 */ /* 0x000ee80000002100 */
[----:B------:R-:W-:Y:S01]  /*1480*/  BAR.SYNC.DEFER_BLOCKING 0x0 ;  /* 0x0000000000007b1d */ /* 0x000fe20000010000 */
[----:B--2---:R-:W-:-:S05]  /*1490*/  IMAD R2, R111, 0x40, R107 ;  /* 0x000000406f027824 */ /* 0x004fca00078e026b */
[----:B------:R-:W-:-:S04]  /*14a0*/  IADD3 R2, R2, -0x40, RZ ;  /* 0xffffffc002027810 */ /* 0x000fc80007ffe0ff */
[C---:B------:R-:W-:Y:S01]  /*14b0*/  ISETP.GE.AND P0, PT, R2.reuse, R48, PT ;  /* 0x000000300200720c */ /* 0x040fe20003f06270 */
[----:B------:R-:W-:Y:S02]  /*14c0*/  IMAD.IADD R22, R2, 0x1, R115 ;  /* 0x0000000102167824 */ /* 0x000fe400078e0273 */
[----:B------:R-:W-:Y:S01]  /*14d0*/  IMAD R2, R3, c[0x0][0x2b0], RZ ;  /* 0x0000ac0003027a24 */ /* 0x000fe200078e02ff */
[----:B------:R-:W-:Y:S01]  /*14e0*/  ISETP.GT.OR P0, PT, R107, 0x3f, P0 ;  /* 0x0000003f6b00780c */ /* 0x000fe20000704670 */
[----:B------:R-:W-:-:S04]  /*14f0*/  @P1 IMAD.HI.U32 R3, R22, c[0x0][0x2bc], RZ ;  /* 0x0000af0016031a27 */ /* 0x000fc800078e00ff */
[----:B------:R-:W-:Y:S02]  /*1500*/  IMAD R2, R0, c[0x0][0x2b4], R2 ;  /* 0x0000ad0000027a24 */ /* 0x000fe400078e0202 */
[----:B------:R-:W-:Y:S01]  /*1510*/  IMAD.MOV.U32 R21, RZ, RZ, R22 ;  /* 0x000000ffff157224 */ /* 0x000fe200078e0016 */
[----:B------:R-:W-:Y:S01]  /*1520*/  @P1 SHF.R.U32.HI R21, RZ, c[0x0][0x2c0], R3 ;  /* 0x0000b000ff151a19 */ /* 0x000fe20000011603 */
[----:B------:R-:W-:-:S04]  /*1530*/  IMAD.IADD R100, R103, 0x1, R2 ;  /* 0x0000000167647824 */ /* 0x000fc800078e0202 */
[C---:B------:R-:W-:Y:S01]  /*1540*/  @!P0 IADD3 R0, P1, R21.reuse, R102, RZ ;  /* 0x0000006615008210 */ /* 0x040fe20007f3e0ff */
[----:B------:R-:W-:Y:S03]  /*1550*/  STL [R1+0xa8], R100 ;  /* 0x0000a86401007387 */ /* 0x000fe60000100800 */
[----:B------:R-:W-:Y:S01]  /*1560*/  @!P0 LEA.HI.X.SX32 R3, R21, R100, 0x1, P1 ;  /* 0x0000006415038211 */ /* 0x000fe200008f0eff */
[----:B------:R-:W2:Y:S01]  /*1570*/  LDL R41, [R1+0x6c] ;  /* 0x00006c0001297983 */ /* 0x000ea20000100800 */
[----:B------:R-:W-:-:S03]  /*1580*/  @!P0 LEA R2, P1, R0, c[0x0][0x2a0], 0x2 ;  /* 0x0000a80000028a11 */ /* 0x000fc600078210ff */
[----:B------:R-:W4:Y:S01]  /*1590*/  LDL R30, [R1+0xf0] ;  /* 0x0000f000011e7983 */ /* 0x000f220000100800 */
[----:B------:R-:W-:-:S03]  /*15a0*/  @!P0 LEA.HI.X R3, R0, c[0x0][0x2a4], R3, 0x2, P1 ;  /* 0x0000a90000038a11 */ /* 0x000fc600008f1403 */
[----:B------:R-:W4:Y:S04]  /*15b0*/  LDL R45, [R1+0x70] ;  /* 0x00007000012d7983 */ /* 0x000f280000100800 */
[----:B------:R-:W4:Y:S04]  /*15c0*/  LDL R28, [R1+0xe8] ;  /* 0x0000e800011c7983 */ /* 0x000f280000100800 */
[----:B------:R-:W4:Y:S04]  /*15d0*/  LDL R31, [R1+0x54] ;  /* 0x00005400011f7983 */ /* 0x000f280000100800 */
[----:B------:R-:W4:Y:S04]  /*15e0*/  LDL R40, [R1+0x68] ;  /* 0x0000680001287983 */ /* 0x000f280000100800 */
[----:B------:R-:W4:Y:S04]  /*15f0*/  LDL R32, [R1+0xf4] ;  /* 0x0000f40001207983 */ /* 0x000f280000100800 */
[----:B------:R-:W4:Y:S04]  /*1600*/  LDL R29, [R1+0xec] ;  /* 0x0000ec00011d7983 */ /* 0x000f280000100800 */
[----:B------:R-:W4:Y:S04]  /*1610*/  LDL R44, [R1+0x4c] ;  /* 0x00004c00012c7983 */ /* 0x000f280000100800 */
[----:B------:R1:W4:Y:S01]  /*1620*/  @!P0 LDG.E R25, [R2.64] ;  /* 0x0000000602198981 */ /* 0x000322000c1e1900 */
[----:B------:R-:W-:-:S04]  /*1630*/  IMAD.IADD R4, R107, 0x1, R50 ;  /* 0x000000016b047824 */ /* 0x000fc800078e0232 */
[----:B------:R-:W-:-:S04]  /*1640*/  @P2 IMAD.HI.U32 R7, R4, c[0x0][0x2c8], RZ ;  /* 0x0000b20004072a27 */ /* 0x000fc800078e00ff */
[----:B------:R-:W-:Y:S01]  /*1650*/  IMAD.MOV.U32 R0, RZ, RZ, R4 ;  /* 0x000000ffff007224 */ /* 0x000fe200078e0004 */
[----:B------:R-:W-:-:S04]  /*1660*/  @P2 SHF.R.U32.HI R0, RZ, c[0x0][0x2cc], R7 ;  /* 0x0000b300ff002a19 */ /* 0x000fc80000011607 */
[----:B------:R-:W-:Y:S01]  /*1670*/  SHF.R.S32.HI R7, RZ, 0x1f, R0 ;  /* 0x0000001fff077819 */ /* 0x000fe20000011400 */
[----:B-1----:R-:W-:-:S04]  /*1680*/  IMAD.WIDE.U32 R2, R47, c[0x0][0x1b8], RZ ;  /* 0x00006e002f027a25 */ /* 0x002fc800078e00ff */
[----:B------:R-:W-:Y:S02]  /*1690*/  IMAD.IADD R3, R3, 0x1, R5 ;  /* 0x0000000103037824 */ /* 0x000fe400078e0205 */
[----:B------:R-:W-:Y:S02]  /*16a0*/  IMAD R5, R6, c[0x0][0x1c0], RZ ;  /* 0x0000700006057a24 */ /* 0x000fe400078e02ff */
[----:B------:R-:W-:-:S04]  /*16b0*/  IMAD.WIDE.U32 R2, R16, c[0x0][0x1c0], R2 ;  /* 0x0000700010027a25 */ /* 0x000fc800078e0002 */
[----:B------:R-:W-:Y:S02]  /*16c0*/  IMAD R6, R16, c[0x0][0x1c4], R5 ;  /* 0x0000710010067a24 */ /* 0x000fe400078e0205 */
[----:B------:R-:W-:-:S04]  /*16d0*/  IMAD.MOV R5, RZ, RZ, -R0 ;  /* 0x000000ffff057224 */ /* 0x000fc800078e0a00 */
[----:B------:R-:W-:Y:S02]  /*16e0*/  IMAD R4, R5, c[0x0][0x2c4], R4 ;  /* 0x0000b10005047a24 */ /* 0x000fe400078e0204 */
[----:B------:R-:W-:Y:S02]  /*16f0*/  IMAD R5, R7, c[0x0][0x1b0], RZ ;  /* 0x00006c0007057a24 */ /* 0x000fe400078e02ff */
[----:B------:R-:W-:Y:S02]  /*1700*/  IMAD.IADD R3, R3, 0x1, R6 ;  /* 0x0000000103037824 */ /* 0x000fe400078e0206 */
[C---:B------:R-:W-:Y:S01]  /*1710*/  IMAD R6, R0.reuse, c[0x0][0x1b4], R5 ;  /* 0x00006d0000067a24 */ /* 0x040fe200078e0205 */
[----:B------:R-:W-:Y:S01]  /*1720*/  SHF.R.S32.HI R5, RZ, 0x1f, R4 ;  /* 0x0000001fff057819 */ /* 0x000fe20000011404 */
[----:B------:R-:W-:-:S04]  /*1730*/  IMAD.WIDE.U32 R2, R0, c[0x0][0x1b0], R2 ;  /* 0x00006c0000027a25 */ /* 0x000fc800078e0002 */
[----:B------:R-:W-:Y:S02]  /*1740*/  IMAD R0, R5, c[0x0][0x1a8], RZ ;  /* 0x00006a0005007a24 */ /* 0x000fe400078e02ff */
[----:B------:R-:W-:Y:S02]  /*1750*/  IMAD.IADD R3, R3, 0x1, R6 ;  /* 0x0000000103037824 */ /* 0x000fe400078e0206 */
[C---:B------:R-:W-:Y:S02]  /*1760*/  IMAD R0, R4.reuse, c[0x0][0x1ac], R0 ;  /* 0x00006b0004007a24 */ /* 0x040fe400078e0200 */
[----:B------:R-:W-:Y:S01]  /*1770*/  IMAD.WIDE.U32 R2, R4, c[0x0][0x1a8], R2 ;  /* 0x00006a0004027a25 */ /* 0x000fe200078e0002 */
[----:B---3--:R-:W-:-:S03]  /*1780*/  SHF.R.S32.HI R27, RZ, 0x1f, R52 ;  /* 0x0000001fff1b7819 */ /* 0x008fc60000011434 */
[----:B------:R-:W-:Y:S01]  /*1790*/  IMAD.IADD R0, R3, 0x1, R0 ;  /* 0x0000000103007824 */ /* 0x000fe200078e0200 */
[C---:B------:R-:W-:Y:S02]  /*17a0*/  LEA R17, P0, R2.reuse, c[0x0][0x160], 0x1 ;  /* 0x0000580002117a11 */ /* 0x040fe400078008ff */
[----:B------:R-:W-:Y:S02]  /*17b0*/  LEA.HI R27, R27, R52, RZ, 0x3 ;  /* 0x000000341b1b7211 */ /* 0x000fe400078f18ff */
[----:B------:R-:W-:Y:S01]  /*17c0*/  LEA.HI.X R16, R2, c[0x0][0x164], R0, 0x1, P0 ;  /* 0x0000590002107a11 */ /* 0x000fe200000f0c00 */
[----:B------:R-:W2:Y:S01]  /*17d0*/  SHFL.IDX PT, R3, R17, RZ, 0x181f ;  /* 0x00181fff11037589 */ /* 0x000ea200000e0000 */
[----:B------:R-:W-:Y:S01]  /*17e0*/  SHF.R.S32.HI R27, RZ, 0x3, R27 ;  /* 0x00000003ff1b7819 */ /* 0x000fe2000001141b */
[----:B------:R-:W-:Y:S02]  /*17f0*/  IMAD R23, R51, c[0x0][0x168], RZ ;  /* 0x00005a0033177a24 */ /* 0x000fe400078e02ff */
[----:B------:R-:W4:Y:S02]  /*1800*/  SHFL.IDX PT, R4, R16, RZ, 0x181f ;  /* 0x00181fff10047589 */ /* 0x000f2400000e0000 */
[----:B------:R-:W-:-:S05]  /*1810*/  IMAD.IADD R20, R27, 0x1, R50 ;  /* 0x000000011b147824 */ /* 0x000fca00078e0232 */
[C---:B------:R-:W-:Y:S01]  /*1820*/  ISETP.GE.AND P0, PT, R20.reuse, R23, PT ;  /* 0x000000171400720c */ /* 0x040fe20003f06270 */
[----:B------:R-:W1:Y:S01]  /*1830*/  SHFL.IDX PT, R0, R17, 0x1, 0x181f ;  /* 0x00381f0011007f89 */ /* 0x000e6200000e0000 */
[----:B------:R-:W-:-:S03]  /*1840*/  IADD3 R5, R20, 0x20, RZ ;  /* 0x0000002014057810 */ /* 0x000fc60007ffe0ff */
[----:B------:R-:W3:Y:S01]  /*1850*/  SHFL.IDX PT, R2, R16, 0x1, 0x181f ;  /* 0x00381f0010027f89 */ /* 0x000ee200000e0000 */
[----:B------:R-:W-:Y:S01]  /*1860*/  ISETP.GE.AND P1, PT, R5, R23, PT ;  /* 0x000000170500720c */ /* 0x000fe20003f26270 */
[----:B------:R-:W-:-:S06]  /*1870*/  IMAD.WIDE.U32 R98, R47, c[0x0][0x1e8], RZ ;  /* 0x00007a002f627a25 */ /* 0x000fcc00078e00ff */
[----:B--2---:R-:W-:-:S04]  /*1880*/  @!P0 LEA R10, P3, R41, R3, 0x1 ;  /* 0x00000003290a8211 */ /* 0x004fc800078608ff */
[-C--:B----4-:R-:W-:Y:S02]  /*1890*/  @!P0 LEA.HI.X R11, R41, R4.reuse, R30, 0x1, P3 ;  /* 0x00000004290b8211 */ /* 0x090fe400018f0c1e */
[-C--:B------:R-:W-:Y:S02]  /*18a0*/  @!P0 LEA R6, P3, R45, R3.reuse, 0x1 ;  /* 0x000000032d068211 */ /* 0x080fe400078608ff */
[----:B------:R-:W-:Y:S02]  /*18b0*/  ISETP.GE.AND P4, PT, R41, c[0x0][0x198], PT ;  /* 0x0000660029007a0c */ /* 0x000fe40003f86270 */
[----:B------:R-:W-:Y:S02]  /*18c0*/  @!P0 LEA.HI.X R7, R45, R4, R28, 0x1, P3 ;  /* 0x000000042d078211 */ /* 0x000fe400018f0c1c */
[C---:B------:R-:W-:Y:S02]  /*18d0*/  ISETP.GE.AND P3, PT, R31.reuse, c[0x0][0x198], PT ;  /* 0x000066001f007a0c */ /* 0x040fe40003f66270 */
[----:B------:R-:W-:-:S02]  /*18e0*/  @!P0 LEA R12, P2, R31, R3, 0x1 ;  /* 0x000000031f0c8211 */ /* 0x000fc400078408ff */
[C---:B------:R-:W-:Y:S02]  /*18f0*/  ISETP.GE.AND P5, PT, R40.reuse, c[0x0][0x198], PT ;  /* 0x0000660028007a0c */ /* 0x040fe40003fa6270 */
[----:B------:R-:W-:Y:S02]  /*1900*/  ISETP.GE.AND P6, PT, R45, c[0x0][0x198], PT ;  /* 0x000066002d007a0c */ /* 0x000fe40003fc6270 */
[----:B------:R-:W-:Y:S02]  /*1910*/  @!P0 LEA.HI.X R13, R31, R4, R32, 0x1, P2 ;  /* 0x000000041f0d8211 */ /* 0x000fe400010f0c20 */
[----:B------:R-:W-:-:S04]  /*1920*/  @!P0 LEA R8, P2, R40, R3, 0x1 ;  /* 0x0000000328088211 */ /* 0x000fc800078408ff */
[----:B------:R-:W-:Y:S01]  /*1930*/  @!P0 LEA.HI.X R9, R40, R4, R29, 0x1, P2 ;  /* 0x0000000428098211 */ /* 0x000fe200010f0c1d */
[----:B------:R2:W-:Y:S04]  /*1940*/  @!P0 LDGSTS.E.BYPASS.LTC128B.128 [R44+0x100], [R12.64], !P3 ;  /* 0x001000000c2c8fae */ /* 0x0005e8000d901d46 */
[----:B------:R4:W-:Y:S04]  /*1950*/  @!P0 LDGSTS.E.BYPASS.LTC128B.128 [R44+0x4100], [R10.64], !P4 ;  /* 0x041000000a2c8fae */ /* 0x0009e8000e101d46 */
[----:B------:R2:W-:Y:S04]  /*1960*/  @!P0 LDGSTS.E.BYPASS.LTC128B.128 [R44+0x8100], [R8.64], !P5 ;  /* 0x08100000082c8fae */ /* 0x0005e8000e901d46 */
[----:B------:R4:W-:Y:S01]  /*1970*/  @!P0 LDGSTS.E.BYPASS.LTC128B.128 [R44+0xc100], [R6.64], !P6 ;  /* 0x0c100000062c8fae */ /* 0x0009e2000f101d46 */
[----:B-1----:R-:W-:-:S04]  /*1980*/  @!P1 LEA R18, P2, R31, R0, 0x1 ;  /* 0x000000001f129211 */ /* 0x002fc800078408ff */
[----:B---3--:R-:W-:Y:S02]  /*1990*/  @!P1 LEA.HI.X R19, R31, R2, R32, 0x1, P2 ;  /* 0x000000021f139211 */ /* 0x008fe400010f0c20 */
[----:B------:R-:W-:-:S03]  /*19a0*/  IADD3 R3, R20, 0x40, RZ ;  /* 0x0000004014037810 */ /* 0x000fc60007ffe0ff */
[----:B------:R1:W-:Y:S01]  /*19b0*/  @!P1 LDGSTS.E.BYPASS.LTC128B.128 [R44+0x1100], [R18.64], !P3 ;  /* 0x01100000122c9fae */ /* 0x0003e2000d901d46 */
[----:B--2---:R-:W-:-:S04]  /*19c0*/  @!P1 LEA R8, P0, R41, R0, 0x1 ;  /* 0x0000000029089211 */ /* 0x004fc800078008ff */
[----:B------:R-:W-:Y:S02]  /*19d0*/  @!P1 LEA.HI.X R9, R41, R2, R30, 0x1, P0 ;  /* 0x0000000229099211 */ /* 0x000fe400000f0c1e */
[----:B----4-:R-:W-:-:S03]  /*19e0*/  @!P1 LEA R6, P0, R40, R0, 0x1 ;  /* 0x0000000028069211 */ /* 0x010fc600078008ff */
[----:B------:R2:W-:Y:S01]  /*19f0*/  @!P1 LDGSTS.E.BYPASS.LTC128B.128 [R44+0x5100], [R8.64], !P4 ;  /* 0x05100000082c9fae */ /* 0x0005e2000e101d46 */
[----:B------:R-:W-:Y:S02]  /*1a00*/  @!P1 LEA.HI.X R7, R40, R2, R29, 0x1, P0 ;  /* 0x0000000228079211 */ /* 0x000fe400000f0c1d */
[C---:B------:R-:W-:Y:S02]  /*1a10*/  @!P1 LEA R4, P0, R45.reuse, R0, 0x1 ;  /* 0x000000002d049211 */ /* 0x040fe400078008ff */
[----:B------:R-:W3:Y:S02]  /*1a20*/  SHFL.IDX PT, R0, R17, 0x2, 0x181f ;  /* 0x00581f0011007f89 */ /* 0x000ee400000e0000 */
[----:B------:R-:W-:Y:S02]  /*1a30*/  @!P1 LEA.HI.X R5, R45, R2, R28, 0x1, P0 ;  /* 0x000000022d059211 */ /* 0x000fe400000f0c1c */
[----:B------:R-:W4:Y:S01]  /*1a40*/  SHFL.IDX PT, R2, R16, 0x2, 0x181f ;  /* 0x00581f0010027f89 */ /* 0x000f2200000e0000 */
[----:B------:R-:W-:-:S03]  /*1a50*/  ISETP.GE.AND P0, PT, R3, R23, PT ;  /* 0x000000170300720c */ /* 0x000fc60003f06270 */
[----:B------:R1:W-:Y:S04]  /*1a60*/  @!P1 LDGSTS.E.BYPASS.LTC128B.128 [R44+0x9100], [R6.64], !P5 ;  /* 0x09100000062c9fae */ /* 0x0003e8000e901d46 */
[----:B------:R1:W-:Y:S06]  /*1a70*/  @!P1 LDGSTS.E.BYPASS.LTC128B.128 [R44+0xd100], [R4.64], !P6 ;  /* 0x0d100000042c9fae */ /* 0x0003ec000f101d46 */
[----:B---3--:R-:W-:-:S04]  /*1a80*/  @!P0 LEA R10, P1, R41, R0, 0x1 ;  /* 0x00000000290a8211 */ /* 0x008fc800078208ff */
[----:B----4-:R-:W-:Y:S02]  /*1a90*/  @!P0 LEA.HI.X R11, R41, R2, R30, 0x1, P1 ;  /* 0x00000002290b8211 */ /* 0x010fe400008f0c1e */
[CC--:B--2---:R-:W-:Y:S02]  /*1aa0*/  @!P0 LEA R8, P1, R40.reuse, R0.reuse, 0x1 ;  /* 0x0000000028088211 */ /* 0x0c4fe400078208ff */
[C---:B------:R-:W-:Y:S02]  /*1ab0*/  @!P0 LEA R14, P2, R31.reuse, R0, 0x1 ;  /* 0x000000001f0e8211 */ /* 0x040fe400078408ff */
[-C--:B------:R-:W-:Y:S02]  /*1ac0*/  @!P0 LEA.HI.X R9, R40, R2.reuse, R29, 0x1, P1 ;  /* 0x0000000228098211 */ /* 0x080fe400008f0c1d */
[----:B------:R-:W-:Y:S02]  /*1ad0*/  @!P0 LEA.HI.X R15, R31, R2, R32, 0x1, P2 ;  /* 0x000000021f0f8211 */ /* 0x000fe400010f0c20 */
[----:B-1----:R-:W-:Y:S01]  /*1ae0*/  @!P0 LEA R4, P1, R45, R0, 0x1 ;  /* 0x000000002d048211 */ /* 0x002fe200078208ff */
[----:B------:R-:W-:-:S02]  /*1af0*/  IMAD.MOV R0, RZ, RZ, -R21 ;  /* 0x000000ffff007224 */ /* 0x000fc400078e0a15 */
[----:B------:R1:W-:Y:S02]  /*1b00*/  @!P0 LDGSTS.E.BYPASS.LTC128B.128 [R44+0x2100], [R14.64], !P3 ;  /* 0x021000000e2c8fae */ /* 0x0003e4000d901d46 */
[----:B------:R-:W-:Y:S02]  /*1b10*/  IMAD R26, R0, c[0x0][0x2b8], R22 ;  /* 0x0000ae00001a7a24 */ /* 0x000fe400078e0216 */
[----:B------:R2:W-:Y:S01]  /*1b20*/  @!P0 LDGSTS.E.BYPASS.LTC128B.128 [R44+0x6100], [R10.64], !P4 ;  /* 0x061000000a2c8fae */ /* 0x0005e2000e101d46 */
[----:B------:R-:W-:Y:S01]  /*1b30*/  @!P0 LEA.HI.X R5, R45, R2, R28, 0x1, P1 ;  /* 0x000000022d058211 */ /* 0x000fe200008f0c1c */
[----:B------:R-:W-:Y:S02]  /*1b40*/  IMAD.WIDE.U32 R2, R26, c[0x0][0x1e0], RZ ;  /* 0x000078001a027a25 */ /* 0x000fe400078e00ff */
[----:B------:R-:W-:Y:S01]  /*1b50*/  STL [R1+0x58], R25 ;  /* 0x0000581901007387 */ /* 0x000fe20000100800 */
[----:B--2---:R-:W-:-:S03]  /*1b60*/  SHF.R.S32.HI R11, RZ, 0x1f, R26 ;  /* 0x0000001fff0b7819 */ /* 0x004fc6000001141a */
[----:B------:R2:W2:Y:S02]  /*1b70*/  SHFL.IDX PT, R12, R17, 0x3, 0x181f ;  /* 0x00781f00110c7f89 */ /* 0x0004a400000e0000 */
[----:B------:R-:W-:Y:S02]  /*1b80*/  IMAD R0, R11, c[0x0][0x1e0], RZ ;  /* 0x000078000b007a24 */ /* 0x000fe400078e02ff */
[----:B------:R4:W1:Y:S02]  /*1b90*/  SHFL.IDX PT, R13, R16, 0x3, 0x181f ;  /* 0x00781f00100d7f89 */ /* 0x00086400000e0000 */
[----:B------:R-:W-:Y:S01]  /*1ba0*/  IMAD R0, R26, c[0x0][0x1e4], R0 ;  /* 0x000079001a007a24 */ /* 0x000fe200078e0200 */
[----:B------:R-:W-:Y:S01]  /*1bb0*/  IADD3 R20, R20, 0x60, RZ ;  /* 0x0000006014147810 */ /* 0x000fe20007ffe0ff */
[----:B------:R1:W-:Y:S02]  /*1bc0*/  @!P0 LDGSTS.E.BYPASS.LTC128B.128 [R44+0xa100], [R8.64], !P5 ;  /* 0x0a100000082c8fae */ /* 0x0003e4000e901d46 */
[----:B------:R-:W-:-:S02]  /*1bd0*/  IMAD.IADD R3, R3, 0x1, R0 ;  /* 0x0000000103037824 */ /* 0x000fc400078e0200 */
[----:B------:R-:W-:Y:S01]  /*1be0*/  IMAD R0, R24, c[0x0][0x1e8], RZ ;  /* 0x00007a0018007a24 */ /* 0x000fe200078e02ff */
[----:B------:R-:W-:Y:S03]  /*1bf0*/  STL [R1+0x5c], R26 ;  /* 0x00005c1a01007387 */ /* 0x000fe60000100800 */
[----:B------:R-:W-:Y:S01]  /*1c00*/  IMAD R0, R47, c[0x0][0x1ec], R0 ;  /* 0x00007b002f007a24 */ /* 0x000fe200078e0200 */
[----:B------:R-:W-:Y:S01]  /*1c10*/  ISETP.GE.AND P2, PT, R20, R23, PT ;  /* 0x000000171400720c */ /* 0x000fe20003f46270 */
[----:B------:R2:W-:Y:S02]  /*1c20*/  @!P0 LDGSTS.E.BYPASS.LTC128B.128 [R44+0xe100], [R4.64], !P6 ;  /* 0x0e100000042c8fae */ /* 0x0005e4000f101d46 */
[----:B------:R-:W-:Y:S02]  /*1c30*/  IMAD.IADD R97, R99, 0x1, R0 ;  /* 0x0000000163617824 */ /* 0x000fe400078e0200 */
[----:B------:R-:W-:Y:S04]  /*1c40*/  STL.64 [R1+0x90], R98 ;  /* 0x0000906201007387 */ /* 0x000fe80000100a00 */
[----:B------:R-:W-:Y:S04]  /*1c50*/  STL [R1+0x88], R97 ;  /* 0x0000886101007387 */ /* 0x000fe80000100800 */
[----:B------:R-:W3:Y:S04]  /*1c60*/  LDL R18, [R1+0x3c] ;  /* 0x00003c0001127983 */ /* 0x000ee80000100800 */
[----:B--2---:R-:W2:Y:S04]  /*1c70*/  LDL R17, [R1+0x40] ;  /* 0x0000400001117983 */ /* 0x004ea80000100800 */
[----:B----4-:R-:W4:Y:S04]  /*1c80*/  LDL R16, [R1+0x48] ;  /* 0x0000480001107983 */ /* 0x010f280000100800 */
[----:B-1----:R-:W4:Y:S01]  /*1c90*/  LDL R15, [R1+0x44] ;  /* 0x00004400010f7983 */ /* 0x002f220000100800 */
[----:B------:R-:W-:-:S02]  /*1ca0*/  @!P2 LEA R6, P1, R31, R12, 0x1 ;  /* 0x0000000c1f06a211 */ /* 0x000fc400078208ff */
[----:B------:R-:W-:Y:S02]  /*1cb0*/  SHF.R.S32.HI R14, RZ, 0x1f, R25 ;  /* 0x0000001fff0e7819 */ /* 0x000fe40000011419 */
[----:B------:R-:W-:Y:S01]  /*1cc0*/  @!P2 LEA.HI.X R7, R31, R13, R32, 0x1, P1 ;  /* 0x0000000d1f07a211 */ /* 0x000fe200008f0c20 */
[----:B------:R-:W-:Y:S01]  /*1cd0*/  IMAD.WIDE.U32 R2, R25, c[0x0][0x1f0], R2 ;  /* 0x00007c0019027a25 */ /* 0x000fe200078e0002 */
[----:B------:R-:W-:-:S03]  /*1ce0*/  @!P2 LEA R4, P0, R41, R12, 0x1 ;  /* 0x0000000c2904a211 */ /* 0x000fc600078008ff */
[----:B------:R1:W-:Y:S01]  /*1cf0*/  @!P2 LDGSTS.E.BYPASS.LTC128B.128 [R44+0x3100], [R6.64], !P3 ;  /* 0x03100000062cafae */ /* 0x0003e2000d901d46 */
[----:B------:R-:W-:Y:S02]  /*1d00*/  @!P2 LEA.HI.X R5, R41, R13, R30, 0x1, P0 ;  /* 0x0000000d2905a211 */ /* 0x000fe400000f0c1e */
[----:B------:R-:W-:-:S03]  /*1d10*/  IADD3 R0, P0, R2, R98, RZ ;  /* 0x0000006202007210 */ /* 0x000fc60007f1e0ff */
[----:B------:R1:W-:Y:S02]  /*1d20*/  @!P2 LDGSTS.E.BYPASS.LTC128B.128 [R44+0x7100], [R4.64], !P4 ;  /* 0x07100000042cafae */ /* 0x0003e4000e101d46 */
[----:B-1----:R-:W-:-:S04]  /*1d30*/  IMAD R6, R14, c[0x0][0x1f0], RZ ;  /* 0x00007c000e067a24 */ /* 0x002fc800078e02ff */
[----:B------:R-:W-:-:S05]  /*1d40*/  IMAD R6, R25, c[0x0][0x1f4], R6 ;  /* 0x00007d0019067a24 */ /* 0x000fca00078e0206 */
[----:B------:R-:W-:Y:S02]  /*1d50*/  IADD3.X R2, R97, R3, R6, P0, !PT ;  /* 0x0000000361027210 */ /* 0x000fe400007fe406 */
[----:B------:R-:W-:Y:S02]  /*1d60*/  LEA R3, R111, 0xffffffc0, 0x6 ;  /* 0xffffffc06f037811 */ /* 0x000fe400078e30ff */
[----:B------:R-:W-:-:S03]  /*1d70*/  LEA R8, P0, R0, c[0x0][0x1c8], 0x1 ;  /* 0x0000720000087a11 */ /* 0x000fc600078008ff */
[----:B------:R-:W-:Y:S01]  /*1d80*/  IMAD.IADD R92, R48, 0x1, -R3 ;  /* 0x00000001305c7824 */ /* 0x000fe200078e0a03 */
[----:B------:R-:W-:Y:S02]  /*1d90*/  LEA.HI.X R9, R0, c[0x0][0x1cc], R2, 0x1, P0 ;  /* 0x0000730000097a11 */ /* 0x000fe400000f0c02 */
[----:B------:R-:W1:Y:S01]  /*1da0*/  SHFL.IDX PT, R0, R8, RZ, 0x181f ;  /* 0x00181fff08007589 */ /* 0x000e6200000e0000 */
[----:B------:R-:W-:-:S03]  /*1db0*/  IMAD.IADD R10, R92, 0x1, -R27 ;  /* 0x000000015c0a7824 */ /* 0x000fc600078e0a1b */
[----:B------:R-:W1:Y:S02]  /*1dc0*/  SHFL.IDX PT, R6, R9, RZ, 0x181f ;  /* 0x00181fff09067589 */ /* 0x000e6400000e0000 */
[----:B------:R-:W-:Y:S02]  /*1dd0*/  ISETP.GE.AND P1, PT, R10, 0x1, PT ;  /* 0x000000010a00780c */ /* 0x000fe40003f26270 */
[----:B------:R-:W-:-:S04]  /*1de0*/  @!P2 LEA R2, P0, R40, R12, 0x1 ;  /* 0x0000000c2802a211 */ /* 0x000fc800078008ff */
[-C--:B------:R-:W-:Y:S02]  /*1df0*/  @!P2 LEA.HI.X R3, R40, R13.reuse, R29, 0x1, P0 ;  /* 0x0000000d2803a211 */ /* 0x080fe400000f0c1d */
[C---:B------:R-:W-:Y:S01]  /*1e00*/  @!P2 LEA R4, P0, R45.reuse, R12, 0x1 ;  /* 0x0000000c2d04a211 */ /* 0x040fe200078008ff */
[----:B------:R-:W1:Y:S03]  /*1e10*/  SHFL.IDX PT, R8, R8, 0x1, 0x181f ;  /* 0x00381f0008087f89 */ /* 0x000e6600000e0000 */
[----:B------:R-:W-:Y:S01]  /*1e20*/  @!P2 LEA.HI.X R5, R45, R13, R28, 0x1, P0 ;  /* 0x0000000d2d05a211 */ /* 0x000fe200000f0c1c */
[----:B------:R1:W-:Y:S01]  /*1e30*/  @!P2 LDGSTS.E.BYPASS.LTC128B.128 [R44+0xb100], [R2.64], !P5 ;  /* 0x0b100000022cafae */ /* 0x0003e2000e901d46 */
[----:B------:R-:W-:Y:S02]  /*1e40*/  @P1 ISETP.GE.AND P4, PT, R31, c[0x0][0x1d4], PT ;  /* 0x000075001f001a0c */ /* 0x000fe40003f86270 */
[----:B------:R-:W-:Y:S01]  /*1e50*/  @P1 ISETP.GE.AND P3, PT, R41, c[0x0][0x1d4], PT ;  /* 0x0000750029001a0c */ /* 0x000fe20003f66270 */
[----:B------:R1:W-:Y:S04]  /*1e60*/  @!P2 LDGSTS.E.BYPASS.LTC128B.128 [R44+0xf100], [R4.64], !P6 ;  /* 0x0f100000042cafae */ /* 0x0003e8000f101d46 */
[----:B------:R-:W1:Y:S04]  /*1e70*/  SHFL.IDX PT, R9, R9, 0x1, 0x181f ;  /* 0x00381f0009097f89 */ /* 0x000e6800000e0000 */
[----:B------:R-:W0:Y:S01]  /*1e80*/  LDGDEPBAR ;  /* 0x00000000000079af */ /* 0x000e220000000000 */
[----:B-1----:R-:W-:-:S02]  /*1e90*/  @P1 LEA R2, P0, R31, R0, 0x1 ;  /* 0x000000001f021211 */ /* 0x002fc400078008ff */
[----:B------:R-:W-:Y:S02]  /*1ea0*/  @P1 LEA R4, P2, R41, R0, 0x1 ;  /* 0x0000000029041211 */ /* 0x000fe400078408ff */
[-C--:B------:R-:W-:Y:S02]  /*1eb0*/  @P1 LEA.HI.X R3, R31, R6.reuse, R32, 0x1, P0 ;  /* 0x000000061f031211 */ /* 0x080fe400000f0c20 */
[----:B------:R-:W-:Y:S02]  /*1ec0*/  @P1 LEA.HI.X R5, R41, R6, R30, 0x1, P2 ;  /* 0x0000000629051211 */ /* 0x000fe400010f0c1e */
[----:B------:R-:W-:Y:S01]  /*1ed0*/  ISETP.GE.AND P0, PT, R10, 0x21, PT ;  /* 0x000000210a00780c */ /* 0x000fe20003f06270 */
[----:B------:R1:W-:Y:S01]  /*1ee0*/  @P1 LDGSTS.E.BYPASS.LTC128B.128 [R44+0x10100], [R2.64], !P4 ;  /* 0x10100000022c1fae */ /* 0x0003e2000e101d46 */
[----:B------:R-:W-:-:S03]  /*1ef0*/  @P1 ISETP.GE.AND P4, PT, R40, c[0x0][0x1d4], PT ;  /* 0x0000750028001a0c */ /* 0x000fc60003f86270 */
[----:B------:R1:W-:Y:S01]  /*1f00*/  @P1 LDGSTS.E.BYPASS.LTC128B.128 [R44+0x12100], [R4.64], !P3 ;  /* 0x12100000042c1fae */ /* 0x0003e2000d901d46 */
[----:B------:R-:W-:-:S07]  /*1f10*/  @P1 ISETP.GE.AND P3, PT, R45, c[0x0][0x1d4], PT ;  /* 0x000075002d001a0c */ /* 0x000fce0003f66270 */
[----:B------:R-:W-:Y:S02]  /*1f20*/  @P0 ISETP.GE.AND P5, PT, R31, c[0x0][0x1d4], PT ;  /* 0x000075001f000a0c */ /* 0x000fe40003fa6270 */
[----:B-1----:R-:W-:-:S04]  /*1f30*/  @P1 LEA R2, P2, R40, R0, 0x1 ;  /* 0x0000000028021211 */ /* 0x002fc800078408ff */
[----:B------:R-:W-:Y:S02]  /*1f40*/  @P1 LEA.HI.X R3, R40, R6, R29, 0x1, P2 ;  /* 0x0000000628031211 */ /* 0x000fe400010f0c1d */
[----:B------:R-:W-:-:S03]  /*1f50*/  @P1 LEA R4, P2, R45, R0, 0x1 ;  /* 0x000000002d041211 */ /* 0x000fc600078408ff */
[----:B------:R1:W-:Y:S01]  /*1f60*/  @P1 LDGSTS.E.BYPASS.LTC128B.128 [R44+0x14100], [R2.64], !P4 ;  /* 0x14100000022c1fae */ /* 0x0003e2000e101d46 */
[----:B------:R-:W-:-:S05]  /*1f70*/  @P1 LEA.HI.X R5, R45, R6, R28, 0x1, P2 ;  /* 0x000000062d051211 */ /* 0x000fca00010f0c1c */
[----:B------:R1:W-:Y:S01]  /*1f80*/  @P1 LDGSTS.E.BYPASS.LTC128B.128 [R44+0x16100], [R4.64], !P3 ;  /* 0x16100000042c1fae */ /* 0x0003e2000d901d46 */
[CC--:B------:R-:W-:Y:S02]  /*1f90*/  @P0 LEA R6, P1, R41.reuse, R8.reuse, 0x1 ;  /* 0x0000000829060211 */ /* 0x0c0fe400078208ff */
[C---:B------:R-:W-:Y:S02]  /*1fa0*/  @P0 ISETP.GE.AND P4, PT, R41.reuse, c[0x0][0x1d4], PT ;  /* 0x0000750029000a0c */ /* 0x040fe40003f86270 */
[----:B------:R-:W-:Y:S02]  /*1fb0*/  @P0 ISETP.GE.AND P3, PT, R40, c[0x0][0x1d4], PT ;  /* 0x0000750028000a0c */ /* 0x000fe40003f66270 */
[----:B------:R-:W-:Y:S02]  /*1fc0*/  @P0 LEA.HI.X R7, R41, R9, R30, 0x1, P1 ;  /* 0x0000000929070211 */ /* 0x000fe400008f0c1e */
[----:B------:R-:W-:Y:S02]  /*1fd0*/  @P0 ISETP.GE.AND P1, PT, R45, c[0x0][0x1d4], PT ;  /* 0x000075002d000a0c */ /* 0x000fe40003f26270 */
[----:B-1----:R-:W-:-:S04]  /*1fe0*/  @P0 LEA R2, P2, R31, R8, 0x1 ;  /* 0x000000081f020211 */ /* 0x002fc800078408ff */
[----:B------:R-:W-:Y:S02]  /*1ff0*/  @P0 LEA.HI.X R3, R31, R9, R32, 0x1, P2 ;  /* 0x000000091f030211 */ /* 0x000fe400010f0c20 */
[----:B------:R-:W-:-:S03]  /*2000*/  @P0 LEA R4, P2, R40, R8, 0x1 ;  /* 0x0000000828040211 */ /* 0x000fc600078408ff */
[----:B------:R1:W-:Y:S01]  /*2010*/  @P0 LDGSTS.E.BYPASS.LTC128B.128 [R44+0x11100], [R2.64], !P5 ;  /* 0x11100000022c0fae */ /* 0x0003e2000e901d46 */
[----:B------:R-:W-:-:S03]  /*2020*/  @P0 LEA.HI.X R5, R40, R9, R29, 0x1, P2 ;  /* 0x0000000928050211 */ /* 0x000fc600010f0c1d */
[----:B------:R2:W-:Y:S04]  /*2030*/  @P0 LDGSTS.E.BYPASS.LTC128B.128 [R44+0x13100], [R6.64], !P4 ;  /* 0x13100000062c0fae */ /* 0x0005e8000e101d46 */
[----:B------:R2:W-:Y:S01]  /*2040*/  @P0 LDGSTS.E.BYPASS.LTC128B.128 [R44+0x15100], [R4.64], !P3 ;  /* 0x15100000042c0fae */ /* 0x0005e2000d901d46 */
[----:B-1----:R-:W-:-:S04]  /*2050*/  @P0 LEA R2, P2, R45, R8, 0x1 ;  /* 0x000000082d020211 */ /* 0x002fc800078408ff */
[----:B------:R-:W-:-:S05]  /*2060*/  @P0 LEA.HI.X R3, R45, R9, R28, 0x1, P2 ;  /* 0x000000092d030211 */ /* 0x000fca00010f0c1c */
[----:B------:R1:W-:Y:S04]  /*2070*/  @P0 LDGSTS.E.BYPASS.LTC128B.128 [R44+0x17100], [R2.64], !P1 ;  /* 0x17100000022c0fae */ /* 0x0003e8000c901d46 */
[----:B------:R-:W0:Y:S01]  /*2080*/  LDGDEPBAR ;  /* 0x00000000000079af */ /* 0x000e220000000000 */
[----:B------:R-:W-:-:S04]  /*2090*/  DEPBAR.LE SB0, 0x1 ;  /* 0x000080400000791a */ /* 0x000fc80000000000 */
[----:B------:R-:W-:Y:S06]  /*20a0*/  BAR.SYNC.DEFER_BLOCKING 0x0 ;  /* 0x0000000000007b1d */ /* 0x000fec0000010000 */
[----:B---3--:R-:W-:Y:S04]  /*20b0*/  LDSM.16.M88.4 R168, [R18] ;  /* 0x0000000012a8783b */ /* 0x008fe80000000200 */
[----:B--2---:R-:W-:Y:S04]  /*20c0*/  LDSM.16.M88.4 R172, [R17] ;  /* 0x0000000011ac783b */ /* 0x004fe80000000200 */
[----:B----4-:R-:W-:Y:S04]  /*20d0*/  LDSM.16.M88.4 R192, [R16] ;  /* 0x0000000010c0783b */ /* 0x010fe80000000200 */
[----:B------:R-:W-:Y:S04]  /*20e0*/  LDSM.16.M88.4 R196, [R15] ;  /* 0x000000000fc4783b */ /* 0x000fe80000000200 */
[----:B------:R-:W-:Y:S04]  /*20f0*/  LDSM.16.M88.4 R200, [R18+0x4000] ;  /* 0x0040000012c8783b */ /* 0x000fe80000000200 */
        /* <DEDUP_REMOVED lines=10> */
[----:B------:R2:W-:Y:S04]  /*21a0*/  LDSM.16.M88.4 R244, [R15+0xc000] ;  /* 0x00c000000ff4783b */ /* 0x0005e80000000200 */
[----:B------:R-:W-:Y:S06]  /*21b0*/  BAR.SYNC.DEFER_BLOCKING 0x0 ;  /* 0x0000000000007b1d */ /* 0x000fec0000010000 */
[----:B------:R-:W2:Y:S01]  /*21c0*/  S2R R48, SR_TID.X ;  /* 0x0000000000307919 */ /* 0x000ea20000002100 */
[----:B------:R-:W-:-:S04]  /*21d0*/  DEPBAR.LE SB0, 0x0 ;  /* 0x000080000000791a */ /* 0x000fc80000000000 */
[----:B------:R-:W-:Y:S01]  /*21e0*/  BAR.SYNC.DEFER_BLOCKING 0x0 ;  /* 0x0000000000007b1d */ /* 0x000fe20000010000 */
[----:B--2---:R-:W-:-:S04]  /*21f0*/  SHF.R.S32.HI R15, RZ, 0x1f, R48 ;  /* 0x0000001fff0f7819 */ /* 0x004fc80000011430 */
[----:B------:R-:W-:-:S04]  /*2200*/  LEA.HI R15, R15, R48, RZ, 0x3 ;  /* 0x000000300f0f7211 */ /* 0x000fc800078f18ff */
[----:B------:R-:W-:Y:S01]  /*2210*/  LOP3.LUT R15, R15, 0xfffffff8, RZ, 0xc0, !PT ;  /* 0xfffffff80f0f7812 */ /* 0x000fe200078ec0ff */
[----:B------:R-:W2:Y:S04]  /*2220*/  LDSM.16.M88.4 R4, [R252] ;  /* 0x00000000fc04783b */ /* 0x000ea80000000200 */
[----:B------:R-:W-:Y:S02]  /*2230*/  IMAD.IADD R15, R48, 0x1, -R15 ;  /* 0x00000001300f7824 */ /* 0x000fe400078e0a0f */
[----:B------:R-:W-:Y:S01]  /*2240*/  IMAD R0, R11, c[0x0][0x208], RZ ;  /* 0x000082000b007a24 */ /* 0x000fe200078e02ff */
[----:B------:R-:W-:Y:S01]  /*2250*/  IADD3 R135, R252, 0x20, RZ ;  /* 0x00000020fc877810 */ /* 0x000fe20007ffe0ff */
[C---:B-1----:R-:W-:Y:S01]  /*2260*/  IMAD.WIDE.U32 R2, R26.reuse, c[0x0][0x208], RZ ;  /* 0x000082001a027a25 */ /* 0x042fe200078e00ff */
[----:B------:R-:W-:Y:S01]  /*2270*/  R2P PR, R15, 0x6 ;  /* 0x000000060f007804 */ /* 0x000fe20000000000 */
[----:B------:R-:W-:Y:S02]  /*2280*/  LDSM.16.M88.4 R36, [R252+0x1000] ;  /* 0x00100000fc24783b */ /* 0x000fe40000000200 */
[----:B------:R-:W-:-:S04]  /*2290*/  IMAD R0, R26, c[0x0][0x20c], R0 ;  /* 0x000083001a007a24 */ /* 0x000fc800078e0200 */
[----:B------:R-:W-:Y:S02]  /*22a0*/  IMAD.IADD R3, R3, 0x1, R0 ;  /* 0x0000000103037824 */ /* 0x000fe400078e0200 */
[----:B------:R-:W-:-:S04]  /*22b0*/  IMAD R0, R24, c[0x0][0x210], RZ ;  /* 0x0000840018007a24 */ /* 0x000fc800078e02ff */
[----:B------:R-:W-:Y:S01]  /*22c0*/  @P1 IADD3 R135, R252, -0x20, RZ ;  /* 0xffffffe0fc871810 */ /* 0x000fe20007ffe0ff */
[----:B------:R-:W-:-:S04]  /*22d0*/  IMAD.WIDE.U32 R8, R47, c[0x0][0x210], RZ ;  /* 0x000084002f087a25 */ /* 0x000fc800078e00ff */
[----:B------:R-:W1:Y:S01]  /*22e0*/  LDSM.16.M88.4 R20, [R135] ;  /* 0x000000008714783b */ /* 0x000e620000000200 */
[----:B------:R-:W-:Y:S01]  /*22f0*/  IMAD.WIDE.U32 R2, R25, c[0x0][0x218], R2 ;  /* 0x0000860019027a25 */ /* 0x000fe200078e0002 */
[----:B--2---:R-:W-:Y:S03]  /*2300*/  HMMA.16816.F32 R16, R168, R4, RZ ;  /* 0x00000004a810723c */ /* 0x004fe600000018ff */
[----:B------:R-:W-:Y:S02]  /*2310*/  IMAD.SHL.U32 R93, R31, 0x2, RZ ;  /* 0x000000021f5d7824 */ /* 0x000fe400078e00ff */
[----:B------:R-:W-:Y:S01]  /*2320*/  IMAD.SHL.U32 R94, R41, 0x2, RZ ;  /* 0x00000002295e7824 */ /* 0x000fe200078e00ff */
[----:B------:R-:W-:Y:S01]  /*2330*/  SHF.L.U64.HI R88, R31, 0x1, R32 ;  /* 0x000000011f587819 */ /* 0x000fe20000010220 */
[----:B------:R-:W-:Y:S01]  /*2340*/  STL.64 [R1+0xa0], R8 ;  /* 0x0000a00801007387 */ /* 0x000fe20000100a00 */
[----:B------:R-:W-:-:S02]  /*2350*/  IMAD R4, R47, c[0x0][0x214], R0 ;  /* 0x000085002f047a24 */ /* 0x000fc400078e0200 */
[----:B------:R-:W-:Y:S01]  /*2360*/  IMAD R0, R14, c[0x0][0x218], RZ ;  /* 0x000086000e007a24 */ /* 0x000fe200078e02ff */
[----:B------:R-:W-:Y:S01]  /*2370*/  SHF.L.U64.HI R89, R41, 0x1, R30 ;  /* 0x0000000129597819 */ /* 0x000fe2000001021e */
[----:B------:R-:W-:Y:S02]  /*2380*/  IMAD.IADD R5, R9, 0x1, R4 ;  /* 0x0000000109057824 */ /* 0x000fe400078e0204 */
[C---:B------:R-:W-:Y:S01]  /*2390*/  IMAD.SHL.U32 R95, R40.reuse, 0x2, RZ ;  /* 0x00000002285f7824 */ /* 0x040fe200078e00ff */
[----:B------:R-:W-:Y:S01]  /*23a0*/  SHF.L.U64.HI R90, R40, 0x1, R29 ;  /* 0x00000001285a7819 */ /* 0x000fe2000001021d */
[----:B------:R-:W-:Y:S01]  /*23b0*/  IMAD R4, R25, c[0x0][0x21c], R0 ;  /* 0x0000870019047a24 */ /* 0x000fe200078e0200 */
[----:B------:R-:W-:Y:S01]  /*23c0*/  IADD3 R0, P0, R2, R8, RZ ;  /* 0x0000000802007210 */ /* 0x000fe20007f1e0ff */
[----:B------:R-:W-:Y:S03]  /*23d0*/  STL [R1+0xac], R5 ;  /* 0x0000ac0501007387 */ /* 0x000fe60000100800 */
[----:B------:R-:W-:Y:S01]  /*23e0*/  IADD3.X R3, R5, R3, R4, P0, !PT ;  /* 0x0000000305037210 */ /* 0x000fe200007fe404 */
[----:B------:R-:W-:Y:S01]  /*23f0*/  HMMA.16816.F32 R12, R168, R6, RZ ;  /* 0x00000006a80c723c */ /* 0x000fe200000018ff */
[C---:B------:R-:W-:Y:S01]  /*2400*/  LEA R2, P0, R0.reuse, c[0x0][0x1f8], 0x1 ;  /* 0x00007e0000027a11 */ /* 0x040fe200078008ff */
[----:B------:R-:W-:Y:S03]  /*2410*/  LDSM.16.M88.4 R24, [R252+0x800] ;  /* 0x00080000fc18783b */ /* 0x000fe60000000200 */
[----:B------:R-:W-:Y:S01]  /*2420*/  LEA.HI.X R3, R0, c[0x0][0x1fc], R3, 0x1, P0 ;  /* 0x00007f0000037a11 */ /* 0x000fe200000f0c03 */
[----:B------:R-:W2:Y:S04]  /*2430*/  SHFL.IDX PT, R4, R2, RZ, 0x181f ;  /* 0x00181fff02047589 */ /* 0x000ea800000e0000 */
[----:B------:R-:W3:Y:S04]  /*2440*/  SHFL.IDX PT, R5, R3, RZ, 0x181f ;  /* 0x00181fff03057589 */ /* 0x000ee800000e0000 */
[----:B------:R-:W4:Y:S04]  /*2450*/  SHFL.IDX PT, R2, R2, 0x1, 0x181f ;  /* 0x00381f0002027f89 */ /* 0x000f2800000e0000 */
[----:B------:R-:W4:Y:S01]  /*2460*/  SHFL.IDX PT, R3, R3, 0x1, 0x181f ;  /* 0x00381f0003037f89 */ /* 0x000f2200000e0000 */
[----:B-1----:R-:W-:Y:S01]  /*2470*/  HMMA.16816.F32 R80, R172, R20, R16 ;  /* 0x00000014ac50723c */ /* 0x002fe20000001810 */
[----:B------:R-:W-:Y:S01]  /*2480*/  ISETP.GE.AND P5, PT, R31, c[0x0][0x1d4], PT ;  /* 0x000075001f007a0c */ /* 0x000fe20003fa6270 */
[C---:B------:R-:W-:Y:S01]  /*2490*/  IMAD.SHL.U32 R96, R45.reuse, 0x2, RZ ;  /* 0x000000022d607824 */ /* 0x040fe200078e00ff */
[----:B------:R-:W1:Y:S01]  /*24a0*/  LDSM.16.M88.4 R32, [R135+0x800] ;  /* 0x000800008720783b */ /* 0x000e620000000200 */
[----:B------:R-:W-:-:S03]  /*24b0*/  SHF.L.U64.HI R91, R45, 0x1, R28 ;  /* 0x000000012d5b7819 */ /* 0x000fc6000001021c */
[----:B------:R-:W-:Y:S01]  /*24c0*/  LDSM.16.M88.4 R48, [R135+0x1000] ;  /* 0x001000008730783b */ /* 0x000fe20000000200 */
[----:B--2---:R-:W-:-:S03]  /*24d0*/  IADD3 R18, P1, R4, R93, RZ ;  /* 0x0000005d04127210 */ /* 0x004fc60007f3e0ff */
[----:B------:R-:W-:Y:S01]  /*24e0*/  LDSM.16.M88.4 R60, [R135+0x1800] ;  /* 0x00180000873c783b */ /* 0x000fe20000000200 */
[----:B------:R-:W-:Y:S01]  /*24f0*/  IADD3 R16, P0, R4, R94, RZ ;  /* 0x0000005e04107210 */ /* 0x000fe20007f1e0ff */
[----:B------:R-:W-:Y:S01]  /*2500*/  HMMA.16816.F32 R76, R172, R22, R12 ;  /* 0x00000016ac4c723c */ /* 0x000fe2000000180c */
[----:B---3--:R-:W-:-:S03]  /*2510*/  IMAD.X R19, R5, 0x1, R88, P1 ;  /* 0x0000000105137824 */ /* 0x008fc600008e0658 */
[--C-:B------:R-:W-:Y:S01]  /*2520*/  IMAD.X R17, R5, 0x1, R89.reuse, P0 ;  /* 0x0000000105117824 */ /* 0x100fe200000e0659 */
[----:B----4-:R-:W-:Y:S02]  /*2530*/  IADD3 R8, P1, R2, R94, RZ ;  /* 0x0000005e02087210 */ /* 0x010fe40007f3e0ff */
[----:B------:R-:W-:Y:S02]  /*2540*/  IADD3 R14, P3, R4, R95, RZ ;  /* 0x0000005f040e7210 */ /* 0x000fe40007f7e0ff */
[----:B------:R-:W-:Y:S01]  /*2550*/  IADD3 R12, P0, R2, R93, RZ ;  /* 0x0000005d020c7210 */ /* 0x000fe20007f1e0ff */
[----:B------:R-:W-:Y:S01]  /*2560*/  IMAD.X R9, R3, 0x1, R89, P1 ;  /* 0x0000000103097824 */ /* 0x000fe200008e0659 */
[----:B------:R-:W-:Y:S01]  /*2570*/  ISETP.GE.AND P1, PT, R40, c[0x0][0x1d4], PT ;  /* 0x0000750028007a0c */ /* 0x000fe20003f26270 */
[----:B------:R-:W-:Y:S01]  /*2580*/  IMAD.X R15, R5, 0x1, R90, P3 ;  /* 0x00000001050f7824 */ /* 0x000fe200018e065a */
[----:B------:R-:W-:Y:S01]  /*2590*/  ISETP.GE.AND P3, PT, R41, c[0x0][0x1d4], PT ;  /* 0x0000750029007a0c */ /* 0x000fe20003f66270 */
[----:B------:R-:W-:Y:S01]  /*25a0*/  IMAD.X R13, R3, 0x1, R88, P0 ;  /* 0x00000001030d7824 */ /* 0x000fe200000e0658 */
[----:B------:R-:W-:Y:S01]  /*25b0*/  IADD3 R6, P0, R2, R95, RZ ;  /* 0x0000005f02067210 */ /* 0x000fe20007f1e0ff */
[----:B------:R-:W2:Y:S01]  /*25c0*/  LDSM.16.M88.4 R40, [R252+0x1800] ;  /* 0x00180000fc28783b */ /* 0x000ea20000000200 */
[----:B------:R-:W-:-:S02]  /*25d0*/  ISETP.LT.OR P4, PT, R10, 0x1, P5 ;  /* 0x000000010a00780c */ /* 0x000fc40002f81670 */
[----:B------:R-:W-:Y:S01]  /*25e0*/  SEL R0, R46, 0xffffffc0, !P2 ;  /* 0xffffffc02e007807 */ /* 0x000fe20005000000 */
[----:B------:R-:W-:Y:S01]  /*25f0*/  IMAD.X R7, R3, 0x1, R90, P0 ;  /* 0x0000000103077824 */ /* 0x000fe200000e065a */
[----:B------:R-:W-:Y:S02]  /*2600*/  ISETP.LT.OR P0, PT, R10, 0x1, P3 ;  /* 0x000000010a00780c */ /* 0x000fe40001f01670 */
[----:B------:R-:W-:Y:S01]  /*2610*/  IADD3 R4, P2, R4, R96, RZ ;  /* 0x0000006004047210 */ /* 0x000fe20007f5e0ff */
[C---:B------:R-:W-:Y:S04]  /*2620*/  HMMA.16816.F32 R28, R168.reuse, R24, RZ ;  /* 0x00000018a81c723c */ /* 0x040fe800000018ff */
[----:B------:R-:W-:Y:S01]  /*2630*/  IMAD.X R5, R5, 0x1, R91, P2 ;  /* 0x0000000105057824 */ /* 0x000fe200010e065b */
[----:B------:R-:W-:Y:S01]  /*2640*/  ISETP.LT.OR P2, PT, R10, 0x1, P1 ;  /* 0x000000010a00780c */ /* 0x000fe20000f41670 */
[----:B------:R-:W-:Y:S01]  /*2650*/  @!PT LDS RZ, [RZ] ;  /* 0x00000000fffff984 */ /* 0x000fe20000000800 */
[----:B------:R-:W-:Y:S01]  /*2660*/  @!PT LDS RZ, [RZ] ;  /* 0x00000000fffff984 */ /* 0x000fe20000000800 */
[----:B------:R-:W-:Y:S01]  /*2670*/  @!PT LDS RZ, [RZ] ;  /* 0x00000000fffff984 */ /* 0x000fe20000000800 */
[----:B------:R3:W-:Y:S02]  /*2680*/  LDGSTS.E.BYPASS.LTC128B.128 [R44+0x100], [R18.64], !P4 ;  /* 0x00100000122c7fae */ /* 0x0007e4000e101d46 */
[----:B------:R-:W-:Y:S02]  /*2690*/  HMMA.16816.F32 R24, R168, R26, RZ ;  /* 0x0000001aa818723c */ /* 0x000fe400000018ff */
[----:B------:R3:W-:Y:S01]  /*26a0*/  LDGSTS.E.BYPASS.LTC128B.128 [R44+0x2100], [R16.64], !P0 ;  /* 0x02100000102c7fae */ /* 0x0007e2000c101d46 */
[----:B------:R-:W-:-:S02]  /*26b0*/  ISETP.GE.AND P0, PT, R45, c[0x0][0x1d4], PT ;  /* 0x000075002d007a0c */ /* 0x000fc40003f06270 */
[C---:B------:R-:W-:Y:S02]  /*26c0*/  ISETP.LT.OR P5, PT, R10.reuse, 0x21, P5 ;  /* 0x000000210a00780c */ /* 0x040fe40002fa1670 */
[C---:B------:R-:W-:Y:S02]  /*26d0*/  ISETP.LT.OR P4, PT, R10.reuse, 0x1, P0 ;  /* 0x000000010a00780c */ /* 0x040fe40000781670 */
[C---:B------:R-:W-:Y:S01]  /*26e0*/  ISETP.LT.OR P3, PT, R10.reuse, 0x21, P3 ;  /* 0x000000210a00780c */ /* 0x040fe20001f61670 */
[----:B------:R4:W-:Y:S01]  /*26f0*/  LDGSTS.E.BYPASS.LTC128B.128 [R44+0x4100], [R14.64], !P2 ;  /* 0x041000000e2c7fae */ /* 0x0009e2000d101d46 */
[C---:B------:R-:W-:Y:S02]  /*2700*/  ISETP.LT.OR P2, PT, R10.reuse, 0x21, P1 ;  /* 0x000000210a00780c */ /* 0x040fe40000f41670 */
[----:B------:R-:W-:Y:S02]  /*2710*/  ISETP.LT.OR P1, PT, R10, 0x21, P0 ;  /* 0x000000210a00780c */ /* 0x000fe40000721670 */
[----:B------:R-:W-:Y:S01]  /*2720*/  IADD3 R2, P0, R2, R96, RZ ;  /* 0x0000006002027210 */ /* 0x000fe20007f1e0ff */
[----:B------:R-:W-:-:S04]  /*2730*/  IMAD.IADD R104, R252, 0x1, R0 ;  /* 0x00000001fc687824 */ /* 0x000fc800078e0200 */
[----:B------:R-:W-:Y:S01]  /*2740*/  IMAD.X R3, R3, 0x1, R91, P0 ;  /* 0x0000000103037824 */ /* 0x000fe200000e065b */
[----:B------:R3:W-:Y:S01]  /*2750*/  LDGSTS.E.BYPASS.LTC128B.128 [R44+0x6100], [R4.64], !P4 ;  /* 0x06100000042c7fae */ /* 0x0007e2000e101d46 */
[----:B------:R-:W-:Y:S03]  /*2760*/  HMMA.16816.F32 R20, R168, R36, RZ ;  /* 0x00000024a814723c */ /* 0x000fe600000018ff */
[----:B------:R4:W-:Y:S04]  /*2770*/  LDGSTS.E.BYPASS.LTC128B.128 [R44+0x1100], [R12.64], !P5 ;  /* 0x011000000c2c7fae */ /* 0x0009e8000e901d46 */
[----:B------:R2:W-:Y:S01]  /*2780*/  LDGSTS.E.BYPASS.LTC128B.128 [R44+0x3100], [R8.64], !P3 ;  /* 0x03100000082c7fae */ /* 0x0005e2000d901d46 */
[C---:B-1----:R-:W-:Y:S03]  /*2790*/  HMMA.16816.F32 R64, R172.reuse, R34, R24 ;  /* 0x00000022ac40723c */ /* 0x042fe60000001818 */
[----:B------:R3:W-:Y:S04]  /*27a0*/  LDGSTS.E.BYPASS.LTC128B.128 [R44+0x5100], [R6.64], !P2 ;  /* 0x05100000062c7fae */ /* 0x0007e8000d101d46 */
[----:B------:R3:W-:Y:S04]  /*27b0*/  LDGSTS.E.BYPASS.LTC128B.128 [R44+0x7100], [R2.64], !P1 ;  /* 0x07100000022c7fae */ /* 0x0007e8000c901d46 */
[----:B------:R-:W1:Y:S01]  /*27c0*/  LDSM.16.M88.4 R24, [R104] ;  /* 0x000000006818783b */ /* 0x000e620000000200 */
[----:B------:R-:W-:Y:S03]  /*27d0*/  HMMA.16816.F32 R68, R172, R32, R28 ;  /* 0x00000020ac44723c */ /* 0x000fe6000000181c */
[----:B------:R-:W1:Y:S04]  /*27e0*/  LDSM.16.M88.4 R28, [R104+0x800] ;  /* 0x00080000681c783b */ /* 0x000e680000000200 */
[----:B------:R-:W-:Y:S01]  /*27f0*/  LDSM.16.M88.4 R52, [R104+0x1800] ;  /* 0x001800006834783b */ /* 0x000fe20000000200 */
[C---:B----4-:R-:W-:Y:S03]  /*2800*/  HMMA.16816.F32 R12, R168.reuse, R38, RZ ;  /* 0x00000026a80c723c */ /* 0x050fe600000018ff */
[----:B------:R-:W0:Y:S05]  /*2810*/  LDGDEPBAR ;  /* 0x00000000000079af */ /* 0x000e2a0000000000 */
[----:B--2---:R-:W-:Y:S01]  /*2820*/  HMMA.16816.F32 R8, R168, R40, RZ ;  /* 0x00000028a808723c */ /* 0x004fe200000018ff */
[----:B---3--:R-:W2:Y:S01]  /*2830*/  LDSM.16.M88.4 R44, [R104+0x1000] ;  /* 0x00100000682c783b */ /* 0x008ea20000000200 */
[----:B------:R-:W-:-:S06]  /*2840*/  IADD3 R2, R135, 0x6000, RZ ;  /* 0x0000600087027810 */ /* 0x000fcc0007ffe0ff */
[----:B------:R-:W-:Y:S01]  /*2850*/  HMMA.16816.F32 R16, R168, R42, RZ ;  /* 0x0000002aa810723c */ /* 0x000fe200000018ff */
[----:B------:R-:W-:-:S05]  /*2860*/  IMAD.IADD R0, R2, 0x1, R0 ;  /* 0x0000000102007824 */ /* 0x000fca00078e0200 */
[----:B------:R-:W-:Y:S02]  /*2870*/  LDSM.16.M88.4 R72, [R0+-0x5000] ;  /* 0xffb000000048783b */ /* 0x000fe40000000200 */
[C---:B------:R-:W-:Y:S02]  /*2880*/  HMMA.16816.F32 R4, R172.reuse, R50, R12 ;  /* 0x00000032ac04723c */ /* 0x040fe4000000180c */
[----:B------:R-:W-:Y:S06]  /*2890*/  LDSM.16.M88.4 R84, [R0+-0x4800] ;  /* 0xffb800000054783b */ /* 0x000fec0000000200 */
[C---:B------:R-:W-:Y:S01]  /*28a0*/  HMMA.16816.F32 R56, R172.reuse, R48, R20 ;  /* 0x00000030ac38723c */ /* 0x040fe20000001814 */
[----:B------:R-:W-:Y:S07]  /*28b0*/  LDSM.16.M88.4 R48, [R0+-0x5800] ;  /* 0xffa800000030783b */ /* 0x000fee0000000200 */
[C---:B------:R-:W-:Y:S01]  /*28c0*/  HMMA.16816.F32 R12, R172.reuse, R60, R8 ;  /* 0x0000003cac0c723c */ /* 0x040fe20000001808 */
[----:B------:R-:W3:Y:S07]  /*28d0*/  LDSM.16.M88.4 R8, [R0+-0x6000] ;  /* 0xffa000000008783b */ /* 0x000eee0000000200 */
[----:B------:R-:W-:Y:S01]  /*28e0*/  HMMA.16816.F32 R16, R172, R62, R16 ;  /* 0x0000003eac10723c */ /* 0x000fe20000001810 */
[----:B------:R-:W-:Y:S07]  /*28f0*/  LDSM.16.M88.4 R60, [R252+0x3000] ;  /* 0x00300000fc3c783b */ /* 0x000fee0000000200 */
[C---:B-1----:R-:W-:Y:S01]  /*2900*/  HMMA.16816.F32 R20, R192.reuse, R24, R80 ;  /* 0x00000018c014723c */ /* 0x042fe20000001850 */
[----:B------:R-:W-:Y:S07]  /*2910*/  LDSM.16.M88.4 R80, [R0+-0x2800] ;  /* 0xffd800000050783b */ /* 0x000fee0000000200 */
[C---:B------:R-:W-:Y:S01]  /*2920*/  HMMA.16816.F32 R24, R192.reuse, R26, R76 ;  /* 0x0000001ac018723c */ /* 0x040fe2000000184c */
[----:B------:R-:W-:Y:S07]  /*2930*/  LDSM.16.M88.4 R76, [R135+0x3800] ;  /* 0x00380000874c783b */ /* 0x000fee0000000200 */
[C---:B------:R-:W-:Y:S01]  /*2940*/  HMMA.16816.F32 R32, R192.reuse, R28, R68 ;  /* 0x0000001cc020723c */ /* 0x040fe20000001844 */
[----:B------:R-:W-:Y:S07]  /*2950*/  LDSM.16.M88.4 R68, [R252+0x3800] ;  /* 0x00380000fc44783b */ /* 0x000fee0000000200 */
[C---:B------:R-:W-:Y:S01]  /*2960*/  HMMA.16816.F32 R36, R192.reuse, R30, R64 ;  /* 0x0000001ec024723c */ /* 0x040fe20000001840 */
[----:B------:R-:W-:Y:S04]  /*2970*/  LDSM.16.M88.4 R28, [R135+0x2000] ;  /* 0x00200000871c783b */ /* 0x000fe80000000200 */
[----:B------:R-:W-:Y:S03]  /*2980*/  LDSM.16.M88.4 R64, [R104+0x3000] ;  /* 0x003000006840783b */ /* 0x000fe60000000200 */
[C---:B--2---:R-:W-:Y:S01]  /*2990*/  HMMA.16816.F32 R40, R192.reuse, R44, R56 ;  /* 0x0000002cc028723c */ /* 0x044fe20000001838 */
[----:B------:R-:W-:Y:S07]  /*29a0*/  LDSM.16.M88.4 R56, [R252+0x2800] ;  /* 0x00280000fc38783b */ /* 0x000fee0000000200 */
[C---:B------:R-:W-:Y:S01]  /*29b0*/  HMMA.16816.F32 R4, R192.reuse, R46, R4 ;  /* 0x0000002ec004723c */ /* 0x040fe20000001804 */
[----:B------:R-:W1:Y:S07]  /*29c0*/  LDSM.16.M88.4 R44, [R252+0x2000] ;  /* 0x00200000fc2c783b */ /* 0x000e6e0000000200 */
[C---:B------:R-:W-:Y:S08]  /*29d0*/  HMMA.16816.F32 R12, R192.reuse, R52, R12 ;  /* 0x00000034c00c723c */ /* 0x040ff0000000180c */
[----:B------:R-:W-:Y:S01]  /*29e0*/  HMMA.16816.F32 R16, R192, R54, R16 ;  /* 0x00000036c010723c */ /* 0x000fe20000001810 */
[----:B------:R-:W-:Y:S07]  /*29f0*/  LDSM.16.M88.4 R52, [R135+0x3000] ;  /* 0x003000008734783b */ /* 0x000fee0000000200 */
[C---:B---3--:R-:W-:Y:S08]  /*2a00*/  HMMA.16816.F32 R20, R196.reuse, R8, R20 ;  /* 0x00000008c414723c */ /* 0x048ff00000001814 */
[C---:B------:R-:W-:Y:S08]  /*2a10*/  HMMA.16816.F32 R24, R196.reuse, R10, R24 ;  /* 0x0000000ac418723c */ /* 0x040ff00000001818 */
[C---:B------:R-:W-:Y:S08]  /*2a20*/  HMMA.16816.F32 R32, R196.reuse, R48, R32 ;  /* 0x00000030c420723c */ /* 0x040ff00000001820 */
[C---:B------:R-:W-:Y:S01]  /*2a30*/  HMMA.16816.F32 R36, R196.reuse, R50, R36 ;  /* 0x00000032c424723c */ /* 0x040fe20000001824 */
[----:B------:R-:W2:Y:S07]  /*2a40*/  LDSM.16.M88.4 R48, [R135+0x2800] ;  /* 0x002800008730783b */ /* 0x000eae0000000200 */
[C---:B------:R-:W-:Y:S08]  /*2a50*/  HMMA.16816.F32 R40, R196.reuse, R72, R40 ;  /* 0x00000048c428723c */ /* 0x040ff00000001828 */
[C---:B------:R-:W-:Y:S01]  /*2a60*/  HMMA.16816.F32 R8, R196.reuse, R74, R4 ;  /* 0x0000004ac408723c */ /* 0x040fe20000001804 */
[----:B------:R-:W-:Y:S07]  /*2a70*/  LDSM.16.M88.4 R72, [R104+0x3800] ;  /* 0x003800006848783b */ /* 0x000fee0000000200 */
[C---:B------:R-:W-:Y:S08]  /*2a80*/  HMMA.16816.F32 R4, R196.reuse, R84, R12 ;  /* 0x00000054c404723c */ /* 0x040ff0000000180c */
[----:B------:R-:W-:Y:S08]  /*2a90*/  HMMA.16816.F32 R16, R196, R86, R16 ;  /* 0x00000056c410723c */ /* 0x000ff00000001810 */
[C---:B-1----:R-:W-:Y:S08]  /*2aa0*/  HMMA.16816.F32 R20, R200.reuse, R44, R20 ;  /* 0x0000002cc814723c */ /* 0x042ff00000001814 */
[C---:B------:R-:W-:Y:S01]  /*2ab0*/  HMMA.16816.F32 R24, R200.reuse, R46, R24 ;  /* 0x0000002ec818723c */ /* 0x040fe20000001818 */
[----:B------:R-:W1:Y:S07]  /*2ac0*/  LDSM.16.M88.4 R44, [R104+0x2000] ;  /* 0x00200000682c783b */ /* 0x000e6e0000000200 */
[C---:B------:R-:W-:Y:S08]  /*2ad0*/  HMMA.16816.F32 R32, R200.reuse, R56, R32 ;  /* 0x00000038c820723c */ /* 0x040ff00000001820 */
[C---:B------:R-:W-:Y:S01]  /*2ae0*/  HMMA.16816.F32 R36, R200.reuse, R58, R36 ;  /* 0x0000003ac824723c */ /* 0x040fe20000001824 */
[----:B------:R-:W3:Y:S07]  /*2af0*/  LDSM.16.M88.4 R56, [R104+0x2800] ;  /* 0x002800006838783b */ /* 0x000eee0000000200 */
[C---:B------:R-:W-:Y:S08]  /*2b00*/  HMMA.16816.F32 R40, R200.reuse, R60, R40 ;  /* 0x0000003cc828723c */ /* 0x040ff00000001828 */
[C---:B------:R-:W-:Y:S01]  /*2b10*/  HMMA.16816.F32 R12, R200.reuse, R62, R8 ;  /* 0x0000003ec80c723c */ /* 0x040fe20000001808 */
[----:B------:R-:W-:Y:S07]  /*2b20*/  LDSM.16.M88.4 R60, [R0+-0x3000] ;  /* 0xffd00000003c783b */ /* 0x000fee0000000200 */
[C---:B------:R-:W-:Y:S08]  /*2b30*/  HMMA.16816.F32 R8, R200.reuse, R68, R4 ;  /* 0x00000044c808723c */ /* 0x040ff00000001804 */
[----:B------:R-:W-:Y:S01]  /*2b40*/  HMMA.16816.F32 R4, R200, R70, R16 ;  /* 0x00000046c804723c */ /* 0x000fe20000001810 */
[----:B------:R-:W-:Y:S07]  /*2b50*/  LDSM.16.M88.4 R68, [R252+0x5000] ;  /* 0x00500000fc44783b */ /* 0x000fee0000000200 */
[C---:B------:R-:W-:Y:S08]  /*2b60*/  HMMA.16816.F32 R20, R204.reuse, R28, R20 ;  /* 0x0000001ccc14723c */ /* 0x040ff00000001814 */
[C---:B------:R-:W-:Y:S01]  /*2b70*/  HMMA.16816.F32 R24, R204.reuse, R30, R24 ;  /* 0x0000001ecc18723c */ /* 0x040fe20000001818 */
[----:B------:R-:W4:Y:S07]  /*2b80*/  LDSM.16.M88.4 R28, [R0+-0x4000] ;  /* 0xffc00000001c783b */ /* 0x000f2e0000000200 */
[C---:B--2---:R-:W-:Y:S08]  /*2b90*/  HMMA.16816.F32 R32, R204.reuse, R48, R32 ;  /* 0x00000030cc20723c */ /* 0x044ff00000001820 */
[C---:B------:R-:W-:Y:S01]  /*2ba0*/  HMMA.16816.F32 R36, R204.reuse, R50, R36 ;  /* 0x00000032cc24723c */ /* 0x040fe20000001824 */
[----:B------:R-:W-:Y:S07]  /*2bb0*/  LDSM.16.M88.4 R48, [R252+0x4000] ;  /* 0x00400000fc30783b */ /* 0x000fee0000000200 */
[C---:B------:R-:W-:Y:S08]  /*2bc0*/  HMMA.16816.F32 R40, R204.reuse, R52, R40 ;  /* 0x00000034cc28723c */ /* 0x040ff00000001828 */
[C---:B------:R-:W-:Y:S01]  /*2bd0*/  HMMA.16816.F32 R16, R204.reuse, R54, R12 ;  /* 0x00000036cc10723c */ /* 0x040fe2000000180c */
[----:B------:R-:W2:Y:S07]  /*2be0*/  LDSM.16.M88.4 R52, [R0+-0x3800] ;  /* 0xffc800000034783b */ /* 0x000eae0000000200 */
[C---:B------:R-:W-:Y:S08]  /*2bf0*/  HMMA.16816.F32 R8, R204.reuse, R76, R8 ;  /* 0x0000004ccc08723c */ /* 0x040ff00000001808 */
[----:B------:R-:W-:Y:S01]  /*2c00*/  HMMA.16816.F32 R4, R204, R78, R4 ;  /* 0x0000004ecc04723c */ /* 0x000fe20000001804 */
[----:B------:R-:W-:Y:S07]  /*2c10*/  LDSM.16.M88.4 R76, [R252+0x5800] ;  /* 0x00580000fc4c783b */ /* 0x000fee0000000200 */
[C---:B-1----:R-:W-:Y:S08]  /*2c20*/  HMMA.16816.F32 R12, R208.reuse, R44, R20 ;  /* 0x0000002cd00c723c */ /* 0x042ff00000001814 */
[C---:B------:R-:W-:Y:S01]  /*2c30*/  HMMA.16816.F32 R24, R208.reuse, R46, R24 ;  /* 0x0000002ed018723c */ /* 0x040fe20000001818 */
[----:B------:R-:W-:Y:S07]  /*2c40*/  LDSM.16.M88.4 R44, [R135+0x4000] ;  /* 0x00400000872c783b */ /* 0x000fee0000000200 */
[C---:B---3--:R-:W-:Y:S08]  /*2c50*/  HMMA.16816.F32 R32, R208.reuse, R56, R32 ;  /* 0x00000038d020723c */ /* 0x048ff00000001820 */
[C---:B------:R-:W-:Y:S01]  /*2c60*/  HMMA.16816.F32 R36, R208.reuse, R58, R36 ;  /* 0x0000003ad024723c */ /* 0x040fe20000001824 */
[----:B------:R-:W1:Y:S07]  /*2c70*/  LDSM.16.M88.4 R56, [R252+0x4800] ;  /* 0x00480000fc38783b */ /* 0x000e6e0000000200 */
[C---:B------:R-:W-:Y:S08]  /*2c80*/  HMMA.16816.F32 R8, R208.reuse, R72, R8 ;  /* 0x00000048d008723c */ /* 0x040ff00000001808 */
[C---:B------:R-:W-:Y:S01]  /*2c90*/  HMMA.16816.F32 R4, R208.reuse, R74, R4 ;  /* 0x0000004ad004723c */ /* 0x040fe20000001804 */
[----:B------:R-:W-:Y:S07]  /*2ca0*/  LDSM.16.M88.4 R72, [R135+0x5800] ;  /* 0x005800008748783b */ /* 0x000fee0000000200 */
[----:B------:R-:W-:Y:S08]  /*2cb0*/  HMMA.16816.F32 R40, R208, R64, R40 ;  /* 0x00000040d028723c */ /* 0x000ff00000001828 */
[----:B----4-:R-:W-:Y:S08]  /*2cc0*/  HMMA.16816.F32 R12, R212, R28, R12 ;  /* 0x0000001cd40c723c */ /* 0x010ff0000000180c */
[----:B------:R-:W-:Y:S01]  /*2cd0*/  HMMA.16816.F32 R20, R208, R66, R16 ;  /* 0x00000042d014723c */ /* 0x000fe20000001810 */
[----:B------:R-:W-:Y:S07]  /*2ce0*/  LDSM.16.M88.4 R64, [R135+0x5000] ;  /* 0x005000008740783b */ /* 0x000fee0000000200 */
[C---:B------:R-:W-:Y:S08]  /*2cf0*/  HMMA.16816.F32 R16, R212.reuse, R30, R24 ;  /* 0x0000001ed410723c */ /* 0x040ff00000001818 */
[C---:B--2---:R-:W-:Y:S08]  /*2d00*/  HMMA.16816.F32 R32, R212.reuse, R52, R32 ;  /* 0x00000034d420723c */ /* 0x044ff00000001820 */
[C---:B------:R-:W-:Y:S01]  /*2d10*/  HMMA.16816.F32 R36, R212.reuse, R54, R36 ;  /* 0x00000036d424723c */ /* 0x040fe20000001824 */
[----:B------:R-:W2:Y:S07]  /*2d20*/  LDSM.16.M88.4 R52, [R135+0x4800] ;  /* 0x004800008734783b */ /* 0x000eae0000000200 */
[C---:B------:R-:W-:Y:S08]  /*2d30*/  HMMA.16816.F32 R24, R212.reuse, R80, R8 ;  /* 0x00000050d418723c */ /* 0x040ff00000001808 */
[C---:B------:R-:W-:Y:S08]  /*2d40*/  HMMA.16816.F32 R8, R212.reuse, R82, R4 ;  /* 0x00000052d408723c */ /* 0x040ff00000001804 */
[----:B------:R-:W-:Y:S08]  /*2d50*/  HMMA.16816.F32 R40, R212, R60, R40 ;  /* 0x0000003cd428723c */ /* 0x000ff00000001828 */
[----:B------:R-:W-:Y:S08]  /*2d60*/  HMMA.16816.F32 R4, R216, R48, R12 ;  /* 0x00000030d804723c */ /* 0x000ff0000000180c */
[----:B------:R-:W-:Y:S01]  /*2d70*/  HMMA.16816.F32 R28, R212, R62, R20 ;  /* 0x0000003ed41c723c */ /* 0x000fe20000001814 */
[----:B------:R-:W-:Y:S07]  /*2d80*/  LDSM.16.M88.4 R60, [R104+0x4800] ;  /* 0x00480000683c783b */ /* 0x000fee0000000200 */
[C---:B------:R-:W-:Y:S01]  /*2d90*/  HMMA.16816.F32 R16, R216.reuse, R50, R16 ;  /* 0x00000032d810723c */ /* 0x040fe20000001810 */
[----:B------:R-:W-:Y:S07]  /*2da0*/  LDSM.16.M88.4 R48, [R104+0x5800] ;  /* 0x005800006830783b */ /* 0x000fee0000000200 */
[C---:B-1----:R-:W-:Y:S08]  /*2db0*/  HMMA.16816.F32 R20, R216.reuse, R56, R32 ;  /* 0x00000038d814723c */ /* 0x042ff00000001820 */
[C---:B------:R-:W-:Y:S01]  /*2dc0*/  HMMA.16816.F32 R36, R216.reuse, R58, R36 ;  /* 0x0000003ad824723c */ /* 0x040fe20000001824 */
[----:B------:R-:W1:Y:S07]  /*2dd0*/  LDSM.16.M88.4 R56, [R104+0x4000] ;  /* 0x004000006838783b */ /* 0x000e6e0000000200 */
[C---:B------:R-:W-:Y:S08]  /*2de0*/  HMMA.16816.F32 R12, R216.reuse, R78, R8 ;  /* 0x0000004ed80c723c */ /* 0x040ff00000001808 */
[----:B------:R-:W-:Y:S08]  /*2df0*/  HMMA.16816.F32 R40, R216, R68, R40 ;  /* 0x00000044d828723c */ /* 0x000ff00000001828 */
[C---:B------:R-:W-:Y:S08]  /*2e00*/  HMMA.16816.F32 R8, R220.reuse, R44, R4 ;  /* 0x0000002cdc08723c */ /* 0x040ff00000001804 */
[C---:B------:R-:W-:Y:S01]  /*2e10*/  HMMA.16816.F32 R4, R220.reuse, R46, R16 ;  /* 0x0000002edc04723c */ /* 0x040fe20000001810 */
[----:B------:R-:W-:Y:S07]  /*2e20*/  LDSM.16.M88.4 R44, [R0+-0x1800] ;  /* 0xffe80000002c783b */ /* 0x000fee0000000200 */
[----:B--2---:R-:W-:Y:S01]  /*2e30*/  HMMA.16816.F32 R16, R220, R52, R20 ;  /* 0x00000034dc10723c */ /* 0x004fe20000001814 */
[----:B------:R-:W2:Y:S07]  /*2e40*/  LDSM.16.M88.4 R20, [R104+0x5000] ;  /* 0x005000006814783b */ /* 0x000eae0000000200 */
[C---:B------:R-:W-:Y:S08]  /*2e50*/  HMMA.16816.F32 R32, R216.reuse, R70, R28 ;  /* 0x00000046d820723c */ /* 0x040ff0000000181c */
[----:B------:R-:W-:Y:S08]  /*2e60*/  HMMA.16816.F32 R28, R216, R76, R24 ;  /* 0x0000004cd81c723c */ /* 0x000ff00000001818 */
[C---:B------:R-:W-:Y:S08]  /*2e70*/  HMMA.16816.F32 R24, R220.reuse, R54, R36 ;  /* 0x00000036dc18723c */ /* 0x040ff00000001824 */
[C---:B------:R-:W-:Y:S08]  /*2e80*/  HMMA.16816.F32 R52, R220.reuse, R74, R12 ;  /* 0x0000004adc34723c */ /* 0x040ff0000000180c */
[----:B------:R-:W-:Y:S08]  /*2e90*/  HMMA.16816.F32 R36, R220, R64, R40 ;  /* 0x00000040dc24723c */ /* 0x000ff00000001828 */
[----:B-1----:R-:W-:Y:S01]  /*2ea0*/  HMMA.16816.F32 R12, R224, R56, R8 ;  /* 0x00000038e00c723c */ /* 0x002fe20000001808 */
[----:B------:R-:W1:Y:S07]  /*2eb0*/  LDSM.16.M88.4 R8, [R0+-0x2000] ;  /* 0xffe000000008783b */ /* 0x000e6e0000000200 */
[C---:B------:R-:W-:Y:S01]  /*2ec0*/  HMMA.16816.F32 R32, R220.reuse, R66, R32 ;  /* 0x00000042dc20723c */ /* 0x040fe20000001820 */
[----:B------:R-:W-:Y:S07]  /*2ed0*/  LDSM.16.M88.4 R64, [R0+-0x800] ;  /* 0xfff800000040783b */ /* 0x000fee0000000200 */
[----:B------:R-:W-:Y:S08]  /*2ee0*/  HMMA.16816.F32 R40, R220, R72, R28 ;  /* 0x00000048dc28723c */ /* 0x000ff0000000181c */
[C---:B------:R-:W-:Y:S08]  /*2ef0*/  HMMA.16816.F32 R16, R224.reuse, R60, R16 ;  /* 0x0000003ce010723c */ /* 0x040ff00000001810 */
[C---:B--2---:R-:W-:Y:S01]  /*2f00*/  HMMA.16816.F32 R28, R224.reuse, R20, R36 ;  /* 0x00000014e01c723c */ /* 0x044fe20000001824 */
[----:B------:R-:W2:Y:S07]  /*2f10*/  LDSM.16.M88.4 R36, [R252+0x6000] ;  /* 0x00600000fc24783b */ /* 0x000eae0000000200 */
[----:B------:R-:W-:Y:S01]  /*2f20*/  HMMA.16816.F32 R4, R224, R58, R4 ;  /* 0x0000003ae004723c */ /* 0x000fe20000001804 */
[----:B------:R-:W3:Y:S07]  /*2f30*/  LDSM.16.M88.4 R56, [R0+-0x1000] ;  /* 0xfff000000038783b */ /* 0x000eee0000000200 */
[----:B-1----:R-:W-:Y:S08]  /*2f40*/  HMMA.16816.F32 R12, R228, R8, R12 ;  /* 0x00000008e40c723c */ /* 0x002ff0000000180c */
[----:B------:R-:W-:Y:S08]  /*2f50*/  HMMA.16816.F32 R32, R224, R22, R32 ;  /* 0x00000016e020723c */ /* 0x000ff00000001820 */
[C---:B------:R-:W-:Y:S01]  /*2f60*/  HMMA.16816.F32 R20, R228.reuse, R44, R16 ;  /* 0x0000002ce414723c */ /* 0x040fe20000001810 */
[----:B------:R-:W1:Y:S07]  /*2f70*/  LDSM.16.M88.4 R16, [R135+0x6000] ;  /* 0x006000008710783b */ /* 0x000e6e0000000200 */
[----:B------:R-:W-:Y:S08]  /*2f80*/  HMMA.16816.F32 R4, R228, R10, R4 ;  /* 0x0000000ae404723c */ /* 0x000ff00000001804 */
[----:B--2---:R-:W-:Y:S08]  /*2f90*/  HMMA.16816.F32 R8, R232, R36, R12 ;  /* 0x00000024e808723c */ /* 0x004ff0000000180c */
[C---:B------:R-:W-:Y:S01]  /*2fa0*/  HMMA.16816.F32 R24, R224.reuse, R62, R24 ;  /* 0x0000003ee018723c */ /* 0x040fe20000001818 */
[----:B------:R-:W-:Y:S07]  /*2fb0*/  LDSM.16.M88.4 R60, [R252+0x7800] ;  /* 0x00780000fc3c783b */ /* 0x000fee0000000200 */
[----:B------:R-:W-:Y:S08]  /*2fc0*/  HMMA.16816.F32 R72, R224, R50, R52 ;  /* 0x00000032e048723c */ /* 0x000ff00000001834 */
[C---:B---3--:R-:W-:Y:S01]  /*2fd0*/  HMMA.16816.F32 R52, R228.reuse, R56, R28 ;  /* 0x00000038e434723c */ /* 0x048fe2000000181c */
[----:B------:R-:W-:Y:S07]  /*2fe0*/  LDSM.16.M88.4 R28, [R252+0x6800] ;  /* 0x00680000fc1c783b */ /* 0x000fee0000000200 */
[----:B------:R-:W-:Y:S01]  /*2ff0*/  HMMA.16816.F32 R56, R228, R58, R32 ;  /* 0x0000003ae438723c */ /* 0x000fe20000001820 */
[----:B------:R-:W2:Y:S07]  /*3000*/  LDSM.16.M88.4 R32, [R104+0x6000] ;  /* 0x006000006820783b */ /* 0x000eae0000000200 */
[----:B------:R-:W-:Y:S01]  /*3010*/  HMMA.16816.F32 R4, R232, R38, R4 ;  /* 0x00000026e804723c */ /* 0x000fe20000001804 */
[----:B------:R-:W3:Y:S07]  /*3020*/  LDSM.16.M88.4 R36, [R0] ;  /* 0x000000000024783b */ /* 0x000eee0000000200 */
[----:B-1----:R-:W-:Y:S08]  /*3030*/  HMMA.16816.F32 R8, R236, R16, R8 ;  /* 0x00000010ec08723c */ /* 0x002ff00000001808 */
[----:B------:R-:W-:Y:S08]  /*3040*/  HMMA.16816.F32 R40, R224, R48, R40 ;  /* 0x00000030e028723c */ /* 0x000ff00000001828 */
[----:B------:R-:W-:Y:S01]  /*3050*/  HMMA.16816.F32 R48, R228, R46, R24 ;  /* 0x0000002ee430723c */ /* 0x000fe20000001818 */
[----:B------:R-:W1:Y:S04]  /*3060*/  LDSM.16.M88.4 R44, [R135+0x6800] ;  /* 0x00680000872c783b */ /* 0x000e680000000200 */
[----:B------:R-:W4:Y:S03]  /*3070*/  LDSM.16.M88.4 R24, [R252+0x7000] ;  /* 0x00700000fc18783b */ /* 0x000f260000000200 */
[----:B------:R-:W-:Y:S08]  /*3080*/  HMMA.16816.F32 R4, R236, R18, R4 ;  /* 0x00000012ec04723c */ /* 0x000ff00000001804 */
[----:B--2---:R-:W-:Y:S08]  /*3090*/  HMMA.16816.F32 R8, R240, R32, R8 ;  /* 0x00000020f008723c */ /* 0x004ff00000001808 */
[C---:B------:R-:W-:Y:S08]  /*30a0*/  HMMA.16816.F32 R12, R232.reuse, R28, R20 ;  /* 0x0000001ce80c723c */ /* 0x040ff00000001814 */
[----:B------:R-:W-:Y:S01]  /*30b0*/  HMMA.16816.F32 R20, R232, R30, R48 ;  /* 0x0000001ee814723c */ /* 0x000fe20000001830 */
[----:B------:R-:W2:Y:S07]  /*30c0*/  LDSM.16.M88.4 R48, [R135+0x7000] ;  /* 0x007000008730783b */ /* 0x000eae0000000200 */
[----:B------:R-:W-:Y:S08]  /*30d0*/  HMMA.16816.F32 R4, R240, R34, R4 ;  /* 0x00000022f004723c */ /* 0x000ff00000001804 */
[----:B------:R-:W-:Y:S01]  /*30e0*/  HMMA.16816.F32 R68, R228, R64, R40 ;  /* 0x00000040e444723c */ /* 0x000fe20000001828 */
[----:B------:R-:W2:Y:S07]  /*30f0*/  LDSM.16.M88.4 R40, [R104+0x6800] ;  /* 0x006800006828783b */ /* 0x000eae0000000200 */
[----:B---3--:R-:W-:Y:S08]  /*3100*/  HMMA.16816.F32 R28, R244, R36, R8 ;  /* 0x00000024f41c723c */ /* 0x008ff00000001808 */
[----:B-1----:R-:W-:Y:S08]  /*3110*/  HMMA.16816.F32 R16, R236, R44, R12 ;  /* 0x0000002cec10723c */ /* 0x002ff0000000180c */
[----:B----4-:R-:W-:Y:S01]  /*3120*/  HMMA.16816.F32 R8, R232, R24, R52 ;  /* 0x00000018e808723c */ /* 0x010fe20000001834 */
[----:B------:R-:W-:Y:S07]  /*3130*/  LDSM.16.M88.4 R52, [R0+0x800] ;  /* 0x000800000034783b */ /* 0x000fee0000000200 */
[----:B------:R-:W-:Y:S01]  /*3140*/  HMMA.16816.F32 R12, R236, R46, R20 ;  /* 0x0000002eec0c723c */ /* 0x000fe20000001814 */
[----:B------:R-:W-:Y:S07]  /*3150*/  LDSM.16.M88.4 R44, [R135+0x7800] ;  /* 0x00780000872c783b */ /* 0x000fee0000000200 */
[----:B------:R-:W-:Y:S08]  /*3160*/  HMMA.16816.F32 R32, R232, R26, R56 ;  /* 0x0000001ae820723c */ /* 0x000ff00000001838 */
[----:B------:R-:W-:Y:S01]  /*3170*/  HMMA.16816.F32 R24, R244, R38, R4 ;  /* 0x00000026f418723c */ /* 0x000fe20000001804 */
[----:B------:R-:W1:Y:S07]  /*3180*/  LDSM.16.M88.4 R36, [R104+0x7000] ;  /* 0x007000006824783b */ /* 0x000e6e0000000200 */
[----:B--2---:R-:W-:Y:S08]  /*3190*/  HMMA.16816.F32 R8, R236, R48, R8 ;  /* 0x00000030ec08723c */ /* 0x004ff00000001808 */
[----:B------:R-:W-:Y:S08]  /*31a0*/  HMMA.16816.F32 R4, R240, R42, R12 ;  /* 0x0000002af004723c */ /* 0x000ff0000000180c */
[----:B------:R-:W-:Y:S08]  /*31b0*/  HMMA.16816.F32 R64, R228, R66, R72 ;  /* 0x00000042e440723c */ /* 0x000ff00000001848 */
[----:B------:R-:W-:Y:S01]  /*31c0*/  HMMA.16816.F32 R16, R240, R40, R16 ;  /* 0x00000028f010723c */ /* 0x000fe20000001810 */
[----:B------:R-:W-:Y:S01]  /*31d0*/  FMUL.FTZ R28, R28, c[0x0][0x320] ;  /* 0x0000c8001c1c7a20 */ /* 0x000fe20000410000 */
[----:B------:R-:W-:Y:S01]  /*31e0*/  LDSM.16.M88.4 R40, [R0+0x1000] ;  /* 0x001000000028783b */ /* 0x000fe20000000200 */
[----:B------:R-:W-:-:S02]  /*31f0*/  FMUL.FTZ R29, R29, c[0x0][0x320] ;  /* 0x0000c8001d1d7a20 */ /* 0x000fc40000410000 */
[----:B------:R-:W-:-:S03]  /*3200*/  FMUL.FTZ R30, R30, c[0x0][0x320] ;  /* 0x0000c8001e1e7a20 */ /* 0x000fc60000410000 */
[----:B-1----:R-:W-:Y:S01]  /*3210*/  HMMA.16816.F32 R12, R240, R36, R8 ;  /* 0x00000024f00c723c */ /* 0x002fe20000001808 */
[----:B------:R-:W-:-:S07]  /*3220*/  FMUL.FTZ R31, R31, c[0x0][0x320] ;  /* 0x0000c8001f1f7a20 */ /* 0x000fce0000410000 */
[----:B------:R-:W-:Y:S01]  /*3230*/  HMMA.16816.F32 R8, R244, R54, R4 ;  /* 0x00000036f408723c */ /* 0x000fe20000001804 */
[----:B------:R-:W1:Y:S07]  /*3240*/  MUFU.TANH R72, R28 ;  /* 0x0000001c00487308 */ /* 0x000e6e0000002400 */
[C---:B------:R-:W-:Y:S01]  /*3250*/  HMMA.16816.F32 R56, R232.reuse, R60, R68 ;  /* 0x0000003ce838723c */ /* 0x040fe20000001844 */
[----:B------:R-:W2:Y:S07]  /*3260*/  MUFU.TANH R60, R29 ;  /* 0x0000001d003c7308 */ /* 0x000eae0000002400 */
[----:B------:R-:W-:Y:S01]  /*3270*/  HMMA.16816.F32 R4, R232, R62, R64 ;  /* 0x0000003ee804723c */ /* 0x000fe20000001840 */
[----:B------:R-:W3:Y:S08]  /*3280*/  MUFU.TANH R68, R30 ;  /* 0x0000001e00447308 */ /* 0x000ef00000002400 */
[----:B------:R4:W1:Y:S01]  /*3290*/  MUFU.TANH R61, R31 ;  /* 0x0000001f003d7308 */ /* 0x0008620000002400 */
[----:B------:R-:W-:Y:S08]  /*32a0*/  HMMA.16816.F32 R20, R244, R52, R16 ;  /* 0x00000034f414723c */ /* 0x000ff00000001810 */
[----:B----4-:R-:W-:Y:S01]  /*32b0*/  HMMA.16816.F32 R28, R236, R50, R32 ;  /* 0x00000032ec1c723c */ /* 0x010fe20000001820 */
[----:B------:R-:W4:Y:S01]  /*32c0*/  LDSM.16.M88.4 R32, [R104+0x7800] ;  /* 0x007800006820783b */ /* 0x000f220000000200 */
[----:B------:R-:W-:-:S02]  /*32d0*/  FMUL.FTZ R24, R24, c[0x0][0x320] ;  /* 0x0000c80018187a20 */ /* 0x000fc40000410000 */
[----:B------:R-:W-:Y:S02]  /*32e0*/  FMUL.FTZ R25, R25, c[0x0][0x320] ;  /* 0x0000c80019197a20 */ /* 0x000fe40000410000 */
[----:B------:R-:W-:Y:S02]  /*32f0*/  FMUL.FTZ R26, R26, c[0x0][0x320] ;  /* 0x0000c8001a1a7a20 */ /* 0x000fe40000410000 */
[C---:B------:R-:W-:Y:S01]  /*3300*/  HMMA.16816.F32 R16, R236.reuse, R44, R56 ;  /* 0x0000002cec10723c */ /* 0x040fe20000001838 */
[----:B------:R-:W-:Y:S01]  /*3310*/  FMUL.FTZ R27, R27, c[0x0][0x320] ;  /* 0x0000c8001b1b7a20 */ /* 0x000fe20000410000 */
[----:B------:R-:W1:Y:S06]  /*3320*/  MUFU.TANH R52, R24 ;  /* 0x0000001800347308 */ /* 0x000e6c0000002400 */
[----:B------:R-:W-:Y:S02]  /*3330*/  HMMA.16816.F32 R4, R236, R46, R4 ;  /* 0x0000002eec04723c */ /* 0x000fe40000001804 */
[----:B------:R-:W1:Y:S08]  /*3340*/  MUFU.TANH R50, R25 ;  /* 0x0000001900327308 */ /* 0x000e700000002400 */
[----:B------:R-:W1:Y:S08]  /*3350*/  MUFU.TANH R53, R26 ;  /* 0x0000001a00357308 */ /* 0x000e700000002400 */
[----:B------:R1:W1:Y:S01]  /*3360*/  MUFU.TANH R51, R27 ;  /* 0x0000001b00337308 */ /* 0x0002620000002400 */
[----:B------:R-:W-:-:S02]  /*3370*/  FMUL.FTZ R20, R20, c[0x0][0x320] ;  /* 0x0000c80014147a20 */ /* 0x000fc40000410000 */
[----:B------:R-:W-:Y:S02]  /*3380*/  FMUL.FTZ R21, R21, c[0x0][0x320] ;  /* 0x0000c80015157a20 */ /* 0x000fe40000410000 */
[----:B------:R-:W-:Y:S01]  /*3390*/  FMUL.FTZ R22, R22, c[0x0][0x320] ;  /* 0x0000c80016167a20 */ /* 0x000fe20000410000 */
[C---:B-1----:R-:W-:Y:S01]  /*33a0*/  HMMA.16816.F32 R24, R240.reuse, R38, R28 ;  /* 0x00000026f018723c */ /* 0x042fe2000000181c */
[----:B------:R-:W1:Y:S01]  /*33b0*/  LDSM.16.M88.4 R28, [R0+0x1800] ;  /* 0x00180000001c783b */ /* 0x000e620000000200 */
[----:B------:R-:W-:Y:S01]  /*33c0*/  FMUL.FTZ R23, R23, c[0x0][0x320] ;  /* 0x0000c80017177a20 */ /* 0x000fe20000410000 */
[----:B------:R-:W1:Y:S01]  /*33d0*/  MUFU.TANH R49, R20 ;  /* 0x0000001400317308 */ /* 0x000e620000002400 */
[----:B------:R-:W-:Y:S01]  /*33e0*/  FMUL.FTZ R8, R8, c[0x0][0x320] ;  /* 0x0000c80008087a20 */ /* 0x000fe20000410000 */
[----:B------:R1:W-:Y:S01]  /*33f0*/  STL [R1+0x24], R104 ;  /* 0x0000246801007387 */ /* 0x0003e20000100800 */
[----:B------:R-:W-:Y:S01]  /*3400*/  FMUL.FTZ R9, R9, c[0x0][0x320] ;  /* 0x0000c80009097a20 */ /* 0x000fe20000410000 */
[----:B------:R-:W-:Y:S01]  /*3410*/  ISETP.GE.AND P0, PT, R111, 0x2, PT ;  /* 0x000000026f00780c */ /* 0x000fe20003f06270 */
[----:B----4-:R-:W-:Y:S01]  /*3420*/  HMMA.16816.F32 R4, R240, R34, R4 ;  /* 0x00000022f004723c */ /* 0x010fe20000001804 */
[----:B------:R-:W-:Y:S01]  /*3430*/  FMUL.FTZ R10, R10, c[0x0][0x320] ;  /* 0x0000c8000a0a7a20 */ /* 0x000fe20000410000 */
[----:B------:R-:W-:-:S04]  /*3440*/  DEPBAR.LE SB0, 0x0 ;  /* 0x000080000000791a */ /* 0x000fc80000000000 */
[----:B------:R-:W4:Y:S08]  /*3450*/  MUFU.TANH R48, R21 ;  /* 0x0000001500307308 */ /* 0x000f300000002400 */
[----:B------:R-:W1:Y:S08]  /*3460*/  MUFU.TANH R45, R22 ;  /* 0x00000016002d7308 */ /* 0x000e700000002400 */
[----:B------:R1:W1:Y:S02]  /*3470*/  MUFU.TANH R44, R23 ;  /* 0x00000017002c7308 */ /* 0x0002640000002400 */
[----:B-1----:R-:W-:Y:S08]  /*3480*/  HMMA.16816.F32 R20, R244, R40, R12 ;  /* 0x00000028f414723c */ /* 0x002ff0000000180c */
[----:B------:R-:W-:Y:S01]  /*3490*/  HMMA.16816.F32 R12, R240, R32, R16 ;  /* 0x00000020f00c723c */ /* 0x000fe20000001810 */
[----:B------:R-:W-:Y:S01]  /*34a0*/  FMUL.FTZ R11, R11, c[0x0][0x320] ;  /* 0x0000c8000b0b7a20 */ /* 0x000fe20000410000 */
[----:B------:R-:W1:Y:S06]  /*34b0*/  MUFU.TANH R39, R8 ;  /* 0x0000000800277308 */ /* 0x000e6c0000002400 */
[C---:B------:R-:W-:Y:S02]  /*34c0*/  HMMA.16816.F32 R16, R244.reuse, R42, R24 ;  /* 0x0000002af410723c */ /* 0x040fe40000001818 */
[----:B------:R-:W1:Y:S06]  /*34d0*/  MUFU.TANH R38, R9 ;  /* 0x0000000900267308 */ /* 0x000e6c0000002400 */
[C---:B------:R-:W-:Y:S02]  /*34e0*/  HMMA.16816.F32 R4, R244.reuse, R30, R4 ;  /* 0x0000001ef404723c */ /* 0x040fe40000001804 */
[----:B------:R-:W1:Y:S08]  /*34f0*/  MUFU.TANH R41, R10 ;  /* 0x0000000a00297308 */ /* 0x000e700000002400 */
[----:B------:R1:W1:Y:S02]  /*3500*/  MUFU.TANH R40, R11 ;  /* 0x0000000b00287308 */ /* 0x0002640000002400 */
[----:B-1----:R-:W-:Y:S01]  /*3510*/  HMMA.16816.F32 R8, R244, R28, R12 ;  /* 0x0000001cf408723c */ /* 0x002fe2000000180c */
[----:B------:R1:W-:Y:S01]  /*3520*/  STL [R1+0x20], R0 ;  /* 0x0000200001007387 */ /* 0x0003e20000100800 */
[----:B------:R-:W-:-:S02]  /*3530*/  FMUL.FTZ R22, R22, c[0x0][0x320] ;  /* 0x0000c80016167a20 */ /* 0x000fc40000410000 */
[----:B------:R-:W-:Y:S02]  /*3540*/  FMUL.FTZ R23, R23, c[0x0][0x320] ;  /* 0x0000c80017177a20 */ /* 0x000fe40000410000 */
[----:B------:R-:W-:Y:S02]  /*3550*/  FMUL.FTZ R16, R16, c[0x0][0x320] ;  /* 0x0000c80010107a20 */ /* 0x000fe40000410000 */
[----:B------:R-:W-:Y:S02]  /*3560*/  FMUL.FTZ R20, R20, c[0x0][0x320] ;  /* 0x0000c80014147a20 */ /* 0x000fe40000410000 */
[----:B------:R-:W-:Y:S02]  /*3570*/  FMUL.FTZ R21, R21, c[0x0][0x320] ;  /* 0x0000c80015157a20 */ /* 0x000fe40000410000 */
[----:B------:R-:W-:Y:S02]  /*3580*/  FMUL.FTZ R17, R17, c[0x0][0x320] ;  /* 0x0000c80011117a20 */ /* 0x000fe40000410000 */
        /* <DEDUP_REMOVED lines=26> */
[----:B------:R-:W-:Y:S01]  /*3730*/  BSSY B0, `(.L_x_517) ;  /* 0x000005e000007945 */ /* 0x000fe20003800000 */
[----:B------:R-:W-:Y:S01]  /*3740*/  BAR.SYNC.DEFER_BLOCKING 0x0 ;  /* 0x0000000000007b1d */ /* 0x000fe20000010000 */
[----:B------:R-:W-:-:S05]  /*3750*/  ISETP.GT.AND P6, PT, R107, 0x3f, PT ;  /* 0x0000003f6b00780c */ /* 0x000fca0003fc4270 */
[----:B------:R-:W-:Y:S05]  /*3760*/  @!P0 BRA `(.L_x_518) ;  /* 0x000005a000008947 */ /* 0x000fea0003800000 */
[----:B--234-:R-:W-:Y:S01]  /*3770*/  ISETP.NE.AND P4, PT, R101, 0x1, PT ;  /* 0x000000016500780c */ /* 0x01cfe20003f85270 */
[----:B------:R-:W-:Y:S02]  /*3780*/  IMAD R2, R111, 0x40, R115 ;  /* 0x000000406f027824 */ /* 0x000fe400078e0273 */
[----:B-1----:R-:W-:-:S03]  /*3790*/  IMAD.MOV.U32 R6, RZ, RZ, RZ ;  /* 0x000000ffff067224 */ /* 0x002fc600078e00ff */
[----:B------:R-:W-:-:S05]  /*37a0*/  IADD3 R2, R2, -0x80, R107 ;  /* 0xffffff8002027810 */ /* 0x000fca0007ffe06b */
[----:B------:R-:W-:Y:S02]  /*37b0*/  IMAD.MOV.U32 R0, RZ, RZ, R2 ;  /* 0x000000ffff007224 */ /* 0x000fe400078e0002 */
[----:B------:R-:W-:-:S05]  /*37c0*/  @P4 IMAD.HI.U32 R3, R2, c[0x0][0x2bc], RZ ;  /* 0x0000af0002034a27 */ /* 0x000fca00078e00ff */
[----:B------:R-:W-:-:S04]  /*37d0*/  @P4 SHF.R.U32.HI R0, RZ, c[0x0][0x2c0], R3 ;  /* 0x0000b000ff004a19 */ /* 0x000fc80000011603 */
[----:B------:R-:W-:-:S04]  /*37e0*/  @!P6 IADD3 R3, P0, R0, R102, RZ ;  /* 0x000000660003e210 */ /* 0x000fc80007f1e0ff */
[----:B------:R-:W-:Y:S02]  /*37f0*/  @!P6 LEA.HI.X.SX32 R5, R0, R100, 0x1, P0 ;  /* 0x000000640005e211 */ /* 0x000fe400000f0eff */
[----:B------:R-:W-:-:S04]  /*3800*/  @!P6 LEA R4, P0, R3, c[0x0][0x2a0], 0x2 ;  /* 0x0000a8000304ea11 */ /* 0x000fc800078010ff */
[----:B------:R-:W-:-:S05]  /*3810*/  @!P6 LEA.HI.X R5, R3, c[0x0][0x2a4], R5, 0x2, P0 ;  /* 0x0000a9000305ea11 */ /* 0x000fca00000f1405 */
[----:B------:R-:W2:Y:S01]  /*3820*/  @!P6 LDG.E R6, [R4.64] ;  /* 0x000000060406e981 */ /* 0x000ea2000c1e1900 */
[----:B------:R-:W-:-:S04]  /*3830*/  IMAD.MOV R0, RZ, RZ, -R0 ;  /* 0x000000ffff007224 */ /* 0x000fc800078e0a00 */
[----:B------:R-:W-:-:S04]  /*3840*/  IMAD R7, R0, c[0x0][0x2b8], R2 ;  /* 0x0000ae0000077a24 */ /* 0x000fc800078e0202 */
[----:B------:R-:W-:Y:S01]  /*3850*/  IMAD.WIDE.U32 R2, R7, c[0x0][0x1e0], RZ ;  /* 0x0000780007027a25 */ /* 0x000fe200078e00ff */
[----:B------:R-:W-:Y:S01]  /*3860*/  SHF.R.S32.HI R0, RZ, 0x1f, R7 ;  /* 0x0000001fff007819 */ /* 0x000fe20000011407 */
[----:B------:R1:W-:Y:S04]  /*3870*/  STL [R1+0x5c], R7 ;  /* 0x00005c0701007387 */ /* 0x0003e80000100800 */
[----:B------:R-:W-:-:S04]  /*3880*/  IMAD R0, R0, c[0x0][0x1e0], RZ ;  /* 0x0000780000007a24 */ /* 0x000fc800078e02ff */
[----:B------:R-:W-:-:S04]  /*3890*/  IMAD R0, R7, c[0x0][0x1e4], R0 ;  /* 0x0000790007007a24 */ /* 0x000fc800078e0200 */
[----:B------:R-:W-:Y:S01]  /*38a0*/  IMAD.IADD R3, R3, 0x1, R0 ;  /* 0x0000000103037824 */ /* 0x000fe200078e0200 */
[----:B--2---:R1:W-:Y:S01]  /*38b0*/  STL [R1+0x58], R6 ;  /* 0x0000580601007387 */ /* 0x0043e20000100800 */
[----:B------:R-:W-:Y:S02]  /*38c0*/  SHF.R.S32.HI R4, RZ, 0x1f, R6 ;  /* 0x0000001fff047819 */ /* 0x000fe40000011406 */
[----:B------:R-:W-:-:S04]  /*38d0*/  IMAD.WIDE.U32 R2, R6, c[0x0][0x1f0], R2 ;  /* 0x00007c0006027a25 */ /* 0x000fc800078e0002 */
[----:B------:R-:W-:Y:S01]  /*38e0*/  IMAD R4, R4, c[0x0][0x1f0], RZ ;  /* 0x00007c0004047a24 */ /* 0x000fe200078e02ff */
[----:B------:R-:W-:-:S03]  /*38f0*/  IADD3 R0, P1, R98, R2, RZ ;  /* 0x0000000262007210 */ /* 0x000fc60007f3e0ff */
[----:B------:R-:W-:Y:S01]  /*3900*/  IMAD R4, R6, c[0x0][0x1f4], R4 ;  /* 0x00007d0006047a24 */ /* 0x000fe200078e0204 */
[----:B------:R-:W-:-:S04]  /*3910*/  LEA R15, P0, R0, c[0x0][0x1c8], 0x1 ;  /* 0x00007200000f7a11 */ /* 0x000fc800078008ff */
[----:B------:R-:W-:-:S04]  /*3920*/  IADD3.X R5, R97, R3, R4, P1, !PT ;  /* 0x0000000361057210 */ /* 0x000fc80000ffe404 */
[----:B------:R-:W-:Y:S01]  /*3930*/  LEA.HI.X R5, R0, c[0x0][0x1cc], R5, 0x1, P0 ;  /* 0x0000730000057a11 */ /* 0x000fe200000f0c05 */
[----:B------:R-:W-:Y:S05]  /*3940*/  BRA.DIV ~URZ, `(.L_x_519) ;  /* 0x0000d9627f007947 */ /* 0x000fea000b800000 */
[----:B------:R2:W3:Y:S02]  /*3950*/  SHFL.IDX PT, R4, R5, RZ, 0x181f ;  /* 0x00181fff05047589 */ /* 0x0004e400000e0000 */
.L_x_575:
[----:B------:R-:W-:Y:S05]  /*3960*/  BRA.DIV ~URZ, `(.L_x_520) ;  /* 0x0000d9b27f007947 */ /* 0x000fea000b800000 */
[----:B------:R-:W4:Y:S04]  /*3970*/  LDL R10, [R1+0x6c] ;  /* 0x00006c00010a7983 */ /* 0x000f280000100800 */
[----:B------:R-:W5:Y:S04]  /*3980*/  LDL R2, [R1+0x54] ;  /* 0x0000540001027983 */ /* 0x000f680000100800 */
[----:B--2---:R-:W2:Y:S04]  /*3990*/  LDL R19, [R1+0x68] ;  /* 0x0000680001137983 */ /* 0x004ea80000100800 */
[----:B---3--:R-:W3:Y:S04]  /*39a0*/  LDL R18, [R1+0x70] ;  /* 0x0000700001127983 */ /* 0x008ee80000100800 */
[----:B------:R-:W3:Y:S04]  /*39b0*/  LDL R17, [R1+0x4c] ;  /* 0x00004c0001117983 */ /* 0x000ee80000100800 */
[----:B------:R-:W1:Y:S02]  /*39c0*/  SHFL.IDX PT, R0, R15, RZ, 0x181f ;  /* 0x00181fff0f007589 */ /* 0x000e6400000e0000 */
[----:B-1----:R-:W-:-:S02]  /*39d0*/  IADD3 R6, P0, R0, R94, RZ ;  /* 0x0000005e00067210 */ /* 0x002fc40007f1e0ff */
[----:B------:R-:W-:-:S03]  /*39e0*/  IADD3 R8, P1, R0, R93, RZ ;  /* 0x0000005d00087210 */ /* 0x000fc60007f3e0ff */
[C---:B------:R-:W-:Y:S02]  /*39f0*/  IMAD.X R7, R4.reuse, 0x1, R89, P0 ;  /* 0x0000000104077824 */ /* 0x040fe400000e0659 */
[----:B------:R-:W-:Y:S01]  /*3a00*/  IMAD.X R9, R4, 0x1, R88, P1 ;  /* 0x0000000104097824 */ /* 0x000fe200008e0658 */
[----:B----4-:R-:W-:Y:S02]  /*3a10*/  ISETP.GE.AND P2, PT, R10, c[0x0][0x1d4], PT ;  /* 0x000075000a007a0c */ /* 0x010fe40003f46270 */
[----:B------:R-:W-:Y:S02]  /*3a20*/  IADD3 R10, P0, R0, R96, RZ ;  /* 0x00000060000a7210 */ /* 0x000fe40007f1e0ff */
[----:B-----5:R-:W-:-:S03]  /*3a30*/  ISETP.GE.AND P3, PT, R2, c[0x0][0x1d4], PT ;  /* 0x0000750002007a0c */ /* 0x020fc60003f66270 */
[----:B------:R-:W-:Y:S01]  /*3a40*/  IMAD.X R11, R4, 0x1, R91, P0 ;  /* 0x00000001040b7824 */ /* 0x000fe200000e065b */
[----:B--2---:R-:W-:Y:S02]  /*3a50*/  ISETP.GE.AND P1, PT, R19, c[0x0][0x1d4], PT ;  /* 0x0000750013007a0c */ /* 0x004fe40003f26270 */
[----:B------:R-:W-:Y:S02]  /*3a60*/  IADD3 R2, P4, R0, R95, RZ ;  /* 0x0000005f00027210 */ /* 0x000fe40007f9e0ff */
[----:B---3--:R-:W-:-:S03]  /*3a70*/  ISETP.GE.AND P0, PT, R18, c[0x0][0x1d4], PT ;  /* 0x0000750012007a0c */ /* 0x008fc60003f06270 */
[----:B------:R-:W-:Y:S02]  /*3a80*/  IMAD.X R3, R4, 0x1, R90, P4 ;  /* 0x0000000104037824 */ /* 0x000fe400020e065a */
[----:B------:R-:W-:Y:S01]  /*3a90*/  @!PT LDS RZ, [RZ] ;  /* 0x00000000fffff984 */ /* 0x000fe20000000800 */
[----:B------:R-:W-:Y:S01]  /*3aa0*/  @!PT LDS RZ, [RZ] ;  /* 0x00000000fffff984 */ /* 0x000fe20000000800 */
[----:B------:R1:W-:Y:S04]  /*3ab0*/  LDGSTS.E.BYPASS.LTC128B.128 [R17+0x10100], [R8.64], !P3 ;  /* 0x1010000008117fae */ /* 0x0003e8000d901d46 */
[----:B------:R1:W-:Y:S04]  /*3ac0*/  LDGSTS.E.BYPASS.LTC128B.128 [R17+0x12100], [R6.64], !P2 ;  /* 0x1210000006117fae */ /* 0x0003e8000d101d46 */
[----:B------:R1:W-:Y:S04]  /*3ad0*/  LDGSTS.E.BYPASS.LTC128B.128 [R17+0x14100], [R2.64], !P1 ;  /* 0x1410000002117fae */ /* 0x0003e8000c901d46 */
[----:B------:R-:W2:Y:S04]  /*3ae0*/  SHFL.IDX PT, R0, R15, 0x1, 0x181f ;  /* 0x00381f000f007f89 */ /* 0x000ea800000e0000 */
[----:B------:R1:W-:Y:S01]  /*3af0*/  LDGSTS.E.BYPASS.LTC128B.128 [R17+0x16100], [R10.64], !P0 ;  /* 0x161000000a117fae */ /* 0x0003e2000c101d46 */
[----:B------:R-:W-:-:S02]  /*3b00*/  SEL R14, RZ, 0x10, P2 ;  /* 0x00000010ff0e7807 */ /* 0x000fc40001000000 */
[----:B------:R-:W-:Y:S01]  /*3b10*/  SEL R13, RZ, 0x10, P1 ;  /* 0x00000010ff0d7807 */ /* 0x000fe20000800000 */
[----:B------:R3:W4:Y:S01]  /*3b20*/  SHFL.IDX PT, R4, R5, 0x1, 0x181f ;  /* 0x00381f0005047f89 */ /* 0x00072200000e0000 */
[----:B------:R-:W-:Y:S02]  /*3b30*/  SEL R12, RZ, 0x10, P0 ;  /* 0x00000010ff0c7807 */ /* 0x000fe40000000000 */
[----:B---3--:R-:W-:-:S03]  /*3b40*/  SEL R5, RZ, 0x10, P3 ;  /* 0x00000010ff057807 */ /* 0x008fc60001800000 */
.L_x_576:
[----:B-12---:R-:W2:Y:S01]  /*3b50*/  LDL R15, [R1+0x4c] ;  /* 0x00004c00010f7983 */ /* 0x006ea20000100800 */
[----:B------:R-:W-:Y:S02]  /*3b60*/  IADD3 R10, -R5, 0x10, RZ ;  /* 0x00000010050a7810 */ /* 0x000fe40007ffe1ff */
[----:B------:R-:W-:Y:S02]  /*3b70*/  IADD3 R2, -R14, 0x10, RZ ;  /* 0x000000100e027810 */ /* 0x000fe40007ffe1ff */
[----:B------:R-:W-:Y:S02]  /*3b80*/  LOP3.LUT R10, R10, 0xf, RZ, 0xc0, !PT ;  /* 0x0000000f0a0a7812 */ /* 0x000fe400078ec0ff */
[----:B------:R-:W-:-:S02]  /*3b90*/  IADD3 R6, -R13, 0x10, RZ ;  /* 0x000000100d067810 */ /* 0x000fc40007ffe1ff */
[----:B------:R-:W-:Y:S02]  /*3ba0*/  IADD3 R10, P1, P0, R10, R0, R93 ;  /* 0x000000000a0a7210 */ /* 0x000fe4000783e05d */
[----:B------:R-:W-:Y:S02]  /*3bb0*/  LOP3.LUT R2, R2, 0xf, RZ, 0xc0, !PT ;  /* 0x0000000f02027812 */ /* 0x000fe400078ec0ff */
[----:B------:R-:W-:Y:S02]  /*3bc0*/  LOP3.LUT R6, R6, 0xf, RZ, 0xc0, !PT ;  /* 0x0000000f06067812 */ /* 0x000fe400078ec0ff */
[----:B------:R-:W-:Y:S02]  /*3bd0*/  IADD3 R3, -R12, 0x10, RZ ;  /* 0x000000100c037810 */ /* 0x000fe40007ffe1ff */
[----:B----4-:R-:W-:Y:S02]  /*3be0*/  IADD3.X R11, RZ, R4, R88, P1, P0 ;  /* 0x00000004ff0b7210 */ /* 0x010fe40000fe0458 */
[----:B------:R-:W-:-:S02]  /*3bf0*/  IADD3 R8, P3, P2, R2, R0, R94 ;  /* 0x0000000002087210 */ /* 0x000fc40007a7e05e */
[----:B------:R-:W-:Y:S02]  /*3c00*/  IADD3 R6, P1, P0, R6, R0, R95 ;  /* 0x0000000006067210 */ /* 0x000fe4000783e05f */
[----:B------:R-:W-:Y:S02]  /*3c10*/  LOP3.LUT R2, R3, 0xf, RZ, 0xc0, !PT ;  /* 0x0000000f03027812 */ /* 0x000fe400078ec0ff */
[----:B------:R-:W-:Y:S02]  /*3c20*/  IADD3.X R7, RZ, R4, R90, P1, P0 ;  /* 0x00000004ff077210 */ /* 0x000fe40000fe045a */
[----:B------:R-:W-:Y:S02]  /*3c30*/  IADD3 R2, P1, P0, R2, R0, R96 ;  /* 0x0000000002027210 */ /* 0x000fe4000783e060 */
[----:B------:R-:W-:Y:S02]  /*3c40*/  IADD3.X R9, RZ, R4, R89, P3, P2 ;  /* 0x00000004ff097210 */ /* 0x000fe40001fe4459 */
[----:B------:R-:W-:-:S02]  /*3c50*/  ISETP.NE.U32.AND P3, PT, R5, RZ, PT ;  /* 0x000000ff0500720c */ /* 0x000fc40003f65070 */
[----:B------:R-:W-:Y:S02]  /*3c60*/  ISETP.NE.U32.AND P2, PT, R14, RZ, PT ;  /* 0x000000ff0e00720c */ /* 0x000fe40003f45070 */
[----:B------:R-:W-:Y:S02]  /*3c70*/  IADD3.X R3, RZ, R4, R91, P1, P0 ;  /* 0x00000004ff037210 */ /* 0x000fe40000fe045b */
[----:B------:R-:W-:Y:S02]  /*3c80*/  ISETP.NE.U32.AND P1, PT, R13, RZ, PT ;  /* 0x000000ff0d00720c */ /* 0x000fe40003f25070 */
[----:B------:R-:W-:-:S05]  /*3c90*/  ISETP.NE.U32.AND P0, PT, R12, RZ, PT ;  /* 0x000000ff0c00720c */ /* 0x000fca0003f05070 */
[----:B------:R-:W-:Y:S01]  /*3ca0*/  @!PT LDS RZ, [RZ] ;  /* 0x00000000fffff984 */ /* 0x000fe20000000800 */
[----:B------:R-:W-:Y:S01]  /*3cb0*/  @!PT LDS RZ, [RZ] ;  /* 0x00000000fffff984 */ /* 0x000fe20000000800 */
[----:B------:R-:W-:Y:S01]  /*3cc0*/  @!PT LDS RZ, [RZ] ;  /* 0x00000000fffff984 */ /* 0x000fe20000000800 */
[----:B--2---:R1:W-:Y:S04]  /*3cd0*/  LDGSTS.E.BYPASS.LTC128B.128.ZFILL [R15+0x11100], [R10.64], P3 ;  /* 0x111000000a0f7fae */ /* 0x0043e80009941d46 */
[----:B------:R1:W-:Y:S04]  /*3ce0*/  LDGSTS.E.BYPASS.LTC128B.128.ZFILL [R15+0x13100], [R8.64], P2 ;  /* 0x13100000080f7fae */ /* 0x0003e80009141d46 */
[----:B------:R1:W-:Y:S04]  /*3cf0*/  LDGSTS.E.BYPASS.LTC128B.128.ZFILL [R15+0x15100], [R6.64], P1 ;  /* 0x15100000060f7fae */ /* 0x0003e80008941d46 */
[----:B------:R1:W-:Y:S02]  /*3d00*/  LDGSTS.E.BYPASS.LTC128B.128.ZFILL [R15+0x17100], [R2.64], P0 ;  /* 0x17100000020f7fae */ /* 0x0003e40008141d46 */
.L_x_518:
[----:B--234-:R-:W-:Y:S05]  /*3d10*/  BSYNC B0 ;  /* 0x0000000000007941 */ /* 0x01cfea0003800000 */
.L_x_517:
[----:B-1----:R-:W2:Y:S04]  /*3d20*/  LDL R4, [R1+0xb0] ;  /* 0x0000b00001047983 */ /* 0x002ea80000100800 */
[----:B------:R-:W2:Y:S04]  /*3d30*/  LDL R3, [R1+0xbc] ;  /* 0x0000bc0001037983 */ /* 0x000ea80000100800 */
[----:B------:R-:W3:Y:S01]  /*3d40*/  LDL R2, [R1+0x50] ;  /* 0x0000500001027983 */ /* 0x000ee20000100800 */
[----:B------:R-:W-:-:S03]  /*3d50*/  MOV R6, c[0x0][0x2c4] ;  /* 0x0000b10000067a02 */ /* 0x000fc60000000f00 */
[----:B------:R-:W4:Y:S01]  /*3d60*/  LDL R5, [R1+0xc0] ;  /* 0x0000c00001057983 */ /* 0x000f220000100800 */
[----:B------:R-:W-:Y:S02]  /*3d70*/  ISETP.NE.AND P0, PT, R6, 0x1, PT ;  /* 0x000000010600780c */ /* 0x000fe40003f05270 */
[----:B------:R-:W-:Y:S01]  /*3d80*/  MOV R0, 0xffffffc0 ;  /* 0xffffffc000007802 */ /* 0x000fe20000000f00 */
[----:B------:R-:W0:Y:S01]  /*3d90*/  LDGDEPBAR ;  /* 0x00000000000079af */ /* 0x000e220000000000 */
[----:B--2---:R-:W-:Y:S01]  /*3da0*/  IMAD.IADD R4, R3, 0x1, R4 ;  /* 0x0000000103047824 */ /* 0x004fe200078e0204 */
[----:B------:R-:W-:Y:S02]  /*3db0*/  MOV R3, c[0x0][0x2ac] ;  /* 0x0000ab0000037a02 */ /* 0x000fe40000000f00 */
[----:B---3--:R-:W-:-:S06]  /*3dc0*/  IMAD R0, R2, R0, 0x41 ;  /* 0x0000004102007424 */ /* 0x008fcc00078e0200 */
[----:B------:R-:W-:-:S04]  /*3dd0*/  @P0 IMAD.HI.U32 R2, R4, c[0x0][0x2c8], RZ ;  /* 0x0000b20004020a27 */ /* 0x000fc800078e00ff */
[----:B------:R-:W-:Y:S01]  /*3de0*/  IMAD R0, R3, c[0x0][0x1d0], R0 ;  /* 0x0000740003007a24 */ /* 0x000fe200078e0200 */
[----:B------:R-:W-:Y:S01]  /*3df0*/  @P0 SHF.R.U32.HI R4, RZ, c[0x0][0x2cc], R2 ;  /* 0x0000b300ff040a19 */ /* 0x000fe20000011602 */
[----:B----4-:R-:W-:-:S03]  /*3e00*/  IMAD.IADD R6, R92, 0x1, -R5 ;  /* 0x000000015c067824 */ /* 0x010fc600078e0a05 */
[----:B------:R-:W-:Y:S01]  /*3e10*/  IADD3 R5, R0, -c[0x0][0x168], -R5 ;  /* 0x80005a0000057a10 */ /* 0x000fe20007ffe805 */
[----:B------:R-:W-:Y:S05]  /*3e20*/  BRA.DIV ~URZ, `(.L_x_521) ;  /* 0x0000d7f27f007947 */ /* 0x000fea000b800000 */
[----:B------:R1:W2:Y:S02]  /*3e30*/  SHFL.IDX PT, R7, R4, RZ, 0x1c1f ;  /* 0x001c1fff04077589 */ /* 0x0002a400000e0000 */
.L_x_577:
[----:B--2---:R-:W-:-:S05]  /*3e40*/  IMAD.IADD R0, R5, 0x1, R7 ;  /* 0x0000000105007824 */ /* 0x004fca00078e0207 */
[----:B------:R-:W-:-:S04]  /*3e50*/  IMNMX R0, R6, R0, PT ;  /* 0x0000000006007217 */ /* 0x000fc80003800200 */
[C---:B------:R-:W-:Y:S02]  /*3e60*/  ISETP.GT.AND P0, PT, R0.reuse, RZ, PT ;  /* 0x000000ff0000720c */ /* 0x040fe40003f04270 */
[----:B------:R-:W-:Y:S02]  /*3e70*/  ISETP.GT.AND P2, PT, R0, 0x1, PT ;  /* 0x000000010000780c */ /* 0x000fe40003f44270 */
[----:B------:R-:W-:Y:S02]  /*3e80*/  FSEL R10, R72, -INF , P0 ;  /* 0xff800000480a7808 */ /* 0x000fe40000000000 */
[C---:B------:R-:W-:Y:S02]  /*3e90*/  ISETP.GT.AND P3, PT, R0.reuse, 0x8, PT ;  /* 0x000000080000780c */ /* 0x040fe40003f64270 */
[C---:B------:R-:W-:Y:S02]  /*3ea0*/  ISETP.GT.AND P4, PT, R0.reuse, 0x9, PT ;  /* 0x000000090000780c */ /* 0x040fe40003f84270 */
[----:B------:R-:W-:-:S02]  /*3eb0*/  ISETP.GT.AND P1, PT, R0, 0x10, PT ;  /* 0x000000100000780c */ /* 0x000fc40003f24270 */
[----:B------:R-:W-:Y:S02]  /*3ec0*/  ISETP.GT.AND P0, PT, R0, 0x11, PT ;  /* 0x000000110000780c */ /* 0x000fe40003f04270 */
[----:B------:R-:W-:Y:S02]  /*3ed0*/  FSEL R14, R60, -INF , P2 ;  /* 0xff8000003c0e7808 */ /* 0x000fe40001000000 */
[----:B------:R-:W-:Y:S02]  /*3ee0*/  FSEL R15, R52, -INF , P3 ;  /* 0xff800000340f7808 */ /* 0x000fe40001800000 */
[----:B------:R-:W-:Y:S02]  /*3ef0*/  FSEL R17, R50, -INF , P4 ;  /* 0xff80000032117808 */ /* 0x000fe40002000000 */
[----:B------:R-:W-:Y:S02]  /*3f00*/  FSEL R18, R49, -INF , P1 ;  /* 0xff80000031127808 */ /* 0x000fe40000800000 */
[----:B------:R-:W-:-:S02]  /*3f10*/  FSEL R19, R48, -INF , P0 ;  /* 0xff80000030137808 */ /* 0x000fc40000000000 */
[C---:B------:R-:W-:Y:S02]  /*3f20*/  ISETP.GT.AND P3, PT, R0.reuse, 0x18, PT ;  /* 0x000000180000780c */ /* 0x040fe40003f64270 */
[C---:B------:R-:W-:Y:S02]  /*3f30*/  ISETP.GT.AND P4, PT, R0.reuse, 0x19, PT ;  /* 0x000000190000780c */ /* 0x040fe40003f84270 */
[C---:B------:R-:W-:Y:S02]  /*3f40*/  ISETP.GT.AND P2, PT, R0.reuse, 0x20, PT ;  /* 0x000000200000780c */ /* 0x040fe40003f44270 */
[C---:B------:R-:W-:Y:S02]  /*3f50*/  ISETP.GT.AND P1, PT, R0.reuse, 0x21, PT ;  /* 0x000000210000780c */ /* 0x040fe40003f24270 */
[----:B------:R-:W-:Y:S02]  /*3f60*/  ISETP.GT.AND P0, PT, R0, 0x28, PT ;  /* 0x000000280000780c */ /* 0x000fe40003f04270 */
[----:B------:R-:W-:-:S02]  /*3f70*/  FSEL R20, R39, -INF , P3 ;  /* 0xff80000027147808 */ /* 0x000fc40001800000 */
[----:B------:R-:W-:Y:S02]  /*3f80*/  FSEL R21, R38, -INF , P4 ;  /* 0xff80000026157808 */ /* 0x000fe40002000000 */
[----:B------:R-:W-:Y:S02]  /*3f90*/  FSEL R99, R33, -INF , P2 ;  /* 0xff80000021637808 */ /* 0x000fe40001000000 */
[----:B------:R-:W-:Y:S02]  /*3fa0*/  FSEL R98, R32, -INF , P1 ;  /* 0xff80000020627808 */ /* 0x000fe40000800000 */
[----:B------:R-:W-:Y:S02]  /*3fb0*/  FSEL R97, R26, -INF , P0 ;  /* 0xff8000001a617808 */ /* 0x000fe40000000000 */
[C---:B------:R-:W-:Y:S02]  /*3fc0*/  ISETP.GT.AND P4, PT, R0.reuse, 0x29, PT ;  /* 0x000000290000780c */ /* 0x040fe40003f84270 */
[----:B------:R-:W-:-:S02]  /*3fd0*/  ISETP.GT.AND P3, PT, R0, 0x30, PT ;  /* 0x000000300000780c */ /* 0x000fc40003f64270 */
[C---:B------:R-:W-:Y:S02]  /*3fe0*/  ISETP.GT.AND P2, PT, R0.reuse, 0x31, PT ;  /* 0x000000310000780c */ /* 0x040fe40003f44270 */
[C---:B------:R-:W-:Y:S02]  /*3ff0*/  ISETP.GT.AND P1, PT, R0.reuse, 0x38, PT ;  /* 0x000000380000780c */ /* 0x040fe40003f24270 */
[----:B------:R-:W-:Y:S02]  /*4000*/  ISETP.GT.AND P0, PT, R0, 0x39, PT ;  /* 0x000000390000780c */ /* 0x000fe40003f04270 */
[----:B------:R-:W-:Y:S02]  /*4010*/  FSEL R96, R25, -INF , P4 ;  /* 0xff80000019607808 */ /* 0x000fe40002000000 */
[----:B------:R-:W-:Y:S02]  /*4020*/  FSEL R95, R24, -INF , P3 ;  /* 0xff800000185f7808 */ /* 0x000fe40001800000 */
[----:B------:R-:W-:-:S02]  /*4030*/  FSEL R94, R23, -INF , P2 ;  /* 0xff800000175e7808 */ /* 0x000fc40001000000 */
[----:B------:R-:W-:Y:S02]  /*4040*/  FSEL R93, R22, -INF , P1 ;  /* 0xff800000165d7808 */ /* 0x000fe40000800000 */
[----:B------:R-:W-:Y:S01]  /*4050*/  FSEL R92, R16, -INF , P0 ;  /* 0xff800000105c7808 */ /* 0x000fe20000000000 */
[----:B------:R-:W-:Y:S05]  /*4060*/  BRA.DIV ~URZ, `(.L_x_522) ;  /* 0x0000d6127f007947 */ /* 0x000fea000b800000 */
[----:B------:R-:W2:Y:S01]  /*4070*/  SHFL.IDX PT, R0, R4, 0x1, 0x1c1f ;  /* 0x003c1f0004007f89 */ /* 0x000ea200000e0000 */
[----:B------:R-:W-:-:S04]  /*4080*/  FMNMX.FTZ R2, R10, R14, !PT ;  /* 0x0000000e0a027209 */ /* 0x000fc80007810000 */
[----:B------:R-:W-:-:S04]  /*4090*/  FMNMX.FTZ R2, R15, R2, !PT ;  /* 0x000000020f027209 */ /* 0x000fc80007810000 */
[----:B------:R-:W-:-:S04]  /*40a0*/  FMNMX.FTZ R2, R17, R2, !PT ;  /* 0x0000000211027209 */ /* 0x000fc80007810000 */
[----:B------:R-:W-:-:S04]  /*40b0*/  FMNMX.FTZ R2, R18, R2, !PT ;  /* 0x0000000212027209 */ /* 0x000fc80007810000 */
[----:B------:R-:W-:-:S04]  /*40c0*/  FMNMX.FTZ R2, R19, R2, !PT ;  /* 0x0000000213027209 */ /* 0x000fc80007810000 */
[----:B------:R-:W-:Y:S01]  /*40d0*/  FMNMX.FTZ R2, R20, R2, !PT ;  /* 0x0000000214027209 */ /* 0x000fe20007810000 */
[----:B--2---:R-:W-:-:S03]  /*40e0*/  IMAD.IADD R0, R5, 0x1, R0 ;  /* 0x0000000105007824 */ /* 0x004fc600078e0200 */
[----:B------:R-:W-:Y:S02]  /*40f0*/  FMNMX.FTZ R2, R21, R2, !PT ;  /* 0x0000000215027209 */ /* 0x000fe40007810000 */
[----:B------:R-:W-:Y:S02]  /*4100*/  IMNMX R0, R6, R0, PT ;  /* 0x0000000006007217 */ /* 0x000fe40003800200 */
[----:B------:R-:W-:Y:S02]  /*4110*/  FMNMX.FTZ R2, R99, R2, !PT ;  /* 0x0000000263027209 */ /* 0x000fe40007810000 */
[C---:B------:R-:W-:Y:S02]  /*4120*/  ISETP.GT.AND P1, PT, R0.reuse, RZ, PT ;  /* 0x000000ff0000720c */ /* 0x040fe40003f24270 */
[C---:B------:R-:W-:Y:S02]  /*4130*/  ISETP.GT.AND P0, PT, R0.reuse, 0x1, PT ;  /* 0x000000010000780c */ /* 0x040fe40003f04270 */
[----:B------:R-:W-:-:S02]  /*4140*/  ISETP.GT.AND P2, PT, R0, 0x8, PT ;  /* 0x000000080000780c */ /* 0x000fc40003f44270 */
[----:B------:R-:W-:Y:S02]  /*4150*/  FSEL R5, R68, -INF , P1 ;  /* 0xff80000044057808 */ /* 0x000fe40000800000 */
[----:B------:R-:W-:Y:S02]  /*4160*/  FSEL R6, R61, -INF , P0 ;  /* 0xff8000003d067808 */ /* 0x000fe40000000000 */
[C---:B------:R-:W-:Y:S02]  /*4170*/  ISETP.GT.AND P0, PT, R0.reuse, 0x9, PT ;  /* 0x000000090000780c */ /* 0x040fe40003f04270 */
[----:B------:R-:W-:Y:S02]  /*4180*/  FSEL R13, R53, -INF , P2 ;  /* 0xff800000350d7808 */ /* 0x000fe40001000000 */
[----:B------:R-:W-:Y:S02]  /*4190*/  FMNMX.FTZ R3, R5, R6, !PT ;  /* 0x0000000605037209 */ /* 0x000fe40007810000 */
[----:B------:R-:W-:-:S02]  /*41a0*/  ISETP.GT.AND P1, PT, R0, 0x10, PT ;  /* 0x000000100000780c */ /* 0x000fc40003f24270 */
[----:B------:R-:W-:Y:S02]  /*41b0*/  FSEL R12, R51, -INF , P0 ;  /* 0xff800000330c7808 */ /* 0x000fe40000000000 */
[----:B------:R-:W-:Y:S02]  /*41c0*/  FMNMX.FTZ R3, R13, R3, !PT ;  /* 0x000000030d037209 */ /* 0x000fe40007810000 */
[----:B------:R-:W-:Y:S02]  /*41d0*/  ISETP.GT.AND P0, PT, R0, 0x11, PT ;  /* 0x000000110000780c */ /* 0x000fe40003f04270 */
        /* <DEDUP_REMOVED lines=14> */
[----:B------:R-:W-:-:S02]  /*42c0*/  FMNMX.FTZ R2, R98, R2, !PT ;  /* 0x0000000262027209 */ /* 0x000fc40007810000 */
[----:B------:R-:W-:Y:S02]  /*42d0*/  ISETP.GT.AND P1, PT, R0, 0x28, PT ;  /* 0x000000280000780c */ /* 0x000fe40003f24270 */
[----:B------:R-:W-:Y:S02]  /*42e0*/  FSEL R90, R36, -INF , P0 ;  /* 0xff800000245a7808 */ /* 0x000fe40000000000 */
[----:B------:R-:W-:Y:S02]  /*42f0*/  FMNMX.FTZ R3, R91, R3, !PT ;  /* 0x000000035b037209 */ /* 0x000fe40007810000 */
[----:B------:R-:W-:Y:S02]  /*4300*/  FMNMX.FTZ R2, R97, R2, !PT ;  /* 0x0000000261027209 */ /* 0x000fe40007810000 */
[----:B------:R-:W-:Y:S02]  /*4310*/  ISETP.GT.AND P0, PT, R0, 0x29, PT ;  /* 0x000000290000780c */ /* 0x000fe40003f04270 */
[----:B------:R-:W-:-:S02]  /*4320*/  FSEL R89, R35, -INF , P1 ;  /* 0xff80000023597808 */ /* 0x000fc40000800000 */
[----:B------:R-:W-:Y:S02]  /*4330*/  FMNMX.FTZ R3, R90, R3, !PT ;  /* 0x000000035a037209 */ /* 0x000fe40007810000 */
        /* <DEDUP_REMOVED lines=17> */
[----:B------:R-:W-:Y:S02]  /*4450*/  FSEL R84, R27, -INF , P0 ;  /* 0xff8000001b547808 */ /* 0x000fe40000000000 */
[----:B------:R-:W-:Y:S02]  /*4460*/  FMNMX.FTZ R2, R85, R3, !PT ;  /* 0x0000000355027209 */ /* 0x000fe40007810000 */
[----:B------:R-:W2:Y:S02]  /*4470*/  SHFL.BFLY PT, R3, R0, 0x2, 0x1f ;  /* 0x0c401f0000037f89 */ /* 0x000ea400000e0000 */
[----:B------:R-:W-:-:S05]  /*4480*/  FMNMX.FTZ R2, R84, R2, !PT ;  /* 0x0000000254027209 */ /* 0x000fca0007810000 */
[----:B------:R-:W3:Y:S01]  /*4490*/  SHFL.BFLY PT, R16, R2, 0x2, 0x1f ;  /* 0x0c401f0002107f89 */ /* 0x000ee200000e0000 */
[----:B--2---:R-:W-:-:S05]  /*44a0*/  FMNMX.FTZ R0, R3, R0, !PT ;  /* 0x0000000003007209 */ /* 0x004fca0007810000 */
[----:B------:R-:W2:Y:S01]  /*44b0*/  SHFL.BFLY PT, R132, R0, 0x1, 0x1f ;  /* 0x0c201f0000847f89 */ /* 0x000ea200000e0000 */
[----:B---3--:R-:W-:-:S05]  /*44c0*/  FMNMX.FTZ R16, R2, R16, !PT ;  /* 0x0000001002107209 */ /* 0x008fca0007810000 */
[----:B------:R3:W4:Y:S01]  /*44d0*/  SHFL.BFLY PT, R3, R16, 0x1, 0x1f ;  /* 0x0c201f0010037f89 */ /* 0x00072200000e0000 */
[----:B--2---:R-:W-:-:S03]  /*44e0*/  FMNMX.FTZ R132, R0, R132, !PT ;  /* 0x0000008400847209 */ /* 0x004fc60007810000 */
.L_x_578:
[----:B------:R-:W2:Y:S04]  /*44f0*/  LDL R115, [R1+0x28] ;  /* 0x0000280001737983 */ /* 0x000ea80000100800 */
[----:B------:R-:W5:Y:S04]  /*4500*/  LDL R100, [R1+0x2c] ;  /* 0x00002c0001647983 */ /* 0x000f680000100800 */
[----:B---3--:R-:W3:Y:S04]  /*4510*/  LDL R120, [R1+0x30] ;  /* 0x0000300001787983 */ /* 0x008ee80000100800 */
[----:B----4-:R-:W4:Y:S04]  /*4520*/  LDL R28, [R1+0x38] ;  /* 0x00003800011c7983 */ /* 0x010f280000100800 */
[----:B------:R-:W4:Y:S01]  /*4530*/  LDL R121, [R1+0x34] ;  /* 0x0000340001797983 */ /* 0x000f220000100800 */
[C---:B------:R-:W-:Y:S01]  /*4540*/  FMUL.FTZ R2, R132.reuse, c[0x0][0x2d0] ;  /* 0x0000b40084027a20 */ /* 0x040fe20000410000 */
[----:B------:R-:W-:-:S04]  /*4550*/  FSETP.NEU.FTZ.AND P0, PT, R132, -INF , PT ;  /* 0xff8000008400780b */ /* 0x000fc80003f1d000 */
[----:B------:R-:W-:-:S05]  /*4560*/  FSEL R2, R2, RZ, P0 ;  /* 0x000000ff02027208 */ /* 0x000fca0000000000 */
[----:B------:R-:W-:-:S04]  /*4570*/  FFMA.FTZ R0, R10, c[0x0][0x2d0], -R2 ;  /* 0x0000b4000a007a23 */ /* 0x000fc80000010802 */
[----:B------:R1:W-:Y:S02]  /*4580*/  MUFU.EX2 R113, R0 ;  /* 0x0000000000717308 */ /* 0x0003e40000000800 */
[----:B-1----:R-:W-:-:S06]  /*4590*/  FFMA.FTZ R0, R14, c[0x0][0x2d0], -R2 ;  /* 0x0000b4000e007a23 */ /* 0x002fcc0000010802 */
[----:B------:R1:W1:Y:S01]  /*45a0*/  MUFU.EX2 R112, R0 ;  /* 0x0000000000707308 */ /* 0x0002620000000800 */
[----:B------:R-:W-:Y:S01]  /*45b0*/  FMNMX.FTZ R16, R3, R16, !PT ;  /* 0x0000001003107209 */ /* 0x000fe20007810000 */
[----:B-1----:R-:W-:-:S06]  /*45c0*/  FFMA.FTZ R0, R15, c[0x0][0x2d0], -R2 ;  /* 0x0000b4000f007a23 */ /* 0x002fcc0000010802 */
[----:B------:R1:W-:Y:S01]  /*45d0*/  MUFU.EX2 R116, R0 ;  /* 0x0000000000747308 */ /* 0x0003e20000000800 */
[--C-:B------:R-:W-:Y:S02]  /*45e0*/  FFMA.FTZ R3, R20, c[0x0][0x2d0], -R2.reuse ;  /* 0x0000b40014037a23 */ /* 0x100fe40000010802 */
[----:B-1----:R-:W-:-:S05]  /*45f0*/  FFMA.FTZ R0, R17, c[0x0][0x2d0], -R2 ;  /* 0x0000b40011007a23 */ /* 0x002fca0000010802 */
[----:B------:R1:W1:Y:S01]  /*4600*/  MUFU.EX2 R118, R0 ;  /* 0x0000000000767308 */ /* 0x0002620000000800 */
[----:B------:R-:W-:Y:S01]  /*4610*/  FSETP.NEU.FTZ.AND P0, PT, R16, -INF , PT ;  /* 0xff8000001000780b */ /* 0x000fe20003f1d000 */
[----:B-1----:R-:W-:-:S06]  /*4620*/  FFMA.FTZ R0, R18, c[0x0][0x2d0], -R2 ;  /* 0x0000b40012007a23 */ /* 0x002fcc0000010802 */
[----:B------:R1:W-:Y:S02]  /*4630*/  MUFU.EX2 R128, R0 ;  /* 0x0000000000807308 */ /* 0x0003e40000000800 */
[----:B-1----:R-:W-:-:S06]  /*4640*/  FFMA.FTZ R0, R19, c[0x0][0x2d0], -R2 ;  /* 0x0000b40013007a23 */ /* 0x002fcc0000010802 */
[----:B------:R1:W-:Y:S01]  /*4650*/  MUFU.EX2 R129, R0 ;  /* 0x0000000000817308 */ /* 0x0003e20000000800 */
[----:B------:R-:W-:Y:S07]  /*4660*/  WARPSYNC 0xffffffff ;  /* 0xffffffff00007948 */ /* 0x000fee0003800000 */
[----:B------:R1:W-:Y:S02]  /*4670*/  MUFU.EX2 R130, R3 ;  /* 0x0000000300827308 */ /* 0x0003e40000000800 */
[----:B-1----:R-:W-:-:S05]  /*4680*/  FMUL.FTZ R0, R16, c[0x0][0x2d0] ;  /* 0x0000b40010007a20 */ /* 0x002fca0000410000 */
[----:B------:R-:W-:Y:S01]  /*4690*/  FSEL R0, R0, RZ, P0 ;  /* 0x000000ff00007208 */ /* 0x000fe20000000000 */
[----:B------:R-:W-:-:S04]  /*46a0*/  FFMA.FTZ R3, R21, c[0x0][0x2d0], -R2 ;  /* 0x0000b40015037a23 */ /* 0x000fc80000010802 */
[----:B------:R1:W-:Y:S02]  /*46b0*/  MUFU.EX2 R134, R3 ;  /* 0x0000000300867308 */ /* 0x0003e40000000800 */
[----:B-1----:R-:W-:-:S06]  /*46c0*/  FFMA.FTZ R3, R5, c[0x0][0x2d0], -R0 ;  /* 0x0000b40005037a23 */ /* 0x002fcc0000010800 */
[----:B------:R1:W-:Y:S02]  /*46d0*/  MUFU.EX2 R18, R3 ;  /* 0x0000000300127308 */ /* 0x0003e40000000800 */
[----:B-1----:R-:W-:-:S06]  /*46e0*/  FFMA.FTZ R3, R6, c[0x0][0x2d0], -R0 ;  /* 0x0000b40006037a23 */ /* 0x002fcc0000010800 */
[----:B------:R1:W1:Y:S02]  /*46f0*/  MUFU.EX2 R17, R3 ;  /* 0x0000000300117308 */ /* 0x0002640000000800 */
[----:B-1----:R-:W-:-:S06]  /*4700*/  FFMA.FTZ R3, R13, c[0x0][0x2d0], -R0 ;  /* 0x0000b4000d037a23 */ /* 0x002fcc0000010800 */
[----:B------:R1:W-:Y:S02]  /*4710*/  MUFU.EX2 R19, R3 ;  /* 0x0000000300137308 */ /* 0x0003e40000000800 */
[----:B-1----:R-:W-:-:S06]  /*4720*/  FFMA.FTZ R3, R12, c[0x0][0x2d0], -R0 ;  /* 0x0000b4000c037a23 */ /* 0x002fcc0000010800 */
[----:B------:R1:W1:Y:S01]  /*4730*/  MUFU.EX2 R117, R3 ;  /* 0x0000000300757308 */ /* 0x0002620000000800 */
[----:B------:R-:W-:Y:S02]  /*4740*/  F2FP.PACK_AB R12, R112, R113 ;  /* 0x00000071700c723e */ /* 0x000fe400000000ff */
[----:B------:R-:W-:Y:S02]  /*4750*/  F2FP.PACK_AB R14, R118, R116 ;  /* 0x00000074760e723e */ /* 0x000fe400000000ff */
[----:B------:R-:W-:Y:S01]  /*4760*/  F2FP.PACK_AB R13, R17, R18 ;  /* 0x00000012110d723e */ /* 0x000fe200000000ff */
[----:B-1----:R-:W-:-:S04]  /*4770*/  FFMA.FTZ R3, R9, c[0x0][0x2d0], -R0 ;  /* 0x0000b40009037a23 */ /* 0x002fc80000010800 */
[----:B------:R1:W-:Y:S01]  /*4780*/  MUFU.EX2 R119, R3 ;  /* 0x0000000300777308 */ /* 0x0003e20000000800 */
[----:B------:R-:W-:Y:S01]  /*4790*/  F2FP.PACK_AB R15, R117, R19 ;  /* 0x00000013750f723e */ /* 0x000fe200000000ff */
[----:B--2---:R-:W2:Y:S01]  /*47a0*/  LDSM.16.MT88.4 R24, [R115] ;  /* 0x000000007318783b */ /* 0x004ea20000004200 */
[----:B-1----:R-:W-:-:S03]  /*47b0*/  FFMA.FTZ R3, R8, c[0x0][0x2d0], -R0 ;  /* 0x0000b40008037a23 */ /* 0x002fc60000010800 */
[----:B------:R-:W1:Y:S02]  /*47c0*/  LDSM.16.MT88.4 R36, [R115+0x800] ;  /* 0x000800007324783b */ /* 0x000e640000004200 */
[----:B------:R4:W1:Y:S02]  /*47d0*/  MUFU.EX2 R131, R3 ;  /* 0x0000000300837308 */ /* 0x0008640000000800 */
[----:B-----5:R-:W-:Y:S04]  /*47e0*/  LDSM.16.MT88.4 R44, [R100] ;  /* 0x00000000642c783b */ /* 0x020fe80000004200 */
[----:B---3--:R-:W3:Y:S04]  /*47f0*/  LDSM.16.MT88.4 R20, [R120] ;  /* 0x000000007814783b */ /* 0x008ee80000004200 */
[----:B------:R-:W5:Y:S04]  /*4800*/  LDSM.16.MT88.4 R60, [R100+0x800] ;  /* 0x00080000643c783b */ /* 0x000f680000004200 */
[----:B------:R-:W3:Y:S01]  /*4810*/  LDSM.16.MT88.4 R40, [R120+0x800] ;  /* 0x000800007828783b */ /* 0x000ee20000004200 */
[----:B----4-:R-:W-:-:S03]  /*4820*/  FFMA.FTZ R3, R7, c[0x0][0x2d0], -R0 ;  /* 0x0000b40007037a23 */ /* 0x010fc60000010800 */
[----:B------:R-:W4:Y:S01]  /*4830*/  LDSM.16.MT88.4 R28, [R28] ;  /* 0x000000001c1c783b */ /* 0x000f220000004200 */
[----:B------:R2:W-:Y:S03]  /*4840*/  MUFU.EX2 R133, R3 ;  /* 0x0000000300857308 */ /* 0x0005e60000000800 */
[----:B------:R-:W-:Y:S04]  /*4850*/  LDSM.16.MT88.4 R68, [R120+0x2000] ;  /* 0x002000007844783b */ /* 0x000fe80000004200 */
[----:B------:R-:W-:Y:S04]  /*4860*/  LDSM.16.MT88.4 R64, [R121+0x800] ;  /* 0x000800007940783b */ /* 0x000fe80000004200 */
[----:B------:R-:W-:Y:S04]  /*4870*/  LDSM.16.MT88.4 R48, [R115+0x2800] ;  /* 0x002800007330783b */ /* 0x000fe80000004200 */
[----:B------:R-:W-:Y:S01]  /*4880*/  LDSM.16.MT88.4 R72, [R100+0x2000] ;  /* 0x002000006448783b */ /* 0x000fe20000004200 */
[----:B--2---:R-:W-:Y:S01]  /*4890*/  FFMA.FTZ R3, R11, c[0x0][0x2d0], -R0 ;  /* 0x0000b4000b037a23 */ /* 0x004fe20000010800 */
[C---:B------:R-:W-:Y:S02]  /*48a0*/  HMMA.16816.F32 R4, R12.reuse, R24, RZ ;  /* 0x000000180c04723c */ /* 0x040fe400000018ff */
[----:B------:R-:W-:Y:S01]  /*48b0*/  LDSM.16.MT88.4 R56, [R121+0x2000] ;  /* 0x002000007938783b */ /* 0x000fe20000004200 */
[----:B------:R-:W2:Y:S03]  /*48c0*/  MUFU.EX2 R101, R3 ;  /* 0x0000000300657308 */ /* 0x000ea60000000800 */
[----:B------:R-:W-:Y:S02]  /*48d0*/  LDSM.16.MT88.4 R76, [R100+0x2800] ;  /* 0x00280000644c783b */ /* 0x000fe40000004200 */
[----:B------:R-:W-:Y:S01]  /*48e0*/  HMMA.16816.F32 R24, R12, R26, RZ ;  /* 0x0000001a0c18723c */ /* 0x000fe200000018ff */
[----:B------:R-:W-:Y:S01]  /*48f0*/  F2FP.PACK_AB R8, R129, R128 ;  /* 0x000000808108723e */ /* 0x000fe200000000ff */
[----:B------:R-:W-:Y:S01]  /*4900*/  LDSM.16.MT88.4 R80, [R115+0x4000] ;  /* 0x004000007350783b */ /* 0x000fe20000004200 */
[----:B------:R-:W-:-:S02]  /*4910*/  F2FP.PACK_AB R10, R134, R130 ;  /* 0x00000082860a723e */ /* 0x000fc400000000ff */
[----:B-1----:R-:W-:Y:S02]  /*4920*/  F2FP.PACK_AB R9, R131, R119 ;  /* 0x000000778309723e */ /* 0x002fe400000000ff */
[----:B--2---:R-:W-:-:S09]  /*4930*/  F2FP.PACK_AB R11, R101, R133 ;  /* 0x00000085650b723e */ /* 0x004fd200000000ff */
[C---:B------:R-:W-:Y:S08]  /*4940*/  HMMA.16816.F32 R164, R8.reuse, R36, R4 ;  /* 0x0000002408a4723c */ /* 0x040ff00000001804 */
[----:B------:R-:W-:Y:S01]  /*4950*/  HMMA.16816.F32 R4, R8, R38, R24 ;  /* 0x000000260804723c */ /* 0x000fe20000001818 */
[----:B------:R-:W1:Y:S07]  /*4960*/  LDSM.16.MT88.4 R24, [R115+0x2000] ;  /* 0x002000007318783b */ /* 0x000e6e0000004200 */
[C---:B---3--:R-:W-:Y:S11]  /*4970*/  HMMA.16816.F32 R32, R12.reuse, R20, RZ ;  /* 0x000000140c20723c */ /* 0x048ff600000018ff */
[----:B------:R-:W-:Y:S05]  /*4980*/  @!UPT UIADD3 URZ, URZ, URZ, URZ ;  /* 0x0000003f3f3ff290 */ /* 0x000fea000fffe03f */
[----:B------:R-:W-:Y:S02]  /*4990*/  MOV R114, R5 ;  /* 0x0000000500727202 */ /* 0x000fe40000000f00 */
[----:B------:R-:W-:Y:S02]  /*49a0*/  MOV R111, R6 ;  /* 0x00000006006f7202 */ /* 0x000fe40000000f00 */
[----:B------:R-:W-:Y:S02]  /*49b0*/  MOV R110, R7 ;  /* 0x00000007006e7202 */ /* 0x000fe40000000f00 */
[----:B------:R-:W-:Y:S02]  /*49c0*/  MOV R109, R4 ;  /* 0x00000004006d7202 */ /* 0x000fe40000000f00 */
[C---:B------:R-:W-:Y:S08]  /*49d0*/  HMMA.16816.F32 R4, R12.reuse, R44, RZ ;  /* 0x0000002c0c04723c */ /* 0x040ff000000018ff */
[----:B------:R-:W-:Y:S11]  /*49e0*/  HMMA.16816.F32 R20, R12, R22, RZ ;  /* 0x000000160c14723c */ /* 0x000ff600000018ff */
[----:B------:R-:W-:Y:S05]  /*49f0*/  @!UPT UIADD3 URZ, URZ, URZ, URZ ;  /* 0x0000003f3f3ff290 */ /* 0x000fea000fffe03f */
[----:B-----5:R-:W-:Y:S08]  /*4a00*/  HMMA.16816.F32 R36, R8, R60, R4 ;  /* 0x0000003c0824723c */ /* 0x020ff00000001804 */
[----:B------:R-:W-:Y:S01]  /*4a10*/  HMMA.16816.F32 R52, R12, R46, RZ ;  /* 0x0000002e0c34723c */ /* 0x000fe200000018ff */
[----:B------:R-:W2:Y:S07]  /*4a20*/  LDSM.16.MT88.4 R44, [R120+0x2800] ;  /* 0x00280000782c783b */ /* 0x000eae0000004200 */
[C---:B------:R-:W-:Y:S08]  /*4a30*/  HMMA.16816.F32 R156, R8.reuse, R40, R32 ;  /* 0x00000028089c723c */ /* 0x040ff00000001820 */
[----:B------:R-:W-:Y:S08]  /*4a40*/  HMMA.16816.F32 R148, R8, R42, R20 ;  /* 0x0000002a0894723c */ /* 0x000ff00000001814 */
[C---:B----4-:R-:W-:Y:S08]  /*4a50*/  HMMA.16816.F32 R40, R12.reuse, R28, RZ ;  /* 0x0000001c0c28723c */ /* 0x050ff000000018ff */
[----:B-1----:R-:W-:Y:S01]  /*4a60*/  HMMA.16816.F32 R32, R12, R24, RZ ;  /* 0x000000180c20723c */ /* 0x002fe200000018ff */
[----:B------:R-:W-:Y:S01]  /*4a70*/  MOV R106, R38 ;  /* 0x00000026006a7202 */ /* 0x000fe20000000f00 */
[----:B------:R-:W-:Y:S01]  /*4a80*/  IMAD.MOV.U32 R103, RZ, RZ, R37 ;  /* 0x000000ffff677224 */ /* 0x000fe200078e0025 */
[----:B------:R-:W-:-:S02]  /*4a90*/  MOV R105, R39 ;  /* 0x0000002700697202 */ /* 0x000fc40000000f00 */
[----:B------:R-:W-:-:S03]  /*4aa0*/  MOV R104, R36 ;  /* 0x0000002400687202 */ /* 0x000fc60000000f00 */
[C---:B------:R-:W-:Y:S08]  /*4ab0*/  HMMA.16816.F32 R36, R12.reuse, R30, RZ ;  /* 0x0000001e0c24723c */ /* 0x040ff000000018ff */
[C---:B------:R-:W-:Y:S08]  /*4ac0*/  HMMA.16816.F32 R28, R12.reuse, R26, RZ ;  /* 0x0000001a0c1c723c */ /* 0x040ff000000018ff */
[C---:B------:R-:W-:Y:S08]  /*4ad0*/  HMMA.16816.F32 R24, R12.reuse, R68, RZ ;  /* 0x000000440c18723c */ /* 0x040ff000000018ff */
[----:B------:R-:W-:Y:S08]  /*4ae0*/  HMMA.16816.F32 R20, R12, R70, RZ ;  /* 0x000000460c14723c */ /* 0x000ff000000018ff */
[C---:B------:R-:W-:Y:S01]  /*4af0*/  HMMA.16816.F32 R140, R8.reuse, R62, R52 ;  /* 0x0000003e088c723c */ /* 0x040fe20000001834 */
[----:B------:R-:W1:Y:S04]  /*4b00*/  LDSM.16.MT88.4 R52, [R121+0x2800] ;  /* 0x002800007934783b */ /* 0x000e680000004200 */
[----:B------:R-:W-:Y:S03]  /*4b10*/  LDSM.16.MT88.4 R60, [R115+0x4800] ;  /* 0x00480000733c783b */ /* 0x000fe60000004200 */
[C---:B------:R-:W-:Y:S01]  /*4b20*/  HMMA.16816.F32 R124, R8.reuse, R64, R40 ;  /* 0x00000040087c723c */ /* 0x040fe20000001828 */
[----:B------:R-:W3:Y:S07]  /*4b30*/  LDSM.16.MT88.4 R40, [R120+0x4000] ;  /* 0x004000007828783b */ /* 0x000eee0000004200 */
[----:B------:R-:W-:Y:S08]  /*4b40*/  HMMA.16816.F32 R32, R8, R48, R32 ;  /* 0x000000300820723c */ /* 0x000ff00000001820 */
[----:B------:R-:W-:Y:S08]  /*4b50*/  HMMA.16816.F32 R4, R12, R72, RZ ;  /* 0x000000480c04723c */ /* 0x000ff000000018ff */
[----:B------:R-:W-:Y:S08]  /*4b60*/  HMMA.16816.F32 R180, R8, R50, R28 ;  /* 0x0000003208b4723c */ /* 0x000ff0000000181c */
[----:B------:R-:W-:Y:S08]  /*4b70*/  HMMA.16816.F32 R28, R12, R74, RZ ;  /* 0x0000004a0c1c723c */ /* 0x000ff000000018ff */
[C---:B--2---:R-:W-:Y:S08]  /*4b80*/  HMMA.16816.F32 R248, R8.reuse, R44, R24 ;  /* 0x0000002c08f8723c */ /* 0x044ff00000001818 */
[----:B------:R-:W-:Y:S01]  /*4b90*/  HMMA.16816.F32 R68, R8, R46, R20 ;  /* 0x0000002e0844723c */ /* 0x000fe20000001814 */
[----:B------:R-:W2:Y:S07]  /*4ba0*/  LDSM.16.MT88.4 R44, [R100+0x4000] ;  /* 0x00400000642c783b */ /* 0x000eae0000004200 */
[C---:B------:R-:W-:Y:S08]  /*4bb0*/  HMMA.16816.F32 R24, R12.reuse, R56, RZ ;  /* 0x000000380c18723c */ /* 0x040ff000000018ff */
[----:B------:R-:W-:Y:S01]  /*4bc0*/  HMMA.16816.F32 R20, R12, R58, RZ ;  /* 0x0000003a0c14723c */ /* 0x000fe200000018ff */
[----:B------:R-:W-:-:S02]  /*4bd0*/  MOV R108, R33 ;  /* 0x00000021006c7202 */ /* 0x000fc40000000f00 */
[----:B------:R-:W-:-:S05]  /*4be0*/  MOV R107, R34 ;  /* 0x00000022006b7202 */ /* 0x000fca0000000f00 */
[C---:B------:R-:W-:Y:S01]  /*4bf0*/  HMMA.16816.F32 R184, R8.reuse, R66, R36 ;  /* 0x0000004208b8723c */ /* 0x040fe20000001824 */
[----:B------:R-:W-:Y:S06]  /*4c00*/  LDSM.16.MT88.4 R36, [R100+0x4800] ;  /* 0x004800006424783b */ /* 0x000fec0000004200 */
[----:B------:R-:W-:Y:S01]  /*4c10*/  IMAD.MOV.U32 R67, RZ, RZ, R35 ;  /* 0x000000ffff437224 */ /* 0x000fe200078e0023 */
[----:B------:R-:W-:Y:S02]  /*4c20*/  MOV R66, R32 ;  /* 0x0000002000427202 */ /* 0x000fe40000000f00 */
[----:B------:R-:W4:Y:S01]  /*4c30*/  LDSM.16.MT88.4 R32, [R120+0x4800] ;  /* 0x004800007820783b */ /* 0x000f220000004200 */
[----:B------:R-:W-:Y:S08]  /*4c40*/  HMMA.16816.F32 R188, R8, R76, R4 ;  /* 0x0000004c08bc723c */ /* 0x000ff00000001804 */
[----:B------:R-:W-:Y:S08]  /*4c50*/  HMMA.16816.F32 R4, R12, R80, RZ ;  /* 0x000000500c04723c */ /* 0x000ff000000018ff */
[----:B------:R-:W-:Y:S08]  /*4c60*/  HMMA.16816.F32 R72, R8, R78, R28 ;  /* 0x0000004e0848723c */ /* 0x000ff0000000181c */
[----:B------:R-:W-:Y:S07]  /*4c70*/  HMMA.16816.F32 R28, R12, R82, RZ ;  /* 0x000000520c1c723c */ /* 0x000fee00000018ff */
[----:B------:R-:W-:Y:S01]  /*4c80*/  MOV R83, R121 ;  /* 0x0000007900537202 */ /* 0x000fe20000000f00 */
[C---:B-1----:R-:W-:Y:S08]  /*4c90*/  HMMA.16816.F32 R76, R8.reuse, R52, R24 ;  /* 0x00000034084c723c */ /* 0x042ff00000001818 */
[----:B------:R-:W-:Y:S08]  /*4ca0*/  HMMA.16816.F32 R160, R8, R54, R20 ;  /* 0x0000003608a0723c */ /* 0x000ff00000001814 */
[C---:B---3--:R-:W-:Y:S08]  /*4cb0*/  HMMA.16816.F32 R24, R12.reuse, R40, RZ ;  /* 0x000000280c18723c */ /* 0x048ff000000018ff */
[----:B------:R-:W-:Y:S01]  /*4cc0*/  HMMA.16816.F32 R20, R12, R42, RZ ;  /* 0x0000002a0c14723c */ /* 0x000fe200000018ff */
[----:B------:R-:W1:Y:S07]  /*4cd0*/  LDSM.16.MT88.4 R40, [R83+0x4000] ;  /* 0x004000005328783b */ /* 0x000e6e0000004200 */
[----:B------:R-:W-:Y:S08]  /*4ce0*/  HMMA.16816.F32 R176, R8, R60, R4 ;  /* 0x0000003c08b0723c */ /* 0x000ff00000001804 */
[----:B--2---:R-:W-:Y:S08]  /*4cf0*/  HMMA.16816.F32 R4, R12, R44, RZ ;  /* 0x0000002c0c04723c */ /* 0x004ff000000018ff */
[----:B----4-:R-:W-:Y:S01]  /*4d00*/  HMMA.16816.F32 R152, R8, R32, R24 ;  /* 0x000000200898723c */ /* 0x010fe20000001818 */
[----:B------:R-:W2:Y:S01]  /*4d10*/  LDSM.16.MT88.4 R24, [R83+0x4800] ;  /* 0x004800005318783b */ /* 0x000ea20000004200 */
[----:B------:R-:W-:-:S02]  /*4d20*/  MOV R102, R126 ;  /* 0x0000007e00667202 */ /* 0x000fc40000000f00 */
[----:B------:R-:W-:Y:S01]  /*4d30*/  MOV R45, R115 ;  /* 0x00000073002d7202 */ /* 0x000fe20000000f00 */
[----:B------:R-:W-:Y:S01]  /*4d40*/  IMAD.MOV.U32 R82, RZ, RZ, R101 ;  /* 0x000000ffff527224 */ /* 0x000fe200078e0065 */
[----:B------:R-:W-:Y:S02]  /*4d50*/  MOV R81, R103 ;  /* 0x0000006700517202 */ /* 0x000fe40000000f00 */
[C---:B------:R-:W-:Y:S08]  /*4d60*/  HMMA.16816.F32 R136, R8.reuse, R62, R28 ;  /* 0x0000003e0888723c */ /* 0x040ff0000000181c */
[----:B------:R-:W-:Y:S01]  /*4d70*/  HMMA.16816.F32 R144, R8, R36, R4 ;  /* 0x000000240890723c */ /* 0x000fe20000001804 */
[----:B------:R-:W-:Y:S01]  /*4d80*/  MOV R54, R102 ;  /* 0x0000006600367202 */ /* 0x000fe20000000f00 */
[----:B------:R-:W3:Y:S06]  /*4d90*/  LDSM.16.MT88.4 R28, [R45+0x6000] ;  /* 0x006000002d1c783b */ /* 0x000eec0000004200 */
[----:B-1----:R-:W-:Y:S01]  /*4da0*/  HMMA.16816.F32 R4, R12, R40, RZ ;  /* 0x000000280c04723c */ /* 0x002fe200000018ff */
[----:B------:R-:W-:-:S07]  /*4db0*/  MOV R63, R100 ;  /* 0x00000064003f7202 */ /* 0x000fce0000000f00 */
[----:B------:R-:W-:Y:S08]  /*4dc0*/  HMMA.16816.F32 R100, R8, R34, R20 ;  /* 0x000000220864723c */ /* 0x000ff00000001814 */
[----:B------:R-:W-:Y:S01]  /*4dd0*/  HMMA.16816.F32 R20, R12, R46, RZ ;  /* 0x0000002e0c14723c */ /* 0x000fe200000018ff */
[----:B------:R-:W-:Y:S01]  /*4de0*/  MOV R48, R111 ;  /* 0x0000006f00307202 */ /* 0x000fe20000000f00 */
[----:B------:R-:W-:Y:S01]  /*4df0*/  IMAD.MOV.U32 R49, RZ, RZ, R110 ;  /* 0x000000ffff317224 */ /* 0x000fe200078e006e */
[----:B------:R-:W-:-:S02]  /*4e00*/  MOV R50, R109 ;  /* 0x0000006d00327202 */ /* 0x000fc40000000f00 */
[----:B------:R-:W-:-:S03]  /*4e10*/  MOV R57, R108 ;  /* 0x0000006c00397202 */ /* 0x000fc60000000f00 */
[----:B--2---:R-:W-:Y:S01]  /*4e20*/  HMMA.16816.F32 R108, R8, R24, R4 ;  /* 0x00000018086c723c */ /* 0x004fe20000001804 */
[----:B------:R-:W-:-:S07]  /*4e30*/  MOV R58, R107 ;  /* 0x0000006b003a7202 */ /* 0x000fce0000000f00 */
[----:B------:R-:W-:Y:S01]  /*4e40*/  HMMA.16816.F32 R4, R12, R42, RZ ;  /* 0x0000002a0c04723c */ /* 0x000fe200000018ff */
[----:B------:R-:W-:Y:S01]  /*4e50*/  MOV R60, R106 ;  /* 0x0000006a003c7202 */ /* 0x000fe20000000f00 */
[----:B------:R-:W-:Y:S01]  /*4e60*/  IMAD.MOV.U32 R61, RZ, RZ, R105 ;  /* 0x000000ffff3d7224 */ /* 0x000fe200078e0069 */
[----:B------:R-:W-:-:S05]  /*4e70*/  MOV R80, R104 ;  /* 0x0000006800507202 */ /* 0x000fca0000000f00 */
[----:B------:R-:W-:Y:S01]  /*4e80*/  HMMA.16816.F32 R104, R8, R38, R20 ;  /* 0x000000260868723c */ /* 0x000fe20000001814 */
[----:B------:R-:W1:Y:S01]  /*4e90*/  LDSM.16.MT88.4 R20, [R45+0x6800] ;  /* 0x006800002d14783b */ /* 0x000e620000004200 */
[----:B------:R-:W-:Y:S02]  /*4ea0*/  MOV R3, R125 ;  /* 0x0000007d00037202 */ /* 0x000fe40000000f00 */
[----:B------:R-:W-:Y:S02]  /*4eb0*/  MOV R51, R114 ;  /* 0x0000007200337202 */ /* 0x000fe40000000f00 */
[----:B------:R-:W-:Y:S01]  /*4ec0*/  MOV R53, R3 ;  /* 0x0000000300357202 */ /* 0x000fe20000000f00 */
[----:B------:R-:W-:-:S09]  /*4ed0*/  FADD.FTZ R3, R113, R112 ;  /* 0x0000007071037221 */ /* 0x000fd20000010000 */
[----:B------:R-:W-:Y:S08]  /*4ee0*/  HMMA.16816.F32 R112, R8, R26, R4 ;  /* 0x0000001a0870723c */ /* 0x000ff00000001804 */
[----:B---3--:R-:W-:Y:S01]  /*4ef0*/  HMMA.16816.F32 R4, R12, R28, RZ ;  /* 0x0000001c0c04723c */ /* 0x008fe200000018ff */
[----:B------:R-:W-:Y:S02]  /*4f00*/  MOV R65, R127 ;  /* 0x0000007f00417202 */ /* 0x000fe40000000f00 */
[----:B------:R-:W-:Y:S11]  /*4f10*/  MOV R64, R124 ;  /* 0x0000007c00407202 */ /* 0x000ff60000000f00 */
[----:B------:R-:W-:Y:S10]  /*4f20*/  @!UPT UIADD3 URZ, URZ, URZ, URZ ;  /* 0x0000003f3f3ff290 */ /* 0x000ff4000fffe03f */
[----:B-1----:R-:W-:Y:S08]  /*4f30*/  HMMA.16816.F32 R124, R8, R20, R4 ;  /* 0x00000014087c723c */ /* 0x002ff00000001804 */
[----:B------:R-:W-:Y:S01]  /*4f40*/  HMMA.16816.F32 R4, R12, R30, RZ ;  /* 0x0000001e0c04723c */ /* 0x000fe200000018ff */
[----:B------:R-:W-:Y:S01]  /*4f50*/  MOV R44, R120 ;  /* 0x00000078002c7202 */ /* 0x000fe20000000f00 */
[----:B------:R-:W-:-:S04]  /*4f60*/  FADD.FTZ R17, R18, R17 ;  /* 0x0000001112117221 */ /* 0x000fc80000010000 */
[----:B------:R-:W-:Y:S11]  /*4f70*/  LDSM.16.MT88.4 R24, [R44+0x6800] ;  /* 0x006800002c18783b */ /* 0x000ff60000004200 */
[----:B------:R-:W-:Y:S07]  /*4f80*/  @!UPT UIADD3 URZ, URZ, URZ, URZ ;  /* 0x0000003f3f3ff290 */ /* 0x000fee000fffe03f */
[----:B------:R-:W-:Y:S01]  /*4f90*/  HMMA.16816.F32 R120, R8, R22, R4 ;  /* 0x000000160878723c */ /* 0x000fe20000001804 */
[----:B------:R-:W1:Y:S01]  /*4fa0*/  LDSM.16.MT88.4 R20, [R44+0x6000] ;  /* 0x006000002c14783b */ /* 0x000e620000004200 */
[----:B------:R-:W-:-:S05]  /*4fb0*/  FADD.FTZ R17, R19, R17 ;  /* 0x0000001113117221 */ /* 0x000fca0000010000 */
[----:B------:R-:W-:-:S04]  /*4fc0*/  FADD.FTZ R4, R117, R17 ;  /* 0x0000001175047221 */ /* 0x000fc80000010000 */
[----:B------:R-:W-:Y:S02]  /*4fd0*/  FADD.FTZ R30, R119, R4 ;  /* 0x00000004771e7221 */ /* 0x000fe40000010000 */
[----:B------:R-:W-:-:S04]  /*4fe0*/  FADD.FTZ R3, R116, R3 ;  /* 0x0000000374037221 */ /* 0x000fc80000010000 */
[----:B------:R-:W-:-:S04]  /*4ff0*/  FADD.FTZ R3, R118, R3 ;  /* 0x0000000376037221 */ /* 0x000fc80000010000 */
[----:B------:R-:W-:Y:S01]  /*5000*/  FADD.FTZ R3, R128, R3 ;  /* 0x0000000380037221 */ /* 0x000fe20000010000 */
[----:B-1----:R-:W-:Y:S03]  /*5010*/  HMMA.16816.F32 R4, R12, R20, RZ ;  /* 0x000000140c04723c */ /* 0x002fe600000018ff */
[----:B------:R-:W-:Y:S02]  /*5020*/  FADD.FTZ R3, R129, R3 ;  /* 0x0000000381037221 */ /* 0x000fe40000010000 */
[--C-:B------:R-:W-:Y:S02]  /*5030*/  FFMA.FTZ R28, R99, c[0x0][0x2d0], -R2.reuse ;  /* 0x0000b400631c7a23 */ /* 0x100fe40000010802 */
[--C-:B------:R-:W-:Y:S02]  /*5040*/  FFMA.FTZ R19, R98, c[0x0][0x2d0], -R2.reuse ;  /* 0x0000b40062137a23 */ /* 0x100fe40000010802 */
[----:B------:R-:W-:-:S02]  /*5050*/  FFMA.FTZ R18, R97, c[0x0][0x2d0], -R2 ;  /* 0x0000b40061127a23 */ /* 0x000fc40000010802 */
[--C-:B------:R-:W-:Y:S02]  /*5060*/  FFMA.FTZ R17, R96, c[0x0][0x2d0], -R2.reuse ;  /* 0x0000b40060117a23 */ /* 0x100fe40000010802 */
[--C-:B------:R-:W-:Y:S02]  /*5070*/  FFMA.FTZ R29, R95, c[0x0][0x2d0], -R2.reuse ;  /* 0x0000b4005f1d7a23 */ /* 0x100fe40000010802 */
[--C-:B------:R-:W-:Y:S02]  /*5080*/  FFMA.FTZ R31, R94, c[0x0][0x2d0], -R2.reuse ;  /* 0x0000b4005e1f7a23 */ /* 0x100fe40000010802 */
[--C-:B------:R-:W-:Y:S02]  /*5090*/  FFMA.FTZ R36, R93, c[0x0][0x2d0], -R2.reuse ;  /* 0x0000b4005d247a23 */ /* 0x100fe40000010802 */
[----:B------:R-:W-:Y:S02]  /*50a0*/  FFMA.FTZ R35, R92, c[0x0][0x2d0], -R2 ;  /* 0x0000b4005c237a23 */ /* 0x000fe40000010802 */
[----:B------:R-:W-:-:S02]  /*50b0*/  FADD.FTZ R2, R130, R3 ;  /* 0x0000000382027221 */ /* 0x000fc40000010000 */
[----:B------:R-:W-:Y:S01]  /*50c0*/  FADD.FTZ R3, R131, R30 ;  /* 0x0000001e83037221 */ /* 0x000fe20000010000 */
[----:B------:R-:W-:Y:S03]  /*50d0*/  HMMA.16816.F32 R116, R8, R24, R4 ;  /* 0x000000180874723c */ /* 0x000fe60000001804 */
[----:B------:R-:W-:Y:S01]  /*50e0*/  FADD.FTZ R3, R133, R3 ;  /* 0x0000000385037221 */ /* 0x000fe20000010000 */
[----:B------:R-:W-:-:S04]  /*50f0*/  MOV R133, R63 ;  /* 0x0000003f00857202 */ /* 0x000fc80000000f00 */
[----:B------:R-:W-:Y:S01]  /*5100*/  HMMA.16816.F32 R4, R12, R22, RZ ;  /* 0x000000160c04723c */ /* 0x000fe200000018ff */
[----:B------:R-:W1:Y:S08]  /*5110*/  MUFU.EX2 R25, R28 ;  /* 0x0000001c00197308 */ /* 0x000e700000000800 */
[----:B------:R-:W-:Y:S08]  /*5120*/  MUFU.EX2 R21, R29 ;  /* 0x0000001d00157308 */ /* 0x000ff00000000800 */
[----:B------:R2:W-:Y:S08]  /*5130*/  MUFU.EX2 R20, R31 ;  /* 0x0000001f00147308 */ /* 0x0005f00000000800 */
[----:B------:R3:W4:Y:S01]  /*5140*/  MUFU.EX2 R23, R19 ;  /* 0x0000001300177308 */ /* 0x0007220000000800 */
[----:B--2---:R-:W2:Y:S07]  /*5150*/  LDSM.16.MT88.4 R28, [R133+0x6000] ;  /* 0x00600000851c783b */ /* 0x004eae0000004200 */
[----:B------:R5:W-:Y:S01]  /*5160*/  MUFU.EX2 R24, R18 ;  /* 0x0000001200187308 */ /* 0x000be20000000800 */
[----:B------:R-:W-:Y:S01]  /*5170*/  FADD.FTZ R2, R134, R2 ;  /* 0x0000000286027221 */ /* 0x000fe20000010000 */
[----:B------:R-:W-:-:S06]  /*5180*/  MOV R59, R67 ;  /* 0x00000043003b7202 */ /* 0x000fcc0000000f00 */
[----:B------:R1:W1:Y:S01]  /*5190*/  MUFU.EX2 R22, R17 ;  /* 0x0000001100167308 */ /* 0x0002620000000800 */
[----:B------:R-:W-:Y:S02]  /*51a0*/  MOV R56, R66 ;  /* 0x0000004200387202 */ /* 0x000fe40000000f00 */
[----:B------:R-:W-:Y:S02]  /*51b0*/  MOV R55, R65 ;  /* 0x0000004100377202 */ /* 0x000fe40000000f00 */
[----:B------:R-:W-:Y:S01]  /*51c0*/  MOV R52, R64 ;  /* 0x0000004000347202 */ /* 0x000fe20000000f00 */
[--C-:B---3--:R-:W-:Y:S01]  /*51d0*/  FFMA.FTZ R19, R91, c[0x0][0x2d0], -R0.reuse ;  /* 0x0000b4005b137a23 */ /* 0x108fe20000010800 */
[----:B------:R-:W-:Y:S01]  /*51e0*/  HMMA.16816.F32 R64, R8, R26, R4 ;  /* 0x0000001a0840723c */ /* 0x000fe20000001804 */
[--C-:B-----5:R-:W-:Y:S02]  /*51f0*/  FFMA.FTZ R18, R90, c[0x0][0x2d0], -R0.reuse ;  /* 0x0000b4005a127a23 */ /* 0x120fe40000010800 */
[----:B------:R-:W-:-:S02]  /*5200*/  FFMA.FTZ R32, R86, c[0x0][0x2d0], -R0 ;  /* 0x0000b40056207a23 */ /* 0x000fc40000010800 */
[--C-:B------:R-:W-:Y:S02]  /*5210*/  FFMA.FTZ R34, R85, c[0x0][0x2d0], -R0.reuse ;  /* 0x0000b40055227a23 */ /* 0x100fe40000010800 */
[--C-:B------:R-:W-:Y:S02]  /*5220*/  FFMA.FTZ R7, R88, c[0x0][0x2d0], -R0.reuse ;  /* 0x0000b40058077a23 */ /* 0x100fe40000010800 */
[--C-:B-1----:R-:W-:Y:S02]  /*5230*/  FFMA.FTZ R17, R89, c[0x0][0x2d0], -R0.reuse ;  /* 0x0000b40059117a23 */ /* 0x102fe40000010800 */
[--C-:B------:R-:W-:Y:S02]  /*5240*/  FFMA.FTZ R5, R87, c[0x0][0x2d0], -R0.reuse ;  /* 0x0000b40057057a23 */ /* 0x100fe40000010800 */
[----:B------:R-:W-:Y:S02]  /*5250*/  FFMA.FTZ R33, R84, c[0x0][0x2d0], -R0 ;  /* 0x0000b40054217a23 */ /* 0x000fe40000010800 */
[----:B------:R-:W-:-:S04]  /*5260*/  FADD.FTZ R0, R25, R2 ;  /* 0x0000000219007221 */ /* 0x000fc80000010000 */
[C---:B----4-:R-:W-:Y:S01]  /*5270*/  FADD.FTZ R0, R23.reuse, R0 ;  /* 0x0000000017007221 */ /* 0x050fe20000010000 */
[----:B------:R-:W-:Y:S02]  /*5280*/  F2FP.PACK_AB R4, R23, R25 ;  /* 0x000000191704723e */ /* 0x000fe400000000ff */
[----:B------:R-:W-:Y:S01]  /*5290*/  F2FP.PACK_AB R6, R22, R24 ;  /* 0x000000181606723e */ /* 0x000fe200000000ff */
[----:B------:R-:W-:Y:S02]  /*52a0*/  FADD.FTZ R0, R24, R0 ;  /* 0x0000000018007221 */ /* 0x000fe40000010000 */
[----:B------:R-:W1:Y:S02]  /*52b0*/  LDSM.16.MT88.4 R24, [R133+0x6800] ;  /* 0x006800008518783b */ /* 0x000e640000004200 */
[----:B------:R-:W-:-:S04]  /*52c0*/  FADD.FTZ R0, R22, R0 ;  /* 0x0000000016007221 */ /* 0x000fc80000010000 */
[----:B------:R-:W-:Y:S01]  /*52d0*/  FADD.FTZ R0, R21, R0 ;  /* 0x0000000015007221 */ /* 0x000fe20000010000 */
[----:B------:R-:W-:Y:S01]  /*52e0*/  F2FP.PACK_AB R128, R20, R21 ;  /* 0x000000151480723e */ /* 0x000fe200000000ff */
[----:B------:R-:W-:Y:S02]  /*52f0*/  FADD.FTZ R2, R82, R3 ;  /* 0x0000000352027221 */ /* 0x000fe40000010000 */
[----:B------:R-:W-:Y:S02]  /*5300*/  FADD.FTZ R3, R20, R0 ;  /* 0x0000000014037221 */ /* 0x000fe40000010000 */
[----:B--2---:R-:W-:Y:S01]  /*5310*/  HMMA.16816.F32 R20, R12, R28, RZ ;  /* 0x0000001c0c14723c */ /* 0x004fe200000018ff */
[----:B------:R-:W-:Y:S02]  /*5320*/  MOV R134, R83 ;  /* 0x0000005300867202 */ /* 0x000fe40000000f00 */
[----:B------:R-:W-:Y:S02]  /*5330*/  MOV R82, R60 ;  /* 0x0000003c00527202 */ /* 0x000fe40000000f00 */
[----:B------:R-:W-:Y:S01]  /*5340*/  MOV R83, R61 ;  /* 0x0000003d00537202 */ /* 0x000fe20000000f00 */
[----:B------:R-:W-:Y:S01]  /*5350*/  IMAD.MOV.U32 R61, RZ, RZ, R51 ;  /* 0x000000ffff3d7224 */ /* 0x000fe200078e0033 */
[----:B------:R-:W-:-:S02]  /*5360*/  MOV R60, R50 ;  /* 0x00000032003c7202 */ /* 0x000fc40000000f00 */
[----:B------:R-:W-:Y:S02]  /*5370*/  MOV R62, R48 ;  /* 0x00000030003e7202 */ /* 0x000fe40000000f00 */
[----:B------:R-:W-:Y:S11]  /*5380*/  MOV R63, R49 ;  /* 0x00000031003f7202 */ /* 0x000ff60000000f00 */
[----:B------:R-:W-:Y:S02]  /*5390*/  @!UPT UIADD3 URZ, URZ, URZ, URZ ;  /* 0x0000003f3f3ff290 */ /* 0x000fe4000fffe03f */
[----:B-1----:R-:W-:Y:S08]  /*53a0*/  HMMA.16816.F32 R48, R8, R24, R20 ;  /* 0x000000180830723c */ /* 0x002ff00000001814 */
[----:B------:R-:W-:Y:S01]  /*53b0*/  HMMA.16816.F32 R20, R12, R30, RZ ;  /* 0x0000001e0c14723c */ /* 0x000fe200000018ff */
[----:B------:R-:W1:Y:S08]  /*53c0*/  MUFU.EX2 R25, R19 ;  /* 0x0000001300197308 */ /* 0x000e700000000800 */
[----:B------:R-:W2:Y:S11]  /*53d0*/  MUFU.EX2 R18, R18 ;  /* 0x0000001200127308 */ /* 0x000eb60000000800 */
[----:B------:R-:W-:Y:S04]  /*53e0*/  @!UPT UIADD3 URZ, URZ, URZ, URZ ;  /* 0x0000003f3f3ff290 */ /* 0x000fe8000fffe03f */
[----:B------:R-:W-:Y:S01]  /*53f0*/  HMMA.16816.F32 R40, R8, R26, R20 ;  /* 0x0000001a0828723c */ /* 0x000fe20000001814 */
[----:B------:R-:W3:Y:S01]  /*5400*/  LDSM.16.MT88.4 R20, [R134+0x6000] ;  /* 0x006000008614783b */ /* 0x000ee20000004200 */
[----:B------:R-:W4:Y:S01]  /*5410*/  MUFU.EX2 R29, R36 ;  /* 0x00000024001d7308 */ /* 0x000f220000000800 */
[----:B-1----:R-:W-:-:S07]  /*5420*/  FADD.FTZ R0, R25, R2 ;  /* 0x0000000219007221 */ /* 0x002fce0000010000 */
[----:B------:R-:W1:Y:S08]  /*5430*/  MUFU.EX2 R28, R35 ;  /* 0x00000023001c7308 */ /* 0x000e700000000800 */
[----:B------:R-:W5:Y:S01]  /*5440*/  MUFU.EX2 R24, R17 ;  /* 0x0000001100187308 */ /* 0x000f620000000800 */
[----:B--2---:R-:W-:-:S07]  /*5450*/  FADD.FTZ R2, R18, R0 ;  /* 0x0000000012027221 */ /* 0x004fce0000010000 */
[----:B------:R-:W2:Y:S01]  /*5460*/  MUFU.EX2 R7, R7 ;  /* 0x0000000700077308 */ /* 0x000ea20000000800 */
[----:B----4-:R-:W-:-:S04]  /*5470*/  FADD.FTZ R0, R29, R3 ;  /* 0x000000031d007221 */ /* 0x010fc80000010000 */
[----:B-1----:R-:W-:Y:S02]  /*5480*/  FADD.FTZ R0, R28, R0 ;  /* 0x000000001c007221 */ /* 0x002fe40000010000 */
[----:B-----5:R-:W-:Y:S01]  /*5490*/  FADD.FTZ R2, R24, R2 ;  /* 0x0000000218027221 */ /* 0x020fe20000010000 */
[----:B------:R1:W4:Y:S02]  /*54a0*/  MUFU.EX2 R19, R5 ;  /* 0x0000000500137308 */ /* 0x0003240000000800 */
[----:B------:R2:W-:Y:S01]  /*54b0*/  STL [R1+0x78], R0 ;  /* 0x0000780001007387 */ /* 0x0005e20000100800 */
[----:B-1----:R-:W-:Y:S01]  /*54c0*/  F2FP.PACK_AB R5, R18, R25 ;  /* 0x000000191205723e */ /* 0x002fe200000000ff */
[C---:B--2---:R-:W-:Y:S01]  /*54d0*/  FADD.FTZ R0, R7.reuse, R2 ;  /* 0x0000000207007221 */ /* 0x044fe20000010000 */
[----:B------:R-:W-:Y:S02]  /*54e0*/  F2FP.PACK_AB R7, R7, R24 ;  /* 0x000000180707723e */ /* 0x000fe400000000ff */
[C---:B---3--:R-:W-:Y:S08]  /*54f0*/  HMMA.16816.F32 R24, R12.reuse, R20, RZ ;  /* 0x000000140c18723c */ /* 0x048ff000000018ff */
[----:B------:R-:W-:Y:S01]  /*5500*/  HMMA.16816.F32 R12, R12, R22, RZ ;  /* 0x000000160c0c723c */ /* 0x000fe200000018ff */
[----:B------:R-:W1:Y:S01]  /*5510*/  LDSM.16.MT88.4 R20, [R134+0x6800] ;  /* 0x006800008614783b */ /* 0x000e620000004200 */
[----:B------:R-:W2:Y:S01]  /*5520*/  MUFU.EX2 R17, R32 ;  /* 0x0000002000117308 */ /* 0x000ea20000000800 */
[----:B----4-:R-:W-:-:S04]  /*5530*/  FADD.FTZ R0, R19, R0 ;  /* 0x0000000013007221 */ /* 0x010fc80000010000 */
[C---:B--2---:R-:W-:Y:S01]  /*5540*/  FADD.FTZ R0, R17.reuse, R0 ;  /* 0x0000000011007221 */ /* 0x044fe20000010000 */
[----:B------:R-:W-:Y:S02]  /*5550*/  F2FP.PACK_AB R129, R17, R19 ;  /* 0x000000131181723e */ /* 0x000fe400000000ff */
[----:B------:R-:W-:-:S06]  /*5560*/  MOV R17, R45 ;  /* 0x0000002d00117202 */ /* 0x000fcc0000000f00 */
[C---:B-1----:R-:W-:Y:S08]  /*5570*/  HMMA.16816.F32 R24, R8.reuse, R20, R24 ;  /* 0x000000140818723c */ /* 0x042ff00000001818 */
[----:B------:R-:W-:Y:S01]  /*5580*/  HMMA.16816.F32 R12, R8, R22, R12 ;  /* 0x00000016080c723c */ /* 0x000fe2000000180c */
[----:B------:R-:W1:Y:S01]  /*5590*/  LDSM.16.MT88.4 R8, [R17+0x1000] ;  /* 0x001000001108783b */ /* 0x000e620000004200 */
[----:B------:R-:W-:-:S06]  /*55a0*/  MOV R18, R44 ;  /* 0x0000002c00127202 */ /* 0x000fcc0000000f00 */
[C---:B-1----:R-:W-:Y:S08]  /*55b0*/  HMMA.16816.F32 R164, R4.reuse, R8, R164 ;  /* 0x0000000804a4723c */ /* 0x042ff000000018a4 */
[----:B------:R-:W-:Y:S01]  /*55c0*/  HMMA.16816.F32 R20, R4, R10, R60 ;  /* 0x0000000a0414723c */ /* 0x000fe2000000183c */
[----:B------:R-:W1:Y:S01]  /*55d0*/  LDSM.16.MT88.4 R8, [R18+0x1000] ;  /* 0x001000001208783b */ /* 0x000e620000004200 */
[----:B------:R-:W-:-:S06]  /*55e0*/  F2FP.PACK_AB R130, R28, R29 ;  /* 0x0000001d1c82723e */ /* 0x000fcc00000000ff */
[C---:B-1----:R-:W-:Y:S08]  /*55f0*/  HMMA.16816.F32 R156, R4.reuse, R8, R156 ;  /* 0x00000008049c723c */ /* 0x042ff0000000189c */
[C---:B------:R-:W-:Y:S01]  /*5600*/  HMMA.16816.F32 R28, R4.reuse, R10, R148 ;  /* 0x0000000a041c723c */ /* 0x040fe20000001894 */
[----:B------:R-:W1:Y:S01]  /*5610*/  LDSM.16.MT88.4 R8, [R133+0x1000] ;  /* 0x001000008508783b */ /* 0x000e620000004200 */
[----:B------:R-:W2:Y:S08]  /*5620*/  MUFU.EX2 R3, R34 ;  /* 0x0000002200037308 */ /* 0x000eb00000000800 */
[----:B------:R3:W4:Y:S01]  /*5630*/  MUFU.EX2 R2, R33 ;  /* 0x0000002100027308 */ /* 0x0007220000000800 */
[C---:B-1----:R-:W-:Y:S08]  /*5640*/  HMMA.16816.F32 R148, R4.reuse, R8, R80 ;  /* 0x000000080494723c */ /* 0x042ff00000001850 */
[C---:B---3--:R-:W-:Y:S01]  /*5650*/  HMMA.16816.F32 R32, R4.reuse, R10, R140 ;  /* 0x0000000a0420723c */ /* 0x048fe2000000188c */
        /* <DEDUP_REMOVED lines=14> */
[----:B------:R-:W-:Y:S01]  /*5740*/  HMMA.16816.F32 R80, R4, R10, R160 ;  /* 0x0000000a0450723c */ /* 0x000fe200000018a0 */
[----:B------:R-:W1:Y:S01]  /*5750*/  LDSM.16.MT88.4 R8, [R17+0x5000] ;  /* 0x005000001108783b */ /* 0x000e620000004200 */
[----:B--2---:R-:W-:Y:S01]  /*5760*/  FADD.FTZ R0, R3, R0 ;  /* 0x0000000003007221 */ /* 0x004fe20000010000 */
[----:B----4-:R-:W-:-:S02]  /*5770*/  F2FP.PACK_AB R131, R2, R3 ;  /* 0x000000030283723e */ /* 0x010fc400000000ff */
[----:B------:R-:W-:Y:S03]  /*5780*/  LDSM.16.MT88.4 R160, [R17+0x1800] ;  /* 0x0018000011a0783b */ /* 0x000fe60000004200 */
[C---:B-1----:R-:W-:Y:S08]  /*5790*/  HMMA.16816.F32 R84, R4.reuse, R8, R176 ;  /* 0x000000080454723c */ /* 0x042ff000000018b0 */
[----:B------:R-:W-:Y:S01]  /*57a0*/  HMMA.16816.F32 R88, R4, R10, R136 ;  /* 0x0000000a0458723c */ /* 0x000fe20000001888 */
[----:B------:R-:W1:Y:S01]  /*57b0*/  LDSM.16.MT88.4 R8, [R18+0x5000] ;  /* 0x005000001208783b */ /* 0x000e620000004200 */
[----:B------:R-:W-:-:S03]  /*57c0*/  FADD.FTZ R0, R2, R0 ;  /* 0x0000000002007221 */ /* 0x000fc60000010000 */
[----:B------:R-:W2:Y:S03]  /*57d0*/  LDSM.16.MT88.4 R136, [R134+0x1800] ;  /* 0x001800008688783b */ /* 0x000ea60000004200 */
[C---:B-1----:R-:W-:Y:S08]  /*57e0*/  HMMA.16816.F32 R92, R4.reuse, R8, R152 ;  /* 0x00000008045c723c */ /* 0x042ff00000001898 */
[----:B------:R-:W-:Y:S01]  /*57f0*/  HMMA.16816.F32 R96, R4, R10, R100 ;  /* 0x0000000a0460723c */ /* 0x000fe20000001864 */
[----:B------:R-:W1:Y:S04]  /*5800*/  LDSM.16.MT88.4 R8, [R133+0x5000] ;  /* 0x005000008508783b */ /* 0x000e680000004200 */
[----:B------:R3:W-:Y:S03]  /*5810*/  STL [R1+0x74], R0 ;  /* 0x0000740001007387 */ /* 0x0007e60000100800 */
[----:B--2---:R-:W-:Y:S01]  /*5820*/  HMMA.16816.F32 R140, R128, R136, R140 ;  /* 0x00000088808c723c */ /* 0x004fe2000000188c */
[----:B------:R-:W-:Y:S01]  /*5830*/  MOV R2, c[0x0][0x2c4] ;  /* 0x0000b10000027a02 */ /* 0x000fe20000000f00 */
[----:B------:R-:W-:Y:S04]  /*5840*/  LDSM.16.MT88.4 R152, [R18+0x1800] ;  /* 0x001800001298783b */ /* 0x000fe80000004200 */
[----:B---3--:R-:W2:Y:S04]  /*5850*/  LDL R0, [R1+0xb0] ;  /* 0x0000b00001007983 */ /* 0x008ea80000100800 */
[----:B------:R-:W3:Y:S01]  /*5860*/  LDL.LU R3, [R1+0x50] ;  /* 0x0000500001037983 */ /* 0x000ee20000300800 */
[C---:B-1----:R-:W-:Y:S08]  /*5870*/  HMMA.16816.F32 R100, R4.reuse, R8, R144 ;  /* 0x000000080464723c */ /* 0x042ff00000001890 */
[----:B------:R-:W-:Y:S01]  /*5880*/  HMMA.16816.F32 R104, R4, R10, R104 ;  /* 0x0000000a0468723c */ /* 0x000fe20000001868 */
[----:B------:R-:W1:Y:S07]  /*5890*/  LDSM.16.MT88.4 R8, [R134+0x5000] ;  /* 0x005000008608783b */ /* 0x000e6e0000004200 */
[----:B------:R-:W-:Y:S01]  /*58a0*/  HMMA.16816.F32 R136, R128, R138, R36 ;  /* 0x0000008a8088723c */ /* 0x000fe20000001824 */
[----:B------:R-:W-:Y:S01]  /*58b0*/  ISETP.NE.AND P1, PT, R2, 0x1, PT ;  /* 0x000000010200780c */ /* 0x000fe20003f25270 */
[----:B------:R-:W-:Y:S06]  /*58c0*/  LDSM.16.MT88.4 R144, [R133+0x1800] ;  /* 0x001800008590783b */ /* 0x000fec0000004200 */
        /* <DEDUP_REMOVED lines=10> */
[C---:B-1----:R-:W-:Y:S01]  /*5970*/  HMMA.16816.F32 R124, R4.reuse, R10, R40 ;  /* 0x0000000a047c723c */ /* 0x042fe20000001828 */
[----:B------:R-:W1:Y:S07]  /*5980*/  LDSM.16.MT88.4 R40, [R17+0x3800] ;  /* 0x003800001128783b */ /* 0x000e6e0000004200 */
[----:B------:R-:W-:Y:S01]  /*5990*/  HMMA.16816.F32 R180, R4, R8, R48 ;  /* 0x0000000804b4723c */ /* 0x000fe20000001830 */
[----:B------:R-:W4:Y:S04]  /*59a0*/  LDSM.16.MT88.4 R48, [R18+0x3800] ;  /* 0x003800001230783b */ /* 0x000f280000004200 */
[----:B------:R-:W-:Y:S03]  /*59b0*/  LDSM.16.MT88.4 R8, [R134+0x7000] ;  /* 0x007000008608783b */ /* 0x000fe60000004200 */
[C---:B-1----:R-:W-:Y:S08]  /*59c0*/  HMMA.16816.F32 R36, R128.reuse, R40, R44 ;  /* 0x000000288024723c */ /* 0x042ff0000000182c */
[C---:B----4-:R-:W-:Y:S01]  /*59d0*/  HMMA.16816.F32 R44, R128.reuse, R48, R56 ;  /* 0x00000030802c723c */ /* 0x050fe20000001838 */
[----:B------:R-:W1:Y:S07]  /*59e0*/  LDSM.16.MT88.4 R56, [R133+0x3800] ;  /* 0x003800008538783b */ /* 0x000e6e0000004200 */
[C---:B------:R-:W-:Y:S08]  /*59f0*/  HMMA.16816.F32 R48, R128.reuse, R50, R60 ;  /* 0x000000328030723c */ /* 0x040ff0000000183c */
[C---:B------:R-:W-:Y:S08]  /*5a00*/  HMMA.16816.F32 R60, R128.reuse, R64, R76 ;  /* 0x00000040803c723c */ /* 0x040ff0000000184c */
[C---:B------:R-:W-:Y:S01]  /*5a10*/  HMMA.16816.F32 R64, R128.reuse, R66, R80 ;  /* 0x000000428040723c */ /* 0x040fe20000001850 */
[----:B------:R-:W4:Y:S07]  /*5a20*/  LDSM.16.MT88.4 R80, [R18+0x5800] ;  /* 0x005800001250783b */ /* 0x000f2e0000004200 */
[C---:B------:R-:W-:Y:S08]  /*5a30*/  HMMA.16816.F32 R40, R128.reuse, R42, R52 ;  /* 0x0000002a8028723c */ /* 0x040ff00000001834 */
[C---:B-1----:R-:W-:Y:S08]  /*5a40*/  HMMA.16816.F32 R52, R128.reuse, R56, R68 ;  /* 0x000000388034723c */ /* 0x042ff00000001844 */
[C---:B------:R-:W-:Y:S01]  /*5a50*/  HMMA.16816.F32 R56, R128.reuse, R58, R72 ;  /* 0x0000003a8038723c */ /* 0x040fe20000001848 */
[----:B------:R-:W1:Y:S07]  /*5a60*/  LDSM.16.MT88.4 R72, [R17+0x5800] ;  /* 0x005800001148783b */ /* 0x000e6e0000004200 */
[C---:B----4-:R-:W-:Y:S08]  /*5a70*/  HMMA.16816.F32 R76, R128.reuse, R80, R92 ;  /* 0x00000050804c723c */ /* 0x050ff0000000185c */
[C---:B------:R-:W-:Y:S01]  /*5a80*/  HMMA.16816.F32 R80, R128.reuse, R82, R96 ;  /* 0x000000528050723c */ /* 0x040fe20000001860 */
[----:B------:R-:W4:Y:S07]  /*5a90*/  LDSM.16.MT88.4 R96, [R134+0x5800] ;  /* 0x005800008660783b */ /* 0x000f2e0000004200 */
[C---:B-1----:R-:W-:Y:S08]  /*5aa0*/  HMMA.16816.F32 R68, R128.reuse, R72, R84 ;  /* 0x000000488044723c */ /* 0x042ff00000001854 */
[C---:B------:R-:W-:Y:S01]  /*5ab0*/  HMMA.16816.F32 R72, R128.reuse, R74, R88 ;  /* 0x0000004a8048723c */ /* 0x040fe20000001858 */
[----:B------:R-:W1:Y:S07]  /*5ac0*/  LDSM.16.MT88.4 R88, [R133+0x5800] ;  /* 0x005800008558783b */ /* 0x000e6e0000004200 */
[C---:B----4-:R-:W-:Y:S08]  /*5ad0*/  HMMA.16816.F32 R92, R128.reuse, R96, R108 ;  /* 0x00000060805c723c */ /* 0x050ff0000000186c */
[----:B------:R-:W-:Y:S01]  /*5ae0*/  HMMA.16816.F32 R96, R128, R98, R112 ;  /* 0x000000628060723c */ /* 0x000fe20000001870 */
[----:B------:R-:W4:Y:S01]  /*5af0*/  LDSM.16.MT88.4 R112, [R18+0x7800] ;  /* 0x007800001270783b */ /* 0x000f220000004200 */
[----:B--2---:R-:W-:-:S05]  /*5b00*/  @P1 IMAD.HI.U32 R2, R0, c[0x0][0x2c8], RZ ;  /* 0x0000b20000021a27 */ /* 0x004fca00078e00ff */
[----:B------:R-:W-:Y:S01]  /*5b10*/  @P1 SHF.R.U32.HI R0, RZ, c[0x0][0x2cc], R2 ;  /* 0x0000b300ff001a19 */ /* 0x000fe20000011602 */
[----:B------:R-:W-:Y:S08]  /*5b20*/  HMMA.16816.F32 R24, R4, R8, R24 ;  /* 0x000000080418723c */ /* 0x000ff00000001818 */
[C---:B-1----:R-:W-:Y:S08]  /*5b30*/  HMMA.16816.F32 R84, R128.reuse, R88, R100 ;  /* 0x000000588054723c */ /* 0x042ff00000001864 */
[----:B------:R-:W-:Y:S01]  /*5b40*/  HMMA.16816.F32 R88, R128, R90, R104 ;  /* 0x0000005a8058723c */ /* 0x000fe20000001868 */
[----:B------:R1:W-:Y:S07]  /*5b50*/  LDSM.16.MT88.4 R104, [R17+0x7800] ;  /* 0x007800001168783b */ /* 0x0003ee0000004200 */
[----:B------:R-:W-:Y:S01]  /*5b60*/  HMMA.16816.F32 R12, R4, R10, R12 ;  /* 0x0000000a040c723c */ /* 0x000fe2000000180c */
[----:B------:R-:W-:Y:S07]  /*5b70*/  LDSM.16.MT88.4 R4, [R134+0x7800] ;  /* 0x007800008604783b */ /* 0x000fee0000004200 */
[----:B----4-:R-:W-:Y:S01]  /*5b80*/  HMMA.16816.F32 R108, R128, R112, R120 ;  /* 0x00000070806c723c */ /* 0x010fe20000001878 */
[----:B------:R-:W2:Y:S01]  /*5b90*/  LDSM.16.MT88.4 R120, [R133+0x7800] ;  /* 0x007800008578783b */ /* 0x000ea20000004200 */
[----:B-1----:R-:W-:-:S05]  /*5ba0*/  MOV R17, c[0x0][0x2ac] ;  /* 0x0000ab0000117a02 */ /* 0x002fca0000000f00 */
[----:B------:R-:W-:-:S05]  /*5bb0*/  IMAD R17, R17, c[0x0][0x1d0], RZ ;  /* 0x0000740011117a24 */ /* 0x000fca00078e02ff */
[----:B------:R-:W-:-:S04]  /*5bc0*/  IADD3 R0, R0, -c[0x0][0x168], R17 ;  /* 0x80005a0000007a10 */ /* 0x000fc80007ffe011 */
[----:B------:R-:W-:-:S04]  /*5bd0*/  SHF.R.S32.HI R2, RZ, 0x1f, R0 ;  /* 0x0000001fff027819 */ /* 0x000fc80000011400 */
[----:B------:R-:W-:-:S04]  /*5be0*/  LEA.HI R0, R2, R0, RZ, 0x6 ;  /* 0x0000000002007211 */ /* 0x000fc800078f30ff */
[----:B------:R-:W-:Y:S02]  /*5bf0*/  SHF.R.S32.HI R0, RZ, 0x6, R0 ;  /* 0x00000006ff007819 */ /* 0x000fe40000011400 */
[----:B---3--:R-:W-:Y:S02]  /*5c00*/  IADD3 R3, R3, -0x2, RZ ;  /* 0xfffffffe03037810 */ /* 0x008fe40007ffe0ff */
[----:B------:R-:W-:-:S03]  /*5c10*/  IMNMX R0, RZ, R0, !PT ;  /* 0x00000000ff007217 */ /* 0x000fc60007800200 */
[----:B------:R1:W-:Y:S04]  /*5c20*/  STL [R1+0x60], R3 ;  /* 0x0000600301007387 */ /* 0x0003e80000100800 */
[----:B------:R1:W-:Y:S01]  /*5c30*/  STL [R1+0x80], R0 ;  /* 0x0000800001007387 */ /* 0x0003e20000100800 */
[----:B------:R-:W-:Y:S01]  /*5c40*/  ISETP.GE.AND P0, PT, R3, R0, PT ;  /* 0x000000000300720c */ /* 0x000fe20003f06270 */
        /* <DEDUP_REMOVED lines=12> */
[----:B------:R-:W-:Y:S01]  /*5d10*/  HMMA.16816.F32 R128, R128, R6, R12 ;  /* 0x000000068080723c */ /* 0x000fe2000000180c */
[----:B------:R-:W-:Y:S01]  /*5d20*/  @!UPT UIADD3 URZ, URZ, URZ, URZ ;  /* 0x0000003f3f3ff290 */ /* 0x000fe2000fffe03f */
[----:B------:R-:W-:Y:S11]  /*5d30*/  @!P0 BRA `(.L_x_523) ;  /* 0x0000456000008947 */ /* 0x000ff60003800000 */
[----:B-1----:R-:W-:Y:S02]  /*5d40*/  MOV R0, R3 ;  /* 0x0000000300007202 */ /* 0x002fe40000000f00 */
[----:B------:R-:W-:-:S02]  /*5d50*/  MOV R134, R16 ;  /* 0x0000001000867202 */ /* 0x000fc40000000f00 */
[----:B------:R-:W-:Y:S01]  /*5d60*/  MOV R133, R132 ;  /* 0x0000008400857202 */ /* 0x000fe20000000f00 */
[----:B------:R1:W-:Y:S06]  /*5d70*/  STL [R1+0x10], R0 ;  /* 0x0000100001007387 */ /* 0x0003ec0000100800 */
.L_x_534:
[----:B-1----:R-:W2:Y:S01]  /*5d80*/  LDL R0, [R1+0x10] ;  /* 0x0000100001007983 */ /* 0x002ea20000100800 */
[----:B------:R-:W-:Y:S04]  /*5d90*/  DEPBAR.LE SB0, 0x0 ;  /* 0x000080000000791a */ /* 0x000fe80000000000 */
[----:B------:R-:W-:Y:S01]  /*5da0*/  WARPSYNC 0xffffffff ;  /* 0xffffffff00007948 */ /* 0x000fe20003800000 */
[----:B------:R-:W-:Y:S06]  /*5db0*/  BAR.SYNC.DEFER_BLOCKING 0x0 ;  /* 0x0000000000007b1d */ /* 0x000fec0000010000 */
[----:B------:R1:W3:Y:S01]  /*5dc0*/  LDSM.16.M88.4 R8, [R252] ;  /* 0x00000000fc08783b */ /* 0x0002e20000000200 */
[----:B------:R-:W-:Y:S03]  /*5dd0*/  BSSY B0, `(.L_x_524) ;  /* 0x000006a000007945 */ /* 0x000fe60003800000 */
[----:B------:R1:W4:Y:S04]  /*5de0*/  LDSM.16.M88.4 R16, [R252+0x800] ;  /* 0x00080000fc10783b */ /* 0x0003280000000200 */
[----:B------:R1:W1:Y:S04]  /*5df0*/  LDSM.16.M88.4 R24, [R252+0x1000] ;  /* 0x00100000fc18783b */ /* 0x0002680000000200 */
[----:B------:R1:W1:Y:S04]  /*5e00*/  LDSM.16.M88.4 R32, [R252+0x1800] ;  /* 0x00180000fc20783b */ /* 0x0002680000000200 */
[----:B------:R1:W1:Y:S04]  /*5e10*/  LDSM.16.M88.4 R176, [R135] ;  /* 0x0000000087b0783b */ /* 0x0002680000000200 */
[----:B------:R1:W1:Y:S04]  /*5e20*/  LDSM.16.M88.4 R180, [R135+0x800] ;  /* 0x0008000087b4783b */ /* 0x0002680000000200 */
[----:B------:R1:W1:Y:S04]  /*5e30*/  LDSM.16.M88.4 R184, [R135+0x1000] ;  /* 0x0010000087b8783b */ /* 0x0002680000000200 */
[----:B------:R1:W1:Y:S01]  /*5e40*/  LDSM.16.M88.4 R188, [R135+0x1800] ;  /* 0x0018000087bc783b */ /* 0x0002620000000200 */
[----:B--2---:R-:W-:Y:S11]  /*5e50*/  ISETP.GE.AND P0, PT, R0, RZ, PT ;  /* 0x000000ff0000720c */ /* 0x004ff60003f06270 */
[----:B------:R-:W-:Y:S02]  /*5e60*/  @!UPT UIADD3 URZ, URZ, URZ, URZ ;  /* 0x0000003f3f3ff290 */ /* 0x000fe4000fffe03f */
[----:B------:R-:W-:-:S05]  /*5e70*/  @!P0 BRA `(.L_x_525) ;  /* 0x000005f000008947 */ /* 0x000fca0003800000 */
[----:B-1-34-:R-:W2:Y:S04]  /*5e80*/  LDL R4, [R1+0x5c] ;  /* 0x00005c0001047983 */ /* 0x01aea80000100800 */
[----:B------:R-:W3:Y:S04]  /*5e90*/  LDL R28, [R1+0x58] ;  /* 0x00005800011c7983 */ /* 0x000ee80000100800 */
[----:B------:R-:W4:Y:S04]  /*5ea0*/  LDL.64 R22, [R1+0xa0] ;  /* 0x0000a00001167983 */ /* 0x000f280000100a00 */
[----:B------:R-:W5:Y:S04]  /*5eb0*/  LDL R12, [R1+0xac] ;  /* 0x0000ac00010c7983 */ /* 0x000f680000100800 */
[----:B------:R-:W4:Y:S04]  /*5ec0*/  LDL R21, [R1+0xe8] ;  /* 0x0000e80001157983 */ /* 0x000f280000100800 */
[----:B------:R-:W4:Y:S04]  /*5ed0*/  LDL R5, [R1+0x70] ;  /* 0x0000700001057983 */ /* 0x000f280000100800 */
[----:B------:R-:W5:Y:S04]  /*5ee0*/  LDL R20, [R1+0xec] ;  /* 0x0000ec0001147983 */ /* 0x000f680000100800 */
[----:B------:R-:W5:Y:S04]  /*5ef0*/  LDL R15, [R1+0x68] ;  /* 0x00006800010f7983 */ /* 0x000f680000100800 */
[----:B------:R-:W5:Y:S04]  /*5f00*/  LDL R14, [R1+0xf0] ;  /* 0x0000f000010e7983 */ /* 0x000f680000100800 */
[----:B------:R-:W5:Y:S04]  /*5f10*/  LDL R13, [R1+0x6c] ;  /* 0x00006c00010d7983 */ /* 0x000f680000100800 */
[----:B------:R-:W5:Y:S04]  /*5f20*/  LDL R7, [R1+0xf4] ;  /* 0x0000f40001077983 */ /* 0x000f680000100800 */
[----:B------:R-:W5:Y:S01]  /*5f30*/  LDL R6, [R1+0x54] ;  /* 0x0000540001067983 */ /* 0x000f620000100800 */
[----:B--2---:R-:W-:Y:S01]  /*5f40*/  SHF.R.S32.HI R0, RZ, 0x1f, R4 ;  /* 0x0000001fff007819 */ /* 0x004fe20000011404 */
[----:B------:R-:W-:Y:S04]  /*5f50*/  IMAD.WIDE.U32 R2, R4, c[0x0][0x208], RZ ;  /* 0x0000820004027a25 */ /* 0x000fe800078e00ff */
[----:B------:R-:W-:Y:S04]  /*5f60*/  IMAD R0, R0, c[0x0][0x208], RZ ;  /* 0x0000820000007a24 */ /* 0x000fe800078e02ff */
[----:B------:R-:W-:Y:S01]  /*5f70*/  IMAD R0, R4, c[0x0][0x20c], R0 ;  /* 0x0000830004007a24 */ /* 0x000fe200078e0200 */
[----:B---3--:R-:W-:Y:S03]  /*5f80*/  SHF.R.S32.HI R4, RZ, 0x1f, R28 ;  /* 0x0000001fff047819 */ /* 0x008fe6000001141c */
[----:B------:R-:W-:Y:S02]  /*5f90*/  IMAD.IADD R3, R3, 0x1, R0 ;  /* 0x0000000103037824 */ /* 0x000fe400078e0200 */
[----:B------:R-:W-:Y:S02]  /*5fa0*/  IMAD R4, R4, c[0x0][0x218], RZ ;  /* 0x0000860004047a24 */ /* 0x000fe400078e02ff */
[C---:B------:R-:W-:Y:S04]  /*5fb0*/  IMAD.WIDE.U32 R2, R28.reuse, c[0x0][0x218], R2 ;  /* 0x000086001c027a25 */ /* 0x040fe800078e0002 */
[----:B------:R-:W-:Y:S01]  /*5fc0*/  IMAD R4, R28, c[0x0][0x21c], R4 ;  /* 0x000087001c047a24 */ /* 0x000fe200078e0204 */
[----:B----4-:R-:W-:Y:S01]  /*5fd0*/  IADD3 R0, P0, R22, R2, RZ ;  /* 0x0000000216007210 */ /* 0x010fe20007f1e0ff */
[C---:B------:R-:W-:Y:S01]  /*5fe0*/  IMAD.SHL.U32 R30, R5.reuse, 0x2, RZ ;  /* 0x00000002051e7824 */ /* 0x040fe200078e00ff */
[----:B------:R-:W-:Y:S02]  /*5ff0*/  SHF.L.U64.HI R22, R5, 0x1, R21 ;  /* 0x0000000105167819 */ /* 0x000fe40000010215 */
[----:B-----5:R-:W-:Y:S02]  /*6000*/  IADD3.X R4, R12, R3, R4, P0, !PT ;  /* 0x000000030c047210 */ /* 0x020fe400007fe404 */
[C---:B------:R-:W-:Y:S02]  /*6010*/  LEA R12, P0, R0.reuse, c[0x0][0x1f8], 0x1 ;  /* 0x00007e00000c7a11 */ /* 0x040fe400078008ff */
[C---:B------:R-:W-:Y:S02]  /*6020*/  SHF.L.U64.HI R21, R15.reuse, 0x1, R20 ;  /* 0x000000010f157819 */ /* 0x040fe40000010214 */
[----:B------:R-:W-:Y:S02]  /*6030*/  LEA.HI.X R5, R0, c[0x0][0x1fc], R4, 0x1, P0 ;  /* 0x00007f0000057a11 */ /* 0x000fe400000f0c04 */
[----:B------:R-:W-:Y:S02]  /*6040*/  SHF.L.U32 R29, R15, 0x1, RZ ;  /* 0x000000010f1d7819 */ /* 0x000fe400000006ff */
[C---:B------:R-:W-:Y:S01]  /*6050*/  SHF.L.U64.HI R20, R13.reuse, 0x1, R14 ;  /* 0x000000010d147819 */ /* 0x040fe2000001020e */
[----:B------:R-:W-:Y:S01]  /*6060*/  IMAD.SHL.U32 R28, R13, 0x2, RZ ;  /* 0x000000020d1c7824 */ /* 0x000fe200078e00ff */
[C---:B------:R-:W-:Y:S02]  /*6070*/  SHF.L.U64.HI R13, R6.reuse, 0x1, R7 ;  /* 0x00000001060d7819 */ /* 0x040fe40000010207 */
[----:B------:R-:W-:Y:S01]  /*6080*/  SHF.L.U32 R23, R6, 0x1, RZ ;  /* 0x0000000106177819 */ /* 0x000fe200000006ff */
[----:B------:R-:W-:-:S05]  /*6090*/  BRA.DIV ~URZ, `(.L_x_526) ;  /* 0x0000bb927f007947 */ /* 0x000fca000b800000 */
[----:B------:R1:W2:Y:S02]  /*60a0*/  SHFL.IDX PT, R4, R5, RZ, 0x181f ;  /* 0x00181fff05047589 */ /* 0x0002a400000e0000 */
.L_x_579:
[----:B------:R-:W-:-:S05]  /*60b0*/  BRA.DIV ~URZ, `(.L_x_527) ;  /* 0x0000bbe27f007947 */ /* 0x000fca000b800000 */
[----:B------:R-:W3:Y:S04]  /*60c0*/  LDL R2, [R1+0x54] ;  /* 0x0000540001027983 */ /* 0x000ee80000100800 */
[----:B------:R-:W4:Y:S04]  /*60d0*/  LDL R31, [R1+0x4c] ;  /* 0x00004c00011f7983 */ /* 0x000f280000100800 */
[----:B------:R-:W5:Y:S04]  /*60e0*/  LDL R7, [R1+0x6c] ;  /* 0x00006c0001077983 */ /* 0x000f680000100800 */
[----:B--2---:R-:W2:Y:S04]  /*60f0*/  LDL R248, [R1+0x68] ;  /* 0x0000680001f87983 */ /* 0x004ea80000100800 */
[----:B------:R-:W4:Y:S04]  /*6100*/  LDL R132, [R1+0x70] ;  /* 0x0000700001847983 */ /* 0x000f280000100800 */
[----:B------:R-:W1:Y:S02]  /*6110*/  SHFL.IDX PT, R0, R12, RZ, 0x181f ;  /* 0x00181fff0c007589 */ /* 0x000e6400000e0000 */
[----:B-1----:R-:W-:Y:S02]  /*6120*/  IADD3 R6, P2, R0, R30, RZ ;  /* 0x0000001e00067210 */ /* 0x002fe40007f5e0ff */
[----:B---3--:R-:W-:Y:S02]  /*6130*/  ISETP.GE.AND P4, PT, R2, c[0x0][0x1d4], PT ;  /* 0x0000750002007a0c */ /* 0x008fe40003f86270 */
[----:B------:R-:W-:Y:S05]  /*6140*/  IADD3 R2, P0, R0, R23, RZ ;  /* 0x0000001700027210 */ /* 0x000fea0007f1e0ff */
[C---:B------:R-:W-:Y:S01]  /*6150*/  IMAD.X R3, R4.reuse, 0x1, R13, P0 ;  /* 0x0000000104037824 */ /* 0x040fe200000e060d */
[----:B-----5:R-:W-:Y:S01]  /*6160*/  ISETP.GE.AND P3, PT, R7, c[0x0][0x1d4], PT ;  /* 0x0000750007007a0c */ /* 0x020fe20003f66270 */
[----:B------:R-:W-:Y:S01]  /*6170*/  IMAD.X R7, R4, 0x1, R22, P2 ;  /* 0x0000000104077824 */ /* 0x000fe200010e0616 */
[----:B--2---:R-:W-:Y:S03]  /*6180*/  ISETP.GE.AND P1, PT, R248, c[0x0][0x1d4], PT ;  /* 0x00007500f8007a0c */ /* 0x004fe60003f26270 */
[----:B------:R-:W-:Y:S01]  /*6190*/  @!PT LDS RZ, [RZ] ;  /* 0x00000000fffff984 */ /* 0x000fe20000000800 */
[----:B------:R-:W-:Y:S01]  /*61a0*/  @!PT LDS RZ, [RZ] ;  /* 0x00000000fffff984 */ /* 0x000fe20000000800 */
[----:B----4-:R1:W-:Y:S01]  /*61b0*/  LDGSTS.E.BYPASS.LTC128B.128 [R31+0x100], [R2.64], !P4 ;  /* 0x00100000021f7fae */ /* 0x0103e2000e101d46 */
[----:B------:R-:W-:Y:S02]  /*61c0*/  SEL R15, RZ, 0x10, P1 ;  /* 0x00000010ff0f7807 */ /* 0x000fe40000800000 */
[----:B-1----:R-:W-:Y:S05]  /*61d0*/  IADD3 R2, P0, R0, R28, RZ ;  /* 0x0000001c00027210 */ /* 0x002fea0007f1e0ff */
[----:B------:R-:W-:Y:S05]  /*61e0*/  IMAD.X R3, R4, 0x1, R20, P0 ;  /* 0x0000000104037824 */ /* 0x000fea00000e0614 */
[----:B------:R1:W-:Y:S02]  /*61f0*/  LDGSTS.E.BYPASS.LTC128B.128 [R31+0x2100], [R2.64], !P3 ;  /* 0x02100000021f7fae */ /* 0x0003e4000d901d46 */
[----:B-1----:R-:W-:Y:S02]  /*6200*/  IADD3 R2, P0, R0, R29, RZ ;  /* 0x0000001d00027210 */ /* 0x002fe40007f1e0ff */
[----:B------:R-:W1:Y:S03]  /*6210*/  SHFL.IDX PT, R0, R12, 0x1, 0x181f ;  /* 0x00381f000c007f89 */ /* 0x000e6600000e0000 */
[----:B------:R-:W-:Y:S01]  /*6220*/  IMAD.X R3, R4, 0x1, R21, P0 ;  /* 0x0000000104037824 */ /* 0x000fe200000e0615 */
[----:B------:R-:W-:Y:S01]  /*6230*/  ISETP.GE.AND P0, PT, R132, c[0x0][0x1d4], PT ;  /* 0x0000750084007a0c */ /* 0x000fe20003f06270 */
[----:B------:R2:W3:Y:S03]  /*6240*/  SHFL.IDX PT, R4, R5, 0x1, 0x181f ;  /* 0x00381f0005047f89 */ /* 0x0004e600000e0000 */
[----:B------:R-:W-:Y:S01]  /*6250*/  SEL R14, RZ, 0x10, P0 ;  /* 0x00000010ff0e7807 */ /* 0x000fe20000000000 */
[----:B------:R4:W-:Y:S08]  /*6260*/  LDGSTS.E.BYPASS.LTC128B.128 [R31+0x4100], [R2.64], !P1 ;  /* 0x04100000021f7fae */ /* 0x0009f0000c901d46 */
[----:B------:R5:W-:Y:S01]  /*6270*/  LDGSTS.E.BYPASS.LTC128B.128 [R31+0x6100], [R6.64], !P0 ;  /* 0x06100000061f7fae */ /* 0x000be2000c101d46 */
[----:B--2---:R-:W-:Y:S02]  /*6280*/  SEL R5, RZ, 0x10, P4 ;  /* 0x00000010ff057807 */ /* 0x004fe40002000000 */
[----:B-----5:R-:W-:Y:S02]  /*6290*/  SEL R6, RZ, 0x10, P3 ;  /* 0x00000010ff067807 */ /* 0x020fe40001800000 */
.L_x_580:
[C---:B-1-34-:R-:W-:Y:S01]  /*62a0*/  ISETP.NE.U32.AND P2, PT, R5.reuse, RZ, PT ;  /* 0x000000ff0500720c */ /* 0x05afe20003f45070 */
[----:B------:R-:W2:Y:S01]  /*62b0*/  LDL R31, [R1+0x4c] ;  /* 0x00004c00011f7983 */ /* 0x000ea20000100800 */
[----:B------:R-:W-:Y:S02]  /*62c0*/  IADD3 R5, -R5, 0x10, RZ ;  /* 0x0000001005057810 */ /* 0x000fe40007ffe1ff */
[C---:B------:R-:W-:Y:S02]  /*62d0*/  ISETP.NE.U32.AND P3, PT, R6.reuse, RZ, PT ;  /* 0x000000ff0600720c */ /* 0x040fe40003f65070 */
[----:B------:R-:W-:Y:S02]  /*62e0*/  LOP3.LUT R5, R5, 0xf, RZ, 0xc0, !PT ;  /* 0x0000000f05057812 */ /* 0x000fe400078ec0ff */
[----:B------:R-:W-:Y:S02]  /*62f0*/  IADD3 R6, -R6, 0x10, RZ ;  /* 0x0000001006067810 */ /* 0x000fe40007ffe1ff */
[----:B------:R-:W-:Y:S02]  /*6300*/  IADD3 R2, P1, P0, R5, R0, R23 ;  /* 0x0000000005027210 */ /* 0x000fe4000783e017 */
[----:B------:R-:W-:Y:S02]  /*6310*/  LOP3.LUT R6, R6, 0xf, RZ, 0xc0, !PT ;  /* 0x0000000f06067812 */ /* 0x000fe400078ec0ff */
[----:B------:R-:W-:Y:S02]  /*6320*/  IADD3.X R3, RZ, R4, R13, P1, P0 ;  /* 0x00000004ff037210 */ /* 0x000fe40000fe040d */
[----:B------:R-:W-:Y:S02]  /*6330*/  IADD3 R12, P1, P0, R6, R0, R28 ;  /* 0x00000000060c7210 */ /* 0x000fe4000783e01c */
[C---:B------:R-:W-:Y:S02]  /*6340*/  IADD3 R6, -R15.reuse, 0x10, RZ ;  /* 0x000000100f067810 */ /* 0x040fe40007ffe1ff */
[----:B------:R-:W-:Y:S02]  /*6350*/  IADD3.X R13, RZ, R4, R20, P1, P0 ;  /* 0x00000004ff0d7210 */ /* 0x000fe40000fe0414 */
[----:B------:R-:W-:Y:S04]  /*6360*/  LOP3.LUT R6, R6, 0xf, RZ, 0xc0, !PT ;  /* 0x0000000f06067812 */ /* 0x000fe800078ec0ff */
[----:B------:R-:W-:Y:S04]  /*6370*/  IADD3 R6, P1, P0, R6, R0, R29 ;  /* 0x0000000006067210 */ /* 0x000fe8000783e01d */
[----:B------:R-:W-:Y:S01]  /*6380*/  IADD3.X R7, RZ, R4, R21, P1, P0 ;  /* 0x00000004ff077210 */ /* 0x000fe20000fe0415 */
[----:B------:R-:W-:Y:S01]  /*6390*/  @!PT LDS RZ, [RZ] ;  /* 0x00000000fffff984 */ /* 0x000fe20000000800 */
[----:B------:R-:W-:Y:S01]  /*63a0*/  @!PT LDS RZ, [RZ] ;  /* 0x00000000fffff984 */ /* 0x000fe20000000800 */
[----:B------:R-:W-:Y:S01]  /*63b0*/  @!PT LDS RZ, [RZ] ;  /* 0x00000000fffff984 */ /* 0x000fe20000000800 */
[----:B--2---:R1:W-:Y:S01]  /*63c0*/  LDGSTS.E.BYPASS.LTC128B.128.ZFILL [R31+0x1100], [R2.64], P2 ;  /* 0x01100000021f7fae */ /* 0x0043e20009141d46 */
[----:B------:R-:W-:Y:S03]  /*63d0*/  ISETP.NE.U32.AND P2, PT, R15, RZ, PT ;  /* 0x000000ff0f00720c */ /* 0x000fe60003f45070 */
[----:B------:R2:W-:Y:S10]  /*63e0*/  LDGSTS.E.BYPASS.LTC128B.128.ZFILL [R31+0x3100], [R12.64], P3 ;  /* 0x031000000c1f7fae */ /* 0x0005f40009941d46 */
[----:B------:R2:W-:Y:S01]  /*63f0*/  LDGSTS.E.BYPASS.LTC128B.128.ZFILL [R31+0x5100], [R6.64], P2 ;  /* 0x05100000061f7fae */ /* 0x0005e20009141d46 */
[----:B-1----:R-:W-:Y:S04]  /*6400*/  IADD3 R2, -R14, 0x10, RZ ;  /* 0x000000100e027810 */ /* 0x002fe80007ffe1ff */
[----:B------:R-:W-:Y:S04]  /*6410*/  LOP3.LUT R2, R2, 0xf, RZ, 0xc0, !PT ;  /* 0x0000000f02027812 */ /* 0x000fe800078ec0ff */
[----:B------:R-:W-:Y:S04]  /*6420*/  IADD3 R2, P1, P0, R2, R0, R30 ;  /* 0x0000000002027210 */ /* 0x000fe8000783e01e */
[----:B------:R-:W-:Y:S02]  /*6430*/  IADD3.X R3, RZ, R4, R22, P1, P0 ;  /* 0x00000004ff037210 */ /* 0x000fe40000fe0416 */
[----:B------:R-:W-:Y:S11]  /*6440*/  ISETP.NE.U32.AND P0, PT, R14, RZ, PT ;  /* 0x000000ff0e00720c */ /* 0x000ff60003f05070 */
[----:B------:R-:W-:Y:S02]  /*6450*/  @!UPT UIADD3 URZ, URZ, URZ, URZ ;  /* 0x0000003f3f3ff290 */ /* 0x000fe4000fffe03f */
[----:B------:R2:W-:Y:S02]  /*6460*/  LDGSTS.E.BYPASS.LTC128B.128.ZFILL [R31+0x7100], [R2.64], P0 ;  /* 0x07100000021f7fae */ /* 0x0005e40008141d46 */
.L_x_525:
[----:B-1-34-:R-:W-:Y:S05]  /*6470*/  BSYNC B0 ;  /* 0x0000000000007941 */ /* 0x01afea0003800000 */
.L_x_524:
[----:B--2---:R-:W2:Y:S04]  /*6480*/  LDL R2, [R1+0x24] ;  /* 0x0000240001027983 */ /* 0x004ea80000100800 */
[----:B------:R-:W3:Y:S04]  /*6490*/  LDL R0, [R1+0x20] ;  /* 0x0000200001007983 */ /* 0x000ee80000100800 */
[----:B------:R-:W0:Y:S01]  /*64a0*/  LDGDEPBAR ;  /* 0x00000000000079af */ /* 0x000e220000000000 */
[----:B------:R-:W-:Y:S01]  /*64b0*/  WARPSYNC 0xffffffff ;  /* 0xffffffff00007948 */ /* 0x000fe20003800000 */
[C---:B------:R-:W-:Y:S01]  /*64c0*/  HMMA.16816.F32 R4, R168.reuse, R8, RZ ;  /* 0x00000008a804723c */ /* 0x040fe200000018ff */
[----:B------:R-:W-:Y:S07]  /*64d0*/  BSSY B0, `(.L_x_528) ;  /* 0x0000174000007945 */ /* 0x000fee0003800000 */
[C---:B------:R-:W-:Y:S08]  /*64e0*/  HMMA.16816.F32 R8, R168.reuse, R10, RZ ;  /* 0x0000000aa808723c */ /* 0x040ff000000018ff */
[C---:B------:R-:W-:Y:S08]  /*64f0*/  HMMA.16816.F32 R12, R168.reuse, R16, RZ ;  /* 0x00000010a80c723c */ /* 0x040ff000000018ff */
[C---:B------:R-:W-:Y:S08]  /*6500*/  HMMA.16816.F32 R16, R168.reuse, R18, RZ ;  /* 0x00000012a810723c */ /* 0x040ff000000018ff */
[C---:B------:R-:W-:Y:S08]  /*6510*/  HMMA.16816.F32 R20, R168.reuse, R24, RZ ;  /* 0x00000018a814723c */ /* 0x040ff000000018ff */
[C---:B------:R-:W-:Y:S08]  /*6520*/  HMMA.16816.F32 R24, R168.reuse, R26, RZ ;  /* 0x0000001aa818723c */ /* 0x040ff000000018ff */
[C---:B------:R-:W-:Y:S08]  /*6530*/  HMMA.16816.F32 R28, R168.reuse, R32, RZ ;  /* 0x00000020a81c723c */ /* 0x040ff000000018ff */
[----:B------:R-:W-:Y:S08]  /*6540*/  HMMA.16816.F32 R32, R168, R34, RZ ;  /* 0x00000022a820723c */ /* 0x000ff000000018ff */
        /* <DEDUP_REMOVED lines=8> */
[----:B--2---:R-:W1:Y:S08]  /*65d0*/  LDSM.16.M88.4 R176, [R2] ;  /* 0x0000000002b0783b */ /* 0x004e700000000200 */
[----:B------:R-:W2:Y:S08]  /*65e0*/  LDSM.16.M88.4 R180, [R2+0x800] ;  /* 0x0008000002b4783b */ /* 0x000eb00000000200 */
[----:B------:R-:W-:Y:S01]  /*65f0*/  LDSM.16.M88.4 R184, [R2+0x1800] ;  /* 0x0018000002b8783b */ /* 0x000fe20000000200 */
[C---:B-1----:R-:W-:Y:S08]  /*6600*/  HMMA.16816.F32 R4, R192.reuse, R176, R4 ;  /* 0x000000b0c004723c */ /* 0x042ff00000001804 */
[C---:B------:R-:W-:Y:S01]  /*6610*/  HMMA.16816.F32 R8, R192.reuse, R178, R8 ;  /* 0x000000b2c008723c */ /* 0x040fe20000001808 */
[----:B------:R-:W1:Y:S07]  /*6620*/  LDSM.16.M88.4 R176, [R2+0x1000] ;  /* 0x0010000002b0783b */ /* 0x000e6e0000000200 */
[C---:B--2---:R-:W-:Y:S08]  /*6630*/  HMMA.16816.F32 R12, R192.reuse, R180, R12 ;  /* 0x000000b4c00c723c */ /* 0x044ff0000000180c */
[C---:B------:R-:W-:Y:S01]  /*6640*/  HMMA.16816.F32 R16, R192.reuse, R182, R16 ;  /* 0x000000b6c010723c */ /* 0x040fe20000001810 */
[----:B---3--:R-:W2:Y:S07]  /*6650*/  LDSM.16.M88.4 R180, [R0+-0x6000] ;  /* 0xffa0000000b4783b */ /* 0x008eae0000000200 */
[C---:B-1----:R-:W-:Y:S08]  /*6660*/  HMMA.16816.F32 R20, R192.reuse, R176, R20 ;  /* 0x000000b0c014723c */ /* 0x042ff00000001814 */
[C---:B------:R-:W-:Y:S01]  /*6670*/  HMMA.16816.F32 R24, R192.reuse, R178, R24 ;  /* 0x000000b2c018723c */ /* 0x040fe20000001818 */
[----:B------:R-:W1:Y:S07]  /*6680*/  LDSM.16.M88.4 R176, [R0+-0x5800] ;  /* 0xffa8000000b0783b */ /* 0x000e6e0000000200 */
[C---:B------:R-:W-:Y:S08]  /*6690*/  HMMA.16816.F32 R28, R192.reuse, R184, R28 ;  /* 0x000000b8c01c723c */ /* 0x040ff0000000181c */
[----:B------:R-:W-:Y:S01]  /*66a0*/  HMMA.16816.F32 R32, R192, R186, R32 ;  /* 0x000000bac020723c */ /* 0x000fe20000001820 */
[----:B------:R-:W3:Y:S07]  /*66b0*/  LDSM.16.M88.4 R184, [R0+-0x5000] ;  /* 0xffb0000000b8783b */ /* 0x000eee0000000200 */
[C---:B--2---:R-:W-:Y:S08]  /*66c0*/  HMMA.16816.F32 R4, R196.reuse, R180, R4 ;  /* 0x000000b4c404723c */ /* 0x044ff00000001804 */
[C---:B------:R-:W-:Y:S01]  /*66d0*/  HMMA.16816.F32 R8, R196.reuse, R182, R8 ;  /* 0x000000b6c408723c */ /* 0x040fe20000001808 */
[----:B------:R-:W2:Y:S07]  /*66e0*/  LDSM.16.M88.4 R180, [R0+-0x4800] ;  /* 0xffb8000000b4783b */ /* 0x000eae0000000200 */
        /* <DEDUP_REMOVED lines=32> */
[----:B------:R-:W3:Y:S07]  /*68f0*/  LDSM.16.M88.4 R184, [R2+0x3000] ;  /* 0x0030000002b8783b */ /* 0x000eee0000000200 */
[C---:B--2---:R-:W-:Y:S08]  /*6900*/  HMMA.16816.F32 R4, R208.reuse, R180, R4 ;  /* 0x000000b4d004723c */ /* 0x044ff00000001804 */
[C---:B------:R-:W-:Y:S01]  /*6910*/  HMMA.16816.F32 R8, R208.reuse, R182, R8 ;  /* 0x000000b6d008723c */ /* 0x040fe20000001808 */
[----:B------:R-:W2:Y:S07]  /*6920*/  LDSM.16.M88.4 R180, [R2+0x3800] ;  /* 0x0038000002b4783b */ /* 0x000eae0000000200 */
[C---:B-1----:R-:W-:Y:S08]  /*6930*/  HMMA.16816.F32 R12, R208.reuse, R176, R12 ;  /* 0x000000b0d00c723c */ /* 0x042ff0000000180c */
[C---:B------:R-:W-:Y:S01]  /*6940*/  HMMA.16816.F32 R16, R208.reuse, R178, R16 ;  /* 0x000000b2d010723c */ /* 0x040fe20000001810 */
[----:B------:R-:W1:Y:S07]  /*6950*/  LDSM.16.M88.4 R176, [R0+-0x4000] ;  /* 0xffc0000000b0783b */ /* 0x000e6e0000000200 */
[C---:B---3--:R-:W-:Y:S08]  /*6960*/  HMMA.16816.F32 R20, R208.reuse, R184, R20 ;  /* 0x000000b8d014723c */ /* 0x048ff00000001814 */
[C---:B------:R-:W-:Y:S01]  /*6970*/  HMMA.16816.F32 R24, R208.reuse, R186, R24 ;  /* 0x000000bad018723c */ /* 0x040fe20000001818 */
[----:B------:R-:W3:Y:S07]  /*6980*/  LDSM.16.M88.4 R184, [R0+-0x3800] ;  /* 0xffc8000000b8783b */ /* 0x000eee0000000200 */
[C---:B--2---:R-:W-:Y:S08]  /*6990*/  HMMA.16816.F32 R28, R208.reuse, R180, R28 ;  /* 0x000000b4d01c723c */ /* 0x044ff0000000181c */
[----:B------:R-:W-:Y:S01]  /*69a0*/  HMMA.16816.F32 R32, R208, R182, R32 ;  /* 0x000000b6d020723c */ /* 0x000fe20000001820 */
[----:B------:R-:W2:Y:S07]  /*69b0*/  LDSM.16.M88.4 R180, [R0+-0x3000] ;  /* 0xffd0000000b4783b */ /* 0x000eae0000000200 */
[C---:B-1----:R-:W-:Y:S08]  /*69c0*/  HMMA.16816.F32 R4, R212.reuse, R176, R4 ;  /* 0x000000b0d404723c */ /* 0x042ff00000001804 */
[C---:B------:R-:W-:Y:S01]  /*69d0*/  HMMA.16816.F32 R8, R212.reuse, R178, R8 ;  /* 0x000000b2d408723c */ /* 0x040fe20000001808 */
[----:B------:R-:W1:Y:S07]  /*69e0*/  LDSM.16.M88.4 R176, [R0+-0x2800] ;  /* 0xffd8000000b0783b */ /* 0x000e6e0000000200 */
        /* <DEDUP_REMOVED lines=38> */
[----:B------:R-:W3:Y:S07]  /*6c50*/  LDSM.16.M88.4 R184, [R0+-0x2000] ;  /* 0xffe0000000b8783b */ /* 0x000eee0000000200 */
[C---:B--2---:R-:W-:Y:S08]  /*6c60*/  HMMA.16816.F32 R20, R224.reuse, R180, R20 ;  /* 0x000000b4e014723c */ /* 0x044ff00000001814 */
[C---:B------:R-:W-:Y:S01]  /*6c70*/  HMMA.16816.F32 R24, R224.reuse, R182, R24 ;  /* 0x000000b6e018723c */ /* 0x040fe20000001818 */
[----:B------:R-:W2:Y:S07]  /*6c80*/  LDSM.16.M88.4 R180, [R0+-0x1800] ;  /* 0xffe8000000b4783b */ /* 0x000eae0000000200 */
[C---:B-1----:R-:W-:Y:S08]  /*6c90*/  HMMA.16816.F32 R28, R224.reuse, R176, R28 ;  /* 0x000000b0e01c723c */ /* 0x042ff0000000181c */
[----:B------:R-:W-:Y:S01]  /*6ca0*/  HMMA.16816.F32 R32, R224, R178, R32 ;  /* 0x000000b2e020723c */ /* 0x000fe20000001820 */
[----:B------:R-:W1:Y:S07]  /*6cb0*/  LDSM.16.M88.4 R176, [R0+-0x1000] ;  /* 0xfff0000000b0783b */ /* 0x000e6e0000000200 */
[C---:B---3--:R-:W-:Y:S08]  /*6cc0*/  HMMA.16816.F32 R4, R228.reuse, R184, R4 ;  /* 0x000000b8e404723c */ /* 0x048ff00000001804 */
[C---:B------:R-:W-:Y:S01]  /*6cd0*/  HMMA.16816.F32 R8, R228.reuse, R186, R8 ;  /* 0x000000bae408723c */ /* 0x040fe20000001808 */
[----:B------:R-:W3:Y:S07]  /*6ce0*/  LDSM.16.M88.4 R184, [R0+-0x800] ;  /* 0xfff8000000b8783b */ /* 0x000eee0000000200 */
        /* <DEDUP_REMOVED lines=38> */
[----:B------:R-:W2:Y:S07]  /*6f50*/  LDSM.16.M88.4 R180, [R0] ;  /* 0x0000000000b4783b */ /* 0x000eae0000000200 */
        /* <DEDUP_REMOVED lines=29> */
[----:B------:R-:W-:Y:S01]  /*7130*/  FMUL.FTZ R19, R19, c[0x0][0x320] ;  /* 0x0000c80013137a20 */ /* 0x000fe20000410000 */
[----:B--2---:R2:W-:Y:S08]  /*7140*/  STL [R1+0x8], R2 ;  /* 0x0000080201007387 */ /* 0x0045f00000100800 */
[----:B------:R-:W-:Y:S10]  /*7150*/  MUFU.TANH R187, R8 ;  /* 0x0000000800bb7308 */ /* 0x000ff40000002400 */
[----:B-1----:R-:W1:Y:S01]  /*7160*/  MUFU.TANH R3, R10 ;  /* 0x0000000a00037308 */ /* 0x002e620000002400 */
[----:B---3--:R-:W3:Y:S09]  /*7170*/  LDSM.16.M88.4 R4, [R0+0x1000] ;  /* 0x001000000004783b */ /* 0x008ef20000000200 */
[----:B--2---:R-:W2:Y:S10]  /*7180*/  MUFU.TANH R2, R11 ;  /* 0x0000000b00027308 */ /* 0x004eb40000002400 */
[----:B------:R4:W3:Y:S01]  /*7190*/  MUFU.TANH R186, R9 ;  /* 0x0000000900ba7308 */ /* 0x0008e20000002400 */
[----:B-1----:R-:W-:Y:S09]  /*71a0*/  STL [R1+0x4], R3 ;  /* 0x0000040301007387 */ /* 0x002ff20000100800 */
[----:B------:R-:W1:Y:S01]  /*71b0*/  MUFU.TANH R248, R15 ;  /* 0x0000000f00f87308 */ /* 0x000e620000002400 */
[----:B--2---:R2:W-:Y:S09]  /*71c0*/  STL [R1], R2 ;  /* 0x0000000201007387 */ /* 0x0045f20000100800 */
[----:B------:R-:W1:Y:S01]  /*71d0*/  MUFU.TANH R179, R16 ;  /* 0x0000001000b37308 */ /* 0x000e620000002400 */
[----:B----4-:R-:W4:Y:S01]  /*71e0*/  LDSM.16.M88.4 R8, [R0+0x1800] ;  /* 0x001800000008783b */ /* 0x010f220000000200 */
[----:B------:R-:W-:Y:S04]  /*71f0*/  DEPBAR.LE SB0, 0x0 ;  /* 0x000080000000791a */ /* 0x000fe80000000000 */
[C---:B---3--:R-:W-:Y:S04]  /*7200*/  HMMA.16816.F32 R20, R244.reuse, R4, R20 ;  /* 0x00000004f414723c */ /* 0x048fe80000001814 */
[----:B------:R3:W1:Y:S01]  /*7210*/  MUFU.TANH R177, R17 ;  /* 0x0000001100b17308 */ /* 0x0006620000002400 */
[----:B------:R-:W-:Y:S03]  /*7220*/  BAR.SYNC.DEFER_BLOCKING 0x0 ;  /* 0x0000000000007b1d */ /* 0x000fe60000010000 */
[C---:B------:R-:W-:Y:S06]  /*7230*/  HMMA.16816.F32 R24, R244.reuse, R6, R24 ;  /* 0x00000006f418723c */ /* 0x040fec0000001818 */
[----:B------:R5:W1:Y:S01]  /*7240*/  MUFU.TANH R185, R18 ;  /* 0x0000001200b97308 */ /* 0x000a620000002400 */
[----:B--2---:R-:W2:Y:S09]  /*7250*/  LDL R2, [R1+0x10] ;  /* 0x0000100001027983 */ /* 0x004eb20000100800 */
[----:B------:R-:W1:Y:S01]  /*7260*/  MUFU.TANH R183, R12 ;  /* 0x0000000c00b77308 */ /* 0x000e620000002400 */
[----:B------:R-:W-:Y:S02]  /*7270*/  FMUL.FTZ R22, R22, c[0x0][0x320] ;  /* 0x0000c80016167a20 */ /* 0x000fe40000410000 */
[----:B---3--:R-:W-:Y:S02]  /*7280*/  FMUL.FTZ R17, R21, c[0x0][0x320] ;  /* 0x0000c80015117a20 */ /* 0x008fe40000410000 */
[----:B------:R-:W-:Y:S05]  /*7290*/  FMUL.FTZ R23, R23, c[0x0][0x320] ;  /* 0x0000c80017177a20 */ /* 0x000fea0000410000 */
[----:B------:R-:W3:Y:S01]  /*72a0*/  MUFU.TANH R182, R13 ;  /* 0x0000000d00b67308 */ /* 0x000ee20000002400 */
[----:B------:R-:W-:Y:S02]  /*72b0*/  FMUL.FTZ R26, R26, c[0x0][0x320] ;  /* 0x0000c8001a1a7a20 */ /* 0x000fe40000410000 */
[----:B------:R-:W-:Y:S01]  /*72c0*/  FMUL.FTZ R27, R27, c[0x0][0x320] ;  /* 0x0000c8001b1b7a20 */ /* 0x000fe20000410000 */
[C---:B----4-:R-:W-:Y:S03]  /*72d0*/  HMMA.16816.F32 R28, R244.reuse, R8, R28 ;  /* 0x00000008f41c723c */ /* 0x050fe6000000181c */
[----:B-----5:R-:W-:Y:S02]  /*72e0*/  FMUL.FTZ R18, R20, c[0x0][0x320] ;  /* 0x0000c80014127a20 */ /* 0x020fe40000410000 */
[----:B------:R-:W-:Y:S01]  /*72f0*/  FMUL.FTZ R16, R24, c[0x0][0x320] ;  /* 0x0000c80018107a20 */ /* 0x000fe20000410000 */
[----:B------:R4:W1:Y:S01]  /*7300*/  MUFU.TANH R178, R26 ;  /* 0x0000001a00b27308 */ /* 0x0008620000002400 */
[----:B------:R-:W-:Y:S01]  /*7310*/  FMUL.FTZ R15, R25, c[0x0][0x320] ;  /* 0x0000c800190f7a20 */ /* 0x000fe20000410000 */
[----:B------:R-:W-:Y:S08]  /*7320*/  HMMA.16816.F32 R32, R244, R10, R32 ;  /* 0x0000000af420723c */ /* 0x000ff00000001820 */
[----:B------:R5:W1:Y:S08]  /*7330*/  MUFU.TANH R176, R27 ;  /* 0x0000001b00b07308 */ /* 0x000a700000002400 */
[----:B------:R-:W-:Y:S02]  /*7340*/  FMUL.FTZ R28, R28, c[0x0][0x320] ;  /* 0x0000c8001c1c7a20 */ /* 0x000fe40000410000 */
[----:B------:R-:W1:Y:S01]  /*7350*/  MUFU.TANH R249, R14 ;  /* 0x0000000e00f97308 */ /* 0x000e620000002400 */
[----:B------:R-:W-:Y:S02]  /*7360*/  FMUL.FTZ R30, R30, c[0x0][0x320] ;  /* 0x0000c8001e1e7a20 */ /* 0x000fe40000410000 */
[----:B------:R-:W-:Y:S03]  /*7370*/  FMUL.FTZ R31, R31, c[0x0][0x320] ;  /* 0x0000c8001f1f7a20 */ /* 0x000fe60000410000 */
[----:B----4-:R-:W-:Y:S02]  /*7380*/  FMUL.FTZ R26, R33, c[0x0][0x320] ;  /* 0x0000c800211a7a20 */ /* 0x010fe40000410000 */
[----:B------:R-:W-:Y:S02]  /*7390*/  FMUL.FTZ R34, R34, c[0x0][0x320] ;  /* 0x0000c80022227a20 */ /* 0x000fe40000410000 */
[----:B------:R4:W1:Y:S01]  /*73a0*/  MUFU.TANH R132, R28 ;  /* 0x0000001c00847308 */ /* 0x0008620000002400 */
[----:B------:R-:W-:Y:S02]  /*73b0*/  FMUL.FTZ R35, R35, c[0x0][0x320] ;  /* 0x0000c80023237a20 */ /* 0x000fe40000410000 */
[----:B-----5:R-:W-:Y:S07]  /*73c0*/  FMUL.FTZ R27, R32, c[0x0][0x320] ;  /* 0x0000c800201b7a20 */ /* 0x020fee0000410000 */
[----:B------:R1:W1:Y:S10]  /*73d0*/  MUFU.TANH R184, R19 ;  /* 0x0000001300b87308 */ /* 0x0002740000002400 */
[----:B------:R-:W1:Y:S01]  /*73e0*/  MUFU.TANH R18, R18 ;  /* 0x0000001200127308 */ /* 0x000e620000002400 */
[----:B----4-:R-:W-:Y:S09]  /*73f0*/  FMUL.FTZ R28, R29, c[0x0][0x320] ;  /* 0x0000c8001d1c7a20 */ /* 0x010ff20000410000 */
[----:B------:R-:W4:Y:S10]  /*7400*/  MUFU.TANH R17, R17 ;  /* 0x0000001100117308 */ /* 0x000f340000002400 */
[----:B------:R1:W1:Y:S10]  /*7410*/  MUFU.TANH R181, R22 ;  /* 0x0000001600b57308 */ /* 0x0002740000002400 */
[----:B------:R1:W1:Y:S10]  /*7420*/  MUFU.TANH R180, R23 ;  /* 0x0000001700b47308 */ /* 0x0002740000002400 */
[----:B------:R-:W1:Y:S10]  /*7430*/  MUFU.TANH R16, R16 ;  /* 0x0000001000107308 */ /* 0x000e740000002400 */
[----:B------:R-:W1:Y:S10]  /*7440*/  MUFU.TANH R15, R15 ;  /* 0x0000000f000f7308 */ /* 0x000e740000002400 */
[----:B------:R-:W1:Y:S10]  /*7450*/  MUFU.TANH R28, R28 ;  /* 0x0000001c001c7308 */ /* 0x000e740000002400 */
[----:B------:R1:W1:Y:S10]  /*7460*/  MUFU.TANH R189, R30 ;  /* 0x0000001e00bd7308 */ /* 0x0002740000002400 */
[----:B------:R1:W1:Y:S10]  /*7470*/  MUFU.TANH R191, R31 ;  /* 0x0000001f00bf7308 */ /* 0x0002740000002400 */
[----:B------:R-:W1:Y:S10]  /*7480*/  MUFU.TANH R27, R27 ;  /* 0x0000001b001b7308 */ /* 0x000e740000002400 */
[----:B------:R-:W1:Y:S10]  /*7490*/  MUFU.TANH R26, R26 ;  /* 0x0000001a001a7308 */ /* 0x000e740000002400 */
[----:B------:R1:W1:Y:S10]  /*74a0*/  MUFU.TANH R188, R34 ;  /* 0x0000002200bc7308 */ /* 0x0002740000002400 */
[----:B------:R1:W1:Y:S01]  /*74b0*/  MUFU.TANH R190, R35 ;  /* 0x0000002300be7308 */ /* 0x0002620000002400 */
[----:B--2---:R-:W-:Y:S11]  /*74c0*/  ISETP.GE.AND P0, PT, R2, 0x1, PT ;  /* 0x000000010200780c */ /* 0x004ff60003f06270 */
[----:B------:R-:W-:Y:S02]  /*74d0*/  @!UPT UIADD3 URZ, URZ, URZ, URZ ;  /* 0x0000003f3f3ff290 */ /* 0x000fe4000fffe03f */
[----:B------:R-:W-:-:S05]  /*74e0*/  @!P0 BRA `(.L_x_529) ;  /* 0x0000072000008947 */ /* 0x000fca0003800000 */
[----:B-1-34-:R-:W2:Y:S01]  /*74f0*/  LDL R3, [R1+0x84] ;  /* 0x0000840001037983 */ /* 0x01aea20000100800 */
[----:B------:R-:W-:Y:S02]  /*7500*/  IMAD.MOV.U32 R14, RZ, RZ, RZ ;  /* 0x000000ffff0e7224 */ /* 0x000fe400078e00ff */
[----:B------:R-:W-:Y:S01]  /*7510*/  IMAD.MOV.U32 R5, RZ, RZ, c[0x0][0x2b8] ;  /* 0x0000ae00ff057624 */ /* 0x000fe200078e00ff */
[----:B------:R-:W3:Y:S04]  /*7520*/  LDL R0, [R1+0x7c] ;  /* 0x00007c0001007983 */ /* 0x000ee80000100800 */
[----:B------:R-:W4:Y:S01]  /*7530*/  LDL.64 R22, [R1+0x98] ;  /* 0x0000980001167983 */ /* 0x000f220000100a00 */
[----:B------:R-:W-:Y:S03]  /*7540*/  ISETP.NE.AND P1, PT, R5, 0x1, PT ;  /* 0x000000010500780c */ /* 0x000fe60003f25270 */
[----:B------:R-:W5:Y:S04]  /*7550*/  LDL R4, [R1+0xa8] ;  /* 0x0000a80001047983 */ /* 0x000f680000100800 */
[----:B------:R-:W4:Y:S04]  /*7560*/  LDL.64 R20, [R1+0x90] ;  /* 0x0000900001147983 */ /* 0x000f280000100a00 */
[----:B------:R-:W5:Y:S04]  /*7570*/  LDL R8, [R1+0x88] ;  /* 0x0000880001087983 */ /* 0x000f680000100800 */
[----:B------:R-:W5:Y:S04]  /*7580*/  LDL R11, [R1+0xe8] ;  /* 0x0000e800010b7983 */ /* 0x000f680000100800 */
[----:B------:R-:W5:Y:S04]  /*7590*/  LDL R13, [R1+0x70] ;  /* 0x00007000010d7983 */ /* 0x000f680000100800 */
[----:B------:R-:W5:Y:S04]  /*75a0*/  LDL R10, [R1+0xec] ;  /* 0x0000ec00010a7983 */ /* 0x000f680000100800 */
[----:B------:R-:W5:Y:S04]  /*75b0*/  LDL R12, [R1+0x68] ;  /* 0x00006800010c7983 */ /* 0x000f680000100800 */
[----:B------:R-:W5:Y:S04]  /*75c0*/  LDL R9, [R1+0xf0] ;  /* 0x0000f00001097983 */ /* 0x000f680000100800 */
[----:B------:R-:W5:Y:S04]  /*75d0*/  LDL R7, [R1+0x6c] ;  /* 0x00006c0001077983 */ /* 0x000f680000100800 */
[----:B------:R-:W5:Y:S04]  /*75e0*/  LDL R6, [R1+0xf4] ;  /* 0x0000f40001067983 */ /* 0x000f680000100800 */
[----:B------:R-:W5:Y:S01]  /*75f0*/  LDL R19, [R1+0x54] ;  /* 0x0000540001137983 */ /* 0x000f620000100800 */
[----:B--2---:R-:W-:Y:S05]  /*7600*/  IMAD R2, R2, 0x40, R3 ;  /* 0x0000004002027824 */ /* 0x004fea00078e0203 */
[----:B---3--:R-:W-:Y:S05]  /*7610*/  IADD3 R2, R2, -0x40, R0 ;  /* 0xffffffc002027810 */ /* 0x008fea0007ffe000 */
[----:B------:R-:W-:Y:S04]  /*7620*/  @P1 IMAD.HI.U32 R3, R2, c[0x0][0x2bc], RZ ;  /* 0x0000af0002031a27 */ /* 0x000fe800078e00ff */
[----:B------:R-:W-:Y:S01]  /*7630*/  IMAD.MOV.U32 R0, RZ, RZ, R2 ;  /* 0x000000ffff007224 */ /* 0x000fe200078e0002 */
[----:B------:R-:W-:Y:S04]  /*7640*/  @P1 SHF.R.U32.HI R0, RZ, c[0x0][0x2c0], R3 ;  /* 0x0000b000ff001a19 */ /* 0x000fe80000011603 */
[C---:B----4-:R-:W-:Y:S04]  /*7650*/  @!P6 IADD3 R3, P0, R0.reuse, R22, RZ ;  /* 0x000000160003e210 */ /* 0x050fe80007f1e0ff */
[----:B-----5:R-:W-:Y:S01]  /*7660*/  @!P6 LEA.HI.X.SX32 R5, R0, R4, 0x1, P0 ;  /* 0x000000040005e211 */ /* 0x020fe200000f0eff */
[----:B------:R-:W-:Y:S01]  /*7670*/  IMAD.MOV R0, RZ, RZ, -R0 ;  /* 0x000000ffff007224 */ /* 0x000fe200078e0a00 */
[C---:B------:R-:W-:Y:S03]  /*7680*/  @!P6 LEA R4, P0, R3.reuse, c[0x0][0x2a0], 0x2 ;  /* 0x0000a8000304ea11 */ /* 0x040fe600078010ff */
[----:B------:R-:W-:Y:S01]  /*7690*/  IMAD R22, R0, c[0x0][0x2b8], R2 ;  /* 0x0000ae0000167a24 */ /* 0x000fe200078e0202 */
[----:B------:R-:W-:Y:S03]  /*76a0*/  @!P6 LEA.HI.X R5, R3, c[0x0][0x2a4], R5, 0x2, P0 ;  /* 0x0000a9000305ea11 */ /* 0x000fe600000f1405 */
[----:B------:R-:W-:Y:S01]  /*76b0*/  IMAD.WIDE.U32 R2, R22, c[0x0][0x1e0], RZ ;  /* 0x0000780016027a25 */ /* 0x000fe200078e00ff */
[----:B------:R-:W-:Y:S01]  /*76c0*/  SHF.R.S32.HI R0, RZ, 0x1f, R22 ;  /* 0x0000001fff007819 */ /* 0x000fe20000011416 */
[----:B------:R-:W2:Y:S02]  /*76d0*/  @!P6 LDG.E R14, [R4.64] ;  /* 0x00000006040ee981 */ /* 0x000ea4000c1e1900 */
[----:B------:R-:W-:Y:S02]  /*76e0*/  IMAD.SHL.U32 R21, R12, 0x2, RZ ;  /* 0x000000020c157824 */ /* 0x000fe400078e00ff */
[----:B------:R1:W-:Y:S01]  /*76f0*/  STL [R1+0x5c], R22 ;  /* 0x00005c1601007387 */ /* 0x0003e20000100800 */
[----:B------:R-:W-:Y:S04]  /*7700*/  IMAD R0, R0, c[0x0][0x1e0], RZ ;  /* 0x0000780000007a24 */ /* 0x000fe800078e02ff */
[----:B------:R-:W-:Y:S05]  /*7710*/  IMAD R0, R22, c[0x0][0x1e4], R0 ;  /* 0x0000790016007a24 */ /* 0x000fea00078e0200 */
[----:B------:R-:W-:Y:S01]  /*7720*/  IADD3 R3, R3, R0, RZ ;  /* 0x0000000003037210 */ /* 0x000fe20007ffe0ff */
[----:B-1----:R-:W-:Y:S01]  /*7730*/  IMAD.SHL.U32 R22, R13, 0x2, RZ ;  /* 0x000000020d167824 */ /* 0x002fe200078e00ff */
[----:B--2---:R-:W-:Y:S01]  /*7740*/  SHF.R.S32.HI R5, RZ, 0x1f, R14 ;  /* 0x0000001fff057819 */ /* 0x004fe2000001140e */
[----:B------:R1:W-:Y:S02]  /*7750*/  STL [R1+0x58], R14 ;  /* 0x0000580e01007387 */ /* 0x0003e40000100800 */
[----:B------:R-:W-:Y:S04]  /*7760*/  IMAD.WIDE.U32 R2, R14, c[0x0][0x1f0], R2 ;  /* 0x00007c000e027a25 */ /* 0x000fe800078e0002 */
[----:B------:R-:W-:Y:S01]  /*7770*/  IMAD R5, R5, c[0x0][0x1f0], RZ ;  /* 0x00007c0005057a24 */ /* 0x000fe200078e02ff */
[----:B------:R-:W-:Y:S02]  /*7780*/  IADD3 R0, P0, R20, R2, RZ ;  /* 0x0000000214007210 */ /* 0x000fe40007f1e0ff */
[----:B------:R-:W-:Y:S01]  /*7790*/  SHF.L.U32 R20, R7, 0x1, RZ ;  /* 0x0000000107147819 */ /* 0x000fe200000006ff */
[----:B------:R-:W-:Y:S05]  /*77a0*/  IMAD R5, R14, c[0x0][0x1f4], R5 ;  /* 0x00007d000e057a24 */ /* 0x000fea00078e0205 */
[----:B------:R-:W-:Y:S02]  /*77b0*/  IADD3.X R5, R8, R3, R5, P0, !PT ;  /* 0x0000000308057210 */ /* 0x000fe400007fe405 */
[C---:B------:R-:W-:Y:S04]  /*77c0*/  LEA R8, P0, R0.reuse, c[0x0][0x1c8], 0x1 ;  /* 0x0000720000087a11 */ /* 0x040fe800078008ff */
[----:B------:R-:W-:Y:S02]  /*77d0*/  LEA.HI.X R5, R0, c[0x0][0x1cc], R5, 0x1, P0 ;  /* 0x0000730000057a11 */ /* 0x000fe400000f0c05 */
[----:B-1----:R-:W-:Y:S02]  /*77e0*/  SHF.L.U64.HI R14, R13, 0x1, R11 ;  /* 0x000000010d0e7819 */ /* 0x002fe4000001020b */
[----:B------:R-:W-:Y:S02]  /*77f0*/  SHF.L.U64.HI R13, R12, 0x1, R10 ;  /* 0x000000010c0d7819 */ /* 0x000fe4000001020a */
[----:B------:R-:W-:Y:S02]  /*7800*/  SHF.L.U64.HI R12, R7, 0x1, R9 ;  /* 0x00000001070c7819 */ /* 0x000fe40000010209 */
[C---:B------:R-:W-:Y:S01]  /*7810*/  SHF.L.U64.HI R9, R19.reuse, 0x1, R6 ;  /* 0x0000000113097819 */ /* 0x040fe20000010206 */
[----:B------:R-:W-:Y:S01]  /*7820*/  IMAD.SHL.U32 R19, R19, 0x2, RZ ;  /* 0x0000000213137824 */ /* 0x000fe200078e00ff */
[----:B------:R-:W-:-:S05]  /*7830*/  BRA.DIV ~URZ, `(.L_x_530) ;  /* 0x0000a7627f007947 */ /* 0x000fca000b800000 */
[----:B------:R1:W2:Y:S02]  /*7840*/  SHFL.IDX PT, R4, R5, RZ, 0x181f ;  /* 0x00181fff05047589 */ /* 0x0002a400000e0000 */
.L_x_581:
        /* <DEDUP_REMOVED lines=31> */
.L_x_582:
        /* <DEDUP_REMOVED lines=29> */
.L_x_529:
[----:B-1-34-:R-:W-:Y:S05]  /*7c10*/  BSYNC B0 ;  /* 0x0000000000007941 */ /* 0x01afea0003800000 */
.L_x_528:
[----:B------:R-:W3:Y:S01]  /*7c20*/  LDL R4, [R1+0xb0] ;  /* 0x0000b00001047983 */ /* 0x000ee20000100800 */
[----:B------:R-:W-:Y:S03]  /*7c30*/  MOV R5, c[0x0][0x2c4] ;  /* 0x0000b10000057a02 */ /* 0x000fe60000000f00 */
[----:B------:R-:W3:Y:S01]  /*7c40*/  LDL R0, [R1+0xbc] ;  /* 0x0000bc0001007983 */ /* 0x000ee20000100800 */
[----:B------:R-:W-:Y:S01]  /*7c50*/  ISETP.NE.AND P0, PT, R5, 0x1, PT ;  /* 0x000000010500780c */ /* 0x000fe20003f05270 */
[----:B------:R-:W-:Y:S02]  /*7c60*/  IMAD.MOV.U32 R5, RZ, RZ, 0x1 ;  /* 0x00000001ff057424 */ /* 0x000fe400078e00ff */
[----:B--2---:R-:W2:Y:S04]  /*7c70*/  LDL R3, [R1+0x10] ;  /* 0x0000100001037983 */ /* 0x004ea80000100800 */
[----:B------:R-:W4:Y:S04]  /*7c80*/  LDL R2, [R1+0xc0] ;  /* 0x0000c00001027983 */ /* 0x000f280000100800 */
[----:B------:R-:W0:Y:S01]  /*7c90*/  LDGDEPBAR ;  /* 0x00000000000079af */ /* 0x000e220000000000 */
[----:B--2---:R-:W-:Y:S01]  /*7ca0*/  IMAD R5, R3, -0x40, R5 ;  /* 0xffffffc003057824 */ /* 0x004fe200078e0205 */
[----:B---3--:R-:W-:Y:S03]  /*7cb0*/  IADD3 R4, R0, R4, RZ ;  /* 0x0000000400047210 */ /* 0x008fe60007ffe0ff */
[----:B----4-:R-:W-:Y:S02]  /*7cc0*/  IMAD.IADD R5, R5, 0x1, -R2 ;  /* 0x0000000105057824 */ /* 0x010fe400078e0a02 */
[----:B------:R-:W-:Y:S05]  /*7cd0*/  @P0 IMAD.HI.U32 R0, R4, c[0x0][0x2c8], RZ ;  /* 0x0000b20004000a27 */ /* 0x000fea00078e00ff */
[----:B------:R-:W-:Y:S02]  /*7ce0*/  @P0 SHF.R.U32.HI R4, RZ, c[0x0][0x2cc], R0 ;  /* 0x0000b300ff040a19 */ /* 0x000fe40000011600 */
[----:B------:R-:W-:Y:S05]  /*7cf0*/  MOV R0, c[0x0][0x2ac] ;  /* 0x0000ab0000007a02 */ /* 0x000fea0000000f00 */
[----:B------:R-:W-:Y:S05]  /*7d00*/  IMAD R5, R0, c[0x0][0x1d0], R5 ;  /* 0x0000740000057a24 */ /* 0x000fea00078e0205 */
[----:B------:R-:W-:Y:S01]  /*7d10*/  IADD3 R5, R5, -c[0x0][0x168], RZ ;  /* 0x80005a0005057a10 */ /* 0x000fe20007ffe0ff */
[----:B------:R-:W-:-:S05]  /*7d20*/  BRA.DIV ~URZ, `(.L_x_532) ;  /* 0x0000a5e27f007947 */ /* 0x000fca000b800000 */
[----:B------:R1:W2:Y:S02]  /*7d30*/  SHFL.IDX PT, R0, R4, RZ, 0x1c1f ;  /* 0x001c1fff04007589 */ /* 0x0002a400000e0000 */
.L_x_583:
[----:B--2---:R-:W-:Y:S05]  /*7d40*/  IMAD.IADD R0, R5, 0x1, R0 ;  /* 0x0000000105007824 */ /* 0x004fea00078e0200 */
[C---:B------:R-:W-:Y:S02]  /*7d50*/  ISETP.GT.AND P0, PT, R0.reuse, RZ, PT ;  /* 0x000000ff0000720c */ /* 0x040fe40003f04270 */
[C---:B------:R-:W-:Y:S02]  /*7d60*/  ISETP.GT.AND P2, PT, R0.reuse, 0x1, PT ;  /* 0x000000010000780c */ /* 0x040fe40003f44270 */
[C---:B------:R-:W-:Y:S02]  /*7d70*/  ISETP.GT.AND P3, PT, R0.reuse, 0x8, PT ;  /* 0x000000080000780c */ /* 0x040fe40003f64270 */
[C---:B------:R-:W-:Y:S02]  /*7d80*/  ISETP.GT.AND P4, PT, R0.reuse, 0x9, PT ;  /* 0x000000090000780c */ /* 0x040fe40003f84270 */
[----:B------:R-:W-:Y:S02]  /*7d90*/  FSEL R6, R251, -INF , P0 ;  /* 0xff800000fb067808 */ /* 0x000fe40000000000 */
[C---:B------:R-:W-:Y:S02]  /*7da0*/  ISETP.GT.AND P1, PT, R0.reuse, 0x10, PT ;  /* 0x000000100000780c */ /* 0x040fe40003f24270 */
[----:B------:R-:W-:Y:S02]  /*7db0*/  ISETP.GT.AND P0, PT, R0, 0x11, PT ;  /* 0x000000110000780c */ /* 0x000fe40003f04270 */
[----:B------:R-:W-:Y:S02]  /*7dc0*/  FSEL R25, R250, -INF , P2 ;  /* 0xff800000fa197808 */ /* 0x000fe40001000000 */
[----:B------:R-:W-:Y:S02]  /*7dd0*/  FSEL R24, R187, -INF , P3 ;  /* 0xff800000bb187808 */ /* 0x000fe40001800000 */
[----:B------:R-:W-:Y:S02]  /*7de0*/  ISETP.GT.AND P3, PT, R0, 0x18, PT ;  /* 0x000000180000780c */ /* 0x000fe40003f64270 */
[----:B------:R-:W-:Y:S02]  /*7df0*/  FSEL R23, R186, -INF , P4 ;  /* 0xff800000ba177808 */ /* 0x000fe40002000000 */
[C---:B------:R-:W-:Y:S02]  /*7e00*/  ISETP.GT.AND P4, PT, R0.reuse, 0x19, PT ;  /* 0x000000190000780c */ /* 0x040fe40003f84270 */
[----:B------:R-:W-:Y:S02]  /*7e10*/  FSEL R22, R183, -INF , P1 ;  /* 0xff800000b7167808 */ /* 0x000fe40000800000 */
[----:B------:R-:W-:Y:S02]  /*7e20*/  ISETP.GT.AND P2, PT, R0, 0x20, PT ;  /* 0x000000200000780c */ /* 0x000fe40003f44270 */
[----:B------:R-:W-:Y:S02]  /*7e30*/  FSEL R21, R182, -INF , P0 ;  /* 0xff800000b6157808 */ /* 0x000fe40000000000 */
[C---:B------:R-:W-:Y:S02]  /*7e40*/  ISETP.GT.AND P1, PT, R0.reuse, 0x21, PT ;  /* 0x000000210000780c */ /* 0x040fe40003f24270 */
[C---:B------:R-:W-:Y:S02]  /*7e50*/  ISETP.GT.AND P0, PT, R0.reuse, 0x28, PT ;  /* 0x000000280000780c */ /* 0x040fe40003f04270 */
        /* <DEDUP_REMOVED lines=9> */
[----:B------:R-:W-:Y:S02]  /*7ef0*/  ISETP.GT.AND P0, PT, R0, 0x39, PT ;  /* 0x000000390000780c */ /* 0x000fe40003f04270 */
[----:B------:R-:W-:Y:S02]  /*7f00*/  FSEL R15, R15, -INF , P4 ;  /* 0xff8000000f0f7808 */ /* 0x000fe40002000000 */
[----:B------:R-:W-:Y:S02]  /*7f10*/  FSEL R14, R132, -INF , P3 ;  /* 0xff800000840e7808 */ /* 0x000fe40001800000 */
[----:B------:R-:W-:Y:S02]  /*7f20*/  FSEL R13, R28, -INF , P2 ;  /* 0xff8000001c0d7808 */ /* 0x000fe40001000000 */
[----:B------:R-:W-:Y:S02]  /*7f30*/  FSEL R12, R27, -INF , P1 ;  /* 0xff8000001b0c7808 */ /* 0x000fe40000800000 */
[----:B------:R-:W-:Y:S01]  /*7f40*/  FSEL R11, R26, -INF , P0 ;  /* 0xff8000001a0b7808 */ /* 0x000fe20000000000 */
[----:B------:R-:W-:-:S05]  /*7f50*/  BRA.DIV ~URZ, `(.L_x_533) ;  /* 0x0000a4227f007947 */ /* 0x000fca000b800000 */
[----:B------:R-:W2:Y:S04]  /*7f60*/  LDL.LU R182, [R1+0xc] ;  /* 0x00000c0001b67983 */ /* 0x000ea80000300800 */
[----:B------:R-:W3:Y:S04]  /*7f70*/  LDL.LU R179, [R1+0x8] ;  /* 0x0000080001b37983 */ /* 0x000ee80000300800 */
[----:B------:R-:W4:Y:S04]  /*7f80*/  LDL.LU R3, [R1+0x4] ;  /* 0x0000040001037983 */ /* 0x000f280000300800 */
[----:B------:R-:W5:Y:S04]  /*7f90*/  LDL.LU R2, [R1] ;  /* 0x0000000001027983 */ /* 0x000f680000300800 */
[----:B------:R-:W1:Y:S02]  /*7fa0*/  SHFL.IDX PT, R0, R4, 0x1, 0x1c1f ;  /* 0x003c1f0004007f89 */ /* 0x000e6400000e0000 */
[----:B-1----:R-:W-:Y:S05]  /*7fb0*/  IMAD.IADD R0, R5, 0x1, R0 ;  /* 0x0000000105007824 */ /* 0x002fea00078e0200 */
[C---:B------:R-:W-:Y:S02]  /*7fc0*/  ISETP.GT.AND P0, PT, R0.reuse, RZ, PT ;  /* 0x000000ff0000720c */ /* 0x040fe40003f04270 */
[C---:B------:R-:W-:Y:S02]  /*7fd0*/  ISETP.GT.AND P2, PT, R0.reuse, 0x1, PT ;  /* 0x000000010000780c */ /* 0x040fe40003f44270 */
[C---:B------:R-:W-:Y:S02]  /*7fe0*/  ISETP.GT.AND P3, PT, R0.reuse, 0x8, PT ;  /* 0x000000080000780c */ /* 0x040fe40003f64270 */
[C---:B------:R-:W-:Y:S02]  /*7ff0*/  ISETP.GT.AND P4, PT, R0.reuse, 0x9, PT ;  /* 0x000000090000780c */ /* 0x040fe40003f84270 */
[C---:B------:R-:W-:Y:S04]  /*8000*/  ISETP.GT.AND P1, PT, R0.reuse, 0x10, PT ;  /* 0x000000100000780c */ /* 0x040fe80003f24270 */
[----:B------:R-:W-:Y:S02]  /*8010*/  FSEL R33, R249, -INF , P1 ;  /* 0xff800000f9217808 */ /* 0x000fe40000800000 */
[----:B------:R-:W-:Y:S04]  /*8020*/  ISETP.GT.AND P1, PT, R0, 0x21, PT ;  /* 0x000000210000780c */ /* 0x000fe80003f24270 */
[----:B------:R-:W-:Y:S02]  /*8030*/  FSEL R28, R180, -INF , P1 ;  /* 0xff800000b41c7808 */ /* 0x000fe40000800000 */
[----:B------:R-:W-:Y:S04]  /*8040*/  ISETP.GT.AND P1, PT, R0, 0x38, PT ;  /* 0x000000380000780c */ /* 0x000fe80003f24270 */
[----:B------:R-:W-:Y:S02]  /*8050*/  FSEL R8, R188, -INF , P1 ;  /* 0xff800000bc087808 */ /* 0x000fe40000800000 */
[----:B--2---:R-:W-:Y:S02]  /*8060*/  FSEL R5, R182, -INF , P0 ;  /* 0xff800000b6057808 */ /* 0x004fe40000000000 */
[C---:B------:R-:W-:Y:S02]  /*8070*/  ISETP.GT.AND P0, PT, R0.reuse, 0x11, PT ;  /* 0x000000110000780c */ /* 0x040fe40003f04270 */
[----:B---3--:R-:W-:Y:S02]  /*8080*/  FSEL R177, R179, -INF , P2 ;  /* 0xff800000b3b17808 */ /* 0x008fe40001000000 */
[C---:B------:R-:W-:Y:S02]  /*8090*/  ISETP.GT.AND P2, PT, R0.reuse, 0x20, PT ;  /* 0x000000200000780c */ /* 0x040fe40003f44270 */
[----:B----4-:R-:W-:Y:S02]  /*80a0*/  FSEL R35, R3, -INF , P3 ;  /* 0xff80000003237808 */ /* 0x010fe40001800000 */
[----:B------:R-:W-:Y:S02]  /*80b0*/  ISETP.GT.AND P3, PT, R0, 0x18, PT ;  /* 0x000000180000780c */ /* 0x000fe40003f64270 */
[----:B-----5:R-:W-:Y:S02]  /*80c0*/  FSEL R34, R2, -INF , P4 ;  /* 0xff80000002227808 */ /* 0x020fe40002000000 */
[----:B------:R-:W-:Y:S02]  /*80d0*/  ISETP.GT.AND P4, PT, R0, 0x19, PT ;  /* 0x000000190000780c */ /* 0x000fe40003f84270 */
[----:B------:R-:W-:Y:S02]  /*80e0*/  FSEL R32, R248, -INF , P0 ;  /* 0xff800000f8207808 */ /* 0x000fe40000000000 */
[----:B------:R-:W-:Y:S02]  /*80f0*/  ISETP.GT.AND P0, PT, R0, 0x28, PT ;  /* 0x000000280000780c */ /* 0x000fe40003f04270 */
[----:B------:R-:W-:Y:S02]  /*8100*/  FSEL R31, R185, -INF , P3 ;  /* 0xff800000b91f7808 */ /* 0x000fe40001800000 */
[----:B------:R-:W-:Y:S02]  /*8110*/  FSEL R30, R184, -INF , P4 ;  /* 0xff800000b81e7808 */ /* 0x000fe40002000000 */
[C---:B------:R-:W-:Y:S02]  /*8120*/  ISETP.GT.AND P4, PT, R0.reuse, 0x29, PT ;  /* 0x000000290000780c */ /* 0x040fe40003f84270 */
[----:B------:R-:W-:Y:S02]  /*8130*/  FSEL R29, R181, -INF , P2 ;  /* 0xff800000b51d7808 */ /* 0x000fe40001000000 */
[C---:B------:R-:W-:Y:S02]  /*8140*/  ISETP.GT.AND P3, PT, R0.reuse, 0x30, PT ;  /* 0x000000300000780c */ /* 0x040fe40003f64270 */
[----:B------:R-:W-:Y:S02]  /*8150*/  ISETP.GT.AND P2, PT, R0, 0x31, PT ;  /* 0x000000310000780c */ /* 0x000fe40003f44270 */
[----:B------:R-:W-:Y:S02]  /*8160*/  FSEL R27, R178, -INF , P0 ;  /* 0xff800000b21b7808 */ /* 0x000fe40000000000 */
[----:B------:R-:W-:Y:S02]  /*8170*/  ISETP.GT.AND P0, PT, R0, 0x39, PT ;  /* 0x000000390000780c */ /* 0x000fe40003f04270 */
[----:B------:R-:W-:Y:S02]  /*8180*/  FMNMX.FTZ R0, R6, R133, !PT ;  /* 0x0000008506007209 */ /* 0x000fe40007810000 */
[----:B------:R-:W-:Y:S02]  /*8190*/  FSEL R26, R176, -INF , P4 ;  /* 0xff800000b01a7808 */ /* 0x000fe40002000000 */
[----:B------:R-:W-:Y:S02]  /*81a0*/  FMNMX.FTZ R0, R25, R0, !PT ;  /* 0x0000000019007209 */ /* 0x000fe40007810000 */
[----:B------:R-:W-:Y:S02]  /*81b0*/  FSEL R10, R189, -INF , P3 ;  /* 0xff800000bd0a7808 */ /* 0x000fe40001800000 */
[----:B------:R-:W-:Y:S02]  /*81c0*/  FMNMX.FTZ R0, R24, R0, !PT ;  /* 0x0000000018007209 */ /* 0x000fe40007810000 */
[----:B------:R-:W-:Y:S02]  /*81d0*/  FSEL R9, R191, -INF , P2 ;  /* 0xff800000bf097808 */ /* 0x000fe40001000000 */
[----:B------:R-:W-:Y:S02]  /*81e0*/  FMNMX.FTZ R0, R23, R0, !PT ;  /* 0x0000000017007209 */ /* 0x000fe40007810000 */
[----:B------:R-:W-:Y:S02]  /*81f0*/  FSEL R7, R190, -INF , P0 ;  /* 0xff800000be077808 */ /* 0x000fe40000000000 */
        /* <DEDUP_REMOVED lines=15> */
[----:B-1----:R-:W-:Y:S02]  /*82f0*/  FMNMX.FTZ R132, R0, R132, !PT ;  /* 0x0000008400847209 */ /* 0x002fe40007810000 */
        /* <DEDUP_REMOVED lines=18> */
[----:B------:R1:W2:Y:S02]  /*8420*/  SHFL.BFLY PT, R0, R4, 0x1, 0x1f ;  /* 0x0c201f0004007f89 */ /* 0x0002a400000e0000 */
.L_x_584:
[----:B------:R-:W3:Y:S01]  /*8430*/  LDL.LU R178, [R1+0x78] ;  /* 0x0000780001b27983 */ /* 0x000ee20000300800 */
[C---:B------:R-:W-:Y:S01]  /*8440*/  FMUL.FTZ R2, R132.reuse, c[0x0][0x2d0] ;  /* 0x0000b40084027a20 */ /* 0x040fe20000410000 */
[----:B------:R-:W-:Y:S01]  /*8450*/  FSETP.NEU.FTZ.AND P0, PT, R132, -INF , PT ;  /* 0xff8000008400780b */ /* 0x000fe20003f1d000 */
[----:B------:R-:W-:Y:S01]  /*8460*/  WARPSYNC 0xffffffff ;  /* 0xffffffff00007948 */ /* 0x000fe20003800000 */
[----:B--2---:R-:W-:Y:S02]  /*8470*/  FMNMX.FTZ R3, R0, R4, !PT ;  /* 0x0000000400037209 */ /* 0x004fe40007810000 */
[----:B------:R-:W-:Y:S02]  /*8480*/  FSEL R2, R2, RZ, P0 ;  /* 0x000000ff02027208 */ /* 0x000fe40000000000 */
[----:B------:R-:W-:Y:S01]  /*8490*/  FSEL R0, R132, RZ, P0 ;  /* 0x000000ff84007208 */ /* 0x000fe20000000000 */
[C---:B-1----:R-:W-:Y:S01]  /*84a0*/  FMUL.FTZ R4, R3.reuse, c[0x0][0x2d0] ;  /* 0x0000b40003047a20 */ /* 0x042fe20000410000 */
[----:B------:R-:W-:Y:S01]  /*84b0*/  FSETP.NEU.FTZ.AND P0, PT, R3, -INF , PT ;  /* 0xff8000000300780b */ /* 0x000fe20003f1d000 */
[--C-:B------:R-:W-:Y:S02]  /*84c0*/  FFMA.FTZ R188, R22, c[0x0][0x2d0], -R2.reuse ;  /* 0x0000b40016bc7a23 */ /* 0x100fe40000010802 */
[--C-:B------:R-:W-:Y:S01]  /*84d0*/  FFMA.FTZ R22, R12, c[0x0][0x2d0], -R2.reuse ;  /* 0x0000b4000c167a23 */ /* 0x100fe20000010802 */
[----:B------:R-:W-:Y:S01]  /*84e0*/  FSEL R4, R4, RZ, P0 ;  /* 0x000000ff04047208 */ /* 0x000fe20000000000 */
[----:B------:R-:W2:Y:S01]  /*84f0*/  LDL.LU R12, [R1+0x74] ;  /* 0x00007400010c7983 */ /* 0x000ea20000300800 */
[----:B------:R-:W-:Y:S02]  /*8500*/  FADD.FTZ R0, -R0, R133 ;  /* 0x0000008500007221 */ /* 0x000fe40000010100 */
[--C-:B------:R-:W-:Y:S02]  /*8510*/  FFMA.FTZ R6, R6, c[0x0][0x2d0], -R2.reuse ;  /* 0x0000b40006067a23 */ /* 0x100fe40000010802 */
[----:B------:R-:W-:Y:S02]  /*8520*/  FMUL.FTZ R0, R0, c[0x0][0x2d0] ;  /* 0x0000b40000007a20 */ /* 0x000fe40000410000 */
[--C-:B------:R-:W-:Y:S01]  /*8530*/  FFMA.FTZ R25, R25, c[0x0][0x2d0], -R2.reuse ;  /* 0x0000b40019197a23 */ /* 0x100fe20000010802 */
[----:B------:R-:W-:Y:S01]  /*8540*/  MUFU.EX2 R176, R6 ;  /* 0x0000000600b07308 */ /* 0x000fe20000000800 */
[--C-:B------:R-:W-:Y:S02]  /*8550*/  FFMA.FTZ R187, R21, c[0x0][0x2d0], -R2.reuse ;  /* 0x0000b40015bb7a23 */ /* 0x100fe40000010802 */
        /* <DEDUP_REMOVED lines=10> */
[----:B------:R-:W4:Y:S01]  /*8600*/  MUFU.EX2 R25, R25 ;  /* 0x0000001900197308 */ /* 0x000f220000000800 */
[--C-:B------:R-:W-:Y:S02]  /*8610*/  FFMA.FTZ R19, R13, c[0x0][0x2d0], -R2.reuse ;  /* 0x0000b4000d137a23 */ /* 0x100fe40000010802 */
[----:B------:R-:W-:Y:S02]  /*8620*/  FFMA.FTZ R179, R11, c[0x0][0x2d0], -R2 ;  /* 0x0000b4000bb37a23 */ /* 0x000fe40000010802 */
[--C-:B------:R-:W-:Y:S02]  /*8630*/  FFMA.FTZ R10, R10, c[0x0][0x2d0], -R4.reuse ;  /* 0x0000b4000a0a7a23 */ /* 0x100fe40000010804 */
[--C-:B------:R-:W-:Y:S02]  /*8640*/  FFMA.FTZ R11, R7, c[0x0][0x2d0], -R4.reuse ;  /* 0x0000b400070b7a23 */ /* 0x100fe40000010804 */
[--C-:B------:R-:W-:Y:S01]  /*8650*/  FFMA.FTZ R133, R35, c[0x0][0x2d0], -R4.reuse ;  /* 0x0000b40023857a23 */ /* 0x100fe20000010804 */
[----:B------:R-:W-:Y:S01]  /*8660*/  MUFU.EX2 R24, R24 ;  /* 0x0000001800187308 */ /* 0x000fe20000000800 */
        /* <DEDUP_REMOVED lines=8> */
[--C-:B------:R-:W-:Y:S02]  /*86f0*/  FFMA.FTZ R248, R26, c[0x0][0x2d0], -R4.reuse ;  /* 0x0000b4001af87a23 */ /* 0x100fe40000010804 */
[--C-:B------:R-:W-:Y:S02]  /*8700*/  FFMA.FTZ R15, R9, c[0x0][0x2d0], -R4.reuse ;  /* 0x0000b400090f7a23 */ /* 0x100fe40000010804 */
[--C-:B------:R-:W-:Y:S01]  /*8710*/  FFMA.FTZ R5, R5, c[0x0][0x2d0], -R4.reuse ;  /* 0x0000b40005057a23 */ /* 0x100fe20000010804 */
[----:B------:R-:W-:Y:S01]  /*8720*/  MUFU.EX2 R190, R190 ;  /* 0x000000be00be7308 */ /* 0x000fe20000000800 */
[----:B------:R-:W-:Y:S09]  /*8730*/  FFMA.FTZ R177, R177, c[0x0][0x2d0], -R4 ;  /* 0x0000b400b1b17a23 */ /* 0x000ff20000010804 */
[----:B------:R-:W-:Y:S10]  /*8740*/  MUFU.EX2 R7, R5 ;  /* 0x0000000500077308 */ /* 0x000ff40000000800 */
[----:B------:R-:W-:Y:S10]  /*8750*/  MUFU.EX2 R177, R177 ;  /* 0x000000b100b17308 */ /* 0x000ff40000000800 */
[----:B------:R-:W-:Y:S10]  /*8760*/  MUFU.EX2 R189, R189 ;  /* 0x000000bd00bd7308 */ /* 0x000ff40000000800 */
[----:B------:R-:W-:Y:S10]  /*8770*/  MUFU.EX2 R191, R191 ;  /* 0x000000bf00bf7308 */ /* 0x000ff40000000800 */
[----:B------:R-:W-:Y:S10]  /*8780*/  MUFU.EX2 R248, R248 ;  /* 0x000000f800f87308 */ /* 0x000ff40000000800 */
[----:B------:R-:W-:Y:S10]  /*8790*/  MUFU.EX2 R183, R183 ;  /* 0x000000b700b77308 */ /* 0x000ff40000000800 */
[----:B------:R-:W-:Y:S01]  /*87a0*/  MUFU.EX2 R184, R184 ;  /* 0x000000b800b87308 */ /* 0x000fe20000000800 */
[C---:B-1----:R-:W-:Y:S01]  /*87b0*/  FMUL.FTZ R13, R0.reuse, R157 ;  /* 0x0000009d000d7220 */ /* 0x042fe20000410000 */
[----:B------:R-:W-:Y:S01]  /*87c0*/  MOV R157, R10 ;  /* 0x0000000a009d7202 */ /* 0x000fe20000000f00 */
[C---:B------:R-:W-:Y:S02]  /*87d0*/  FMUL.FTZ R20, R0.reuse, R148 ;  /* 0x0000009400147220 */ /* 0x040fe40000410000 */
[----:B------:R-:W2:Y:S01]  /*87e0*/  LDL R148, [R1+0x2c] ;  /* 0x00002c0001947983 */ /* 0x000ea20000100800 */
[C---:B------:R-:W-:Y:S01]  /*87f0*/  FMUL.FTZ R9, R0.reuse, R161 ;  /* 0x000000a100097220 */ /* 0x040fe20000410000 */
[----:B------:R-:W-:Y:S01]  /*8800*/  MOV R161, R15 ;  /* 0x0000000f00a17202 */ /* 0x000fe20000000f00 */
[C---:B------:R-:W-:Y:S02]  /*8810*/  FMUL.FTZ R16, R0.reuse, R152 ;  /* 0x0000009800107220 */ /* 0x040fe40000410000 */
[C---:B------:R-:W-:Y:S01]  /*8820*/  FMUL.FTZ R17, R0.reuse, R153 ;  /* 0x0000009900117220 */ /* 0x040fe20000410000 */
[----:B------:R-:W-:Y:S01]  /*8830*/  MUFU.EX2 R152, R133 ;  /* 0x0000008500987308 */ /* 0x000fe20000000800 */
[C---:B------:R-:W-:Y:S01]  /*8840*/  FMUL.FTZ R21, R0.reuse, R149 ;  /* 0x0000009500157220 */ /* 0x040fe20000410000 */
[----:B------:R-:W-:Y:S01]  /*8850*/  MOV R153, R179 ;  /* 0x000000b300997202 */ /* 0x000fe20000000f00 */
[C---:B------:R-:W-:Y:S01]  /*8860*/  FMUL.FTZ R28, R0.reuse, R140 ;  /* 0x0000008c001c7220 */ /* 0x040fe20000410000 */
[----:B------:R-:W-:Y:S01]  /*8870*/  MOV R140, R19 ;  /* 0x00000013008c7202 */ /* 0x000fe20000000f00 */
[C---:B------:R-:W-:Y:S02]  /*8880*/  FMUL.FTZ R29, R0.reuse, R141 ;  /* 0x0000008d001d7220 */ /* 0x040fe40000410000 */
[C---:B------:R-:W-:Y:S01]  /*8890*/  FMUL.FTZ R32, R0.reuse, R136 ;  /* 0x0000008800207220 */ /* 0x040fe20000410000 */
[----:B------:R-:W2:Y:S01]  /*88a0*/  LDL R141, [R1+0x34] ;  /* 0x00003400018d7983 */ /* 0x000ea20000100800 */
        /* <DEDUP_REMOVED lines=50> */
[----:B---3--:R-:W-:Y:S01]  /*8bd0*/  FFMA.FTZ R2, R0, R178, R176 ;  /* 0x000000b200027223 */ /* 0x008fe200000100b0 */
[----:B----4-:R-:W-:Y:S02]  /*8be0*/  F2FP.PACK_AB R176, R25, R176 ;  /* 0x000000b019b0723e */ /* 0x010fe400000000ff */
[----:B-----5:R-:W-:Y:S01]  /*8bf0*/  F2FP.PACK_AB R178, R23, R24 ;  /* 0x0000001817b2723e */ /* 0x020fe200000000ff */
[----:B------:R-:W-:Y:S01]  /*8c00*/  FADD.FTZ R6, R25, R2 ;  /* 0x0000000219067221 */ /* 0x000fe20000010000 */
[----:B------:R-:W-:Y:S02]  /*8c10*/  FSEL R2, R3, RZ, P0 ;  /* 0x000000ff03027208 */ /* 0x000fe40000000000 */
[----:B------:R-:W-:Y:S01]  /*8c20*/  MOV R25, R14 ;  /* 0x0000000e00197202 */ /* 0x000fe20000000f00 */
[----:B------:R-:W-:Y:S02]  /*8c30*/  FFMA.FTZ R14, R8, c[0x0][0x2d0], -R4 ;  /* 0x0000b400080e7a23 */ /* 0x000fe40000010804 */
[----:B------:R-:W-:Y:S01]  /*8c40*/  FADD.FTZ R2, -R2, R134 ;  /* 0x0000008602027221 */ /* 0x000fe20000010100 */
[----:B------:R-:W-:Y:S01]  /*8c50*/  MOV R149, R25 ;  /* 0x0000001900957202 */ /* 0x000fe20000000f00 */
[----:B------:R-:W-:Y:S02]  /*8c60*/  FFMA.FTZ R134, R34, c[0x0][0x2d0], -R4 ;  /* 0x0000b40022867a23 */ /* 0x000fe40000010804 */
[----:B------:R-:W-:Y:S02]  /*8c70*/  FMUL.FTZ R2, R2, c[0x0][0x2d0] ;  /* 0x0000b40002027a20 */ /* 0x000fe40000410000 */
[----:B------:R-:W-:Y:S02]  /*8c80*/  FADD.FTZ R4, R24, R6 ;  /* 0x0000000618047221 */ /* 0x000fe40000010000 */
[C---:B------:R-:W-:Y:S02]  /*8c90*/  FMUL.FTZ R8, R0.reuse, R160 ;  /* 0x000000a000087220 */ /* 0x040fe40000410000 */
[----:B------:R-:W1:Y:S01]  /*8ca0*/  MUFU.EX2 R2, R2 ;  /* 0x0000000200027308 */ /* 0x000e620000000800 */
[----:B------:R-:W-:Y:S02]  /*8cb0*/  FADD.FTZ R180, R23, R4 ;  /* 0x0000000417b47221 */ /* 0x000fe40000010000 */
[C---:B------:R-:W-:Y:S01]  /*8cc0*/  FMUL.FTZ R4, R0.reuse, R164 ;  /* 0x000000a400047220 */ /* 0x040fe20000410000 */
[----:B------:R-:W-:Y:S01]  /*8cd0*/  MOV R164, R11 ;  /* 0x0000000b00a47202 */ /* 0x000fe20000000f00 */
[C---:B------:R-:W-:Y:S01]  /*8ce0*/  FMUL.FTZ R24, R0.reuse, R144 ;  /* 0x0000009000187220 */ /* 0x040fe20000410000 */
[----:B------:R-:W-:Y:S01]  /*8cf0*/  MOV R144, R18 ;  /* 0x0000001200907202 */ /* 0x000fe20000000f00 */
[----:B------:R-:W-:Y:S01]  /*8d00*/  FMUL.FTZ R25, R0, R145 ;  /* 0x0000009100197220 */ /* 0x000fe20000410000 */
[----:B------:R-:W-:Y:S01]  /*8d10*/  MOV R145, R22 ;  /* 0x0000001600917202 */ /* 0x000fe20000000f00 */
[C---:B-1----:R-:W-:Y:S02]  /*8d20*/  FMUL.FTZ R10, R2.reuse, R162 ;  /* 0x000000a2020a7220 */ /* 0x042fe40000410000 */
[----:B------:R-:W3:Y:S01]  /*8d30*/  LDL R162, [R1+0x28] ;  /* 0x0000280001a27983 */ /* 0x000ee20000100800 */
[C---:B------:R-:W-:Y:S02]  /*8d40*/  FMUL.FTZ R11, R2.reuse, R163 ;  /* 0x000000a3020b7220 */ /* 0x040fe40000410000 */
[----:B--2---:R-:W-:Y:S01]  /*8d50*/  FFMA.FTZ R5, R2, R12, R7 ;  /* 0x0000000c02057223 */ /* 0x004fe20000010007 */
[----:B------:R-:W2:Y:S01]  /*8d60*/  LDL R163, [R1+0x30] ;  /* 0x0000300001a37983 */ /* 0x000ea20000100800 */
[C---:B------:R-:W-:Y:S02]  /*8d70*/  FMUL.FTZ R12, R0.reuse, R156 ;  /* 0x0000009c000c7220 */ /* 0x040fe40000410000 */
[C---:B------:R-:W-:Y:S01]  /*8d80*/  FADD.FTZ R6, R177.reuse, R5 ;  /* 0x00000005b1067221 */ /* 0x040fe20000010000 */
[----:B------:R-:W1:Y:S01]  /*8d90*/  MUFU.EX2 R156, R134 ;  /* 0x00000086009c7308 */ /* 0x000e620000000800 */
[----:B------:R-:W-:Y:S01]  /*8da0*/  FMUL.FTZ R5, R0, R165 ;  /* 0x000000a500057220 */ /* 0x000fe20000410000 */
[----:B------:R-:W-:Y:S01]  /*8db0*/  F2FP.PACK_AB R177, R177, R7 ;  /* 0x00000007b1b1723e */ /* 0x000fe200000000ff */
[----:B------:R-:W4:Y:S01]  /*8dc0*/  LDL R0, [R1+0x38] ;  /* 0x0000380001007983 */ /* 0x000f220000100800 */
[C---:B------:R-:W-:Y:S01]  /*8dd0*/  FMUL.FTZ R34, R2.reuse, R138 ;  /* 0x0000008a02227220 */ /* 0x040fe20000410000 */
[----:B------:R-:W-:Y:S01]  /*8de0*/  MOV R160, R6 ;  /* 0x0000000600a07202 */ /* 0x000fe20000000f00 */
        /* <DEDUP_REMOVED lines=13> */
[----:B------:R-:W-:Y:S01]  /*8ec0*/  FMUL.FTZ R23, R2, R151 ;  /* 0x0000009702177220 */ /* 0x000fe20000410000 */
[----:B-1----:R-:W-:Y:S01]  /*8ed0*/  F2FP.PACK_AB R179, R156, R152 ;  /* 0x000000989cb3723e */ /* 0x002fe200000000ff */
        /* <DEDUP_REMOVED lines=57> */
[----:B------:R-:W1:Y:S01]  /*9270*/  MUFU.EX2 R2, R187 ;  /* 0x000000bb00027308 */ /* 0x000e620000000800 */
[----:B---3--:R-:W3:Y:S02]  /*9280*/  LDSM.16.MT88.4 R136, [R162] ;  /* 0x00000000a288783b */ /* 0x008ee40000004200 */
[C---:B---3--:R-:W-:Y:S08]  /*9290*/  HMMA.16816.F32 R4, R176.reuse, R136, R4 ;  /* 0x00000088b004723c */ /* 0x048ff00000001804 */
[C---:B------:R-:W-:Y:S01]  /*92a0*/  HMMA.16816.F32 R8, R176.reuse, R138, R8 ;  /* 0x0000008ab008723c */ /* 0x040fe20000001808 */
[----:B--2---:R-:W2:Y:S07]  /*92b0*/  LDSM.16.MT88.4 R136, [R163] ;  /* 0x00000000a388783b */ /* 0x004eae0000004200 */
[C---:B--2---:R-:W-:Y:S08]  /*92c0*/  HMMA.16816.F32 R12, R176.reuse, R136, R12 ;  /* 0x00000088b00c723c */ /* 0x044ff0000000180c */
[C---:B------:R-:W-:Y:S01]  /*92d0*/  HMMA.16816.F32 R16, R176.reuse, R138, R16 ;  /* 0x0000008ab010723c */ /* 0x040fe20000001810 */
[----:B------:R-:W2:Y:S07]  /*92e0*/  LDSM.16.MT88.4 R136, [R148] ;  /* 0x000000009488783b */ /* 0x000eae0000004200 */
[C---:B--2---:R-:W-:Y:S08]  /*92f0*/  HMMA.16816.F32 R20, R176.reuse, R136, R20 ;  /* 0x00000088b014723c */ /* 0x044ff00000001814 */
[C---:B------:R-:W-:Y:S01]  /*9300*/  HMMA.16816.F32 R24, R176.reuse, R138, R24 ;  /* 0x0000008ab018723c */ /* 0x040fe20000001818 */
[----:B----4-:R2:W3:Y:S03]  /*9310*/  LDSM.16.MT88.4 R136, [R0] ;  /* 0x000000000088783b */ /* 0x0104e60000004200 */
[----:B--2---:R-:W-:Y:S02]  /*9320*/  FADD.FTZ R0, R133, R180 ;  /* 0x000000b485007221 */ /* 0x004fe40000010000 */
[----:B------:R-:W2:Y:S02]  /*9330*/  MUFU.EX2 R180, R161 ;  /* 0x000000a100b47308 */ /* 0x000ea40000000800 */
[----:B-1----:R-:W-:Y:S04]  /*9340*/  FADD.FTZ R0, R2, R0 ;  /* 0x0000000002007221 */ /* 0x002fe80000010000 */
[----:B------:R-:W-:Y:S04]  /*9350*/  FADD.FTZ R0, R144, R0 ;  /* 0x0000000090007221 */ /* 0x000fe80000010000 */
        /* <DEDUP_REMOVED lines=36> */
[----:B------:R-:W1:Y:S08]  /*95a0*/  LDSM.16.MT88.4 R136, [R141+0x6000] ;  /* 0x006000008d88783b */ /* 0x000e700000004200 */
[----:B------:R-:W3:Y:S01]  /*95b0*/  LDSM.16.MT88.4 R140, [R162+0x800] ;  /* 0x00080000a28c783b */ /* 0x000ee20000004200 */
        /* <DEDUP_REMOVED lines=9> */
[----:B--2---:R-:W-:Y:S05]  /*9650*/  F2FP.PACK_AB R177, R180, R181 ;  /* 0x000000b5b4b1723e */ /* 0x004fea00000000ff */
[C---:B---3--:R-:W-:Y:S02]  /*9660*/  HMMA.16816.F32 R4, R136.reuse, R140, R4 ;  /* 0x0000008c8804723c */ /* 0x048fe40000001804 */
[----:B------:R2:W-:Y:S06]  /*9670*/  MUFU.EX2 R134, R249 ;  /* 0x000000f900867308 */ /* 0x0005ec0000000800 */
[C---:B------:R-:W-:Y:S01]  /*9680*/  HMMA.16816.F32 R8, R136.reuse, R142, R8 ;  /* 0x0000008e8808723c */ /* 0x040fe20000001808 */
[----:B------:R-:W3:Y:S03]  /*9690*/  LDSM.16.MT88.4 R140, [R148+0x800] ;  /* 0x00080000948c783b */ /* 0x000ee60000004200 */
[----:B------:R-:W5:Y:S01]  /*96a0*/  MUFU.EX2 R133, R158 ;  /* 0x0000009e00857308 */ /* 0x000f620000000800 */
[----:B----4-:R-:W-:Y:S09]  /*96b0*/  MOV R251, R148 ;  /* 0x0000009400fb7202 */ /* 0x010ff20000000f00 */
[----:B------:R-:W-:Y:S01]  /*96c0*/  MUFU.EX2 R176, R167 ;  /* 0x000000a700b07308 */ /* 0x000fe20000000800 */
[----:B--2---:R-:W-:Y:S01]  /*96d0*/  MOV R249, R162 ;  /* 0x000000a200f97202 */ /* 0x004fe20000000f00 */
[C---:B-1----:R-:W-:Y:S03]  /*96e0*/  HMMA.16816.F32 R12, R136.reuse, R144, R12 ;  /* 0x00000090880c723c */ /* 0x042fe6000000180c */
[----:B-----5:R-:W-:Y:S05]  /*96f0*/  FADD.FTZ R0, R133, R0 ;  /* 0x0000000085007221 */ /* 0x020fea0000010000 */
[C---:B------:R-:W-:Y:S01]  /*9700*/  HMMA.16816.F32 R16, R136.reuse, R146, R16 ;  /* 0x000000928810723c */ /* 0x040fe20000001810 */
[----:B------:R-:W1:Y:S03]  /*9710*/  LDSM.16.MT88.4 R144, [R188+0x800] ;  /* 0x00080000bc90783b */ /* 0x000e660000004200 */
[----:B------:R-:W-:Y:S04]  /*9720*/  FADD.FTZ R0, R2, R0 ;  /* 0x0000000002007221 */ /* 0x000fe80000010000 */
[C---:B---3--:R-:W-:Y:S08]  /*9730*/  HMMA.16816.F32 R20, R136.reuse, R140, R20 ;  /* 0x0000008c8814723c */ /* 0x048ff00000001814 */
        /* <DEDUP_REMOVED lines=25> */
[----:B------:R2:W3:Y:S07]  /*98d0*/  LDSM.16.MT88.4 R140, [R162+0x6800] ;  /* 0x00680000a28c783b */ /* 0x0004ee0000004200 */
[C---:B-1----:R-:W-:Y:S04]  /*98e0*/  HMMA.16816.F32 R92, R136.reuse, R144, R92 ;  /* 0x00000090885c723c */ /* 0x042fe8000000185c */
[----:B--2---:R-:W-:Y:S04]  /*98f0*/  MOV R162, R149 ;  /* 0x0000009500a27202 */ /* 0x004fe80000000f00 */
[C---:B------:R-:W-:Y:S01]  /*9900*/  HMMA.16816.F32 R96, R136.reuse, R146, R96 ;  /* 0x000000928860723c */ /* 0x040fe20000001860 */
[----:B------:R-:W1:Y:S07]  /*9910*/  LDSM.16.MT88.4 R144, [R163+0x6800] ;  /* 0x00680000a390783b */ /* 0x000e6e0000004200 */
[C---:B---3--:R-:W-:Y:S08]  /*9920*/  HMMA.16816.F32 R100, R136.reuse, R140, R100 ;  /* 0x0000008c8864723c */ /* 0x048ff00000001864 */
[C---:B------:R-:W-:Y:S01]  /*9930*/  HMMA.16816.F32 R104, R136.reuse, R142, R104 ;  /* 0x0000008e8868723c */ /* 0x040fe20000001868 */
[----:B------:R2:W3:Y:S07]  /*9940*/  LDSM.16.MT88.4 R140, [R148+0x6800] ;  /* 0x00680000948c783b */ /* 0x0004ee0000004200 */
[C---:B-1----:R-:W-:Y:S01]  /*9950*/  HMMA.16816.F32 R108, R136.reuse, R144, R108 ;  /* 0x00000090886c723c */ /* 0x042fe2000000186c */
[----:B--2---:R1:W2:Y:S07]  /*9960*/  MUFU.EX2 R148, R250 ;  /* 0x000000fa00947308 */ /* 0x0042ae0000000800 */
[C---:B------:R-:W-:Y:S01]  /*9970*/  HMMA.16816.F32 R112, R136.reuse, R146, R112 ;  /* 0x000000928870723c */ /* 0x040fe20000001870 */
[----:B------:R-:W4:Y:S07]  /*9980*/  LDSM.16.MT88.4 R144, [R188+0x6800] ;  /* 0x00680000bc90783b */ /* 0x000f2e0000004200 */
[C---:B---3--:R-:W-:Y:S04]  /*9990*/  HMMA.16816.F32 R116, R136.reuse, R140, R116 ;  /* 0x0000008c8874723c */ /* 0x048fe80000001874 */
[----:B-1----:R-:W-:Y:S04]  /*99a0*/  MOV R250, R163 ;  /* 0x000000a300fa7202 */ /* 0x002fe80000000f00 */
[C---:B------:R-:W-:Y:S01]  /*99b0*/  HMMA.16816.F32 R120, R136.reuse, R142, R120 ;  /* 0x0000008e8878723c */ /* 0x040fe20000001878 */
[----:B------:R-:W1:Y:S03]  /*99c0*/  LDSM.16.MT88.4 R140, [R249+0x1000] ;  /* 0x00100000f98c783b */ /* 0x000e660000004200 */
[----:B--2---:R-:W-:Y:S04]  /*99d0*/  FADD.FTZ R0, R148, R0 ;  /* 0x0000000094007221 */ /* 0x004fe80000010000 */
[C---:B------:R-:W-:Y:S01]  /*99e0*/  FADD.FTZ R0, R134.reuse, R0 ;  /* 0x0000000086007221 */ /* 0x040fe20000010000 */
[C---:B----4-:R-:W-:Y:S08]  /*99f0*/  HMMA.16816.F32 R124, R136.reuse, R144, R124 ;  /* 0x00000090887c723c */ /* 0x050ff0000000187c */
[----:B------:R-:W-:Y:S01]  /*9a00*/  HMMA.16816.F32 R128, R136, R146, R128 ;  /* 0x000000928880723c */ /* 0x000fe20000001880 */
[----:B------:R-:W2:Y:S06]  /*9a10*/  LDSM.16.MT88.4 R144, [R250+0x1000] ;  /* 0x00100000fa90783b */ /* 0x000eac0000004200 */
[----:B------:R-:W-:Y:S02]  /*9a20*/  F2FP.PACK_AB R138, R134, R148 ;  /* 0x00000094868a723e */ /* 0x000fe400000000ff */
[----:B------:R-:W3:Y:S01]  /*9a30*/  LDSM.16.MT88.4 R148, [R251+0x1000] ;  /* 0x00100000fb94783b */ /* 0x000ee20000004200 */
[----:B------:R-:W-:Y:S02]  /*9a40*/  MUFU.EX2 R134, R165 ;  /* 0x000000a500867308 */ /* 0x000fe40000000800 */
[----:B------:R-:W-:Y:S02]  /*9a50*/  F2FP.PACK_AB R136, R2, R133 ;  /* 0x000000850288723e */ /* 0x000fe400000000ff */
[----:B------:R-:W-:Y:S02]  /*9a60*/  F2FP.PACK_AB R137, R189, R190 ;  /* 0x000000bebd89723e */ /* 0x000fe400000000ff */
[----:B------:R-:W-:Y:S04]  /*9a70*/  F2FP.PACK_AB R139, R248, R191 ;  /* 0x000000bff88b723e */ /* 0x000fe800000000ff */
[----:B------:R-:W4:Y:S03]  /*9a80*/  MUFU.EX2 R2, R162 ;  /* 0x000000a200027308 */ /* 0x000f260000000800 */
[C---:B-1----:R-:W-:Y:S07]  /*9a90*/  HMMA.16816.F32 R4, R136.reuse, R140, R4 ;  /* 0x0000008c8804723c */ /* 0x042fee0000001804 */
[----:B------:R-:W1:Y:S01]  /*9aa0*/  MUFU.EX2 R133, R166 ;  /* 0x000000a600857308 */ /* 0x000e620000000800 */
[C---:B------:R-:W-:Y:S01]  /*9ab0*/  HMMA.16816.F32 R8, R136.reuse, R142, R8 ;  /* 0x0000008e8808723c */ /* 0x040fe20000001808 */
[----:B------:R-:W5:Y:S07]  /*9ac0*/  LDSM.16.MT88.4 R140, [R188+0x1000] ;  /* 0x00100000bc8c783b */ /* 0x000f6e0000004200 */
[C---:B--2---:R-:W-:Y:S04]  /*9ad0*/  HMMA.16816.F32 R12, R136.reuse, R144, R12 ;  /* 0x00000090880c723c */ /* 0x044fe8000000180c */
[----:B----4-:R-:W-:Y:S04]  /*9ae0*/  FADD.FTZ R0, R2, R0 ;  /* 0x0000000002007221 */ /* 0x010fe80000010000 */
[C---:B------:R-:W-:Y:S01]  /*9af0*/  FADD.FTZ R0, R176.reuse, R0 ;  /* 0x00000000b0007221 */ /* 0x040fe20000010000 */
[C---:B------:R-:W-:Y:S01]  /*9b00*/  HMMA.16816.F32 R16, R136.reuse, R146, R16 ;  /* 0x000000928810723c */ /* 0x040fe20000001810 */
[----:B------:R-:W2:Y:S02]  /*9b10*/  LDSM.16.MT88.4 R144, [R249+0x3000] ;  /* 0x00300000f990783b */ /* 0x000ea40000004200 */
[----:B------:R-:W-:Y:S01]  /*9b20*/  F2FP.PACK_AB R176, R176, R2 ;  /* 0x00000002b0b0723e */ /* 0x000fe200000000ff */
[----:B------:R-:W-:Y:S02]  /*9b30*/  FADD.FTZ R2, R152, R160 ;  /* 0x000000a098027221 */ /* 0x000fe40000010000 */
[----:B-1----:R-:W-:Y:S02]  /*9b40*/  FADD.FTZ R0, R133, R0 ;  /* 0x0000000085007221 */ /* 0x002fe40000010000 */
[C---:B---3--:R-:W-:Y:S01]  /*9b50*/  HMMA.16816.F32 R20, R136.reuse, R148, R20 ;  /* 0x000000948814723c */ /* 0x048fe20000001814 */
[----:B------:R-:W-:Y:S03]  /*9b60*/  LDSM.16.MT88.4 R160, [R249+0x1800] ;  /* 0x00180000f9a0783b */ /* 0x000fe60000004200 */
[C---:B------:R-:W-:Y:S01]  /*9b70*/  FADD.FTZ R0, R178.reuse, R0 ;  /* 0x00000000b2007221 */ /* 0x040fe20000010000 */
[----:B------:R-:W-:Y:S02]  /*9b80*/  F2FP.PACK_AB R178, R178, R133 ;  /* 0x00000085b2b2723e */ /* 0x000fe400000000ff */
[----:B------:R-:W1:Y:S01]  /*9b90*/  MUFU.EX2 R133, R164 ;  /* 0x000000a400857308 */ /* 0x000e620000000800 */
[C---:B------:R-:W-:Y:S01]  /*9ba0*/  HMMA.16816.F32 R24, R136.reuse, R150, R24 ;  /* 0x000000968818723c */ /* 0x040fe20000001818 */
[----:B------:R-:W3:Y:S07]  /*9bb0*/  LDSM.16.MT88.4 R148, [R250+0x3000] ;  /* 0x00300000fa94783b */ /* 0x000eee0000004200 */
[C---:B-----5:R-:W-:Y:S01]  /*9bc0*/  HMMA.16816.F32 R28, R136.reuse, R140, R28 ;  /* 0x0000008c881c723c */ /* 0x060fe2000000181c */
[----:B------:R-:W-:Y:S07]  /*9bd0*/  LDSM.16.MT88.4 R152, [R250+0x1800] ;  /* 0x00180000fa98783b */ /* 0x000fee0000004200 */
[C---:B------:R-:W-:Y:S01]  /*9be0*/  HMMA.16816.F32 R32, R136.reuse, R142, R32 ;  /* 0x0000008e8820723c */ /* 0x040fe20000001820 */
[----:B------:R-:W4:Y:S03]  /*9bf0*/  LDSM.16.MT88.4 R140, [R251+0x3000] ;  /* 0x00300000fb8c783b */ /* 0x000f260000004200 */
[----:B-1----:R-:W-:Y:S04]  /*9c00*/  F2FP.PACK_AB R179, R133, R134 ;  /* 0x0000008685b3723e */ /* 0x002fe800000000ff */
[C---:B--2---:R-:W-:Y:S01]  /*9c10*/  HMMA.16816.F32 R36, R136.reuse, R144, R36 ;  /* 0x000000908824723c */ /* 0x044fe20000001824 */
[----:B------:R1:W-:Y:S04]  /*9c20*/  STL [R1+0x78], R0 ;  /* 0x0000780001007387 */ /* 0x0003e80000100800 */
[----:B------:R-:W2:Y:S03]  /*9c30*/  LDL R187, [R1+0x80] ;  /* 0x0000800001bb7983 */ /* 0x000ea60000100800 */
[C---:B------:R-:W-:Y:S01]  /*9c40*/  HMMA.16816.F32 R40, R136.reuse, R146, R40 ;  /* 0x000000928828723c */ /* 0x040fe20000001828 */
[----:B------:R-:W5:Y:S07]  /*9c50*/  LDSM.16.MT88.4 R144, [R188+0x3000] ;  /* 0x00300000bc90783b */ /* 0x000f6e0000004200 */
[C---:B---3--:R-:W-:Y:S01]  /*9c60*/  HMMA.16816.F32 R44, R136.reuse, R148, R44 ;  /* 0x00000094882c723c */ /* 0x048fe2000000182c */
[----:B------:R-:W2:Y:S07]  /*9c70*/  LDL.LU R186, [R1+0x10] ;  /* 0x0000100001ba7983 */ /* 0x000eae0000300800 */
[C---:B------:R-:W-:Y:S01]  /*9c80*/  HMMA.16816.F32 R48, R136.reuse, R150, R48 ;  /* 0x000000968830723c */ /* 0x040fe20000001830 */
[----:B------:R-:W3:Y:S03]  /*9c90*/  LDSM.16.MT88.4 R148, [R249+0x5000] ;  /* 0x00500000f994783b */ /* 0x000ee60000004200 */
[----:B-1----:R-:W-:Y:S04]  /*9ca0*/  FADD.FTZ R0, R156, R2 ;  /* 0x000000029c007221 */ /* 0x002fe80000010000 */
[C---:B----4-:R-:W-:Y:S04]  /*9cb0*/  HMMA.16816.F32 R52, R136.reuse, R140, R52 ;  /* 0x0000008c8834723c */ /* 0x050fe80000001834 */
[----:B------:R-:W-:Y:S04]  /*9cc0*/  FADD.FTZ R0, R185, R0 ;  /* 0x00000000b9007221 */ /* 0x000fe80000010000 */
[C---:B------:R-:W-:Y:S01]  /*9cd0*/  HMMA.16816.F32 R56, R136.reuse, R142, R56 ;  /* 0x0000008e8838723c */ /* 0x040fe20000001838 */
[----:B------:R-:W1:Y:S03]  /*9ce0*/  LDSM.16.MT88.4 R140, [R250+0x5000] ;  /* 0x00500000fa8c783b */ /* 0x000e660000004200 */
[----:B------:R-:W-:Y:S04]  /*9cf0*/  FADD.FTZ R0, R182, R0 ;  /* 0x00000000b6007221 */ /* 0x000fe80000010000 */
[----:B------:R-:W-:Y:S01]  /*9d00*/  FADD.FTZ R0, R183, R0 ;  /* 0x00000000b7007221 */ /* 0x000fe20000010000 */
[C---:B-----5:R-:W-:Y:S03]  /*9d10*/  HMMA.16816.F32 R60, R136.reuse, R144, R60 ;  /* 0x00000090883c723c */ /* 0x060fe6000000183c */
[----:B------:R-:W-:Y:S04]  /*9d20*/  FADD.FTZ R0, R184, R0 ;  /* 0x00000000b8007221 */ /* 0x000fe80000010000 */
[----:B------:R-:W-:Y:S01]  /*9d30*/  FADD.FTZ R0, R190, R0 ;  /* 0x00000000be007221 */ /* 0x000fe20000010000 */
[C---:B------:R-:W-:Y:S01]  /*9d40*/  HMMA.16816.F32 R64, R136.reuse, R146, R64 ;  /* 0x000000928840723c */ /* 0x040fe20000001840 */
[----:B------:R-:W4:Y:S03]  /*9d50*/  LDSM.16.MT88.4 R144, [R251+0x5000] ;  /* 0x00500000fb90783b */ /* 0x000f260000004200 */
[----:B------:R-:W-:Y:S04]  /*9d60*/  FADD.FTZ R0, R189, R0 ;  /* 0x00000000bd007221 */ /* 0x000fe80000010000 */
[C---:B---3--:R-:W-:Y:S04]  /*9d70*/  HMMA.16816.F32 R68, R136.reuse, R148, R68 ;  /* 0x000000948844723c */ /* 0x048fe80000001844 */
[----:B------:R-:W-:Y:S04]  /*9d80*/  FADD.FTZ R0, R191, R0 ;  /* 0x00000000bf007221 */ /* 0x000fe80000010000 */
[C---:B------:R-:W-:Y:S01]  /*9d90*/  HMMA.16816.F32 R72, R136.reuse, R150, R72 ;  /* 0x000000968848723c */ /* 0x040fe20000001848 */
[----:B------:R-:W3:Y:S03]  /*9da0*/  LDSM.16.MT88.4 R148, [R188+0x5000] ;  /* 0x00500000bc94783b */ /* 0x000ee60000004200 */
[----:B------:R-:W-:Y:S04]  /*9db0*/  FADD.FTZ R0, R248, R0 ;  /* 0x00000000f8007221 */ /* 0x000fe80000010000 */
[C---:B-1----:R-:W-:Y:S04]  /*9dc0*/  HMMA.16816.F32 R76, R136.reuse, R140, R76 ;  /* 0x0000008c884c723c */ /* 0x042fe8000000184c */
[----:B------:R-:W-:Y:S04]  /*9dd0*/  FADD.FTZ R0, R181, R0 ;  /* 0x00000000b5007221 */ /* 0x000fe80000010000 */
[C---:B------:R-:W-:Y:S01]  /*9de0*/  HMMA.16816.F32 R80, R136.reuse, R142, R80 ;  /* 0x0000008e8850723c */ /* 0x040fe20000001850 */
[----:B------:R-:W1:Y:S03]  /*9df0*/  LDSM.16.MT88.4 R140, [R249+0x7000] ;  /* 0x00700000f98c783b */ /* 0x000e660000004200 */
[----:B------:R-:W-:Y:S04]  /*9e00*/  FADD.FTZ R0, R180, R0 ;  /* 0x00000000b4007221 */ /* 0x000fe80000010000 */
[----:B------:R-:W-:Y:S01]  /*9e10*/  FADD.FTZ R0, R134, R0 ;  /* 0x0000000086007221 */ /* 0x000fe20000010000 */
[C---:B----4-:R-:W-:Y:S03]  /*9e20*/  HMMA.16816.F32 R84, R136.reuse, R144, R84 ;  /* 0x000000908854723c */ /* 0x050fe60000001854 */
[----:B------:R-:W-:Y:S01]  /*9e30*/  FADD.FTZ R0, R133, R0 ;  /* 0x0000000085007221 */ /* 0x000fe20000010000 */
[----:B------:R-:W-:Y:S02]  /*9e40*/  MOV R133, R132 ;  /* 0x0000008400857202 */ /* 0x000fe40000000f00 */
[----:B------:R-:W-:Y:S02]  /*9e50*/  MOV R134, R3 ;  /* 0x0000000300867202 */ /* 0x000fe40000000f00 */
[C---:B------:R-:W-:Y:S01]  /*9e60*/  HMMA.16816.F32 R88, R136.reuse, R146, R88 ;  /* 0x000000928858723c */ /* 0x040fe20000001858 */
[----:B------:R-:W4:Y:S07]  /*9e70*/  LDSM.16.MT88.4 R144, [R250+0x7000] ;  /* 0x00700000fa90783b */ /* 0x000f2e0000004200 */
[C---:B---3--:R-:W-:Y:S08]  /*9e80*/  HMMA.16816.F32 R92, R136.reuse, R148, R92 ;  /* 0x00000094885c723c */ /* 0x048ff0000000185c */
[C---:B------:R-:W-:Y:S01]  /*9e90*/  HMMA.16816.F32 R96, R136.reuse, R150, R96 ;  /* 0x000000968860723c */ /* 0x040fe20000001860 */
[----:B------:R-:W3:Y:S07]  /*9ea0*/  LDSM.16.MT88.4 R148, [R251+0x7000] ;  /* 0x00700000fb94783b */ /* 0x000eee0000004200 */
[C---:B-1----:R-:W-:Y:S08]  /*9eb0*/  HMMA.16816.F32 R100, R136.reuse, R140, R100 ;  /* 0x0000008c8864723c */ /* 0x042ff00000001864 */
[C---:B------:R-:W-:Y:S01]  /*9ec0*/  HMMA.16816.F32 R104, R136.reuse, R142, R104 ;  /* 0x0000008e8868723c */ /* 0x040fe20000001868 */
[----:B------:R-:W1:Y:S07]  /*9ed0*/  LDSM.16.MT88.4 R140, [R188+0x7000] ;  /* 0x00700000bc8c783b */ /* 0x000e6e0000004200 */
[C---:B----4-:R-:W-:Y:S08]  /*9ee0*/  HMMA.16816.F32 R108, R136.reuse, R144, R108 ;  /* 0x00000090886c723c */ /* 0x050ff0000000186c */
[C---:B------:R-:W-:Y:S01]  /*9ef0*/  HMMA.16816.F32 R112, R136.reuse, R146, R112 ;  /* 0x000000928870723c */ /* 0x040fe20000001870 */
[----:B------:R-:W4:Y:S07]  /*9f00*/  LDSM.16.MT88.4 R144, [R251+0x1800] ;  /* 0x00180000fb90783b */ /* 0x000f2e0000004200 */
        /* <DEDUP_REMOVED lines=8> */
[----:B------:R-:W5:Y:S07]  /*9f90*/  LDSM.16.MT88.4 R8, [R250+0x3800] ;  /* 0x00380000fa08783b */ /* 0x000f6e0000004200 */
[C---:B------:R-:W-:Y:S01]  /*9fa0*/  HMMA.16816.F32 R156, R176.reuse, R152, R12 ;  /* 0x00000098b09c723c */ /* 0x040fe2000000180c */
[----:B------:R-:W3:Y:S07]  /*9fb0*/  LDSM.16.MT88.4 R12, [R251+0x3800] ;  /* 0x00380000fb0c783b */ /* 0x000eee0000004200 */
[C---:B------:R-:W-:Y:S01]  /*9fc0*/  HMMA.16816.F32 R152, R176.reuse, R154, R16 ;  /* 0x0000009ab098723c */ /* 0x040fe20000001810 */
[----:B------:R-:W5:Y:S07]  /*9fd0*/  LDSM.16.MT88.4 R16, [R188+0x3800] ;  /* 0x00380000bc10783b */ /* 0x000f6e0000004200 */
[C---:B----4-:R-:W-:Y:S08]  /*9fe0*/  HMMA.16816.F32 R148, R176.reuse, R144, R20 ;  /* 0x00000090b094723c */ /* 0x050ff00000001814 */
[C---:B------:R-:W-:Y:S08]  /*9ff0*/  HMMA.16816.F32 R144, R176.reuse, R146, R24 ;  /* 0x00000092b090723c */ /* 0x040ff00000001818 */
[C---:B-1----:R-:W-:Y:S08]  /*a000*/  HMMA.16816.F32 R140, R176.reuse, R136, R28 ;  /* 0x00000088b08c723c */ /* 0x042ff0000000181c */
[C---:B------:R-:W-:Y:S08]  /*a010*/  HMMA.16816.F32 R136, R176.reuse, R138, R32 ;  /* 0x0000008ab088723c */ /* 0x040ff00000001820 */
[C---:B---3--:R-:W-:Y:S08]  /*a020*/  HMMA.16816.F32 R36, R176.reuse, R4, R36 ;  /* 0x00000004b024723c */ /* 0x048ff00000001824 */
[C---:B------:R-:W-:Y:S01]  /*a030*/  HMMA.16816.F32 R40, R176.reuse, R6, R40 ;  /* 0x00000006b028723c */ /* 0x040fe20000001828 */
[----:B------:R-:W1:Y:S07]  /*a040*/  LDSM.16.MT88.4 R4, [R249+0x5800] ;  /* 0x00580000f904783b */ /* 0x000e6e0000004200 */
[C---:B-----5:R-:W-:Y:S08]  /*a050*/  HMMA.16816.F32 R44, R176.reuse, R8, R44 ;  /* 0x00000008b02c723c */ /* 0x060ff0000000182c */
[C---:B------:R-:W-:Y:S01]  /*a060*/  HMMA.16816.F32 R48, R176.reuse, R10, R48 ;  /* 0x0000000ab030723c */ /* 0x040fe20000001830 */
[----:B------:R-:W3:Y:S07]  /*a070*/  LDSM.16.MT88.4 R8, [R250+0x5800] ;  /* 0x00580000fa08783b */ /* 0x000eee0000004200 */
[C---:B------:R-:W-:Y:S08]  /*a080*/  HMMA.16816.F32 R52, R176.reuse, R12, R52 ;  /* 0x0000000cb034723c */ /* 0x040ff00000001834 */
[C---:B------:R-:W-:Y:S01]  /*a090*/  HMMA.16816.F32 R56, R176.reuse, R14, R56 ;  /* 0x0000000eb038723c */ /* 0x040fe20000001838 */
[----:B------:R-:W4:Y:S07]  /*a0a0*/  LDSM.16.MT88.4 R12, [R251+0x5800] ;  /* 0x00580000fb0c783b */ /* 0x000f2e0000004200 */
[C---:B------:R-:W-:Y:S08]  /*a0b0*/  HMMA.16816.F32 R60, R176.reuse, R16, R60 ;  /* 0x00000010b03c723c */ /* 0x040ff0000000183c */
[C---:B------:R-:W-:Y:S01]  /*a0c0*/  HMMA.16816.F32 R64, R176.reuse, R18, R64 ;  /* 0x00000012b040723c */ /* 0x040fe20000001840 */
[----:B------:R-:W5:Y:S02]  /*a0d0*/  LDSM.16.MT88.4 R16, [R188+0x5800] ;  /* 0x00580000bc10783b */ /* 0x000f640000004200 */
[C---:B--2---:R-:W-:Y:S02]  /*a0e0*/  ISETP.GT.AND P0, PT, R186.reuse, R187, PT ;  /* 0x000000bbba00720c */ /* 0x044fe40003f04270 */
[----:B------:R-:W-:Y:S03]  /*a0f0*/  IADD3 R2, R186, -0x1, RZ ;  /* 0xffffffffba027810 */ /* 0x000fe60007ffe0ff */
[C---:B-1----:R-:W-:Y:S02]  /*a100*/  HMMA.16816.F32 R68, R176.reuse, R4, R68 ;  /* 0x00000004b044723c */ /* 0x042fe40000001844 */
[----:B------:R-:W-:Y:S04]  /*a110*/  STL [R1+0x60], R2 ;  /* 0x0000600201007387 */ /* 0x000fe80000100800 */
[----:B------:R1:W-:Y:S02]  /*a120*/  STL [R1+0x74], R0 ;  /* 0x0000740001007387 */ /* 0x0003e40000100800 */
[C---:B------:R-:W-:Y:S02]  /*a130*/  HMMA.16816.F32 R72, R176.reuse, R6, R72 ;  /* 0x00000006b048723c */ /* 0x040fe40000001848 */
[----:B------:R-:W2:Y:S06]  /*a140*/  LDSM.16.MT88.4 R4, [R249+0x7800] ;  /* 0x00780000f904783b */ /* 0x000eac0000004200 */
[C---:B---3--:R-:W-:Y:S08]  /*a150*/  HMMA.16816.F32 R76, R176.reuse, R8, R76 ;  /* 0x00000008b04c723c */ /* 0x048ff0000000184c */
[C---:B------:R-:W-:Y:S01]  /*a160*/  HMMA.16816.F32 R80, R176.reuse, R10, R80 ;  /* 0x0000000ab050723c */ /* 0x040fe20000001850 */
[----:B------:R-:W3:Y:S03]  /*a170*/  LDSM.16.MT88.4 R8, [R250+0x7800] ;  /* 0x00780000fa08783b */ /* 0x000ee60000004200 */
[----:B-1----:R-:W-:Y:S04]  /*a180*/  MOV R0, R2 ;  /* 0x0000000200007202 */ /* 0x002fe80000000f00 */
[C---:B----4-:R-:W-:Y:S01]  /*a190*/  HMMA.16816.F32 R84, R176.reuse, R12, R84 ;  /* 0x0000000cb054723c */ /* 0x050fe20000001854 */
[----:B------:R-:W-:Y:S07]  /*a1a0*/  STL [R1+0x10], R0 ;  /* 0x0000100001007387 */ /* 0x000fee0000100800 */
[C---:B------:R-:W-:Y:S01]  /*a1b0*/  HMMA.16816.F32 R88, R176.reuse, R14, R88 ;  /* 0x0000000eb058723c */ /* 0x040fe20000001858 */
[----:B------:R-:W1:Y:S07]  /*a1c0*/  LDSM.16.MT88.4 R12, [R251+0x7800] ;  /* 0x00780000fb0c783b */ /* 0x000e6e0000004200 */
[C---:B-----5:R-:W-:Y:S08]  /*a1d0*/  HMMA.16816.F32 R92, R176.reuse, R16, R92 ;  /* 0x00000010b05c723c */ /* 0x060ff0000000185c */
[C---:B------:R-:W-:Y:S01]  /*a1e0*/  HMMA.16816.F32 R96, R176.reuse, R18, R96 ;  /* 0x00000012b060723c */ /* 0x040fe20000001860 */
[----:B------:R-:W4:Y:S07]  /*a1f0*/  LDSM.16.MT88.4 R16, [R188+0x7800] ;  /* 0x00780000bc10783b */ /* 0x000f2e0000004200 */
[C---:B--2---:R-:W-:Y:S08]  /*a200*/  HMMA.16816.F32 R100, R176.reuse, R4, R100 ;  /* 0x00000004b064723c */ /* 0x044ff00000001864 */
[C---:B------:R-:W-:Y:S08]  /*a210*/  HMMA.16816.F32 R104, R176.reuse, R6, R104 ;  /* 0x00000006b068723c */ /* 0x040ff00000001868 */
[C---:B---3--:R-:W-:Y:S08]  /*a220*/  HMMA.16816.F32 R108, R176.reuse, R8, R108 ;  /* 0x00000008b06c723c */ /* 0x048ff0000000186c */
[C---:B------:R-:W-:Y:S08]  /*a230*/  HMMA.16816.F32 R112, R176.reuse, R10, R112 ;  /* 0x0000000ab070723c */ /* 0x040ff00000001870 */
[C---:B-1----:R-:W-:Y:S08]  /*a240*/  HMMA.16816.F32 R116, R176.reuse, R12, R116 ;  /* 0x0000000cb074723c */ /* 0x042ff00000001874 */
[C---:B------:R-:W-:Y:S08]  /*a250*/  HMMA.16816.F32 R120, R176.reuse, R14, R120 ;  /* 0x0000000eb078723c */ /* 0x040ff00000001878 */
[C---:B----4-:R-:W-:Y:S07]  /*a260*/  HMMA.16816.F32 R124, R176.reuse, R16, R124 ;  /* 0x00000010b07c723c */ /* 0x050fee000000187c */
[----:B------:R-:W-:Y:S01]  /*a270*/  MOV R16, R3 ;  /* 0x0000000300107202 */ /* 0x000fe20000000f00 */
[----:B------:R-:W-:Y:S01]  /*a280*/  HMMA.16816.F32 R128, R176, R18, R128 ;  /* 0x00000012b080723c */ /* 0x000fe20000001880 */
[----:B------:R-:W-:-:S07]  /*a290*/  @P0 BRA `(.L_x_534) ;  /* 0xffffbae000000947 */ /* 0x000fce000383ffff */
.L_x_523:
[----:B-1----:R-:W2:Y:S02]  /*a2a0*/  LDL R0, [R1+0x60] ;  /* 0x0000600001007983 */ /* 0x002ea40000100800 */
[----:B--2---:R-:W-:-:S13]  /*a2b0*/  ISETP.GE.AND P0, PT, R0, RZ, PT ;  /* 0x000000ff0000720c */ /* 0x004fda0003f06270 */
[----:B------:R-:W-:Y:S05]  /*a2c0*/  @!P0 BRA `(.L_x_535) ;  /* 0x0000402000008947 */ /* 0x000fea0003800000 */
[----:B------:R-:W-:Y:S02]  /*a2d0*/  MOV R134, R16 ;  /* 0x0000001000867202 */ /* 0x000fe40000000f00 */
[----:B------:R-:W-:Y:S02]  /*a2e0*/  MOV R133, R132 ;  /* 0x0000008400857202 */ /* 0x000fe40000000f00 */
.L_x_542:
[----:B------:R-:W2:Y:S01]  /*a2f0*/  LDL R8, [R1+0x5c] ;  /* 0x00005c0001087983 */ /* 0x000ea20000100800 */
[----:B------:R-:W-:Y:S04]  /*a300*/  DEPBAR.LE SB0, 0x0 ;  /* 0x000080000000791a */ /* 0x000fe80000000000 */
[----:B------:R-:W3:Y:S01]  /*a310*/  LDL R12, [R1+0x58] ;  /* 0x00005800010c7983 */ /* 0x000ee20000100800 */
[C---:B------:R-:W-:Y:S01]  /*a320*/  IADD3 R20, R135.reuse, 0x6000, RZ ;  /* 0x0000600087147810 */ /* 0x040fe20007ffe0ff */
[----:B------:R-:W-:Y:S01]  /*a330*/  WARPSYNC 0xffffffff ;  /* 0xffffffff00007948 */ /* 0x000fe20003800000 */
[C---:B------:R-:W-:Y:S01]  /*a340*/  IADD3 R21, R135.reuse, 0x5000, RZ ;  /* 0x0000500087157810 */ /* 0x040fe20007ffe0ff */
[----:B------:R-:W4:Y:S01]  /*a350*/  LDL.64 R6, [R1+0xa0] ;  /* 0x0000a00001067983 */ /* 0x000f220000100a00 */
[C---:B------:R-:W-:Y:S02]  /*a360*/  IADD3 R249, R135.reuse, 0x3800, RZ ;  /* 0x0000380087f97810 */ /* 0x040fe40007ffe0ff */
[C---:B------:R-:W-:Y:S01]  /*a370*/  IADD3 R248, R135.reuse, 0x3000, RZ ;  /* 0x0000300087f87810 */ /* 0x040fe20007ffe0ff */
[----:B------:R-:W5:Y:S01]  /*a380*/  LDL R5, [R1+0xac] ;  /* 0x0000ac0001057983 */ /* 0x000f620000100800 */
[----:B------:R-:W-:Y:S03]  /*a390*/  IADD3 R132, R135, 0x2800, RZ ;  /* 0x0000280087847810 */ /* 0x000fe60007ffe0ff */
[----:B------:R-:W5:Y:S04]  /*a3a0*/  LDL R15, [R1+0xe8] ;  /* 0x0000e800010f7983 */ /* 0x000f680000100800 */
[----:B------:R-:W5:Y:S04]  /*a3b0*/  LDL R14, [R1+0x70] ;  /* 0x00007000010e7983 */ /* 0x000f680000100800 */
[----:B------:R-:W5:Y:S04]  /*a3c0*/  LDL R13, [R1+0xec] ;  /* 0x0000ec00010d7983 */ /* 0x000f680000100800 */
[----:B------:R-:W-:Y:S06]  /*a3d0*/  BAR.SYNC.DEFER_BLOCKING 0x0 ;  /* 0x0000000000007b1d */ /* 0x000fec0000010000 */
[----:B------:R-:W1:Y:S04]  /*a3e0*/  LDSM.16.M88.4 R16, [R252+0x800] ;  /* 0x00080000fc10783b */ /* 0x000e680000000200 */
[----:B------:R-:W1:Y:S04]  /*a3f0*/  LDSM.16.M88.4 R24, [R252+0x1000] ;  /* 0x00100000fc18783b */ /* 0x000e680000000200 */
[----:B------:R-:W1:Y:S04]  /*a400*/  LDSM.16.M88.4 R32, [R252+0x1800] ;  /* 0x00180000fc20783b */ /* 0x000e680000000200 */
[----:B------:R-:W1:Y:S04]  /*a410*/  LDSM.16.M88.4 R176, [R135] ;  /* 0x0000000087b0783b */ /* 0x000e680000000200 */
[----:B------:R-:W1:Y:S04]  /*a420*/  LDSM.16.M88.4 R180, [R135+0x800] ;  /* 0x0008000087b4783b */ /* 0x000e680000000200 */
[----:B------:R-:W1:Y:S04]  /*a430*/  LDSM.16.M88.4 R184, [R135+0x1000] ;  /* 0x0010000087b8783b */ /* 0x000e680000000200 */
[----:B------:R-:W1:Y:S04]  /*a440*/  LDSM.16.M88.4 R188, [R135+0x1800] ;  /* 0x0018000087bc783b */ /* 0x000e680000000200 */
[----:B----4-:R-:W4:Y:S01]  /*a450*/  LDL R7, [R1+0x68] ;  /* 0x0000680001077983 */ /* 0x010f220000100800 */
[----:B--2---:R-:W-:Y:S01]  /*a460*/  SHF.R.S32.HI R0, RZ, 0x1f, R8 ;  /* 0x0000001fff007819 */ /* 0x004fe20000011408 */
[----:B------:R-:W-:Y:S01]  /*a470*/  IMAD.WIDE.U32 R2, R8, c[0x0][0x208], RZ ;  /* 0x0000820008027a25 */ /* 0x000fe200078e00ff */
[----:B---3--:R-:W-:Y:S03]  /*a480*/  SHF.R.S32.HI R4, RZ, 0x1f, R12 ;  /* 0x0000001fff047819 */ /* 0x008fe6000001140c */
[----:B------:R-:W-:Y:S02]  /*a490*/  IMAD R0, R0, c[0x0][0x208], RZ ;  /* 0x0000820000007a24 */ /* 0x000fe400078e02ff */
[----:B------:R-:W-:Y:S02]  /*a4a0*/  IMAD R4, R4, c[0x0][0x218], RZ ;  /* 0x0000860004047a24 */ /* 0x000fe400078e02ff */
[----:B------:R-:W-:Y:S02]  /*a4b0*/  IMAD R0, R8, c[0x0][0x20c], R0 ;  /* 0x0000830008007a24 */ /* 0x000fe400078e0200 */
[----:B------:R-:W2:Y:S01]  /*a4c0*/  LDSM.16.M88.4 R8, [R252] ;  /* 0x00000000fc08783b */ /* 0x000ea20000000200 */
[----:B------:R-:W-:Y:S01]  /*a4d0*/  IMAD R4, R12, c[0x0][0x21c], R4 ;  /* 0x000087000c047a24 */ /* 0x000fe200078e0204 */
[C---:B-----5:R-:W-:Y:S01]  /*a4e0*/  SHF.L.U64.HI R29, R14.reuse, 0x1, R15 ;  /* 0x000000010e1d7819 */ /* 0x060fe2000001020f */
[----:B------:R-:W-:Y:S02]  /*a4f0*/  IMAD.IADD R3, R3, 0x1, R0 ;  /* 0x0000000103037824 */ /* 0x000fe400078e0200 */
[----:B------:R-:W-:Y:S02]  /*a500*/  IMAD.SHL.U32 R251, R14, 0x2, RZ ;  /* 0x000000020efb7824 */ /* 0x000fe400078e00ff */
[----:B------:R-:W-:Y:S05]  /*a510*/  IMAD.WIDE.U32 R2, R12, c[0x0][0x218], R2 ;  /* 0x000086000c027a25 */ /* 0x000fea00078e0002 */
[----:B------:R-:W-:Y:S02]  /*a520*/  IADD3 R0, P0, R6, R2, RZ ;  /* 0x0000000206007210 */ /* 0x000fe40007f1e0ff */
[----:B------:R-:W-:Y:S02]  /*a530*/  IADD3 R2, R135, 0x7000, RZ ;  /* 0x0000700087027810 */ /* 0x000fe40007ffe0ff */
[----:B------:R-:W-:Y:S02]  /*a540*/  IADD3.X R4, R5, R3, R4, P0, !PT ;  /* 0x0000000305047210 */ /* 0x000fe400007fe404 */
[C---:B------:R-:W-:Y:S04]  /*a550*/  LEA R12, P0, R0.reuse, c[0x0][0x1f8], 0x1 ;  /* 0x00007e00000c7a11 */ /* 0x040fe800078008ff */
[----:B------:R-:W-:Y:S02]  /*a560*/  LEA.HI.X R4, R0, c[0x0][0x1fc], R4, 0x1, P0 ;  /* 0x00007f0000047a11 */ /* 0x000fe400000f0c04 */
[C---:B------:R-:W-:Y:S05]  /*a570*/  IADD3 R0, R135.reuse, 0x7800, RZ ;  /* 0x0000780087007810 */ /* 0x040fea0007ffe0ff */
[----:B------:R3:W-:Y:S04]  /*a580*/  STL [R1+0x1c], R0 ;  /* 0x00001c0001007387 */ /* 0x0007e80000100800 */
[----:B------:R-:W5:Y:S04]  /*a590*/  LDL R6, [R1+0xf0] ;  /* 0x0000f00001067983 */ /* 0x000f680000100800 */
[----:B------:R1:W-:Y:S04]  /*a5a0*/  STL [R1+0x18], R2 ;  /* 0x0000180201007387 */ /* 0x0003e80000100800 */
[----:B------:R-:W5:Y:S04]  /*a5b0*/  LDL R5, [R1+0x6c] ;  /* 0x00006c0001057983 */ /* 0x000f680000100800 */
[----:B------:R-:W2:Y:S01]  /*a5c0*/  LDL R3, [R1+0xf4] ;  /* 0x0000f40001037983 */ /* 0x000ea20000100800 */
[C---:B---3--:R-:W-:Y:S05]  /*a5d0*/  IADD3 R0, R135.reuse, 0x6800, RZ ;  /* 0x0000680087007810 */ /* 0x048fea0007ffe0ff */
[----:B------:R3:W-:Y:S04]  /*a5e0*/  STL [R1+0x14], R0 ;  /* 0x0000140001007387 */ /* 0x0007e80000100800 */
[----:B-1----:R-:W2:Y:S04]  /*a5f0*/  LDL R2, [R1+0x54] ;  /* 0x0000540001027983 */ /* 0x002ea80000100800 */
[----:B------:R1:W-:Y:S01]  /*a600*/  STL [R1+0x10], R20 ;  /* 0x0000101401007387 */ /* 0x0003e20000100800 */
[C---:B---3--:R-:W-:Y:S05]  /*a610*/  IADD3 R0, R135.reuse, 0x5800, RZ ;  /* 0x0000580087007810 */ /* 0x048fea0007ffe0ff */
[----:B------:R3:W-:Y:S01]  /*a620*/  STL [R1+0xc], R0 ;  /* 0x00000c0001007387 */ /* 0x0007e20000100800 */
[C---:B-1----:R-:W-:Y:S03]  /*a630*/  IADD3 R20, R135.reuse, 0x4800, RZ ;  /* 0x0000480087147810 */ /* 0x042fe60007ffe0ff */
[----:B------:R-:W-:Y:S04]  /*a640*/  STL [R1+0x8], R21 ;  /* 0x0000081501007387 */ /* 0x000fe80000100800 */
[----:B------:R-:W-:Y:S01]  /*a650*/  STL [R1+0x4], R20 ;  /* 0x0000041401007387 */ /* 0x000fe20000100800 */
[C---:B---3--:R-:W-:Y:S05]  /*a660*/  IADD3 R0, R135.reuse, 0x4000, RZ ;  /* 0x0000400087007810 */ /* 0x048fea0007ffe0ff */
[----:B------:R1:W-:Y:S02]  /*a670*/  STL [R1], R0 ;  /* 0x0000000001007387 */ /* 0x0003e40000100800 */
[----:B-1----:R-:W-:Y:S02]  /*a680*/  IADD3 R0, R135, 0x2000, RZ ;  /* 0x0000200087007810 */ /* 0x002fe40007ffe0ff */
[C---:B----4-:R-:W-:Y:S01]  /*a690*/  SHF.L.U64.HI R28, R7.reuse, 0x1, R13 ;  /* 0x00000001071c7819 */ /* 0x050fe2000001020d */
[----:B------:R-:W-:Y:S01]  /*a6a0*/  IMAD.SHL.U32 R250, R7, 0x2, RZ ;  /* 0x0000000207fa7824 */ /* 0x000fe200078e00ff */
[C---:B-----5:R-:W-:Y:S01]  /*a6b0*/  SHF.L.U64.HI R23, R5.reuse, 0x1, R6 ;  /* 0x0000000105177819 */ /* 0x060fe20000010206 */
[----:B------:R-:W-:Y:S01]  /*a6c0*/  IMAD.SHL.U32 R31, R5, 0x2, RZ ;  /* 0x00000002051f7824 */ /* 0x000fe200078e00ff */
[C---:B--2---:R-:W-:Y:S01]  /*a6d0*/  SHF.L.U64.HI R20, R2.reuse, 0x1, R3 ;  /* 0x0000000102147819 */ /* 0x044fe20000010203 */
[----:B------:R-:W-:Y:S01]  /*a6e0*/  IMAD.SHL.U32 R30, R2, 0x2, RZ ;  /* 0x00000002021e7824 */ /* 0x000fe200078e00ff */
[----:B------:R-:W-:-:S05]  /*a6f0*/  BRA.DIV ~URZ, `(.L_x_536) ;  /* 0x000082427f007947 */ /* 0x000fca000b800000 */
[----:B------:R1:W2:Y:S02]  /*a700*/  SHFL.IDX PT, R2, R4, RZ, 0x181f ;  /* 0x00181fff04027589 */ /* 0x0002a400000e0000 */
.L_x_585:
[----:B------:R-:W3:Y:S01]  /*a710*/  LDL R6, [R1+0x54] ;  /* 0x0000540001067983 */ /* 0x000ee20000100800 */
[----:B------:R-:W-:Y:S04]  /*a720*/  BSSY B0, `(.L_x_537) ;  /* 0x00001b4000007945 */ /* 0x000fe80003800000 */
[----:B------:R-:W4:Y:S05]  /*a730*/  LDL R3, [R1+0x6c] ;  /* 0x00006c0001037983 */ /* 0x000f2a0000100800 */
[----:B--2---:R-:W2:Y:S05]  /*a740*/  LDL R13, [R1+0x68] ;  /* 0x00006800010d7983 */ /* 0x004eaa0000100800 */
[----:B------:R-:W2:Y:S05]  /*a750*/  LDL R21, [R1+0x70] ;  /* 0x0000700001157983 */ /* 0x000eaa0000100800 */
[----:B------:R1:W-:Y:S05]  /*a760*/  STL.64 [R1+0x128], R46 ;  /* 0x0001282e01007387 */ /* 0x0003ea0000100a00 */
[----:B------:R-:W3:Y:S05]  /*a770*/  SHFL.IDX PT, R5, R12, RZ, 0x181f ;  /* 0x00181fff0c057589 */ /* 0x000eea00000e0000 */
[----:B-1----:R-:W-:Y:S05]  /*a780*/  SHFL.IDX PT, R4, R4, 0x1, 0x181f ;  /* 0x00381f0004047f89 */ /* 0x002fea00000e0000 */
[----:B------:R-:W2:Y:S05]  /*a790*/  LDL R47, [R1+0x4c] ;  /* 0x00004c00012f7983 */ /* 0x000eaa0000100800 */
[----:B------:R-:W-:Y:S05]  /*a7a0*/  STL.64 [R1+0x120], R44 ;  /* 0x0001202c01007387 */ /* 0x000fea0000100a00 */
[----:B------:R-:W-:Y:S05]  /*a7b0*/  STL [R1+0x118], R37 ;  /* 0x0001182501007387 */ /* 0x000fea0000100800 */
[----:B------:R-:W-:Y:S05]  /*a7c0*/  STL.64 [R1+0x110], R42 ;  /* 0x0001102a01007387 */ /* 0x000fea0000100a00 */
[----:B------:R-:W-:Y:S05]  /*a7d0*/  STL.64 [R1+0x108], R40 ;  /* 0x0001082801007387 */ /* 0x000fea0000100a00 */
[----:B------:R1:W-:Y:S01]  /*a7e0*/  STL [R1+0x100], R36 ;  /* 0x0001002401007387 */ /* 0x0003e20000100800 */
[----:B---3--:R-:W-:Y:S02]  /*a7f0*/  ISETP.GE.AND P1, PT, R6, c[0x0][0x1d4], PT ;  /* 0x0000750006007a0c */ /* 0x008fe40003f26270 */
[----:B------:R-:W-:Y:S02]  /*a800*/  IADD3 R6, P0, R5, R30, RZ ;  /* 0x0000001e05067210 */ /* 0x000fe40007f1e0ff */
[----:B-1----:R-:W-:Y:S02]  /*a810*/  SEL R36, RZ, 0x10, P1 ;  /* 0x00000010ff247807 */ /* 0x002fe40000800000 */
[----:B----4-:R-:W-:Y:S01]  /*a820*/  ISETP.GE.AND P5, PT, R3, c[0x0][0x1d4], PT ;  /* 0x0000750003007a0c */ /* 0x010fe20003fa6270 */
[C---:B------:R-:W-:Y:S01]  /*a830*/  IMAD.X R7, R2.reuse, 0x1, R20, P0 ;  /* 0x0000000102077824 */ /* 0x040fe200000e0614 */
[----:B------:R1:W3:Y:S01]  /*a840*/  SHFL.IDX PT, R3, R12, 0x1, 0x181f ;  /* 0x00381f000c037f89 */ /* 0x0002e200000e0000 */
[----:B------:R-:W-:Y:S02]  /*a850*/  IADD3 R14, P0, R5, R31, RZ ;  /* 0x0000001f050e7210 */ /* 0x000fe40007f1e0ff */
[----:B--2---:R-:W-:Y:S02]  /*a860*/  ISETP.GE.AND P4, PT, R13, c[0x0][0x1d4], PT ;  /* 0x000075000d007a0c */ /* 0x004fe40003f86270 */
[----:B------:R2:W-:Y:S01]  /*a870*/  STL [R1+0x50], R36 ;  /* 0x0000502401007387 */ /* 0x0005e20000100800 */
[C---:B------:R-:W-:Y:S01]  /*a880*/  IMAD.X R15, R2.reuse, 0x1, R23, P0 ;  /* 0x00000001020f7824 */ /* 0x040fe200000e0617 */
[----:B------:R-:W-:Y:S02]  /*a890*/  ISETP.GE.AND P3, PT, R21, c[0x0][0x1d4], PT ;  /* 0x0000750015007a0c */ /* 0x000fe40003f66270 */
[----:B------:R-:W-:Y:S01]  /*a8a0*/  SEL R21, RZ, 0x10, P4 ;  /* 0x00000010ff157807 */ /* 0x000fe20002000000 */
[----:B------:R-:W4:Y:S05]  /*a8b0*/  LDL R37, [R1+0x24] ;  /* 0x0000240001257983 */ /* 0x000f2a0000100800 */
[----:B------:R-:W4:Y:S05]  /*a8c0*/  LDL.LU R41, [R1] ;  /* 0x0000000001297983 */ /* 0x000f2a0000300800 */
[----:B------:R-:W4:Y:S01]  /*a8d0*/  LDL.LU R40, [R1+0x4] ;  /* 0x0000040001287983 */ /* 0x000f220000300800 */
[C---:B-1----:R-:W-:Y:S04]  /*a8e0*/  IADD3 R12, P0, R5.reuse, R250, RZ ;  /* 0x000000fa050c7210 */ /* 0x042fe80007f1e0ff */
[C---:B------:R-:W-:Y:S01]  /*a8f0*/  IADD3.X R13, R2.reuse, R28, RZ, P0, !PT ;  /* 0x0000001c020d7210 */ /* 0x040fe200007fe4ff */
[----:B------:R1:W-:Y:S05]  /*a900*/  LDGSTS.E.BYPASS.LTC128B.128 [R47+0x100], [R6.64], !P1 ;  /* 0x00100000062f7fae */ /* 0x0003ea000c901d46 */
[----:B------:R2:W-:Y:S05]  /*a910*/  LDGSTS.E.BYPASS.LTC128B.128 [R47+0x2100], [R14.64], !P5 ;  /* 0x021000000e2f7fae */ /* 0x0005ea000e901d46 */
[----:B------:R2:W-:Y:S01]  /*a920*/  LDGSTS.E.BYPASS.LTC128B.128 [R47+0x4100], [R12.64], !P4 ;  /* 0x041000000c2f7fae */ /* 0x0005e2000e101d46 */
[----:B-1----:R-:W-:Y:S05]  /*a930*/  IADD3 R6, P0, R5, R251, RZ ;  /* 0x000000fb05067210 */ /* 0x002fea0007f1e0ff */
[----:B------:R-:W-:Y:S01]  /*a940*/  IMAD.X R7, R2, 0x1, R29, P0 ;  /* 0x0000000102077824 */ /* 0x000fe200000e061d */
[----:B------:R-:W-:Y:S02]  /*a950*/  SEL R2, RZ, 0x10, P5 ;  /* 0x00000010ff027807 */ /* 0x000fe40002800000 */
[----:B--2---:R-:W-:Y:S02]  /*a960*/  IADD3 R12, -R36, 0x10, RZ ;  /* 0x00000010240c7810 */ /* 0x004fe40007ffe1ff */
[----:B------:R1:W-:Y:S01]  /*a970*/  LDGSTS.E.BYPASS.LTC128B.128 [R47+0x6100], [R6.64], !P3 ;  /* 0x06100000062f7fae */ /* 0x0003e2000d901d46 */
[----:B------:R-:W-:Y:S02]  /*a980*/  IADD3 R22, -R2, 0x10, RZ ;  /* 0x0000001002167810 */ /* 0x000fe40007ffe1ff */
[----:B------:R-:W-:Y:S02]  /*a990*/  LOP3.LUT R12, R12, 0xf, RZ, 0xc0, !PT ;  /* 0x0000000f0c0c7812 */ /* 0x000fe400078ec0ff */
[----:B------:R-:W-:Y:S02]  /*a9a0*/  LOP3.LUT R22, R22, 0xf, RZ, 0xc0, !PT ;  /* 0x0000000f16167812 */ /* 0x000fe400078ec0ff */
[-C--:B---3--:R-:W-:Y:S02]  /*a9b0*/  IADD3 R12, P1, P0, R12, R3.reuse, R30 ;  /* 0x000000030c0c7210 */ /* 0x088fe4000783e01e */
[----:B------:R-:W-:Y:S02]  /*a9c0*/  IADD3 R30, -R21, 0x10, RZ ;  /* 0x00000010151e7810 */ /* 0x000fe40007ffe1ff */
[-C--:B------:R-:W-:Y:S02]  /*a9d0*/  IADD3.X R13, RZ, R4.reuse, R20, P1, P0 ;  /* 0x00000004ff0d7210 */ /* 0x080fe40000fe0414 */
[----:B------:R-:W-:Y:S02]  /*a9e0*/  SEL R20, RZ, 0x10, P3 ;  /* 0x00000010ff147807 */ /* 0x000fe40001800000 */
[-C--:B------:R-:W-:Y:S02]  /*a9f0*/  IADD3 R22, P1, P0, R22, R3.reuse, R31 ;  /* 0x0000000316167210 */ /* 0x080fe4000783e01f */
[----:B------:R-:W-:Y:S02]  /*aa00*/  LOP3.LUT R30, R30, 0xf, RZ, 0xc0, !PT ;  /* 0x0000000f1e1e7812 */ /* 0x000fe400078ec0ff */
[----:B------:R-:W-:Y:S02]  /*aa10*/  IADD3 R5, -R20, 0x10, RZ ;  /* 0x0000001014057810 */ /* 0x000fe40007ffe1ff */
[-C--:B------:R-:W-:Y:S02]  /*aa20*/  IADD3.X R23, RZ, R4.reuse, R23, P1, P0 ;  /* 0x00000004ff177210 */ /* 0x080fe40000fe0417 */
[-C--:B------:R-:W-:Y:S02]  /*aa30*/  IADD3 R30, P1, P0, R30, R3.reuse, R250 ;  /* 0x000000031e1e7210 */ /* 0x080fe4000783e0fa */
[----:B------:R-:W-:Y:S02]  /*aa40*/  LOP3.LUT R5, R5, 0xf, RZ, 0xc0, !PT ;  /* 0x0000000f05057812 */ /* 0x000fe400078ec0ff */
[-C--:B------:R-:W-:Y:S02]  /*aa50*/  IADD3.X R31, RZ, R4.reuse, R28, P1, P0 ;  /* 0x00000004ff1f7210 */ /* 0x080fe40000fe041c */
[----:B------:R-:W-:Y:S02]  /*aa60*/  IADD3 R28, P1, P0, R5, R3, R251 ;  /* 0x00000003051c7210 */ /* 0x000fe4000783e0fb */
[----:B------:R-:W-:Y:S02]  /*aa70*/  ISETP.NE.U32.AND P2, PT, R2, RZ, PT ;  /* 0x000000ff0200720c */ /* 0x000fe40003f45070 */
[----:B------:R-:W-:Y:S02]  /*aa80*/  IADD3.X R29, RZ, R4, R29, P1, P0 ;  /* 0x00000004ff1d7210 */ /* 0x000fe40000fe041d */
[C---:B-1----:R-:W-:Y:S03]  /*aa90*/  HMMA.16816.F32 R4, R168.reuse, R8, RZ ;  /* 0x00000008a804723c */ /* 0x042fe600000018ff */
[----:B------:R-:W-:Y:S02]  /*aaa0*/  ISETP.NE.U32.AND P0, PT, R36, RZ, PT ;  /* 0x000000ff2400720c */ /* 0x000fe40003f05070 */
[----:B------:R-:W2:Y:S01]  /*aab0*/  LDL.LU R36, [R1+0x8] ;  /* 0x0000080001247983 */ /* 0x000ea20000300800 */
[----:B------:R-:W-:Y:S02]  /*aac0*/  ISETP.NE.U32.AND P1, PT, R21, RZ, PT ;  /* 0x000000ff1500720c */ /* 0x000fe40003f25070 */
[C---:B------:R-:W-:Y:S02]  /*aad0*/  HMMA.16816.F32 R8, R168.reuse, R10, RZ ;  /* 0x0000000aa808723c */ /* 0x040fe400000018ff */
[----:B------:R-:W3:Y:S05]  /*aae0*/  LDL.LU R3, [R1+0xc] ;  /* 0x00000c0001037983 */ /* 0x000eea0000300800 */
[----:B------:R-:W2:Y:S05]  /*aaf0*/  LDL R2, [R1+0x20] ;  /* 0x0000200001027983 */ /* 0x000eaa0000100800 */
[----:B------:R1:W-:Y:S01]  /*ab00*/  LDGSTS.E.BYPASS.LTC128B.128.ZFILL [R47+0x1100], [R12.64], P0 ;  /* 0x011000000c2f7fae */ /* 0x0003e20008141d46 */
[----:B------:R-:W-:Y:S04]  /*ab10*/  ISETP.NE.U32.AND P0, PT, R20, RZ, PT ;  /* 0x000000ff1400720c */ /* 0x000fe80003f05070 */
[----:B------:R1:W-:Y:S05]  /*ab20*/  LDGSTS.E.BYPASS.LTC128B.128.ZFILL [R47+0x3100], [R22.64], P2 ;  /* 0x03100000162f7fae */ /* 0x0003ea0009141d46 */
[----:B------:R-:W3:Y:S05]  /*ab30*/  LDL.LU R44, [R1+0x10] ;  /* 0x00001000012c7983 */ /* 0x000eea0000300800 */
[----:B------:R1:W-:Y:S05]  /*ab40*/  LDGSTS.E.BYPASS.LTC128B.128.ZFILL [R47+0x5100], [R30.64], P1 ;  /* 0x051000001e2f7fae */ /* 0x0003ea0008941d46 */
[----:B------:R1:W-:Y:S05]  /*ab50*/  LDGSTS.E.BYPASS.LTC128B.128.ZFILL [R47+0x7100], [R28.64], P0 ;  /* 0x071000001c2f7fae */ /* 0x0003ea0008141d46 */
[----:B------:R-:W0:Y:S01]  /*ab60*/  LDGDEPBAR ;  /* 0x00000000000079af */ /* 0x000e220000000000 */
[C---:B-1----:R-:W-:Y:S08]  /*ab70*/  HMMA.16816.F32 R12, R168.reuse, R16, RZ ;  /* 0x00000010a80c723c */ /* 0x042ff000000018ff */
        /* <DEDUP_REMOVED lines=13> */
[----:B----4-:R-:W1:Y:S05]  /*ac50*/  LDSM.16.M88.4 R176, [R37] ;  /* 0x0000000025b0783b */ /* 0x010e6a0000000200 */
[----:B------:R-:W4:Y:S05]  /*ac60*/  LDSM.16.M88.4 R180, [R37+0x800] ;  /* 0x0008000025b4783b */ /* 0x000f2a0000000200 */
[----:B------:R-:W4:Y:S05]  /*ac70*/  LDSM.16.M88.4 R184, [R37+0x1000] ;  /* 0x0010000025b8783b */ /* 0x000f2a0000000200 */
[----:B------:R-:W4:Y:S01]  /*ac80*/  LDSM.16.M88.4 R188, [R37+0x1800] ;  /* 0x0018000025bc783b */ /* 0x000f220000000200 */
[C---:B-1----:R-:W-:Y:S08]  /*ac90*/  HMMA.16816.F32 R4, R192.reuse, R176, R4 ;  /* 0x000000b0c004723c */ /* 0x042ff00000001804 */
[C---:B------:R-:W-:Y:S08]  /*aca0*/  HMMA.16816.F32 R8, R192.reuse, R178, R8 ;  /* 0x000000b2c008723c */ /* 0x040ff00000001808 */
[C---:B----4-:R-:W-:Y:S08]  /*acb0*/  HMMA.16816.F32 R12, R192.reuse, R180, R12 ;  /* 0x000000b4c00c723c */ /* 0x050ff0000000180c */
[C---:B------:R-:W-:Y:S08]  /*acc0*/  HMMA.16816.F32 R16, R192.reuse, R182, R16 ;  /* 0x000000b6c010723c */ /* 0x040ff00000001810 */
[C---:B------:R-:W-:Y:S08]  /*acd0*/  HMMA.16816.F32 R20, R192.reuse, R184, R20 ;  /* 0x000000b8c014723c */ /* 0x040ff00000001814 */
[C---:B------:R-:W-:Y:S08]  /*ace0*/  HMMA.16816.F32 R24, R192.reuse, R186, R24 ;  /* 0x000000bac018723c */ /* 0x040ff00000001818 */
[C---:B------:R-:W-:Y:S08]  /*acf0*/  HMMA.16816.F32 R28, R192.reuse, R188, R28 ;  /* 0x000000bcc01c723c */ /* 0x040ff0000000181c */
[----:B------:R-:W-:Y:S01]  /*ad00*/  HMMA.16816.F32 R32, R192, R190, R32 ;  /* 0x000000bec020723c */ /* 0x000fe20000001820 */
[----:B------:R-:W-:Y:S05]  /*ad10*/  LDSM.16.M88.4 R188, [R252+0x2000] ;  /* 0x00200000fcbc783b */ /* 0x000fea0000000200 */
[----:B--2---:R-:W1:Y:S05]  /*ad20*/  LDSM.16.M88.4 R176, [R2+-0x6000] ;  /* 0xffa0000002b0783b */ /* 0x004e6a0000000200 */
[----:B------:R-:W2:Y:S05]  /*ad30*/  LDSM.16.M88.4 R180, [R2+-0x5800] ;  /* 0xffa8000002b4783b */ /* 0x000eaa0000000200 */
[----:B------:R-:W4:Y:S01]  /*ad40*/  LDSM.16.M88.4 R184, [R2+-0x5000] ;  /* 0xffb0000002b8783b */ /* 0x000f220000000200 */
[C---:B-1----:R-:W-:Y:S08]  /*ad50*/  HMMA.16816.F32 R4, R196.reuse, R176, R4 ;  /* 0x000000b0c404723c */ /* 0x042ff00000001804 */
[C---:B------:R-:W-:Y:S01]  /*ad60*/  HMMA.16816.F32 R8, R196.reuse, R178, R8 ;  /* 0x000000b2c408723c */ /* 0x040fe20000001808 */
[----:B------:R-:W1:Y:S07]  /*ad70*/  LDSM.16.M88.4 R176, [R2+-0x4800] ;  /* 0xffb8000002b0783b */ /* 0x000e6e0000000200 */
[C---:B--2---:R-:W-:Y:S08]  /*ad80*/  HMMA.16816.F32 R12, R196.reuse, R180, R12 ;  /* 0x000000b4c40c723c */ /* 0x044ff0000000180c */
[C---:B------:R-:W-:Y:S01]  /*ad90*/  HMMA.16816.F32 R16, R196.reuse, R182, R16 ;  /* 0x000000b6c410723c */ /* 0x040fe20000001810 */
[----:B------:R-:W2:Y:S07]  /*ada0*/  LDSM.16.M88.4 R180, [R252+0x2800] ;  /* 0x00280000fcb4783b */ /* 0x000eae0000000200 */
[C---:B----4-:R-:W-:Y:S08]  /*adb0*/  HMMA.16816.F32 R20, R196.reuse, R184, R20 ;  /* 0x000000b8c414723c */ /* 0x050ff00000001814 */
[C---:B------:R-:W-:Y:S01]  /*adc0*/  HMMA.16816.F32 R24, R196.reuse, R186, R24 ;  /* 0x000000bac418723c */ /* 0x040fe20000001818 */
[----:B------:R-:W-:Y:S07]  /*add0*/  LDSM.16.M88.4 R184, [R252+0x3800] ;  /* 0x00380000fcb8783b */ /* 0x000fee0000000200 */
[C---:B-1----:R-:W-:Y:S08]  /*ade0*/  HMMA.16816.F32 R28, R196.reuse, R176, R28 ;  /* 0x000000b0c41c723c */ /* 0x042ff0000000181c */
[----:B------:R-:W-:Y:S01]  /*adf0*/  HMMA.16816.F32 R32, R196, R178, R32 ;  /* 0x000000b2c420723c */ /* 0x000fe20000001820 */
[----:B------:R-:W1:Y:S07]  /*ae00*/  LDSM.16.M88.4 R176, [R252+0x3000] ;  /* 0x00300000fcb0783b */ /* 0x000e6e0000000200 */
[C---:B------:R-:W-:Y:S08]  /*ae10*/  HMMA.16816.F32 R4, R200.reuse, R188, R4 ;  /* 0x000000bcc804723c */ /* 0x040ff00000001804 */
[C---:B------:R-:W-:Y:S01]  /*ae20*/  HMMA.16816.F32 R8, R200.reuse, R190, R8 ;  /* 0x000000bec808723c */ /* 0x040fe20000001808 */
[----:B------:R-:W4:Y:S07]  /*ae30*/  LDSM.16.M88.4 R188, [R0] ;  /* 0x0000000000bc783b */ /* 0x000f2e0000000200 */
[C---:B--2---:R-:W-:Y:S08]  /*ae40*/  HMMA.16816.F32 R12, R200.reuse, R180, R12 ;  /* 0x000000b4c80c723c */ /* 0x044ff0000000180c */
[C---:B------:R-:W-:Y:S01]  /*ae50*/  HMMA.16816.F32 R16, R200.reuse, R182, R16 ;  /* 0x000000b6c810723c */ /* 0x040fe20000001810 */
[----:B------:R-:W2:Y:S07]  /*ae60*/  LDSM.16.M88.4 R180, [R132] ;  /* 0x0000000084b4783b */ /* 0x000eae0000000200 */
[C---:B-1----:R-:W-:Y:S08]  /*ae70*/  HMMA.16816.F32 R20, R200.reuse, R176, R20 ;  /* 0x000000b0c814723c */ /* 0x042ff00000001814 */
[C---:B------:R-:W-:Y:S01]  /*ae80*/  HMMA.16816.F32 R24, R200.reuse, R178, R24 ;  /* 0x000000b2c818723c */ /* 0x040fe20000001818 */
[----:B------:R-:W1:Y:S05]  /*ae90*/  LDSM.16.M88.4 R176, [R248] ;  /* 0x00000000f8b0783b */ /* 0x000e6a0000000200 */
[----:B------:R-:W1:Y:S02]  /*aea0*/  LDSM.16.M88.4 R248, [R249] ;  /* 0x00000000f9f8783b */ /* 0x000e640000000200 */
[C---:B------:R-:W-:Y:S08]  /*aeb0*/  HMMA.16816.F32 R28, R200.reuse, R184, R28 ;  /* 0x000000b8c81c723c */ /* 0x040ff0000000181c */
[----:B------:R-:W-:Y:S01]  /*aec0*/  HMMA.16816.F32 R32, R200, R186, R32 ;  /* 0x000000bac820723c */ /* 0x000fe20000001820 */
[----:B------:R-:W3:Y:S07]  /*aed0*/  LDSM.16.M88.4 R184, [R37+0x2000] ;  /* 0x0020000025b8783b */ /* 0x000eee0000000200 */
[C---:B----4-:R-:W-:Y:S08]  /*aee0*/  HMMA.16816.F32 R4, R204.reuse, R188, R4 ;  /* 0x000000bccc04723c */ /* 0x050ff00000001804 */
[C---:B------:R-:W-:Y:S01]  /*aef0*/  HMMA.16816.F32 R8, R204.reuse, R190, R8 ;  /* 0x000000becc08723c */ /* 0x040fe20000001808 */
[----:B------:R-:W4:Y:S07]  /*af00*/  LDSM.16.M88.4 R188, [R37+0x2800] ;  /* 0x0028000025bc783b */ /* 0x000f2e0000000200 */
[C---:B--2---:R-:W-:Y:S08]  /*af10*/  HMMA.16816.F32 R12, R204.reuse, R180, R12 ;  /* 0x000000b4cc0c723c */ /* 0x044ff0000000180c */
[C---:B------:R-:W-:Y:S01]  /*af20*/  HMMA.16816.F32 R16, R204.reuse, R182, R16 ;  /* 0x000000b6cc10723c */ /* 0x040fe20000001810 */
[----:B------:R-:W-:Y:S07]  /*af30*/  LDSM.16.M88.4 R180, [R37+0x3800] ;  /* 0x0038000025b4783b */ /* 0x000fee0000000200 */
[C---:B-1----:R-:W-:Y:S08]  /*af40*/  HMMA.16816.F32 R20, R204.reuse, R176, R20 ;  /* 0x000000b0cc14723c */ /* 0x042ff00000001814 */
[C---:B------:R-:W-:Y:S01]  /*af50*/  HMMA.16816.F32 R24, R204.reuse, R178, R24 ;  /* 0x000000b2cc18723c */ /* 0x040fe20000001818 */
[----:B------:R-:W1:Y:S07]  /*af60*/  LDSM.16.M88.4 R176, [R37+0x3000] ;  /* 0x0030000025b0783b */ /* 0x000e6e0000000200 */
[C---:B------:R-:W-:Y:S08]  /*af70*/  HMMA.16816.F32 R28, R204.reuse, R248, R28 ;  /* 0x000000f8cc1c723c */ /* 0x040ff0000000181c */
[----:B------:R-:W-:Y:S01]  /*af80*/  HMMA.16816.F32 R32, R204, R250, R32 ;  /* 0x000000facc20723c */ /* 0x000fe20000001820 */
[----:B------:R-:W2:Y:S07]  /*af90*/  LDSM.16.M88.4 R248, [R2+-0x4000] ;  /* 0xffc0000002f8783b */ /* 0x000eae0000000200 */
[C---:B---3--:R-:W-:Y:S08]  /*afa0*/  HMMA.16816.F32 R4, R208.reuse, R184, R4 ;  /* 0x000000b8d004723c */ /* 0x048ff00000001804 */
[C---:B------:R-:W-:Y:S01]  /*afb0*/  HMMA.16816.F32 R8, R208.reuse, R186, R8 ;  /* 0x000000bad008723c */ /* 0x040fe20000001808 */
[----:B------:R-:W3:Y:S07]  /*afc0*/  LDSM.16.M88.4 R184, [R2+-0x3800] ;  /* 0xffc8000002b8783b */ /* 0x000eee0000000200 */
[C---:B----4-:R-:W-:Y:S08]  /*afd0*/  HMMA.16816.F32 R12, R208.reuse, R188, R12 ;  /* 0x000000bcd00c723c */ /* 0x050ff0000000180c */
[C---:B------:R-:W-:Y:S01]  /*afe0*/  HMMA.16816.F32 R16, R208.reuse, R190, R16 ;  /* 0x000000bed010723c */ /* 0x040fe20000001810 */
[----:B------:R-:W-:Y:S07]  /*aff0*/  LDSM.16.M88.4 R188, [R252+0x4000] ;  /* 0x00400000fcbc783b */ /* 0x000fee0000000200 */
[C---:B-1----:R-:W-:Y:S08]  /*b000*/  HMMA.16816.F32 R20, R208.reuse, R176, R20 ;  /* 0x000000b0d014723c */ /* 0x042ff00000001814 */
[C---:B------:R-:W-:Y:S01]  /*b010*/  HMMA.16816.F32 R24, R208.reuse, R178, R24 ;  /* 0x000000b2d018723c */ /* 0x040fe20000001818 */
[----:B------:R-:W1:Y:S07]  /*b020*/  LDSM.16.M88.4 R176, [R2+-0x3000] ;  /* 0xffd0000002b0783b */ /* 0x000e6e0000000200 */
[C---:B------:R-:W-:Y:S08]  /*b030*/  HMMA.16816.F32 R28, R208.reuse, R180, R28 ;  /* 0x000000b4d01c723c */ /* 0x040ff0000000181c */
[----:B------:R-:W-:Y:S01]  /*b040*/  HMMA.16816.F32 R32, R208, R182, R32 ;  /* 0x000000b6d020723c */ /* 0x000fe20000001820 */
[----:B------:R-:W4:Y:S07]  /*b050*/  LDSM.16.M88.4 R180, [R2+-0x2800] ;  /* 0xffd8000002b4783b */ /* 0x000f2e0000000200 */
[C---:B--2---:R-:W-:Y:S08]  /*b060*/  HMMA.16816.F32 R4, R212.reuse, R248, R4 ;  /* 0x000000f8d404723c */ /* 0x044ff00000001804 */
[C---:B------:R-:W-:Y:S01]  /*b070*/  HMMA.16816.F32 R8, R212.reuse, R250, R8 ;  /* 0x000000fad408723c */ /* 0x040fe20000001808 */
[----:B------:R-:W2:Y:S07]  /*b080*/  LDSM.16.M88.4 R248, [R252+0x4800] ;  /* 0x00480000fcf8783b */ /* 0x000eae0000000200 */
[C---:B---3--:R-:W-:Y:S08]  /*b090*/  HMMA.16816.F32 R12, R212.reuse, R184, R12 ;  /* 0x000000b8d40c723c */ /* 0x048ff0000000180c */
[C---:B------:R-:W-:Y:S01]  /*b0a0*/  HMMA.16816.F32 R16, R212.reuse, R186, R16 ;  /* 0x000000bad410723c */ /* 0x040fe20000001810 */
[----:B------:R-:W-:Y:S07]  /*b0b0*/  LDSM.16.M88.4 R184, [R41] ;  /* 0x0000000029b8783b */ /* 0x000fee0000000200 */
[C---:B-1----:R-:W-:Y:S08]  /*b0c0*/  HMMA.16816.F32 R20, R212.reuse, R176, R20 ;  /* 0x000000b0d414723c */ /* 0x042ff00000001814 */
[C---:B------:R-:W-:Y:S01]  /*b0d0*/  HMMA.16816.F32 R24, R212.reuse, R178, R24 ;  /* 0x000000b2d418723c */ /* 0x040fe20000001818 */
[----:B------:R-:W1:Y:S07]  /*b0e0*/  LDSM.16.M88.4 R176, [R252+0x5000] ;  /* 0x00500000fcb0783b */ /* 0x000e6e0000000200 */
[C---:B----4-:R-:W-:Y:S08]  /*b0f0*/  HMMA.16816.F32 R28, R212.reuse, R180, R28 ;  /* 0x000000b4d41c723c */ /* 0x050ff0000000181c */
[----:B------:R-:W-:Y:S01]  /*b100*/  HMMA.16816.F32 R32, R212, R182, R32 ;  /* 0x000000b6d420723c */ /* 0x000fe20000001820 */
[----:B------:R-:W3:Y:S07]  /*b110*/  LDSM.16.M88.4 R180, [R252+0x5800] ;  /* 0x00580000fcb4783b */ /* 0x000eee0000000200 */
[C---:B------:R-:W-:Y:S08]  /*b120*/  HMMA.16816.F32 R4, R216.reuse, R188, R4 ;  /* 0x000000bcd804723c */ /* 0x040ff00000001804 */
[C---:B------:R-:W-:Y:S01]  /*b130*/  HMMA.16816.F32 R8, R216.reuse, R190, R8 ;  /* 0x000000bed808723c */ /* 0x040fe20000001808 */
[----:B------:R-:W4:Y:S05]  /*b140*/  LDSM.16.M88.4 R188, [R40] ;  /* 0x0000000028bc783b */ /* 0x000f2a0000000200 */
[----:B------:R-:W-:Y:S02]  /*b150*/  LDSM.16.M88.4 R40, [R37+0x4800] ;  /* 0x004800002528783b */ /* 0x000fe40000000200 */
[C---:B--2---:R-:W-:Y:S08]  /*b160*/  HMMA.16816.F32 R12, R216.reuse, R248, R12 ;  /* 0x000000f8d80c723c */ /* 0x044ff0000000180c */
[C---:B------:R-:W-:Y:S01]  /*b170*/  HMMA.16816.F32 R16, R216.reuse, R250, R16 ;  /* 0x000000fad810723c */ /* 0x040fe20000001810 */
[----:B------:R2:W4:Y:S07]  /*b180*/  LDSM.16.M88.4 R248, [R36] ;  /* 0x0000000024f8783b */ /* 0x00052e0000000200 */
[C---:B-1----:R-:W-:Y:S08]  /*b190*/  HMMA.16816.F32 R20, R216.reuse, R176, R20 ;  /* 0x000000b0d814723c */ /* 0x042ff00000001814 */
[C---:B------:R-:W-:Y:S01]  /*b1a0*/  HMMA.16816.F32 R24, R216.reuse, R178, R24 ;  /* 0x000000b2d818723c */ /* 0x040fe20000001818 */
[----:B------:R1:W4:Y:S07]  /*b1b0*/  LDSM.16.M88.4 R176, [R3] ;  /* 0x0000000003b0783b */ /* 0x00032e0000000200 */
[C---:B---3--:R-:W-:Y:S01]  /*b1c0*/  HMMA.16816.F32 R28, R216.reuse, R180, R28 ;  /* 0x000000b4d81c723c */ /* 0x048fe2000000181c */
[----:B--2---:R-:W2:Y:S07]  /*b1d0*/  LDL.LU R36, [R1+0x14] ;  /* 0x0000140001247983 */ /* 0x004eae0000300800 */
[----:B------:R-:W-:Y:S01]  /*b1e0*/  HMMA.16816.F32 R32, R216, R182, R32 ;  /* 0x000000b6d820723c */ /* 0x000fe20000001820 */
[----:B------:R-:W3:Y:S07]  /*b1f0*/  LDSM.16.M88.4 R180, [R37+0x4000] ;  /* 0x0040000025b4783b */ /* 0x000eee0000000200 */
[C---:B------:R-:W-:Y:S01]  /*b200*/  HMMA.16816.F32 R4, R220.reuse, R184, R4 ;  /* 0x000000b8dc04723c */ /* 0x040fe20000001804 */
[----:B-1----:R-:W2:Y:S05]  /*b210*/  LDL.LU R3, [R1+0x18] ;  /* 0x0000180001037983 */ /* 0x002eaa0000300800 */
[----:B------:R-:W2:Y:S02]  /*b220*/  LDL.LU R0, [R1+0x1c] ;  /* 0x00001c0001007983 */ /* 0x000ea40000300800 */
[C---:B------:R-:W-:Y:S03]  /*b230*/  HMMA.16816.F32 R8, R220.reuse, R186, R8 ;  /* 0x000000badc08723c */ /* 0x040fe60000001808 */
[----:B------:R-:W1:Y:S05]  /*b240*/  LDSM.16.M88.4 R184, [R37+0x5000] ;  /* 0x0050000025b8783b */ /* 0x000e6a0000000200 */
[C---:B----4-:R-:W-:Y:S08]  /*b250*/  HMMA.16816.F32 R12, R220.reuse, R188, R12 ;  /* 0x000000bcdc0c723c */ /* 0x050ff0000000180c */
[C---:B------:R-:W-:Y:S01]  /*b260*/  HMMA.16816.F32 R16, R220.reuse, R190, R16 ;  /* 0x000000bedc10723c */ /* 0x040fe20000001810 */
[----:B------:R-:W4:Y:S07]  /*b270*/  LDSM.16.M88.4 R188, [R37+0x5800] ;  /* 0x0058000025bc783b */ /* 0x000f2e0000000200 */
[C---:B------:R-:W-:Y:S08]  /*b280*/  HMMA.16816.F32 R20, R220.reuse, R248, R20 ;  /* 0x000000f8dc14723c */ /* 0x040ff00000001814 */
[C---:B------:R-:W-:Y:S01]  /*b290*/  HMMA.16816.F32 R24, R220.reuse, R250, R24 ;  /* 0x000000fadc18723c */ /* 0x040fe20000001818 */
[----:B------:R-:W-:Y:S07]  /*b2a0*/  LDSM.16.M88.4 R248, [R2+-0x800] ;  /* 0xfff8000002f8783b */ /* 0x000fee0000000200 */
[C---:B------:R-:W-:Y:S08]  /*b2b0*/  HMMA.16816.F32 R28, R220.reuse, R176, R28 ;  /* 0x000000b0dc1c723c */ /* 0x040ff0000000181c */
[----:B------:R-:W-:Y:S01]  /*b2c0*/  HMMA.16816.F32 R32, R220, R178, R32 ;  /* 0x000000b2dc20723c */ /* 0x000fe20000001820 */
[----:B------:R-:W4:Y:S07]  /*b2d0*/  LDSM.16.M88.4 R176, [R2+-0x2000] ;  /* 0xffe0000002b0783b */ /* 0x000f2e0000000200 */
[C---:B---3--:R-:W-:Y:S08]  /*b2e0*/  HMMA.16816.F32 R4, R224.reuse, R180, R4 ;  /* 0x000000b4e004723c */ /* 0x048ff00000001804 */
[C---:B------:R-:W-:Y:S01]  /*b2f0*/  HMMA.16816.F32 R8, R224.reuse, R182, R8 ;  /* 0x000000b6e008723c */ /* 0x040fe20000001808 */
[----:B------:R-:W3:Y:S07]  /*b300*/  LDSM.16.M88.4 R180, [R2+-0x1800] ;  /* 0xffe8000002b4783b */ /* 0x000eee0000000200 */
[C---:B------:R-:W-:Y:S08]  /*b310*/  HMMA.16816.F32 R12, R224.reuse, R40, R12 ;  /* 0x00000028e00c723c */ /* 0x040ff0000000180c */
[C---:B------:R-:W-:Y:S01]  /*b320*/  HMMA.16816.F32 R16, R224.reuse, R42, R16 ;  /* 0x0000002ae010723c */ /* 0x040fe20000001810 */
[----:B------:R-:W-:Y:S07]  /*b330*/  LDSM.16.M88.4 R40, [R252+0x6000] ;  /* 0x00600000fc28783b */ /* 0x000fee0000000200 */
[C---:B-1----:R-:W-:Y:S08]  /*b340*/  HMMA.16816.F32 R20, R224.reuse, R184, R20 ;  /* 0x000000b8e014723c */ /* 0x042ff00000001814 */
[C---:B------:R-:W-:Y:S01]  /*b350*/  HMMA.16816.F32 R24, R224.reuse, R186, R24 ;  /* 0x000000bae018723c */ /* 0x040fe20000001818 */
[----:B------:R-:W1:Y:S07]  /*b360*/  LDSM.16.M88.4 R184, [R2+-0x1000] ;  /* 0xfff0000002b8783b */ /* 0x000e6e0000000200 */
[C---:B----4-:R-:W-:Y:S08]  /*b370*/  HMMA.16816.F32 R28, R224.reuse, R188, R28 ;  /* 0x000000bce01c723c */ /* 0x050ff0000000181c */
[----:B------:R-:W-:Y:S01]  /*b380*/  HMMA.16816.F32 R32, R224, R190, R32 ;  /* 0x000000bee020723c */ /* 0x000fe20000001820 */
[----:B------:R-:W-:Y:S07]  /*b390*/  LDSM.16.M88.4 R188, [R252+0x7000] ;  /* 0x00700000fcbc783b */ /* 0x000fee0000000200 */
[C---:B------:R-:W-:Y:S08]  /*b3a0*/  HMMA.16816.F32 R4, R228.reuse, R176, R4 ;  /* 0x000000b0e404723c */ /* 0x040ff00000001804 */
[C---:B------:R-:W-:Y:S01]  /*b3b0*/  HMMA.16816.F32 R8, R228.reuse, R178, R8 ;  /* 0x000000b2e408723c */ /* 0x040fe20000001808 */
[----:B------:R-:W4:Y:S07]  /*b3c0*/  LDSM.16.M88.4 R176, [R252+0x6800] ;  /* 0x00680000fcb0783b */ /* 0x000f2e0000000200 */
[C---:B---3--:R-:W-:Y:S08]  /*b3d0*/  HMMA.16816.F32 R12, R228.reuse, R180, R12 ;  /* 0x000000b4e40c723c */ /* 0x048ff0000000180c */
[C---:B------:R-:W-:Y:S01]  /*b3e0*/  HMMA.16816.F32 R16, R228.reuse, R182, R16 ;  /* 0x000000b6e410723c */ /* 0x040fe20000001810 */
[----:B------:R-:W-:Y:S07]  /*b3f0*/  LDSM.16.M88.4 R180, [R252+0x7800] ;  /* 0x00780000fcb4783b */ /* 0x000fee0000000200 */
[C---:B-1----:R-:W-:Y:S08]  /*b400*/  HMMA.16816.F32 R20, R228.reuse, R184, R20 ;  /* 0x000000b8e414723c */ /* 0x042ff00000001814 */
[C---:B------:R-:W-:Y:S01]  /*b410*/  HMMA.16816.F32 R24, R228.reuse, R186, R24 ;  /* 0x000000bae418723c */ /* 0x040fe20000001818 */
[----:B------:R-:W-:Y:S05]  /*b420*/  LDSM.16.M88.4 R184, [R44] ;  /* 0x000000002cb8783b */ /* 0x000fea0000000200 */
[----:B------:R-:W1:Y:S02]  /*b430*/  LDSM.16.M88.4 R44, [R37+0x6000] ;  /* 0x00600000252c783b */ /* 0x000e640000000200 */
[C---:B------:R-:W-:Y:S08]  /*b440*/  HMMA.16816.F32 R28, R228.reuse, R248, R28 ;  /* 0x000000f8e41c723c */ /* 0x040ff0000000181c */
[----:B------:R-:W-:Y:S08]  /*b450*/  HMMA.16816.F32 R32, R228, R250, R32 ;  /* 0x000000fae420723c */ /* 0x000ff00000001820 */
[C---:B------:R-:W-:Y:S08]  /*b460*/  HMMA.16816.F32 R4, R232.reuse, R40, R4 ;  /* 0x00000028e804723c */ /* 0x040ff00000001804 */
[C---:B------:R-:W-:Y:S08]  /*b470*/  HMMA.16816.F32 R8, R232.reuse, R42, R8 ;  /* 0x0000002ae808723c */ /* 0x040ff00000001808 */
[C---:B----4-:R-:W-:Y:S04]  /*b480*/  HMMA.16816.F32 R12, R232.reuse, R176, R12 ;  /* 0x000000b0e80c723c */ /* 0x050fe8000000180c */
[----:B-1----:R-:W-:Y:S04]  /*b490*/  IMAD.MOV.U32 R132, RZ, RZ, R45 ;  /* 0x000000ffff847224 */ /* 0x002fe800078e002d */
[C---:B------:R-:W-:Y:S08]  /*b4a0*/  HMMA.16816.F32 R16, R232.reuse, R178, R16 ;  /* 0x000000b2e810723c */ /* 0x040ff00000001810 */
[C---:B------:R-:W-:Y:S08]  /*b4b0*/  HMMA.16816.F32 R20, R232.reuse, R188, R20 ;  /* 0x000000bce814723c */ /* 0x040ff00000001814 */
[C---:B------:R-:W-:Y:S01]  /*b4c0*/  HMMA.16816.F32 R24, R232.reuse, R190, R24 ;  /* 0x000000bee818723c */ /* 0x040fe20000001818 */
[----:B------:R-:W-:Y:S07]  /*b4d0*/  LDSM.16.M88.4 R188, [R37+0x7800] ;  /* 0x0078000025bc783b */ /* 0x000fee0000000200 */
[C---:B------:R-:W-:Y:S08]  /*b4e0*/  HMMA.16816.F32 R28, R232.reuse, R180, R28 ;  /* 0x000000b4e81c723c */ /* 0x040ff0000000181c */
[----:B------:R-:W-:Y:S01]  /*b4f0*/  HMMA.16816.F32 R32, R232, R182, R32 ;  /* 0x000000b6e820723c */ /* 0x000fe20000001820 */
[----:B------:R-:W-:Y:S07]  /*b500*/  LDSM.16.M88.4 R180, [R37+0x6800] ;  /* 0x0068000025b4783b */ /* 0x000fee0000000200 */
[C---:B------:R-:W-:Y:S08]  /*b510*/  HMMA.16816.F32 R4, R236.reuse, R184, R4 ;  /* 0x000000b8ec04723c */ /* 0x040ff00000001804 */
[C---:B------:R-:W-:Y:S01]  /*b520*/  HMMA.16816.F32 R8, R236.reuse, R186, R8 ;  /* 0x000000baec08723c */ /* 0x040fe20000001808 */
[----:B------:R-:W-:Y:S05]  /*b530*/  LDSM.16.M88.4 R184, [R37+0x7000] ;  /* 0x0070000025b8783b */ /* 0x000fea0000000200 */
[----:B--2---:R1:W2:Y:S05]  /*b540*/  LDSM.16.M88.4 R248, [R36] ;  /* 0x0000000024f8783b */ /* 0x0042aa0000000200 */
[----:B------:R3:W4:Y:S05]  /*b550*/  LDSM.16.M88.4 R40, [R3] ;  /* 0x000000000328783b */ /* 0x00072a0000000200 */
[----:B------:R2:W4:Y:S01]  /*b560*/  LDSM.16.M88.4 R176, [R0] ;  /* 0x0000000000b0783b */ /* 0x0005220000000200 */
[----:B-1----:R-:W-:Y:S02]  /*b570*/  MOV R36, R44 ;  /* 0x0000002c00247202 */ /* 0x002fe40000000f00 */
[----:B---3--:R-:W-:Y:S01]  /*b580*/  MOV R3, R46 ;  /* 0x0000002e00037202 */ /* 0x008fe20000000f00 */
[C---:B--2---:R-:W-:Y:S03]  /*b590*/  HMMA.16816.F32 R12, R236.reuse, R248, R12 ;  /* 0x000000f8ec0c723c */ /* 0x044fe6000000180c */
[----:B------:R-:W-:Y:S02]  /*b5a0*/  IMAD.MOV.U32 R0, RZ, RZ, R47 ;  /* 0x000000ffff007224 */ /* 0x000fe400078e002f */
[----:B------:R1:W5:Y:S03]  /*b5b0*/  LDL.LU.64 R46, [R1+0x128] ;  /* 0x00012800012e7983 */ /* 0x0003660000300a00 */
[C---:B------:R-:W-:Y:S02]  /*b5c0*/  HMMA.16816.F32 R16, R236.reuse, R250, R16 ;  /* 0x000000faec10723c */ /* 0x040fe40000001810 */
[----:B------:R-:W2:Y:S06]  /*b5d0*/  LDSM.16.M88.4 R248, [R2] ;  /* 0x0000000002f8783b */ /* 0x000eac0000000200 */
[C---:B----4-:R-:W-:Y:S01]  /*b5e0*/  HMMA.16816.F32 R20, R236.reuse, R40, R20 ;  /* 0x00000028ec14723c */ /* 0x050fe20000001814 */
[----:B------:R1:W5:Y:S05]  /*b5f0*/  LDL.LU.64 R44, [R1+0x120] ;  /* 0x00012000012c7983 */ /* 0x00036a0000300a00 */
[----:B------:R1:W5:Y:S02]  /*b600*/  LDL.LU R37, [R1+0x118] ;  /* 0x0001180001257983 */ /* 0x0003640000300800 */
[C---:B------:R-:W-:Y:S03]  /*b610*/  HMMA.16816.F32 R24, R236.reuse, R42, R24 ;  /* 0x0000002aec18723c */ /* 0x040fe60000001818 */
[----:B------:R1:W5:Y:S05]  /*b620*/  LDL.LU.64 R42, [R1+0x110] ;  /* 0x00011000012a7983 */ /* 0x00036a0000300a00 */
[C---:B------:R-:W-:Y:S01]  /*b630*/  HMMA.16816.F32 R28, R236.reuse, R176, R28 ;  /* 0x000000b0ec1c723c */ /* 0x040fe2000000181c */
[----:B------:R1:W5:Y:S06]  /*b640*/  LDL.LU.64 R40, [R1+0x108] ;  /* 0x0001080001287983 */ /* 0x00036c0000300a00 */
[----:B------:R-:W-:Y:S01]  /*b650*/  MOV R176, R36 ;  /* 0x0000002400b07202 */ /* 0x000fe20000000f00 */
[----:B------:R-:W-:Y:S01]  /*b660*/  HMMA.16816.F32 R32, R236, R178, R32 ;  /* 0x000000b2ec20723c */ /* 0x000fe20000001820 */
[----:B------:R1:W5:Y:S03]  /*b670*/  LDL.LU R36, [R1+0x100] ;  /* 0x0001000001247983 */ /* 0x0003660000300800 */
[----:B------:R-:W-:Y:S03]  /*b680*/  IMAD.MOV.U32 R177, RZ, RZ, R132 ;  /* 0x000000ffffb17224 */ /* 0x000fe600078e0084 */
[----:B------:R-:W-:Y:S02]  /*b690*/  MOV R178, R3 ;  /* 0x0000000300b27202 */ /* 0x000fe40000000f00 */
[----:B------:R-:W-:Y:S02]  /*b6a0*/  MOV R179, R0 ;  /* 0x0000000000b37202 */ /* 0x000fe40000000f00 */
[C---:B------:R-:W-:Y:S08]  /*b6b0*/  HMMA.16816.F32 R4, R240.reuse, R176, R4 ;  /* 0x000000b0f004723c */ /* 0x040ff00000001804 */
[C---:B------:R-:W-:Y:S01]  /*b6c0*/  HMMA.16816.F32 R8, R240.reuse, R178, R8 ;  /* 0x000000b2f008723c */ /* 0x040fe20000001808 */
[----:B------:R-:W3:Y:S07]  /*b6d0*/  LDSM.16.M88.4 R176, [R2+0x800] ;  /* 0x0008000002b0783b */ /* 0x000eee0000000200 */
[C---:B------:R-:W-:Y:S08]  /*b6e0*/  HMMA.16816.F32 R12, R240.reuse, R180, R12 ;  /* 0x000000b4f00c723c */ /* 0x040ff0000000180c */
[C---:B------:R-:W-:Y:S08]  /*b6f0*/  HMMA.16816.F32 R16, R240.reuse, R182, R16 ;  /* 0x000000b6f010723c */ /* 0x040ff00000001810 */
[C---:B------:R-:W-:Y:S08]  /*b700*/  HMMA.16816.F32 R20, R240.reuse, R184, R20 ;  /* 0x000000b8f014723c */ /* 0x040ff00000001814 */
[C---:B------:R-:W-:Y:S08]  /*b710*/  HMMA.16816.F32 R24, R240.reuse, R186, R24 ;  /* 0x000000baf018723c */ /* 0x040ff00000001818 */
[C---:B------:R-:W-:Y:S08]  /*b720*/  HMMA.16816.F32 R28, R240.reuse, R188, R28 ;  /* 0x000000bcf01c723c */ /* 0x040ff0000000181c */
[----:B------:R-:W-:Y:S08]  /*b730*/  HMMA.16816.F32 R32, R240, R190, R32 ;  /* 0x000000bef020723c */ /* 0x000ff00000001820 */
[C---:B--2---:R-:W-:Y:S08]  /*b740*/  HMMA.16816.F32 R4, R244.reuse, R248, R4 ;  /* 0x000000f8f404723c */ /* 0x044ff00000001804 */
[C---:B------:R-:W-:Y:S08]  /*b750*/  HMMA.16816.F32 R8, R244.reuse, R250, R8 ;  /* 0x000000faf408723c */ /* 0x040ff00000001808 */
[C---:B---3--:R-:W-:Y:S08]  /*b760*/  HMMA.16816.F32 R12, R244.reuse, R176, R12 ;  /* 0x000000b0f40c723c */ /* 0x048ff0000000180c */
[----:B------:R-:W-:Y:S01]  /*b770*/  FMUL.FTZ R4, R4, c[0x0][0x320] ;  /* 0x0000c80004047a20 */ /* 0x000fe20000410000 */
[C---:B------:R-:W-:Y:S03]  /*b780*/  HMMA.16816.F32 R16, R244.reuse, R178, R16 ;  /* 0x000000b2f410723c */ /* 0x040fe60000001810 */
[----:B------:R-:W2:Y:S01]  /*b790*/  MUFU.TANH R188, R4 ;  /* 0x0000000400bc7308 */ /* 0x000ea20000002400 */
[----:B------:R-:W-:Y:S02]  /*b7a0*/  FMUL.FTZ R5, R5, c[0x0][0x320] ;  /* 0x0000c80005057a20 */ /* 0x000fe40000410000 */
[----:B------:R-:W-:Y:S02]  /*b7b0*/  FMUL.FTZ R6, R6, c[0x0][0x320] ;  /* 0x0000c80006067a20 */ /* 0x000fe40000410000 */
[----:B------:R-:W-:Y:S04]  /*b7c0*/  FMUL.FTZ R7, R7, c[0x0][0x320] ;  /* 0x0000c80007077a20 */ /* 0x000fe80000410000 */
[----:B------:R-:W-:Y:S01]  /*b7d0*/  FMUL.FTZ R8, R8, c[0x0][0x320] ;  /* 0x0000c80008087a20 */ /* 0x000fe20000410000 */
[----:B------:R-:W3:Y:S01]  /*b7e0*/  MUFU.TANH R250, R5 ;  /* 0x0000000500fa7308 */ /* 0x000ee20000002400 */
[----:B------:R-:W-:Y:S02]  /*b7f0*/  FMUL.FTZ R9, R9, c[0x0][0x320] ;  /* 0x0000c80009097a20 */ /* 0x000fe40000410000 */
[----:B------:R-:W-:Y:S02]  /*b800*/  FMUL.FTZ R10, R10, c[0x0][0x320] ;  /* 0x0000c8000a0a7a20 */ /* 0x000fe40000410000 */
[----:B------:R-:W-:Y:S02]  /*b810*/  FMUL.FTZ R11, R11, c[0x0][0x320] ;  /* 0x0000c8000b0b7a20 */ /* 0x000fe40000410000 */
[----:B------:R-:W-:Y:S02]  /*b820*/  FMUL.FTZ R13, R13, c[0x0][0x320] ;  /* 0x0000c8000d0d7a20 */ /* 0x000fe40000410000 */
[----:B------:R-:W-:Y:S01]  /*b830*/  FMUL.FTZ R14, R14, c[0x0][0x320] ;  /* 0x0000c8000e0e7a20 */ /* 0x000fe20000410000 */
[----:B------:R-:W4:Y:S01]  /*b840*/  MUFU.TANH R248, R6 ;  /* 0x0000000600f87308 */ /* 0x000f220000002400 */
[----:B------:R-:W-:Y:S02]  /*b850*/  FMUL.FTZ R15, R15, c[0x0][0x320] ;  /* 0x0000c8000f0f7a20 */ /* 0x000fe40000410000 */
[----:B------:R-:W-:Y:S02]  /*b860*/  FMUL.FTZ R16, R16, c[0x0][0x320] ;  /* 0x0000c80010107a20 */ /* 0x000fe40000410000 */
[----:B------:R-:W-:Y:S02]  /*b870*/  FMUL.FTZ R17, R17, c[0x0][0x320] ;  /* 0x0000c80011117a20 */ /* 0x000fe40000410000 */
[----:B------:R-:W-:Y:S02]  /*b880*/  FMUL.FTZ R18, R18, c[0x0][0x320] ;  /* 0x0000c80012127a20 */ /* 0x000fe40000410000 */
[----:B------:R-:W-:Y:S01]  /*b890*/  FMUL.FTZ R19, R19, c[0x0][0x320] ;  /* 0x0000c80013137a20 */ /* 0x000fe20000410000 */
[----:B------:R1:W1:Y:S01]  /*b8a0*/  MUFU.TANH R251, R7 ;  /* 0x0000000700fb7308 */ /* 0x0002620000002400 */
[----:B------:R-:W-:Y:S09]  /*b8b0*/  FMUL.FTZ R12, R12, c[0x0][0x320] ;  /* 0x0000c8000c0c7a20 */ /* 0x000ff20000410000 */
[----:B------:R-:W2:Y:S10]  /*b8c0*/  MUFU.TANH R190, R8 ;  /* 0x0000000800be7308 */ /* 0x000eb40000002400 */
[----:B------:R-:W2:Y:S01]  /*b8d0*/  MUFU.TANH R189, R9 ;  /* 0x0000000900bd7308 */ /* 0x000ea20000002400 */
[----:B-1----:R-:W1:Y:S09]  /*b8e0*/  LDSM.16.M88.4 R4, [R2+0x1000] ;  /* 0x001000000204783b */ /* 0x002e720000000200 */
[----:B------:R-:W1:Y:S10]  /*b8f0*/  MUFU.TANH R249, R10 ;  /* 0x0000000a00f97308 */ /* 0x000e740000002400 */
[----:B------:R1:W1:Y:S10]  /*b900*/  MUFU.TANH R191, R11 ;  /* 0x0000000b00bf7308 */ /* 0x0002740000002400 */
[----:B------:R-:W2:Y:S10]  /*b910*/  MUFU.TANH R184, R13 ;  /* 0x0000000d00b87308 */ /* 0x000eb40000002400 */
[----:B------:R-:W2:Y:S01]  /*b920*/  MUFU.TANH R187, R14 ;  /* 0x0000000e00bb7308 */ /* 0x000ea20000002400 */
[----:B-1----:R1:W2:Y:S01]  /*b930*/  LDSM.16.M88.4 R8, [R2+0x1800] ;  /* 0x001800000208783b */ /* 0x0022a20000000200 */
[----:B------:R-:W-:Y:S08]  /*b940*/  DEPBAR.LE SB0, 0x0 ;  /* 0x000080000000791a */ /* 0x000ff00000000000 */
[----:B------:R-:W2:Y:S01]  /*b950*/  MUFU.TANH R186, R15 ;  /* 0x0000000f00ba7308 */ /* 0x000ea20000002400 */
[----:B------:R-:W-:Y:S01]  /*b960*/  BAR.SYNC.DEFER_BLOCKING 0x0 ;  /* 0x0000000000007b1d */ /* 0x000fe20000010000 */
[C---:B------:R-:W-:Y:S08]  /*b970*/  HMMA.16816.F32 R20, R244.reuse, R4, R20 ;  /* 0x00000004f414723c */ /* 0x040ff00000001814 */
[----:B------:R-:W2:Y:S01]  /*b980*/  MUFU.TANH R183, R16 ;  /* 0x0000001000b77308 */ /* 0x000ea20000002400 */
[C---:B------:R-:W-:Y:S01]  /*b990*/  HMMA.16816.F32 R24, R244.reuse, R6, R24 ;  /* 0x00000006f418723c */ /* 0x040fe20000001818 */
[----:B-1----:R-:W3:Y:S08]  /*b9a0*/  LDL R2, [R1+0x60] ;  /* 0x0000600001027983 */ /* 0x002ef00000100800 */
[----:B------:R1:W1:Y:S06]  /*b9b0*/  MUFU.TANH R180, R17 ;  /* 0x0000001100b47308 */ /* 0x00026c0000002400 */
[----:B------:R-:W-:Y:S02]  /*b9c0*/  FMUL.FTZ R20, R20, c[0x0][0x320] ;  /* 0x0000c80014147a20 */ /* 0x000fe40000410000 */
[----:B------:R-:W-:Y:S02]  /*b9d0*/  FMUL.FTZ R21, R21, c[0x0][0x320] ;  /* 0x0000c80015157a20 */ /* 0x000fe40000410000 */
[----:B------:R1:W1:Y:S01]  /*b9e0*/  MUFU.TANH R182, R18 ;  /* 0x0000001200b67308 */ /* 0x0002620000002400 */
[----:B------:R-:W-:Y:S02]  /*b9f0*/  FMUL.FTZ R22, R22, c[0x0][0x320] ;  /* 0x0000c80016167a20 */ /* 0x000fe40000410000 */
[----:B------:R-:W-:Y:S01]  /*ba00*/  FMUL.FTZ R23, R23, c[0x0][0x320] ;  /* 0x0000c80017177a20 */ /* 0x000fe20000410000 */
[C---:B--2---:R-:W-:Y:S06]  /*ba10*/  HMMA.16816.F32 R28, R244.reuse, R8, R28 ;  /* 0x00000008f41c723c */ /* 0x044fec000000181c */
[----:B------:R2:W2:Y:S02]  /*ba20*/  MUFU.TANH R181, R19 ;  /* 0x0000001300b57308 */ /* 0x0004a40000002400 */
[----:B------:R-:W-:Y:S08]  /*ba30*/  HMMA.16816.F32 R32, R244, R10, R32 ;  /* 0x0000000af420723c */ /* 0x000ff00000001820 */
[----:B------:R4:W3:Y:S08]  /*ba40*/  MUFU.TANH R179, R20 ;  /* 0x0000001400b37308 */ /* 0x0008f00000002400 */
[----:B-1----:R-:W-:Y:S02]  /*ba50*/  FMUL.FTZ R17, R29, c[0x0][0x320] ;  /* 0x0000c8001d117a20 */ /* 0x002fe40000410000 */
[----:B------:R1:W1:Y:S01]  /*ba60*/  MUFU.TANH R176, R21 ;  /* 0x0000001500b07308 */ /* 0x0002620000002400 */
[----:B------:R-:W-:Y:S02]  /*ba70*/  FMUL.FTZ R18, R31, c[0x0][0x320] ;  /* 0x0000c8001f127a20 */ /* 0x000fe40000410000 */
[----:B--2---:R-:W-:Y:S03]  /*ba80*/  FMUL.FTZ R19, R30, c[0x0][0x320] ;  /* 0x0000c8001e137a20 */ /* 0x004fe60000410000 */
[----:B------:R-:W-:Y:S02]  /*ba90*/  FMUL.FTZ R14, R32, c[0x0][0x320] ;  /* 0x0000c800200e7a20 */ /* 0x000fe40000410000 */
[----:B------:R-:W-:Y:S02]  /*baa0*/  FMUL.FTZ R13, R33, c[0x0][0x320] ;  /* 0x0000c800210d7a20 */ /* 0x000fe40000410000 */
[----:B------:R2:W2:Y:S01]  /*bab0*/  MUFU.TANH R178, R22 ;  /* 0x0000001600b27308 */ /* 0x0004a20000002400 */
[----:B------:R-:W-:Y:S02]  /*bac0*/  FMUL.FTZ R16, R34, c[0x0][0x320] ;  /* 0x0000c80022107a20 */ /* 0x000fe40000410000 */
[----:B------:R-:W-:Y:S02]  /*bad0*/  FMUL.FTZ R15, R35, c[0x0][0x320] ;  /* 0x0000c800230f7a20 */ /* 0x000fe40000410000 */
[----:B----4-:R-:W-:Y:S05]  /*bae0*/  FMUL.FTZ R20, R28, c[0x0][0x320] ;  /* 0x0000c8001c147a20 */ /* 0x010fea0000410000 */
[----:B------:R4:W3:Y:S01]  /*baf0*/  MUFU.TANH R177, R23 ;  /* 0x0000001700b17308 */ /* 0x0008e20000002400 */
[----:B-1----:R-:W-:Y:S09]  /*bb00*/  FMUL.FTZ R21, R25, c[0x0][0x320] ;  /* 0x0000c80019157a20 */ /* 0x002ff20000410000 */
[----:B------:R1:W1:Y:S01]  /*bb10*/  MUFU.TANH R185, R12 ;  /* 0x0000000c00b97308 */ /* 0x0002620000002400 */
[----:B--2---:R-:W-:Y:S02]  /*bb20*/  FMUL.FTZ R22, R24, c[0x0][0x320] ;  /* 0x0000c80018167a20 */ /* 0x004fe40000410000 */
[----:B------:R-:W-:Y:S07]  /*bb30*/  FMUL.FTZ R24, R26, c[0x0][0x320] ;  /* 0x0000c8001a187a20 */ /* 0x000fee0000410000 */
[----:B------:R-:W2:Y:S01]  /*bb40*/  MUFU.TANH R22, R22 ;  /* 0x0000001600167308 */ /* 0x000ea20000002400 */
[----:B----4-:R-:W-:Y:S09]  /*bb50*/  FMUL.FTZ R23, R27, c[0x0][0x320] ;  /* 0x0000c8001b177a20 */ /* 0x010ff20000410000 */
[----:B------:R-:W4:Y:S10]  /*bb60*/  MUFU.TANH R21, R21 ;  /* 0x0000001500157308 */ /* 0x000f340000002400 */
        /* <DEDUP_REMOVED lines=10> */
[----:B---3--:R-:W-:Y:S11]  /*bc10*/  ISETP.GE.AND P0, PT, R2, 0x1, PT ;  /* 0x000000010200780c */ /* 0x008ff60003f06270 */
        /* <DEDUP_REMOVED lines=8> */
[----:B------:R-:W4:Y:S04]  /*bca0*/  LDL R4, [R1+0xa8] ;  /* 0x0000a80001047983 */ /* 0x000f280000100800 */
[----:B------:R-:W4:Y:S04]  /*bcb0*/  LDL.64 R28, [R1+0x90] ;  /* 0x00009000011c7983 */ /* 0x000f280000100a00 */
[----:B------:R-:W4:Y:S04]  /*bcc0*/  LDL R8, [R1+0x88] ;  /* 0x0000880001087983 */ /* 0x000f280000100800 */
[----:B------:R-:W4:Y:S04]  /*bcd0*/  LDL R11, [R1+0xe8] ;  /* 0x0000e800010b7983 */ /* 0x000f280000100800 */
[----:B------:R-:W4:Y:S04]  /*bce0*/  LDL R26, [R1+0x70] ;  /* 0x00007000011a7983 */ /* 0x000f280000100800 */
[----:B------:R-:W4:Y:S04]  /*bcf0*/  LDL R10, [R1+0xec] ;  /* 0x0000ec00010a7983 */ /* 0x000f280000100800 */
[----:B------:R-:W4:Y:S04]  /*bd00*/  LDL R25, [R1+0x68] ;  /* 0x0000680001197983 */ /* 0x000f280000100800 */
[----:B------:R-:W4:Y:S04]  /*bd10*/  LDL R7, [R1+0x6c] ;  /* 0x00006c0001077983 */ /* 0x000f280000100800 */
[----:B------:R-:W4:Y:S04]  /*bd20*/  LDL R132, [R1+0x54] ;  /* 0x0000540001847983 */ /* 0x000f280000100800 */
[----:B------:R-:W4:Y:S04]  /*bd30*/  LDL R9, [R1+0xf0] ;  /* 0x0000f00001097983 */ /* 0x000f280000100800 */
[----:B------:R-:W4:Y:S01]  /*bd40*/  LDL R6, [R1+0xf4] ;  /* 0x0000f40001067983 */ /* 0x000f220000100800 */
[----:B--2---:R-:W-:Y:S05]  /*bd50*/  IMAD R2, R2, 0x40, R3 ;  /* 0x0000004002027824 */ /* 0x004fea00078e0203 */
[----:B---3--:R-:W-:Y:S05]  /*bd60*/  IADD3 R2, R2, -0x40, R0 ;  /* 0xffffffc002027810 */ /* 0x008fea0007ffe000 */
[----:B------:R-:W-:Y:S04]  /*bd70*/  @P2 IMAD.HI.U32 R3, R2, c[0x0][0x2bc], RZ ;  /* 0x0000af0002032a27 */ /* 0x000fe800078e00ff */
[----:B------:R-:W-:Y:S01]  /*bd80*/  IMAD.MOV.U32 R0, RZ, RZ, R2 ;  /* 0x000000ffff007224 */ /* 0x000fe200078e0002 */
[----:B------:R-:W-:Y:S04]  /*bd90*/  @P2 SHF.R.U32.HI R0, RZ, c[0x0][0x2c0], R3 ;  /* 0x0000b000ff002a19 */ /* 0x000fe80000011603 */
[C---:B----4-:R-:W-:Y:S04]  /*bda0*/  @!P6 IADD3 R3, P0, R0.reuse, R30, RZ ;  /* 0x0000001e0003e210 */ /* 0x050fe80007f1e0ff */
[----:B------:R-:W-:Y:S01]  /*bdb0*/  @!P6 LEA.HI.X.SX32 R5, R0, R4, 0x1, P0 ;  /* 0x000000040005e211 */ /* 0x000fe200000f0eff */
[----:B------:R-:W-:Y:S01]  /*bdc0*/  IMAD.MOV R0, RZ, RZ, -R0 ;  /* 0x000000ffff007224 */ /* 0x000fe200078e0a00 */
[C---:B------:R-:W-:Y:S03]  /*bdd0*/  @!P6 LEA R4, P0, R3.reuse, c[0x0][0x2a0], 0x2 ;  /* 0x0000a8000304ea11 */ /* 0x040fe600078010ff */
[----:B------:R-:W-:Y:S01]  /*bde0*/  IMAD R27, R0, c[0x0][0x2b8], R2 ;  /* 0x0000ae00001b7a24 */ /* 0x000fe200078e0202 */
[----:B------:R-:W-:Y:S03]  /*bdf0*/  @!P6 LEA.HI.X R5, R3, c[0x0][0x2a4], R5, 0x2, P0 ;  /* 0x0000a9000305ea11 */ /* 0x000fe600000f1405 */
[C---:B------:R-:W-:Y:S01]  /*be00*/  IMAD.WIDE.U32 R2, R27.reuse, c[0x0][0x1e0], RZ ;  /* 0x000078001b027a25 */ /* 0x040fe200078e00ff */
[----:B------:R-:W-:Y:S01]  /*be10*/  SHF.R.S32.HI R0, RZ, 0x1f, R27 ;  /* 0x0000001fff007819 */ /* 0x000fe2000001141b */
[----:B------:R-:W2:Y:S04]  /*be20*/  @!P6 LDG.E R12, [R4.64] ;  /* 0x00000006040ce981 */ /* 0x000ea8000c1e1900 */
        /* <DEDUP_REMOVED lines=9> */
[----:B------:R-:W-:Y:S01]  /*bec0*/  IADD3 R0, P0, R28, R2, RZ ;  /* 0x000000021c007210 */ /* 0x000fe20007f1e0ff */
[----:B------:R-:W-:Y:S02]  /*bed0*/  IMAD.SHL.U32 R28, R26, 0x2, RZ ;  /* 0x000000021a1c7824 */ /* 0x000fe400078e00ff */
[----:B------:R-:W-:Y:S05]  /*bee0*/  IMAD R5, R12, c[0x0][0x1f4], R5 ;  /* 0x00007d000c057a24 */ /* 0x000fea00078e0205 */
[----:B------:R-:W-:Y:S02]  /*bef0*/  IADD3.X R5, R8, R3, R5, P0, !PT ;  /* 0x0000000308057210 */ /* 0x000fe400007fe405 */
[C---:B------:R-:W-:Y:S04]  /*bf00*/  LEA R8, P0, R0.reuse, c[0x0][0x1c8], 0x1 ;  /* 0x0000720000087a11 */ /* 0x040fe800078008ff */
[----:B------:R-:W-:Y:S02]  /*bf10*/  LEA.HI.X R5, R0, c[0x0][0x1cc], R5, 0x1, P0 ;  /* 0x0000730000057a11 */ /* 0x000fe400000f0c05 */
[----:B-1----:R-:W-:Y:S02]  /*bf20*/  SHF.L.U64.HI R12, R26, 0x1, R11 ;  /* 0x000000011a0c7819 */ /* 0x002fe4000001020b */
[----:B------:R-:W-:Y:S01]  /*bf30*/  SHF.L.U64.HI R11, R25, 0x1, R10 ;  /* 0x00000001190b7819 */ /* 0x000fe2000001020a */
[C---:B------:R-:W-:Y:S01]  /*bf40*/  IMAD.SHL.U32 R25, R132.reuse, 0x2, RZ ;  /* 0x0000000284197824 */ /* 0x040fe200078e00ff */
[C---:B------:R-:W-:Y:S02]  /*bf50*/  SHF.L.U64.HI R10, R7.reuse, 0x1, R9 ;  /* 0x00000001070a7819 */ /* 0x040fe40000010209 */
[----:B------:R-:W-:Y:S02]  /*bf60*/  SHF.L.U32 R26, R7, 0x1, RZ ;  /* 0x00000001071a7819 */ /* 0x000fe400000006ff */
[----:B------:R-:W-:Y:S01]  /*bf70*/  SHF.L.U64.HI R9, R132, 0x1, R6 ;  /* 0x0000000184097819 */ /* 0x000fe20000010206 */
[----:B------:R-:W-:-:S05]  /*bf80*/  BRA.DIV ~URZ, `(.L_x_539) ;  /* 0x00006a227f007947 */ /* 0x000fca000b800000 */
[----:B------:R1:W2:Y:S02]  /*bf90*/  SHFL.IDX PT, R4, R5, RZ, 0x181f ;  /* 0x00181fff05047589 */ /* 0x0002a400000e0000 */
.L_x_586:
[----:B------:R-:W-:-:S05]  /*bfa0*/  BRA.DIV ~URZ, `(.L_x_540) ;  /* 0x00006a727f007947 */ /* 0x000fca000b800000 */
[----:B------:R-:W3:Y:S04]  /*bfb0*/  LDL R6, [R1+0x50] ;  /* 0x0000500001067983 */ /* 0x000ee80000100800 */
[----:B------:R-:W4:Y:S04]  /*bfc0*/  LDL R29, [R1+0x4c] ;  /* 0x00004c00011d7983 */ /* 0x000f280000100800 */
[----:B------:R-:W1:Y:S01]  /*bfd0*/  SHFL.IDX PT, R0, R8, RZ, 0x181f ;  /* 0x00181fff08007589 */ /* 0x000e6200000e0000 */
[----:B---3--:R-:W-:Y:S04]  /*bfe0*/  IADD3 R2, -R6, 0x10, RZ ;  /* 0x0000001006027810 */ /* 0x008fe80007ffe1ff */
[----:B------:R-:W-:Y:S04]  /*bff0*/  LOP3.LUT R2, R2, 0xf, RZ, 0xc0, !PT ;  /* 0x0000000f02027812 */ /* 0x000fe800078ec0ff */
[----:B-1----:R-:W-:Y:S04]  /*c000*/  IADD3 R2, P1, P0, R2, R0, R25 ;  /* 0x0000000002027210 */ /* 0x002fe8000783e019 */
[----:B--2---:R-:W-:Y:S02]  /*c010*/  IADD3.X R3, RZ, R4, R9, P1, P0 ;  /* 0x00000004ff037210 */ /* 0x004fe40000fe0409 */
[----:B------:R-:W-:Y:S11]  /*c020*/  ISETP.NE.U32.AND P0, PT, R6, RZ, PT ;  /* 0x000000ff0600720c */ /* 0x000ff60003f05070 */
[----:B------:R-:W-:Y:S02]  /*c030*/  @!UPT UIADD3 URZ, URZ, URZ, URZ ;  /* 0x0000003f3f3ff290 */ /* 0x000fe4000fffe03f */
[----:B------:R-:W-:Y:S01]  /*c040*/  @!PT LDS RZ, [RZ] ;  /* 0x00000000fffff984 */ /* 0x000fe20000000800 */
[----:B------:R-:W-:Y:S01]  /*c050*/  @!PT LDS RZ, [RZ] ;  /* 0x00000000fffff984 */ /* 0x000fe20000000800 */
[----:B----4-:R1:W-:Y:S02]  /*c060*/  LDGSTS.E.BYPASS.LTC128B.128.ZFILL [R29+0x10100], [R2.64], P0 ;  /* 0x10100000021d7fae */ /* 0x0103e40008141d46 */
[----:B-1----:R-:W-:Y:S05]  /*c070*/  IADD3 R2, P0, R0, R26, RZ ;  /* 0x0000001a00027210 */ /* 0x002fea0007f1e0ff */
[----:B------:R-:W-:Y:S01]  /*c080*/  IMAD.X R3, R4, 0x1, R10, P0 ;  /* 0x0000000104037824 */ /* 0x000fe200000e060a */
[----:B------:R-:W-:Y:S04]  /*c090*/  IADD3 R6, P0, R0, R27, RZ ;  /* 0x0000001b00067210 */ /* 0x000fe80007f1e0ff */
[----:B------:R1:W-:Y:S01]  /*c0a0*/  LDGSTS.E.BYPASS.LTC128B.128 [R29+0x12100], [R2.64], !P5 ;  /* 0x12100000021d7fae */ /* 0x0003e2000e901d46 */
[----:B------:R-:W-:Y:S05]  /*c0b0*/  IMAD.X R7, R4, 0x1, R11, P0 ;  /* 0x0000000104077824 */ /* 0x000fea00000e060b */
[----:B------:R2:W-:Y:S01]  /*c0c0*/  LDGSTS.E.BYPASS.LTC128B.128 [R29+0x14100], [R6.64], !P4 ;  /* 0x14100000061d7fae */ /* 0x0005e2000e101d46 */
[----:B-1----:R-:W-:Y:S03]  /*c0d0*/  IADD3 R2, P0, R0, R28, RZ ;  /* 0x0000001c00027210 */ /* 0x002fe60007f1e0ff */
[----:B------:R2:W1:Y:S02]  /*c0e0*/  SHFL.IDX PT, R0, R8, 0x1, 0x181f ;  /* 0x00381f0008007f89 */ /* 0x00046400000e0000 */
[----:B------:R-:W-:Y:S02]  /*c0f0*/  IMAD.X R3, R4, 0x1, R12, P0 ;  /* 0x0000000104037824 */ /* 0x000fe400000e060c */
[----:B------:R2:W3:Y:S04]  /*c100*/  SHFL.IDX PT, R4, R5, 0x1, 0x181f ;  /* 0x00381f0005047f89 */ /* 0x0004e800000e0000 */
[----:B------:R2:W-:Y:S02]  /*c110*/  LDGSTS.E.BYPASS.LTC128B.128 [R29+0x16100], [R2.64], !P3 ;  /* 0x16100000021d7fae */ /* 0x0005e4000d901d46 */
.L_x_587:
[----:B--2---:R-:W2:Y:S04]  /*c120*/  LDL.LU R2, [R1+0x50] ;  /* 0x0000500001027983 */ /* 0x004ea80000300800 */
[----:B------:R-:W4:Y:S01]  /*c130*/  LDL R5, [R1+0x4c] ;  /* 0x00004c0001057983 */ /* 0x000f220000100800 */
[C---:B--2---:R-:W-:Y:S02]  /*c140*/  ISETP.NE.U32.AND P0, PT, R2.reuse, RZ, PT ;  /* 0x000000ff0200720c */ /* 0x044fe40003f05070 */
[----:B------:R-:W-:Y:S04]  /*c150*/  IADD3 R2, -R2, 0x10, RZ ;  /* 0x0000001002027810 */ /* 0x000fe80007ffe1ff */
[----:B------:R-:W-:Y:S04]  /*c160*/  LOP3.LUT R2, R2, 0xf, RZ, 0xc0, !PT ;  /* 0x0000000f02027812 */ /* 0x000fe800078ec0ff */
[----:B-1----:R-:W-:Y:S04]  /*c170*/  IADD3 R2, P2, P1, R2, R0, R25 ;  /* 0x0000000002027210 */ /* 0x002fe8000795e019 */
[----:B---3--:R-:W-:Y:S02]  /*c180*/  IADD3.X R3, RZ, R4, R9, P2, P1 ;  /* 0x00000004ff037210 */ /* 0x008fe400017e2409 */
[C---:B------:R-:W-:Y:S03]  /*c190*/  IADD3 R6, P1, R0.reuse, R27, RZ ;  /* 0x0000001b00067210 */ /* 0x040fe60007f3e0ff */
[----:B------:R-:W-:Y:S01]  /*c1a0*/  @!PT LDS RZ, [RZ] ;  /* 0x00000000fffff984 */ /* 0x000fe20000000800 */
[----:B------:R-:W-:Y:S01]  /*c1b0*/  @!PT LDS RZ, [RZ] ;  /* 0x00000000fffff984 */ /* 0x000fe20000000800 */
[----:B------:R-:W-:Y:S01]  /*c1c0*/  @!PT LDS RZ, [RZ] ;  /* 0x00000000fffff984 */ /* 0x000fe20000000800 */
[----:B----4-:R1:W-:Y:S01]  /*c1d0*/  LDGSTS.E.BYPASS.LTC128B.128.ZFILL [R5+0x11100], [R2.64], P0 ;  /* 0x1110000002057fae */ /* 0x0103e20008141d46 */
[----:B------:R-:W-:Y:S01]  /*c1e0*/  IADD3 R8, P0, R0, R26, RZ ;  /* 0x0000001a00087210 */ /* 0x000fe20007f1e0ff */
[C---:B------:R-:W-:Y:S04]  /*c1f0*/  IMAD.X R7, R4.reuse, 0x1, R11, P1 ;  /* 0x0000000104077824 */ /* 0x040fe800008e060b */
[----:B------:R-:W-:Y:S05]  /*c200*/  IMAD.X R9, R4, 0x1, R10, P0 ;  /* 0x0000000104097824 */ /* 0x000fea00000e060a */
[----:B------:R2:W-:Y:S04]  /*c210*/  LDGSTS.E.BYPASS.LTC128B.128 [R5+0x13100], [R8.64], !P5 ;  /* 0x1310000008057fae */ /* 0x0005e8000e901d46 */
[----:B------:R2:W-:Y:S01]  /*c220*/  LDGSTS.E.BYPASS.LTC128B.128 [R5+0x15100], [R6.64], !P4 ;  /* 0x1510000006057fae */ /* 0x0005e2000e101d46 */
[----:B-1----:R-:W-:Y:S05]  /*c230*/  IADD3 R2, P0, R0, R28, RZ ;  /* 0x0000001c00027210 */ /* 0x002fea0007f1e0ff */
[----:B------:R-:W-:Y:S05]  /*c240*/  IMAD.X R3, R4, 0x1, R12, P0 ;  /* 0x0000000104037824 */ /* 0x000fea00000e060c */
[----:B------:R2:W-:Y:S03]  /*c250*/  LDGSTS.E.BYPASS.LTC128B.128 [R5+0x17100], [R2.64], !P3 ;  /* 0x1710000002057fae */ /* 0x0005e6000d901d46 */
.L_x_538:
[----:B-12-4-:R-:W-:Y:S05]  /*c260*/  BSYNC B0 ;  /* 0x0000000000007941 */ /* 0x016fea0003800000 */
.L_x_537:
[----:B------:R-:W-:Y:S01]  /*c270*/  FMNMX.FTZ R2, R188, R133, !PT ;  /* 0x00000085bc027209 */ /* 0x000fe20007810000 */
[----:B------:R-:W0:Y:S01]  /*c280*/  LDGDEPBAR ;  /* 0x00000000000079af */ /* 0x000e220000000000 */
[----:B------:R-:W-:Y:S02]  /*c290*/  FMNMX.FTZ R0, R248, R134, !PT ;  /* 0x00000086f8007209 */ /* 0x000fe40007810000 */
        /* <DEDUP_REMOVED lines=29> */
[----:B------:R-:W-:Y:S01]  /*c470*/  FMNMX.FTZ R5, R15, R0, !PT ;  /* 0x000000000f057209 */ /* 0x000fe20007810000 */
[----:B------:R-:W-:-:S05]  /*c480*/  BRA.DIV ~URZ, `(.L_x_541) ;  /* 0x000068227f007947 */ /* 0x000fca000b800000 */
[----:B------:R-:W1:Y:S02]  /*c490*/  SHFL.BFLY PT, R0, R4, 0x2, 0x1f ;  /* 0x0c401f0004007f89 */ /* 0x000e6400000e0000 */
[----:B-1----:R-:W-:Y:S05]  /*c4a0*/  FMNMX.FTZ R4, R4, R0, !PT ;  /* 0x0000000004047209 */ /* 0x002fea0007810000 */
[----:B------:R-:W1:Y:S02]  /*c4b0*/  SHFL.BFLY PT, R132, R4, 0x1, 0x1f ;  /* 0x0c201f0004847f89 */ /* 0x000e6400000e0000 */
[----:B-1----:R-:W-:Y:S02]  /*c4c0*/  FMNMX.FTZ R132, R4, R132, !PT ;  /* 0x0000008404847209 */ /* 0x002fe40007810000 */
[----:B------:R-:W1:Y:S02]  /*c4d0*/  SHFL.BFLY PT, R4, R5, 0x2, 0x1f ;  /* 0x0c401f0005047f89 */ /* 0x000e6400000e0000 */
[----:B-1----:R-:W-:Y:S05]  /*c4e0*/  FMNMX.FTZ R4, R5, R4, !PT ;  /* 0x0000000405047209 */ /* 0x002fea0007810000 */
[----:B------:R1:W2:Y:S02]  /*c4f0*/  SHFL.BFLY PT, R0, R4, 0x1, 0x1f ;  /* 0x0c201f0004007f89 */ /* 0x0002a400000e0000 */
.L_x_588:
[----:B------:R-:W3:Y:S01]  /*c500*/  LDL.LU R10, [R1+0x78] ;  /* 0x00007800010a7983 */ /* 0x000ee20000300800 */
[----:B--2---:R-:W-:Y:S01]  /*c510*/  FMNMX.FTZ R3, R0, R4, !PT ;  /* 0x0000000400037209 */ /* 0x004fe20007810000 */
[C---:B------:R-:W-:Y:S01]  /*c520*/  FADD.FTZ R0, -R132.reuse, R133 ;  /* 0x0000008584007221 */ /* 0x040fe20000010100 */
[----:B------:R-:W-:Y:S01]  /*c530*/  WARPSYNC 0xffffffff ;  /* 0xffffffff00007948 */ /* 0x000fe20003800000 */
[----:B-1----:R-:W-:Y:S02]  /*c540*/  FMUL.FTZ R4, R132, c[0x0][0x2d0] ;  /* 0x0000b40084047a20 */ /* 0x002fe40000410000 */
[----:B------:R-:W-:Y:S02]  /*c550*/  FMUL.FTZ R0, R0, c[0x0][0x2d0] ;  /* 0x0000b40000007a20 */ /* 0x000fe40000410000 */
[--C-:B------:R-:W-:Y:S02]  /*c560*/  FFMA.FTZ R11, R179, c[0x0][0x2d0], -R4.reuse ;  /* 0x0000b400b30b7a23 */ /* 0x100fe40000010804 */
[----:B------:R-:W1:Y:S01]  /*c570*/  MUFU.EX2 R2, R0 ;  /* 0x0000000000027308 */ /* 0x000e620000000800 */
[----:B------:R-:W2:Y:S01]  /*c580*/  LDL.LU R179, [R1+0x74] ;  /* 0x0000740001b37983 */ /* 0x000ea20000300800 */
[--C-:B------:R-:W-:Y:S02]  /*c590*/  FFMA.FTZ R34, R17, c[0x0][0x2d0], -R4.reuse ;  /* 0x0000b40011227a23 */ /* 0x100fe40000010804 */
[--C-:B------:R-:W-:Y:S02]  /*c5a0*/  FFMA.FTZ R7, R188, c[0x0][0x2d0], -R4.reuse ;  /* 0x0000b400bc077a23 */ /* 0x100fe40000010804 */
[--C-:B------:R-:W-:Y:S02]  /*c5b0*/  FFMA.FTZ R26, R176, c[0x0][0x2d0], -R4.reuse ;  /* 0x0000b400b01a7a23 */ /* 0x100fe40000010804 */
[--C-:B------:R-:W-:Y:S02]  /*c5c0*/  FFMA.FTZ R6, R250, c[0x0][0x2d0], -R4.reuse ;  /* 0x0000b400fa067a23 */ /* 0x100fe40000010804 */
[----:B------:R-:W-:Y:S01]  /*c5d0*/  MUFU.EX2 R176, R7 ;  /* 0x0000000700b07308 */ /* 0x000fe20000000800 */
        /* <DEDUP_REMOVED lines=11> */
[----:B------:R4:W-:Y:S01]  /*c690*/  MUFU.EX2 R9, R5 ;  /* 0x0000000500097308 */ /* 0x0009e20000000800 */
[----:B------:R-:W-:Y:S02]  /*c6a0*/  FFMA.FTZ R8, R189, c[0x0][0x2d0], -R4 ;  /* 0x0000b400bd087a23 */ /* 0x000fe40000010804 */
[----:B------:R-:W-:Y:S04]  /*c6b0*/  FMUL.FTZ R4, R3, c[0x0][0x2d0] ;  /* 0x0000b40003047a20 */ /* 0x000fe80000410000 */
        /* <DEDUP_REMOVED lines=11> */
[--C-:B----4-:R-:W-:Y:S02]  /*c770*/  FFMA.FTZ R5, R248, c[0x0][0x2d0], -R4.reuse ;  /* 0x0000b400f8057a23 */ /* 0x110fe40000010804 */
[--C-:B------:R-:W-:Y:S02]  /*c780*/  FFMA.FTZ R248, R23, c[0x0][0x2d0], -R4.reuse ;  /* 0x0000b40017f87a23 */ /* 0x100fe40000010804 */
[--C-:B------:R-:W-:Y:S01]  /*c790*/  FFMA.FTZ R188, R177, c[0x0][0x2d0], -R4.reuse ;  /* 0x0000b400b1bc7a23 */ /* 0x100fe20000010804 */
[----:B------:R-:W-:Y:S01]  /*c7a0*/  MUFU.EX2 R191, R191 ;  /* 0x000000bf00bf7308 */ /* 0x000fe20000000800 */
[--C-:B------:R-:W-:Y:S02]  /*c7b0*/  FFMA.FTZ R190, R24, c[0x0][0x2d0], -R4.reuse ;  /* 0x0000b40018be7a23 */ /* 0x100fe40000010804 */
[----:B------:R-:W-:Y:S07]  /*c7c0*/  FFMA.FTZ R14, R15, c[0x0][0x2d0], -R4 ;  /* 0x0000b4000f0e7a23 */ /* 0x000fee0000010804 */
[----:B------:R-:W-:Y:S10]  /*c7d0*/  MUFU.EX2 R133, R133 ;  /* 0x0000008500857308 */ /* 0x000ff40000000800 */
[----:B------:R-:W-:Y:S10]  /*c7e0*/  MUFU.EX2 R189, R189 ;  /* 0x000000bd00bd7308 */ /* 0x000ff40000000800 */
[----:B------:R-:W-:Y:S10]  /*c7f0*/  MUFU.EX2 R188, R188 ;  /* 0x000000bc00bc7308 */ /* 0x000ff40000000800 */
[----:B------:R-:W-:Y:S10]  /*c800*/  MUFU.EX2 R190, R190 ;  /* 0x000000be00be7308 */ /* 0x000ff40000000800 */
[----:B------:R-:W-:Y:S10]  /*c810*/  MUFU.EX2 R248, R248 ;  /* 0x000000f800f87308 */ /* 0x000ff40000000800 */
[----:B------:R-:W-:Y:S10]  /*c820*/  MUFU.EX2 R187, R187 ;  /* 0x000000bb00bb7308 */ /* 0x000ff40000000800 */
[----:B------:R-:W-:Y:S01]  /*c830*/  MUFU.EX2 R186, R186 ;  /* 0x000000ba00ba7308 */ /* 0x000fe20000000800 */
[----:B-1----:R-:W-:Y:S01]  /*c840*/  FMUL.FTZ R17, R2, R153 ;  /* 0x0000009902117220 */ /* 0x002fe20000410000 */
[----:B------:R-:W-:Y:S01]  /*c850*/  F2FP.PACK_AB R178, R8, R9 ;  /* 0x0000000908b2723e */ /* 0x000fe200000000ff */
[----:B------:R-:W4:Y:S01]  /*c860*/  LDL R153, [R1+0x28] ;  /* 0x0000280001997983 */ /* 0x000f220000100800 */
[C---:B------:R-:W-:Y:S02]  /*c870*/  FMUL.FTZ R12, R2.reuse, R156 ;  /* 0x0000009c020c7220 */ /* 0x040fe40000410000 */
[C---:B------:R-:W-:Y:S01]  /*c880*/  FMUL.FTZ R28, R2.reuse, R140 ;  /* 0x0000008c021c7220 */ /* 0x040fe20000410000 */
[----:B------:R-:W4:Y:S01]  /*c890*/  LDL R156, [R1+0x30] ;  /* 0x00003000019c7983 */ /* 0x000f220000100800 */
[C---:B------:R-:W-:Y:S02]  /*c8a0*/  FMUL.FTZ R32, R2.reuse, R136 ;  /* 0x0000008802207220 */ /* 0x040fe40000410000 */
[C---:B------:R-:W-:Y:S01]  /*c8b0*/  FMUL.FTZ R33, R2.reuse, R137 ;  /* 0x0000008902217220 */ /* 0x040fe20000410000 */
[----:B------:R-:W4:Y:S01]  /*c8c0*/  LDL R140, [R1+0x38] ;  /* 0x00003800018c7983 */ /* 0x000f220000100800 */
[C---:B------:R-:W-:Y:S01]  /*c8d0*/  FMUL.FTZ R21, R2.reuse, R149 ;  /* 0x0000009502157220 */ /* 0x040fe20000410000 */
[----:B------:R-:W-:Y:S01]  /*c8e0*/  MOV R149, R34 ;  /* 0x0000002200957202 */ /* 0x000fe20000000f00 */
[C---:B------:R-:W-:Y:S02]  /*c8f0*/  FMUL.FTZ R16, R2.reuse, R152 ;  /* 0x0000009802107220 */ /* 0x040fe40000410000 */
        /* <DEDUP_REMOVED lines=8> */
[C---:B------:R-:W-:Y:S02]  /*c980*/  FMUL.FTZ R29, R2.reuse, R141 ;  /* 0x0000008d021d7220 */ /* 0x040fe40000410000 */
[C---:B-----5:R-:W-:Y:S02]  /*c990*/  FMUL.FTZ R36, R2.reuse, R36 ;  /* 0x0000002402247220 */ /* 0x060fe40000410000 */
        /* <DEDUP_REMOVED lines=49> */
[C---:B------:R-:W-:Y:S01]  /*ccb0*/  F2FP.PACK_AB R176, R6.reuse, R176 ;  /* 0x000000b006b0723e */ /* 0x040fe200000000ff */
[----:B------:R1:W-:Y:S02]  /*ccc0*/  MUFU.EX2 R10, R5 ;  /* 0x00000005000a7308 */ /* 0x0003e40000000800 */
[----:B------:R-:W-:Y:S02]  /*ccd0*/  FADD.FTZ R7, R6, R0 ;  /* 0x0000000006077221 */ /* 0x000fe40000010000 */
[----:B------:R-:W-:Y:S01]  /*cce0*/  FADD.FTZ R0, -R3, R134 ;  /* 0x0000008603007221 */ /* 0x000fe20000010100 */
[----:B------:R-:W-:Y:S01]  /*ccf0*/  MOV R134, R35 ;  /* 0x0000002300867202 */ /* 0x000fe20000000f00 */
[--C-:B------:R-:W-:Y:S02]  /*cd00*/  FFMA.FTZ R6, R251, c[0x0][0x2d0], -R4.reuse ;  /* 0x0000b400fb067a23 */ /* 0x100fe40000010804 */
[----:B------:R-:W-:Y:S02]  /*cd10*/  FMUL.FTZ R0, R0, c[0x0][0x2d0] ;  /* 0x0000b40000007a20 */ /* 0x000fe40000410000 */
[----:B------:R-:W-:Y:S01]  /*cd20*/  FFMA.FTZ R251, R19, c[0x0][0x2d0], -R4 ;  /* 0x0000b40013fb7a23 */ /* 0x000fe20000010804 */
[----:B------:R-:W-:Y:S01]  /*cd30*/  MUFU.EX2 R177, R6 ;  /* 0x0000000600b17308 */ /* 0x000fe20000000800 */
[----:B------:R-:W-:Y:S02]  /*cd40*/  FADD.FTZ R4, R9, R7 ;  /* 0x0000000709047221 */ /* 0x000fe40000010000 */
[----:B------:R-:W-:Y:S01]  /*cd50*/  FMUL.FTZ R9, R2, R161 ;  /* 0x000000a102097220 */ /* 0x000fe20000410000 */
[----:B------:R-:W-:Y:S01]  /*cd60*/  MOV R161, R30 ;  /* 0x0000001e00a17202 */ /* 0x000fe20000000f00 */
[----:B------:R-:W-:Y:S02]  /*cd70*/  FADD.FTZ R185, R8, R4 ;  /* 0x0000000408b97221 */ /* 0x000fe40000010000 */
[C---:B------:R-:W-:Y:S01]  /*cd80*/  FMUL.FTZ R4, R2.reuse, R164 ;  /* 0x000000a402047220 */ /* 0x040fe20000410000 */
[----:B------:R-:W-:Y:S01]  /*cd90*/  MOV R164, R14 ;  /* 0x0000000e00a47202 */ /* 0x000fe20000000f00 */
[C---:B------:R-:W-:Y:S01]  /*cda0*/  FMUL.FTZ R8, R2.reuse, R160 ;  /* 0x000000a002087220 */ /* 0x040fe20000410000 */
[----:B------:R-:W3:Y:S01]  /*cdb0*/  MUFU.EX2 R0, R0 ;  /* 0x0000000000007308 */ /* 0x000ee20000000800 */
[----:B------:R-:W-:Y:S01]  /*cdc0*/  MOV R160, R18 ;  /* 0x0000001200a07202 */ /* 0x000fe20000000f00 */
[----:B-1----:R-:W-:Y:S01]  /*cdd0*/  FMUL.FTZ R5, R2, R165 ;  /* 0x000000a502057220 */ /* 0x002fe20000410000 */
[----:B------:R-:W-:Y:S07]  /*cde0*/  MOV R165, R27 ;  /* 0x0000001b00a57202 */ /* 0x000fee0000000f00 */
[----:B------:R-:W1:Y:S01]  /*cdf0*/  MUFU.EX2 R2, R184 ;  /* 0x000000b800027308 */ /* 0x000e620000000800 */
[C---:B---3--:R-:W-:Y:S02]  /*ce00*/  FMUL.FTZ R7, R0.reuse, R167 ;  /* 0x000000a700077220 */ /* 0x048fe40000410000 */
[----:B------:R-:W3:Y:S01]  /*ce10*/  LDL R167, [R1+0x2c] ;  /* 0x00002c0001a77983 */ /* 0x000ee20000100800 */
[C---:B------:R-:W-:Y:S02]  /*ce20*/  FMUL.FTZ R34, R0.reuse, R138 ;  /* 0x0000008a00227220 */ /* 0x040fe40000410000 */
[C---:B------:R-:W-:Y:S02]  /*ce30*/  FMUL.FTZ R35, R0.reuse, R139 ;  /* 0x0000008b00237220 */ /* 0x040fe40000410000 */
[C---:B--2---:R-:W-:Y:S01]  /*ce40*/  FFMA.FTZ R6, R0.reuse, R179, R10 ;  /* 0x000000b300067223 */ /* 0x044fe2000001000a */
[----:B------:R-:W-:Y:S01]  /*ce50*/  F2FP.PACK_AB R179, R191, R249 ;  /* 0x000000f9bfb3723e */ /* 0x000fe200000000ff */
[C---:B------:R-:W-:Y:S02]  /*ce60*/  FMUL.FTZ R26, R0.reuse, R146 ;  /* 0x00000092001a7220 */ /* 0x040fe40000410000 */
[C---:B------:R-:W-:Y:S01]  /*ce70*/  FADD.FTZ R152, R177.reuse, R6 ;  /* 0x00000006b1987221 */ /* 0x040fe20000010000 */
[----:B------:R-:W-:Y:S01]  /*ce80*/  F2FP.PACK_AB R177, R177, R10 ;  /* 0x0000000ab1b1723e */ /* 0x000fe200000000ff */
[C---:B------:R-:W-:Y:S01]  /*ce90*/  FMUL.FTZ R6, R0.reuse, R166 ;  /* 0x000000a600067220 */ /* 0x040fe20000410000 */
[----:B------:R-:W2:Y:S01]  /*cea0*/  LDL R146, [R1+0x34] ;  /* 0x0000340001927983 */ /* 0x000ea20000100800 */
[C---:B------:R-:W-:Y:S01]  /*ceb0*/  FMUL.FTZ R10, R0.reuse, R162 ;  /* 0x000000a2000a7220 */ /* 0x040fe20000410000 */
[----:B------:R-:W-:Y:S01]  /*cec0*/  MOV R162, R144 ;  /* 0x0000009000a27202 */ /* 0x000fe20000000f00 */
[C---:B------:R-:W-:Y:S01]  /*ced0*/  FMUL.FTZ R11, R0.reuse, R163 ;  /* 0x000000a3000b7220 */ /* 0x040fe20000410000 */
[----:B------:R-:W1:Y:S01]  /*cee0*/  MUFU.EX2 R144, R183 ;  /* 0x000000b700907308 */ /* 0x000e620000000800 */
[C---:B------:R-:W-:Y:S01]  /*cef0*/  FMUL.FTZ R14, R0.reuse, R158 ;  /* 0x0000009e000e7220 */ /* 0x040fe20000410000 */
[----:B------:R-:W-:Y:S01]  /*cf00*/  MOV R163, R145 ;  /* 0x0000009100a37202 */ /* 0x000fe20000000f00 */
[C---:B------:R-:W-:Y:S01]  /*cf10*/  FMUL.FTZ R15, R0.reuse, R159 ;  /* 0x0000009f000f7220 */ /* 0x040fe20000410000 */
[----:B------:R-:W-:Y:S01]  /*cf20*/  MOV R166, R149 ;  /* 0x0000009500a67202 */ /* 0x000fe20000000f00 */
[C---:B------:R-:W-:Y:S01]  /*cf30*/  FMUL.FTZ R18, R0.reuse, R154 ;  /* 0x0000009a00127220 */ /* 0x040fe20000410000 */
[----:B------:R-:W-:Y:S01]  /*cf40*/  MOV R149, R134 ;  /* 0x0000008600957202 */ /* 0x000fe20000000f00 */
        /* <DEDUP_REMOVED lines=26> */
[----:B------:R1:W1:Y:S01]  /*d0f0*/  MUFU.EX2 R181, R251 ;  /* 0x000000fb00b57308 */ /* 0x0002620000000800 */
        /* <DEDUP_REMOVED lines=14> */
[----:B----4-:R-:W4:Y:S01]  /*d1e0*/  LDSM.16.MT88.4 R136, [R153] ;  /* 0x000000009988783b */ /* 0x010f220000004200 */
[C---:B------:R-:W-:Y:S02]  /*d1f0*/  FMUL.FTZ R98, R0.reuse, R98 ;  /* 0x0000006200627220 */ /* 0x040fe40000410000 */
[C---:B------:R-:W-:Y:S01]  /*d200*/  FMUL.FTZ R99, R0.reuse, R99 ;  /* 0x0000006300637220 */ /* 0x040fe20000410000 */
[----:B-1----:R-:W-:Y:S01]  /*d210*/  MOV R251, R156 ;  /* 0x0000009c00fb7202 */ /* 0x002fe20000000f00 */
        /* <DEDUP_REMOVED lines=16> */
[----:B------:R-:W-:Y:S01]  /*d320*/  FADD.FTZ R0, R133, R185 ;  /* 0x000000b985007221 */ /* 0x000fe20000010000 */
[C---:B----4-:R-:W-:Y:S05]  /*d330*/  HMMA.16816.F32 R4, R176.reuse, R136, R4 ;  /* 0x00000088b004723c */ /* 0x050fea0000001804 */
[----:B------:R-:W-:Y:S03]  /*d340*/  FADD.FTZ R0, R2, R0 ;  /* 0x0000000002007221 */ /* 0x000fe60000010000 */
[C---:B------:R-:W-:Y:S01]  /*d350*/  HMMA.16816.F32 R8, R176.reuse, R138, R8 ;  /* 0x0000008ab008723c */ /* 0x040fe20000001808 */
[----:B------:R-:W1:Y:S03]  /*d360*/  LDSM.16.MT88.4 R136, [R156] ;  /* 0x000000009c88783b */ /* 0x000e660000004200 */
[----:B------:R-:W-:Y:S04]  /*d370*/  FADD.FTZ R0, R144, R0 ;  /* 0x0000000090007221 */ /* 0x000fe80000010000 */
[----:B------:R-:W-:Y:S01]  /*d380*/  FADD.FTZ R0, R134, R0 ;  /* 0x0000000086007221 */ /* 0x000fe20000010000 */
[C---:B-1----:R-:W-:Y:S08]  /*d390*/  HMMA.16816.F32 R12, R176.reuse, R136, R12 ;  /* 0x00000088b00c723c */ /* 0x042ff0000000180c */
[C---:B------:R-:W-:Y:S01]  /*d3a0*/  HMMA.16816.F32 R16, R176.reuse, R138, R16 ;  /* 0x0000008ab010723c */ /* 0x040fe20000001810 */
[----:B---3--:R-:W1:Y:S03]  /*d3b0*/  LDSM.16.MT88.4 R136, [R167] ;  /* 0x00000000a788783b */ /* 0x008e660000004200 */
[----:B--2---:R-:W-:Y:S04]  /*d3c0*/  MOV R185, R146 ;  /* 0x0000009200b97202 */ /* 0x004fe80000000f00 */
[C---:B-1----:R-:W-:Y:S08]  /*d3d0*/  HMMA.16816.F32 R20, R176.reuse, R136, R20 ;  /* 0x00000088b014723c */ /* 0x042ff00000001814 */
[C---:B------:R-:W-:Y:S01]  /*d3e0*/  HMMA.16816.F32 R24, R176.reuse, R138, R24 ;  /* 0x0000008ab018723c */ /* 0x040fe20000001818 */
[----:B------:R-:W1:Y:S08]  /*d3f0*/  LDSM.16.MT88.4 R136, [R140] ;  /* 0x000000008c88783b */ /* 0x000e700000004200 */
[----:B------:R-:W-:Y:S01]  /*d400*/  LDSM.16.MT88.4 R140, [R153+0x800] ;  /* 0x00080000998c783b */ /* 0x000fe20000004200 */
        /* <DEDUP_REMOVED lines=39> */
[----:B------:R-:W1:Y:S03]  /*d680*/  MUFU.EX2 R133, R163 ;  /* 0x000000a300857308 */ /* 0x000e660000000800 */
[----:B------:R-:W-:Y:S03]  /*d690*/  F2FP.PACK_AB R137, R186, R187 ;  /* 0x000000bbba89723e */ /* 0x000fe600000000ff */
[----:B------:R-:W-:Y:S02]  /*d6a0*/  F2FP.PACK_AB R138, R134, R144 ;  /* 0x00000090868a723e */ /* 0x000fe400000000ff */
[----:B------:R-:W2:Y:S02]  /*d6b0*/  LDSM.16.MT88.4 R144, [R156+0x800] ;  /* 0x000800009c90783b */ /* 0x000ea40000004200 */
[----:B------:R-:W3:Y:S01]  /*d6c0*/  MUFU.EX2 R2, R162 ;  /* 0x000000a200027308 */ /* 0x000ee20000000800 */
[----:B------:R-:W-:Y:S02]  /*d6d0*/  F2FP.PACK_AB R139, R182, R183 ;  /* 0x000000b7b68b723e */ /* 0x000fe400000000ff */
[----:B------:R-:W-:Y:S05]  /*d6e0*/  F2FP.PACK_AB R177, R180, R181 ;  /* 0x000000b5b4b1723e */ /* 0x000fea00000000ff */
[C---:B------:R-:W-:Y:S02]  /*d6f0*/  HMMA.16816.F32 R4, R136.reuse, R140, R4 ;  /* 0x0000008c8804723c */ /* 0x040fe40000001804 */
[----:B------:R-:W-:Y:S03]  /*d700*/  MUFU.EX2 R178, R161 ;  /* 0x000000a100b27308 */ /* 0x000fe60000000800 */
[----:B-1----:R-:W-:Y:S03]  /*d710*/  FADD.FTZ R0, R133, R0 ;  /* 0x0000000085007221 */ /* 0x002fe60000010000 */
[C---:B------:R-:W-:Y:S01]  /*d720*/  HMMA.16816.F32 R8, R136.reuse, R142, R8 ;  /* 0x0000008e8808723c */ /* 0x040fe20000001808 */
[----:B------:R-:W1:Y:S03]  /*d730*/  LDSM.16.MT88.4 R140, [R167+0x800] ;  /* 0x00080000a78c783b */ /* 0x000e660000004200 */
[----:B------:R4:W4:Y:S01]  /*d740*/  MUFU.EX2 R134, R250 ;  /* 0x000000fa00867308 */ /* 0x0009220000000800 */
[----:B---3--:R-:W-:Y:S04]  /*d750*/  FADD.FTZ R0, R2, R0 ;  /* 0x0000000002007221 */ /* 0x008fe80000010000 */
[----:B------:R-:W-:Y:S05]  /*d760*/  FADD.FTZ R0, R148, R0 ;  /* 0x0000000094007221 */ /* 0x000fea0000010000 */
[----:B------:R-:W-:Y:S01]  /*d770*/  MUFU.EX2 R176, R166 ;  /* 0x000000a600b07308 */ /* 0x000fe20000000800 */
[C---:B--2---:R-:W-:Y:S03]  /*d780*/  HMMA.16816.F32 R12, R136.reuse, R144, R12 ;  /* 0x00000090880c723c */ /* 0x044fe6000000180c */
[----:B----4-:R-:W-:Y:S01]  /*d790*/  MOV R250, R167 ;  /* 0x000000a700fa7202 */ /* 0x010fe20000000f00 */
[C---:B------:R-:W-:Y:S04]  /*d7a0*/  FADD.FTZ R0, R134.reuse, R0 ;  /* 0x0000000086007221 */ /* 0x040fe80000010000 */
        /* <DEDUP_REMOVED lines=34> */
[----:B------:R1:W3:Y:S07]  /*d9d0*/  LDSM.16.MT88.4 R140, [R167+0x6800] ;  /* 0x00680000a78c783b */ /* 0x0002ee0000004200 */
[C---:B--2---:R-:W-:Y:S04]  /*d9e0*/  HMMA.16816.F32 R108, R136.reuse, R144, R108 ;  /* 0x00000090886c723c */ /* 0x044fe8000000186c */
[----:B-1----:R-:W-:Y:S04]  /*d9f0*/  MOV R167, R149 ;  /* 0x0000009500a77202 */ /* 0x002fe80000000f00 */
[C---:B------:R-:W-:Y:S01]  /*da00*/  HMMA.16816.F32 R112, R136.reuse, R146, R112 ;  /* 0x000000928870723c */ /* 0x040fe20000001870 */
[----:B------:R-:W1:Y:S07]  /*da10*/  LDSM.16.MT88.4 R144, [R185+0x6800] ;  /* 0x00680000b990783b */ /* 0x000e6e0000004200 */
[C---:B---3--:R-:W-:Y:S08]  /*da20*/  HMMA.16816.F32 R116, R136.reuse, R140, R116 ;  /* 0x0000008c8874723c */ /* 0x048ff00000001874 */
[C---:B------:R-:W-:Y:S01]  /*da30*/  HMMA.16816.F32 R120, R136.reuse, R142, R120 ;  /* 0x0000008e8878723c */ /* 0x040fe20000001878 */
[----:B------:R-:W2:Y:S07]  /*da40*/  LDSM.16.MT88.4 R140, [R153+0x1000] ;  /* 0x00100000998c783b */ /* 0x000eae0000004200 */
[C---:B-1----:R-:W-:Y:S08]  /*da50*/  HMMA.16816.F32 R124, R136.reuse, R144, R124 ;  /* 0x00000090887c723c */ /* 0x042ff0000000187c */
[----:B------:R-:W-:Y:S01]  /*da60*/  HMMA.16816.F32 R128, R136, R146, R128 ;  /* 0x000000928880723c */ /* 0x000fe20000001880 */
[----:B------:R-:W1:Y:S06]  /*da70*/  LDSM.16.MT88.4 R144, [R156+0x1000] ;  /* 0x001000009c90783b */ /* 0x000e6c0000004200 */
[----:B------:R-:W-:Y:S02]  /*da80*/  F2FP.PACK_AB R138, R134, R148 ;  /* 0x00000094868a723e */ /* 0x000fe400000000ff */
[----:B------:R-:W3:Y:S01]  /*da90*/  LDSM.16.MT88.4 R148, [R250+0x1000] ;  /* 0x00100000fa94783b */ /* 0x000ee20000004200 */
[----:B------:R-:W-:Y:S02]  /*daa0*/  MUFU.EX2 R134, R165 ;  /* 0x000000a500867308 */ /* 0x000fe40000000800 */
[----:B------:R-:W-:Y:S02]  /*dab0*/  F2FP.PACK_AB R136, R2, R133 ;  /* 0x000000850288723e */ /* 0x000fe400000000ff */
[----:B------:R-:W-:Y:S02]  /*dac0*/  F2FP.PACK_AB R137, R188, R189 ;  /* 0x000000bdbc89723e */ /* 0x000fe400000000ff */
[----:B------:R-:W-:Y:S04]  /*dad0*/  F2FP.PACK_AB R139, R248, R190 ;  /* 0x000000bef88b723e */ /* 0x000fe800000000ff */
[----:B------:R-:W4:Y:S03]  /*dae0*/  MUFU.EX2 R2, R167 ;  /* 0x000000a700027308 */ /* 0x000f260000000800 */
[C---:B--2---:R-:W-:Y:S07]  /*daf0*/  HMMA.16816.F32 R4, R136.reuse, R140, R4 ;  /* 0x0000008c8804723c */ /* 0x044fee0000001804 */
[----:B------:R-:W2:Y:S01]  /*db00*/  MUFU.EX2 R133, R157 ;  /* 0x0000009d00857308 */ /* 0x000ea20000000800 */
[C---:B------:R-:W-:Y:S01]  /*db10*/  HMMA.16816.F32 R8, R136.reuse, R142, R8 ;  /* 0x0000008e8808723c */ /* 0x040fe20000001808 */
[----:B------:R-:W3:Y:S07]  /*db20*/  LDSM.16.MT88.4 R140, [R185+0x1000] ;  /* 0x00100000b98c783b */ /* 0x000eee0000004200 */
[C---:B-1----:R-:W-:Y:S04]  /*db30*/  HMMA.16816.F32 R12, R136.reuse, R144, R12 ;  /* 0x00000090880c723c */ /* 0x042fe8000000180c */
[----:B----4-:R-:W-:Y:S04]  /*db40*/  FADD.FTZ R0, R2, R0 ;  /* 0x0000000002007221 */ /* 0x010fe80000010000 */
[C---:B------:R-:W-:Y:S01]  /*db50*/  FADD.FTZ R0, R176.reuse, R0 ;  /* 0x00000000b0007221 */ /* 0x040fe20000010000 */
[C---:B------:R-:W-:Y:S01]  /*db60*/  HMMA.16816.F32 R16, R136.reuse, R146, R16 ;  /* 0x000000928810723c */ /* 0x040fe20000001810 */
[----:B------:R-:W1:Y:S02]  /*db70*/  LDSM.16.MT88.4 R144, [R153+0x3000] ;  /* 0x003000009990783b */ /* 0x000e640000004200 */
[----:B------:R-:W-:Y:S01]  /*db80*/  F2FP.PACK_AB R176, R176, R2 ;  /* 0x00000002b0b0723e */ /* 0x000fe200000000ff */
[----:B------:R-:W-:Y:S01]  /*db90*/  FADD.FTZ R2, R249, R152 ;  /* 0x00000098f9027221 */ /* 0x000fe20000010000 */
[----:B------:R-:W-:Y:S01]  /*dba0*/  MOV R249, R153 ;  /* 0x0000009900f97202 */ /* 0x000fe20000000f00 */
[----:B--2---:R-:W-:Y:S02]  /*dbb0*/  FADD.FTZ R0, R133, R0 ;  /* 0x0000000085007221 */ /* 0x004fe40000010000 */
[C---:B---3--:R-:W-:Y:S02]  /*dbc0*/  HMMA.16816.F32 R20, R136.reuse, R148, R20 ;  /* 0x000000948814723c */ /* 0x048fe40000001814 */
[----:B------:R-:W-:Y:S02]  /*dbd0*/  LDSM.16.MT88.4 R160, [R249+0x1800] ;  /* 0x00180000f9a0783b */ /* 0x000fe40000004200 */
[C---:B------:R-:W-:Y:S01]  /*dbe0*/  FADD.FTZ R0, R178.reuse, R0 ;  /* 0x00000000b2007221 */ /* 0x040fe20000010000 */
[----:B------:R-:W-:Y:S02]  /*dbf0*/  F2FP.PACK_AB R178, R178, R133 ;  /* 0x00000085b2b2723e */ /* 0x000fe400000000ff */
[----:B------:R-:W2:Y:S01]  /*dc00*/  MUFU.EX2 R133, R164 ;  /* 0x000000a400857308 */ /* 0x000ea20000000800 */
[C---:B------:R-:W-:Y:S02]  /*dc10*/  HMMA.16816.F32 R24, R136.reuse, R150, R24 ;  /* 0x000000968818723c */ /* 0x040fe40000001818 */
[----:B------:R-:W4:Y:S06]  /*dc20*/  LDSM.16.MT88.4 R148, [R156+0x3000] ;  /* 0x003000009c94783b */ /* 0x000f2c0000004200 */
[C---:B------:R-:W-:Y:S02]  /*dc30*/  HMMA.16816.F32 R28, R136.reuse, R140, R28 ;  /* 0x0000008c881c723c */ /* 0x040fe4000000181c */
[----:B------:R4:W-:Y:S04]  /*dc40*/  STL [R1+0x78], R0 ;  /* 0x0000780001007387 */ /* 0x0009e80000100800 */
[----:B------:R-:W3:Y:S02]  /*dc50*/  LDL.LU R184, [R1+0x60] ;  /* 0x0000600001b87983 */ /* 0x000ee40000300800 */
[C---:B------:R-:W-:Y:S02]  /*dc60*/  HMMA.16816.F32 R32, R136.reuse, R142, R32 ;  /* 0x0000008e8820723c */ /* 0x040fe40000001820 */
[----:B------:R-:W4:Y:S02]  /*dc70*/  LDSM.16.MT88.4 R140, [R250+0x3000] ;  /* 0x00300000fa8c783b */ /* 0x000f240000004200 */
[----:B--2---:R-:W-:Y:S04]  /*dc80*/  F2FP.PACK_AB R179, R133, R134 ;  /* 0x0000008685b3723e */ /* 0x004fe800000000ff */
[C---:B-1----:R-:W-:Y:S08]  /*dc90*/  HMMA.16816.F32 R36, R136.reuse, R144, R36 ;  /* 0x000000908824723c */ /* 0x042ff00000001824 */
[C---:B------:R-:W-:Y:S01]  /*dca0*/  HMMA.16816.F32 R40, R136.reuse, R146, R40 ;  /* 0x000000928828723c */ /* 0x040fe20000001828 */
[----:B------:R-:W1:Y:S03]  /*dcb0*/  LDSM.16.MT88.4 R144, [R185+0x3000] ;  /* 0x00300000b990783b */ /* 0x000e660000004200 */
[----:B----4-:R-:W-:Y:S04]  /*dcc0*/  FADD.FTZ R0, R191, R2 ;  /* 0x00000002bf007221 */ /* 0x010fe80000010000 */
[----:B------:R-:W-:Y:S01]  /*dcd0*/  FADD.FTZ R0, R187, R0 ;  /* 0x00000000bb007221 */ /* 0x000fe20000010000 */
[C---:B------:R-:W-:Y:S03]  /*dce0*/  HMMA.16816.F32 R44, R136.reuse, R148, R44 ;  /* 0x00000094882c723c */ /* 0x040fe6000000182c */
[----:B------:R-:W-:Y:S04]  /*dcf0*/  FADD.FTZ R0, R186, R0 ;  /* 0x00000000ba007221 */ /* 0x000fe80000010000 */
[----:B------:R-:W-:Y:S01]  /*dd00*/  FADD.FTZ R0, R183, R0 ;  /* 0x00000000b7007221 */ /* 0x000fe20000010000 */
[C---:B------:R-:W-:Y:S01]  /*dd10*/  HMMA.16816.F32 R48, R136.reuse, R150, R48 ;  /* 0x000000968830723c */ /* 0x040fe20000001830 */
[----:B------:R-:W2:Y:S03]  /*dd20*/  LDSM.16.MT88.4 R148, [R153+0x5000] ;  /* 0x005000009994783b */ /* 0x000ea60000004200 */
[----:B------:R-:W-:Y:S04]  /*dd30*/  FADD.FTZ R0, R182, R0 ;  /* 0x00000000b6007221 */ /* 0x000fe80000010000 */
[C---:B------:R-:W-:Y:S04]  /*dd40*/  HMMA.16816.F32 R52, R136.reuse, R140, R52 ;  /* 0x0000008c8834723c */ /* 0x040fe80000001834 */
[----:B------:R-:W-:Y:S04]  /*dd50*/  FADD.FTZ R0, R189, R0 ;  /* 0x00000000bd007221 */ /* 0x000fe80000010000 */
[C---:B------:R-:W-:Y:S01]  /*dd60*/  HMMA.16816.F32 R56, R136.reuse, R142, R56 ;  /* 0x0000008e8838723c */ /* 0x040fe20000001838 */
[----:B------:R-:W4:Y:S03]  /*dd70*/  LDSM.16.MT88.4 R140, [R156+0x5000] ;  /* 0x005000009c8c783b */ /* 0x000f260000004200 */
[----:B------:R-:W-:Y:S04]  /*dd80*/  FADD.FTZ R0, R188, R0 ;  /* 0x00000000bc007221 */ /* 0x000fe80000010000 */
[C---:B-1----:R-:W-:Y:S04]  /*dd90*/  HMMA.16816.F32 R60, R136.reuse, R144, R60 ;  /* 0x00000090883c723c */ /* 0x042fe8000000183c */
[----:B------:R-:W-:Y:S04]  /*dda0*/  FADD.FTZ R0, R190, R0 ;  /* 0x00000000be007221 */ /* 0x000fe80000010000 */
[C---:B------:R-:W-:Y:S01]  /*ddb0*/  HMMA.16816.F32 R64, R136.reuse, R146, R64 ;  /* 0x000000928840723c */ /* 0x040fe20000001840 */
[----:B------:R-:W1:Y:S03]  /*ddc0*/  LDSM.16.MT88.4 R144, [R250+0x5000] ;  /* 0x00500000fa90783b */ /* 0x000e660000004200 */
[----:B------:R-:W-:Y:S04]  /*ddd0*/  FADD.FTZ R0, R248, R0 ;  /* 0x00000000f8007221 */ /* 0x000fe80000010000 */
[----:B------:R-:W-:Y:S01]  /*dde0*/  FADD.FTZ R0, R181, R0 ;  /* 0x00000000b5007221 */ /* 0x000fe20000010000 */
[C---:B--2---:R-:W-:Y:S03]  /*ddf0*/  HMMA.16816.F32 R68, R136.reuse, R148, R68 ;  /* 0x000000948844723c */ /* 0x044fe60000001844 */
[----:B------:R-:W-:Y:S04]  /*de00*/  FADD.FTZ R0, R180, R0 ;  /* 0x00000000b4007221 */ /* 0x000fe80000010000 */
[----:B------:R-:W-:Y:S01]  /*de10*/  FADD.FTZ R2, R134, R0 ;  /* 0x0000000086027221 */ /* 0x000fe20000010000 */
[C---:B------:R-:W-:Y:S01]  /*de20*/  HMMA.16816.F32 R72, R136.reuse, R150, R72 ;  /* 0x000000968848723c */ /* 0x040fe20000001848 */
[----:B------:R-:W2:Y:S03]  /*de30*/  LDSM.16.MT88.4 R148, [R185+0x5000] ;  /* 0x00500000b994783b */ /* 0x000ea60000004200 */
[----:B------:R-:W-:Y:S01]  /*de40*/  FADD.FTZ R2, R133, R2 ;  /* 0x0000000285027221 */ /* 0x000fe20000010000 */
[----:B------:R-:W-:Y:S02]  /*de50*/  MOV R133, R132 ;  /* 0x0000008400857202 */ /* 0x000fe40000000f00 */
[-C--:B------:R-:W-:Y:S01]  /*de60*/  MOV R134, R3.reuse ;  /* 0x0000000300867202 */ /* 0x080fe20000000f00 */
[C---:B----4-:R-:W-:Y:S08]  /*de70*/  HMMA.16816.F32 R76, R136.reuse, R140, R76 ;  /* 0x0000008c884c723c */ /* 0x050ff0000000184c */
[C---:B------:R-:W-:Y:S01]  /*de80*/  HMMA.16816.F32 R80, R136.reuse, R142, R80 ;  /* 0x0000008e8850723c */ /* 0x040fe20000001850 */
[----:B------:R-:W4:Y:S07]  /*de90*/  LDSM.16.MT88.4 R140, [R153+0x7000] ;  /* 0x00700000998c783b */ /* 0x000f2e0000004200 */
[C---:B-1----:R-:W-:Y:S01]  /*dea0*/  HMMA.16816.F32 R84, R136.reuse, R144, R84 ;  /* 0x000000908854723c */ /* 0x042fe20000001854 */
[----:B------:R-:W-:Y:S07]  /*deb0*/  LDSM.16.MT88.4 R152, [R251+0x1800] ;  /* 0x00180000fb98783b */ /* 0x000fee0000004200 */
[C---:B------:R-:W-:Y:S01]  /*dec0*/  HMMA.16816.F32 R88, R136.reuse, R146, R88 ;  /* 0x000000928858723c */ /* 0x040fe20000001858 */
[----:B------:R-:W1:Y:S07]  /*ded0*/  LDSM.16.MT88.4 R144, [R156+0x7000] ;  /* 0x007000009c90783b */ /* 0x000e6e0000004200 */
[C---:B--2---:R-:W-:Y:S08]  /*dee0*/  HMMA.16816.F32 R92, R136.reuse, R148, R92 ;  /* 0x00000094885c723c */ /* 0x044ff0000000185c */
[C---:B------:R-:W-:Y:S01]  /*def0*/  HMMA.16816.F32 R96, R136.reuse, R150, R96 ;  /* 0x000000968860723c */ /* 0x040fe20000001860 */
[----:B------:R-:W2:Y:S07]  /*df00*/  LDSM.16.MT88.4 R148, [R250+0x7000] ;  /* 0x00700000fa94783b */ /* 0x000eae0000004200 */
[C---:B----4-:R-:W-:Y:S08]  /*df10*/  HMMA.16816.F32 R100, R136.reuse, R140, R100 ;  /* 0x0000008c8864723c */ /* 0x050ff00000001864 */
[C---:B------:R-:W-:Y:S01]  /*df20*/  HMMA.16816.F32 R104, R136.reuse, R142, R104 ;  /* 0x0000008e8868723c */ /* 0x040fe20000001868 */
[----:B------:R-:W4:Y:S07]  /*df30*/  LDSM.16.MT88.4 R140, [R185+0x7000] ;  /* 0x00700000b98c783b */ /* 0x000f2e0000004200 */
[C---:B-1----:R-:W-:Y:S08]  /*df40*/  HMMA.16816.F32 R108, R136.reuse, R144, R108 ;  /* 0x00000090886c723c */ /* 0x042ff0000000186c */
[C---:B------:R-:W-:Y:S01]  /*df50*/  HMMA.16816.F32 R112, R136.reuse, R146, R112 ;  /* 0x000000928870723c */ /* 0x040fe20000001870 */
[----:B------:R-:W1:Y:S07]  /*df60*/  LDSM.16.MT88.4 R144, [R250+0x1800] ;  /* 0x00180000fa90783b */ /* 0x000e6e0000004200 */
[C---:B--2---:R-:W-:Y:S08]  /*df70*/  HMMA.16816.F32 R116, R136.reuse, R148, R116 ;  /* 0x000000948874723c */ /* 0x044ff00000001874 */
[C---:B------:R-:W-:Y:S08]  /*df80*/  HMMA.16816.F32 R120, R136.reuse, R150, R120 ;  /* 0x000000968878723c */ /* 0x040ff00000001878 */
[C---:B----4-:R-:W-:Y:S08]  /*df90*/  HMMA.16816.F32 R124, R136.reuse, R140, R124 ;  /* 0x0000008c887c723c */ /* 0x050ff0000000187c */
[----:B------:R-:W-:Y:S01]  /*dfa0*/  HMMA.16816.F32 R128, R136, R142, R128 ;  /* 0x0000008e8880723c */ /* 0x000fe20000001880 */
[----:B------:R-:W2:Y:S07]  /*dfb0*/  LDSM.16.MT88.4 R136, [R185+0x1800] ;  /* 0x00180000b988783b */ /* 0x000eae0000004200 */
[C---:B------:R-:W-:Y:S01]  /*dfc0*/  HMMA.16816.F32 R164, R176.reuse, R160, R4 ;  /* 0x000000a0b0a4723c */ /* 0x040fe20000001804 */
[----:B------:R-:W4:Y:S07]  /*dfd0*/  LDSM.16.MT88.4 R4, [R249+0x3800] ;  /* 0x00380000f904783b */ /* 0x000f2e0000004200 */
[C---:B------:R-:W-:Y:S01]  /*dfe0*/  HMMA.16816.F32 R160, R176.reuse, R162, R8 ;  /* 0x000000a2b0a0723c */ /* 0x040fe20000001808 */
[----:B------:R-:W4:Y:S07]  /*dff0*/  LDSM.16.MT88.4 R8, [R251+0x3800] ;  /* 0x00380000fb08783b */ /* 0x000f2e0000004200 */
[C---:B------:R-:W-:Y:S01]  /*e000*/  HMMA.16816.F32 R156, R176.reuse, R152, R12 ;  /* 0x00000098b09c723c */ /* 0x040fe2000000180c */
[----:B------:R-:W3:Y:S07]  /*e010*/  LDSM.16.MT88.4 R12, [R250+0x3800] ;  /* 0x00380000fa0c783b */ /* 0x000eee0000004200 */
[C---:B------:R-:W-:Y:S01]  /*e020*/  HMMA.16816.F32 R152, R176.reuse, R154, R16 ;  /* 0x0000009ab098723c */ /* 0x040fe20000001810 */
[----:B------:R-:W3:Y:S07]  /*e030*/  LDSM.16.MT88.4 R16, [R185+0x3800] ;  /* 0x00380000b910783b */ /* 0x000eee0000004200 */
[C---:B-1----:R-:W-:Y:S08]  /*e040*/  HMMA.16816.F32 R148, R176.reuse, R144, R20 ;  /* 0x00000090b094723c */ /* 0x042ff00000001814 */
[C---:B------:R-:W-:Y:S08]  /*e050*/  HMMA.16816.F32 R144, R176.reuse, R146, R24 ;  /* 0x00000092b090723c */ /* 0x040ff00000001818 */
[C---:B--2---:R-:W-:Y:S08]  /*e060*/  HMMA.16816.F32 R140, R176.reuse, R136, R28 ;  /* 0x00000088b08c723c */ /* 0x044ff0000000181c */
[C---:B------:R-:W-:Y:S08]  /*e070*/  HMMA.16816.F32 R136, R176.reuse, R138, R32 ;  /* 0x0000008ab088723c */ /* 0x040ff00000001820 */
[C---:B----4-:R-:W-:Y:S08]  /*e080*/  HMMA.16816.F32 R36, R176.reuse, R4, R36 ;  /* 0x00000004b024723c */ /* 0x050ff00000001824 */
[C---:B------:R-:W-:Y:S01]  /*e090*/  HMMA.16816.F32 R40, R176.reuse, R6, R40 ;  /* 0x00000006b028723c */ /* 0x040fe20000001828 */
[----:B------:R-:W1:Y:S07]  /*e0a0*/  LDSM.16.MT88.4 R4, [R249+0x5800] ;  /* 0x00580000f904783b */ /* 0x000e6e0000004200 */
[C---:B------:R-:W-:Y:S08]  /*e0b0*/  HMMA.16816.F32 R44, R176.reuse, R8, R44 ;  /* 0x00000008b02c723c */ /* 0x040ff0000000182c */
[C---:B------:R-:W-:Y:S01]  /*e0c0*/  HMMA.16816.F32 R48, R176.reuse, R10, R48 ;  /* 0x0000000ab030723c */ /* 0x040fe20000001830 */
[----:B------:R-:W2:Y:S03]  /*e0d0*/  LDSM.16.MT88.4 R8, [R251+0x5800] ;  /* 0x00580000fb08783b */ /* 0x000ea60000004200 */
[C---:B---3--:R-:W-:Y:S02]  /*e0e0*/  IADD3 R0, R184.reuse, -0x1, RZ ;  /* 0xffffffffb8007810 */ /* 0x048fe40007ffe0ff */
[----:B------:R-:W-:Y:S02]  /*e0f0*/  ISETP.GT.AND P0, PT, R184, RZ, PT ;  /* 0x000000ffb800720c */ /* 0x000fe40003f04270 */
[C---:B------:R-:W-:Y:S01]  /*e100*/  HMMA.16816.F32 R52, R176.reuse, R12, R52 ;  /* 0x0000000cb034723c */ /* 0x040fe20000001834 */
[----:B------:R-:W-:Y:S04]  /*e110*/  STL [R1+0x60], R0 ;  /* 0x0000600001007387 */ /* 0x000fe80000100800 */
[----:B------:R-:W-:Y:S03]  /*e120*/  STL [R1+0x74], R2 ;  /* 0x0000740201007387 */ /* 0x000fe60000100800 */
        /* <DEDUP_REMOVED lines=23> */
[C---:B----4-:R-:W-:Y:S07]  /*e2a0*/  HMMA.16816.F32 R124, R176.reuse, R16, R124 ;  /* 0x00000010b07c723c */ /* 0x050fee000000187c */
[----:B------:R-:W-:Y:S01]  /*e2b0*/  MOV R16, R3 ;  /* 0x0000000300107202 */ /* 0x000fe20000000f00 */
[----:B------:R-:W-:Y:S01]  /*e2c0*/  HMMA.16816.F32 R128, R176, R18, R128 ;  /* 0x00000012b080723c */ /* 0x000fe20000001880 */
[----:B------:R-:W-:Y:S07]  /*e2d0*/  @!UPT UIADD3 URZ, URZ, URZ, URZ ;  /* 0x0000003f3f3ff290 */ /* 0x000fee000fffe03f */
[----:B------:R-:W-:-:S11]  /*e2e0*/  @P0 BRA `(.L_x_542) ;  /* 0xffffc00000000947 */ /* 0x000fd6000383ffff */
.L_x_535:
[----:B------:R-:W-:Y:S05]  /*e2f0*/  BRA.DIV ~URZ, `(.L_x_543) ;  /* 0x00004ac27f007947 */ /* 0x000fea000b800000 */
[----:B------:R-:W2:Y:S04]  /*e300*/  LDL R0, [R1+0x78] ;  /* 0x0000780001007983 */ /* 0x000ea80000100800 */
[----:B--2---:R1:W2:Y:S02]  /*e310*/  SHFL.BFLY PT, R5, R0, 0x2, 0x1f ;  /* 0x0c401f0000057f89 */ /* 0x0042a400000e0000 */
.L_x_589:
[----:B-1----:R-:W3:Y:S02]  /*e320*/  LDL.LU R0, [R1+0x78] ;  /* 0x0000780001007983 */ /* 0x002ee40000300800 */
[----:B--23--:R-:W-:Y:S01]  /*e330*/  FADD.FTZ R5, R5, R0 ;  /* 0x0000000005057221 */ /* 0x00cfe20000010000 */
[----:B------:R-:W-:Y:S05]  /*e340*/  BRA.DIV ~URZ, `(.L_x_544) ;  /* 0x00004ad27f007947 */ /* 0x000fea000b800000 */
[----:B------:R-:W2:Y:S04]  /*e350*/  LDL.LU R2, [R1+0x74] ;  /* 0x0000740001027983 */ /* 0x000ea80000300800 */
[----:B------:R-:W1:Y:S02]  /*e360*/  SHFL.BFLY PT, R0, R5, 0x1, 0x1f ;  /* 0x0c201f0005007f89 */ /* 0x000e6400000e0000 */
[----:B-1----:R-:W-:-:S02]  /*e370*/  FADD.FTZ R5, R5, R0 ;  /* 0x0000000005057221 */ /* 0x002fc40000010000 */
[----:B--2---:R-:W1:Y:S02]  /*e380*/  SHFL.BFLY PT, R4, R2, 0x2, 0x1f ;  /* 0x0c401f0002047f89 */ /* 0x004e6400000e0000 */
[----:B-1----:R-:W-:-:S05]  /*e390*/  FADD.FTZ R4, R4, R2 ;  /* 0x0000000204047221 */ /* 0x002fca0000010000 */
[----:B------:R1:W2:Y:S02]  /*e3a0*/  SHFL.BFLY PT, R3, R4, 0x1, 0x1f ;  /* 0x0c201f0004037f89 */ /* 0x0002a400000e0000 */
.L_x_590:
[----:B------:R-:W-:Y:S01]  /*e3b0*/  FSETP.NE.FTZ.AND P1, PT, R5, RZ, PT ;  /* 0x000000ff0500720b */ /* 0x000fe20003f35000 */
[----:B--2---:R-:W-:Y:S01]  /*e3c0*/  FADD.FTZ R3, R3, R4 ;  /* 0x0000000403037221 */ /* 0x004fe20000010000 */
[----:B------:R-:W-:Y:S02]  /*e3d0*/  MOV R2, RZ ;  /* 0x000000ff00027202 */ /* 0x000fe40000000f00 */
[----:B------:R-:W-:Y:S02]  /*e3e0*/  MOV R0, RZ ;  /* 0x000000ff00007202 */ /* 0x000fe40000000f00 */
[----:B------:R-:W-:Y:S02]  /*e3f0*/  FSETP.NE.FTZ.AND P0, PT, R3, RZ, PT ;  /* 0x000000ff0300720b */ /* 0x000fe40003f15000 */
[----:B------:R-:W-:-:S05]  /*e400*/  MOV R173, 0xff800000 ;  /* 0xff80000000ad7802 */ /* 0x000fca0000000f00 */
[----:B------:R-:W2:Y:S01]  /*e410*/  @P1 MUFU.RCP R2, R5 ;  /* 0x0000000500021308 */ /* 0x000ea20000001000 */
[----:B-1----:R-:W-:-:S05]  /*e420*/  @P1 MOV R4, 0x3f317218 ;  /* 0x3f31721800041802 */ /* 0x002fca0000000f00 */
[----:B------:R-:W-:Y:S02]  /*e430*/  @P1 FMUL.FTZ R4, R4, c[0x0][0x2d0] ;  /* 0x0000b40004041a20 */ /* 0x000fe40000410000 */
[----:B------:R-:W1:Y:S01]  /*e440*/  @P1 MUFU.LG2 R5, R5 ;  /* 0x0000000500051308 */ /* 0x000e620000000c00 */
[----:B--2---:R-:W-:-:S07]  /*e450*/  FMUL.FTZ R133, R2, R36 ;  /* 0x0000002402857220 */ /* 0x004fce0000410000 */
[----:B------:R-:W2:Y:S01]  /*e460*/  @P0 MUFU.RCP R0, R3 ;  /* 0x0000000300000308 */ /* 0x000ea20000001000 */
        /* <DEDUP_REMOVED lines=30> */
[C---:B------:R-:W-:Y:S01]  /*e650*/  FMUL.FTZ R34, R2.reuse, R65 ;  /* 0x0000004102227220 */ /* 0x040fe20000410000 */
[----:B------:R-:W-:Y:S01]  /*e660*/  MOV R65, 0xff800000 ;  /* 0xff80000000417802 */ /* 0x000fe20000000f00 */
        /* <DEDUP_REMOVED lines=32> */
[----:B------:R3:W4:Y:S01]  /*e870*/  @P0 MUFU.LG2 R2, R3 ;  /* 0x0000000300020308 */ /* 0x0007220000000c00 */
[----:B-1----:R-:W-:Y:S02]  /*e880*/  @P1 FMUL.FTZ R5, R5, 0.69314718246459960938 ;  /* 0x3f31721805051820 */ /* 0x002fe40000410000 */
[----:B--2---:R-:W-:Y:S01]  /*e890*/  FMUL.FTZ R6, R0, R46 ;  /* 0x0000002e00067220 */ /* 0x004fe20000410000 */
[----:B------:R-:W-:Y:S01]  /*e8a0*/  MOV R46, 0x1 ;  /* 0x00000001002e7802 */ /* 0x000fe20000000f00 */
[----:B------:R-:W-:-:S02]  /*e8b0*/  @P1 FFMA.FTZ R173, R4, R132, R5 ;  /* 0x0000008404ad1223 */ /* 0x000fc40000010005 */
[C---:B------:R-:W-:Y:S02]  /*e8c0*/  FMUL.FTZ R45, R0.reuse, R43 ;  /* 0x0000002b002d7220 */ /* 0x040fe40000410000 */
[C---:B------:R-:W-:Y:S02]  /*e8d0*/  FMUL.FTZ R166, R0.reuse, R166 ;  /* 0x000000a600a67220 */ /* 0x040fe40000410000 */
[C---:B------:R-:W-:Y:S02]  /*e8e0*/  FMUL.FTZ R167, R0.reuse, R167 ;  /* 0x000000a700a77220 */ /* 0x040fe40000410000 */
[C---:B------:R-:W-:Y:S02]  /*e8f0*/  FMUL.FTZ R162, R0.reuse, R162 ;  /* 0x000000a200a27220 */ /* 0x040fe40000410000 */
[----:B------:R-:W-:Y:S01]  /*e900*/  FMUL.FTZ R61, R0, R163 ;  /* 0x000000a3003d7220 */ /* 0x000fe20000410000 */
[----:B---3--:R-:W-:Y:S01]  /*e910*/  @P0 MOV R3, 0x3f317218 ;  /* 0x3f31721800030802 */ /* 0x008fe20000000f00 */
[----:B----4-:R-:W-:-:S02]  /*e920*/  @P0 FMUL.FTZ R2, R2, 0.69314718246459960938 ;  /* 0x3f31721802020820 */ /* 0x010fc40000410000 */
[C---:B------:R-:W-:Y:S02]  /*e930*/  FMUL.FTZ R158, R0.reuse, R158 ;  /* 0x0000009e009e7220 */ /* 0x040fe40000410000 */
[----:B------:R-:W-:Y:S02]  /*e940*/  @P0 FMUL.FTZ R3, R3, c[0x0][0x2d0] ;  /* 0x0000b40003030a20 */ /* 0x000fe40000410000 */
        /* <DEDUP_REMOVED lines=56> */
[----:B------:R-:W-:Y:S01]  /*ecd0*/  FMUL.FTZ R131, R0, R131 ;  /* 0x0000008300837220 */ /* 0x000fe20000410000 */
[----:B------:R-:W-:Y:S01]  /*ece0*/  PRMT R0, R46, 0x7610, R0 ;  /* 0x000076102e007816 */ /* 0x000fe20000000000 */
[----:B------:R-:W-:-:S02]  /*ecf0*/  @P0 FFMA.FTZ R65, R3, R16, R2 ;  /* 0x0000001003410223 */ /* 0x000fc40000010002 */
.L_x_516:
[----:B------:R2:W5:Y:S01]  /*ed00*/  LDL R48, [R1+0xc4] ;  /* 0x0000c40001307983 */ /* 0x0005620000100800 */
[----:B------:R-:W-:Y:S03]  /*ed10*/  BSSY B0, `(.L_x_545) ;  /* 0x0000012000007945 */ /* 0x000fe60003800000 */
[----:B------:R-:W3:Y:S02]  /*ed20*/  S2R R69, SR_TID.X ;  /* 0x0000000000457919 */ /* 0x000ee40000002100 */
[----:B---3--:R-:W-:-:S13]  /*ed30*/  LOP3.LUT P0, RZ, R69, 0xff, RZ, 0xc0, !PT ;  /* 0x000000ff45ff7812 */ /* 0x008fda000780c0ff */
[----:B------:R-:W-:Y:S05]  /*ed40*/  @P0 BRA `(.L_x_546) ;  /* 0x000000e000000947 */ /* 0x000fea0003800000 */
[----:B-12---:R-:W1:Y:S01]  /*ed50*/  S2R R16, SR_LANEID ;  /* 0x0000000000107919 */ /* 0x006e620000000000 */
[----:B------:R-:W-:Y:S01]  /*ed60*/  VOTEU.ANY UR4, UPT, PT ;  /* 0x0000000000047886 */ /* 0x000fe200038e0100 */
[----:B------:R-:W-:Y:S01]  /*ed70*/  IMAD.MOV.U32 R46, RZ, RZ, c[0x0][0x580] ;  /* 0x00016000ff2e7624 */ /* 0x000fe200078e00ff */
[----:B------:R-:W1:Y:S01]  /*ed80*/  FLO.U32 R3, UR4 ;  /* 0x0000000400037d00 */ /* 0x000e6200080e0000 */
[----:B------:R-:W-:-:S07]  /*ed90*/  IMAD.MOV.U32 R47, RZ, RZ, c[0x0][0x584] ;  /* 0x00016100ff2f7624 */ /* 0x000fce00078e00ff */
[----:B------:R-:W2:Y:S01]  /*eda0*/  POPC R2, UR4 ;  /* 0x0000000400027d09 */ /* 0x000ea20008000000 */
[----:B-1----:R-:W-:-:S13]  /*edb0*/  ISETP.EQ.U32.AND P0, PT, R3, R16, PT ;  /* 0x000000100300720c */ /* 0x002fda0003f02070 */
[----:B--2---:R-:W2:Y:S04]  /*edc0*/  @P0 ATOMG.E.ADD.STRONG.GPU PT, R2, [R46.64], R2 ;  /* 0x000000022e0209a8 */ /* 0x004ea800081ee1c6 */
[----:B------:R-:W1:Y:S04]  /*edd0*/  S2R R16, SR_LTMASK ;  /* 0x0000000000107919 */ /* 0x000e680000003900 */
[----:B--2---:R1:W2:Y:S02]  /*ede0*/  SHFL.IDX PT, R3, R2, R3, 0x1f ;  /* 0x00001f0302037589 */ /* 0x0042a400000e0000 */
[----:B-1----:R-:W-:-:S06]  /*edf0*/  LOP3.LUT R2, R16, UR4, RZ, 0xc0, !PT ;  /* 0x0000000410027c12 */ /* 0x002fcc000f8ec0ff */
[----:B------:R-:W2:Y:S02]  /*ee00*/  POPC R2, R2 ;  /* 0x0000000200027309 */ /* 0x000ea40000000000 */
[----:B--2--5:R-:W-:-:S05]  /*ee10*/  IADD3 R48, R3, c[0x0][0xc], R2 ;  /* 0x0000030003307a10 */ /* 0x024fca0007ffe002 */
[----:B------:R1:W-:Y:S02]  /*ee20*/  STL [R1+0xc4], R48 ;  /* 0x0000c43001007387 */ /* 0x0003e40000100800 */
.L_x_546:
[----:B--2---:R-:W-:Y:S05]  /*ee30*/  BSYNC B0 ;  /* 0x0000000000007941 */ /* 0x004fea0003800000 */
.L_x_545:
[----:B------:R-:W-:Y:S01]  /*ee40*/  PRMT R0, R0, 0x9910, RZ ;  /* 0x0000991000007816 */ /* 0x000fe200000000ff */
[----:B------:R-:W-:Y:S01]  /*ee50*/  BSSY B1, `(.L_x_547) ;  /* 0x000022f000017945 */ /* 0x000fe20003800000 */
[----:B-----5:R-:W-:Y:S02]  /*ee60*/  IMAD.MOV.U32 R81, RZ, RZ, R48 ;  /* 0x000000ffff517224 */ /* 0x020fe400078e0030 */
[----:B------:R-:W-:-:S13]  /*ee70*/  ISETP.NE.AND P0, PT, R0, RZ, PT ;  /* 0x000000ff0000720c */ /* 0x000fda0003f05270 */
[----:B------:R-:W-:Y:S05]  /*ee80*/  @!P0 BRA `(.L_x_548) ;  /* 0x000015c000008947 */ /* 0x000fea0003800000 */
[----:B------:R-:W2:Y:S04]  /*ee90*/  LDL R87, [R1+0xc8] ;  /* 0x0000c80001577983 */ /* 0x000ea80000100800 */
[----:B------:R-:W3:Y:S04]  /*eea0*/  LDL R83, [R1+0xcc] ;  /* 0x0000cc0001537983 */ /* 0x000ee80000100800 */
[----:B------:R-:W4:Y:S04]  /*eeb0*/  LDL R79, [R1+0xd4] ;  /* 0x0000d400014f7983 */ /* 0x000f280000100800 */
[----:B------:R-:W5:Y:S04]  /*eec0*/  LDL R77, [R1+0xd0] ;  /* 0x0000d000014d7983 */ /* 0x000f680000100800 */
[----:B------:R-:W4:Y:S04]  /*eed0*/  LDL R75, [R1+0xe4] ;  /* 0x0000e400014b7983 */ /* 0x000f280000100800 */
[----:B------:R-:W5:Y:S04]  /*eee0*/  LDL R73, [R1+0xdc] ;  /* 0x0000dc0001497983 */ /* 0x000f680000100800 */
[----:B------:R-:W5:Y:S04]  /*eef0*/  LDL R71, [R1+0xe0] ;  /* 0x0000e00001477983 */ /* 0x000f680000100800 */
[----:B------:R-:W5:Y:S01]  /*ef00*/  LDL R67, [R1+0xd8] ;  /* 0x0000d80001437983 */ /* 0x000f620000100800 */
[----:B------:R-:W-:Y:S01]  /*ef10*/  WARPSYNC 0xffffffff ;  /* 0xffffffff00007948 */ /* 0x000fe20003800000 */
[----:B------:R-:W-:-:S02]  /*ef20*/  F2FP.PACK_AB R64, R165, R164 ;  /* 0x000000a4a540723e */ /* 0x000fc400000000ff */
[----:B------:R-:W-:Y:S01]  /*ef30*/  BAR.SYNC.DEFER_BLOCKING 0x1, 0x100 ;  /* 0x0044000000007b1d */ /* 0x000fe20000010000 */
[----:B------:R-:W-:Y:S02]  /*ef40*/  F2FP.PACK_AB R63, R167, R166 ;  /* 0x000000a6a73f723e */ /* 0x000fe400000000ff */
[----:B------:R-:W-:Y:S02]  /*ef50*/  F2FP.PACK_AB R62, R161, R160 ;  /* 0x000000a0a13e723e */ /* 0x000fe400000000ff */
[----:B------:R-:W-:Y:S02]  /*ef60*/  F2FP.PACK_AB R61, R61, R162 ;  /* 0x000000a23d3d723e */ /* 0x000fe400000000ff */
[----:B------:R-:W-:Y:S02]  /*ef70*/  F2FP.PACK_AB R60, R157, R156 ;  /* 0x0000009c9d3c723e */ /* 0x000fe400000000ff */
[----:B------:R-:W-:Y:S02]  /*ef80*/  F2FP.PACK_AB R59, R159, R158 ;  /* 0x0000009e9f3b723e */ /* 0x000fe400000000ff */
[----:B------:R-:W-:-:S02]  /*ef90*/  F2FP.PACK_AB R58, R153, R152 ;  /* 0x00000098993a723e */ /* 0x000fc400000000ff */
[----:B------:R-:W-:Y:S02]  /*efa0*/  F2FP.PACK_AB R57, R57, R154 ;  /* 0x0000009a3939723e */ /* 0x000fe400000000ff */
[----:B------:R-:W-:Y:S02]  /*efb0*/  F2FP.PACK_AB R56, R149, R148 ;  /* 0x000000949538723e */ /* 0x000fe400000000ff */
[----:B------:R-:W-:Y:S02]  /*efc0*/  F2FP.PACK_AB R55, R151, R150 ;  /* 0x000000969737723e */ /* 0x000fe400000000ff */
[----:B------:R-:W-:Y:S02]  /*efd0*/  F2FP.PACK_AB R54, R145, R144 ;  /* 0x000000909136723e */ /* 0x000fe400000000ff */
[----:B------:R-:W-:Y:S02]  /*efe0*/  F2FP.PACK_AB R53, R53, R146 ;  /* 0x000000923535723e */ /* 0x000fe400000000ff */
[----:B------:R-:W-:-:S02]  /*eff0*/  F2FP.PACK_AB R52, R141, R140 ;  /* 0x0000008c8d34723e */ /* 0x000fc400000000ff */
[----:B------:R-:W-:Y:S02]  /*f000*/  F2FP.PACK_AB R51, R143, R142 ;  /* 0x0000008e8f33723e */ /* 0x000fe400000000ff */
[----:B-1----:R-:W-:Y:S02]  /*f010*/  F2FP.PACK_AB R50, R137, R136 ;  /* 0x000000888932723e */ /* 0x002fe400000000ff */
        /* <DEDUP_REMOVED lines=48> */
[----:B------:R-:W-:Y:S01]  /*f320*/  F2FP.PACK_AB R0, R131, R130 ;  /* 0x000000828300723e */ /* 0x000fe200000000ff */
[----:B--2---:R1:W-:Y:S04]  /*f330*/  STS [R87], R64 ;  /* 0x0000004057007388 */ /* 0x0043e80000000800 */
[----:B------:R1:W-:Y:S04]  /*f340*/  STS [R87+0x400], R63 ;  /* 0x0004003f57007388 */ /* 0x0003e80000000800 */
[----:B---3--:R1:W-:Y:S04]  /*f350*/  STS [R83], R62 ;  /* 0x0000003e53007388 */ /* 0x0083e80000000800 */
[----:B------:R1:W-:Y:S04]  /*f360*/  STS [R83+0x400], R61 ;  /* 0x0004003d53007388 */ /* 0x0003e80000000800 */
[----:B----4-:R1:W-:Y:S04]  /*f370*/  STS [R79], R60 ;  /* 0x0000003c4f007388 */ /* 0x0103e80000000800 */
[----:B------:R1:W-:Y:S04]  /*f380*/  STS [R79+0x400], R59 ;  /* 0x0004003b4f007388 */ /* 0x0003e80000000800 */
[----:B-----5:R1:W-:Y:S04]  /*f390*/  STS [R77], R58 ;  /* 0x0000003a4d007388 */ /* 0x0203e80000000800 */
[----:B------:R1:W-:Y:S04]  /*f3a0*/  STS [R77+0x400], R57 ;  /* 0x000400394d007388 */ /* 0x0003e80000000800 */
[----:B------:R1:W-:Y:S04]  /*f3b0*/  STS [R75], R56 ;  /* 0x000000384b007388 */ /* 0x0003e80000000800 */
[----:B------:R1:W-:Y:S04]  /*f3c0*/  STS [R75+0x400], R55 ;  /* 0x000400374b007388 */ /* 0x0003e80000000800 */
[----:B------:R1:W-:Y:S04]  /*f3d0*/  STS [R73], R54 ;  /* 0x0000003649007388 */ /* 0x0003e80000000800 */
[----:B------:R1:W-:Y:S04]  /*f3e0*/  STS [R73+0x400], R53 ;  /* 0x0004003549007388 */ /* 0x0003e80000000800 */
[----:B------:R1:W-:Y:S04]  /*f3f0*/  STS [R71], R52 ;  /* 0x0000003447007388 */ /* 0x0003e80000000800 */
[----:B------:R1:W-:Y:S04]  /*f400*/  STS [R71+0x400], R51 ;  /* 0x0004003347007388 */ /* 0x0003e80000000800 */
[----:B------:R1:W-:Y:S04]  /*f410*/  STS [R67], R50 ;  /* 0x0000003243007388 */ /* 0x0003e80000000800 */
        /* <DEDUP_REMOVED lines=49> */
[----:B------:R-:W-:Y:S06]  /*f730*/  BAR.SYNC.DEFER_BLOCKING 0x1, 0x100 ;  /* 0x0044000000007b1d */ /* 0x000fec0000010000 */
[----:B------:R-:W-:Y:S05]  /*f740*/  BRA.CONV ~URZ, `(.L_x_549) ;  /* 0x000000837f007947 */ /* 0x000fea000b800000 */
[----:B------:R2:W-:Y:S01]  /*f750*/  STL [R1+0x64], RZ ;  /* 0x000064ff01007387 */ /* 0x0005e20000100800 */
[----:B-1----:R-:W-:Y:S01]  /*f760*/  SHF.R.S32.HI R67, RZ, 0x1f, R69 ;  /* 0x0000001fff437819 */ /* 0x002fe20000011445 */
[----:B------:R-:W-:Y:S01]  /*f770*/  IMAD.MOV.U32 R3, RZ, RZ, 0x1f ;  /* 0x0000001fff037424 */ /* 0x000fe200078e00ff */
[----:B------:R-:W-:-:S02]  /*f780*/  MOV R2, 0xf7d0 ;  /* 0x0000f7d000027802 */ /* 0x000fc40000000f00 */
[----:B------:R-:W-:-:S04]  /*f790*/  LEA.HI R67, R67, R69, RZ, 0x7 ;  /* 0x0000004543437211 */ /* 0x000fc800078f38ff */
[----:B------:R-:W-:-:S05]  /*f7a0*/  SHF.R.S32.HI R67, RZ, 0x7, R67 ;  /* 0x00000007ff437819 */ /* 0x000fca0000011443 */
[----:B------:R-:W-:Y:S02]  /*f7b0*/  IMAD.MOV.U32 R7, RZ, RZ, R67 ;  /* 0x000000ffff077224 */ /* 0x000fe400078e0043 */
[----:B--2---:R-:W-:Y:S05]  /*f7c0*/  CALL.REL.NOINC `($__internal_3_$__cuda_sm70_shflsync_idx_p) ;  /* 0x00003c0000007944 */ /* 0x004fea0003c00000 */
.L_x_549:
[----:B-1----:R-:W2:Y:S04]  /*f7d0*/  LDL R2, [R1+0xbc] ;  /* 0x0000bc0001027983 */ /* 0x002ea80000100800 */
[----:B------:R-:W3:Y:S04]  /*f7e0*/  LDL R14, [R1+0x7c] ;  /* 0x00007c00010e7983 */ /* 0x000ee80000100800 */
[----:B------:R-:W4:Y:S04]  /*f7f0*/  LDL.LU R10, [R1+0xb8] ;  /* 0x0000b800010a7983 */ /* 0x000f280000300800 */
[----:B------:R-:W2:Y:S04]  /*f800*/  LDL.LU R12, [R1+0xb4] ;  /* 0x0000b400010c7983 */ /* 0x000ea80000300800 */
[----:B------:R-:W2:Y:S01]  /*f810*/  LDL.LU R17, [R1+0xb0] ;  /* 0x0000b00001117983 */ /* 0x000ea20000300800 */
[----:B-----5:R-:W-:-:S03]  /*f820*/  IMAD.MOV.U32 R0, RZ, RZ, 0x1 ;  /* 0x00000001ff007424 */ /* 0x020fc600078e00ff */
[----:B------:R-:W3:Y:S02]  /*f830*/  LDL R13, [R1+0xfc] ;  /* 0x0000fc00010d7983 */ /* 0x000ee40000100800 */
[----:B------:R-:W-:Y:S02]  /*f840*/  ISETP.NE.AND P0, PT, R0, c[0x0][0x4e8], PT ;  /* 0x00013a0000007a0c */ /* 0x000fe40003f05270 */
[----:B------:R-:W3:Y:S04]  /*f850*/  LDL R16, [R1+0x4c] ;  /* 0x00004c0001107983 */ /* 0x000ee80000100800 */
[----:B------:R-:W1:Y:S04]  /*f860*/  S2R R15, SR_TID.X ;  /* 0x00000000000f7919 */ /* 0x000e680000002100 */
[----:B------:R1:W5:Y:S04]  /*f870*/  LDL R87, [R1+0xf4] ;  /* 0x0000f40001577983 */ /* 0x0003680000100800 */
[----:B------:R1:W5:Y:S04]  /*f880*/  LDL R86, [R1+0x54] ;  /* 0x0000540001567983 */ /* 0x0003680000100800 */
[----:B------:R1:W5:Y:S04]  /*f890*/  LDL R85, [R1+0xf0] ;  /* 0x0000f00001557983 */ /* 0x0003680000100800 */
[----:B------:R1:W5:Y:S04]  /*f8a0*/  LDL R84, [R1+0x6c] ;  /* 0x00006c0001547983 */ /* 0x0003680000100800 */
[----:B------:R1:W5:Y:S04]  /*f8b0*/  LDL R83, [R1+0xec] ;  /* 0x0000ec0001537983 */ /* 0x0003680000100800 */
[----:B------:R1:W5:Y:S04]  /*f8c0*/  LDL R82, [R1+0x68] ;  /* 0x0000680001527983 */ /* 0x0003680000100800 */
[----:B------:R1:W5:Y:S01]  /*f8d0*/  LDL R80, [R1+0xe8] ;  /* 0x0000e80001507983 */ /* 0x0003620000100800 */
[----:B----4-:R-:W-:-:S05]  /*f8e0*/  SHF.R.S32.HI R5, RZ, 0x1f, R10 ;  /* 0x0000001fff057819 */ /* 0x010fca000001140a */
[----:B------:R-:W-:Y:S01]  /*f8f0*/  IMAD R6, R5, c[0x0][0x490], RZ ;  /* 0x0001240005067a24 */ /* 0x000fe200078e02ff */
[----:B--2---:R-:W-:Y:S01]  /*f900*/  IADD3 R4, R2, R17, RZ ;  /* 0x0000001102047210 */ /* 0x004fe20007ffe0ff */
[----:B------:R-:W-:-:S04]  /*f910*/  IMAD.WIDE.U32 R2, R10, c[0x0][0x490], RZ ;  /* 0x000124000a027a25 */ /* 0x000fc800078e00ff */
[----:B------:R-:W-:-:S04]  /*f920*/  @P0 IMAD.HI.U32 R7, R4, c[0x0][0x4ec], RZ ;  /* 0x00013b0004070a27 */ /* 0x000fc800078e00ff */
[----:B------:R-:W-:Y:S01]  /*f930*/  IMAD R6, R10, c[0x0][0x494], R6 ;  /* 0x000125000a067a24 */ /* 0x000fe200078e0206 */
[----:B------:R-:W-:Y:S01]  /*f940*/  SHF.R.S32.HI R11, RZ, 0x1f, R12 ;  /* 0x0000001fff0b7819 */ /* 0x000fe2000001140c */
[----:B------:R-:W-:Y:S01]  /*f950*/  IMAD.MOV.U32 R0, RZ, RZ, R4 ;  /* 0x000000ffff007224 */ /* 0x000fe200078e0004 */
[----:B------:R-:W-:Y:S02]  /*f960*/  @P0 SHF.R.U32.HI R0, RZ, c[0x0][0x4f0], R7 ;  /* 0x00013c00ff000a19 */ /* 0x000fe40000011607 */
[----:B------:R-:W-:Y:S01]  /*f970*/  IADD3 R3, R3, R6, RZ ;  /* 0x0000000603037210 */ /* 0x000fe20007ffe0ff */
[----:B------:R-:W-:Y:S02]  /*f980*/  IMAD R9, R11, c[0x0][0x498], RZ ;  /* 0x000126000b097a24 */ /* 0x000fe400078e02ff */
[----:B------:R-:W-:Y:S02]  /*f990*/  IMAD.MOV R8, RZ, RZ, -R0 ;  /* 0x000000ffff087224 */ /* 0x000fe400078e0a00 */
[----:B------:R-:W-:-:S04]  /*f9a0*/  IMAD.WIDE.U32 R6, R12, c[0x0][0x498], R2 ;  /* 0x000126000c067a25 */ /* 0x000fc800078e0002 */
[----:B------:R-:W-:Y:S01]  /*f9b0*/  IMAD R2, R8, c[0x0][0x4e8], R4 ;  /* 0x00013a0008027a24 */ /* 0x000fe200078e0204 */
[----:B------:R-:W-:Y:S01]  /*f9c0*/  SHF.R.S32.HI R8, RZ, 0x1f, R0 ;  /* 0x0000001fff087819 */ /* 0x000fe20000011400 */
[----:B------:R-:W-:Y:S01]  /*f9d0*/  IMAD R3, R12, c[0x0][0x49c], R9 ;  /* 0x000127000c037a24 */ /* 0x000fe200078e0209 */
[----:B------:R-:W-:Y:S01]  /*f9e0*/  IADD3 R4, P1, R0, R6, RZ ;  /* 0x0000000600047210 */ /* 0x000fe20007f3e0ff */
[----:B------:R-:W-:-:S03]  /*f9f0*/  IMAD R0, R5, c[0x0][0x3e8], RZ ;  /* 0x0000fa0005007a24 */ /* 0x000fc600078e02ff */
[----:B------:R-:W-:Y:S02]  /*fa00*/  IADD3.X R5, R8, R7, R3, P1, !PT ;  /* 0x0000000708057210 */ /* 0x000fe40000ffe403 */
[----:B---3--:R-:W-:Y:S02]  /*fa10*/  IADD3 R8, R14, R17, RZ ;  /* 0x000000110e087210 */ /* 0x008fe40007ffe0ff */
[----:B-1----:R-:W-:-:S04]  /*fa20*/  SHF.R.S32.HI R14, RZ, 0x1f, R15 ;  /* 0x0000001fff0e7819 */ /* 0x002fc8000001140f */
[----:B------:R-:W-:-:S04]  /*fa30*/  LEA.HI R14, R14, R15, RZ, 0x5 ;  /* 0x0000000f0e0e7211 */ /* 0x000fc800078f28ff */
[----:B------:R-:W-:-:S04]  /*fa40*/  LOP3.LUT R14, R14, 0xffffffe0, RZ, 0xc0, !PT ;  /* 0xffffffe00e0e7812 */ /* 0x000fc800078ec0ff */
[----:B------:R-:W-:Y:S02]  /*fa50*/  IADD3 R14, -R14, R15, RZ ;  /* 0x0000000f0e0e7210 */ /* 0x000fe40007ffe1ff */
[----:B------:R1:W5:Y:S01]  /*fa60*/  LDL R15, [R1+0x70] ;  /* 0x00007000010f7983 */ /* 0x0003620000100800 */
[----:B------:R-:W-:Y:S01]  /*fa70*/  SHF.R.S32.HI R6, RZ, 0x1f, R2 ;  /* 0x0000001fff067819 */ /* 0x000fe20000011402 */
[----:B------:R-:W-:-:S04]  /*fa80*/  IMAD R9, R10, c[0x0][0x3ec], R0 ;  /* 0x0000fb000a097a24 */ /* 0x000fc800078e0200 */
[----:B------:R-:W-:Y:S02]  /*fa90*/  IMAD R3, R6, c[0x0][0x488], RZ ;  /* 0x0001220006037a24 */ /* 0x000fe400078e02ff */
[----:B------:R-:W-:-:S04]  /*faa0*/  IMAD.WIDE.U32 R6, R10, c[0x0][0x3e8], RZ ;  /* 0x0000fa000a067a25 */ /* 0x000fc800078e00ff */
[C---:B------:R-:W-:Y:S02]  /*fab0*/  IMAD R10, R2.reuse, c[0x0][0x48c], R3 ;  /* 0x00012300020a7a24 */ /* 0x040fe400078e0203 */
[----:B------:R-:W-:-:S04]  /*fac0*/  IMAD.WIDE.U32 R4, R2, c[0x0][0x488], R4 ;  /* 0x0001220002047a25 */ /* 0x000fc800078e0004 */
[----:B------:R-:W-:Y:S01]  /*fad0*/  @P0 IMAD.HI.U32 R2, R8, c[0x0][0x4ec], RZ ;  /* 0x00013b0008020a27 */ /* 0x000fe200078e00ff */
[----:B------:R-:W-:-:S03]  /*fae0*/  IADD3 R3, R7, R9, RZ ;  /* 0x0000000907037210 */ /* 0x000fc60007ffe0ff */
[----:B------:R-:W-:Y:S01]  /*faf0*/  IMAD.MOV.U32 R0, RZ, RZ, R8 ;  /* 0x000000ffff007224 */ /* 0x000fe200078e0008 */
[----:B------:R-:W-:Y:S01]  /*fb00*/  @P0 SHF.R.U32.HI R0, RZ, c[0x0][0x4f0], R2 ;  /* 0x00013c00ff000a19 */ /* 0x000fe20000011602 */
[----:B------:R-:W-:Y:S01]  /*fb10*/  IMAD.IADD R5, R5, 0x1, R10 ;  /* 0x0000000105057824 */ /* 0x000fe200078e020a */
[C---:B------:R-:W-:Y:S02]  /*fb20*/  LEA R9, P0, R4.reuse, c[0x0][0x450], 0x2 ;  /* 0x0001140004097a11 */ /* 0x040fe400078010ff */
[----:B------:R-:W-:Y:S01]  /*fb30*/  MOV R2, R6 ;  /* 0x0000000600027202 */ /* 0x000fe20000000f00 */
[----:B------:R-:W-:Y:S01]  /*fb40*/  IMAD R6, R11, c[0x0][0x3f0], RZ ;  /* 0x0000fc000b067a24 */ /* 0x000fe200078e02ff */
[----:B------:R-:W-:-:S03]  /*fb50*/  LEA.HI.X R5, R4, c[0x0][0x454], R5, 0x2, P0 ;  /* 0x0001150004057a11 */ /* 0x000fc600000f1405 */
[----:B------:R-:W-:Y:S01]  /*fb60*/  IMAD R10, R12, c[0x0][0x3f4], R6 ;  /* 0x0000fd000c0a7a24 */ /* 0x000fe200078e0206 */
[----:B------:R-:W-:Y:S01]  /*fb70*/  SHFL.IDX PT, R4, R9, 0x1, 0x1c1f ;  /* 0x003c1f0009047f89 */ /* 0x000fe200000e0000 */
[----:B------:R-:W-:-:S03]  /*fb80*/  ULDC UR5, c[0x0][0x4e8] ;  /* 0x00013a0000057ab9 */ /* 0x000fc60000000800 */
[----:B------:R2:W-:Y:S01]  /*fb90*/  SHFL.IDX PT, R6, R9, RZ, 0x1c1f ;  /* 0x001c1fff09067589 */ /* 0x0005e200000e0000 */
[----:B------:R-:W-:-:S03]  /*fba0*/  ULDC UR4, c[0x0][0x388] ;  /* 0x0000e20000047ab9 */ /* 0x000fc60000000800 */
[----:B------:R-:W3:Y:S01]  /*fbb0*/  SHFL.IDX PT, R7, R5, RZ, 0x1c1f ;  /* 0x001c1fff05077589 */ /* 0x000ee200000e0000 */
[----:B------:R-:W-:-:S03]  /*fbc0*/  IMAD.MOV R11, RZ, RZ, -R0 ;  /* 0x000000ffff0b7224 */ /* 0x000fc600078e0a00 */
[----:B------:R-:W4:Y:S01]  /*fbd0*/  SHFL.IDX PT, R5, R5, 0x1, 0x1c1f ;  /* 0x003c1f0005057f89 */ /* 0x000f2200000e0000 */
[----:B------:R-:W-:Y:S01]  /*fbe0*/  UIMAD UR4, UR5, UR4, URZ ;  /* 0x00000004050472a4 */ /* 0x000fe2000f8e023f */
[----:B------:R-:W-:Y:S02]  /*fbf0*/  LOP3.LUT P0, RZ, R14, 0x3, RZ, 0xc0, !PT ;  /* 0x000000030eff7812 */ /* 0x000fe4000780c0ff */
[----:B------:R-:W1:Y:S01]  /*fc00*/  S2R R18, SR_TID.X ;  /* 0x0000000000127919 */ /* 0x000e620000002100 */
[----:B------:R-:W-:Y:S01]  /*fc10*/  IMAD R8, R11, c[0x0][0x4e8], R8 ;  /* 0x00013a000b087a24 */ /* 0x000fe200078e0208 */
[----:B--2---:R-:W-:-:S04]  /*fc20*/  IADD3 R9, R13, R17, RZ ;  /* 0x000000110d097210 */ /* 0x004fc80007ffe0ff */
[C---:B------:R-:W-:Y:S02]  /*fc30*/  IADD3 R11, R9.reuse, 0x8, RZ ;  /* 0x00000008090b7810 */ /* 0x040fe40007ffe0ff */
[----:B------:R-:W-:Y:S02]  /*fc40*/  ISETP.GE.OR P1, PT, R9, UR4, P0 ;  /* 0x0000000409007c0c */ /* 0x000fe40008726670 */
[----:B------:R-:W-:Y:S01]  /*fc50*/  ISETP.GE.OR P0, PT, R11, UR4, P0 ;  /* 0x000000040b007c0c */ /* 0x000fe20008706670 */
[----:B------:R-:W-:Y:S01]  /*fc60*/  IMAD.WIDE.U32 R2, R12, c[0x0][0x3f0], R2 ;  /* 0x0000fc000c027a25 */ /* 0x000fe200078e0002 */
[----:B------:R-:W-:-:S03]  /*fc70*/  SHF.R.S32.HI R12, RZ, 0x1f, R0 ;  /* 0x0000001fff0c7819 */ /* 0x000fc60000011400 */
[----:B------:R-:W-:Y:S02]  /*fc80*/  IMAD.IADD R3, R3, 0x1, R10 ;  /* 0x0000000103037824 */ /* 0x000fe400078e020a */
[----:B------:R-:W-:-:S04]  /*fc90*/  IMAD R10, R12, c[0x0][0x3e0], RZ ;  /* 0x0000f8000c0a7a24 */ /* 0x000fc800078e02ff */
[----:B---3--:R2:W-:Y:S01]  /*fca0*/  @!P1 ST.E [R6.64], R173 ;  /* 0x000000ad06009985 */ /* 0x0085e2000c101906 */
[----:B------:R-:W-:-:S03]  /*fcb0*/  IMAD R9, R0, c[0x0][0x3e4], R10 ;  /* 0x0000f90000097a24 */ /* 0x000fc600078e020a */
[----:B----4-:R2:W-:Y:S01]  /*fcc0*/  @!P0 ST.E [R4.64], R65 ;  /* 0x0000004104008985 */ /* 0x0105e2000c101906 */
[----:B------:R-:W-:Y:S01]  /*fcd0*/  IMAD.WIDE.U32 R2, R0, c[0x0][0x3e0], R2 ;  /* 0x0000f80000027a25 */ /* 0x000fe200078e0002 */
[----:B------:R-:W-:Y:S02]  /*fce0*/  SHF.R.S32.HI R0, RZ, 0x1f, R8 ;  /* 0x0000001fff007819 */ /* 0x000fe40000011408 */
[----:B------:R2:W3:Y:S01]  /*fcf0*/  LDS.128 R44, [R16+0x1080] ;  /* 0x00108000102c7984 */ /* 0x0004e20000000c00 */
[----:B-1----:R-:W-:-:S03]  /*fd00*/  SHF.R.S32.HI R13, RZ, 0x1f, R18 ;  /* 0x0000001fff0d7819 */ /* 0x002fc60000011412 */
[----:B------:R2:W1:Y:S04]  /*fd10*/  LDS.128 R60, [R16+0x2080] ;  /* 0x00208000103c7984 */ /* 0x0004680000000c00 */
        /* <DEDUP_REMOVED lines=10> */
[----:B------:R-:W-:Y:S01]  /*fdc0*/  IMAD.IADD R3, R3, 0x1, R9 ;  /* 0x0000000103037824 */ /* 0x000fe200078e0209 */
[----:B------:R-:W-:Y:S01]  /*fdd0*/  LEA.HI R13, R13, R18, RZ, 0x3 ;  /* 0x000000120d0d7211 */ /* 0x000fe200078f18ff */
[----:B------:R-:W-:-:S02]  /*fde0*/  IMAD R0, R0, c[0x0][0x3d8], RZ ;  /* 0x0000f60000007a24 */ /* 0x000fc400078e02ff */
[----:B------:R-:W-:Y:S01]  /*fdf0*/  IMAD.WIDE.U32 R2, R8, c[0x0][0x3d8], R2 ;  /* 0x0000f60008027a25 */ /* 0x000fe200078e0002 */
[----:B------:R-:W-:-:S03]  /*fe00*/  SHF.R.S32.HI R13, RZ, 0x3, R13 ;  /* 0x00000003ff0d7819 */ /* 0x000fc6000001140d */
[----:B------:R-:W-:Y:S01]  /*fe10*/  IMAD R0, R8, c[0x0][0x3dc], R0 ;  /* 0x0000f70008007a24 */ /* 0x000fe200078e0200 */
[----:B------:R-:W-:Y:S01]  /*fe20*/  LEA R14, P0, R2, c[0x0][0x380], 0x1 ;  /* 0x0000e000020e7a11 */ /* 0x000fe200078008ff */
[----:B------:R-:W-:-:S03]  /*fe30*/  IMAD.IADD R13, R13, 0x1, R17 ;  /* 0x000000010d0d7824 */ /* 0x000fc600078e0211 */
[----:B------:R-:W-:-:S04]  /*fe40*/  IADD3 R0, R3, R0, RZ ;  /* 0x0000000003007210 */ /* 0x000fc80007ffe0ff */
[----:B------:R-:W-:Y:S02]  /*fe50*/  LEA.HI.X R12, R2, c[0x0][0x384], R0, 0x1, P0 ;  /* 0x0000e100020c7a11 */ /* 0x000fe400000f0c00 */
[----:B------:R-:W-:Y:S01]  /*fe60*/  ISETP.GE.AND P0, PT, R13, UR4, PT ;  /* 0x000000040d007c0c */ /* 0x000fe2000bf06270 */
[----:B------:R2:W1:Y:S01]  /*fe70*/  SHFL.IDX PT, R0, R14, RZ, 0x181f ;  /* 0x00181fff0e007589 */ /* 0x00046200000e0000 */
[----:B------:R-:W-:Y:S03]  /*fe80*/  BSSY B0, `(.L_x_550) ;  /* 0x0000017000007945 */ /* 0x000fe60003800000 */
[----:B------:R2:W1:Y:S08]  /*fe90*/  SHFL.IDX PT, R2, R12, RZ, 0x181f ;  /* 0x00181fff0c027589 */ /* 0x00047000000e0000 */
[----:B------:R-:W-:Y:S05]  /*fea0*/  @P0 BRA `(.L_x_551) ;  /* 0x0000014000000947 */ /* 0x000fea0003800000 */
[----:B---34-:R-:W3:Y:S01]  /*feb0*/  LDS.128 R28, [R16+0x80] ;  /* 0x00008000101c7984 */ /* 0x018ee20000000c00 */
[----:B-----5:R-:W-:-:S02]  /*fec0*/  ISETP.GE.AND P3, PT, R86, c[0x0][0x3c8], PT ;  /* 0x0000f20056007a0c */ /* 0x020fc40003f66270 */
[----:B------:R-:W-:Y:S01]  /*fed0*/  ISETP.GE.AND P2, PT, R84, c[0x0][0x3c8], PT ;  /* 0x0000f20054007a0c */ /* 0x000fe20003f46270 */
[----:B------:R-:W4:Y:S01]  /*fee0*/  LDS.128 R24, [R16+0x4080] ;  /* 0x0040800010187984 */ /* 0x000f220000000c00 */
[----:B------:R-:W-:Y:S02]  /*fef0*/  ISETP.GE.AND P1, PT, R82, c[0x0][0x3c8], PT ;  /* 0x0000f20052007a0c */ /* 0x000fe40003f26270 */
[----:B------:R-:W-:Y:S01]  /*ff00*/  ISETP.GE.AND P0, PT, R15, c[0x0][0x3c8], PT ;  /* 0x0000f2000f007a0c */ /* 0x000fe20003f06270 */
[----:B------:R-:W2:Y:S04]  /*ff10*/  LDS.128 R20, [R16+0x8080] ;  /* 0x0080800010147984 */ /* 0x000ea80000000c00 */
[----:B--2---:R-:W2:Y:S02]  /*ff20*/  LDS.128 R16, [R16+0xc080] ;  /* 0x00c0800010107984 */ /* 0x004ea40000000c00 */
[----:B-1----:R-:W-:-:S02]  /*ff30*/  @!P3 LEA R10, P4, R86, R0, 0x1 ;  /* 0x00000000560ab211 */ /* 0x002fc400078808ff */
[----:B------:R-:W-:Y:S02]  /*ff40*/  @!P2 LEA R8, P6, R84, R0, 0x1 ;  /* 0x000000005408a211 */ /* 0x000fe400078c08ff */
[----:B------:R-:W-:Y:S02]  /*ff50*/  @!P3 LEA.HI.X R11, R86, R2, R87, 0x1, P4 ;  /* 0x00000002560bb211 */ /* 0x000fe400020f0c57 */
[-C--:B------:R-:W-:Y:S02]  /*ff60*/  @!P1 LEA R6, P5, R82, R0.reuse, 0x1 ;  /* 0x0000000052069211 */ /* 0x080fe400078a08ff */
[----:B------:R-:W-:Y:S02]  /*ff70*/  @!P0 LEA R4, P4, R15, R0, 0x1 ;  /* 0x000000000f048211 */ /* 0x000fe400078808ff */
[-C--:B------:R-:W-:Y:S02]  /*ff80*/  @!P2 LEA.HI.X R9, R84, R2.reuse, R85, 0x1, P6 ;  /* 0x000000025409a211 */ /* 0x080fe400030f0c55 */
[----:B------:R-:W-:-:S02]  /*ff90*/  @!P1 LEA.HI.X R7, R82, R2, R83, 0x1, P5 ;  /* 0x0000000252079211 */ /* 0x000fc400028f0c53 */
[----:B------:R-:W-:Y:S01]  /*ffa0*/  @!P0 LEA.HI.X R5, R15, R2, R80, 0x1, P4 ;  /* 0x000000020f058211 */ /* 0x000fe200020f0c50 */
[----:B---3--:R1:W-:Y:S04]  /*ffb0*/  @!P3 ST.E.128 [R10.64], R28 ;  /* 0x0000001c0a00b985 */ /* 0x0083e8000c101d06 */
[----:B----4-:R1:W-:Y:S04]  /*ffc0*/  @!P2 ST.E.128 [R8.64], R24 ;  /* 0x000000180800a985 */ /* 0x0103e8000c101d06 */
[----:B------:R1:W-:Y:S04]  /*ffd0*/  @!P1 ST.E.128 [R6.64], R20 ;  /* 0x0000001406009985 */ /* 0x0003e8000c101d06 */
[----:B--2---:R1:W-:Y:S02]  /*ffe0*/  @!P0 ST.E.128 [R4.64], R16 ;  /* 0x0000001004008985 */ /* 0x0043e4000c101d06 */
.L_x_551:
[----:B---34-:R-:W-:Y:S05]  /*fff0*/  BSYNC B0 ;  /* 0x0000000000007941 */ /* 0x018fea0003800000 */
.L_x_550:
[----:B------:R-:W-:Y:S01]  /*10000*/  IADD3 R3, R13, 0x20, RZ ;  /* 0x000000200d037810 */ /* 0x000fe20007ffe0ff */
[----:B-1----:R1:W3:Y:S01]  /*10010*/  SHFL.IDX PT, R2, R12, 0x1, 0x181f ;  /* 0x00381f000c027f89 */ /* 0x0022e200000e0000 */
[----:B------:R-:W-:Y:S02]  /*10020*/  BSSY B0, `(.L_x_552) ;  /* 0x0000014000007945 */ /* 0x000fe40003800000 */
[----:B------:R-:W-:Y:S01]  /*10030*/  ISETP.GE.AND P0, PT, R3, UR4, PT ;  /* 0x0000000403007c0c */ /* 0x000fe2000bf06270 */
[----:B------:R1:W4:-:S12]  /*10040*/  SHFL.IDX PT, R0, R14, 0x1, 0x181f ;  /* 0x00381f000e007f89 */ /* 0x00031800000e0000 */
[----:B------:R-:W-:Y:S05]  /*10050*/  @P0 BRA `(.L_x_553) ;  /* 0x0000010000000947 */ /* 0x000fea0003800000 */
[----:B-----5:R-:W-:Y:S02]  /*10060*/  ISETP.GE.AND P3, PT, R86, c[0x0][0x3c8], PT ;  /* 0x0000f20056007a0c */ /* 0x020fe40003f66270 */
[----:B------:R-:W-:Y:S02]  /*10070*/  ISETP.GE.AND P2, PT, R84, c[0x0][0x3c8], PT ;  /* 0x0000f20054007a0c */ /* 0x000fe40003f46270 */
[----:B------:R-:W-:Y:S02]  /*10080*/  ISETP.GE.AND P1, PT, R82, c[0x0][0x3c8], PT ;  /* 0x0000f20052007a0c */ /* 0x000fe40003f26270 */
[----:B------:R-:W-:-:S07]  /*10090*/  ISETP.GE.AND P0, PT, R15, c[0x0][0x3c8], PT ;  /* 0x0000f2000f007a0c */ /* 0x000fce0003f06270 */
[-C--:B----4-:R-:W-:Y:S02]  /*100a0*/  @!P3 LEA R10, P4, R86, R0.reuse, 0x1 ;  /* 0x00000000560ab211 */ /* 0x090fe400078808ff */
[----:B------:R-:W-:Y:S02]  /*100b0*/  @!P2 LEA R8, P6, R84, R0, 0x1 ;  /* 0x000000005408a211 */ /* 0x000fe400078c08ff */
[----:B---3--:R-:W-:Y:S02]  /*100c0*/  @!P3 LEA.HI.X R11, R86, R2, R87, 0x1, P4 ;  /* 0x00000002560bb211 */ /* 0x008fe400020f0c57 */
[-C--:B--2---:R-:W-:Y:S02]  /*100d0*/  @!P1 LEA R6, P5, R82, R0.reuse, 0x1 ;  /* 0x0000000052069211 */ /* 0x084fe400078a08ff */
[----:B------:R-:W-:Y:S01]  /*100e0*/  @!P0 LEA R4, P4, R15, R0, 0x1 ;  /* 0x000000000f048211 */ /* 0x000fe200078808ff */
[----:B------:R2:W-:Y:S01]  /*100f0*/  @!P3 ST.E.128 [R10.64], R44 ;  /* 0x0000002c0a00b985 */ /* 0x0005e2000c101d06 */
[----:B------:R-:W-:-:S02]  /*10100*/  @!P2 LEA.HI.X R9, R84, R2, R85, 0x1, P6 ;  /* 0x000000025409a211 */ /* 0x000fc400030f0c55 */
[-C--:B------:R-:W-:Y:S02]  /*10110*/  @!P1 LEA.HI.X R7, R82, R2.reuse, R83, 0x1, P5 ;  /* 0x0000000252079211 */ /* 0x080fe400028f0c53 */
[----:B------:R-:W-:Y:S01]  /*10120*/  @!P0 LEA.HI.X R5, R15, R2, R80, 0x1, P4 ;  /* 0x000000020f058211 */ /* 0x000fe200020f0c50 */
[----:B------:R2:W-:Y:S04]  /*10130*/  @!P2 ST.E.128 [R8.64], R40 ;  /* 0x000000280800a985 */ /* 0x0005e8000c101d06 */
[----:B------:R2:W-:Y:S04]  /*10140*/  @!P1 ST.E.128 [R6.64], R36 ;  /* 0x0000002406009985 */ /* 0x0005e8000c101d06 */
[----:B------:R2:W-:Y:S02]  /*10150*/  @!P0 ST.E.128 [R4.64], R32 ;  /* 0x0000002004008985 */ /* 0x0005e4000c101d06 */
.L_x_553:
[----:B------:R-:W-:Y:S05]  /*10160*/  BSYNC B0 ;  /* 0x0000000000007941 */ /* 0x000fea0003800000 */
.L_x_552:
[----:B------:R-:W-:Y:S01]  /*10170*/  IADD3 R3, R13, 0x40, RZ ;  /* 0x000000400d037810 */ /* 0x000fe20007ffe0ff */
[----:B---3--:R3:W1:Y:S01]  /*10180*/  SHFL.IDX PT, R2, R12, 0x2, 0x181f ;  /* 0x00581f000c027f89 */ /* 0x00866200000e0000 */
[----:B------:R-:W-:Y:S02]  /*10190*/  BSSY B0, `(.L_x_554) ;  /* 0x0000014000007945 */ /* 0x000fe40003800000 */
[----:B------:R-:W-:Y:S01]  /*101a0*/  ISETP.GE.AND P0, PT, R3, UR4, PT ;  /* 0x0000000403007c0c */ /* 0x000fe2000bf06270 */
[----:B----4-:R3:W4:-:S12]  /*101b0*/  SHFL.IDX PT, R0, R14, 0x2, 0x181f ;  /* 0x00581f000e007f89 */ /* 0x01071800000e0000 */
[----:B------:R-:W-:Y:S05]  /*101c0*/  @P0 BRA `(.L_x_555) ;  /* 0x0000010000000947 */ /* 0x000fea0003800000 */
[----:B-----5:R-:W-:Y:S02]  /*101d0*/  ISETP.GE.AND P3, PT, R86, c[0x0][0x3c8], PT ;  /* 0x0000f20056007a0c */ /* 0x020fe40003f66270 */
[----:B------:R-:W-:Y:S02]  /*101e0*/  ISETP.GE.AND P2, PT, R84, c[0x0][0x3c8], PT ;  /* 0x0000f20054007a0c */ /* 0x000fe40003f46270 */
[----:B------:R-:W-:Y:S02]  /*101f0*/  ISETP.GE.AND P1, PT, R82, c[0x0][0x3c8], PT ;  /* 0x0000f20052007a0c */ /* 0x000fe40003f26270 */
[----:B------:R-:W-:-:S07]  /*10200*/  ISETP.GE.AND P0, PT, R15, c[0x0][0x3c8], PT ;  /* 0x0000f2000f007a0c */ /* 0x000fce0003f06270 */
[-C--:B--2-4-:R-:W-:Y:S02]  /*10210*/  @!P3 LEA R10, P4, R86, R0.reuse, 0x1 ;  /* 0x00000000560ab211 */ /* 0x094fe400078808ff */
[----:B------:R-:W-:Y:S02]  /*10220*/  @!P2 LEA R8, P6, R84, R0, 0x1 ;  /* 0x000000005408a211 */ /* 0x000fe400078c08ff */
[----:B-1----:R-:W-:Y:S02]  /*10230*/  @!P3 LEA.HI.X R11, R86, R2, R87, 0x1, P4 ;  /* 0x00000002560bb211 */ /* 0x002fe400020f0c57 */
[-C--:B------:R-:W-:Y:S02]  /*10240*/  @!P1 LEA R6, P5, R82, R0.reuse, 0x1 ;  /* 0x0000000052069211 */ /* 0x080fe400078a08ff */
        /* <DEDUP_REMOVED lines=8> */
.L_x_555:
[----:B------:R-:W-:Y:S05]  /*102d0*/  BSYNC B0 ;  /* 0x0000000000007941 */ /* 0x000fea0003800000 */
.L_x_554:
[----:B------:R-:W-:Y:S01]  /*102e0*/  IADD3 R3, R13, 0x60, RZ ;  /* 0x000000600d037810 */ /* 0x000fe20007ffe0ff */
[----:B-1----:R1:W2:Y:S03]  /*102f0*/  SHFL.IDX PT, R2, R12, 0x3, 0x181f ;  /* 0x00781f000c027f89 */ /* 0x0022a600000e0000 */
[----:B------:R-:W-:Y:S01]  /*10300*/  ISETP.GE.AND P0, PT, R3, UR4, PT ;  /* 0x0000000403007c0c */ /* 0x000fe2000bf06270 */
[----:B----4-:R1:W4:-:S12]  /*10310*/  SHFL.IDX PT, R0, R14, 0x3, 0x181f ;  /* 0x00781f000e007f89 */ /* 0x01031800000e0000 */
[----:B------:R-:W-:Y:S05]  /*10320*/  @P0 BRA `(.L_x_556) ;  /* 0x00000e1000000947 */ /* 0x000fea0003800000 */
[----:B-----5:R-:W-:Y:S02]  /*10330*/  ISETP.GE.AND P2, PT, R86, c[0x0][0x3c8], PT ;  /* 0x0000f20056007a0c */ /* 0x020fe40003f46270 */
[----:B------:R-:W-:Y:S02]  /*10340*/  ISETP.GE.AND P1, PT, R84, c[0x0][0x3c8], PT ;  /* 0x0000f20054007a0c */ /* 0x000fe40003f26270 */
[----:B------:R-:W-:-:S09]  /*10350*/  ISETP.GE.AND P0, PT, R82, c[0x0][0x3c8], PT ;  /* 0x0000f20052007a0c */ /* 0x000fd20003f06270 */
[-C--:B--2-4-:R-:W-:Y:S02]  /*10360*/  @!P2 LEA R8, P5, R86, R0.reuse, 0x1 ;  /* 0x000000005608a211 */ /* 0x094fe400078a08ff */
[-C--:B------:R-:W-:Y:S02]  /*10370*/  @!P1 LEA R6, P4, R84, R0.reuse, 0x1 ;  /* 0x0000000054069211 */ /* 0x080fe400078808ff */
[----:B------:R-:W-:Y:S02]  /*10380*/  @!P0 LEA R4, P3, R82, R0, 0x1 ;  /* 0x0000000052048211 */ /* 0x000fe400078608ff */
[-C--:B------:R-:W-:Y:S02]  /*10390*/  @!P2 LEA.HI.X R9, R86, R2.reuse, R87, 0x1, P5 ;  /* 0x000000025609a211 */ /* 0x080fe400028f0c57 */
[-C--:B------:R-:W-:Y:S02]  /*103a0*/  @!P1 LEA.HI.X R7, R84, R2.reuse, R85, 0x1, P4 ;  /* 0x0000000254079211 */ /* 0x080fe400020f0c55 */
[----:B------:R-:W-:Y:S01]  /*103b0*/  @!P0 LEA.HI.X R5, R82, R2, R83, 0x1, P3 ;  /* 0x0000000252058211 */ /* 0x000fe200018f0c53 */
[----:B------:R2:W-:Y:S04]  /*103c0*/  @!P2 ST.E.128 [R8.64], R72 ;  /* 0x000000480800a985 */ /* 0x0005e8000c101d06 */
[----:B------:R2:W-:Y:S04]  /*103d0*/  @!P1 ST.E.128 [R6.64], R68 ;  /* 0x0000004406009985 */ /* 0x0005e8000c101d06 */
[----:B------:R2:W-:Y:S01]  /*103e0*/  @!P0 ST.E.128 [R4.64], R64 ;  /* 0x0000004004008985 */ /* 0x0005e2000c101d06 */
[----:B------:R-:W-:-:S13]  /*103f0*/  ISETP.GE.AND P0, PT, R15, c[0x0][0x3c8], PT ;  /* 0x0000f2000f007a0c */ /* 0x000fda0003f06270 */
[----:B------:R-:W-:Y:S05]  /*10400*/  @P0 BRA `(.L_x_556) ;  /* 0x00000d3000000947 */ /* 0x000fea0003800000 */
[----:B--2---:R-:W-:-:S04]  /*10410*/  LEA R4, P0, R15, R0, 0x1 ;  /* 0x000000000f047211 */ /* 0x004fc800078008ff */
[----:B------:R-:W-:-:S05]  /*10420*/  LEA.HI.X R5, R15, R2, R80, 0x1, P0 ;  /* 0x000000020f057211 */ /* 0x000fca00000f0c50 */
[----:B------:R2:W-:Y:S01]  /*10430*/  ST.E.128 [R4.64], R76 ;  /* 0x0000004c04007985 */ /* 0x0005e2000c101d06 */
[----:B------:R-:W-:Y:S05]  /*10440*/  BRA `(.L_x_556) ;  /* 0x00000cf000007947 */ /* 0x000fea0003800000 */
.L_x_548:
[----:B------:R-:W2:Y:S04]  /*10450*/  LDL R2, [R1+0xb8] ;  /* 0x0000b80001027983 */ /* 0x000ea80000100800 */
[----:B------:R-:W3:Y:S04]  /*10460*/  LDL R0, [R1+0xb4] ;  /* 0x0000b40001007983 */ /* 0x000ee80000100800 */
[----:B------:R-:W4:Y:S04]  /*10470*/  LDL R4, [R1+0xb0] ;  /* 0x0000b00001047983 */ /* 0x000f280000100800 */
[----:B------:R-:W5:Y:S01]  /*10480*/  S2R R3, SR_TID.X ;  /* 0x0000000000037919 */ /* 0x000f620000002100 */
[----:B------:R-:W-:Y:S01]  /*10490*/  BSSY B0, `(.L_x_557) ;  /* 0x0000026000007945 */ /* 0x000fe20003800000 */
[----:B-----5:R-:W-:Y:S01]  /*104a0*/  ISETP.GE.AND P0, PT, R3, 0x80, PT ;  /* 0x000000800300780c */ /* 0x020fe20003f06270 */
[----:B--2---:R-:W-:-:S02]  /*104b0*/  IMAD.MOV.U32 R12, RZ, RZ, R2 ;  /* 0x000000ffff0c7224 */ /* 0x004fc400078e0002 */
[----:B---3--:R-:W-:-:S03]  /*104c0*/  IMAD.MOV.U32 R11, RZ, RZ, R0 ;  /* 0x000000ffff0b7224 */ /* 0x008fc600078e0000 */
[----:B------:R-:W-:Y:S01]  /*104d0*/  SHF.R.S32.HI R9, RZ, 0x1f, R12 ;  /* 0x0000001fff097819 */ /* 0x000fe2000001140c */
[----:B----4-:R-:W-:Y:S01]  /*104e0*/  IMAD.MOV.U32 R13, RZ, RZ, R4 ;  /* 0x000000ffff0d7224 */ /* 0x010fe200078e0004 */
[----:B------:R-:W-:-:S05]  /*104f0*/  SHF.R.S32.HI R10, RZ, 0x1f, R11 ;  /* 0x0000001fff0a7819 */ /* 0x000fca000001140b */
[----:B------:R-:W-:Y:S05]  /*10500*/  @P0 BRA `(.L_x_558) ;  /* 0x000001e000000947 */ /* 0x000fea0003800000 */
[----:B------:R-:W-:Y:S02]  /*10510*/  MOV R2, c[0x0][0x4e8] ;  /* 0x00013a0000027a02 */ /* 0x000fe40000000f00 */
[----:B------:R-:W-:-:S03]  /*10520*/  IADD3 R6, R13, R3, RZ ;  /* 0x000000030d067210 */ /* 0x000fc60007ffe0ff */
[----:B------:R-:W-:-:S05]  /*10530*/  IMAD R0, R2, c[0x0][0x388], RZ ;  /* 0x0000e20002007a24 */ /* 0x000fca00078e02ff */
[----:B------:R-:W-:-:S13]  /*10540*/  ISETP.GE.AND P0, PT, R6, R0, PT ;  /* 0x000000000600720c */ /* 0x000fda0003f06270 */
[----:B------:R-:W-:Y:S05]  /*10550*/  @P0 BRA `(.L_x_558) ;  /* 0x0000019000000947 */ /* 0x000fea0003800000 */
[----:B------:R-:W-:Y:S01]  /*10560*/  ISETP.NE.AND P0, PT, R2, 0x1, PT ;  /* 0x000000010200780c */ /* 0x000fe20003f05270 */
[----:B------:R-:W-:Y:S01]  /*10570*/  IMAD R4, R9, c[0x0][0x490], RZ ;  /* 0x0001240009047a24 */ /* 0x000fe200078e02ff */
[----:B------:R-:W-:Y:S01]  /*10580*/  MOV R0, R6 ;  /* 0x0000000600007202 */ /* 0x000fe20000000f00 */
[----:B------:R-:W-:-:S04]  /*10590*/  IMAD.WIDE.U32 R2, R12, c[0x0][0x490], RZ ;  /* 0x000124000c027a25 */ /* 0x000fc800078e00ff */
[----:B------:R-:W-:Y:S02]  /*105a0*/  IMAD R4, R12, c[0x0][0x494], R4 ;  /* 0x000125000c047a24 */ /* 0x000fe400078e0204 */
[----:B------:R-:W-:-:S03]  /*105b0*/  IMAD R8, R10, c[0x0][0x498], RZ ;  /* 0x000126000a087a24 */ /* 0x000fc600078e02ff */
[----:B------:R-:W-:Y:S01]  /*105c0*/  IADD3 R3, R3, R4, RZ ;  /* 0x0000000403037210 */ /* 0x000fe20007ffe0ff */
[----:B------:R-:W-:-:S05]  /*105d0*/  @P0 IMAD.HI.U32 R5, R6, c[0x0][0x4ec], RZ ;  /* 0x00013b0006050a27 */ /* 0x000fca00078e00ff */
[----:B------:R-:W-:Y:S01]  /*105e0*/  @P0 SHF.R.U32.HI R0, RZ, c[0x0][0x4f0], R5 ;  /* 0x00013c00ff000a19 */ /* 0x000fe20000011605 */
[----:B------:R-:W-:-:S03]  /*105f0*/  IMAD.WIDE.U32 R4, R11, c[0x0][0x498], R2 ;  /* 0x000126000b047a25 */ /* 0x000fc600078e0002 */
[C---:B------:R-:W-:Y:S01]  /*10600*/  IADD3 R7, -R0.reuse, RZ, RZ ;  /* 0x000000ff00077210 */ /* 0x040fe20007ffe1ff */
[----:B------:R-:W-:Y:S01]  /*10610*/  IMAD R3, R11, c[0x0][0x49c], R8 ;  /* 0x000127000b037a24 */ /* 0x000fe200078e0208 */
[----:B------:R-:W-:-:S03]  /*10620*/  IADD3 R4, P0, R0, R4, RZ ;  /* 0x0000000400047210 */ /* 0x000fc60007f1e0ff */
[----:B------:R-:W-:Y:S01]  /*10630*/  IMAD R2, R7, c[0x0][0x4e8], R6 ;  /* 0x00013a0007027a24 */ /* 0x000fe200078e0206 */
[----:B------:R-:W-:-:S04]  /*10640*/  SHF.R.S32.HI R6, RZ, 0x1f, R0 ;  /* 0x0000001fff067819 */ /* 0x000fc80000011400 */
[----:B------:R-:W-:Y:S02]  /*10650*/  SHF.R.S32.HI R0, RZ, 0x1f, R2 ;  /* 0x0000001fff007819 */ /* 0x000fe40000011402 */
[----:B------:R-:W-:-:S03]  /*10660*/  IADD3.X R5, R6, R5, R3, P0, !PT ;  /* 0x0000000506057210 */ /* 0x000fc600007fe403 */
[----:B------:R-:W-:-:S04]  /*10670*/  IMAD R0, R0, c[0x0][0x488], RZ ;  /* 0x0001220000007a24 */ /* 0x000fc800078e02ff */
[C---:B------:R-:W-:Y:S02]  /*10680*/  IMAD R0, R2.reuse, c[0x0][0x48c], R0 ;  /* 0x0001230002007a24 */ /* 0x040fe400078e0200 */
[----:B------:R-:W-:-:S05]  /*10690*/  IMAD.WIDE.U32 R2, R2, c[0x0][0x488], R4 ;  /* 0x0001220002027a25 */ /* 0x000fca00078e0004 */
[----:B------:R-:W-:Y:S02]  /*106a0*/  IADD3 R0, R3, R0, RZ ;  /* 0x0000000003007210 */ /* 0x000fe40007ffe0ff */
[----:B------:R-:W-:-:S04]  /*106b0*/  LEA R4, P0, R2, c[0x0][0x450], 0x2 ;  /* 0x0001140002047a11 */ /* 0x000fc800078010ff */
[----:B------:R-:W-:Y:S02]  /*106c0*/  LEA.HI.X R5, R2, c[0x0][0x454], R0, 0x2, P0 ;  /* 0x0001150002057a11 */ /* 0x000fe400000f1400 */
[----:B------:R-:W-:-:S05]  /*106d0*/  MOV R0, 0xff800000 ;  /* 0xff80000000007802 */ /* 0x000fca0000000f00 */
[----:B------:R2:W-:Y:S02]  /*106e0*/  STG.E [R4.64], R0 ;  /* 0x0000000004007986 */ /* 0x0005e4000c101906 */
.L_x_558:
[----:B------:R-:W-:Y:S05]  /*106f0*/  BSYNC B0 ;  /* 0x0000000000007941 */ /* 0x000fea0003800000 */
.L_x_557:
[----:B------:R-:W3:Y:S01]  /*10700*/  LDL R2, [R1+0x7c] ;  /* 0x00007c0001027983 */ /* 0x000ee20000100800 */
[----:B--2---:R-:W-:Y:S01]  /*10710*/  MOV R0, c[0x0][0x4e8] ;  /* 0x00013a0000007a02 */ /* 0x004fe20000000f00 */
[----:B------:R-:W-:-:S03]  /*10720*/  IMAD R6, R10, c[0x0][0x3f0], RZ ;  /* 0x0000fc000a067a24 */ /* 0x000fc600078e02ff */
[----:B------:R-:W-:Y:S01]  /*10730*/  ISETP.NE.AND P0, PT, R0, 0x1, PT ;  /* 0x000000010000780c */ /* 0x000fe20003f05270 */
[----:B------:R-:W-:Y:S02]  /*10740*/  IMAD R0, R9, c[0x0][0x3e8], RZ ;  /* 0x0000fa0009007a24 */ /* 0x000fe400078e02ff */
[----:B------:R-:W-:Y:S02]  /*10750*/  IMAD R8, R11, c[0x0][0x3f4], R6 ;  /* 0x0000fd000b087a24 */ /* 0x000fe400078e0206 */
[----:B------:R-:W-:Y:S01]  /*10760*/  IMAD R5, R12, c[0x0][0x3ec], R0 ;  /* 0x0000fb000c057a24 */ /* 0x000fe200078e0200 */
[----:B---3--:R-:W-:Y:S01]  /*10770*/  IADD3 R4, R2, R13, RZ ;  /* 0x0000000d02047210 */ /* 0x008fe20007ffe0ff */
[----:B------:R-:W-:-:S03]  /*10780*/  IMAD.WIDE.U32 R2, R12, c[0x0][0x3e8], RZ ;  /* 0x0000fa000c027a25 */ /* 0x000fc600078e00ff */
[----:B------:R-:W-:-:S03]  /*10790*/  MOV R0, R4 ;  /* 0x0000000400007202 */ /* 0x000fc60000000f00 */
[----:B------:R-:W-:Y:S01]  /*107a0*/  @P0 IMAD.HI.U32 R7, R4, c[0x0][0x4ec], RZ ;  /* 0x00013b0004070a27 */ /* 0x000fe200078e00ff */
[----:B------:R-:W-:-:S04]  /*107b0*/  IADD3 R3, R3, R5, RZ ;  /* 0x0000000503037210 */ /* 0x000fc80007ffe0ff */
[----:B------:R-:W-:Y:S01]  /*107c0*/  @P0 SHF.R.U32.HI R0, RZ, c[0x0][0x4f0], R7 ;  /* 0x00013c00ff000a19 */ /* 0x000fe20000011607 */
[----:B------:R-:W-:-:S03]  /*107d0*/  IMAD.WIDE.U32 R2, R11, c[0x0][0x3f0], R2 ;  /* 0x0000fc000b027a25 */ /* 0x000fc600078e0002 */
[----:B------:R-:W-:Y:S02]  /*107e0*/  SHF.R.S32.HI R6, RZ, 0x1f, R0 ;  /* 0x0000001fff067819 */ /* 0x000fe40000011400 */
[----:B------:R-:W-:Y:S02]  /*107f0*/  IADD3 R5, -R0, RZ, RZ ;  /* 0x000000ff00057210 */ /* 0x000fe40007ffe1ff */
[----:B------:R-:W-:Y:S01]  /*10800*/  IADD3 R3, R3, R8, RZ ;  /* 0x0000000803037210 */ /* 0x000fe20007ffe0ff */
[----:B------:R-:W-:Y:S02]  /*10810*/  IMAD R6, R6, c[0x0][0x3e0], RZ ;  /* 0x0000f80006067a24 */ /* 0x000fe400078e02ff */
[----:B------:R-:W-:Y:S02]  /*10820*/  IMAD R4, R5, c[0x0][0x4e8], R4 ;  /* 0x00013a0005047a24 */ /* 0x000fe400078e0204 */
[C---:B------:R-:W-:Y:S02]  /*10830*/  IMAD R5, R0.reuse, c[0x0][0x3e4], R6 ;  /* 0x0000f90000057a24 */ /* 0x040fe400078e0206 */
[----:B------:R-:W-:Y:S01]  /*10840*/  IMAD.WIDE.U32 R2, R0, c[0x0][0x3e0], R2 ;  /* 0x0000f80000027a25 */ /* 0x000fe200078e0002 */
[----:B------:R-:W-:-:S04]  /*10850*/  SHF.R.S32.HI R0, RZ, 0x1f, R4 ;  /* 0x0000001fff007819 */ /* 0x000fc80000011404 */
[----:B------:R-:W-:Y:S01]  /*10860*/  IADD3 R3, R3, R5, RZ ;  /* 0x0000000503037210 */ /* 0x000fe20007ffe0ff */
[----:B------:R-:W-:-:S04]  /*10870*/  IMAD R0, R0, c[0x0][0x3d8], RZ ;  /* 0x0000f60000007a24 */ /* 0x000fc800078e02ff */
[----:B------:R-:W-:-:S04]  /*10880*/  IMAD.WIDE.U32 R2, R4, c[0x0][0x3d8], R2 ;  /* 0x0000f60004027a25 */ /* 0x000fc800078e0002 */
[----:B------:R-:W-:Y:S01]  /*10890*/  IMAD R4, R4, c[0x0][0x3dc], R0 ;  /* 0x0000f70004047a24 */ /* 0x000fe200078e0200 */
[----:B------:R-:W-:-:S04]  /*108a0*/  LEA R13, P0, R2, c[0x0][0x380], 0x1 ;  /* 0x0000e000020d7a11 */ /* 0x000fc800078008ff */
[----:B------:R-:W-:-:S04]  /*108b0*/  IADD3 R4, R3, R4, RZ ;  /* 0x0000000403047210 */ /* 0x000fc80007ffe0ff */
[----:B------:R-:W-:Y:S01]  /*108c0*/  LEA.HI.X R5, R2, c[0x0][0x384], R4, 0x1, P0 ;  /* 0x0000e10002057a11 */ /* 0x000fe200000f0c04 */
[----:B------:R-:W-:Y:S05]  /*108d0*/  BRA.DIV ~URZ, `(.L_x_559) ;  /* 0x000026427f007947 */ /* 0x000fea000b800000 */
[----:B------:R2:W3:Y:S02]  /*108e0*/  SHFL.IDX PT, R4, R5, RZ, 0x181f ;  /* 0x00181fff05047589 */ /* 0x0004e400000e0000 */
.L_x_591:
[----:B------:R-:W-:Y:S05]  /*108f0*/  BRA.DIV ~URZ, `(.L_x_560) ;  /* 0x000026927f007947 */ /* 0x000fea000b800000 */
[----:B------:R4:W1:Y:S02]  /*10900*/  SHFL.IDX PT, R0, R13, RZ, 0x181f ;  /* 0x00181fff0d007589 */ /* 0x00086400000e0000 */
.L_x_592:
[----:B------:R-:W5:Y:S04]  /*10910*/  LDL.LU R3, [R1+0xb0] ;  /* 0x0000b00001037983 */ /* 0x000f680000300800 */
[----:B------:R-:W2:Y:S01]  /*10920*/  S2R R6, SR_TID.X ;  /* 0x0000000000067919 */ /* 0x000ea20000002100 */
[----:B------:R-:W-:-:S04]  /*10930*/  IMAD.MOV.U32 R14, RZ, RZ, c[0x0][0x4e8] ;  /* 0x00013a00ff0e7624 */ /* 0x000fc800078e00ff */
[----:B------:R-:W-:Y:S01]  /*10940*/  IMAD R14, R14, c[0x0][0x388], RZ ;  /* 0x0000e2000e0e7a24 */ /* 0x000fe200078e02ff */
[----:B--2---:R-:W-:-:S04]  /*10950*/  SHF.R.S32.HI R2, RZ, 0x1f, R6 ;  /* 0x0000001fff027819 */ /* 0x004fc80000011406 */
[----:B------:R-:W-:-:S04]  /*10960*/  LEA.HI R2, R2, R6, RZ, 0x3 ;  /* 0x0000000602027211 */ /* 0x000fc800078f18ff */
[----:B------:R-:W-:Y:S01]  /*10970*/  SHF.R.S32.HI R2, RZ, 0x3, R2 ;  /* 0x00000003ff027819 */ /* 0x000fe20000011402 */
[----:B------:R-:W-:Y:S04]  /*10980*/  BSSY B0, `(.L_x_561) ;  /* 0x000001c000007945 */ /* 0x000fe80003800000 */
[----:B-----5:R-:W-:-:S05]  /*10990*/  IMAD.IADD R12, R2, 0x1, R3 ;  /* 0x00000001020c7824 */ /* 0x020fca00078e0203 */
[----:B------:R-:W-:-:S13]  /*109a0*/  ISETP.GE.AND P0, PT, R12, R14, PT ;  /* 0x0000000e0c00720c */ /* 0x000fda0003f06270 */
[----:B------:R-:W-:Y:S05]  /*109b0*/  @P0 BRA `(.L_x_562) ;  /* 0x0000018000000947 */ /* 0x000fea0003800000 */
[----:B------:R-:W2:Y:S04]  /*109c0*/  LDL R6, [R1+0x54] ;  /* 0x0000540001067983 */ /* 0x000ea80000100800 */
[----:B------:R-:W5:Y:S04]  /*109d0*/  LDL R2, [R1+0x6c] ;  /* 0x00006c0001027983 */ /* 0x000f680000100800 */
[----:B----4-:R-:W4:Y:S04]  /*109e0*/  LDL R17, [R1+0x68] ;  /* 0x0000680001117983 */ /* 0x010f280000100800 */
[----:B---3--:R-:W3:Y:S04]  /*109f0*/  LDL R15, [R1+0x70] ;  /* 0x00007000010f7983 */ /* 0x008ee80000100800 */
[----:B------:R-:W3:Y:S04]  /*10a00*/  LDL R7, [R1+0xf4] ;  /* 0x0000f40001077983 */ /* 0x000ee80000100800 */
[----:B------:R-:W3:Y:S04]  /*10a10*/  LDL R3, [R1+0xf0] ;  /* 0x0000f00001037983 */ /* 0x000ee80000100800 */
[----:B------:R-:W3:Y:S04]  /*10a20*/  LDL R18, [R1+0xec] ;  /* 0x0000ec0001127983 */ /* 0x000ee80000100800 */
[----:B-1----:R-:W3:Y:S01]  /*10a30*/  LDL R16, [R1+0xe8] ;  /* 0x0000e80001107983 */ /* 0x002ee20000100800 */
[----:B--2---:R-:W-:-:S02]  /*10a40*/  ISETP.GE.AND P3, PT, R6, c[0x0][0x3c8], PT ;  /* 0x0000f20006007a0c */ /* 0x004fc40003f66270 */
[----:B-----5:R-:W-:Y:S02]  /*10a50*/  ISETP.GE.AND P2, PT, R2, c[0x0][0x3c8], PT ;  /* 0x0000f20002007a0c */ /* 0x020fe40003f46270 */
[----:B----4-:R-:W-:Y:S02]  /*10a60*/  ISETP.GE.AND P1, PT, R17, c[0x0][0x3c8], PT ;  /* 0x0000f20011007a0c */ /* 0x010fe40003f26270 */
[----:B---3--:R-:W-:-:S07]  /*10a70*/  ISETP.GE.AND P0, PT, R15, c[0x0][0x3c8], PT ;  /* 0x0000f2000f007a0c */ /* 0x008fce0003f06270 */
[-C--:B------:R-:W-:Y:S02]  /*10a80*/  @!P3 LEA R10, P4, R6, R0.reuse, 0x1 ;  /* 0x00000000060ab211 */ /* 0x080fe400078808ff */
[----:B------:R-:W-:Y:S02]  /*10a90*/  @!P2 LEA R8, P6, R2, R0, 0x1 ;  /* 0x000000000208a211 */ /* 0x000fe400078c08ff */
[----:B------:R-:W-:Y:S02]  /*10aa0*/  @!P3 LEA.HI.X R11, R6, R4, R7, 0x1, P4 ;  /* 0x00000004060bb211 */ /* 0x000fe400020f0c07 */
[----:B------:R-:W-:Y:S02]  /*10ab0*/  @!P1 LEA R6, P5, R17, R0, 0x1 ;  /* 0x0000000011069211 */ /* 0x000fe400078a08ff */
[----:B------:R-:W-:Y:S02]  /*10ac0*/  @!P2 LEA.HI.X R9, R2, R4, R3, 0x1, P6 ;  /* 0x000000040209a211 */ /* 0x000fe400030f0c03 */
[----:B------:R-:W-:-:S02]  /*10ad0*/  @!P0 LEA R2, P4, R15, R0, 0x1 ;  /* 0x000000000f028211 */ /* 0x000fc400078808ff */
[-C--:B------:R-:W-:Y:S02]  /*10ae0*/  @!P1 LEA.HI.X R7, R17, R4.reuse, R18, 0x1, P5 ;  /* 0x0000000411079211 */ /* 0x080fe400028f0c12 */
[----:B------:R-:W-:Y:S01]  /*10af0*/  @!P0 LEA.HI.X R3, R15, R4, R16, 0x1, P4 ;  /* 0x000000040f038211 */ /* 0x000fe200020f0c10 */
[----:B------:R1:W-:Y:S04]  /*10b00*/  @!P3 ST.E.128 [R10.64], RZ ;  /* 0x000000ff0a00b985 */ /* 0x0003e8000c101d06 */
[----:B------:R1:W-:Y:S04]  /*10b10*/  @!P2 ST.E.128 [R8.64], RZ ;  /* 0x000000ff0800a985 */ /* 0x0003e8000c101d06 */
[----:B------:R1:W-:Y:S04]  /*10b20*/  @!P1 ST.E.128 [R6.64], RZ ;  /* 0x000000ff06009985 */ /* 0x0003e8000c101d06 */
[----:B------:R1:W-:Y:S02]  /*10b30*/  @!P0 ST.E.128 [R2.64], RZ ;  /* 0x000000ff02008985 */ /* 0x0003e4000c101d06 */
.L_x_562:
[----:B------:R-:W-:Y:S05]  /*10b40*/  BSYNC B0 ;  /* 0x0000000000007941 */ /* 0x000fea0003800000 */
.L_x_561:
[----:B------:R-:W-:Y:S05]  /*10b50*/  BRA.DIV ~URZ, `(.L_x_563) ;  /* 0x000024a27f007947 */ /* 0x000fea000b800000 */
[----:B---3--:R2:W3:Y:S04]  /*10b60*/  SHFL.IDX PT, R4, R5, 0x1, 0x181f ;  /* 0x00381f0005047f89 */ /* 0x0084e800000e0000 */
[----:B-1----:R2:W1:Y:S02]  /*10b70*/  SHFL.IDX PT, R0, R13, 0x1, 0x181f ;  /* 0x00381f000d007f89 */ /* 0x00246400000e0000 */
.L_x_593:
[----:B------:R-:W-:Y:S01]  /*10b80*/  IADD3 R2, R12, 0x20, RZ ;  /* 0x000000200c027810 */ /* 0x000fe20007ffe0ff */
[----:B------:R-:W-:Y:S03]  /*10b90*/  BSSY B0, `(.L_x_564) ;  /* 0x000001b000007945 */ /* 0x000fe60003800000 */
[----:B------:R-:W-:-:S13]  /*10ba0*/  ISETP.GE.AND P0, PT, R2, R14, PT ;  /* 0x0000000e0200720c */ /* 0x000fda0003f06270 */
[----:B------:R-:W-:Y:S05]  /*10bb0*/  @P0 BRA `(.L_x_565) ;  /* 0x0000018000000947 */ /* 0x000fea0003800000 */
        /* <DEDUP_REMOVED lines=8> */
[----:B-----5:R-:W-:-:S02]  /*10c40*/  ISETP.GE.AND P3, PT, R6, c[0x0][0x3c8], PT ;  /* 0x0000f20006007a0c */ /* 0x020fc40003f66270 */
[----:B--2---:R-:W-:Y:S02]  /*10c50*/  ISETP.GE.AND P2, PT, R3, c[0x0][0x3c8], PT ;  /* 0x0000f20003007a0c */ /* 0x004fe40003f46270 */
[----:B----4-:R-:W-:Y:S02]  /*10c60*/  ISETP.GE.AND P1, PT, R17, c[0x0][0x3c8], PT ;  /* 0x0000f20011007a0c */ /* 0x010fe40003f26270 */
[----:B---3--:R-:W-:-:S07]  /*10c70*/  ISETP.GE.AND P0, PT, R15, c[0x0][0x3c8], PT ;  /* 0x0000f2000f007a0c */ /* 0x008fce0003f06270 */
[CC--:B-1----:R-:W-:Y:S02]  /*10c80*/  @!P3 LEA R10, P4, R6.reuse, R0.reuse, 0x1 ;  /* 0x00000000060ab211 */ /* 0x0c2fe400078808ff */
        /* <DEDUP_REMOVED lines=11> */
.L_x_565:
[----:B------:R-:W-:Y:S05]  /*10d40*/  BSYNC B0 ;  /* 0x0000000000007941 */ /* 0x000fea0003800000 */
.L_x_564:
[----:B------:R-:W-:Y:S05]  /*10d50*/  BRA.DIV ~URZ, `(.L_x_566) ;  /* 0x000023927f007947 */ /* 0x000fea000b800000 */
[----:B---3--:R3:W2:Y:S02]  /*10d60*/  SHFL.IDX PT, R4, R5, 0x2, 0x181f ;  /* 0x00581f0005047f89 */ /* 0x0086a400000e0000 */
.L_x_594:
[----:B------:R-:W-:Y:S05]  /*10d70*/  BRA.DIV ~URZ, `(.L_x_567) ;  /* 0x000023f27f007947 */ /* 0x000fea000b800000 */
[----:B-1----:R1:W3:Y:S02]  /*10d80*/  SHFL.IDX PT, R0, R13, 0x2, 0x181f ;  /* 0x00581f000d007f89 */ /* 0x0022e400000e0000 */
.L_x_595:
[----:B------:R-:W-:Y:S01]  /*10d90*/  IADD3 R2, R12, 0x40, RZ ;  /* 0x000000400c027810 */ /* 0x000fe20007ffe0ff */
[----:B------:R-:W-:Y:S03]  /*10da0*/  BSSY B0, `(.L_x_568) ;  /* 0x000001b000007945 */ /* 0x000fe60003800000 */
[----:B------:R-:W-:-:S13]  /*10db0*/  ISETP.GE.AND P0, PT, R2, R14, PT ;  /* 0x0000000e0200720c */ /* 0x000fda0003f06270 */
[----:B------:R-:W-:Y:S05]  /*10dc0*/  @P0 BRA `(.L_x_569) ;  /* 0x0000018000000947 */ /* 0x000fea0003800000 */
[----:B------:R-:W5:Y:S04]  /*10dd0*/  LDL R6, [R1+0x54] ;  /* 0x0000540001067983 */ /* 0x000f680000100800 */
[----:B----4-:R-:W4:Y:S04]  /*10de0*/  LDL R3, [R1+0x6c] ;  /* 0x00006c0001037983 */ /* 0x010f280000100800 */
[----:B---3--:R-:W3:Y:S04]  /*10df0*/  LDL R17, [R1+0x68] ;  /* 0x0000680001117983 */ /* 0x008ee80000100800 */
[----:B--2---:R-:W2:Y:S04]  /*10e00*/  LDL R15, [R1+0x70] ;  /* 0x00007000010f7983 */ /* 0x004ea80000100800 */
[----:B------:R-:W2:Y:S04]  /*10e10*/  LDL R7, [R1+0xf4] ;  /* 0x0000f40001077983 */ /* 0x000ea80000100800 */
[----:B------:R-:W2:Y:S04]  /*10e20*/  LDL R19, [R1+0xf0] ;  /* 0x0000f00001137983 */ /* 0x000ea80000100800 */
[----:B------:R-:W2:Y:S04]  /*10e30*/  LDL R18, [R1+0xec] ;  /* 0x0000ec0001127983 */ /* 0x000ea80000100800 */
[----:B------:R-:W2:Y:S01]  /*10e40*/  LDL R16, [R1+0xe8] ;  /* 0x0000e80001107983 */ /* 0x000ea20000100800 */
[----:B-----5:R-:W-:-:S02]  /*10e50*/  ISETP.GE.AND P3, PT, R6, c[0x0][0x3c8], PT ;  /* 0x0000f20006007a0c */ /* 0x020fc40003f66270 */
[----:B----4-:R-:W-:Y:S02]  /*10e60*/  ISETP.GE.AND P2, PT, R3, c[0x0][0x3c8], PT ;  /* 0x0000f20003007a0c */ /* 0x010fe40003f46270 */
[----:B---3--:R-:W-:Y:S02]  /*10e70*/  ISETP.GE.AND P1, PT, R17, c[0x0][0x3c8], PT ;  /* 0x0000f20011007a0c */ /* 0x008fe40003f26270 */
[----:B--2---:R-:W-:-:S07]  /*10e80*/  ISETP.GE.AND P0, PT, R15, c[0x0][0x3c8], PT ;  /* 0x0000f2000f007a0c */ /* 0x004fce0003f06270 */
[CC--:B------:R-:W-:Y:S02]  /*10e90*/  @!P3 LEA R10, P4, R6.reuse, R0.reuse, 0x1 ;  /* 0x00000000060ab211 */ /* 0x0c0fe400078808ff */
        /* <DEDUP_REMOVED lines=11> */
.L_x_569:
[----:B------:R-:W-:Y:S05]  /*10f50*/  BSYNC B0 ;  /* 0x0000000000007941 */ /* 0x000fea0003800000 */
.L_x_568:
[----:B------:R-:W-:Y:S05]  /*10f60*/  BRA.DIV ~URZ, `(.L_x_570) ;  /* 0x000022827f007947 */ /* 0x000fea000b800000 */
[----:B--2---:R2:W1:Y:S04]  /*10f70*/  SHFL.IDX PT, R4, R5, 0x3, 0x181f ;  /* 0x00781f0005047f89 */ /* 0x00446800000e0000 */
[----:B---3--:R2:W3:Y:S02]  /*10f80*/  SHFL.IDX PT, R0, R13, 0x3, 0x181f ;  /* 0x00781f000d007f89 */ /* 0x0084e400000e0000 */
.L_x_596:
[----:B------:R-:W-:-:S04]  /*10f90*/  IADD3 R2, R12, 0x60, RZ ;  /* 0x000000600c027810 */ /* 0x000fc80007ffe0ff */
        /* <DEDUP_REMOVED lines=9> */
[----:B-1----:R-:W3:Y:S01]  /*11030*/  LDL R13, [R1+0xe8] ;  /* 0x0000e800010d7983 */ /* 0x002ee20000100800 */
[----:B-----5:R-:W-:-:S02]  /*11040*/  ISETP.GE.AND P3, PT, R6, c[0x0][0x3c8], PT ;  /* 0x0000f20006007a0c */ /* 0x020fc40003f66270 */
[----:B--2---:R-:W-:Y:S02]  /*11050*/  ISETP.GE.AND P2, PT, R3, c[0x0][0x3c8], PT ;  /* 0x0000f20003007a0c */ /* 0x004fe40003f46270 */
[----:B----4-:R-:W-:Y:S02]  /*11060*/  ISETP.GE.AND P1, PT, R15, c[0x0][0x3c8], PT ;  /* 0x0000f2000f007a0c */ /* 0x010fe40003f26270 */
[----:B---3--:R-:W-:-:S07]  /*11070*/  ISETP.GE.AND P0, PT, R5, c[0x0][0x3c8], PT ;  /* 0x0000f20005007a0c */ /* 0x008fce0003f06270 */
        /* <DEDUP_REMOVED lines=12> */
.L_x_556:
[----:B------:R-:W-:Y:S05]  /*11140*/  BSYNC B1 ;  /* 0x0000000000017941 */ /* 0x000fea0003800000 */
.L_x_547:
[----:B---34-:R-:W3:Y:S02]  /*11150*/  LDL R0, [R1+0xf8] ;  /* 0x0000f80001007983 */ /* 0x018ee40000100800 */
[----:B---3--:R-:W-:-:S13]  /*11160*/  ISETP.NE.AND P0, PT, R0, RZ, PT ;  /* 0x000000ff0000720c */ /* 0x008fda0003f05270 */
[----:B------:R-:W-:Y:S01]  /*11170*/  @P0 WARPSYNC 0xffffffff ;  /* 0xffffffff00000948 */ /* 0x000fe20003800000 */
[----:B------:R-:W-:Y:S06]  /*11180*/  @P0 BAR.SYNC.DEFER_BLOCKING 0x5, 0x100 ;  /* 0x0144000000000b1d */ /* 0x000fec0000010000 */
[----:B------:R-:W3:Y:S04]  /*11190*/  @P0 LDS R0, [0x18100] ;  /* 0x01810000ff000984 */ /* 0x000ee80000000800 */
[----:B---3--:R3:W-:Y:S04]  /*111a0*/  @P0 STL [R1+0xc4], R0 ;  /* 0x0000c40001000387 */ /* 0x0087e80000100800 */
[----:B------:R-:W-:Y:S06]  /*111b0*/  @P0 BAR.ARV 0x4, 0x100 ;  /* 0x0104000000000b1d */ /* 0x000fec0000002000 */
[----:B------:R-:W-:Y:S05]  /*111c0*/  @P0 BRA `(.L_x_571) ;  /* 0x0000009000000947 */ /* 0x000fea0003800000 */
[----:B------:R-:W-:Y:S05]  /*111d0*/  BRA.DIV ~URZ, `(.L_x_572) ;  /* 0x000021027f007947 */ /* 0x000fea000b800000 */
[----:B---3--:R3:W4:Y:S02]  /*111e0*/  SHFL.IDX PT, R0, R81, RZ, 0x1f ;  /* 0x00001fff51007589 */ /* 0x00872400000e0000 */
.L_x_597:
[----:B-12---:R-:W1:Y:S01]  /*111f0*/  S2R R2, SR_TID.X ;  /* 0x0000000000027919 */ /* 0x006e620000002100 */
[----:B------:R-:W-:Y:S03]  /*11200*/  WARPSYNC 0xffffffff ;  /* 0xffffffff00007948 */ /* 0x000fe60003800000 */
[----:B------:R-:W-:Y:S06]  /*11210*/  BAR.SYNC.DEFER_BLOCKING 0x4, 0x100 ;  /* 0x0104000000007b1d */ /* 0x000fec0000010000 */
[----:B----4-:R2:W-:Y:S01]  /*11220*/  STL [R1+0xc4], R0 ;  /* 0x0000c40001007387 */ /* 0x0105e20000100800 */
[----:B-1----:R-:W-:-:S13]  /*11230*/  LOP3.LUT P0, RZ, R2, 0xff, RZ, 0xc0, !PT ;  /* 0x000000ff02ff7812 */ /* 0x002fda000780c0ff */
[----:B------:R2:W-:Y:S04]  /*11240*/  @!P0 STS [0x18100], R81 ;  /* 0x01810051ff008388 */ /* 0x0005e80000000800 */
[----:B------:R-:W-:Y:S06]  /*11250*/  BAR.ARV 0x5, 0x100 ;  /* 0x0144000000007b1d */ /* 0x000fec0000002000 */
.L_x_571:
[----:B--23--:R-:W2:Y:S02]  /*11260*/  LDL R0, [R1+0xc4] ;  /* 0x0000c40001007983 */ /* 0x00cea40000100800 */
[----:B--2---:R-:W-:-:S13]  /*11270*/  ISETP.GE.AND P0, PT, R0, c[0x0][0x538], PT ;  /* 0x00014e0000007a0c */ /* 0x004fda0003f06270 */
[----:B-1---5:R-:W-:Y:S01]  /*11280*/  @P0 CALL.REL.NOINC `(.L_x_573) ;  /* 0x0000001000000944 */ /* 0x022fe20003c00000 */
[----:B------:R-:W-:Y:S05]  /*11290*/  BRA `(.L_x_574) ;  /* 0xfffef75000007947 */ /* 0x000fea000383ffff */
.L_x_573:
[----:B------:R-:W-:Y:S05]  /*112a0*/  EXIT ;  /* 0x000000000000794d */ /* 0x000fea0003800000 */
.L_x_519:
[----:B------:R2:W-:Y:S01]  /*112b0*/  STL [R1+0x64], RZ ;  /* 0x000064ff01007387 */ /* 0x0005e20000100800 */
[----:B-1----:R-:W-:Y:S01]  /*112c0*/  IMAD.MOV.U32 R7, RZ, RZ, R5 ;  /* 0x000000ffff077224 */ /* 0x002fe200078e0005 */
[----:B------:R-:W-:Y:S02]  /*112d0*/  MOV R3, 0x181f ;  /* 0x0000181f00037802 */ /* 0x000fe40000000f00 */
[----:B------:R-:W-:Y:S02]  /*112e0*/  MOV R2, 0x11300 ;  /* 0x0001130000027802 */ /* 0x000fe40000000f00 */
[----:B--2---:R-:W-:Y:S05]  /*112f0*/  CALL.REL.NOINC `($__internal_3_$__cuda_sm70_shflsync_idx_p) ;  /* 0x000020d000007944 */ /* 0x004fea0003c00000 */
[----:B-----5:R-:W-:Y:S01]  /*11300*/  MOV R4, R7 ;  /* 0x0000000700047202 */ /* 0x020fe20000000f00 */
[----:B-1----:R-:W-:Y:S05]  /*11310*/  BRA `(.L_x_575) ;  /* 0xffff264000007947 */ /* 0x002fea000383ffff */
.L_x_520:
[----:B------:R4:W-:Y:S01]  /*11320*/  STL [R1+0x64], RZ ;  /* 0x000064ff01007387 */ /* 0x0009e20000100800 */
[----:B-1----:R-:W-:Y:S01]  /*11330*/  IMAD.MOV.U32 R7, RZ, RZ, R15 ;  /* 0x000000ffff077224 */ /* 0x002fe200078e000f */
[----:B------:R-:W-:Y:S02]  /*11340*/  MOV R3, 0x181f ;  /* 0x0000181f00037802 */ /* 0x000fe40000000f00 */
[----:B------:R-:W-:Y:S02]  /*11350*/  MOV R2, 0x11370 ;  /* 0x0001137000027802 */ /* 0x000fe40000000f00 */
[----:B--234-:R-:W-:Y:S05]  /*11360*/  CALL.REL.NOINC `($__internal_3_$__cuda_sm70_shflsync_idx_p) ;  /* 0x0000206000007944 */ /* 0x01cfea0003c00000 */
[----:B------:R-:W2:Y:S04]  /*11370*/  LDL R2, [R1+0x54] ;  /* 0x0000540001027983 */ /* 0x000ea80000100800 */
[----:B------:R-:W3:Y:S04]  /*11380*/  LDL R14, [R1+0x6c] ;  /* 0x00006c00010e7983 */ /* 0x000ee80000100800 */
[----:B------:R-:W4:Y:S04]  /*11390*/  LDL R13, [R1+0x68] ;  /* 0x00006800010d7983 */ /* 0x000f280000100800 */
[----:B------:R-:W4:Y:S04]  /*113a0*/  LDL R12, [R1+0x70] ;  /* 0x00007000010c7983 */ /* 0x000f280000100800 */
[----:B-----5:R-:W4:Y:S01]  /*113b0*/  LDL R0, [R1+0x4c] ;  /* 0x00004c0001007983 */ /* 0x020f220000100800 */
[----:B------:R-:W-:-:S02]  /*113c0*/  IADD3 R10, P1, R7, R93, RZ ;  /* 0x0000005d070a7210 */ /* 0x000fc40007f3e0ff */
[C---:B------:R-:W-:Y:S02]  /*113d0*/  IADD3 R8, P0, R7.reuse, R94, RZ ;  /* 0x0000005e07087210 */ /* 0x040fe40007f1e0ff */
[C---:B------:R-:W-:Y:S01]  /*113e0*/  IADD3 R6, P5, R7.reuse, R95, RZ ;  /* 0x0000005f07067210 */ /* 0x040fe20007fbe0ff */
[C---:B------:R-:W-:Y:S02]  /*113f0*/  IMAD.X R11, R4.reuse, 0x1, R88, P1 ;  /* 0x00000001040b7824 */ /* 0x040fe400008e0658 */
[----:B------:R-:W-:Y:S01]  /*11400*/  IMAD.X R9, R4, 0x1, R89, P0 ;  /* 0x0000000104097824 */ /* 0x000fe200000e0659 */
[----:B--2---:R-:W-:Y:S02]  /*11410*/  ISETP.GE.AND P3, PT, R2, c[0x0][0x1d4], PT ;  /* 0x0000750002007a0c */ /* 0x004fe40003f66270 */
[----:B------:R-:W-:Y:S01]  /*11420*/  IADD3 R2, P4, R7, R96, RZ ;  /* 0x0000006007027210 */ /* 0x000fe20007f9e0ff */
[----:B------:R-:W-:Y:S01]  /*11430*/  IMAD.X R7, R4, 0x1, R90, P5 ;  /* 0x0000000104077824 */ /* 0x000fe200028e065a */
[----:B---3--:R-:W-:-:S03]  /*11440*/  ISETP.GE.AND P2, PT, R14, c[0x0][0x1d4], PT ;  /* 0x000075000e007a0c */ /* 0x008fc60003f46270 */
[----:B------:R-:W-:Y:S01]  /*11450*/  IMAD.X R3, R4, 0x1, R91, P4 ;  /* 0x0000000104037824 */ /* 0x000fe200020e065b */
[----:B----4-:R-:W-:Y:S02]  /*11460*/  ISETP.GE.AND P1, PT, R13, c[0x0][0x1d4], PT ;  /* 0x000075000d007a0c */ /* 0x010fe40003f26270 */
[----:B------:R-:W-:Y:S02]  /*11470*/  SEL R14, RZ, 0x10, P2 ;  /* 0x00000010ff0e7807 */ /* 0x000fe40001000000 */
[----:B------:R-:W-:Y:S02]  /*11480*/  ISETP.GE.AND P0, PT, R12, c[0x0][0x1d4], PT ;  /* 0x000075000c007a0c */ /* 0x000fe40003f06270 */
[----:B------:R-:W-:Y:S01]  /*11490*/  SEL R13, RZ, 0x10, P1 ;  /* 0x00000010ff0d7807 */ /* 0x000fe20000800000 */
[----:B------:R-:W-:Y:S01]  /*114a0*/  @!PT LDS RZ, [RZ] ;  /* 0x00000000fffff984 */ /* 0x000fe20000000800 */
[----:B------:R-:W-:Y:S01]  /*114b0*/  @!PT LDS RZ, [RZ] ;  /* 0x00000000fffff984 */ /* 0x000fe20000000800 */
[----:B------:R-:W-:Y:S01]  /*114c0*/  @!PT LDS RZ, [RZ] ;  /* 0x00000000fffff984 */ /* 0x000fe20000000800 */
[----:B------:R2:W-:Y:S01]  /*114d0*/  LDGSTS.E.BYPASS.LTC128B.128 [R0+0x10100], [R10.64], !P3 ;  /* 0x101000000a007fae */ /* 0x0005e2000d901d46 */
[----:B------:R-:W-:-:S03]  /*114e0*/  SEL R12, RZ, 0x10, P0 ;  /* 0x00000010ff0c7807 */ /* 0x000fc60000000000 */
[----:B------:R2:W-:Y:S04]  /*114f0*/  LDGSTS.E.BYPASS.LTC128B.128 [R0+0x12100], [R8.64], !P2 ;  /* 0x1210000008007fae */ /* 0x0005e8000d101d46 */
[----:B------:R3:W-:Y:S04]  /*11500*/  LDGSTS.E.BYPASS.LTC128B.128 [R0+0x14100], [R6.64], !P1 ;  /* 0x1410000006007fae */ /* 0x0007e8000c901d46 */
[----:B------:R2:W-:Y:S01]  /*11510*/  LDGSTS.E.BYPASS.LTC128B.128 [R0+0x16100], [R2.64], !P0 ;  /* 0x1610000002007fae */ /* 0x0005e2000c101d46 */
[----:B---3--:R-:W-:Y:S01]  /*11520*/  IMAD.MOV.U32 R7, RZ, RZ, R5 ;  /* 0x000000ffff077224 */ /* 0x008fe200078e0005 */
[----:B------:R-:W-:Y:S01]  /*11530*/  SEL R5, RZ, 0x10, P3 ;  /* 0x00000010ff057807 */ /* 0x000fe20001800000 */
[----:B--2---:R-:W-:Y:S01]  /*11540*/  IMAD.MOV.U32 R0, RZ, RZ, 0x1 ;  /* 0x00000001ff007424 */ /* 0x004fe200078e00ff */
[----:B------:R-:W-:Y:S01]  /*11550*/  MOV R2, 0x11590 ;  /* 0x0001159000027802 */ /* 0x000fe20000000f00 */
[----:B------:R-:W-:-:S03]  /*11560*/  IMAD.MOV.U32 R3, RZ, RZ, 0x181f ;  /* 0x0000181fff037424 */ /* 0x000fc600078e00ff */
[----:B------:R2:W-:Y:S04]  /*11570*/  STL [R1+0x64], R0 ;  /* 0x0000640001007387 */ /* 0x0005e80000100800 */
[----:B-12---:R-:W-:Y:S05]  /*11580*/  CALL.REL.NOINC `($__internal_3_$__cuda_sm70_shflsync_idx_p) ;  /* 0x00001e4000007944 */ /* 0x006fea0003c00000 */
[----:B-----5:R-:W-:Y:S01]  /*11590*/  MOV R0, 0x1 ;  /* 0x0000000100007802 */ /* 0x020fe20000000f00 */
[----:B------:R-:W-:Y:S01]  /*115a0*/  IMAD.MOV.U32 R4, RZ, RZ, R7 ;  /* 0x000000ffff047224 */ /* 0x000fe200078e0007 */
[----:B------:R-:W-:Y:S01]  /*115b0*/  MOV R3, 0x181f ;  /* 0x0000181f00037802 */ /* 0x000fe20000000f00 */
[----:B------:R-:W-:Y:S01]  /*115c0*/  IMAD.MOV.U32 R7, RZ, RZ, R15 ;  /* 0x000000ffff077224 */ /* 0x000fe200078e000f */
[----:B------:R-:W-:Y:S01]  /*115d0*/  MOV R2, 0x11600 ;  /* 0x0001160000027802 */ /* 0x000fe20000000f00 */
[----:B------:R2:W-:Y:S04]  /*115e0*/  STL [R1+0x64], R0 ;  /* 0x0000640001007387 */ /* 0x0005e80000100800 */
[----:B-12---:R-:W-:Y:S05]  /*115f0*/  CALL.REL.NOINC `($__internal_3_$__cuda_sm70_shflsync_idx_p) ;  /* 0x00001dd000007944 */ /* 0x006fea0003c00000 */
[----:B-----5:R-:W-:Y:S01]  /*11600*/  MOV R0, R7 ;  /* 0x0000000700007202 */ /* 0x020fe20000000f00 */
[----:B-1----:R-:W-:Y:S05]  /*11610*/  BRA `(.L_x_576) ;  /* 0xffff253000007947 */ /* 0x002fea000383ffff */
.L_x_521:
[----:B------:R1:W-:Y:S01]  /*11620*/  STL [R1+0x64], RZ ;  /* 0x000064ff01007387 */ /* 0x0003e20000100800 */
[----:B------:R-:W-:Y:S01]  /*11630*/  IMAD.MOV.U32 R7, RZ, RZ, R4 ;  /* 0x000000ffff077224 */ /* 0x000fe200078e0004 */
[----:B------:R-:W-:Y:S02]  /*11640*/  MOV R3, 0x1c1f ;  /* 0x00001c1f00037802 */ /* 0x000fe40000000f00 */
[----:B------:R-:W-:-:S02]  /*11650*/  MOV R2, 0x11670 ;  /* 0x0001167000027802 */ /* 0x000fc40000000f00 */
[----:B-1----:R-:W-:Y:S05]  /*11660*/  CALL.REL.NOINC `($__internal_3_$__cuda_sm70_shflsync_idx_p) ;  /* 0x00001d6000007944 */ /* 0x002fea0003c00000 */
[----:B-1---5:R-:W-:Y:S05]  /*11670*/  BRA `(.L_x_577) ;  /* 0xffff27c000007947 */ /* 0x022fea000383ffff */
.L_x_522:
[----:B------:R-:W-:Y:S01]  /*11680*/  MOV R0, 0x1 ;  /* 0x0000000100007802 */ /* 0x000fe20000000f00 */
[----:B------:R-:W-:Y:S01]  /*11690*/  IMAD.MOV.U32 R7, RZ, RZ, R4 ;  /* 0x000000ffff077224 */ /* 0x000fe200078e0004 */
[----:B------:R-:W-:Y:S01]  /*116a0*/  MOV R2, 0x116e0 ;  /* 0x000116e000027802 */ /* 0x000fe20000000f00 */
[----:B------:R-:W-:-:S02]  /*116b0*/  IMAD.MOV.U32 R3, RZ, RZ, 0x1c1f ;  /* 0x00001c1fff037424 */ /* 0x000fc400078e00ff */
[----:B------:R2:W-:Y:S04]  /*116c0*/  STL [R1+0x64], R0 ;  /* 0x0000640001007387 */ /* 0x0005e80000100800 */
[----:B-12---:R-:W-:Y:S05]  /*116d0*/  CALL.REL.NOINC `($__internal_3_$__cuda_sm70_shflsync_idx_p) ;  /* 0x00001cf000007944 */ /* 0x006fea0003c00000 */
[----:B-----5:R-:W-:Y:S01]  /*116e0*/  IMAD.IADD R0, R5, 0x1, R7 ;  /* 0x0000000105007824 */ /* 0x020fe200078e0207 */
[----:B------:R-:W-:-:S04]  /*116f0*/  FMNMX.FTZ R2, R10, R14, !PT ;  /* 0x0000000e0a027209 */ /* 0x000fc80007810000 */
[----:B------:R-:W-:Y:S02]  /*11700*/  IMNMX R0, R6, R0, PT ;  /* 0x0000000006007217 */ /* 0x000fe40003800200 */
[----:B------:R-:W-:Y:S02]  /*11710*/  FMNMX.FTZ R2, R15, R2, !PT ;  /* 0x000000020f027209 */ /* 0x000fe40007810000 */
[C---:B------:R-:W-:Y:S02]  /*11720*/  ISETP.GT.AND P1, PT, R0.reuse, RZ, PT ;  /* 0x000000ff0000720c */ /* 0x040fe40003f24270 */
[C---:B------:R-:W-:Y:S02]  /*11730*/  ISETP.GT.AND P0, PT, R0.reuse, 0x1, PT ;  /* 0x000000010000780c */ /* 0x040fe40003f04270 */
[----:B------:R-:W-:Y:S02]  /*11740*/  ISETP.GT.AND P2, PT, R0, 0x8, PT ;  /* 0x000000080000780c */ /* 0x000fe40003f44270 */
[----:B------:R-:W-:-:S02]  /*11750*/  FSEL R5, R68, -INF , P1 ;  /* 0xff80000044057808 */ /* 0x000fc40000800000 */
[----:B------:R-:W-:Y:S02]  /*11760*/  FSEL R6, R61, -INF , P0 ;  /* 0xff8000003d067808 */ /* 0x000fe40000000000 */
[C---:B------:R-:W-:Y:S02]  /*11770*/  ISETP.GT.AND P0, PT, R0.reuse, 0x9, PT ;  /* 0x000000090000780c */ /* 0x040fe40003f04270 */
[----:B------:R-:W-:Y:S02]  /*11780*/  FSEL R13, R53, -INF , P2 ;  /* 0xff800000350d7808 */ /* 0x000fe40001000000 */
[----:B------:R-:W-:Y:S02]  /*11790*/  FMNMX.FTZ R3, R5, R6, !PT ;  /* 0x0000000605037209 */ /* 0x000fe40007810000 */
[----:B------:R-:W-:Y:S02]  /*117a0*/  FMNMX.FTZ R7, R17, R2, !PT ;  /* 0x0000000211077209 */ /* 0x000fe40007810000 */
[----:B------:R-:W-:-:S02]  /*117b0*/  ISETP.GT.AND P1, PT, R0, 0x10, PT ;  /* 0x000000100000780c */ /* 0x000fc40003f24270 */
[----:B------:R-:W-:Y:S02]  /*117c0*/  FSEL R12, R51, -INF , P0 ;  /* 0xff800000330c7808 */ /* 0x000fe40000000000 */
[----:B------:R-:W-:Y:S02]  /*117d0*/  FMNMX.FTZ R2, R13, R3, !PT ;  /* 0x000000030d027209 */ /* 0x000fe40007810000 */
[----:B------:R-:W-:Y:S02]  /*117e0*/  FMNMX.FTZ R132, R18, R7, !PT ;  /* 0x0000000712847209 */ /* 0x000fe40007810000 */
[----:B------:R-:W-:Y:S02]  /*117f0*/  ISETP.GT.AND P0, PT, R0, 0x11, PT ;  /* 0x000000110000780c */ /* 0x000fe40003f04270 */
[----:B------:R-:W-:Y:S02]  /*11800*/  FSEL R9, R45, -INF , P1 ;  /* 0xff8000002d097808 */ /* 0x000fe40000800000 */
[----:B------:R-:W-:-:S02]  /*11810*/  FMNMX.FTZ R2, R12, R2, !PT ;  /* 0x000000020c027209 */ /* 0x000fc40007810000 */
[----:B------:R-:W-:Y:S02]  /*11820*/  FMNMX.FTZ R132, R19, R132, !PT ;  /* 0x0000008413847209 */ /* 0x000fe40007810000 */
[----:B------:R-:W-:Y:S02]  /*11830*/  ISETP.GT.AND P1, PT, R0, 0x18, PT ;  /* 0x000000180000780c */ /* 0x000fe40003f24270 */
        /* <DEDUP_REMOVED lines=35> */
[----:B------:R-:W-:Y:S01]  /*11a70*/  ISETP.GT.AND P0, PT, R0, 0x39, PT ;  /* 0x000000390000780c */ /* 0x000fe20003f04270 */
[----:B------:R-:W-:Y:S01]  /*11a80*/  IMAD.MOV.U32 R0, RZ, RZ, 0x2 ;  /* 0x00000002ff007424 */ /* 0x000fe200078e00ff */
[----:B------:R-:W-:Y:S02]  /*11a90*/  FSEL R85, R28, -INF , P1 ;  /* 0xff8000001c557808 */ /* 0x000fe40000800000 */
[----:B------:R-:W-:Y:S02]  /*11aa0*/  FMNMX.FTZ R16, R86, R16, !PT ;  /* 0x0000001056107209 */ /* 0x000fe40007810000 */
[----:B------:R-:W-:Y:S02]  /*11ab0*/  FMNMX.FTZ R132, R92, R132, !PT ;  /* 0x000000845c847209 */ /* 0x000fe40007810000 */
[----:B------:R-:W-:-:S02]  /*11ac0*/  FSEL R84, R27, -INF , P0 ;  /* 0xff8000001b547808 */ /* 0x000fc40000000000 */
[----:B------:R-:W-:Y:S01]  /*11ad0*/  FMNMX.FTZ R16, R85, R16, !PT ;  /* 0x0000001055107209 */ /* 0x000fe20007810000 */
[----:B------:R-:W-:Y:S01]  /*11ae0*/  IMAD.MOV.U32 R4, RZ, RZ, R132 ;  /* 0x000000ffff047224 */ /* 0x000fe200078e0084 */
[----:B------:R-:W-:Y:S02]  /*11af0*/  MOV R2, 0x11b20 ;  /* 0x00011b2000027802 */ /* 0x000fe40000000f00 */
[----:B------:R-:W-:Y:S02]  /*11b00*/  FMNMX.FTZ R16, R84, R16, !PT ;  /* 0x0000001054107209 */ /* 0x000fe40007810000 */
[----:B-1----:R-:W-:Y:S05]  /*11b10*/  CALL.REL.NOINC `($__internal_2_$__cuda_sm70_shflsync_bfly_p) ;  /* 0x0000183000007944 */ /* 0x002fea0003c00000 */
[----:B------:R-:W-:Y:S01]  /*11b20*/  FMNMX.FTZ R132, R132, R0, !PT ;  /* 0x0000000084847209 */ /* 0x000fe20007810000 */
[----:B------:R-:W-:Y:S01]  /*11b30*/  IMAD.MOV.U32 R0, RZ, RZ, 0x1 ;  /* 0x00000001ff007424 */ /* 0x000fe200078e00ff */
[----:B------:R-:W-:-:S03]  /*11b40*/  MOV R2, 0x11b70 ;  /* 0x00011b7000027802 */ /* 0x000fc60000000f00 */
[----:B------:R-:W-:Y:S02]  /*11b50*/  IMAD.MOV.U32 R4, RZ, RZ, R132 ;  /* 0x000000ffff047224 */ /* 0x000fe400078e0084 */
[----:B-1---5:R-:W-:Y:S05]  /*11b60*/  CALL.REL.NOINC `($__internal_2_$__cuda_sm70_shflsync_bfly_p) ;  /* 0x000017e000007944 */ /* 0x022fea0003c00000 */
[----:B------:R-:W-:Y:S01]  /*11b70*/  FMNMX.FTZ R132, R132, R0, !PT ;  /* 0x0000000084847209 */ /* 0x000fe20007810000 */
[----:B------:R-:W-:Y:S01]  /*11b80*/  IMAD.MOV.U32 R4, RZ, RZ, R16 ;  /* 0x000000ffff047224 */ /* 0x000fe200078e0010 */
[----:B------:R-:W-:Y:S01]  /*11b90*/  MOV R2, 0x11bc0 ;  /* 0x00011bc000027802 */ /* 0x000fe20000000f00 */
[----:B------:R-:W-:Y:S02]  /*11ba0*/  IMAD.MOV.U32 R0, RZ, RZ, 0x2 ;  /* 0x00000002ff007424 */ /* 0x000fe400078e00ff */
[----:B-1---5:R-:W-:Y:S05]  /*11bb0*/  CALL.REL.NOINC `($__internal_2_$__cuda_sm70_shflsync_bfly_p) ;  /* 0x0000179000007944 */ /* 0x022fea0003c00000 */
[----:B------:R-:W-:Y:S01]  /*11bc0*/  FMNMX.FTZ R16, R16, R0, !PT ;  /* 0x0000000010107209 */ /* 0x000fe20007810000 */
[----:B------:R-:W-:Y:S01]  /*11bd0*/  IMAD.MOV.U32 R0, RZ, RZ, 0x1 ;  /* 0x00000001ff007424 */ /* 0x000fe200078e00ff */
[----:B------:R-:W-:-:S03]  /*11be0*/  MOV R2, 0x11c10 ;  /* 0x00011c1000027802 */ /* 0x000fc60000000f00 */
[----:B------:R-:W-:Y:S02]  /*11bf0*/  IMAD.MOV.U32 R4, RZ, RZ, R16 ;  /* 0x000000ffff047224 */ /* 0x000fe400078e0010 */
[----:B-1---5:R-:W-:Y:S05]  /*11c00*/  CALL.REL.NOINC `($__internal_2_$__cuda_sm70_shflsync_bfly_p) ;  /* 0x0000174000007944 */ /* 0x022fea0003c00000 */
[----:B------:R-:W-:Y:S01]  /*11c10*/  MOV R3, R0 ;  /* 0x0000000000037202 */ /* 0x000fe20000000f00 */
[----:B-1---5:R-:W-:Y:S05]  /*11c20*/  BRA `(.L_x_578) ;  /* 0xffff28c000007947 */ /* 0x022fea000383ffff */
.L_x_526:
[----:B------:R-:W-:Y:S01]  /*11c30*/  MOV R3, 0x181f ;  /* 0x0000181f00037802 */ /* 0x000fe20000000f00 */
[----:B------:R1:W-:Y:S01]  /*11c40*/  STL [R1+0x64], RZ ;  /* 0x000064ff01007387 */ /* 0x0003e20000100800 */
[----:B------:R-:W-:Y:S01]  /*11c50*/  MOV R2, 0x11c80 ;  /* 0x00011c8000027802 */ /* 0x000fe20000000f00 */
[----:B------:R-:W-:Y:S02]  /*11c60*/  IMAD.MOV.U32 R7, RZ, RZ, R5 ;  /* 0x000000ffff077224 */ /* 0x000fe400078e0005 */
[----:B-1----:R-:W-:Y:S05]  /*11c70*/  CALL.REL.NOINC `($__internal_3_$__cuda_sm70_shflsync_idx_p) ;  /* 0x0000175000007944 */ /* 0x002fea0003c00000 */
[----:B-----5:R-:W-:Y:S01]  /*11c80*/  MOV R4, R7 ;  /* 0x0000000700047202 */ /* 0x020fe20000000f00 */
[----:B-1----:R-:W-:-:S05]  /*11c90*/  BRA `(.L_x_579) ;  /* 0xffff441000007947 */ /* 0x002fca000383ffff */
.L_x_527:
[----:B------:R-:W-:Y:S01]  /*11ca0*/  MOV R3, 0x181f ;  /* 0x0000181f00037802 */ /* 0x000fe20000000f00 */
[----:B------:R3:W-:Y:S01]  /*11cb0*/  STL [R1+0x64], RZ ;  /* 0x000064ff01007387 */ /* 0x0007e20000100800 */
[----:B------:R-:W-:Y:S01]  /*11cc0*/  MOV R2, 0x11cf0 ;  /* 0x00011cf000027802 */ /* 0x000fe20000000f00 */
[----:B------:R-:W-:Y:S02]  /*11cd0*/  IMAD.MOV.U32 R7, RZ, RZ, R12 ;  /* 0x000000ffff077224 */ /* 0x000fe400078e000c */
[----:B-123--:R-:W-:Y:S05]  /*11ce0*/  CALL.REL.NOINC `($__internal_3_$__cuda_sm70_shflsync_idx_p) ;  /* 0x000016e000007944 */ /* 0x00efea0003c00000 */
[----:B------:R-:W2:Y:S01]  /*11cf0*/  LDL R3, [R1+0x54] ;  /* 0x0000540001037983 */ /* 0x000ea20000100800 */
[----:B------:R-:W-:Y:S03]  /*11d00*/  IADD3 R14, P0, R7, R23, RZ ;  /* 0x00000017070e7210 */ /* 0x000fe60007f1e0ff */
[----:B------:R-:W3:Y:S02]  /*11d10*/  LDL R2, [R1+0x6c] ;  /* 0x00006c0001027983 */ /* 0x000ee40000100800 */
[----:B-----5:R-:W-:Y:S02]  /*11d20*/  IMAD.X R15, R4, 0x1, R13, P0 ;  /* 0x00000001040f7824 */ /* 0x020fe400000e060d */
[----:B------:R-:W4:Y:S04]  /*11d30*/  LDL R0, [R1+0x4c] ;  /* 0x00004c0001007983 */ /* 0x000f280000100800 */
[----:B------:R-:W4:Y:S04]  /*11d40*/  LDL R31, [R1+0x68] ;  /* 0x00006800011f7983 */ /* 0x000f280000100800 */
[----:B------:R-:W4:Y:S01]  /*11d50*/  LDL R6, [R1+0x70] ;  /* 0x0000700001067983 */ /* 0x000f220000100800 */
[----:B--2---:R-:W-:Y:S02]  /*11d60*/  ISETP.GE.AND P3, PT, R3, c[0x0][0x1d4], PT ;  /* 0x0000750003007a0c */ /* 0x004fe40003f66270 */
[----:B---3--:R-:W-:Y:S02]  /*11d70*/  ISETP.GE.AND P2, PT, R2, c[0x0][0x1d4], PT ;  /* 0x0000750002007a0c */ /* 0x008fe40003f46270 */
[----:B------:R-:W-:Y:S05]  /*11d80*/  IADD3 R2, P0, R7, R28, RZ ;  /* 0x0000001c07027210 */ /* 0x000fea0007f1e0ff */
[C---:B------:R-:W-:Y:S01]  /*11d90*/  IMAD.X R3, R4.reuse, 0x1, R20, P0 ;  /* 0x0000000104037824 */ /* 0x040fe200000e0614 */
[----:B----4-:R-:W-:Y:S03]  /*11da0*/  ISETP.GE.AND P1, PT, R31, c[0x0][0x1d4], PT ;  /* 0x000075001f007a0c */ /* 0x010fe60003f26270 */
[----:B------:R-:W-:Y:S01]  /*11db0*/  @!PT LDS RZ, [RZ] ;  /* 0x00000000fffff984 */ /* 0x000fe20000000800 */
[----:B------:R-:W-:Y:S01]  /*11dc0*/  @!PT LDS RZ, [RZ] ;  /* 0x00000000fffff984 */ /* 0x000fe20000000800 */
[----:B------:R-:W-:Y:S01]  /*11dd0*/  @!PT LDS RZ, [RZ] ;  /* 0x00000000fffff984 */ /* 0x000fe20000000800 */
[----:B------:R2:W-:Y:S04]  /*11de0*/  LDGSTS.E.BYPASS.LTC128B.128 [R0+0x100], [R14.64], !P3 ;  /* 0x001000000e007fae */ /* 0x0005e8000d901d46 */
[----:B------:R3:W-:Y:S01]  /*11df0*/  LDGSTS.E.BYPASS.LTC128B.128 [R0+0x2100], [R2.64], !P2 ;  /* 0x0210000002007fae */ /* 0x0007e2000d101d46 */
[----:B--2---:R-:W-:Y:S02]  /*11e00*/  SEL R15, RZ, 0x10, P1 ;  /* 0x00000010ff0f7807 */ /* 0x004fe40000800000 */
[C---:B---3--:R-:W-:Y:S05]  /*11e10*/  IADD3 R2, P0, R7.reuse, R29, RZ ;  /* 0x0000001d07027210 */ /* 0x048fea0007f1e0ff */
[C---:B------:R-:W-:Y:S05]  /*11e20*/  IMAD.X R3, R4.reuse, 0x1, R21, P0 ;  /* 0x0000000104037824 */ /* 0x040fea00000e0615 */
[----:B------:R2:W-:Y:S02]  /*11e30*/  LDGSTS.E.BYPASS.LTC128B.128 [R0+0x4100], [R2.64], !P1 ;  /* 0x0410000002007fae */ /* 0x0005e4000c901d46 */
[----:B--2---:R-:W-:Y:S01]  /*11e40*/  IADD3 R2, P0, R7, R30, RZ ;  /* 0x0000001e07027210 */ /* 0x004fe20007f1e0ff */
[----:B------:R-:W-:Y:S01]  /*11e50*/  IMAD.MOV.U32 R7, RZ, RZ, R5 ;  /* 0x000000ffff077224 */ /* 0x000fe200078e0005 */
[----:B------:R-:W-:Y:S03]  /*11e60*/  SEL R5, RZ, 0x10, P3 ;  /* 0x00000010ff057807 */ /* 0x000fe60001800000 */
[----:B------:R-:W-:Y:S01]  /*11e70*/  IMAD.X R3, R4, 0x1, R22, P0 ;  /* 0x0000000104037824 */ /* 0x000fe200000e0616 */
[----:B------:R-:W-:Y:S02]  /*11e80*/  ISETP.GE.AND P0, PT, R6, c[0x0][0x1d4], PT ;  /* 0x0000750006007a0c */ /* 0x000fe40003f06270 */
[----:B------:R-:W-:Y:S02]  /*11e90*/  SEL R6, RZ, 0x10, P2 ;  /* 0x00000010ff067807 */ /* 0x000fe40001000000 */
[----:B------:R-:W-:Y:S09]  /*11ea0*/  SEL R14, RZ, 0x10, P0 ;  /* 0x00000010ff0e7807 */ /* 0x000ff20000000000 */
[----:B------:R2:W-:Y:S02]  /*11eb0*/  LDGSTS.E.BYPASS.LTC128B.128 [R0+0x6100], [R2.64], !P0 ;  /* 0x0610000002007fae */ /* 0x0005e4000c101d46 */
[----:B--2---:R-:W-:Y:S01]  /*11ec0*/  IMAD.MOV.U32 R0, RZ, RZ, 0x1 ;  /* 0x00000001ff007424 */ /* 0x004fe200078e00ff */
[----:B------:R-:W-:Y:S01]  /*11ed0*/  MOV R2, 0x11f10 ;  /* 0x00011f1000027802 */ /* 0x000fe20000000f00 */
[----:B------:R-:W-:Y:S03]  /*11ee0*/  IMAD.MOV.U32 R3, RZ, RZ, 0x181f ;  /* 0x0000181fff037424 */ /* 0x000fe600078e00ff */
        /* <DEDUP_REMOVED lines=10> */
[----:B-1----:R-:W-:-:S05]  /*11f90*/  BRA `(.L_x_580) ;  /* 0xffff430000007947 */ /* 0x002fca000383ffff */
.L_x_530:
[----:B------:R-:W-:Y:S01]  /*11fa0*/  MOV R3, 0x181f ;  /* 0x0000181f00037802 */ /* 0x000fe20000000f00 */
[----:B------:R1:W-:Y:S01]  /*11fb0*/  STL [R1+0x64], RZ ;  /* 0x000064ff01007387 */ /* 0x0003e20000100800 */
[----:B------:R-:W-:Y:S01]  /*11fc0*/  MOV R2, 0x11ff0 ;  /* 0x00011ff000027802 */ /* 0x000fe20000000f00 */
[----:B------:R-:W-:Y:S02]  /*11fd0*/  IMAD.MOV.U32 R7, RZ, RZ, R5 ;  /* 0x000000ffff077224 */ /* 0x000fe400078e0005 */
[----:B-1----:R-:W-:Y:S05]  /*11fe0*/  CALL.REL.NOINC `($__internal_3_$__cuda_sm70_shflsync_idx_p) ;  /* 0x000013e000007944 */ /* 0x002fea0003c00000 */
[----:B-----5:R-:W-:Y:S01]  /*11ff0*/  MOV R4, R7 ;  /* 0x0000000700047202 */ /* 0x020fe20000000f00 */
[----:B-1----:R-:W-:-:S05]  /*12000*/  BRA `(.L_x_581) ;  /* 0xffff584000007947 */ /* 0x002fca000383ffff */
.L_x_531:
        /* <DEDUP_REMOVED lines=48> */
.L_x_532:
[----:B------:R-:W-:Y:S01]  /*12310*/  MOV R3, 0x1c1f ;  /* 0x00001c1f00037802 */ /* 0x000fe20000000f00 */
[----:B------:R1:W-:Y:S01]  /*12320*/  STL [R1+0x64], RZ ;  /* 0x000064ff01007387 */ /* 0x0003e20000100800 */
[----:B------:R-:W-:Y:S01]  /*12330*/  MOV R2, 0x12360 ;  /* 0x0001236000027802 */ /* 0x000fe20000000f00 */
[----:B------:R-:W-:Y:S02]  /*12340*/  IMAD.MOV.U32 R7, RZ, RZ, R4 ;  /* 0x000000ffff077224 */ /* 0x000fe400078e0004 */
[----:B-1----:R-:W-:Y:S05]  /*12350*/  CALL.REL.NOINC `($__internal_3_$__cuda_sm70_shflsync_idx_p) ;  /* 0x0000107000007944 */ /* 0x002fea0003c00000 */
[----:B-----5:R-:W-:Y:S01]  /*12360*/  MOV R0, R7 ;  /* 0x0000000700007202 */ /* 0x020fe20000000f00 */
[----:B-1----:R-:W-:-:S05]  /*12370*/  BRA `(.L_x_583) ;  /* 0xffff59c000007947 */ /* 0x002fca000383ffff */
.L_x_533:
[----:B------:R-:W-:Y:S01]  /*12380*/  MOV R0, 0x1 ;  /* 0x0000000100007802 */ /* 0x000fe20000000f00 */
[----:B------:R-:W-:Y:S01]  /*12390*/  IMAD.MOV.U32 R7, RZ, RZ, R4 ;  /* 0x000000ffff077224 */ /* 0x000fe200078e0004 */
[----:B------:R-:W-:Y:S01]  /*123a0*/  MOV R2, 0x123e0 ;  /* 0x000123e000027802 */ /* 0x000fe20000000f00 */
[----:B------:R-:W-:Y:S02]  /*123b0*/  IMAD.MOV.U32 R3, RZ, RZ, 0x1c1f ;  /* 0x00001c1fff037424 */ /* 0x000fe400078e00ff */
[----:B------:R2:W-:Y:S04]  /*123c0*/  STL [R1+0x64], R0 ;  /* 0x0000640001007387 */ /* 0x0005e80000100800 */
[----:B-12---:R-:W-:Y:S05]  /*123d0*/  CALL.REL.NOINC `($__internal_3_$__cuda_sm70_shflsync_idx_p) ;  /* 0x00000ff000007944 */ /* 0x006fea0003c00000 */
[----:B-----5:R-:W2:Y:S01]  /*123e0*/  LDL.LU R4, [R1+0xc] ;  /* 0x00000c0001047983 */ /* 0x020ea20000300800 */
[----:B------:R-:W-:Y:S03]  /*123f0*/  IMAD.IADD R7, R5, 0x1, R7 ;  /* 0x0000000105077824 */ /* 0x000fe600078e0207 */
[----:B------:R-:W3:Y:S02]  /*12400*/  LDL.LU R3, [R1+0x8] ;  /* 0x0000080001037983 */ /* 0x000ee40000300800 */
[C---:B------:R-:W-:Y:S02]  /*12410*/  ISETP.GT.AND P0, PT, R7.reuse, RZ, PT ;  /* 0x000000ff0700720c */ /* 0x040fe40003f04270 */
[C---:B------:R-:W-:Y:S01]  /*12420*/  ISETP.GT.AND P2, PT, R7.reuse, 0x1, PT ;  /* 0x000000010700780c */ /* 0x040fe20003f44270 */
[----:B------:R-:W4:Y:S01]  /*12430*/  LDL.LU R2, [R1+0x4] ;  /* 0x0000040001027983 */ /* 0x000f220000300800 */
[C---:B------:R-:W-:Y:S02]  /*12440*/  ISETP.GT.AND P3, PT, R7.reuse, 0x8, PT ;  /* 0x000000080700780c */ /* 0x040fe40003f64270 */
[C---:B------:R-:W-:Y:S01]  /*12450*/  ISETP.GT.AND P4, PT, R7.reuse, 0x9, PT ;  /* 0x000000090700780c */ /* 0x040fe20003f84270 */
[----:B------:R-:W4:Y:S01]  /*12460*/  LDL.LU R0, [R1] ;  /* 0x0000000001007983 */ /* 0x000f220000300800 */
[----:B------:R-:W-:Y:S04]  /*12470*/  ISETP.GT.AND P1, PT, R7, 0x10, PT ;  /* 0x000000100700780c */ /* 0x000fe80003f24270 */
[----:B------:R-:W-:Y:S02]  /*12480*/  FSEL R33, R249, -INF , P1 ;  /* 0xff800000f9217808 */ /* 0x000fe40000800000 */
[C---:B------:R-:W-:Y:S04]  /*12490*/  ISETP.GT.AND P1, PT, R7.reuse, 0x21, PT ;  /* 0x000000210700780c */ /* 0x040fe80003f24270 */
[----:B------:R-:W-:Y:S02]  /*124a0*/  FSEL R28, R180, -INF , P1 ;  /* 0xff800000b41c7808 */ /* 0x000fe40000800000 */
[C---:B------:R-:W-:Y:S04]  /*124b0*/  ISETP.GT.AND P1, PT, R7.reuse, 0x38, PT ;  /* 0x000000380700780c */ /* 0x040fe80003f24270 */
[----:B------:R-:W-:Y:S02]  /*124c0*/  FSEL R8, R188, -INF , P1 ;  /* 0xff800000bc087808 */ /* 0x000fe40000800000 */
[----:B--2---:R-:W-:Y:S02]  /*124d0*/  FSEL R5, R4, -INF , P0 ;  /* 0xff80000004057808 */ /* 0x004fe40000000000 */
[----:B------:R-:W-:Y:S02]  /*124e0*/  ISETP.GT.AND P0, PT, R7, 0x11, PT ;  /* 0x000000110700780c */ /* 0x000fe40003f04270 */
[----:B---3--:R-:W-:Y:S02]  /*124f0*/  FSEL R177, R3, -INF , P2 ;  /* 0xff80000003b17808 */ /* 0x008fe40001000000 */
[----:B------:R-:W-:Y:S02]  /*12500*/  FSEL R32, R248, -INF , P0 ;  /* 0xff800000f8207808 */ /* 0x000fe40000000000 */
[----:B------:R-:W-:Y:S02]  /*12510*/  ISETP.GT.AND P2, PT, R7, 0x20, PT ;  /* 0x000000200700780c */ /* 0x000fe40003f44270 */
[----:B----4-:R-:W-:Y:S02]  /*12520*/  FSEL R35, R2, -INF , P3 ;  /* 0xff80000002237808 */ /* 0x010fe40001800000 */
[----:B------:R-:W-:Y:S02]  /*12530*/  FMNMX.FTZ R2, R5, R134, !PT ;  /* 0x0000008605027209 */ /* 0x000fe40007810000 */
[----:B------:R-:W-:Y:S02]  /*12540*/  FSEL R34, R0, -INF , P4 ;  /* 0xff80000000227808 */ /* 0x000fe40002000000 */
[----:B------:R-:W-:Y:S02]  /*12550*/  FMNMX.FTZ R0, R6, R133, !PT ;  /* 0x0000008506007209 */ /* 0x000fe40007810000 */
[----:B------:R-:W-:Y:S02]  /*12560*/  FMNMX.FTZ R2, R177, R2, !PT ;  /* 0x00000002b1027209 */ /* 0x000fe40007810000 */
[----:B------:R-:W-:Y:S02]  /*12570*/  FMNMX.FTZ R0, R25, R0, !PT ;  /* 0x0000000019007209 */ /* 0x000fe40007810000 */
[----:B------:R-:W-:Y:S02]  /*12580*/  FMNMX.FTZ R2, R35, R2, !PT ;  /* 0x0000000223027209 */ /* 0x000fe40007810000 */
[----:B------:R-:W-:Y:S02]  /*12590*/  FMNMX.FTZ R0, R24, R0, !PT ;  /* 0x0000000018007209 */ /* 0x000fe40007810000 */
[----:B------:R-:W-:Y:S02]  /*125a0*/  FMNMX.FTZ R2, R34, R2, !PT ;  /* 0x0000000222027209 */ /* 0x000fe40007810000 */
[----:B------:R-:W-:Y:S02]  /*125b0*/  FMNMX.FTZ R0, R23, R0, !PT ;  /* 0x0000000017007209 */ /* 0x000fe40007810000 */
[----:B------:R-:W-:Y:S02]  /*125c0*/  ISETP.GT.AND P3, PT, R7, 0x18, PT ;  /* 0x000000180700780c */ /* 0x000fe40003f64270 */
[----:B------:R-:W-:Y:S02]  /*125d0*/  FMNMX.FTZ R0, R22, R0, !PT ;  /* 0x0000000016007209 */ /* 0x000fe40007810000 */
[----:B------:R-:W-:Y:S02]  /*125e0*/  FMNMX.FTZ R2, R33, R2, !PT ;  /* 0x0000000221027209 */ /* 0x000fe40007810000 */
[----:B------:R-:W-:Y:S02]  /*125f0*/  ISETP.GT.AND P4, PT, R7, 0x19, PT ;  /* 0x000000190700780c */ /* 0x000fe40003f84270 */
[----:B------:R-:W-:Y:S02]  /*12600*/  FSEL R31, R185, -INF , P3 ;  /* 0xff800000b91f7808 */ /* 0x000fe40001800000 */
[----:B------:R-:W-:Y:S02]  /*12610*/  FMNMX.FTZ R0, R21, R0, !PT ;  /* 0x0000000015007209 */ /* 0x000fe40007810000 */
[----:B------:R-:W-:Y:S02]  /*12620*/  FMNMX.FTZ R2, R32, R2, !PT ;  /* 0x0000000220027209 */ /* 0x000fe40007810000 */
[----:B------:R-:W-:Y:S02]  /*12630*/  FSEL R30, R184, -INF , P4 ;  /* 0xff800000b81e7808 */ /* 0x000fe40002000000 */
[----:B------:R-:W-:Y:S02]  /*12640*/  FMNMX.FTZ R0, R20, R0, !PT ;  /* 0x0000000014007209 */ /* 0x000fe40007810000 */
[----:B------:R-:W-:Y:S02]  /*12650*/  FMNMX.FTZ R2, R31, R2, !PT ;  /* 0x000000021f027209 */ /* 0x000fe40007810000 */
[----:B------:R-:W-:Y:S02]  /*12660*/  FSEL R29, R181, -INF , P2 ;  /* 0xff800000b51d7808 */ /* 0x000fe40001000000 */
        /* <DEDUP_REMOVED lines=9> */
[----:B------:R-:W-:Y:S02]  /*12700*/  ISETP.GT.AND P3, PT, R7, 0x30, PT ;  /* 0x000000300700780c */ /* 0x000fe40003f64270 */
[----:B------:R-:W-:Y:S02]  /*12710*/  FSEL R26, R176, -INF , P4 ;  /* 0xff800000b01a7808 */ /* 0x000fe40002000000 */
[----:B------:R-:W-:Y:S02]  /*12720*/  FMNMX.FTZ R0, R16, R0, !PT ;  /* 0x0000000010007209 */ /* 0x000fe40007810000 */
[----:B------:R-:W-:Y:S02]  /*12730*/  FMNMX.FTZ R2, R27, R2, !PT ;  /* 0x000000021b027209 */ /* 0x000fe40007810000 */
[----:B------:R-:W-:Y:S02]  /*12740*/  ISETP.GT.AND P2, PT, R7, 0x31, PT ;  /* 0x000000310700780c */ /* 0x000fe40003f44270 */
[----:B------:R-:W-:Y:S02]  /*12750*/  FMNMX.FTZ R0, R15, R0, !PT ;  /* 0x000000000f007209 */ /* 0x000fe40007810000 */
[----:B------:R-:W-:Y:S02]  /*12760*/  FSEL R10, R189, -INF , P3 ;  /* 0xff800000bd0a7808 */ /* 0x000fe40001800000 */
[----:B------:R-:W-:Y:S02]  /*12770*/  FMNMX.FTZ R176, R26, R2, !PT ;  /* 0x000000021ab07209 */ /* 0x000fe40007810000 */
[----:B------:R-:W-:Y:S01]  /*12780*/  FMNMX.FTZ R4, R14, R0, !PT ;  /* 0x000000000e047209 */ /* 0x000fe20007810000 */
[----:B------:R-:W-:Y:S01]  /*12790*/  IMAD.MOV.U32 R0, RZ, RZ, 0x2 ;  /* 0x00000002ff007424 */ /* 0x000fe200078e00ff */
[----:B------:R-:W-:Y:S02]  /*127a0*/  FSEL R9, R191, -INF , P2 ;  /* 0xff800000bf097808 */ /* 0x000fe40001000000 */
[----:B------:R-:W-:Y:S02]  /*127b0*/  FMNMX.FTZ R176, R10, R176, !PT ;  /* 0x000000b00ab07209 */ /* 0x000fe40007810000 */
[----:B------:R-:W-:Y:S02]  /*127c0*/  ISETP.GT.AND P0, PT, R7, 0x39, PT ;  /* 0x000000390700780c */ /* 0x000fe40003f04270 */
[----:B------:R-:W-:Y:S02]  /*127d0*/  FMNMX.FTZ R4, R13, R4, !PT ;  /* 0x000000040d047209 */ /* 0x000fe40007810000 */
[----:B------:R-:W-:Y:S02]  /*127e0*/  FMNMX.FTZ R176, R9, R176, !PT ;  /* 0x000000b009b07209 */ /* 0x000fe40007810000 */
[----:B------:R-:W-:Y:S02]  /*127f0*/  FMNMX.FTZ R4, R12, R4, !PT ;  /* 0x000000040c047209 */ /* 0x000fe40007810000 */
[----:B------:R-:W-:Y:S02]  /*12800*/  FSEL R7, R190, -INF , P0 ;  /* 0xff800000be077808 */ /* 0x000fe40000000000 */
[----:B------:R-:W-:Y:S02]  /*12810*/  FMNMX.FTZ R176, R8, R176, !PT ;  /* 0x000000b008b07209 */ /* 0x000fe40007810000 */
[----:B------:R-:W-:Y:S02]  /*12820*/  FMNMX.FTZ R4, R11, R4, !PT ;  /* 0x000000040b047209 */ /* 0x000fe40007810000 */
[----:B------:R-:W-:Y:S02]  /*12830*/  FMNMX.FTZ R176, R7, R176, !PT ;  /* 0x000000b007b07209 */ /* 0x000fe40007810000 */
[----:B------:R-:W-:Y:S02]  /*12840*/  MOV R2, 0x12860 ;  /* 0x0001286000027802 */ /* 0x000fe40000000f00 */
[----:B-1----:R-:W-:Y:S05]  /*12850*/  CALL.REL.NOINC `($__internal_2_$__cuda_sm70_shflsync_bfly_p) ;  /* 0x00000af000007944 */ /* 0x002fea0003c00000 */
[----:B------:R-:W-:Y:S01]  /*12860*/  FMNMX.FTZ R4, R4, R0, !PT ;  /* 0x0000000004047209 */ /* 0x000fe20007810000 */
[----:B------:R-:W-:Y:S01]  /*12870*/  IMAD.MOV.U32 R0, RZ, RZ, 0x1 ;  /* 0x00000001ff007424 */ /* 0x000fe200078e00ff */
[----:B------:R-:W-:Y:S02]  /*12880*/  MOV R2, 0x128a0 ;  /* 0x000128a000027802 */ /* 0x000fe40000000f00 */
        /* <DEDUP_REMOVED lines=8> */
[----:B------:R-:W-:Y:S02]  /*12910*/  MOV R2, 0x12930 ;  /* 0x0001293000027802 */ /* 0x000fe40000000f00 */
[----:B-1---5:R-:W-:Y:S05]  /*12920*/  CALL.REL.NOINC `($__internal_2_$__cuda_sm70_shflsync_bfly_p) ;  /* 0x00000a2000007944 */ /* 0x022fea0003c00000 */
[----:B-1---5:R-:W-:-:S05]  /*12930*/  BRA `(.L_x_584) ;  /* 0xffff5af000007947 */ /* 0x022fca000383ffff */
.L_x_536:
[----:B------:R-:W-:Y:S01]  /*12940*/  MOV R3, 0x181f ;  /* 0x0000181f00037802 */ /* 0x000fe20000000f00 */
[----:B------:R1:W-:Y:S01]  /*12950*/  STL [R1+0x64], RZ ;  /* 0x000064ff01007387 */ /* 0x0003e20000100800 */
[----:B------:R-:W-:Y:S01]  /*12960*/  MOV R2, 0x12990 ;  /* 0x0001299000027802 */ /* 0x000fe20000000f00 */
[----:B------:R-:W-:Y:S02]  /*12970*/  IMAD.MOV.U32 R7, RZ, RZ, R4 ;  /* 0x000000ffff077224 */ /* 0x000fe400078e0004 */
[----:B-1----:R-:W-:Y:S05]  /*12980*/  CALL.REL.NOINC `($__internal_3_$__cuda_sm70_shflsync_idx_p) ;  /* 0x00000a4000007944 */ /* 0x002fea0003c00000 */
[----:B------:R-:W-:Y:S01]  /*12990*/  MOV R2, R7 ;  /* 0x0000000700027202 */ /* 0x000fe20000000f00 */
[----:B-1---5:R-:W-:-:S05]  /*129a0*/  BRA `(.L_x_585) ;  /* 0xffff7d6000007947 */ /* 0x022fca000383ffff */
.L_x_539:
[----:B------:R-:W-:Y:S01]  /*129b0*/  MOV R3, 0x181f ;  /* 0x0000181f00037802 */ /* 0x000fe20000000f00 */
[----:B------:R1:W-:Y:S01]  /*129c0*/  STL [R1+0x64], RZ ;  /* 0x000064ff01007387 */ /* 0x0003e20000100800 */
[----:B------:R-:W-:Y:S01]  /*129d0*/  MOV R2, 0x12a00 ;  /* 0x00012a0000027802 */ /* 0x000fe20000000f00 */
[----:B------:R-:W-:Y:S02]  /*129e0*/  IMAD.MOV.U32 R7, RZ, RZ, R5 ;  /* 0x000000ffff077224 */ /* 0x000fe400078e0005 */
[----:B-1---5:R-:W-:Y:S05]  /*129f0*/  CALL.REL.NOINC `($__internal_3_$__cuda_sm70_shflsync_idx_p) ;  /* 0x000009d000007944 */ /* 0x022fea0003c00000 */
[----:B-----5:R-:W-:Y:S01]  /*12a00*/  MOV R4, R7 ;  /* 0x0000000700047202 */ /* 0x020fe20000000f00 */
[----:B-1----:R-:W-:-:S05]  /*12a10*/  BRA `(.L_x_586) ;  /* 0xffff958000007947 */ /* 0x002fca000383ffff */
.L_x_540:
[----:B------:R-:W-:Y:S01]  /*12a20*/  MOV R3, 0x181f ;  /* 0x0000181f00037802 */ /* 0x000fe20000000f00 */
[----:B------:R3:W-:Y:S01]  /*12a30*/  STL [R1+0x64], RZ ;  /* 0x000064ff01007387 */ /* 0x0007e20000100800 */
[----:B------:R-:W-:Y:S01]  /*12a40*/  MOV R2, 0x12a70 ;  /* 0x00012a7000027802 */ /* 0x000fe20000000f00 */
[----:B------:R-:W-:Y:S02]  /*12a50*/  IMAD.MOV.U32 R7, RZ, RZ, R8 ;  /* 0x000000ffff077224 */ /* 0x000fe400078e0008 */
[----:B-123-5:R-:W-:Y:S05]  /*12a60*/  CALL.REL.NOINC `($__internal_3_$__cuda_sm70_shflsync_idx_p) ;  /* 0x0000096000007944 */ /* 0x02efea0003c00000 */
[----:B------:R-:W2:Y:S04]  /*12a70*/  LDL R6, [R1+0x50] ;  /* 0x0000500001067983 */ /* 0x000ea80000100800 */
[----:B-----5:R-:W3:Y:S01]  /*12a80*/  LDL R0, [R1+0x4c] ;  /* 0x00004c0001007983 */ /* 0x020ee20000100800 */
[----:B--2---:R-:W-:Y:S04]  /*12a90*/  IADD3 R2, -R6, 0x10, RZ ;  /* 0x0000001006027810 */ /* 0x004fe80007ffe1ff */
[----:B------:R-:W-:Y:S04]  /*12aa0*/  LOP3.LUT R2, R2, 0xf, RZ, 0xc0, !PT ;  /* 0x0000000f02027812 */ /* 0x000fe800078ec0ff */
[----:B------:R-:W-:Y:S04]  /*12ab0*/  IADD3 R2, P1, P0, R2, R7, R25 ;  /* 0x0000000702027210 */ /* 0x000fe8000783e019 */
[----:B------:R-:W-:Y:S02]  /*12ac0*/  IADD3.X R3, RZ, R4, R9, P1, P0 ;  /* 0x00000004ff037210 */ /* 0x000fe40000fe0409 */
[----:B------:R-:W-:Y:S11]  /*12ad0*/  ISETP.NE.U32.AND P0, PT, R6, RZ, PT ;  /* 0x000000ff0600720c */ /* 0x000ff60003f05070 */
[----:B------:R-:W-:Y:S02]  /*12ae0*/  @!UPT UIADD3 URZ, URZ, URZ, URZ ;  /* 0x0000003f3f3ff290 */ /* 0x000fe4000fffe03f */
[----:B------:R-:W-:Y:S01]  /*12af0*/  @!PT LDS RZ, [RZ] ;  /* 0x00000000fffff984 */ /* 0x000fe20000000800 */
[----:B------:R-:W-:Y:S01]  /*12b00*/  @!PT LDS RZ, [RZ] ;  /* 0x00000000fffff984 */ /* 0x000fe20000000800 */
[----:B------:R-:W-:Y:S01]  /*12b10*/  @!PT LDS RZ, [RZ] ;  /* 0x00000000fffff984 */ /* 0x000fe20000000800 */
[----:B---3--:R2:W-:Y:S02]  /*12b20*/  LDGSTS.E.BYPASS.LTC128B.128.ZFILL [R0+0x10100], [R2.64], P0 ;  /* 0x1010000002007fae */ /* 0x0085e40008141d46 */
[C---:B--2---:R-:W-:Y:S05]  /*12b30*/  IADD3 R2, P0, R7.reuse, R26, RZ ;  /* 0x0000001a07027210 */ /* 0x044fea0007f1e0ff */
[C---:B------:R-:W-:Y:S01]  /*12b40*/  IMAD.X R3, R4.reuse, 0x1, R10, P0 ;  /* 0x0000000104037824 */ /* 0x040fe200000e060a */
[C---:B------:R-:W-:Y:S04]  /*12b50*/  IADD3 R30, P0, R7.reuse, R27, RZ ;  /* 0x0000001b071e7210 */ /* 0x040fe80007f1e0ff */
[----:B------:R2:W-:Y:S01]  /*12b60*/  LDGSTS.E.BYPASS.LTC128B.128 [R0+0x12100], [R2.64], !P5 ;  /* 0x1210000002007fae */ /* 0x0005e2000e901d46 */
[C---:B------:R-:W-:Y:S05]  /*12b70*/  IMAD.X R31, R4.reuse, 0x1, R11, P0 ;  /* 0x00000001041f7824 */ /* 0x040fea00000e060b */
[----:B------:R3:W-:Y:S01]  /*12b80*/  LDGSTS.E.BYPASS.LTC128B.128 [R0+0x14100], [R30.64], !P4 ;  /* 0x141000001e007fae */ /* 0x0007e2000e101d46 */
[----:B--2---:R-:W-:Y:S01]  /*12b90*/  IADD3 R2, P0, R7, R28, RZ ;  /* 0x0000001c07027210 */ /* 0x004fe20007f1e0ff */
[----:B------:R-:W-:Y:S04]  /*12ba0*/  IMAD.MOV.U32 R7, RZ, RZ, R5 ;  /* 0x000000ffff077224 */ /* 0x000fe800078e0005 */
[----:B------:R-:W-:Y:S05]  /*12bb0*/  IMAD.X R3, R4, 0x1, R12, P0 ;  /* 0x0000000104037824 */ /* 0x000fea00000e060c */
[----:B------:R3:W-:Y:S02]  /*12bc0*/  LDGSTS.E.BYPASS.LTC128B.128 [R0+0x16100], [R2.64], !P3 ;  /* 0x1610000002007fae */ /* 0x0007e4000d901d46 */
[----:B---3--:R-:W-:Y:S01]  /*12bd0*/  IMAD.MOV.U32 R0, RZ, RZ, 0x1 ;  /* 0x00000001ff007424 */ /* 0x008fe200078e00ff */
        /* <DEDUP_REMOVED lines=13> */
.L_x_541:
[----:B------:R-:W-:Y:S02]  /*12cb0*/  MOV R0, 0x2 ;  /* 0x0000000200007802 */ /* 0x000fe40000000f00 */
[----:B------:R-:W-:Y:S02]  /*12cc0*/  MOV R2, 0x12ce0 ;  /* 0x00012ce000027802 */ /* 0x000fe40000000f00 */
[----:B-----5:R-:W-:Y:S05]  /*12cd0*/  CALL.REL.NOINC `($__internal_2_$__cuda_sm70_shflsync_bfly_p) ;  /* 0x0000067000007944 */ /* 0x020fea0003c00000 */
[----:B------:R-:W-:Y:S01]  /*12ce0*/  FMNMX.FTZ R4, R4, R0, !PT ;  /* 0x0000000004047209 */ /* 0x000fe20007810000 */
[----:B------:R-:W-:Y:S01]  /*12cf0*/  IMAD.MOV.U32 R0, RZ, RZ, 0x1 ;  /* 0x00000001ff007424 */ /* 0x000fe200078e00ff */
[----:B------:R-:W-:Y:S02]  /*12d00*/  MOV R2, 0x12d20 ;  /* 0x00012d2000027802 */ /* 0x000fe40000000f00 */
[----:B-1---5:R-:W-:Y:S05]  /*12d10*/  CALL.REL.NOINC `($__internal_2_$__cuda_sm70_shflsync_bfly_p) ;  /* 0x0000063000007944 */ /* 0x022fea0003c00000 */
[----:B------:R-:W-:Y:S01]  /*12d20*/  FMNMX.FTZ R132, R4, R0, !PT ;  /* 0x0000000004847209 */ /* 0x000fe20007810000 */
[----:B-----5:R-:W-:Y:S01]  /*12d30*/  IMAD.MOV.U32 R4, RZ, RZ, R5 ;  /* 0x000000ffff047224 */ /* 0x020fe200078e0005 */
[----:B------:R-:W-:Y:S01]  /*12d40*/  MOV R2, 0x12d70 ;  /* 0x00012d7000027802 */ /* 0x000fe20000000f00 */
[----:B------:R-:W-:Y:S02]  /*12d50*/  IMAD.MOV.U32 R0, RZ, RZ, 0x2 ;  /* 0x00000002ff007424 */ /* 0x000fe400078e00ff */
[----:B-1----:R-:W-:Y:S05]  /*12d60*/  CALL.REL.NOINC `($__internal_2_$__cuda_sm70_shflsync_bfly_p) ;  /* 0x000005e000007944 */ /* 0x002fea0003c00000 */
[----:B-----5:R-:W-:Y:S01]  /*12d70*/  FMNMX.FTZ R4, R5, R0, !PT ;  /* 0x0000000005047209 */ /* 0x020fe20007810000 */
[----:B------:R-:W-:Y:S01]  /*12d80*/  IMAD.MOV.U32 R0, RZ, RZ, 0x1 ;  /* 0x00000001ff007424 */ /* 0x000fe200078e00ff */
[----:B------:R-:W-:Y:S02]  /*12d90*/  MOV R2, 0x12db0 ;  /* 0x00012db000027802 */ /* 0x000fe40000000f00 */
[----:B-1----:R-:W-:Y:S05]  /*12da0*/  CALL.REL.NOINC `($__internal_2_$__cuda_sm70_shflsync_bfly_p) ;  /* 0x000005a000007944 */ /* 0x002fea0003c00000 */
[----:B-1---5:R-:W-:-:S05]  /*12db0*/  BRA `(.L_x_588) ;  /* 0xffff974000007947 */ /* 0x022fca000383ffff */
.L_x_543:
[----:B------:R1:W5:Y:S01]  /*12dc0*/  LDL R4, [R1+0x78] ;  /* 0x0000780001047983 */ /* 0x0003620000100800 */
[----:B------:R-:W-:-:S02]  /*12dd0*/  MOV R0, 0x2 ;  /* 0x0000000200007802 */ /* 0x000fc40000000f00 */
[----:B------:R-:W-:Y:S02]  /*12de0*/  MOV R2, 0x12e00 ;  /* 0x00012e0000027802 */ /* 0x000fe40000000f00 */
[----:B-1---5:R-:W-:Y:S05]  /*12df0*/  CALL.REL.NOINC `($__internal_2_$__cuda_sm70_shflsync_bfly_p) ;  /* 0x0000055000007944 */ /* 0x022fea0003c00000 */
[----:B-----5:R-:W-:Y:S01]  /*12e00*/  MOV R5, R0 ;  /* 0x0000000000057202 */ /* 0x020fe20000000f00 */
[----:B-1----:R-:W-:Y:S05]  /*12e10*/  BRA `(.L_x_589) ;  /* 0xffffb50000007947 */ /* 0x002fea000383ffff */
.L_x_544:
[----:B------:R-:W-:Y:S01]  /*12e20*/  IMAD.MOV.U32 R4, RZ, RZ, R5 ;  /* 0x000000ffff047224 */ /* 0x000fe200078e0005 */
[----:B------:R-:W-:Y:S02]  /*12e30*/  MOV R0, 0x1 ;  /* 0x0000000100007802 */ /* 0x000fe40000000f00 */
[----:B------:R-:W-:Y:S02]  /*12e40*/  MOV R2, 0x12e60 ;  /* 0x00012e6000027802 */ /* 0x000fe40000000f00 */
[----:B------:R-:W-:Y:S05]  /*12e50*/  CALL.REL.NOINC `($__internal_2_$__cuda_sm70_shflsync_bfly_p) ;  /* 0x000004f000007944 */ /* 0x000fea0003c00000 */
[----:B------:R2:W5:Y:S02]  /*12e60*/  LDL R4, [R1+0x74] ;  /* 0x0000740001047983 */ /* 0x0005640000100800 */
[----:B-----5:R-:W-:Y:S01]  /*12e70*/  FADD.FTZ R5, R5, R0 ;  /* 0x0000000005057221 */ /* 0x020fe20000010000 */
[----:B------:R-:W-:Y:S02]  /*12e80*/  MOV R0, 0x2 ;  /* 0x0000000200007802 */ /* 0x000fe40000000f00 */
[----:B------:R-:W-:Y:S02]  /*12e90*/  MOV R2, 0x12eb0 ;  /* 0x00012eb000027802 */ /* 0x000fe40000000f00 */
[----:B-12---:R-:W-:Y:S05]  /*12ea0*/  CALL.REL.NOINC `($__internal_2_$__cuda_sm70_shflsync_bfly_p) ;  /* 0x000004a000007944 */ /* 0x006fea0003c00000 */
[----:B------:R-:W2:Y:S02]  /*12eb0*/  LDL.LU R2, [R1+0x74] ;  /* 0x0000740001027983 */ /* 0x000ea40000300800 */
[----:B--2---:R-:W-:Y:S01]  /*12ec0*/  FADD.FTZ R4, R2, R0 ;  /* 0x0000000002047221 */ /* 0x004fe20000010000 */
[----:B------:R-:W-:-:S02]  /*12ed0*/  MOV R0, 0x1 ;  /* 0x0000000100007802 */ /* 0x000fc40000000f00 */
[----:B------:R-:W-:Y:S02]  /*12ee0*/  MOV R2, 0x12f00 ;  /* 0x00012f0000027802 */ /* 0x000fe40000000f00 */
[----:B-1---5:R-:W-:Y:S05]  /*12ef0*/  CALL.REL.NOINC `($__internal_2_$__cuda_sm70_shflsync_bfly_p) ;  /* 0x0000045000007944 */ /* 0x022fea0003c00000 */
[----:B------:R-:W-:Y:S01]  /*12f00*/  MOV R3, R0 ;  /* 0x0000000000037202 */ /* 0x000fe20000000f00 */
[----:B-1---5:R-:W-:Y:S05]  /*12f10*/  BRA `(.L_x_590) ;  /* 0xffffb49000007947 */ /* 0x022fea000383ffff */
.L_x_559:
[----:B------:R2:W-:Y:S01]  /*12f20*/  STL [R1+0x64], RZ ;  /* 0x000064ff01007387 */ /* 0x0005e20000100800 */
[----:B------:R-:W-:Y:S01]  /*12f30*/  IMAD.MOV.U32 R7, RZ, RZ, R5 ;  /* 0x000000ffff077224 */ /* 0x000fe200078e0005 */
[----:B------:R-:W-:Y:S02]  /*12f40*/  MOV R3, 0x181f ;  /* 0x0000181f00037802 */ /* 0x000fe40000000f00 */
[----:B------:R-:W-:Y:S02]  /*12f50*/  MOV R2, 0x12f70 ;  /* 0x00012f7000027802 */ /* 0x000fe40000000f00 */
[----:B-12---:R-:W-:Y:S05]  /*12f60*/  CALL.REL.NOINC `($__internal_3_$__cuda_sm70_shflsync_idx_p) ;  /* 0x0000046000007944 */ /* 0x006fea0003c00000 */
[----:B-----5:R-:W-:Y:S01]  /*12f70*/  MOV R4, R7 ;  /* 0x0000000700047202 */ /* 0x020fe20000000f00 */
[----:B-1----:R-:W-:Y:S05]  /*12f80*/  BRA `(.L_x_591) ;  /* 0xffffd96000007947 */ /* 0x002fea000383ffff */
.L_x_560:
[----:B------:R4:W-:Y:S01]  /*12f90*/  STL [R1+0x64], RZ ;  /* 0x000064ff01007387 */ /* 0x0009e20000100800 */
[----:B------:R-:W-:Y:S01]  /*12fa0*/  IMAD.MOV.U32 R7, RZ, RZ, R13 ;  /* 0x000000ffff077224 */ /* 0x000fe200078e000d */
[----:B------:R-:W-:Y:S02]  /*12fb0*/  MOV R3, 0x181f ;  /* 0x0000181f00037802 */ /* 0x000fe40000000f00 */
[----:B------:R-:W-:-:S02]  /*12fc0*/  MOV R2, 0x12fe0 ;  /* 0x00012fe000027802 */ /* 0x000fc40000000f00 */
[----:B-1234-:R-:W-:Y:S05]  /*12fd0*/  CALL.REL.NOINC `($__internal_3_$__cuda_sm70_shflsync_idx_p) ;  /* 0x000003f000007944 */ /* 0x01efea0003c00000 */
[----:B-----5:R-:W-:Y:S01]  /*12fe0*/  MOV R0, R7 ;  /* 0x0000000700007202 */ /* 0x020fe20000000f00 */
[----:B-1----:R-:W-:Y:S05]  /*12ff0*/  BRA `(.L_x_592) ;  /* 0xffffd91000007947 */ /* 0x002fea000383ffff */
.L_x_563:
[----:B-1----:R-:W-:Y:S01]  /*13000*/  MOV R0, 0x1 ;  /* 0x0000000100007802 */ /* 0x002fe20000000f00 */
[----:B------:R-:W-:Y:S01]  /*13010*/  IMAD.MOV.U32 R7, RZ, RZ, R5 ;  /* 0x000000ffff077224 */ /* 0x000fe200078e0005 */
[----:B------:R-:W-:Y:S01]  /*13020*/  MOV R2, 0x13060 ;  /* 0x0001306000027802 */ /* 0x000fe20000000f00 */
[----:B------:R-:W-:-:S02]  /*13030*/  IMAD.MOV.U32 R3, RZ, RZ, 0x181f ;  /* 0x0000181fff037424 */ /* 0x000fc400078e00ff */
[----:B------:R1:W-:Y:S04]  /*13040*/  STL [R1+0x64], R0 ;  /* 0x0000640001007387 */ /* 0x0003e80000100800 */
[----:B-1-34-:R-:W-:Y:S05]  /*13050*/  CALL.REL.NOINC `($__internal_3_$__cuda_sm70_shflsync_idx_p) ;  /* 0x0000037000007944 */ /* 0x01afea0003c00000 */
        /* <DEDUP_REMOVED lines=9> */
.L_x_566:
[----:B-1----:R-:W-:Y:S01]  /*130f0*/  MOV R0, 0x2 ;  /* 0x0000000200007802 */ /* 0x002fe20000000f00 */
[----:B------:R-:W-:Y:S01]  /*13100*/  IMAD.MOV.U32 R7, RZ, RZ, R5 ;  /* 0x000000ffff077224 */ /* 0x000fe200078e0005 */
[----:B------:R-:W-:Y:S01]  /*13110*/  MOV R2, 0x13150 ;  /* 0x0001315000027802 */ /* 0x000fe20000000f00 */
[----:B------:R-:W-:Y:S02]  /*13120*/  IMAD.MOV.U32 R3, RZ, RZ, 0x181f ;  /* 0x0000181fff037424 */ /* 0x000fe400078e00ff */
[----:B------:R1:W-:Y:S04]  /*13130*/  STL [R1+0x64], R0 ;  /* 0x0000640001007387 */ /* 0x0003e80000100800 */
[----:B-1234-:R-:W-:Y:S05]  /*13140*/  CALL.REL.NOINC `($__internal_3_$__cuda_sm70_shflsync_idx_p) ;  /* 0x0000028000007944 */ /* 0x01efea0003c00000 */
[----:B-----5:R-:W-:Y:S01]  /*13150*/  MOV R4, R7 ;  /* 0x0000000700047202 */ /* 0x020fe20000000f00 */
[----:B-1----:R-:W-:Y:S05]  /*13160*/  BRA `(.L_x_594) ;  /* 0xffffdc0000007947 */ /* 0x002fea000383ffff */
.L_x_567:
[----:B-1----:R-:W-:Y:S01]  /*13170*/  MOV R0, 0x2 ;  /* 0x0000000200007802 */ /* 0x002fe20000000f00 */
[----:B------:R-:W-:Y:S01]  /*13180*/  IMAD.MOV.U32 R7, RZ, RZ, R13 ;  /* 0x000000ffff077224 */ /* 0x000fe200078e000d */
[----:B------:R-:W-:Y:S01]  /*13190*/  MOV R2, 0x131d0 ;  /* 0x000131d000027802 */ /* 0x000fe20000000f00 */
[----:B------:R-:W-:-:S02]  /*131a0*/  IMAD.MOV.U32 R3, RZ, RZ, 0x181f ;  /* 0x0000181fff037424 */ /* 0x000fc400078e00ff */
[----:B------:R1:W-:Y:S04]  /*131b0*/  STL [R1+0x64], R0 ;  /* 0x0000640001007387 */ /* 0x0003e80000100800 */
[----:B-1234-:R-:W-:Y:S05]  /*131c0*/  CALL.REL.NOINC `($__internal_3_$__cuda_sm70_shflsync_idx_p) ;  /* 0x0000020000007944 */ /* 0x01efea0003c00000 */
[----:B-----5:R-:W-:Y:S01]  /*131d0*/  MOV R0, R7 ;  /* 0x0000000700007202 */ /* 0x020fe20000000f00 */
[----:B-1----:R-:W-:Y:S05]  /*131e0*/  BRA `(.L_x_595) ;  /* 0xffffdba000007947 */ /* 0x002fea000383ffff */
.L_x_570:
[----:B---3--:R-:W-:Y:S01]  /*131f0*/  MOV R0, 0x3 ;  /* 0x0000000300007802 */ /* 0x008fe20000000f00 */
[----:B--2---:R-:W-:Y:S01]  /*13200*/  IMAD.MOV.U32 R7, RZ, RZ, R5 ;  /* 0x000000ffff077224 */ /* 0x004fe200078e0005 */
[----:B------:R-:W-:Y:S01]  /*13210*/  MOV R2, 0x13250 ;  /* 0x0001325000027802 */ /* 0x000fe20000000f00 */
[----:B------:R-:W-:Y:S02]  /*13220*/  IMAD.MOV.U32 R3, RZ, RZ, 0x181f ;  /* 0x0000181fff037424 */ /* 0x000fe400078e00ff */
        /* <DEDUP_REMOVED lines=11> */
.L_x_572:
[----:B------:R4:W-:Y:S01]  /*132e0*/  STL [R1+0x64], RZ ;  /* 0x000064ff01007387 */ /* 0x0009e20000100800 */
[----:B-12---:R-:W-:Y:S01]  /*132f0*/  IMAD.MOV.U32 R7, RZ, RZ, R81 ;  /* 0x000000ffff077224 */ /* 0x006fe200078e0051 */
[----:B------:R-:W-:-:S02]  /*13300*/  MOV R3, 0x1f ;  /* 0x0000001f00037802 */ /* 0x000fc40000000f00 */
[----:B------:R-:W-:Y:S02]  /*13310*/  MOV R2, 0x13330 ;  /* 0x0001333000027802 */ /* 0x000fe40000000f00 */
[----:B---345:R-:W-:Y:S05]  /*13320*/  CALL.REL.NOINC `($__internal_3_$__cuda_sm70_shflsync_idx_p) ;  /* 0x000000a000007944 */ /* 0x038fea0003c00000 */
[----:B-----5:R-:W-:Y:S01]  /*13330*/  MOV R0, R7 ;  /* 0x0000000700007202 */ /* 0x020fe20000000f00 */
[----:B-1----:R-:W-:Y:S05]  /*13340*/  BRA `(.L_x_597) ;  /* 0xffffdea000007947 */ /* 0x002fea000383ffff */
        .weak           $__internal_2_$__cuda_sm70_shflsync_bfly_p
        .type           $__internal_2_$__cuda_sm70_shflsync_bfly_p,@function
        .size           $__internal_2_$__cuda_sm70_shflsync_bfly_p,($__internal_3_$__cuda_sm70_shflsync_idx_p - $__internal_2_$__cuda_sm70_shflsync_bfly_p)
$__internal_2_$__cuda_sm70_shflsync_bfly_p:
[----:B------:R1:W-:Y:S01]  /*13350*/  STL [R1+0x100], R5 ;  /* 0x0001000501007387 */ /* 0x0003e20000100800 */
[----:B------:R-:W-:Y:S02]  /*13360*/  MOV R3, 0x1f ;  /* 0x0000001f00037802 */ /* 0x000fe40000000f00 */
[----:B-1----:R-:W-:-:S04]  /*13370*/  MOV R5, 0xffffffff ;  /* 0xffffffff00057802 */ /* 0x002fc80000000f00 */
[----:B------:R-:W-:Y:S04]  /*13380*/  WARPSYNC R5 ;  /* 0x0000000500007348 */ /* 0x000fe80003800000 */
[----:B------:R1:W2:Y:S04]  /*13390*/  SHFL.BFLY PT, R0, R4, R0, R3 ;  /* 0x0c00000004007389 */ /* 0x0002a800000e0003 */
[----:B-1----:R1:W5:Y:S01]  /*133a0*/  LDL.LU R5, [R1+0x100] ;  /* 0x0001000001057983 */ /* 0x0023620000300800 */
[----:B------:R-:W-:-:S04]  /*133b0*/  MOV R3, 0x0 ;  /* 0x0000000000037802 */ /* 0x000fc80000000f00 */
[----:B--2---:R-:W-:Y:S05]  /*133c0*/  RET.REL.NODEC R2 `(_ZN7cutlass13device_kernelIN5flash19enable_sm80_to_sm89INS1_16FlashAttnFwdSm80INS1_25CollectiveMainloopFwdSm80ILi8ELi1ELb1EN4cute5tupleIJNS5_1CILi128EEENS7_ILi64EEENS7_ILi256EEEEEELi256ENS_6half_tEfNS_4arch4Sm80ELb1ELb0ELb1ELb0ELb1ELb0ELb1ELb0EEENS1_21CollectiveEpilogueFwdINS6_IJS8_SA_S9_EEENS6_IJNS7_ILi1EEESI_SI_EEESC_SE_Li256ELb0ELb1ELb0ELb0EEENS1_30DynamicPersistentTileSchedulerILi256ELi256ELb0ELb1ELb0EEEEEEEEEvNT_6ParamsE) ;  /* 0xfffecc3002007950 */ /* 0x004fea0003c3ffff */
        .weak           $__internal_3_$__cuda_sm70_shflsync_idx_p
        .type           $__internal_3_$__cuda_sm70_shflsync_idx_p,@function
        .size           $__internal_3_$__cuda_sm70_shflsync_idx_p,(.L_x_3540 - $__internal_3_$__cuda_sm70_shflsync_idx_p)
$__internal_3_$__cuda_sm70_shflsync_idx_p:
[----:B------:R1:W-:Y:S04]  /*133d0*/  STL [R1+0x108], R4 ;  /* 0x0001080401007387 */ /* 0x0003e80000100800 */
[----:B------:R2:W-:Y:S01]  /*133e0*/  STL [R1+0x100], R0 ;  /* 0x0001000001007387 */ /* 0x0005e20000100800 */
[----:B-1----:R-:W-:-:S03]  /*133f0*/  MOV R4, 0xffffffff ;  /* 0xffffffff00047802 */ /* 0x002fc60000000f00 */
[----:B--2---:R-:W2:Y:S01]  /*13400*/  LDL.LU R0, [R1+0x64] ;  /* 0x0000640001007983 */ /* 0x004ea20000300800 */
[----:B------:R-:W-:Y:S04]  /*13410*/  WARPSYNC R4 ;  /* 0x0000000400007348 */ /* 0x000fe80003800000 */
[----:B--2---:R1:W2:Y:S04]  /*13420*/  SHFL.IDX PT, R7, R7, R0, R3 ;  /* 0x0000000007077389 */ /* 0x0042a800000e0003 */
[----:B-1----:R1:W5:Y:S04]  /*13430*/  LDL.LU R4, [R1+0x108] ;  /* 0x0001080001047983 */ /* 0x0023680000300800 */
[----:B------:R1:W5:Y:S01]  /*13440*/  LDL.LU R0, [R1+0x100] ;  /* 0x0001000001007983 */ /* 0x0003620000300800 */
[----:B------:R-:W-:-:S04]  /*13450*/  MOV R3, 0x0 ;  /* 0x0000000000037802 */ /* 0x000fc80000000f00 */
[----:B--2---:R-:W-:Y:S05]  /*13460*/  RET.REL.NODEC R2 `(_ZN7cutlass13device_kernelIN5flash19enable_sm80_to_sm89INS1_16FlashAttnFwdSm80INS1_25CollectiveMainloopFwdSm80ILi8ELi1ELb1EN4cute5tupleIJNS5_1CILi128EEENS7_ILi64EEENS7_ILi256EEEEEELi256ENS_6half_tEfNS_4arch4Sm80ELb1ELb0ELb1ELb0ELb1ELb0ELb1ELb0EEENS1_21CollectiveEpilogueFwdINS6_IJS8_SA_S9_EEENS6_IJNS7_ILi1EEESI_SI_EEESC_SE_Li256ELb0ELb1ELb0ELb0EEENS1_30DynamicPersistentTileSchedulerILi256ELi256ELb0ELb1ELb0EEEEEEEEEvNT_6ParamsE) ;  /* 0xfffecb9002007950 */ /* 0x004fea0003c3ffff */
.L_x_598:
        /* <DEDUP_REMOVED lines=9> */
.L_x_3540:


//--------------------- .text._ZN7cutlass13device_kernelIN5flash19enable_sm80_to_sm89INS1_16FlashAttnFwdSm80INS1_25CollectiveMainloopFwdSm80ILi8ELi1ELb1EN4cute5tupleIJNS5_1CILi128EEENS7_ILi64EEENS7_ILi256EEEEEELi256ENS_6half_tEfNS_4arch4Sm80ELb1ELb0ELb1ELb1ELb1ELb0ELb1ELb0EEENS1_21CollectiveEpilogueFwdINS6_IJS8_SA_S9_EEENS6_IJNS7_ILi1EEESI_SI_EEESC_SE_Li256ELb1ELb1ELb0ELb0EEENS1_19SingleTileSchedulerILb1ELb0ELb1ELi128EEEEEEEEEvNT_6ParamsE --------------------------
	.section	.text._ZN7cutlass13device_kernelIN5flash19enable_sm80_to_sm89INS1_16FlashAttnFwdSm80INS1_25CollectiveMainloopFwdSm80ILi8ELi1ELb1EN4cute5tupleIJNS5_1CILi128EEENS7_ILi64EEENS7_ILi256EEEEEELi256ENS_6half_tEfNS_4arch4Sm80ELb1ELb0ELb1ELb1ELb1ELb0ELb1ELb0EEENS1_21CollectiveEpilogueFwdINS6_IJS8_SA_S9_EEENS6_IJNS7_ILi1EEESI_SI_EEESC_SE_Li256ELb1ELb1ELb0ELb0EEENS1_19SingleTileSchedulerILb1ELb0ELb1ELi128EEEEEEEEEvNT_6ParamsE,"ax",@progbits
	.sectioninfo	@"SHI_REGISTERS=255"
	.align	128
.text._ZN7cutlass13device_kernelIN5flash19enable_sm80_to_sm89INS1_16FlashAttnFwdSm80INS1_25CollectiveMainloopFwdSm80ILi8ELi1ELb1EN4cute5tupleIJNS5_1CILi128EEENS7_ILi64EEENS7_ILi256EEEEEELi256ENS_6half_tEfNS_4arch4Sm80ELb1ELb0ELb1ELb1ELb1ELb0ELb1ELb0EEENS1_21CollectiveEpilogueFwdINS6_IJS8_SA_S9_EEENS6_IJNS7_ILi1EEESI_SI_EEESC_SE_Li256ELb1ELb1ELb0ELb0EEENS1_19SingleTileSchedulerILb1ELb0ELb1ELi128EEEEEEEEEvNT_6ParamsE:
        .type           _ZN7cutlass13device_kernelIN5flash19enable_sm80_to_sm89INS1_16FlashAttnFwdSm80INS1_25CollectiveMainloopFwdSm80ILi8ELi1ELb1EN4cute5tupleIJNS5_1CILi128EEENS7_ILi64EEENS7_ILi256EEEEEELi256ENS_6half_tEfNS_4arch4Sm80ELb1ELb0ELb1ELb1ELb1ELb0ELb1ELb0EEENS1_21CollectiveEpilogueFwdINS6_IJS8_SA_S9_EEENS6_IJNS7_ILi1EEESI_SI_EEESC_SE_Li256ELb1ELb1ELb0ELb0EEENS1_19SingleTileSchedulerILb1ELb0ELb1ELi128EEEEEEEEEvNT_6ParamsE,@function
        .size           _ZN7cutlass13device_kernelIN5flash19enable_sm80_to_sm89INS1_16FlashAttnFwdSm80INS1_25CollectiveMainloopFwdSm80ILi8ELi1ELb1EN4cute5tupleIJNS5_1CILi128EEENS7_ILi64EEENS7_ILi256EEEEEELi256ENS_6half_tEfNS_4arch4Sm80ELb1ELb0ELb1ELb1ELb1ELb0ELb1ELb0EEENS1_21CollectiveEpilogueFwdINS6_IJS8_SA_S9_EEENS6_IJNS7_ILi1EEESI_SI_EEESC_SE_Li256ELb1ELb1ELb0ELb0EEENS1_19SingleTileSchedulerILb1ELb0ELb1ELi128EEEEEEEEEvNT_6ParamsE,(.L_x_3543 - _ZN7cutlass13device_kernelIN5flash19enable_sm80_to_sm89INS1_16FlashAttnFwdSm80INS1_25CollectiveMainloopFwdSm80ILi8ELi1ELb1EN4cute5tupleIJNS5_1CILi128EEENS7_ILi64EEENS7_ILi256EEEEEELi256ENS_6half_tEfNS_4arch4Sm80ELb1ELb0ELb1ELb1ELb1ELb0ELb1ELb0EEENS1_21CollectiveEpilogueFwdINS6_IJS8_SA_S9_EEENS6_IJNS7_ILi1EEESI_SI_EEESC_SE_Li256ELb1ELb1ELb0ELb0EEENS1_19SingleTileSchedulerILb1ELb0ELb1ELi128EEEEEEEEEvNT_6ParamsE)
        .other          _ZN7cutlass13device_kernelIN5flash19enable_sm80_to_sm89INS1_16FlashAttnFwdSm80INS1_25CollectiveMainloopFwdSm80ILi8ELi1ELb1EN4cute5tupleIJNS5_1CILi128EEENS7_ILi64EEENS7_ILi256EEEEEELi256ENS_6half_tEfNS_4arch4Sm80ELb1ELb0ELb1ELb1ELb1ELb0ELb1ELb0EEENS1_21CollectiveEpilogueFwdINS6_IJS8_SA_S9_EEENS6_IJNS7_ILi1EEESI_SI_EEESC_SE_Li256ELb1ELb1ELb0ELb0EEENS1_19SingleTileSchedulerILb1ELb0ELb1ELi128EEEEEEEEEvNT_6ParamsE,@"STO_CUDA_ENTRY STV_DEFAULT"
_ZN7cutlass13device_kernelIN5flash19enable_sm80_to_sm89INS1_16FlashAttnFwdSm80INS1_25CollectiveMainloopFwdSm80ILi8ELi1ELb1EN4cute5tupleIJNS5_1CILi128EEENS7_ILi64EEENS7_ILi256EEEEEELi256ENS_6half_tEfNS_4arch4Sm80ELb1ELb0ELb1ELb1ELb1ELb0ELb1ELb0EEENS1_21CollectiveEpilogueFwdINS6_IJS8_SA_S9_EEENS6_IJNS7_ILi1EEESI_SI_EEESC_SE_Li256ELb1ELb1ELb0ELb0EEENS1_19SingleTileSchedulerILb1ELb0ELb1ELi128EEEEEEEEEvNT_6ParamsE:
        /* <DEDUP_REMOVED lines=21> */
.L_x_600:
        /* <DEDUP_REMOVED lines=13> */
.L_x_602:
[----:B------:R-:W-:Y:S02]  /*0220*/  ULDC UR5, c[0x0][0x54c] ;  /* 0x0001530000057ab9 */ /* 0x000fe40000000800 */
.L_x_601:
[----:B------:R-:W-:Y:S02]  /*0230*/  ULDC UR4, c[0x0][0x548] ;  /* 0x0001520000047ab9 */ /* 0x000fe40000000800 */
[----:B------:R-:W-:-:S02]  /*0240*/  USHF.L.U32 UR11, UR10, 0x7, URZ ;  /* 0x000000070a0b7899 */ /* 0x000fc4000800063f */
[----:B------:R-:W-:-:S04]  /*0250*/  UIMAD UR4, UR5, UR4, URZ ;  /* 0x00000004050472a4 */ /* 0x000fc8000f8e023f */
[----:B------:R-:W-:-:S04]  /*0260*/  UISETP.GE.AND UP0, UPT, UR11, UR4, UPT ;  /* 0x000000040b00728c */ /* 0x000fc8000bf06270 */
[----:B------:R-:W-:Y:S01]  /*0270*/  USEL UR14, UR14, 0xffffffff, !UP0 ;  /* 0xffffffff0e0e7887 */ /* 0x000fe2000c000000 */
[----:B------:R-:W-:Y:S05]  /*0280*/  BRA `(.L_x_603) ;  /* 0x000001b000007947 */ /* 0x000fea0003800000 */
.L_x_599:
        /* <DEDUP_REMOVED lines=8> */
.L_x_604:
        /* <DEDUP_REMOVED lines=13> */
.L_x_606:
[----:B------:R-:W-:Y:S02]  /*03e0*/  ULDC UR5, c[0x0][0x54c] ;  /* 0x0001530000057ab9 */ /* 0x000fe40000000800 */
.L_x_605:
[----:B------:R-:W-:Y:S02]  /*03f0*/  ULDC UR4, c[0x0][0x548] ;  /* 0x0001520000047ab9 */ /* 0x000fe40000000800 */
[----:B------:R-:W-:-:S02]  /*0400*/  USHF.L.U32 UR11, UR10, 0x7, URZ ;  /* 0x000000070a0b7899 */ /* 0x000fc4000800063f */
[----:B------:R-:W-:-:S04]  /*0410*/  UIMAD UR4, UR5, UR4, URZ ;  /* 0x00000004050472a4 */ /* 0x000fc8000f8e023f */
[----:B------:R-:W-:-:S04]  /*0420*/  UISETP.GE.AND UP0, UPT, UR11, UR4, UPT ;  /* 0x000000040b00728c */ /* 0x000fc8000bf06270 */
[----:B------:R-:W-:-:S06]  /*0430*/  USEL UR14, UR14, 0xffffffff, !UP0 ;  /* 0xffffffff0e0e7887 */ /* 0x000fcc000c000000 */
.L_x_603:
        /* <DEDUP_REMOVED lines=40> */
[----:B-1234-:R-:W-:Y:S05]  /*06c0*/  @P0 BRA `(.L_x_607) ;  /* 0x0000006000000947 */ /* 0x01efea0003800000 */
[----:B------:R-:W-:Y:S05]  /*06d0*/  @!P1 BRA `(.L_x_607) ;  /* 0x0000005000009947 */ /* 0x000fea0003800000 */
[----:B------:R-:W2:Y:S04]  /*06e0*/  LDG.E R2, [R6.64] ;  /* 0x0000001006027981 */ /* 0x000ea8000c1e1900 */
[----:B------:R-:W3:Y:S01]  /*06f0*/  LDG.E R0, [R6.64+0x4] ;  /* 0x0000041006007981 */ /* 0x000ee2000c1e1900 */
[----:B--2---:R-:W1:Y:S08]  /*0700*/  R2UR UR13, R2 ;  /* 0x00000000020d73c2 */ /* 0x004e7000000e0000 */
[----:B---3--:R-:W1:Y:S02]  /*0710*/  R2UR UR4, R0 ;  /* 0x00000000000473c2 */ /* 0x008e6400000e0000 */
[----:B-1----:R-:W-:-:S06]  /*0720*/  UIADD3 UR13, -UR13, UR4, URZ ;  /* 0x000000040d0d7290 */ /* 0x002fcc000fffe13f */
.L_x_607:
        /* <DEDUP_REMOVED lines=10> */
.L_x_608:
        /* <DEDUP_REMOVED lines=12> */
.L_x_609:
[----:B------:R-:W-:Y:S01]  /*0890*/  ULDC UR4, c[0x0][0x2c4] ;  /* 0x0000b10000047ab9 */ /* 0x000fe20000000800 */
[----:B------:R-:W-:Y:S01]  /*08a0*/  PLOP3.LUT P2, PT, PT, PT, PT, 0x80, 0x0 ;  /* 0x000000000000781c */ /* 0x000fe20003f4f070 */
[----:B------:R-:W-:Y:S01]  /*08b0*/  UISETP.NE.AND UP1, UPT, UR4, 0x1, UPT ;  /* 0x000000010400788c */ /* 0x000fe2000bf25270 */
[----:B------:R-:W-:Y:S01]  /*08c0*/  CS2R R10, SRZ ;  /* 0x00000000000a7805 */ /* 0x000fe2000001ff00 */
[----:B------:R-:W-:Y:S01]  /*08d0*/  UIADD3 UR7, -UR12, UR7, URZ ;  /* 0x000000070c077290 */ /* 0x000fe2000fffe13f */
[----:B------:R-:W-:Y:S01]  /*08e0*/  IMAD.MOV.U32 R130, RZ, RZ, RZ ;  /* 0x000000ffff827224 */ /* 0x000fe200078e00ff */
[----:B------:R-:W-:Y:S01]  /*08f0*/  ULDC.64 UR4, c[0x0][0x2c8] ;  /* 0x0000b20000047ab9 */ /* 0x000fe20000000a00 */
[----:B------:R-:W-:Y:S01]  /*0900*/  CS2R R128, SRZ ;  /* 0x0000000000807805 */ /* 0x000fe2000001ff00 */
[----:B------:R-:W-:Y:S01]  /*0910*/  UIADD3 UR6, UR7, 0x40, -UR13 ;  /* 0x0000004007067890 */ /* 0x000fe2000fffe80d */
[----:B------:R-:W-:Y:S01]  /*0920*/  CS2R R14, SRZ ;  /* 0x00000000000e7805 */ /* 0x000fe2000001ff00 */
[----:B------:R-:W-:Y:S01]  /*0930*/  IMAD.MOV.U32 R126, RZ, RZ, RZ ;  /* 0x000000ffff7e7224 */ /* 0x000fe200078e00ff */
[----:B------:R-:W-:Y:S01]  /*0940*/  CS2R R124, SRZ ;  /* 0x00000000007c7805 */ /* 0x000fe2000001ff00 */
[----:B------:R-:W-:Y:S01]  /*0950*/  MOV R122, RZ ;  /* 0x000000ff007a7202 */ /* 0x000fe20000000f00 */
[----:B------:R-:W-:Y:S01]  /*0960*/  @UP1 UIADD3 UR18, UR11, 0x7f, URZ ;  /* 0x0000007f0b121890 */ /* 0x000fe2000fffe03f */
[----:B------:R-:W-:Y:S01]  /*0970*/  CS2R R120, SRZ ;  /* 0x0000000000787805 */ /* 0x000fe2000001ff00 */
[----:B------:R-:W-:Y:S01]  /*0980*/  CS2R R12, SRZ ;  /* 0x00000000000c7805 */ /* 0x000fe2000001ff00 */
[----:B------:R-:W-:Y:S01]  /*0990*/  IMAD.MOV.U32 R118, RZ, RZ, RZ ;  /* 0x000000ffff767224 */ /* 0x000fe200078e00ff */
[----:B------:R-:W-:Y:S01]  /*09a0*/  UIMAD.WIDE.U32 UR18, UR18, UR4, URZ ;  /* 0x00000004121272a5 */ /* 0x000fe2000f8e003f */
[----:B------:R-:W-:Y:S01]  /*09b0*/  CS2R R116, SRZ ;  /* 0x0000000000747805 */ /* 0x000fe2000001ff00 */
[----:B------:R-:W-:Y:S01]  /*09c0*/  UIADD3 UR4, UR11, 0x7f, URZ ;  /* 0x0000007f0b047890 */ /* 0x000fe2000fffe03f */
[----:B------:R-:W-:Y:S01]  /*09d0*/  CS2R R16, SRZ ;  /* 0x0000000000107805 */ /* 0x000fe2000001ff00 */
[----:B------:R-:W-:Y:S01]  /*09e0*/  @UP1 USHF.R.U32.HI UR4, URZ, UR5, UR19 ;  /* 0x000000053f041299 */ /* 0x000fe20008011613 */
[----:B------:R-:W-:Y:S01]  /*09f0*/  MOV R114, RZ ;  /* 0x000000ff00727202 */ /* 0x000fe20000000f00 */
[----:B------:R-:W-:Y:S01]  /*0a00*/  UIADD3 UR5, UR7, 0x3f, URZ ;  /* 0x0000003f07057890 */ /* 0x000fe2000fffe03f */
[----:B------:R-:W-:Y:S01]  /*0a10*/  CS2R R112, SRZ ;  /* 0x0000000000707805 */ /* 0x000fe2000001ff00 */
[----:B------:R-:W-:Y:S01]  /*0a20*/  UIADD3 UR6, UR6, UR4, URZ ;  /* 0x0000000406067290 */ /* 0x000fe2000fffe03f */
[----:B------:R-:W-:Y:S01]  /*0a30*/  CS2R R18, SRZ ;  /* 0x0000000000127805 */ /* 0x000fe2000001ff00 */
[----:B------:R-:W-:Y:S01]  /*0a40*/  USHF.R.S32.HI UR18, URZ, 0x1f, UR5 ;  /* 0x0000001f3f127899 */ /* 0x000fe20008011405 */
[----:B------:R-:W-:Y:S01]  /*0a50*/  IMAD.MOV.U32 R110, RZ, RZ, RZ ;  /* 0x000000ffff6e7224 */ /* 0x000fe200078e00ff */
[----:B------:R-:W-:Y:S01]  /*0a60*/  USHF.R.S32.HI UR4, URZ, 0x1f, UR6 ;  /* 0x0000001f3f047899 */ /* 0x000fe20008011406 */
[----:B------:R-:W-:Y:S01]  /*0a70*/  CS2R R108, SRZ ;  /* 0x00000000006c7805 */ /* 0x000fe2000001ff00 */
[----:B------:R-:W-:Y:S01]  /*0a80*/  ULEA.HI UR18, UR18, UR5, URZ, 0x6 ;  /* 0x0000000512127291 */ /* 0x000fe2000f8f303f */
[----:B------:R-:W-:Y:S01]  /*0a90*/  CS2R R106, SRZ ;  /* 0x00000000006a7805 */ /* 0x000fe2000001ff00 */
[----:B------:R-:W-:Y:S01]  /*0aa0*/  ULEA.HI UR4, UR4, UR6, URZ, 0x6 ;  /* 0x0000000604047291 */ /* 0x000fe2000f8f303f */
[----:B------:R-:W-:Y:S01]  /*0ab0*/  CS2R R20, SRZ ;  /* 0x0000000000147805 */ /* 0x000fe2000001ff00 */
[----:B------:R-:W-:Y:S01]  /*0ac0*/  USHF.R.S32.HI UR18, URZ, 0x6, UR18 ;  /* 0x000000063f127899 */ /* 0x000fe20008011412 */
[----:B------:R-:W-:Y:S01]  /*0ad0*/  MOV R104, RZ ;  /* 0x000000ff00687202 */ /* 0x000fe20000000f00 */
[----:B------:R-:W-:Y:S01]  /*0ae0*/  USHF.R.S32.HI UR4, URZ, 0x6, UR4 ;  /* 0x000000063f047899 */ /* 0x000fe20008011404 */
[----:B------:R-:W-:Y:S01]  /*0af0*/  CS2R R102, SRZ ;  /* 0x0000000000667805 */ /* 0x000fe2000001ff00 */
[----:B------:R-:W-:Y:S01]  /*0b00*/  IMAD.MOV.U32 R23, RZ, RZ, RZ ;  /* 0x000000ffff177224 */ /* 0x000fe200078e00ff */
[----:B------:R-:W-:Y:S01]  /*0b10*/  MOV R100, RZ ;  /* 0x000000ff00647202 */ /* 0x000fe20000000f00 */
[----:B------:R-:W-:Y:S01]  /*0b20*/  UISETP.LT.AND UP0, UPT, UR18, UR4, UPT ;  /* 0x000000041200728c */ /* 0x000fe2000bf01270 */
[----:B------:R-:W-:Y:S01]  /*0b30*/  CS2R R98, SRZ ;  /* 0x0000000000627805 */ /* 0x000fe2000001ff00 */
[----:B------:R-:W-:Y:S01]  /*0b40*/  CS2R R24, SRZ ;  /* 0x0000000000187805 */ /* 0x000fe2000001ff00 */
[----:B------:R-:W-:Y:S01]  /*0b50*/  IMAD.MOV.U32 R96, RZ, RZ, RZ ;  /* 0x000000ffff607224 */ /* 0x000fe200078e00ff */
[----:B------:R-:W-:Y:S01]  /*0b60*/  USEL UR6, UR18, UR4, UP0 ;  /* 0x0000000412067287 */ /* 0x000fe20008000000 */
[----:B------:R-:W-:Y:S01]  /*0b70*/  CS2R R94, SRZ ;  /* 0x00000000005e7805 */ /* 0x000fe2000001ff00 */
[----:B------:R-:W-:Y:S01]  /*0b80*/  MOV R92, RZ ;  /* 0x000000ff005c7202 */ /* 0x000fe20000000f00 */
[----:B------:R-:W-:Y:S01]  /*0b90*/  CS2R R90, SRZ ;  /* 0x00000000005a7805 */ /* 0x000fe2000001ff00 */
[----:B------:R-:W-:Y:S01]  /*0ba0*/  UISETP.GE.AND UP0, UPT, UR6, 0x1, UPT ;  /* 0x000000010600788c */ /* 0x000fe2000bf06270 */
[----:B------:R-:W-:Y:S01]  /*0bb0*/  CS2R R26, SRZ ;  /* 0x00000000001a7805 */ /* 0x000fe2000001ff00 */
[----:B------:R-:W-:Y:S01]  /*0bc0*/  IMAD.MOV.U32 R88, RZ, RZ, RZ ;  /* 0x000000ffff587224 */ /* 0x000fe200078e00ff */
[----:B------:R-:W-:Y:S01]  /*0bd0*/  CS2R R86, SRZ ;  /* 0x0000000000567805 */ /* 0x000fe2000001ff00 */
[----:B------:R-:W-:Y:S01]  /*0be0*/  MOV R84, RZ ;  /* 0x000000ff00547202 */ /* 0x000fe20000000f00 */
[----:B------:R-:W-:Y:S01]  /*0bf0*/  CS2R R82, SRZ ;  /* 0x0000000000527805 */ /* 0x000fe2000001ff00 */
[----:B------:R-:W-:Y:S01]  /*0c00*/  PLOP3.LUT P0, PT, PT, PT, UP0, 0x80, 0x0 ;  /* 0x000000000000781c */ /* 0x000fe20003f0f008 */
[----:B------:R-:W-:Y:S01]  /*0c10*/  CS2R R28, SRZ ;  /* 0x00000000001c7805 */ /* 0x000fe2000001ff00 */
[----:B------:R-:W-:Y:S01]  /*0c20*/  IMAD.MOV.U32 R80, RZ, RZ, RZ ;  /* 0x000000ffff507224 */ /* 0x000fe200078e00ff */
[----:B------:R-:W-:Y:S01]  /*0c30*/  CS2R R78, SRZ ;  /* 0x00000000004e7805 */ /* 0x000fe2000001ff00 */
[----:B------:R-:W-:Y:S01]  /*0c40*/  MOV R76, RZ ;  /* 0x000000ff004c7202 */ /* 0x000fe20000000f00 */
[----:B------:R-:W-:Y:S01]  /*0c50*/  CS2R R74, SRZ ;  /* 0x00000000004a7805 */ /* 0x000fe2000001ff00 */
        /* <DEDUP_REMOVED lines=47> */
[----:B------:R-:W-:-:S03]  /*0f50*/  ULDC.64 UR4, c[0x0][0x2b0] ;  /* 0x0000ac0000047ab9 */ /* 0x000fc60000000a00 */
[----:B------:R-:W-:Y:S01]  /*0f60*/  LEA.HI R22, R102, R105, RZ, 0x3 ;  /* 0x0000006966167211 */ /* 0x000fe200078f18ff */
[----:B------:R1:W2:Y:S01]  /*0f70*/  @P0 LDG.E R0, [R2.64] ;  /* 0x0000001002000981 */ /* 0x0002a2000c1e1900 */
[----:B------:R-:W-:Y:S02]  /*0f80*/  IMAD.MOV.U32 R17, RZ, RZ, RZ ;  /* 0x000000ffff117224 */ /* 0x000fe400078e00ff */
[----:B------:R-:W-:Y:S01]  /*0f90*/  SHF.R.S32.HI R20, RZ, 0x3, R22 ;  /* 0x00000003ff147819 */ /* 0x000fe20000011416 */
[----:B-1----:R-:W-:Y:S01]  /*0fa0*/  IMAD.MOV.U32 R2, RZ, RZ, c[0x0][0x2b8] ;  /* 0x0000ae00ff027624 */ /* 0x002fe200078e00ff */
[----:B------:R-:W-:Y:S04]  /*0fb0*/  BAR.SYNC.DEFER_BLOCKING 0x0 ;  /* 0x0000000000007b1d */ /* 0x000fe80000010000 */
[----:B------:R-:W-:-:S02]  /*0fc0*/  ISETP.NE.AND P2, PT, R2, 0x1, PT ;  /* 0x000000010200780c */ /* 0x000fc40003f45270 */
[----:B--2---:R1:W2:Y:S02]  /*0fd0*/  @P0 R2UR UR21, R0 ;  /* 0x00000000001503c2 */ /* 0x0042a400000e0000 */
[----:B--2---:R-:W-:Y:S02]  /*0fe0*/  @!UP0 UMOV UR21, UR14 ;  /* 0x0000000e00158c82 */ /* 0x004fe40008000000 */
[----:B------:R-:W-:Y:S02]  /*0ff0*/  USHF.R.S32.HI UR15, URZ, 0x1f, UR21 ;  /* 0x0000001f3f0f7899 */ /* 0x000fe40008011415 */
[----:B------:R-:W-:Y:S02]  /*1000*/  UIMAD.WIDE.U32 UR18, UR21, UR4, URZ ;  /* 0x00000004151272a5 */ /* 0x000fe4000f8e003f */
[----:B------:R-:W-:-:S04]  /*1010*/  UIMAD UR15, UR15, UR4, URZ ;  /* 0x000000040f0f72a4 */ /* 0x000fc8000f8e023f */
[----:B------:R-:W-:Y:S01]  /*1020*/  UIMAD UR15, UR21, UR5, UR15 ;  /* 0x00000005150f72a4 */ /* 0x000fe2000f8e020f */
[----:B-1----:R-:W-:-:S03]  /*1030*/  LOP3.LUT R0, R22, 0xfffffff8, RZ, 0xc0, !PT ;  /* 0xfffffff816007812 */ /* 0x002fc600078ec0ff */
[----:B------:R-:W-:Y:S02]  /*1040*/  UIADD3 UR15, UR19, UR15, URZ ;  /* 0x0000000f130f7290 */ /* 0x000fe4000fffe03f */
[----:B------:R-:W-:Y:S01]  /*1050*/  USHF.R.S32.HI UR21, URZ, 0x1f, UR20 ;  /* 0x0000001f3f157899 */ /* 0x000fe20008011414 */
[----:B------:R-:W-:Y:S01]  /*1060*/  IMAD.IADD R19, R105, 0x1, -R0 ;  /* 0x0000000169137824 */ /* 0x000fe200078e0a00 */
[----:B------:R-:W-:Y:S01]  /*1070*/  ULDC.64 UR4, c[0x0][0x178] ;  /* 0x00005e0000047ab9 */ /* 0x000fe20000000a00 */
[----:B------:R-:W-:Y:S02]  /*1080*/  IMAD.U32 R0, RZ, RZ, UR6 ;  /* 0x00000006ff007e24 */ /* 0x000fe4000f8e00ff */
[----:B------:R-:W-:-:S04]  /*1090*/  IMAD R114, R19, 0x20, R20 ;  /* 0x0000002013727824 */ /* 0x000fc800078e0214 */
[----:B------:R-:W-:Y:S01]  /*10a0*/  IMAD R0, R0, 0x40, R114 ;  /* 0x0000004000007824 */ /* 0x000fe200078e0272 */
[----:B------:R-:W-:Y:S01]  /*10b0*/  UIMAD UR21, UR21, UR4, URZ ;  /* 0x00000004151572a4 */ /* 0x000fe2000f8e023f */
[----:B------:R-:W-:Y:S01]  /*10c0*/  IMAD.SHL.U32 R112, R19, 0x8, RZ ;  /* 0x0000000813707824 */ /* 0x000fe200078e00ff */
[----:B------:R-:W-:Y:S01]  /*10d0*/  UIMAD.WIDE.U32 UR22, UR20, UR4, URZ ;  /* 0x00000004141672a5 */ /* 0x000fe2000f8e003f */
[----:B------:R-:W-:Y:S01]  /*10e0*/  IADD3 R15, R20, UR11, RZ ;  /* 0x0000000b140f7c10 */ /* 0x000fe2000fffe0ff */
[----:B------:R-:W-:Y:S01]  /*10f0*/  STL [R1+0xa0], R114 ;  /* 0x0000a07201007387 */ /* 0x000fe20000100800 */
[----:B------:R-:W-:-:S04]  /*1100*/  IADD3 R0, R0, -0x40, RZ ;  /* 0xffffffc000007810 */ /* 0x000fc80007ffe0ff */
[C---:B------:R-:W-:Y:S02]  /*1110*/  ISETP.GE.AND P3, PT, R0.reuse, UR7, PT ;  /* 0x0000000700007c0c */ /* 0x040fe4000bf66270 */
        /* <DEDUP_REMOVED lines=13> */
[----:B------:R-:W-:Y:S01]  /*11f0*/  UISETP.GE.AND UP0, UPT, UR6, 0x2, UPT ;  /* 0x000000020600788c */ /* 0x000fe2000bf06270 */
[C---:B------:R-:W-:Y:S01]  /*1200*/  IADD3 R21, R112.reuse, 0x40, RZ ;  /* 0x0000004070157810 */ /* 0x040fe20007ffe0ff */
[----:B------:R-:W-:Y:S01]  /*1210*/  ULDC.64 UR4, c[0x0][0x1b8] ;  /* 0x00006e0000047ab9 */ /* 0x000fe20000000a00 */
[C---:B------:R-:W-:Y:S01]  /*1220*/  IADD3 R35, R112.reuse, 0x80, RZ ;  /* 0x0000008070237810 */ /* 0x040fe20007ffe0ff */
[----:B------:R-:W-:Y:S01]  /*1230*/  UIADD3 UR23, UR23, UR21, URZ ;  /* 0x0000001517177290 */ /* 0x000fe2000fffe03f */
[C---:B------:R-:W-:Y:S01]  /*1240*/  IADD3 R34, R112.reuse, 0xc0, RZ ;  /* 0x000000c070227810 */ /* 0x040fe20007ffe0ff */
[----:B------:R-:W-:Y:S01]  /*1250*/  USHF.R.S32.HI UR21, URZ, 0x1f, UR14 ;  /* 0x0000001f3f157899 */ /* 0x000fe2000801140e */
[----:B------:R-:W-:Y:S01]  /*1260*/  ISETP.GE.AND P6, PT, R112, c[0x0][0x198], PT ;  /* 0x0000660070007a0c */ /* 0x000fe20003fc6270 */
[----:B------:R-:W-:Y:S01]  /*1270*/  UIMAD UR20, UR8, UR4, URZ ;  /* 0x00000004081472a4 */ /* 0x000fe2000f8e023f */
[----:B------:R-:W-:Y:S01]  /*1280*/  ISETP.GE.AND P5, PT, R21, c[0x0][0x198], PT ;  /* 0x0000660015007a0c */ /* 0x000fe20003fa6270 */
[----:B------:R-:W-:Y:S01]  /*1290*/  USEL UR21, UR21, URZ, !UP2 ;  /* 0x0000003f15157287 */ /* 0x000fe2000d000000 */
[----:B------:R-:W-:Y:S01]  /*12a0*/  ISETP.GE.AND P4, PT, R35, c[0x0][0x198], PT ;  /* 0x0000660023007a0c */ /* 0x000fe20003f86270 */
[----:B------:R-:W-:Y:S01]  /*12b0*/  UIMAD UR20, UR9, UR5, UR20 ;  /* 0x00000005091472a4 */ /* 0x000fe2000f8e0214 */
[----:B------:R-:W-:Y:S01]  /*12c0*/  ISETP.GE.AND P3, PT, R34, c[0x0][0x198], PT ;  /* 0x0000660022007a0c */ /* 0x000fe20003f66270 */
[----:B------:R-:W-:Y:S01]  /*12d0*/  UIMAD.WIDE.U32 UR24, UR9, UR4, UR22 ;  /* 0x00000004091872a5 */ /* 0x000fe2000f8e0016 */
[----:B------:R-:W-:Y:S01]  /*12e0*/  LEA.HI R101, R102, R105, RZ, 0x5 ;  /* 0x0000006966657211 */ /* 0x000fe200078f28ff */
[----:B------:R-:W-:Y:S01]  /*12f0*/  USEL UR22, UR14, URZ, !UP2 ;  /* 0x0000003f0e167287 */ /* 0x000fe2000d000000 */
[----:B------:R-:W-:Y:S01]  /*1300*/  SHF.R.S32.HI R113, RZ, 0x1f, R112 ;  /* 0x0000001fff717819 */ /* 0x000fe20000011470 */
[----:B------:R-:W-:Y:S01]  /*1310*/  ULDC.64 UR4, c[0x0][0x1c0] ;  /* 0x0000700000047ab9 */ /* 0x000fe20000000a00 */
[----:B------:R-:W-:Y:S01]  /*1320*/  SHF.R.S32.HI R100, RZ, 0x5, R101 ;  /* 0x00000005ff647819 */ /* 0x000fe20000011465 */
[----:B------:R-:W-:Y:S01]  /*1330*/  UIMAD UR21, UR21, UR4, URZ ;  /* 0x00000004151572a4 */ /* 0x000fe2000f8e023f */
[----:B-1----:R-:W-:Y:S01]  /*1340*/  IADD3 R3, R114, UR11, RZ ;  /* 0x0000000b72037c10 */ /* 0x002fe2000fffe0ff */
[----:B------:R-:W-:-:S02]  /*1350*/  UIADD3 UR25, UR25, UR20, URZ ;  /* 0x0000001419197290 */ /* 0x000fc4000fffe03f */
[----:B------:R-:W-:Y:S02]  /*1360*/  UIMAD UR5, UR22, UR5, UR21 ;  /* 0x00000005160572a4 */ /* 0x000fe4000f8e0215 */
[----:B------:R-:W-:Y:S01]  /*1370*/  @P1 IMAD.HI.U32 R0, R3, c[0x0][0x2c8], RZ ;  /* 0x0000b20003001a27 */ /* 0x000fe200078e00ff */
[----:B------:R-:W-:Y:S02]  /*1380*/  UIMAD.WIDE.U32 UR22, UR22, UR4, UR24 ;  /* 0x00000004161672a5 */ /* 0x000fe4000f8e0018 */
[----:B------:R-:W-:Y:S01]  /*1390*/  ULDC UR21, c[0x0][0x2c4] ;  /* 0x0000b10000157ab9 */ /* 0x000fe20000000800 */
[----:B------:R-:W-:Y:S01]  /*13a0*/  IMAD.MOV.U32 R2, RZ, RZ, R3 ;  /* 0x000000ffff027224 */ /* 0x000fe200078e0003 */
[----:B------:R-:W-:Y:S01]  /*13b0*/  @P0 SHF.R.U32.HI R2, RZ, c[0x0][0x2cc], R0 ;  /* 0x0000b300ff020a19 */ /* 0x000fe20000011600 */
[----:B------:R-:W-:Y:S01]  /*13c0*/  UIADD3 UR5, UR23, UR5, URZ ;  /* 0x0000000517057290 */ /* 0x000fe2000fffe03f */
[----:B------:R-:W-:Y:S01]  /*13d0*/  IMAD.U32 R5, RZ, RZ, UR23 ;  /* 0x00000017ff057e24 */ /* 0x000fe2000f8e00ff */
[----:B------:R-:W-:Y:S01]  /*13e0*/  UIMAD UR21, UR13, UR21, URZ ;  /* 0x000000150d1572a4 */ /* 0x000fe2000f8e023f */
[--C-:B------:R-:W-:Y:S01]  /*13f0*/  SHF.R.S32.HI R0, RZ, 0x1f, R2.reuse ;  /* 0x0000001fff007819 */ /* 0x100fe20000011402 */
[----:B------:R-:W-:Y:S01]  /*1400*/  IMAD.MOV R6, RZ, RZ, -R2 ;  /* 0x000000ffff067224 */ /* 0x000fe200078e0a02 */
[----:B------:R-:W-:Y:S01]  /*1410*/  ULEA UR24, UR6, 0xffffffc0, 0x6 ;  /* 0xffffffc006187891 */ /* 0x000fe2000f8e303f */
[----:B------:R-:W-:-:S02]  /*1420*/  IMAD.U32 R4, RZ, RZ, UR22 ;  /* 0x00000016ff047e24 */ /* 0x000fc4000f8e00ff */
[----:B------:R-:W-:Y:S01]  /*1430*/  IMAD R0, R0, c[0x0][0x1b0], RZ ;  /* 0x00006c0000007a24 */ /* 0x000fe200078e02ff */
[----:B------:R-:W-:Y:S01]  /*1440*/  UIADD3 UR24, UR7, -UR24, URZ ;  /* 0x8000001807187290 */ /* 0x000fe2000fffe03f */
[----:B------:R-:W-:Y:S02]  /*1450*/  IMAD R6, R6, c[0x0][0x2c4], R3 ;  /* 0x0000b10006067a24 */ /* 0x000fe400078e0203 */
[----:B------:R-:W-:Y:S01]  /*1460*/  IMAD.U32 R5, RZ, RZ, UR5 ;  /* 0x00000005ff057e24 */ /* 0x000fe2000f8e00ff */
[----:B------:R-:W-:Y:S01]  /*1470*/  ULDC.64 UR4, c[0x0][0x1e8] ;  /* 0x00007a0000047ab9 */ /* 0x000fe20000000a00 */
[C---:B------:R-:W-:Y:S01]  /*1480*/  IMAD R7, R2.reuse, c[0x0][0x1b4], R0 ;  /* 0x00006d0002077a24 */ /* 0x040fe200078e0200 */
[----:B------:R-:W-:Y:S01]  /*1490*/  SHF.R.S32.HI R0, RZ, 0x1f, R6 ;  /* 0x0000001fff007819 */ /* 0x000fe20000011406 */
[----:B------:R-:W-:Y:S01]  /*14a0*/  IMAD.WIDE.U32 R2, R2, c[0x0][0x1b0], R4 ;  /* 0x00006c0002027a25 */ /* 0x000fe200078e0004 */
[----:B------:R-:W-:Y:S02]  /*14b0*/  UIMAD UR20, UR8, UR4, URZ ;  /* 0x00000004081472a4 */ /* 0x000fe4000f8e023f */
[----:B------:R-:W-:Y:S01]  /*14c0*/  UIMAD.WIDE.U32 UR22, UR9, UR4, URZ ;  /* 0x00000004091672a5 */ /* 0x000fe2000f8e003f */
[C---:B------:R-:W-:Y:S01]  /*14d0*/  IMAD.SHL.U32 R5, R20.reuse, 0x40, RZ ;  /* 0x0000004014057824 */ /* 0x040fe200078e00ff */
[----:B------:R-:W-:Y:S01]  /*14e0*/  UIMAD UR20, UR9, UR5, UR20 ;  /* 0x00000005091472a4 */ /* 0x000fe2000f8e0214 */
[----:B------:R-:W-:Y:S01]  /*14f0*/  IMAD.IADD R3, R3, 0x1, R7 ;  /* 0x0000000103037824 */ /* 0x000fe200078e0207 */
[----:B------:R-:W-:Y:S01]  /*1500*/  IADD3 R20, -R20, UR24, RZ ;  /* 0x0000001814147c10 */ /* 0x000fe2000fffe1ff */
[----:B------:R-:W-:Y:S01]  /*1510*/  IMAD R4, R0, c[0x0][0x1a8], RZ ;  /* 0x00006a0000047a24 */ /* 0x000fe200078e02ff */
[----:B------:R-:W-:Y:S01]  /*1520*/  LOP3.LUT R0, R5, 0x1c0, RZ, 0xc0, !PT ;  /* 0x000001c005007812 */ /* 0x000fe200078ec0ff */
[----:B------:R-:W-:Y:S01]  /*1530*/  IMAD.WIDE.U32 R2, R6, c[0x0][0x1a8], R2 ;  /* 0x00006a0006027a25 */ /* 0x000fe200078e0002 */
[----:B------:R-:W-:-:S02]  /*1540*/  UIADD3 UR20, UR23, UR20, URZ ;  /* 0x0000001417147290 */ /* 0x000fc4000fffe03f */
[----:B------:R-:W-:Y:S01]  /*1550*/  SHF.R.U32.HI R5, RZ, 0x3, R0 ;  /* 0x00000003ff057819 */ /* 0x000fe20000011600 */
[----:B------:R-:W-:Y:S01]  /*1560*/  IMAD R7, R6, c[0x0][0x1ac], R4 ;  /* 0x00006b0006077a24 */ /* 0x000fe200078e0204 */
[----:B------:R-:W-:Y:S01]  /*1570*/  LOP3.LUT R4, R0, 0x38, R112, 0xf8, !PT ;  /* 0x0000003800047812 */ /* 0x000fe200078ef870 */
[----:B------:R-:W-:Y:S01]  /*1580*/  ULDC.64 UR4, c[0x0][0x210] ;  /* 0x0000840000047ab9 */ /* 0x000fe20000000a00 */
[----:B------:R-:W-:Y:S01]  /*1590*/  LEA R14, P0, R2, c[0x0][0x160], 0x1 ;  /* 0x00005800020e7a11 */ /* 0x000fe200078008ff */
[----:B------:R-:W-:Y:S01]  /*15a0*/  IMAD.IADD R0, R3, 0x1, R7 ;  /* 0x0000000103007824 */ /* 0x000fe200078e0207 */
[----:B------:R-:W-:Y:S01]  /*15b0*/  LOP3.LUT R6, R4, R5, RZ, 0x3c, !PT ;  /* 0x0000000504067212 */ /* 0x000fe200078e3cff */
[----:B------:R-:W-:Y:S01]  /*15c0*/  UIMAD UR8, UR8, UR4, URZ ;  /* 0x00000004080872a4 */ /* 0x000fe2000f8e023f */
[----:B------:R-:W-:Y:S01]  /*15d0*/  LEA.HI R3, R102, R105, RZ, 0x6 ;  /* 0x0000006966037211 */ /* 0x000fe200078f30ff */
[----:B------:R-:W-:Y:S01]  /*15e0*/  SHFL.IDX PT, R4, R14, RZ, 0x181f ;  /* 0x00181fff0e047589 */ /* 0x000fe200000e0000 */
[----:B------:R-:W-:Y:S01]  /*15f0*/  LEA.HI.X R13, R2, c[0x0][0x164], R0, 0x1, P0 ;  /* 0x00005900020d7a11 */ /* 0x000fe200000f0c00 */
[----:B------:R-:W-:Y:S01]  /*1600*/  UIMAD.WIDE.U32 UR26, UR9, UR4, URZ ;  /* 0x00000004091a72a5 */ /* 0x000fe2000f8e003f */
[----:B------:R-:W-:Y:S01]  /*1610*/  ISETP.GE.AND P0, PT, R15, UR21, PT ;  /* 0x000000150f007c0c */ /* 0x000fe2000bf06270 */
[----:B------:R-:W-:Y:S01]  /*1620*/  IMAD.SHL.U32 R0, R3, 0x8, RZ ;  /* 0x0000000803007824 */ /* 0x000fe200078e00ff */
[----:B------:R-:W-:Y:S01]  /*1630*/  SHF.R.S32.HI R3, RZ, 0x1f, R21 ;  /* 0x0000001fff037819 */ /* 0x000fe20000011415 */
[----:B------:R-:W1:Y:S01]  /*1640*/  SHFL.IDX PT, R5, R13, RZ, 0x181f ;  /* 0x00181fff0d057589 */ /* 0x000e6200000e0000 */
[----:B------:R-:W-:Y:S01]  /*1650*/  SHF.R.S32.HI R2, RZ, 0x1f, R35 ;  /* 0x0000001fff027819 */ /* 0x000fe20000011423 */
[----:B------:R-:W-:Y:S01]  /*1660*/  UIMAD UR8, UR9, UR5, UR8 ;  /* 0x00000005090872a4 */ /* 0x000fe2000f8e0208 */
[----:B------:R-:W-:-:S02]  /*1670*/  LOP3.LUT R6, R6, 0xfffffe00, R0, 0xf8, !PT ;  /* 0xfffffe0006067812 */ /* 0x000fc400078ef800 */
[----:B------:R-:W-:Y:S01]  /*1680*/  SHF.R.S32.HI R0, RZ, 0x1f, R34 ;  /* 0x0000001fff007819 */ /* 0x000fe20000011422 */
[----:B------:R-:W-:Y:S01]  /*1690*/  UIADD3 UR8, UR27, UR8, URZ ;  /* 0x000000081b087290 */ /* 0x000fe2000fffe03f */
[----:B------:R-:W-:Y:S01]  /*16a0*/  LEA.HI R3, R3, R21, RZ, 0x3 ;  /* 0x0000001503037211 */ /* 0x000fe200078f18ff */
[----:B------:R-:W-:Y:S01]  /*16b0*/  IMAD.SHL.U32 R103, R6, 0x2, RZ ;  /* 0x0000000206677824 */ /* 0x000fe200078e00ff */
[----:B------:R-:W-:Y:S02]  /*16c0*/  LEA.HI R2, R2, R35, RZ, 0x3 ;  /* 0x0000002302027211 */ /* 0x000fe400078f18ff */
[----:B------:R-:W-:Y:S02]  /*16d0*/  LEA.HI R0, R0, R34, RZ, 0x3 ;  /* 0x0000002200007211 */ /* 0x000fe400078f18ff */
[----:B------:R-:W-:Y:S02]  /*16e0*/  LOP3.LUT R110, R3, 0xfffffff8, RZ, 0xc0, !PT ;  /* 0xfffffff8036e7812 */ /* 0x000fe400078ec0ff */
[----:B------:R-:W-:Y:S01]  /*16f0*/  LOP3.LUT R108, R2, 0xfffffff8, RZ, 0xc0, !PT ;  /* 0xfffffff8026c7812 */ /* 0x000fe200078ec0ff */
[----:B------:R-:W-:Y:S01]  /*1700*/  SHFL.IDX PT, R3, R13, 0x1, 0x181f ;  /* 0x00381f000d037f89 */ /* 0x000fe200000e0000 */
[----:B------:R-:W-:-:S02]  /*1710*/  LOP3.LUT R106, R0, 0xfffffff8, RZ, 0xc0, !PT ;  /* 0xfffffff8006a7812 */ /* 0x000fc400078ec0ff */
[----:B------:R-:W-:Y:S01]  /*1720*/  IADD3 R0, R15, 0x20, RZ ;  /* 0x000000200f007810 */ /* 0x000fe20007ffe0ff */
[----:B------:R-:W3:Y:S01]  /*1730*/  SHFL.IDX PT, R2, R14, 0x1, 0x181f ;  /* 0x00381f000e027f89 */ /* 0x000ee200000e0000 */
[----:B------:R-:W-:Y:S02]  /*1740*/  SHF.R.S32.HI R111, RZ, 0x1f, R110 ;  /* 0x0000001fff6f7819 */ /* 0x000fe4000001146e */
[----:B------:R-:W-:Y:S01]  /*1750*/  SHF.R.S32.HI R109, RZ, 0x1f, R108 ;  /* 0x0000001fff6d7819 */ /* 0x000fe2000001146c */
[----:B-1----:R-:W-:Y:S01]  /*1760*/  @!P0 IMAD.WIDE R10, R112, 0x2, R4 ;  /* 0x00000002700a8825 */ /* 0x002fe200078e0204 */
[----:B------:R-:W-:-:S03]  /*1770*/  SHF.R.S32.HI R107, RZ, 0x1f, R106 ;  /* 0x0000001fff6b7819 */ /* 0x000fc6000001146a */
[--C-:B------:R-:W-:Y:S01]  /*1780*/  @!P0 IMAD.WIDE R8, R110, 0x2, R4.reuse ;  /* 0x000000026e088825 */ /* 0x100fe200078e0204 */
[----:B------:R1:W-:Y:S03]  /*1790*/  @!P0 LDGSTS.E.BYPASS.LTC128B.128 [R103+0x100], [R10.64], !P6 ;  /* 0x001000000a678fae */ /* 0x0003e6000f101d50 */
[--C-:B------:R-:W-:Y:S01]  /*17a0*/  @!P0 IMAD.WIDE R6, R108, 0x2, R4.reuse ;  /* 0x000000026c068825 */ /* 0x100fe200078e0204 */
[----:B------:R3:W-:Y:S03]  /*17b0*/  @!P0 LDGSTS.E.BYPASS.LTC128B.128 [R103+0x4100], [R8.64], !P5 ;  /* 0x0410000008678fae */ /* 0x0007e6000e901d50 */
[----:B------:R-:W-:Y:S01]  /*17c0*/  @!P0 IMAD.WIDE R4, R106, 0x2, R4 ;  /* 0x000000026a048825 */ /* 0x000fe200078e0204 */
[----:B------:R4:W-:Y:S04]  /*17d0*/  @!P0 LDGSTS.E.BYPASS.LTC128B.128 [R103+0x8100], [R6.64], !P4 ;  /* 0x0810000006678fae */ /* 0x0009e8000e101d50 */
[----:B------:R5:W-:Y:S01]  /*17e0*/  @!P0 LDGSTS.E.BYPASS.LTC128B.128 [R103+0xc100], [R4.64], !P3 ;  /* 0x0c10000004678fae */ /* 0x000be2000d901d50 */
[----:B------:R-:W-:Y:S01]  /*17f0*/  ISETP.GE.AND P0, PT, R0, UR21, PT ;  /* 0x0000001500007c0c */ /* 0x000fe2000bf06270 */
[----:B------:R-:W-:-:S04]  /*1800*/  IMAD.MOV R0, RZ, RZ, -R12 ;  /* 0x000000ffff007224 */ /* 0x000fc800078e0a0c */
[----:B------:R-:W-:Y:S01]  /*1810*/  IMAD R18, R0, c[0x0][0x2b8], R16 ;  /* 0x0000ae0000127a24 */ /* 0x000fe200078e0210 */
[----:B------:R-:W-:-:S04]  /*1820*/  IADD3 R0, R15, 0x40, RZ ;  /* 0x000000400f007810 */ /* 0x000fc80007ffe0ff */
[----:B------:R-:W-:-:S03]  /*1830*/  SHF.R.S32.HI R12, RZ, 0x1f, R18 ;  /* 0x0000001fff0c7819 */ /* 0x000fc60000011412 */
[----:B---3--:R-:W-:-:S04]  /*1840*/  @!P0 IMAD.WIDE R8, R110, 0x2, R2 ;  /* 0x000000026e088825 */ /* 0x008fc800078e0202 */
[--C-:B----4-:R-:W-:Y:S01]  /*1850*/  @!P0 IMAD.WIDE R6, R112, 0x2, R2.reuse ;  /* 0x0000000270068825 */ /* 0x110fe200078e0202 */
[----:B-----5:R-:W-:Y:S04]  /*1860*/  SHFL.IDX PT, R4, R14, 0x2, 0x181f ;  /* 0x00581f000e047f89 */ /* 0x020fe800000e0000 */
[----:B------:R-:W1:Y:S04]  /*1870*/  SHFL.IDX PT, R5, R13, 0x2, 0x181f ;  /* 0x00581f000d057f89 */ /* 0x000e6800000e0000 */
[----:B------:R3:W-:Y:S04]  /*1880*/  @!P0 LDGSTS.E.BYPASS.LTC128B.128 [R103+0x1100], [R6.64], !P6 ;  /* 0x0110000006678fae */ /* 0x0007e8000f101d50 */
[----:B------:R4:W-:Y:S01]  /*1890*/  @!P0 LDGSTS.E.BYPASS.LTC128B.128 [R103+0x5100], [R8.64], !P5 ;  /* 0x0510000008678fae */ /* 0x0009e2000e901d50 */
[----:B---3--:R-:W-:-:S04]  /*18a0*/  @!P0 IMAD.WIDE R6, R108, 0x2, R2 ;  /* 0x000000026c068825 */ /* 0x008fc800078e0202 */
[----:B------:R-:W-:Y:S01]  /*18b0*/  @!P0 IMAD.WIDE R2, R106, 0x2, R2 ;  /* 0x000000026a028825 */ /* 0x000fe200078e0202 */
[----:B------:R3:W-:Y:S04]  /*18c0*/  @!P0 LDGSTS.E.BYPASS.LTC128B.128 [R103+0x9100], [R6.64], !P4 ;  /* 0x0910000006678fae */ /* 0x0007e8000e101d50 */
[----:B------:R5:W-:Y:S01]  /*18d0*/  @!P0 LDGSTS.E.BYPASS.LTC128B.128 [R103+0xd100], [R2.64], !P3 ;  /* 0x0d10000002678fae */ /* 0x000be2000d901d50 */
[----:B------:R-:W-:Y:S01]  /*18e0*/  ISETP.GE.AND P0, PT, R0, UR21, PT ;  /* 0x0000001500007c0c */ /* 0x000fe2000bf06270 */
[----:B------:R-:W-:-:S04]  /*18f0*/  IMAD R0, R12, c[0x0][0x1e0], RZ ;  /* 0x000078000c007a24 */ /* 0x000fc800078e02ff */
[----:B------:R-:W-:-:S08]  /*1900*/  IMAD R0, R18, c[0x0][0x1e4], R0 ;  /* 0x0000790012007a24 */ /* 0x000fd000078e0200 */
[----:B-1----:R-:W-:-:S04]  /*1910*/  @!P0 IMAD.WIDE R10, R112, 0x2, R4 ;  /* 0x00000002700a8825 */ /* 0x002fc800078e0204 */
[--C-:B----4-:R-:W-:Y:S01]  /*1920*/  @!P0 IMAD.WIDE R8, R110, 0x2, R4.reuse ;  /* 0x000000026e088825 */ /* 0x110fe200078e0204 */
[----:B------:R2:W-:Y:S03]  /*1930*/  @!P0 LDGSTS.E.BYPASS.LTC128B.128 [R103+0x2100], [R10.64], !P6 ;  /* 0x021000000a678fae */ /* 0x0005e6000f101d50 */
[----:B---3--:R-:W-:Y:S01]  /*1940*/  @!P0 IMAD.WIDE R6, R108, 0x2, R4 ;  /* 0x000000026c068825 */ /* 0x008fe200078e0204 */
[----:B------:R1:W-:Y:S03]  /*1950*/  @!P0 LDGSTS.E.BYPASS.LTC128B.128 [R103+0x6100], [R8.64], !P5 ;  /* 0x0610000008678fae */ /* 0x0003e6000e901d50 */
[----:B-----5:R-:W-:Y:S01]  /*1960*/  IMAD.WIDE.U32 R2, R18, c[0x0][0x1e0], RZ ;  /* 0x0000780012027a25 */ /* 0x020fe200078e00ff */
[----:B------:R3:W-:Y:S03]  /*1970*/  @!P0 LDGSTS.E.BYPASS.LTC128B.128 [R103+0xa100], [R6.64], !P4 ;  /* 0x0a10000006678fae */ /* 0x0007e6000e101d50 */
[----:B------:R-:W-:-:S02]  /*1980*/  IMAD.IADD R3, R3, 0x1, R0 ;  /* 0x0000000103037824 */ /* 0x000fc400078e0200 */
[----:B------:R-:W-:-:S05]  /*1990*/  @!P0 IMAD.WIDE R4, R106, 0x2, R4 ;  /* 0x000000026a048825 */ /* 0x000fca00078e0204 */
[----:B------:R4:W-:Y:S04]  /*19a0*/  @!P0 LDGSTS.E.BYPASS.LTC128B.128 [R103+0xe100], [R4.64], !P3 ;  /* 0x0e10000004678fae */ /* 0x0009e8000d901d50 */
[----:B---3--:R-:W-:Y:S04]  /*19b0*/  SHFL.IDX PT, R6, R14, 0x3, 0x181f ;  /* 0x00781f000e067f89 */ /* 0x008fe800000e0000 */
[----:B------:R3:W5:Y:S01]  /*19c0*/  SHFL.IDX PT, R7, R13, 0x3, 0x181f ;  /* 0x00781f000d077f89 */ /* 0x00076200000e0000 */
[----:B----4-:R-:W-:Y:S01]  /*19d0*/  IADD3 R5, R15, 0x60, RZ ;  /* 0x000000600f057810 */ /* 0x010fe20007ffe0ff */
[----:B------:R-:W-:-:S03]  /*19e0*/  IMAD R4, R12, c[0x0][0x208], RZ ;  /* 0x000082000c047a24 */ /* 0x000fc600078e02ff */
[----:B------:R-:W-:Y:S01]  /*19f0*/  ISETP.GE.AND P1, PT, R5, UR21, PT ;  /* 0x0000001505007c0c */ /* 0x000fe2000bf26270 */
[C---:B------:R-:W-:Y:S01]  /*1a00*/  IMAD R4, R18.reuse, c[0x0][0x20c], R4 ;  /* 0x0000830012047a24 */ /* 0x040fe200078e0204 */
[----:B--2---:R-:W-:Y:S01]  /*1a10*/  SHF.R.S32.HI R11, RZ, 0x1f, R17 ;  /* 0x0000001fff0b7819 */ /* 0x004fe20000011411 */
[----:B-1----:R-:W-:Y:S01]  /*1a20*/  IMAD.WIDE.U32 R8, R17, c[0x0][0x1f0], R2 ;  /* 0x00007c0011087a25 */ /* 0x002fe200078e0002 */
[----:B------:R-:W-:Y:S03]  /*1a30*/  STL [R1+0x58], R17 ;  /* 0x0000581101007387 */ /* 0x000fe60000100800 */
[----:B------:R-:W-:Y:S01]  /*1a40*/  IMAD R0, R11, c[0x0][0x1f0], RZ ;  /* 0x00007c000b007a24 */ /* 0x000fe200078e02ff */
[----:B------:R-:W-:Y:S01]  /*1a50*/  STL [R1+0x98], R112 ;  /* 0x0000987001007387 */ /* 0x000fe20000100800 */
[----:B------:R-:W-:-:S03]  /*1a60*/  IMAD.WIDE.U32 R2, R18, c[0x0][0x208], RZ ;  /* 0x0000820012027a25 */ /* 0x000fc600078e00ff */
[----:B------:R-:W-:Y:S01]  /*1a70*/  STL [R1+0x54], R103 ;  /* 0x0000546701007387 */ /* 0x000fe20000100800 */
[----:B------:R-:W-:Y:S01]  /*1a80*/  IMAD R10, R17, c[0x0][0x1f4], R0 ;  /* 0x00007d00110a7a24 */ /* 0x000fe200078e0200 */
[----:B------:R-:W-:Y:S01]  /*1a90*/  IADD3 R0, P0, R8, UR22, RZ ;  /* 0x0000001608007c10 */ /* 0x000fe2000ff1e0ff */
[----:B------:R-:W-:Y:S01]  /*1aa0*/  IMAD.IADD R5, R3, 0x1, R4 ;  /* 0x0000000103057824 */ /* 0x000fe200078e0204 */
[----:B------:R-:W-:Y:S01]  /*1ab0*/  STL [R1+0xd0], R110 ;  /* 0x0000d06e01007387 */ /* 0x000fe20000100800 */
[----:B------:R-:W-:Y:S01]  /*1ac0*/  IMAD.MOV.U32 R4, RZ, RZ, R2 ;  /* 0x000000ffff047224 */ /* 0x000fe200078e0002 */
[----:B------:R-:W-:Y:S02]  /*1ad0*/  IADD3.X R8, R9, UR20, R10, P0, !PT ;  /* 0x0000001409087c10 */ /* 0x000fe400087fe40a */
[C---:B---3--:R-:W-:Y:S01]  /*1ae0*/  LEA R13, P0, R0.reuse, c[0x0][0x1c8], 0x1 ;  /* 0x00007200000d7a11 */ /* 0x048fe200078008ff */
[----:B------:R-:W-:Y:S01]  /*1af0*/  IMAD.WIDE.U32 R4, R17, c[0x0][0x218], R4 ;  /* 0x0000860011047a25 */ /* 0x000fe200078e0004 */
[----:B------:R-:W-:Y:S02]  /*1b00*/  STL [R1+0xd4], R108 ;  /* 0x0000d46c01007387 */ /* 0x000fe40000100800 */
[----:B------:R-:W-:Y:S01]  /*1b10*/  LEA.HI.X R12, R0, c[0x0][0x1cc], R8, 0x1, P0 ;  /* 0x00007300000c7a11 */ /* 0x000fe200000f0c08 */
[----:B------:R-:W-:Y:S01]  /*1b20*/  IMAD R0, R11, c[0x0][0x218], RZ ;  /* 0x000086000b007a24 */ /* 0x000fe200078e02ff */
[----:B------:R-:W-:Y:S01]  /*1b30*/  SHFL.IDX PT, R2, R13, RZ, 0x181f ;  /* 0x00181fff0d027589 */ /* 0x000fe200000e0000 */
[----:B-----5:R-:W-:-:S03]  /*1b40*/  @!P1 IMAD.WIDE R10, R112, 0x2, R6 ;  /* 0x00000002700a9825 */ /* 0x020fc600078e0206 */
[----:B------:R-:W1:Y:S01]  /*1b50*/  SHFL.IDX PT, R3, R12, RZ, 0x181f ;  /* 0x00181fff0c037589 */ /* 0x000e6200000e0000 */
[----:B------:R-:W-:-:S03]  /*1b60*/  @!P1 IMAD.WIDE R8, R110, 0x2, R6 ;  /* 0x000000026e089825 */ /* 0x000fc600078e0206 */
[----:B------:R2:W-:Y:S01]  /*1b70*/  @!P1 LDGSTS.E.BYPASS.LTC128B.128 [R103+0x3100], [R10.64], !P6 ;  /* 0x031000000a679fae */ /* 0x0005e2000f101d50 */
[----:B------:R-:W-:Y:S01]  /*1b80*/  IMAD R0, R17, c[0x0][0x21c], R0 ;  /* 0x0000870011007a24 */ /* 0x000fe200078e0200 */
[----:B------:R-:W-:Y:S02]  /*1b90*/  ISETP.GE.AND P6, PT, R112, c[0x0][0x1d4], PT ;  /* 0x0000750070007a0c */ /* 0x000fe40003fc6270 */
[----:B------:R3:W-:Y:S04]  /*1ba0*/  @!P1 LDGSTS.E.BYPASS.LTC128B.128 [R103+0x7100], [R8.64], !P5 ;  /* 0x0710000008679fae */ /* 0x0007e8000e901d50 */
[----:B------:R-:W-:Y:S04]  /*1bb0*/  STL [R1+0x64], R106 ;  /* 0x0000646a01007387 */ /* 0x000fe80000100800 */
[----:B------:R-:W-:Y:S01]  /*1bc0*/  STL [R1+0x5c], R18 ;  /* 0x00005c1201007387 */ /* 0x000fe20000100800 */
[----:B--2---:R-:W-:-:S02]  /*1bd0*/  IADD3 R10, P0, R4, UR26, RZ ;  /* 0x0000001a040a7c10 */ /* 0x004fc4000ff1e0ff */
[----:B------:R-:W-:Y:S02]  /*1be0*/  LEA.HI R11, R102, R105, RZ, 0x4 ;  /* 0x00000069660b7211 */ /* 0x000fe400078f20ff */
[----:B------:R-:W-:Y:S01]  /*1bf0*/  IADD3.X R4, R5, UR8, R0, P0, !PT ;  /* 0x0000000805047c10 */ /* 0x000fe200087fe400 */
[--C-:B---3--:R-:W-:Y:S01]  /*1c00*/  @!P1 IMAD.WIDE R8, R108, 0x2, R6.reuse ;  /* 0x000000026c089825 */ /* 0x108fe200078e0206 */
[----:B------:R-:W-:Y:S02]  /*1c10*/  LEA R0, P5, R10, c[0x0][0x1f8], 0x1 ;  /* 0x00007e000a007a11 */ /* 0x000fe400078a08ff */
[----:B------:R-:W-:Y:S01]  /*1c20*/  ISETP.GE.AND P0, PT, R20, 0x1, PT ;  /* 0x000000011400780c */ /* 0x000fe20003f06270 */
[----:B------:R-:W-:Y:S01]  /*1c30*/  @!P1 IMAD.WIDE R6, R106, 0x2, R6 ;  /* 0x000000026a069825 */ /* 0x000fe200078e0206 */
[----:B------:R-:W-:Y:S01]  /*1c40*/  LEA.HI.X R10, R10, c[0x0][0x1fc], R4, 0x1, P5 ;  /* 0x00007f000a0a7a11 */ /* 0x000fe200028f0c04 */
[----:B------:R-:W2:Y:S01]  /*1c50*/  SHFL.IDX PT, R14, R0, RZ, 0x181f ;  /* 0x00181fff000e7589 */ /* 0x000ea200000e0000 */
[----:B------:R-:W-:-:S03]  /*1c60*/  ISETP.GE.AND P5, PT, R21, c[0x0][0x1d4], PT ;  /* 0x0000750015007a0c */ /* 0x000fc60003fa6270 */
[----:B------:R3:W-:Y:S01]  /*1c70*/  @!P1 LDGSTS.E.BYPASS.LTC128B.128 [R103+0xb100], [R8.64], !P4 ;  /* 0x0b10000008679fae */ /* 0x0007e2000e101d50 */
[----:B------:R-:W-:-:S03]  /*1c80*/  ISETP.GE.AND P4, PT, R35, c[0x0][0x1d4], PT ;  /* 0x0000750023007a0c */ /* 0x000fc60003f86270 */
[----:B------:R-:W4:Y:S02]  /*1c90*/  SHFL.IDX PT, R17, R10, RZ, 0x181f ;  /* 0x00181fff0a117589 */ /* 0x000f2400000e0000 */
[----:B-1----:R-:W-:Y:S02]  /*1ca0*/  @P0 IMAD.WIDE R4, R108, 0x2, R2 ;  /* 0x000000026c040825 */ /* 0x002fe400078e0202 */
[----:B------:R-:W1:Y:S04]  /*1cb0*/  SHFL.IDX PT, R15, R0, 0x1, 0x181f ;  /* 0x00381f00000f7f89 */ /* 0x000e6800000e0000 */
[----:B------:R5:W-:Y:S01]  /*1cc0*/  @!P1 LDGSTS.E.BYPASS.LTC128B.128 [R103+0xf100], [R6.64], !P3 ;  /* 0x0f10000006679fae */ /* 0x000be2000d901d50 */
[----:B------:R-:W-:Y:S02]  /*1cd0*/  ISETP.GE.AND P3, PT, R34, c[0x0][0x1d4], PT ;  /* 0x0000750022007a0c */ /* 0x000fe40003f66270 */
[----:B------:R-:W-:Y:S01]  /*1ce0*/  ISETP.GT.AND P1, PT, R20, 0x20, PT ;  /* 0x000000201400780c */ /* 0x000fe20003f24270 */
[----:B------:R1:W1:Y:S01]  /*1cf0*/  SHFL.IDX PT, R16, R10, 0x1, 0x181f ;  /* 0x00381f000a107f89 */ /* 0x00026200000e0000 */
[----:B------:R-:W-:-:S03]  /*1d00*/  SEL R104, RZ, 0x10, P3 ;  /* 0x00000010ff687807 */ /* 0x000fc60001800000 */
[----:B------:R-:W0:Y:S01]  /*1d10*/  LDGDEPBAR ;  /* 0x00000000000079af */ /* 0x000e220000000000 */
[----:B---3--:R-:W-:-:S05]  /*1d20*/  @P0 IMAD.WIDE R8, R112, 0x2, R2 ;  /* 0x0000000270080825 */ /* 0x008fca00078e0202 */
[----:B------:R3:W-:Y:S01]  /*1d30*/  @P0 LDGSTS.E.BYPASS.LTC128B.128 [R103+0x10100], [R8.64], !P6 ;  /* 0x1010000008670fae */ /* 0x0007e2000f101d50 */
[----:B-----5:R-:W-:Y:S01]  /*1d40*/  @P0 IMAD.WIDE R6, R110, 0x2, R2 ;  /* 0x000000026e060825 */ /* 0x020fe200078e0202 */
[----:B-1----:R-:W-:-:S04]  /*1d50*/  LOP3.LUT R10, R11, 0xfffffff0, RZ, 0xc0, !PT ;  /* 0xfffffff00b0a7812 */ /* 0x002fc800078ec0ff */
[----:B------:R1:W-:Y:S01]  /*1d60*/  @P0 LDGSTS.E.BYPASS.LTC128B.128 [R103+0x12100], [R6.64], !P5 ;  /* 0x1210000006670fae */ /* 0x0003e2000e901d50 */
[----:B------:R-:W-:-:S03]  /*1d70*/  IMAD.IADD R10, R105, 0x1, -R10 ;  /* 0x00000001690a7824 */ /* 0x000fc600078e0a0a */
[----:B------:R5:W-:Y:S02]  /*1d80*/  @P0 LDGSTS.E.BYPASS.LTC128B.128 [R103+0x14100], [R4.64], !P4 ;  /* 0x1410000004670fae */ /* 0x000be4000e101d50 */
[----:B------:R-:W-:-:S04]  /*1d90*/  SHF.R.S32.HI R18, RZ, 0x1f, R10 ;  /* 0x0000001fff127819 */ /* 0x000fc8000001140a */
[----:B------:R-:W-:Y:S01]  /*1da0*/  LEA.HI R18, R18, R10, RZ, 0x3 ;  /* 0x0000000a12127211 */ /* 0x000fe200078f18ff */
[----:B---3--:R-:W-:Y:S01]  /*1db0*/  IMAD.WIDE R8, R112, 0x2, RZ ;  /* 0x0000000270087825 */ /* 0x008fe200078e02ff */
[----:B-1----:R-:W-:-:S03]  /*1dc0*/  SHF.R.S32.HI R6, RZ, 0x4, R11 ;  /* 0x00000004ff067819 */ /* 0x002fc6000001140b */
[----:B------:R-:W-:Y:S02]  /*1dd0*/  IMAD.SHL.U32 R7, R19, 0x40, RZ ;  /* 0x0000004013077824 */ /* 0x000fe400078e00ff */
[----:B-----5:R-:W-:Y:S01]  /*1de0*/  @P0 IMAD.WIDE R4, R106, 0x2, R2 ;  /* 0x000000026a040825 */ /* 0x020fe200078e0202 */
[----:B------:R-:W-:Y:S01]  /*1df0*/  LEA.HI R0, R11, R6, RZ, 0x1 ;  /* 0x000000060b007211 */ /* 0x000fe200078f08ff */
[----:B------:R1:W-:Y:S01]  /*1e00*/  SHFL.IDX PT, R2, R13, 0x1, 0x181f ;  /* 0x00381f000d027f89 */ /* 0x0003e200000e0000 */
[----:B------:R-:W-:Y:S02]  /*1e10*/  LOP3.LUT R11, R18, 0xfffffff8, RZ, 0xc0, !PT ;  /* 0xfffffff8120b7812 */ /* 0x000fe400078ec0ff */
[----:B------:R-:W-:Y:S01]  /*1e20*/  LOP3.LUT R0, R0, 0xfffffffe, RZ, 0xc0, !PT ;  /* 0xfffffffe00007812 */ /* 0x000fe200078ec0ff */
[----:B------:R-:W3:Y:S02]  /*1e30*/  SHFL.IDX PT, R3, R12, 0x1, 0x181f ;  /* 0x00381f000c037f89 */ /* 0x000ee400000e0000 */
[----:B------:R-:W-:-:S02]  /*1e40*/  IMAD.IADD R11, R10, 0x1, -R11 ;  /* 0x000000010a0b7824 */ /* 0x000fc400078e0a0b */
[----:B------:R5:W-:Y:S01]  /*1e50*/  @P0 LDGSTS.E.BYPASS.LTC128B.128 [R103+0x16100], [R4.64], !P3 ;  /* 0x1610000004670fae */ /* 0x000be2000d901d50 */
[----:B--2---:R-:W-:-:S05]  /*1e60*/  IADD3 R32, P0, R14, R8, RZ ;  /* 0x000000080e207210 */ /* 0x004fca0007f1e0ff */
[----:B----4-:R-:W-:Y:S01]  /*1e70*/  IMAD.X R33, R17, 0x1, R9, P0 ;  /* 0x0000000111217824 */ /* 0x010fe200000e0609 */
[----:B------:R-:W-:-:S05]  /*1e80*/  IADD3 R30, P0, R8, R15, RZ ;  /* 0x0000000f081e7210 */ /* 0x000fca0007f1e0ff */
[----:B------:R-:W-:Y:S02]  /*1e90*/  IMAD.X R31, R9, 0x1, R16, P0 ;  /* 0x00000001091f7824 */ /* 0x000fe400000e0610 */
[----:B-1----:R-:W-:Y:S01]  /*1ea0*/  IMAD.IADD R13, R6, 0x1, -R0 ;  /* 0x00000001060d7824 */ /* 0x002fe200078e0a00 */
[----:B------:R-:W-:Y:S01]  /*1eb0*/  LOP3.LUT R0, R7, 0x1c0, RZ, 0xc0, !PT ;  /* 0x000001c007007812 */ /* 0x000fe200078ec0ff */
[----:B---3--:R-:W-:-:S03]  /*1ec0*/  @P1 IMAD.WIDE R8, R112, 0x2, R2 ;  /* 0x0000000270081825 */ /* 0x008fc600078e0202 */
[----:B------:R-:W-:Y:S02]  /*1ed0*/  LOP3.LUT R12, R0, 0x8, R22, 0xf8, !PT ;  /* 0x00000008000c7812 */ /* 0x000fe400078ef816 */
[----:B------:R-:W-:Y:S01]  /*1ee0*/  SHF.R.U32.HI R0, RZ, 0x3, R0 ;  /* 0x00000003ff007819 */ /* 0x000fe20000011600 */
[----:B------:R-:W-:Y:S01]  /*1ef0*/  @P1 IMAD.WIDE R6, R110, 0x2, R2 ;  /* 0x000000026e061825 */ /* 0x000fe200078e0202 */
[----:B------:R1:W-:Y:S02]  /*1f00*/  @P1 LDGSTS.E.BYPASS.LTC128B.128 [R103+0x11100], [R8.64], !P6 ;  /* 0x1110000008671fae */ /* 0x0003e4000f101d50 */
[----:B------:R-:W-:Y:S01]  /*1f10*/  LOP3.LUT R0, R12, R0, RZ, 0x3c, !PT ;  /* 0x000000000c007212 */ /* 0x000fe200078e3cff */
[----:B-----5:R-:W-:Y:S01]  /*1f20*/  IMAD.WIDE R4, R110, 0x2, RZ ;  /* 0x000000026e047825 */ /* 0x020fe200078e02ff */
[----:B------:R2:W-:Y:S03]  /*1f30*/  @P1 LDGSTS.E.BYPASS.LTC128B.128 [R103+0x13100], [R6.64], !P5 ;  /* 0x1310000006671fae */ /* 0x0005e6000e901d50 */
[----:B------:R-:W-:Y:S01]  /*1f40*/  IMAD R0, R13, 0x200, R0 ;  /* 0x000002000d007824 */ /* 0x000fe200078e0200 */
[----:B------:R-:W-:-:S03]  /*1f50*/  IADD3 R28, P0, R14, R4, RZ ;  /* 0x000000040e1c7210 */ /* 0x000fc60007f1e0ff */
[----:B------:R-:W-:Y:S02]  /*1f60*/  IMAD.SHL.U32 R134, R0, 0x2, RZ ;  /* 0x0000000200867824 */ /* 0x000fe400078e00ff */
[----:B------:R-:W-:Y:S01]  /*1f70*/  IMAD.X R29, R17, 0x1, R5, P0 ;  /* 0x00000001111d7824 */ /* 0x000fe200000e0605 */
[----:B------:R-:W-:Y:S02]  /*1f80*/  IADD3 R26, P0, R4, R15, RZ ;  /* 0x0000000f041a7210 */ /* 0x000fe40007f1e0ff */
[C---:B------:R-:W-:Y:S02]  /*1f90*/  IADD3 R0, R134.reuse, 0x10100, RZ ;  /* 0x0001010086007810 */ /* 0x040fe40007ffe0ff */
[----:B------:R-:W-:Y:S01]  /*1fa0*/  IADD3 R115, R134, 0x10120, RZ ;  /* 0x0001012086737810 */ /* 0x000fe20007ffe0ff */
[----:B------:R-:W-:Y:S02]  /*1fb0*/  IMAD.X R27, R5, 0x1, R16, P0 ;  /* 0x00000001051b7824 */ /* 0x000fe400000e0610 */
[----:B------:R-:W-:-:S04]  /*1fc0*/  @P1 IMAD.WIDE R4, R106, 0x2, R2 ;  /* 0x000000026a041825 */ /* 0x000fc800078e0202 */
[----:B-1----:R-:W-:-:S04]  /*1fd0*/  @P1 IMAD.WIDE R8, R108, 0x2, R2 ;  /* 0x000000026c081825 */ /* 0x002fc800078e0202 */
[----:B------:R-:W-:Y:S01]  /*1fe0*/  IMAD.WIDE R2, R108, 0x2, RZ ;  /* 0x000000026c027825 */ /* 0x000fe200078e02ff */
[----:B------:R1:W-:Y:S03]  /*1ff0*/  @P1 LDGSTS.E.BYPASS.LTC128B.128 [R103+0x15100], [R8.64], !P4 ;  /* 0x1510000008671fae */ /* 0x0003e6000e101d50 */
[----:B--2---:R-:W-:Y:S01]  /*2000*/  IMAD.SHL.U32 R6, R11, 0x40, RZ ;  /* 0x000000400b067824 */ /* 0x004fe200078e00ff */
[----:B------:R2:W-:Y:S01]  /*2010*/  @P1 LDGSTS.E.BYPASS.LTC128B.128 [R103+0x17100], [R4.64], !P3 ;  /* 0x1710000004671fae */ /* 0x0005e2000d901d50 */
[----:B------:R-:W-:Y:S01]  /*2020*/  IMAD.SHL.U32 R7, R13, 0x8, RZ ;  /* 0x000000080d077824 */ /* 0x000fe200078e00ff */
[----:B------:R-:W-:Y:S02]  /*2030*/  IADD3 R24, P1, R14, R2, RZ ;  /* 0x000000020e187210 */ /* 0x000fe40007f3e0ff */
[----:B------:R-:W0:Y:S01]  /*2040*/  LDGDEPBAR ;  /* 0x00000000000079af */ /* 0x000e220000000000 */
[----:B------:R-:W-:-:S02]  /*2050*/  LOP3.LUT R6, R6, 0x1c0, RZ, 0xc0, !PT ;  /* 0x000001c006067812 */ /* 0x000fc400078ec0ff */
[----:B------:R-:W-:Y:S01]  /*2060*/  IADD3 R22, P0, R2, R15, RZ ;  /* 0x0000000f02167210 */ /* 0x000fe20007f1e0ff */
[----:B------:R-:W-:Y:S01]  /*2070*/  IMAD.X R25, R17, 0x1, R3, P1 ;  /* 0x0000000111197824 */ /* 0x000fe200008e0603 */
[----:B------:R-:W-:Y:S01]  /*2080*/  LOP3.LUT R7, R6, 0x8, R7, 0xf8, !PT ;  /* 0x0000000806077812 */ /* 0x000fe200078ef807 */
[----:B------:R-:W-:Y:S01]  /*2090*/  IMAD.SHL.U32 R2, R18, 0x40, RZ ;  /* 0x0000004012027824 */ /* 0x000fe200078e00ff */
[----:B------:R-:W-:Y:S01]  /*20a0*/  SHF.R.U32.HI R6, RZ, 0x3, R6 ;  /* 0x00000003ff067819 */ /* 0x000fe20000011606 */
[----:B------:R-:W-:Y:S01]  /*20b0*/  IMAD.X R23, R3, 0x1, R16, P0 ;  /* 0x0000000103177824 */ /* 0x000fe200000e0610 */
[----:B------:R-:W-:Y:S02]  /*20c0*/  LOP3.LUT P1, RZ, R19, 0x2, RZ, 0xc0, !PT ;  /* 0x0000000213ff7812 */ /* 0x000fe4000782c0ff */
[----:B------:R-:W-:Y:S02]  /*20d0*/  LOP3.LUT R6, R7, R6, RZ, 0x3c, !PT ;  /* 0x0000000607067212 */ /* 0x000fe400078e3cff */
[----:B------:R-:W-:-:S09]  /*20e0*/  IADD3 R3, R103, 0x2100, RZ ;  /* 0x0000210067037810 */ /* 0x000fd20007ffe0ff */
[----:B------:R-:W-:Y:S01]  /*20f0*/  @P1 IADD3 R115, R0, -0x20, RZ ;  /* 0xffffffe000731810 */ /* 0x000fe20007ffe0ff */
[----:B--2---:R-:W-:Y:S01]  /*2100*/  IMAD.WIDE R4, R106, 0x2, RZ ;  /* 0x000000026a047825 */ /* 0x004fe200078e02ff */
[----:B------:R-:W-:-:S04]  /*2110*/  DEPBAR.LE SB0, 0x1 ;  /* 0x000080400000791a */ /* 0x000fc80000000000 */
[----:B------:R-:W-:Y:S01]  /*2120*/  BAR.SYNC.DEFER_BLOCKING 0x0 ;  /* 0x0000000000007b1d */ /* 0x000fe20000010000 */
[----:B------:R-:W-:Y:S02]  /*2130*/  IADD3 R12, P0, R14, R4, RZ ;  /* 0x000000040e0c7210 */ /* 0x000fe40007f1e0ff */
[----:B------:R-:W-:Y:S02]  /*2140*/  LOP3.LUT P1, RZ, R11, 0x2, RZ, 0xc0, !PT ;  /* 0x000000020bff7812 */ /* 0x000fe4000782c0ff */
[----:B------:R-:W-:Y:S01]  /*2150*/  IADD3 R7, R115, 0x2000, RZ ;  /* 0x0000200073077810 */ /* 0x000fe20007ffe0ff */
[----:B------:R-:W-:Y:S01]  /*2160*/  IMAD.X R13, R17, 0x1, R5, P0 ;  /* 0x00000001110d7824 */ /* 0x000fe200000e0605 */
[----:B-1----:R-:W-:Y:S01]  /*2170*/  IADD3 R8, P0, R4, R15, RZ ;  /* 0x0000000f04087210 */ /* 0x002fe20007f1e0ff */
[----:B------:R-:W-:Y:S01]  /*2180*/  STL [R1], R115 ;  /* 0x0000007301007387 */ /* 0x000fe20000100800 */
[----:B------:R-:W-:Y:S01]  /*2190*/  LOP3.LUT R4, R6, 0xfffffe00, R2, 0xf8, !PT ;  /* 0xfffffe0006047812 */ /* 0x000fe200078ef802 */
[----:B------:R-:W-:Y:S01]  /*21a0*/  IMAD.MOV.U32 R2, RZ, RZ, 0x20 ;  /* 0x00000020ff027424 */ /* 0x000fe200078e00ff */
[----:B------:R-:W-:Y:S01]  /*21b0*/  IADD3 R6, R103, 0x100, RZ ;  /* 0x0000010067067810 */ /* 0x000fe20007ffe0ff */
[----:B------:R-:W-:Y:S01]  /*21c0*/  IMAD.X R9, R5, 0x1, R16, P0 ;  /* 0x0000000105097824 */ /* 0x000fe200000e0610 */
[----:B------:R-:W-:Y:S01]  /*21d0*/  LOP3.LUT P0, RZ, R11, 0x4, RZ, 0xc0, !PT ;  /* 0x000000040bff7812 */ /* 0x000fe2000780c0ff */
[----:B------:R-:W-:Y:S01]  /*21e0*/  IMAD.MOV.U32 R5, RZ, RZ, 0x10 ;  /* 0x00000010ff057424 */ /* 0x000fe200078e00ff */
[----:B------:R-:W-:Y:S01]  /*21f0*/  STL [R1+0xe4], R113 ;  /* 0x0000e47101007387 */ /* 0x000fe20000100800 */
[----:B------:R-:W-:Y:S01]  /*2200*/  IMAD R232, R100, 0x400, R4 ;  /* 0x0000040064e87824 */ /* 0x000fe200078e0204 */
[----:B------:R-:W-:-:S02]  /*2210*/  SEL R0, R2, 0xffffffe0, !P0 ;  /* 0xffffffe002007807 */ /* 0x000fc40004000000 */
[----:B------:R-:W-:Y:S01]  /*2220*/  SEL R5, R5, 0xfffffff0, !P1 ;  /* 0xfffffff005057807 */ /* 0x000fe20004800000 */
[----:B------:R-:W-:Y:S01]  /*2230*/  STL [R1+0xb4], R104 ;  /* 0x0000b46801007387 */ /* 0x000fe20000100800 */
[C---:B------:R-:W-:Y:S01]  /*2240*/  LEA R240, R232.reuse, 0x100, 0x1 ;  /* 0x00000100e8f07811 */ /* 0x040fe200078e08ff */
[----:B------:R-:W-:Y:S01]  /*2250*/  IMAD.SHL.U32 R232, R232, 0x2, RZ ;  /* 0x00000002e8e87824 */ /* 0x000fe200078e00ff */
[----:B------:R-:W-:Y:S01]  /*2260*/  ISETP.GE.AND P1, PT, R112, c[0x0][0x1d4], PT ;  /* 0x0000750070007a0c */ /* 0x000fe20003f26270 */
[----:B------:R-:W-:Y:S02]  /*2270*/  STL [R1+0xdc], R111 ;  /* 0x0000dc6f01007387 */ /* 0x000fe40000100800 */
[--C-:B------:R-:W-:Y:S01]  /*2280*/  IMAD R236, R5, 0x2, R240.reuse ;  /* 0x0000000205ec7824 */ /* 0x100fe200078e02f0 */
[----:B------:R-:W-:Y:S01]  /*2290*/  ISETP.LT.OR P0, PT, R20, 0x1, P1 ;  /* 0x000000011400780c */ /* 0x000fe20000f01670 */
[C---:B------:R-:W-:Y:S01]  /*22a0*/  IMAD R240, R0.reuse, 0x2, R240 ;  /* 0x0000000200f07824 */ /* 0x040fe200078e02f0 */
[----:B------:R-:W-:Y:S01]  /*22b0*/  LDSM.16.M88.4 R168, [R232+0x100] ;  /* 0x00010000e8a8783b */ /* 0x000fe20000000200 */
[----:B------:R-:W-:Y:S01]  /*22c0*/  IMAD R244, R0, 0x2, R236 ;  /* 0x0000000200f47824 */ /* 0x000fe200078e02ec */
[----:B------:R-:W-:-:S02]  /*22d0*/  ISETP.GE.AND P1, PT, R21, c[0x0][0x1d4], PT ;  /* 0x0000750015007a0c */ /* 0x000fc40003f26270 */
        /* <DEDUP_REMOVED lines=16> */
[----:B------:R-:W-:Y:S04]  /*23e0*/  STL [R1+0xe0], R109 ;  /* 0x0000e06d01007387 */ /* 0x000fe80000100800 */
[----:B------:R-:W-:Y:S04]  /*23f0*/  STL [R1+0xb0], R107 ;  /* 0x0000b06b01007387 */ /* 0x000fe80000100800 */
[----:B------:R1:W-:Y:S04]  /*2400*/  STL [R1+0x60], R6 ;  /* 0x0000600601007387 */ /* 0x0003e80000100800 */
[----:B------:R2:W-:Y:S01]  /*2410*/  STL [R1+0xc8], R3 ;  /* 0x0000c80301007387 */ /* 0x0005e20000100800 */
[----:B------:R-:W-:-:S04]  /*2420*/  DEPBAR.LE SB0, 0x0 ;  /* 0x000080000000791a */ /* 0x000fc80000000000 */
[----:B------:R-:W-:Y:S01]  /*2430*/  BAR.SYNC.DEFER_BLOCKING 0x0 ;  /* 0x0000000000007b1d */ /* 0x000fe20000010000 */
[C---:B-1----:R-:W-:Y:S02]  /*2440*/  IADD3 R6, R103.reuse, 0x4100, RZ ;  /* 0x0000410067067810 */ /* 0x042fe40007ffe0ff */
[----:B--2---:R-:W-:-:S03]  /*2450*/  IADD3 R3, R103, 0x6100, RZ ;  /* 0x0000610067037810 */ /* 0x004fc60007ffe0ff */
[----:B------:R1:W-:Y:S04]  /*2460*/  STL [R1+0xc4], R6 ;  /* 0x0000c40601007387 */ /* 0x0003e80000100800 */
[----:B------:R2:W-:Y:S04]  /*2470*/  STL [R1+0xc0], R3 ;  /* 0x0000c00301007387 */ /* 0x0005e80000100800 */
[----:B------:R-:W-:Y:S04]  /*2480*/  LDSM.16.M88.4 R36, [R134+0x10100] ;  /* 0x010100008624783b */ /* 0x000fe80000000200 */
[----:B------:R-:W3:Y:S04]  /*2490*/  LDSM.16.M88.4 R40, [R134+0x10900] ;  /* 0x010900008628783b */ /* 0x000ee80000000200 */
[----:B------:R-:W-:Y:S04]  /*24a0*/  LDSM.16.M88.4 R48, [R134+0x11100] ;  /* 0x011100008630783b */ /* 0x000fe80000000200 */
[----:B------:R-:W4:Y:S04]  /*24b0*/  LDSM.16.M88.4 R56, [R134+0x11900] ;  /* 0x011900008638783b */ /* 0x000f280000000200 */
[----:B------:R-:W-:Y:S01]  /*24c0*/  LDSM.16.M88.4 R44, [R115] ;  /* 0x00000000732c783b */ /* 0x000fe20000000200 */
[----:B-1----:R-:W-:-:S03]  /*24d0*/  IADD3 R6, R115, 0x1000, RZ ;  /* 0x0000100073067810 */ /* 0x002fc60007ffe0ff */
[----:B------:R-:W1:Y:S01]  /*24e0*/  LDSM.16.M88.4 R52, [R115+0x800] ;  /* 0x000800007334783b */ /* 0x000e620000000200 */
[----:B--2---:R-:W-:-:S03]  /*24f0*/  IADD3 R3, R115, 0x1800, RZ ;  /* 0x0000180073037810 */ /* 0x004fc60007ffe0ff */
[----:B------:R-:W2:Y:S04]  /*2500*/  LDSM.16.M88.4 R72, [R115+0x1000] ;  /* 0x001000007348783b */ /* 0x000ea80000000200 */
[----:B------:R-:W5:Y:S04]  /*2510*/  LDSM.16.M88.4 R80, [R115+0x1800] ;  /* 0x001800007350783b */ /* 0x000f680000000200 */
[----:B------:R-:W-:Y:S01]  /*2520*/  @!PT LDS RZ, [RZ] ;  /* 0x00000000fffff984 */ /* 0x000fe20000000800 */
[----:B------:R-:W-:Y:S01]  /*2530*/  @!PT LDS RZ, [RZ] ;  /* 0x00000000fffff984 */ /* 0x000fe20000000800 */
[----:B------:R-:W-:Y:S01]  /*2540*/  @!PT LDS RZ, [RZ] ;  /* 0x00000000fffff984 */ /* 0x000fe20000000800 */
[----:B------:R1:W-:Y:S01]  /*2550*/  LDGSTS.E.BYPASS.LTC128B.128 [R103+0x100], [R32.64], !P0 ;  /* 0x0010000020677fae */ /* 0x0003e2000c101d50 */
[----:B------:R-:W-:Y:S02]  /*2560*/  ISETP.LT.OR P0, PT, R20, 0x1, P1 ;  /* 0x000000011400780c */ /* 0x000fe40000f01670 */
[----:B------:R-:W-:-:S11]  /*2570*/  ISETP.GE.AND P1, PT, R35, c[0x0][0x1d4], PT ;  /* 0x0000750023007a0c */ /* 0x000fd60003f26270 */
[----:B------:R4:W-:Y:S01]  /*2580*/  LDGSTS.E.BYPASS.LTC128B.128 [R103+0x2100], [R28.64], !P0 ;  /* 0x021000001c677fae */ /* 0x0009e2000c101d50 */
[----:B------:R-:W-:Y:S02]  /*2590*/  ISETP.LT.OR P0, PT, R20, 0x1, P1 ;  /* 0x000000011400780c */ /* 0x000fe40000f01670 */
[----:B------:R-:W-:-:S11]  /*25a0*/  ISETP.GE.AND P1, PT, R34, c[0x0][0x1d4], PT ;  /* 0x0000750022007a0c */ /* 0x000fd60003f26270 */
[----:B------:R1:W-:Y:S01]  /*25b0*/  LDGSTS.E.BYPASS.LTC128B.128 [R103+0x4100], [R24.64], !P0 ;  /* 0x0410000018677fae */ /* 0x0003e2000c101d50 */
[C---:B------:R-:W-:Y:S02]  /*25c0*/  ISETP.LT.OR P0, PT, R20.reuse, 0x1, P1 ;  /* 0x000000011400780c */ /* 0x040fe40000f01670 */
[----:B------:R-:W-:-:S11]  /*25d0*/  ISETP.LT.OR P1, PT, R20, 0x21, P1 ;  /* 0x000000211400780c */ /* 0x000fd60000f21670 */
[----:B------:R3:W-:Y:S01]  /*25e0*/  LDGSTS.E.BYPASS.LTC128B.128 [R103+0x6100], [R12.64], !P0 ;  /* 0x061000000c677fae */ /* 0x0007e2000c101d50 */
[----:B------:R-:W-:-:S04]  /*25f0*/  ISETP.GE.AND P0, PT, R112, c[0x0][0x1d4], PT ;  /* 0x0000750070007a0c */ /* 0x000fc80003f06270 */
[----:B------:R-:W-:-:S13]  /*2600*/  ISETP.LT.OR P0, PT, R20, 0x21, P0 ;  /* 0x000000211400780c */ /* 0x000fda0000701670 */
[----:B------:R4:W-:Y:S01]  /*2610*/  LDGSTS.E.BYPASS.LTC128B.128 [R103+0x1100], [R30.64], !P0 ;  /* 0x011000001e677fae */ /* 0x0009e2000c101d50 */
[----:B------:R-:W-:-:S04]  /*2620*/  ISETP.GE.AND P0, PT, R21, c[0x0][0x1d4], PT ;  /* 0x0000750015007a0c */ /* 0x000fc80003f06270 */
[----:B------:R-:W-:Y:S01]  /*2630*/  ISETP.LT.OR P0, PT, R20, 0x21, P0 ;  /* 0x000000211400780c */ /* 0x000fe20000701670 */
[C---:B---3--:R-:W-:Y:S11]  /*2640*/  HMMA.16816.F32 R12, R168.reuse, R40, RZ ;  /* 0x00000028a80c723c */ /* 0x048ff600000018ff */
[----:B------:R-:W-:Y:S01]  /*2650*/  @!UPT UIADD3 URZ, URZ, URZ, URZ ;  /* 0x0000003f3f3ff290 */ /* 0x000fe2000fffe03f */
[----:B------:R3:W-:Y:S01]  /*2660*/  LDGSTS.E.BYPASS.LTC128B.128 [R103+0x3100], [R26.64], !P0 ;  /* 0x031000001a677fae */ /* 0x0007e2000c101d50 */
[----:B------:R-:W-:Y:S02]  /*2670*/  LOP3.LUT P0, RZ, R19, 0x4, RZ, 0xc0, !PT ;  /* 0x0000000413ff7812 */ /* 0x000fe4000780c0ff */
[----:B------:R-:W-:Y:S02]  /*2680*/  HMMA.16816.F32 R16, R168, R38, RZ ;  /* 0x00000026a810723c */ /* 0x000fe400000018ff */
[----:B------:R-:W-:Y:S02]  /*2690*/  SEL R2, R2, 0xffffffe0, !P0 ;  /* 0xffffffe002027807 */ /* 0x000fe40004000000 */
[----:B------:R-:W-:-:S03]  /*26a0*/  ISETP.GE.AND P0, PT, R35, c[0x0][0x1d4], PT ;  /* 0x0000750023007a0c */ /* 0x000fc60003f06270 */
[----:B------:R-:W-:Y:S01]  /*26b0*/  IMAD R252, R2, 0x2, R134 ;  /* 0x0000000202fc7824 */ /* 0x000fe200078e0286 */
[----:B------:R-:W-:Y:S01]  /*26c0*/  ISETP.LT.OR P0, PT, R20, 0x21, P0 ;  /* 0x000000211400780c */ /* 0x000fe20000701670 */
[----:B----4-:R-:W-:Y:S01]  /*26d0*/  HMMA.16816.F32 R28, R168, R56, RZ ;  /* 0x00000038a81c723c */ /* 0x010fe200000018ff */
[----:B------:R-:W-:-:S07]  /*26e0*/  IMAD R249, R2, 0x2, R115 ;  /* 0x0000000202f97824 */ /* 0x000fce00078e0273 */
[----:B-1----:R-:W-:Y:S04]  /*26f0*/  HMMA.16816.F32 R60, R172, R52, R12 ;  /* 0x00000034ac3c723c */ /* 0x002fe8000000180c */
[----:B------:R1:W-:Y:S01]  /*2700*/  LDGSTS.E.BYPASS.LTC128B.128 [R103+0x5100], [R22.64], !P0 ;  /* 0x0510000016677fae */ /* 0x0003e2000c101d50 */
[----:B------:R-:W-:-:S03]  /*2710*/  PLOP3.LUT P0, PT, PT, PT, UP0, 0x40, 0x0 ;  /* 0x000000000000781c */ /* 0x000fc60003f0e808 */
[----:B---3--:R-:W-:Y:S01]  /*2720*/  HMMA.16816.F32 R24, R168, R36, RZ ;  /* 0x00000024a818723c */ /* 0x008fe200000018ff */
[----:B------:R3:W-:Y:S01]  /*2730*/  LDGSTS.E.BYPASS.LTC128B.128 [R103+0x7100], [R8.64], !P1 ;  /* 0x0710000008677fae */ /* 0x0007e2000c901d50 */
[----:B------:R-:W-:-:S03]  /*2740*/  ISETP.GT.AND P1, PT, R114, 0x3f, PT ;  /* 0x0000003f7200780c */ /* 0x000fc60003f24270 */
[----:B------:R-:W4:Y:S03]  /*2750*/  LDSM.16.M88.4 R36, [R252+0x10100] ;  /* 0x01010000fc24783b */ /* 0x000f260000000200 */
[----:B------:R-:W-:Y:S01]  /*2760*/  HMMA.16816.F32 R12, R168, R42, RZ ;  /* 0x0000002aa80c723c */ /* 0x000fe200000018ff */
[----:B------:R-:W1:Y:S04]  /*2770*/  LDSM.16.M88.4 R40, [R252+0x10900] ;  /* 0x01090000fc28783b */ /* 0x000e680000000200 */
[----:B------:R-:W-:Y:S03]  /*2780*/  LDSM.16.M88.4 R76, [R252+0x11900] ;  /* 0x01190000fc4c783b */ /* 0x000fe60000000200 */
[C---:B------:R-:W-:Y:S01]  /*2790*/  HMMA.16816.F32 R64, R172.reuse, R46, R16 ;  /* 0x0000002eac40723c */ /* 0x040fe20000001810 */
[----:B------:R-:W-:Y:S04]  /*27a0*/  LDSM.16.M88.4 R84, [R249+0x1800] ;  /* 0x00180000f954783b */ /* 0x000fe80000000200 */
[----:B------:R-:W-:Y:S03]  /*27b0*/  LDSM.16.M88.4 R96, [R115+0x7800] ;  /* 0x007800007360783b */ /* 0x000fe60000000200 */
[----:B------:R-:W-:Y:S01]  /*27c0*/  HMMA.16816.F32 R68, R172, R44, R24 ;  /* 0x0000002cac44723c */ /* 0x000fe20000001818 */
[----:B------:R-:W1:Y:S04]  /*27d0*/  LDSM.16.M88.4 R44, [R252+0x11100] ;  /* 0x01110000fc2c783b */ /* 0x000e680000000200 */
[----:B------:R-:W-:Y:S03]  /*27e0*/  LDSM.16.M88.4 R92, [R252+0x17900] ;  /* 0x01790000fc5c783b */ /* 0x000fe60000000200 */
[C---:B------:R-:W-:Y:S01]  /*27f0*/  HMMA.16816.F32 R16, R168.reuse, R48, RZ ;  /* 0x00000030a810723c */ /* 0x040fe200000018ff */
[----:B------:R-:W-:Y:S04]  /*2800*/  LDSM.16.M88.4 R88, [R252+0x17100] ;  /* 0x01710000fc58783b */ /* 0x000fe80000000200 */
[----:B------:R-:W0:Y:S03]  /*2810*/  LDGDEPBAR ;  /* 0x00000000000079af */ /* 0x000e260000000000 */
[C---:B------:R-:W-:Y:S01]  /*2820*/  HMMA.16816.F32 R24, R168.reuse, R50, RZ ;  /* 0x00000032a818723c */ /* 0x040fe200000018ff */
[----:B------:R-:W-:Y:S07]  /*2830*/  LDSM.16.M88.4 R48, [R249+0x800] ;  /* 0x00080000f930783b */ /* 0x000fee0000000200 */
[----:B------:R-:W-:Y:S01]  /*2840*/  HMMA.16816.F32 R32, R168, R58, RZ ;  /* 0x0000003aa820723c */ /* 0x000fe200000018ff */
[----:B------:R-:W-:Y:S07]  /*2850*/  LDSM.16.M88.4 R56, [R249+0x1000] ;  /* 0x00100000f938783b */ /* 0x000fee0000000200 */
[C---:B---3--:R-:W-:Y:S01]  /*2860*/  HMMA.16816.F32 R8, R172.reuse, R54, R12 ;  /* 0x00000036ac08723c */ /* 0x048fe2000000180c */
[----:B------:R-:W3:Y:S04]  /*2870*/  LDSM.16.M88.4 R12, [R249] ;  /* 0x00000000f90c783b */ /* 0x000ee80000000200 */
[----:B------:R-:W-:Y:S03]  /*2880*/  LDSM.16.M88.4 R52, [R134+0x13100] ;  /* 0x013100008634783b */ /* 0x000fe60000000200 */
[C---:B--2---:R-:W-:Y:S08]  /*2890*/  HMMA.16816.F32 R16, R172.reuse, R72, R16 ;  /* 0x00000048ac10723c */ /* 0x044ff00000001810 */
[C---:B-1----:R-:W-:Y:S01]  /*28a0*/  HMMA.16816.F32 R20, R172.reuse, R74, R24 ;  /* 0x0000004aac14723c */ /* 0x042fe20000001818 */
[----:B------:R-:W-:Y:S07]  /*28b0*/  LDSM.16.M88.4 R72, [R134+0x13900] ;  /* 0x013900008648783b */ /* 0x000fee0000000200 */
[C---:B-----5:R-:W-:Y:S08]  /*28c0*/  HMMA.16816.F32 R24, R172.reuse, R80, R28 ;  /* 0x00000050ac18723c */ /* 0x060ff0000000181c */
[----:B------:R-:W-:Y:S01]  /*28d0*/  HMMA.16816.F32 R28, R172, R82, R32 ;  /* 0x00000052ac1c723c */ /* 0x000fe20000001820 */
[----:B------:R-:W-:Y:S07]  /*28e0*/  LDSM.16.M88.4 R80, [R249+0x5800] ;  /* 0x00580000f950783b */ /* 0x000fee0000000200 */
[C---:B----4-:R-:W-:Y:S01]  /*28f0*/  HMMA.16816.F32 R32, R192.reuse, R36, R68 ;  /* 0x00000024c020723c */ /* 0x050fe20000001844 */
[----:B------:R-:W-:Y:S07]  /*2900*/  LDSM.16.M88.4 R68, [R115+0x3800] ;  /* 0x003800007344783b */ /* 0x000fee0000000200 */
[C---:B------:R-:W-:Y:S01]  /*2910*/  HMMA.16816.F32 R36, R192.reuse, R38, R64 ;  /* 0x00000026c024723c */ /* 0x040fe20000001840 */
[----:B------:R-:W-:Y:S07]  /*2920*/  LDSM.16.M88.4 R64, [R115+0x3000] ;  /* 0x003000007340783b */ /* 0x000fee0000000200 */
[C---:B------:R-:W-:Y:S08]  /*2930*/  HMMA.16816.F32 R60, R192.reuse, R40, R60 ;  /* 0x00000028c03c723c */ /* 0x040ff0000000183c */
[C---:B------:R-:W-:Y:S01]  /*2940*/  HMMA.16816.F32 R8, R192.reuse, R42, R8 ;  /* 0x0000002ac008723c */ /* 0x040fe20000001808 */
[----:B------:R-:W1:Y:S07]  /*2950*/  LDSM.16.M88.4 R40, [R134+0x12100] ;  /* 0x012100008628783b */ /* 0x000e6e0000000200 */
[C---:B------:R-:W-:Y:S08]  /*2960*/  HMMA.16816.F32 R16, R192.reuse, R44, R16 ;  /* 0x0000002cc010723c */ /* 0x040ff00000001810 */
[C---:B------:R-:W-:Y:S01]  /*2970*/  HMMA.16816.F32 R20, R192.reuse, R46, R20 ;  /* 0x0000002ec014723c */ /* 0x040fe20000001814 */
[----:B------:R-:W2:Y:S07]  /*2980*/  LDSM.16.M88.4 R44, [R134+0x12900] ;  /* 0x01290000862c783b */ /* 0x000eae0000000200 */
[C---:B------:R-:W-:Y:S08]  /*2990*/  HMMA.16816.F32 R24, R192.reuse, R76, R24 ;  /* 0x0000004cc018723c */ /* 0x040ff00000001818 */
[----:B------:R-:W-:Y:S01]  /*29a0*/  HMMA.16816.F32 R28, R192, R78, R28 ;  /* 0x0000004ec01c723c */ /* 0x000fe2000000181c */
[----:B------:R-:W-:Y:S07]  /*29b0*/  LDSM.16.M88.4 R76, [R252+0x13900] ;  /* 0x01390000fc4c783b */ /* 0x000fee0000000200 */
[C---:B---3--:R-:W-:Y:S08]  /*29c0*/  HMMA.16816.F32 R32, R196.reuse, R12, R32 ;  /* 0x0000000cc420723c */ /* 0x048ff00000001820 */
[C---:B------:R-:W-:Y:S01]  /*29d0*/  HMMA.16816.F32 R36, R196.reuse, R14, R36 ;  /* 0x0000000ec424723c */ /* 0x040fe20000001824 */
[----:B------:R-:W3:Y:S07]  /*29e0*/  LDSM.16.M88.4 R12, [R115+0x2000] ;  /* 0x00200000730c783b */ /* 0x000eee0000000200 */
[C---:B------:R-:W-:Y:S08]  /*29f0*/  HMMA.16816.F32 R60, R196.reuse, R48, R60 ;  /* 0x00000030c43c723c */ /* 0x040ff0000000183c */
[C---:B------:R-:W-:Y:S01]  /*2a00*/  HMMA.16816.F32 R8, R196.reuse, R50, R8 ;  /* 0x00000032c408723c */ /* 0x040fe20000001808 */
[----:B------:R-:W4:Y:S07]  /*2a10*/  LDSM.16.M88.4 R48, [R115+0x2800] ;  /* 0x002800007330783b */ /* 0x000f2e0000000200 */
[C---:B------:R-:W-:Y:S08]  /*2a20*/  HMMA.16816.F32 R16, R196.reuse, R56, R16 ;  /* 0x00000038c410723c */ /* 0x040ff00000001810 */
[C---:B------:R-:W-:Y:S01]  /*2a30*/  HMMA.16816.F32 R20, R196.reuse, R58, R20 ;  /* 0x0000003ac414723c */ /* 0x040fe20000001814 */
[----:B------:R-:W-:Y:S07]  /*2a40*/  LDSM.16.M88.4 R56, [R252+0x13100] ;  /* 0x01310000fc38783b */ /* 0x000fee0000000200 */
[C---:B------:R-:W-:Y:S08]  /*2a50*/  HMMA.16816.F32 R24, R196.reuse, R84, R24 ;  /* 0x00000054c418723c */ /* 0x040ff00000001818 */
[----:B------:R-:W-:Y:S01]  /*2a60*/  HMMA.16816.F32 R28, R196, R86, R28 ;  /* 0x00000056c41c723c */ /* 0x000fe2000000181c */
[----:B------:R-:W-:Y:S07]  /*2a70*/  LDSM.16.M88.4 R84, [R115+0x5800] ;  /* 0x005800007354783b */ /* 0x000fee0000000200 */
[C---:B-1----:R-:W-:Y:S08]  /*2a80*/  HMMA.16816.F32 R32, R200.reuse, R40, R32 ;  /* 0x00000028c820723c */ /* 0x042ff00000001820 */
[C---:B------:R-:W-:Y:S01]  /*2a90*/  HMMA.16816.F32 R36, R200.reuse, R42, R36 ;  /* 0x0000002ac824723c */ /* 0x040fe20000001824 */
[----:B------:R-:W1:Y:S07]  /*2aa0*/  LDSM.16.M88.4 R40, [R252+0x12100] ;  /* 0x01210000fc28783b */ /* 0x000e6e0000000200 */
[C---:B--2---:R-:W-:Y:S08]  /*2ab0*/  HMMA.16816.F32 R60, R200.reuse, R44, R60 ;  /* 0x0000002cc83c723c */ /* 0x044ff0000000183c */
[C---:B------:R-:W-:Y:S01]  /*2ac0*/  HMMA.16816.F32 R8, R200.reuse, R46, R8 ;  /* 0x0000002ec808723c */ /* 0x040fe20000001808 */
[----:B------:R-:W2:Y:S07]  /*2ad0*/  LDSM.16.M88.4 R44, [R252+0x12900] ;  /* 0x01290000fc2c783b */ /* 0x000eae0000000200 */
[C---:B------:R-:W-:Y:S08]  /*2ae0*/  HMMA.16816.F32 R16, R200.reuse, R52, R16 ;  /* 0x00000034c810723c */ /* 0x040ff00000001810 */
[C---:B------:R-:W-:Y:S01]  /*2af0*/  HMMA.16816.F32 R20, R200.reuse, R54, R20 ;  /* 0x00000036c814723c */ /* 0x040fe20000001814 */
[----:B------:R-:W-:Y:S07]  /*2b00*/  LDSM.16.M88.4 R52, [R249+0x2800] ;  /* 0x00280000f934783b */ /* 0x000fee0000000200 */
[C---:B------:R-:W-:Y:S08]  /*2b10*/  HMMA.16816.F32 R24, R200.reuse, R72, R24 ;  /* 0x00000048c818723c */ /* 0x040ff00000001818 */
[----:B------:R-:W-:Y:S01]  /*2b20*/  HMMA.16816.F32 R28, R200, R74, R28 ;  /* 0x0000004ac81c723c */ /* 0x000fe2000000181c */
[----:B------:R-:W-:Y:S07]  /*2b30*/  LDSM.16.M88.4 R72, [R249+0x3800] ;  /* 0x00380000f948783b */ /* 0x000fee0000000200 */
[C---:B---3--:R-:W-:Y:S08]  /*2b40*/  HMMA.16816.F32 R32, R204.reuse, R12, R32 ;  /* 0x0000000ccc20723c */ /* 0x048ff00000001820 */
        /* <DEDUP_REMOVED lines=11> */
[C---:B-1----:R-:W-:Y:S08]  /*2c00*/  HMMA.16816.F32 R32, R208.reuse, R40, R32 ;  /* 0x00000028d020723c */ /* 0x042ff00000001820 */
[C---:B------:R-:W-:Y:S01]  /*2c10*/  HMMA.16816.F32 R36, R208.reuse, R42, R36 ;  /* 0x0000002ad024723c */ /* 0x040fe20000001824 */
[----:B------:R-:W-:Y:S07]  /*2c20*/  LDSM.16.M88.4 R40, [R115+0x4000] ;  /* 0x004000007328783b */ /* 0x000fee0000000200 */
[C---:B--2---:R-:W-:Y:S08]  /*2c30*/  HMMA.16816.F32 R60, R208.reuse, R44, R60 ;  /* 0x0000002cd03c723c */ /* 0x044ff0000000183c */
        /* <DEDUP_REMOVED lines=9> */
[C---:B------:R-:W-:Y:S08]  /*2cd0*/  HMMA.16816.F32 R36, R212.reuse, R14, R36 ;  /* 0x0000000ed424723c */ /* 0x040ff00000001824 */
[C---:B------:R-:W-:Y:S08]  /*2ce0*/  HMMA.16816.F32 R12, R212.reuse, R54, R8 ;  /* 0x00000036d40c723c */ /* 0x040ff00000001808 */
[C---:B----4-:R-:W-:Y:S08]  /*2cf0*/  HMMA.16816.F32 R8, R212.reuse, R64, R16 ;  /* 0x00000040d408723c */ /* 0x050ff00000001810 */
[C---:B------:R-:W-:Y:S01]  /*2d00*/  HMMA.16816.F32 R20, R212.reuse, R66, R20 ;  /* 0x00000042d414723c */ /* 0x040fe20000001814 */
[----:B------:R-:W-:Y:S07]  /*2d10*/  LDSM.16.M88.4 R64, [R115+0x5000] ;  /* 0x005000007340783b */ /* 0x000fee0000000200 */
[C---:B------:R-:W-:Y:S08]  /*2d20*/  HMMA.16816.F32 R24, R212.reuse, R72, R24 ;  /* 0x00000048d418723c */ /* 0x040ff00000001818 */
[----:B------:R-:W-:Y:S01]  /*2d30*/  HMMA.16816.F32 R28, R212, R74, R28 ;  /* 0x0000004ad41c723c */ /* 0x000fe2000000181c */
[----:B------:R-:W-:Y:S07]  /*2d40*/  LDSM.16.M88.4 R72, [R134+0x17900] ;  /* 0x017900008648783b */ /* 0x000fee0000000200 */
[----:B-1----:R-:W-:Y:S08]  /*2d50*/  HMMA.16816.F32 R32, R216, R44, R32 ;  /* 0x0000002cd820723c */ /* 0x002ff00000001820 */
[----:B------:R-:W-:Y:S01]  /*2d60*/  HMMA.16816.F32 R60, R212, R52, R60 ;  /* 0x00000034d43c723c */ /* 0x000fe2000000183c */
[----:B------:R-:W1:Y:S07]  /*2d70*/  LDSM.16.M88.4 R52, [R115+0x4800] ;  /* 0x004800007334783b */ /* 0x000e6e0000000200 */
[C---:B------:R-:W-:Y:S01]  /*2d80*/  HMMA.16816.F32 R36, R216.reuse, R46, R36 ;  /* 0x0000002ed824723c */ /* 0x040fe20000001824 */
[----:B------:R-:W3:Y:S07]  /*2d90*/  LDSM.16.M88.4 R44, [R252+0x14100] ;  /* 0x01410000fc2c783b */ /* 0x000eee0000000200 */
[C---:B------:R-:W-:Y:S08]  /*2da0*/  HMMA.16816.F32 R16, R216.reuse, R50, R12 ;  /* 0x00000032d810723c */ /* 0x040ff0000000180c */
[C---:B--2---:R-:W-:Y:S08]  /*2db0*/  HMMA.16816.F32 R12, R216.reuse, R56, R8 ;  /* 0x00000038d80c723c */ /* 0x044ff00000001808 */
[C---:B------:R-:W-:Y:S01]  /*2dc0*/  HMMA.16816.F32 R8, R216.reuse, R58, R20 ;  /* 0x0000003ad808723c */ /* 0x040fe20000001814 */
[----:B------:R-:W-:Y:S07]  /*2dd0*/  LDSM.16.M88.4 R56, [R252+0x15100] ;  /* 0x01510000fc38783b */ /* 0x000fee0000000200 */
[C---:B------:R-:W-:Y:S08]  /*2de0*/  HMMA.16816.F32 R24, R216.reuse, R68, R24 ;  /* 0x00000044d818723c */ /* 0x040ff00000001818 */
[----:B------:R-:W-:Y:S01]  /*2df0*/  HMMA.16816.F32 R28, R216, R70, R28 ;  /* 0x00000046d81c723c */ /* 0x000fe2000000181c */
[----:B------:R-:W-:Y:S07]  /*2e00*/  LDSM.16.M88.4 R68, [R134+0x17100] ;  /* 0x017100008644783b */ /* 0x000fee0000000200 */
[----:B------:R-:W-:Y:S08]  /*2e10*/  HMMA.16816.F32 R32, R220, R40, R32 ;  /* 0x00000028dc20723c */ /* 0x000ff00000001820 */
[----:B------:R-:W-:Y:S01]  /*2e20*/  HMMA.16816.F32 R60, R216, R48, R60 ;  /* 0x00000030d83c723c */ /* 0x000fe2000000183c */
[----:B------:R-:W2:Y:S07]  /*2e30*/  LDSM.16.M88.4 R48, [R252+0x14900] ;  /* 0x01490000fc30783b */ /* 0x000eae0000000200 */
[C---:B------:R-:W-:Y:S01]  /*2e40*/  HMMA.16816.F32 R36, R220.reuse, R42, R36 ;  /* 0x0000002adc24723c */ /* 0x040fe20000001824 */
[----:B------:R-:W4:Y:S07]  /*2e50*/  LDSM.16.M88.4 R40, [R249+0x4000] ;  /* 0x00400000f928783b */ /* 0x000f2e0000000200 */
[C---:B-1----:R-:W-:Y:S08]  /*2e60*/  HMMA.16816.F32 R20, R220.reuse, R54, R16 ;  /* 0x00000036dc14723c */ /* 0x042ff00000001810 */
[C---:B------:R-:W-:Y:S08]  /*2e70*/  HMMA.16816.F32 R16, R220.reuse, R64, R12 ;  /* 0x00000040dc10723c */ /* 0x040ff0000000180c */
[C---:B------:R-:W-:Y:S01]  /*2e80*/  HMMA.16816.F32 R12, R220.reuse, R66, R8 ;  /* 0x00000042dc0c723c */ /* 0x040fe20000001808 */
[----:B------:R-:W-:Y:S07]  /*2e90*/  LDSM.16.M88.4 R64, [R249+0x5000] ;  /* 0x00500000f940783b */ /* 0x000fee0000000200 */
[C---:B------:R-:W-:Y:S08]  /*2ea0*/  HMMA.16816.F32 R8, R220.reuse, R84, R24 ;  /* 0x00000054dc08723c */ /* 0x040ff00000001818 */
[----:B------:R-:W-:Y:S01]  /*2eb0*/  HMMA.16816.F32 R28, R220, R86, R28 ;  /* 0x00000056dc1c723c */ /* 0x000fe2000000181c */
[----:B------:R-:W-:Y:S07]  /*2ec0*/  LDSM.16.M88.4 R84, [R252+0x16900] ;  /* 0x01690000fc54783b */ /* 0x000fee0000000200 */
[----:B---3--:R-:W-:Y:S08]  /*2ed0*/  HMMA.16816.F32 R32, R224, R44, R32 ;  /* 0x0000002ce020723c */ /* 0x008ff00000001820 */
[----:B------:R-:W-:Y:S01]  /*2ee0*/  HMMA.16816.F32 R60, R220, R52, R60 ;  /* 0x00000034dc3c723c */ /* 0x000fe2000000183c */
[----:B------:R-:W1:Y:S07]  /*2ef0*/  LDSM.16.M88.4 R52, [R249+0x4800] ;  /* 0x00480000f934783b */ /* 0x000e6e0000000200 */
[C---:B------:R-:W-:Y:S01]  /*2f00*/  HMMA.16816.F32 R36, R224.reuse, R46, R36 ;  /* 0x0000002ee024723c */ /* 0x040fe20000001824 */
[----:B------:R-:W3:Y:S07]  /*2f10*/  LDSM.16.M88.4 R44, [R134+0x16100] ;  /* 0x01610000862c783b */ /* 0x000eee0000000200 */
[C---:B--2---:R-:W-:Y:S08]  /*2f20*/  HMMA.16816.F32 R24, R224.reuse, R50, R20 ;  /* 0x00000032e018723c */ /* 0x044ff00000001814 */
[C---:B------:R-:W-:Y:S08]  /*2f30*/  HMMA.16816.F32 R20, R224.reuse, R56, R16 ;  /* 0x00000038e014723c */ /* 0x040ff00000001810 */
[C---:B------:R-:W-:Y:S01]  /*2f40*/  HMMA.16816.F32 R16, R224.reuse, R58, R12 ;  /* 0x0000003ae010723c */ /* 0x040fe2000000180c */
[----:B------:R-:W-:Y:S07]  /*2f50*/  LDSM.16.M88.4 R56, [R115+0x6800] ;  /* 0x006800007338783b */ /* 0x000fee0000000200 */
[C---:B------:R-:W-:Y:S08]  /*2f60*/  HMMA.16816.F32 R12, R224.reuse, R76, R8 ;  /* 0x0000004ce00c723c */ /* 0x040ff00000001808 */
[----:B------:R-:W-:Y:S01]  /*2f70*/  HMMA.16816.F32 R8, R224, R78, R28 ;  /* 0x0000004ee008723c */ /* 0x000fe2000000181c */
[----:B------:R-:W-:Y:S07]  /*2f80*/  LDSM.16.M88.4 R76, [R249+0x6800] ;  /* 0x00680000f94c783b */ /* 0x000fee0000000200 */
[----:B----4-:R-:W-:Y:S08]  /*2f90*/  HMMA.16816.F32 R32, R228, R40, R32 ;  /* 0x00000028e420723c */ /* 0x010ff00000001820 */
        /* <DEDUP_REMOVED lines=10> */
[----:B------:R-:W1:Y:S07]  /*3040*/  LDSM.16.M88.4 R80, [R252+0x16100] ;  /* 0x01610000fc50783b */ /* 0x000e6e0000000200 */
[----:B---3--:R-:W-:Y:S08]  /*3050*/  HMMA.16816.F32 R8, R232, R44, R32 ;  /* 0x0000002ce808723c */ /* 0x008ff00000001820 */
[----:B------:R-:W-:Y:S08]  /*3060*/  HMMA.16816.F32 R60, R228, R52, R60 ;  /* 0x00000034e43c723c */ /* 0x000ff0000000183c */
[C---:B--2---:R-:W-:Y:S08]  /*3070*/  HMMA.16816.F32 R32, R232.reuse, R50, R28 ;  /* 0x00000032e820723c */ /* 0x044ff0000000181c */
[C---:B------:R-:W-:Y:S08]  /*3080*/  HMMA.16816.F32 R28, R232.reuse, R68, R24 ;  /* 0x00000044e81c723c */ /* 0x040ff00000001818 */
[C---:B------:R-:W-:Y:S01]  /*3090*/  HMMA.16816.F32 R24, R232.reuse, R70, R20 ;  /* 0x00000046e818723c */ /* 0x040fe20000001814 */
[----:B------:R-:W2:Y:S07]  /*30a0*/  LDSM.16.M88.4 R68, [R249+0x6000] ;  /* 0x00600000f944783b */ /* 0x000eae0000000200 */
[C---:B------:R-:W-:Y:S08]  /*30b0*/  HMMA.16816.F32 R20, R232.reuse, R72, R16 ;  /* 0x00000048e814723c */ /* 0x040ff00000001810 */
[C---:B------:R-:W-:Y:S08]  /*30c0*/  HMMA.16816.F32 R36, R232.reuse, R46, R36 ;  /* 0x0000002ee824723c */ /* 0x040ff00000001824 */
[----:B------:R-:W-:Y:S01]  /*30d0*/  HMMA.16816.F32 R16, R232, R74, R12 ;  /* 0x0000004ae810723c */ /* 0x000fe2000000180c */
[----:B------:R-:W3:Y:S07]  /*30e0*/  LDSM.16.M88.4 R72, [R249+0x7000] ;  /* 0x00700000f948783b */ /* 0x000eee0000000200 */
[----:B----4-:R-:W-:Y:S08]  /*30f0*/  HMMA.16816.F32 R12, R236, R40, R8 ;  /* 0x00000028ec0c723c */ /* 0x010ff00000001808 */
[----:B------:R-:W-:Y:S08]  /*3100*/  HMMA.16816.F32 R60, R232, R48, R60 ;  /* 0x00000030e83c723c */ /* 0x000ff0000000183c */
[----:B------:R-:W-:Y:S08]  /*3110*/  HMMA.16816.F32 R8, R236, R42, R36 ;  /* 0x0000002aec08723c */ /* 0x000ff00000001824 */
[----:B-1----:R-:W-:Y:S08]  /*3120*/  HMMA.16816.F32 R36, R240, R80, R12 ;  /* 0x00000050f024723c */ /* 0x002ff0000000180c */
[C---:B------:R-:W-:Y:S08]  /*3130*/  HMMA.16816.F32 R60, R236.reuse, R56, R60 ;  /* 0x00000038ec3c723c */ /* 0x040ff0000000183c */
[----:B------:R-:W-:Y:S08]  /*3140*/  HMMA.16816.F32 R52, R236, R64, R28 ;  /* 0x00000040ec34723c */ /* 0x000ff0000000181c */
[----:B--2---:R-:W-:Y:S08]  /*3150*/  HMMA.16816.F32 R36, R244, R68, R36 ;  /* 0x00000044f424723c */ /* 0x004ff00000001824 */
[----:B------:R-:W-:Y:S08]  /*3160*/  HMMA.16816.F32 R44, R236, R96, R20 ;  /* 0x00000060ec2c723c */ /* 0x000ff00000001814 */
[----:B------:R-:W-:Y:S08]  /*3170*/  HMMA.16816.F32 R28, R240, R84, R60 ;  /* 0x00000054f01c723c */ /* 0x000ff0000000183c */
[----:B------:R-:W-:Y:S01]  /*3180*/  FMUL.FTZ R2, R36, c[0x0][0x320] ;  /* 0x0000c80024027a20 */ /* 0x000fe20000410000 */
[----:B------:R-:W-:Y:S08]  /*3190*/  HMMA.16816.F32 R56, R236, R58, R32 ;  /* 0x0000003aec38723c */ /* 0x000ff00000001820 */
[----:B------:R-:W-:Y:S08]  /*31a0*/  HMMA.16816.F32 R12, R240, R92, R44 ;  /* 0x0000005cf00c723c */ /* 0x000ff0000000182c */
[----:B------:R-:W-:Y:S01]  /*31b0*/  HMMA.16816.F32 R44, R244, R76, R28 ;  /* 0x0000004cf42c723c */ /* 0x000fe2000000181c */
[----:B------:R1:W2:Y:S07]  /*31c0*/  MUFU.TANH R29, R2 ;  /* 0x00000002001d7308 */ /* 0x0002ae0000002400 */
[----:B------:R-:W-:Y:S01]  /*31d0*/  HMMA.16816.F32 R48, R236, R66, R24 ;  /* 0x00000042ec30723c */ /* 0x000fe20000001818 */
[----:B------:R-:W4:Y:S01]  /*31e0*/  LDSM.16.M88.4 R64, [R249+0x7800] ;  /* 0x00780000f940783b */ /* 0x000f220000000200 */
[----:B------:R-:W-:-:S06]  /*31f0*/  DEPBAR.LE SB0, 0x0 ;  /* 0x000080000000791a */ /* 0x000fcc0000000000 */
[----:B------:R-:W-:Y:S01]  /*3200*/  HMMA.16816.F32 R40, R236, R98, R16 ;  /* 0x00000062ec28723c */ /* 0x000fe20000001810 */
[----:B-1----:R-:W-:-:S04]  /*3210*/  FMUL.FTZ R2, R37, c[0x0][0x320] ;  /* 0x0000c80025027a20 */ /* 0x002fc80000410000 */
[----:B------:R1:W1:Y:S03]  /*3220*/  MUFU.TANH R28, R2 ;  /* 0x00000002001c7308 */ /* 0x0002660000002400 */
[C---:B------:R-:W-:Y:S08]  /*3230*/  HMMA.16816.F32 R32, R240.reuse, R82, R8 ;  /* 0x00000052f020723c */ /* 0x040ff00000001808 */
[----:B------:R-:W-:Y:S01]  /*3240*/  HMMA.16816.F32 R20, R240, R88, R52 ;  /* 0x00000058f014723c */ /* 0x000fe20000001834 */
[----:B-1----:R-:W-:-:S07]  /*3250*/  IADD3 R2, R115, 0x800, RZ ;  /* 0x0000080073027810 */ /* 0x002fce0007ffe0ff */
[C---:B------:R-:W-:Y:S01]  /*3260*/  HMMA.16816.F32 R24, R240.reuse, R86, R56 ;  /* 0x00000056f018723c */ /* 0x040fe20000001838 */
[----:B------:R1:W-:Y:S04]  /*3270*/  STL [R1+0x3c], R2 ;  /* 0x00003c0201007387 */ /* 0x0003e80000100800 */
[----:B------:R5:W-:Y:S03]  /*3280*/  STL [R1+0x38], R6 ;  /* 0x0000380601007387 */ /* 0x000be60000100800 */
[C---:B------:R-:W-:Y:S01]  /*3290*/  HMMA.16816.F32 R16, R240.reuse, R90, R48 ;  /* 0x0000005af010723c */ /* 0x040fe20000001830 */
[----:B------:R2:W-:Y:S04]  /*32a0*/  STL [R1+0x34], R3 ;  /* 0x0000340301007387 */ /* 0x0005e80000100800 */
[----:B------:R-:W-:Y:S03]  /*32b0*/  STL [R1+0x30], R7 ;  /* 0x0000300701007387 */ /* 0x000fe60000100800 */
[----:B------:R-:W-:Y:S08]  /*32c0*/  HMMA.16816.F32 R8, R240, R94, R40 ;  /* 0x0000005ef008723c */ /* 0x000ff00000001828 */
[----:B------:R-:W-:Y:S01]  /*32d0*/  HMMA.16816.F32 R68, R244, R70, R32 ;  /* 0x00000046f444723c */ /* 0x000fe20000001820 */
[----:B-1----:R-:W-:Y:S01]  /*32e0*/  FMUL.FTZ R2, R38, c[0x0][0x320] ;  /* 0x0000c80026027a20 */ /* 0x002fe20000410000 */
[----:B-----5:R-:W-:-:S03]  /*32f0*/  IADD3 R6, R115, 0x2800, RZ ;  /* 0x0000280073067810 */ /* 0x020fc60007ffe0ff */
[----:B------:R1:W1:Y:S03]  /*3300*/  MUFU.TANH R30, R2 ;  /* 0x00000002001e7308 */ /* 0x0002660000002400 */
[C---:B---3--:R-:W-:Y:S01]  /*3310*/  HMMA.16816.F32 R32, R244.reuse, R72, R20 ;  /* 0x00000048f420723c */ /* 0x048fe20000001814 */
[C---:B--2---:R-:W-:Y:S01]  /*3320*/  IADD3 R3, R115.reuse, 0x3000, RZ ;  /* 0x0000300073037810 */ /* 0x044fe20007ffe0ff */
[----:B------:R2:W-:Y:S04]  /*3330*/  STL [R1+0x2c], R6 ;  /* 0x00002c0601007387 */ /* 0x0005e80000100800 */
[----:B------:R3:W-:Y:S02]  /*3340*/  STL [R1+0x28], R3 ;  /* 0x0000280301007387 */ /* 0x0007e40000100800 */
[----:B----4-:R-:W-:Y:S01]  /*3350*/  HMMA.16816.F32 R40, R244, R64, R12 ;  /* 0x00000040f428723c */ /* 0x010fe2000000180c */
[----:B-1----:R-:W-:-:S07]  /*3360*/  IADD3 R2, R115, 0x4800, RZ ;  /* 0x0000480073027810 */ /* 0x002fce0007ffe0ff */
[C---:B------:R-:W-:Y:S08]  /*3370*/  HMMA.16816.F32 R76, R244.reuse, R78, R24 ;  /* 0x0000004ef44c723c */ /* 0x040ff00000001818 */
[----:B------:R-:W-:Y:S01]  /*3380*/  HMMA.16816.F32 R72, R244, R74, R16 ;  /* 0x0000004af448723c */ /* 0x000fe20000001810 */
[C---:B--2---:R-:W-:Y:S02]  /*3390*/  IADD3 R6, R115.reuse, 0x3800, RZ ;  /* 0x0000380073067810 */ /* 0x044fe40007ffe0ff */
[----:B---3--:R-:W-:-:S03]  /*33a0*/  IADD3 R3, R115, 0x4000, RZ ;  /* 0x0000400073037810 */ /* 0x008fc60007ffe0ff */
[----:B------:R1:W-:Y:S02]  /*33b0*/  STL [R1+0x24], R6 ;  /* 0x0000240601007387 */ /* 0x0003e40000100800 */
[----:B------:R-:W-:Y:S02]  /*33c0*/  HMMA.16816.F32 R64, R244, R66, R8 ;  /* 0x00000042f440723c */ /* 0x000fe40000001808 */
[----:B------:R2:W-:Y:S04]  /*33d0*/  STL [R1+0x20], R3 ;  /* 0x0000200301007387 */ /* 0x0005e80000100800 */
[----:B------:R3:W-:Y:S01]  /*33e0*/  STL [R1+0x1c], R2 ;  /* 0x00001c0201007387 */ /* 0x0007e20000100800 */
[C---:B-1----:R-:W-:Y:S02]  /*33f0*/  IADD3 R6, R115.reuse, 0x5000, RZ ;  /* 0x0000500073067810 */ /* 0x042fe40007ffe0ff */
[----:B--2---:R-:W-:-:S03]  /*3400*/  IADD3 R3, R115, 0x5800, RZ ;  /* 0x0000580073037810 */ /* 0x004fc60007ffe0ff */
[----:B------:R1:W-:Y:S01]  /*3410*/  STL [R1+0x18], R6 ;  /* 0x0000180601007387 */ /* 0x0003e20000100800 */
[----:B---3--:R-:W-:-:S03]  /*3420*/  IADD3 R2, R115, 0x6000, RZ ;  /* 0x0000600073027810 */ /* 0x008fc60007ffe0ff */
[----:B------:R2:W-:Y:S04]  /*3430*/  STL [R1+0x14], R3 ;  /* 0x0000140301007387 */ /* 0x0005e80000100800 */
[----:B------:R3:W-:Y:S01]  /*3440*/  STL [R1+0x10], R2 ;  /* 0x0000100201007387 */ /* 0x0007e20000100800 */
[C---:B-1----:R-:W-:Y:S02]  /*3450*/  IADD3 R6, R115.reuse, 0x6800, RZ ;  /* 0x0000680073067810 */ /* 0x042fe40007ffe0ff */
[----:B--2---:R-:W-:-:S03]  /*3460*/  IADD3 R3, R115, 0x7000, RZ ;  /* 0x0000700073037810 */ /* 0x004fc60007ffe0ff */
[----:B------:R1:W-:Y:S01]  /*3470*/  STL [R1+0xc], R6 ;  /* 0x00000c0601007387 */ /* 0x0003e20000100800 */
[----:B---3--:R-:W-:-:S05]  /*3480*/  IADD3 R2, R115, 0x7800, RZ ;  /* 0x0000780073027810 */ /* 0x008fca0007ffe0ff */
[----:B------:R1:W-:Y:S04]  /*3490*/  STL [R1+0x4], R2 ;  /* 0x0000040201007387 */ /* 0x0003e80000100800 */
[----:B------:R1:W-:Y:S04]  /*34a0*/  STL [R1+0x8], R3 ;  /* 0x0000080301007387 */ /* 0x0003e80000100800 */
[----:B------:R-:W-:Y:S06]  /*34b0*/  BAR.SYNC.DEFER_BLOCKING 0x0 ;  /* 0x0000000000007b1d */ /* 0x000fec0000010000 */
[----:B------:R-:W-:Y:S05]  /*34c0*/  @P0 BRA `(.L_x_611) ;  /* 0x0000052000000947 */ /* 0x000fea0003800000 */
[----:B------:R-:W-:Y:S01]  /*34d0*/  ULEA UR4, UR6, UR12, 0x6 ;  /* 0x0000000c06047291 */ /* 0x000fe2000f8e303f */
[----:B------:R-:W-:Y:S01]  /*34e0*/  IMAD.MOV.U32 R9, RZ, RZ, RZ ;  /* 0x000000ffff097224 */ /* 0x000fe200078e00ff */
[----:B------:R-:W-:-:S04]  /*34f0*/  P2R R11, PR, RZ, 0x8 ;  /* 0x00000008ff0b7803 */ /* 0x000fc80000000000 */
[----:B-1----:R-:W-:-:S05]  /*3500*/  IMAD.U32 R3, RZ, RZ, UR4 ;  /* 0x00000004ff037e24 */ /* 0x002fca000f8e00ff */
        /* <DEDUP_REMOVED lines=16> */
[----:B------:R-:W-:Y:S01]  /*3610*/  SEL R25, RZ, 0x10, P4 ;  /* 0x00000010ff197807 */ /* 0x000fe20002000000 */
[----:B------:R-:W-:Y:S01]  /*3620*/  IMAD.SHL.U32 R22, R106, 0x2, RZ ;  /* 0x000000026a167824 */ /* 0x000fe200078e00ff */
[----:B------:R-:W-:Y:S01]  /*3630*/  SHF.R.S32.HI R2, RZ, 0x1f, R10 ;  /* 0x0000001fff027819 */ /* 0x000fe2000001140a */
[----:B------:R3:W-:Y:S01]  /*3640*/  STL [R1+0x5c], R10 ;  /* 0x00005c0a01007387 */ /* 0x0007e20000100800 */
[----:B------:R-:W-:-:S02]  /*3650*/  LOP3.LUT R8, R8, 0xf, RZ, 0xc0, !PT ;  /* 0x0000000f08087812 */ /* 0x000fc400078ec0ff */
[----:B------:R-:W-:Y:S02]  /*3660*/  SHF.L.U64.HI R21, R110, 0x1, R111 ;  /* 0x000000016e157819 */ /* 0x000fe4000001026f */
[----:B------:R-:W-:Y:S02]  /*3670*/  SHF.L.U64.HI R23, R108, 0x1, R109 ;  /* 0x000000016c177819 */ /* 0x000fe4000001026d */
[----:B------:R-:W-:Y:S01]  /*3680*/  SHF.L.U64.HI R24, R106, 0x1, R107 ;  /* 0x000000016a187819 */ /* 0x000fe2000001026b */
[----:B-1----:R-:W-:Y:S02]  /*3690*/  IMAD R6, R2, c[0x0][0x1e0], RZ ;  /* 0x0000780002067a24 */ /* 0x002fe400078e02ff */
[----:B------:R-:W-:-:S04]  /*36a0*/  IMAD.WIDE.U32 R2, R10, c[0x0][0x1e0], RZ ;  /* 0x000078000a027a25 */ /* 0x000fc800078e00ff */
[----:B------:R-:W-:-:S04]  /*36b0*/  IMAD R6, R10, c[0x0][0x1e4], R6 ;  /* 0x000079000a067a24 */ /* 0x000fc800078e0206 */
[----:B------:R-:W-:Y:S01]  /*36c0*/  IMAD.IADD R3, R3, 0x1, R6 ;  /* 0x0000000103037824 */ /* 0x000fe200078e0206 */
[----:B---3--:R-:W-:-:S04]  /*36d0*/  IADD3 R10, -R26, 0x10, RZ ;  /* 0x000000101a0a7810 */ /* 0x008fc80007ffe1ff */
[----:B------:R-:W-:Y:S02]  /*36e0*/  LOP3.LUT R10, R10, 0xf, RZ, 0xc0, !PT ;  /* 0x0000000f0a0a7812 */ /* 0x000fe400078ec0ff */
[----:B--2---:R-:W-:Y:S01]  /*36f0*/  SHF.R.S32.HI R6, RZ, 0x1f, R9 ;  /* 0x0000001fff067819 */ /* 0x004fe20000011409 */
[----:B------:R-:W-:Y:S01]  /*3700*/  IMAD.WIDE.U32 R2, R9, c[0x0][0x1f0], R2 ;  /* 0x00007c0009027a25 */ /* 0x000fe200078e0002 */
[----:B------:R1:W-:Y:S03]  /*3710*/  STL [R1+0x58], R9 ;  /* 0x0000580901007387 */ /* 0x0003e60000100800 */
[----:B------:R-:W-:Y:S01]  /*3720*/  IMAD R6, R6, c[0x0][0x1f0], RZ ;  /* 0x00007c0006067a24 */ /* 0x000fe200078e02ff */
[----:B------:R-:W-:-:S03]  /*3730*/  IADD3 R2, P0, R2, UR22, RZ ;  /* 0x0000001602027c10 */ /* 0x000fc6000ff1e0ff */
[----:B------:R-:W-:-:S05]  /*3740*/  IMAD R6, R9, c[0x0][0x1f4], R6 ;  /* 0x00007d0009067a24 */ /* 0x000fca00078e0206 */
[----:B------:R-:W-:Y:S02]  /*3750*/  IADD3.X R3, R3, UR20, R6, P0, !PT ;  /* 0x0000001403037c10 */ /* 0x000fe400087fe406 */
[----:B------:R-:W-:-:S04]  /*3760*/  LEA R7, P0, R2, c[0x0][0x1c8], 0x1 ;  /* 0x0000720002077a11 */ /* 0x000fc800078008ff */
[----:B------:R-:W-:Y:S02]  /*3770*/  LEA.HI.X R6, R2, c[0x0][0x1cc], R3, 0x1, P0 ;  /* 0x0000730002067a11 */ /* 0x000fe400000f0c03 */
[----:B------:R-:W2:Y:S04]  /*3780*/  SHFL.IDX PT, R2, R7, 0x1, 0x181f ;  /* 0x00381f0007027f89 */ /* 0x000ea800000e0000 */
[----:B------:R-:W3:Y:S01]  /*3790*/  SHFL.IDX PT, R3, R6, 0x1, 0x181f ;  /* 0x00381f0006037f89 */ /* 0x000ee200000e0000 */
[----:B-1----:R-:W-:Y:S02]  /*37a0*/  SHF.L.U64.HI R9, R112, 0x1, R113 ;  /* 0x0000000170097819 */ /* 0x002fe40000010271 */
[----:B--2---:R-:W-:Y:S01]  /*37b0*/  IADD3 R18, P3, P0, R8, R2, R31 ;  /* 0x0000000208127210 */ /* 0x004fe2000787e01f */
[----:B------:R-:W-:-:S03]  /*37c0*/  IMAD.SHL.U32 R8, R110, 0x2, RZ ;  /* 0x000000026e087824 */ /* 0x000fc600078e00ff */
[-C--:B---3--:R-:W-:Y:S02]  /*37d0*/  IADD3.X R19, RZ, R3.reuse, R9, P3, P0 ;  /* 0x00000003ff137210 */ /* 0x088fe40001fe0409 */
[----:B------:R-:W-:Y:S02]  /*37e0*/  IADD3 R16, P3, P0, R10, R2, R8 ;  /* 0x000000020a107210 */ /* 0x000fe4000787e008 */
[----:B------:R-:W-:Y:S02]  /*37f0*/  IADD3 R10, -R25, 0x10, RZ ;  /* 0x00000010190a7810 */ /* 0x000fe40007ffe1ff */
[----:B------:R-:W-:Y:S02]  /*3800*/  IADD3.X R17, RZ, R3, R21, P3, P0 ;  /* 0x00000003ff117210 */ /* 0x000fe40001fe0415 */
[----:B------:R-:W-:-:S04]  /*3810*/  LOP3.LUT R10, R10, 0xf, RZ, 0xc0, !PT ;  /* 0x0000000f0a0a7812 */ /* 0x000fc800078ec0ff */
[----:B------:R-:W-:Y:S02]  /*3820*/  IADD3 R14, P3, P0, R10, R2, R20 ;  /* 0x000000020a0e7210 */ /* 0x000fe4000787e014 */
[----:B------:R-:W-:Y:S02]  /*3830*/  IADD3 R10, -R104, 0x10, RZ ;  /* 0x00000010680a7810 */ /* 0x000fe40007ffe1ff */
[----:B------:R-:W-:Y:S02]  /*3840*/  IADD3.X R15, RZ, R3, R23, P3, P0 ;  /* 0x00000003ff0f7210 */ /* 0x000fe40001fe0417 */
[----:B------:R-:W-:-:S04]  /*3850*/  LOP3.LUT R10, R10, 0xf, RZ, 0xc0, !PT ;  /* 0x0000000f0a0a7812 */ /* 0x000fc800078ec0ff */
[----:B------:R-:W-:Y:S02]  /*3860*/  IADD3 R12, P3, P0, R10, R2, R22 ;  /* 0x000000020a0c7210 */ /* 0x000fe4000787e016 */
[----:B------:R-:W1:Y:S02]  /*3870*/  SHFL.IDX PT, R2, R7, RZ, 0x181f ;  /* 0x00181fff07027589 */ /* 0x000e6400000e0000 */
[----:B------:R-:W-:Y:S02]  /*3880*/  IADD3.X R13, RZ, R3, R24, P3, P0 ;  /* 0x00000003ff0d7210 */ /* 0x000fe40001fe0418 */
[----:B------:R-:W2:Y:S01]  /*3890*/  SHFL.IDX PT, R3, R6, RZ, 0x181f ;  /* 0x00181fff06037589 */ /* 0x000ea200000e0000 */
[----:B------:R-:W-:Y:S02]  /*38a0*/  ISETP.NE.AND P3, PT, R11, RZ, PT ;  /* 0x000000ff0b00720c */ /* 0x000fe40003f65270 */
        /* <DEDUP_REMOVED lines=20> */
.L_x_611:
[----:B-1----:R-:W-:Y:S01]  /*39f0*/  FMUL.FTZ R2, R68, c[0x0][0x320] ;  /* 0x0000c80044027a20 */ /* 0x002fe20000410000 */
[----:B------:R-:W-:Y:S01]  /*3a00*/  LOP3.LUT R3, R101, 0xffffffe0, RZ, 0xc0, !PT ;  /* 0xffffffe065037812 */ /* 0x000fe200078ec0ff */
[----:B------:R-:W-:Y:S01]  /*3a10*/  UMOV UR4, 0xffffffc0 ;  /* 0xffffffc000047882 */ /* 0x000fe20000000000 */
[----:B------:R-:W-:Y:S01]  /*3a20*/  LEA.HI R6, R102, R105, RZ, 0x2 ;  /* 0x0000006966067211 */ /* 0x000fe200078f10ff */
[----:B------:R1:W2:Y:S01]  /*3a30*/  MUFU.TANH R14, R2 ;  /* 0x00000002000e7308 */ /* 0x0002a20000002400 */
[----:B------:R-:W-:Y:S01]  /*3a40*/  SHF.R.S32.HI R7, RZ, 0x1f, R100 ;  /* 0x0000001fff077819 */ /* 0x000fe20000011464 */
[----:B------:R-:W-:Y:S01]  /*3a50*/  UIMAD UR4, UR6, UR4, 0x41 ;  /* 0x00000041060474a4 */ /* 0x000fe2000f8e0204 */
[----:B------:R-:W-:Y:S01]  /*3a60*/  LOP3.LUT R6, R6, 0xfffffffc, RZ, 0xc0, !PT ;  /* 0xfffffffc06067812 */ /* 0x000fe200078ec0ff */
[----:B------:R-:W-:Y:S01]  /*3a70*/  IMAD.SHL.U32 R135, R4, 0x2, RZ ;  /* 0x0000000204877824 */ /* 0x000fe200078e00ff */
[----:B------:R-:W-:Y:S01]  /*3a80*/  LEA.HI R7, R7, R100, RZ, 0x3 ;  /* 0x0000006407077211 */ /* 0x000fe200078f18ff */
[----:B------:R-:W-:Y:S01]  /*3a90*/  @UP1 USHF.L.U32 UR10, UR10, 0x7, URZ ;  /* 0x000000070a0a1899 */ /* 0x000fe2000800063f */
[----:B------:R-:W-:Y:S01]  /*3aa0*/  PLOP3.LUT P0, PT, PT, PT, UP1, 0x80, 0x0 ;  /* 0x000000000000781c */ /* 0x000fe20003f0f018 */
[----:B------:R-:W-:Y:S01]  /*3ab0*/  IMAD R248, R5, 0x2, R135 ;  /* 0x0000000205f87824 */ /* 0x000fe200078e0287 */
[----:B------:R-:W-:Y:S01]  /*3ac0*/  LOP3.LUT R7, R7, 0xffffff8, RZ, 0xc0, !PT ;  /* 0x0ffffff807077812 */ /* 0x000fe200078ec0ff */
[----:B------:R-:W0:Y:S01]  /*3ad0*/  LDGDEPBAR ;  /* 0x00000000000079af */ /* 0x000e220000000000 */
[C---:B------:R-:W-:Y:S01]  /*3ae0*/  LEA R251, R0.reuse, R135, 0x1 ;  /* 0x0000008700fb7211 */ /* 0x040fe200078e08ff */
[----:B------:R-:W-:-:S02]  /*3af0*/  IMAD R250, R0, 0x2, R248 ;  /* 0x0000000200fa7824 */ /* 0x000fc400078e02f8 */
[----:B------:R-:W-:Y:S02]  /*3b00*/  IMAD.IADD R10, R100, 0x1, -R7 ;  /* 0x00000001640a7824 */ /* 0x000fe400078e0a07 */
[----:B-1----:R-:W-:Y:S01]  /*3b10*/  FMUL.FTZ R2, R69, c[0x0][0x320] ;  /* 0x0000c80045027a20 */ /* 0x002fe20000410000 */
[----:B------:R-:W-:Y:S03]  /*3b20*/  LDSM.16.MT88.4 R48, [R251+0x100] ;  /* 0x00010000fb30783b */ /* 0x000fe60000004200 */
[----:B------:R1:W3:Y:S01]  /*3b30*/  MUFU.TANH R13, R2 ;  /* 0x00000002000d7308 */ /* 0x0002e20000002400 */
[----:B------:R-:W-:Y:S01]  /*3b40*/  LDSM.16.MT88.4 R56, [R250+0x100] ;  /* 0x00010000fa38783b */ /* 0x000fe20000004200 */
[----:B-1----:R-:W-:-:S06]  /*3b50*/  FMUL.FTZ R2, R44, c[0x0][0x320] ;  /* 0x0000c8002c027a20 */ /* 0x002fcc0000410000 */
[----:B------:R1:W4:Y:S02]  /*3b60*/  MUFU.TANH R21, R2 ;  /* 0x0000000200157308 */ /* 0x0003240000002400 */
[----:B-1----:R-:W-:Y:S02]  /*3b70*/  IMAD.IADD R2, R105, 0x1, -R3 ;  /* 0x0000000169027824 */ /* 0x002fe400078e0a03 */
[----:B------:R-:W-:-:S03]  /*3b80*/  FMUL.FTZ R3, R45, c[0x0][0x320] ;  /* 0x0000c8002d037a20 */ /* 0x000fc60000410000 */
[----:B------:R-:W-:Y:S01]  /*3b90*/  SHF.R.S32.HI R8, RZ, 0x1f, R2 ;  /* 0x0000001fff087819 */ /* 0x000fe20000011402 */
[----:B------:R1:W5:Y:S02]  /*3ba0*/  MUFU.TANH R22, R3 ;  /* 0x0000000300167308 */ /* 0x0003640000002400 */
[----:B-1----:R-:W-:Y:S01]  /*3bb0*/  IMAD.IADD R3, R105, 0x1, -R6 ;  /* 0x0000000169037824 */ /* 0x002fe200078e0a06 */
[----:B------:R-:W-:Y:S01]  /*3bc0*/  LEA.HI R6, R8, R2, RZ, 0x2 ;  /* 0x0000000208067211 */ /* 0x000fe200078f10ff */
[----:B------:R-:W-:-:S03]  /*3bd0*/  FMUL.FTZ R8, R76, c[0x0][0x320] ;  /* 0x0000c8004c087a20 */ /* 0x000fc60000410000 */
[----:B------:R-:W-:Y:S01]  /*3be0*/  LEA.HI R9, R3, R3, RZ, 0x1 ;  /* 0x0000000303097211 */ /* 0x000fe200078f08ff */
[----:B------:R1:W1:Y:S01]  /*3bf0*/  MUFU.TANH R23, R8 ;  /* 0x0000000800177308 */ /* 0x0002620000002400 */
[C---:B------:R-:W-:Y:S02]  /*3c00*/  LEA.HI.SX32 R7, R6.reuse, UR11, 0x1e ;  /* 0x0000000b06077c11 */ /* 0x040fe4000f8ff2ff */
[----:B------:R-:W-:Y:S02]  /*3c10*/  LOP3.LUT R9, R9, 0x1ffffffe, RZ, 0xc0, !PT ;  /* 0x1ffffffe09097812 */ /* 0x000fe400078ec0ff */
[----:B------:R-:W-:Y:S02]  /*3c20*/  LOP3.LUT R6, R6, 0x7ffffffc, RZ, 0xc0, !PT ;  /* 0x7ffffffc06067812 */ /* 0x000fe400078ec0ff */
[----:B------:R-:W-:-:S03]  /*3c30*/  IADD3 R3, R3, -R9, RZ ;  /* 0x8000000903037210 */ /* 0x000fc60007ffe0ff */
[----:B------:R-:W-:Y:S02]  /*3c40*/  IMAD.IADD R6, R2, 0x1, -R6 ;  /* 0x0000000102067824 */ /* 0x000fe400078e0a06 */
[----:B------:R-:W-:-:S03]  /*3c50*/  FMUL.FTZ R2, R64, c[0x0][0x320] ;  /* 0x0000c80040027a20 */ /* 0x000fc60000410000 */
[----:B------:R-:W-:Y:S01]  /*3c60*/  SHF.L.U32 R11, R6, 0x1, RZ ;  /* 0x00000001060b7819 */ /* 0x000fe200000006ff */
[----:B-1----:R-:W-:Y:S01]  /*3c70*/  IMAD R8, R10, 0x10, R7 ;  /* 0x000000100a087824 */ /* 0x002fe200078e0207 */
[----:B------:R1:W-:Y:S01]  /*3c80*/  MUFU.TANH R17, R2 ;  /* 0x0000000200117308 */ /* 0x0003e20000002400 */
[----:B------:R-:W-:Y:S02]  /*3c90*/  FMUL.FTZ R7, R77, c[0x0][0x320] ;  /* 0x0000c8004d077a20 */ /* 0x000fe40000410000 */
[----:B------:R-:W-:Y:S02]  /*3ca0*/  IMAD R133, R3, 0x8, R8 ;  /* 0x0000000803857824 */ /* 0x000fe400078e0208 */
[----:B------:R-:W-:Y:S02]  /*3cb0*/  FMUL.FTZ R3, R32, c[0x0][0x320] ;  /* 0x0000c80020037a20 */ /* 0x000fe40000410000 */
[----:B------:R-:W-:Y:S01]  /*3cc0*/  @P0 IMAD.HI.U32 R8, R133, c[0x0][0x2c8], RZ ;  /* 0x0000b20085080a27 */ /* 0x000fe200078e00ff */
[----:B------:R-:W-:Y:S01]  /*3cd0*/  PLOP3.LUT P0, PT, PT, PT, UP1, 0x80, 0x0 ;  /* 0x000000000000781c */ /* 0x000fe20003f0f018 */
[----:B------:R2:W-:Y:S01]  /*3ce0*/  MUFU.TANH R12, R3 ;  /* 0x00000003000c7308 */ /* 0x0005e20000002400 */
[----:B------:R-:W-:Y:S04]  /*3cf0*/  STL [R1+0xbc], R133 ;  /* 0x0000bc8501007387 */ /* 0x000fe80000100800 */
[----:B------:R-:W-:Y:S01]  /*3d00*/  STL [R1+0xcc], R11 ;  /* 0x0000cc0b01007387 */ /* 0x000fe20000100800 */
[----:B-1----:R-:W-:-:S02]  /*3d10*/  FMUL.FTZ R2, R65, c[0x0][0x320] ;  /* 0x0000c80041027a20 */ /* 0x002fc40000410000 */
[----:B------:R1:W1:Y:S01]  /*3d20*/  MUFU.TANH R25, R7 ;  /* 0x0000000700197308 */ /* 0x0002620000002400 */
[----:B--2---:R-:W-:-:S07]  /*3d30*/  FMUL.FTZ R3, R72, c[0x0][0x320] ;  /* 0x0000c80048037a20 */ /* 0x004fce0000410000 */
[----:B------:R-:W-:Y:S01]  /*3d40*/  MUFU.TANH R16, R2 ;  /* 0x0000000200107308 */ /* 0x000fe20000002400 */
[----:B-1----:R-:W-:-:S07]  /*3d50*/  FMUL.FTZ R7, R73, c[0x0][0x320] ;  /* 0x0000c80049077a20 */ /* 0x002fce0000410000 */
[----:B------:R1:W-:Y:S08]  /*3d60*/  MUFU.TANH R24, R3 ;  /* 0x0000000300187308 */ /* 0x0003f00000002400 */
[----:B------:R2:W-:Y:S01]  /*3d70*/  MUFU.TANH R20, R7 ;  /* 0x0000000700147308 */ /* 0x0005e20000002400 */
[----:B-1----:R-:W-:Y:S01]  /*3d80*/  IMAD.MOV.U32 R3, RZ, RZ, R133 ;  /* 0x000000ffff037224 */ /* 0x002fe200078e0085 */
[----:B------:R-:W-:-:S05]  /*3d90*/  @P0 SHF.R.U32.HI R3, RZ, c[0x0][0x2cc], R8 ;  /* 0x0000b300ff030a19 */ /* 0x000fca0000011608 */
[----:B------:R-:W1:Y:S01]  /*3da0*/  SHFL.IDX PT, R8, R3, RZ, 0x1c1f ;  /* 0x001c1fff03087589 */ /* 0x000e6200000e0000 */
[----:B--2---:R-:W-:-:S04]  /*3db0*/  FMUL.FTZ R7, R40, c[0x0][0x320] ;  /* 0x0000c80028077a20 */ /* 0x004fc80000410000 */
[----:B------:R2:W-:Y:S02]  /*3dc0*/  MUFU.TANH R19, R7 ;  /* 0x0000000700137308 */ /* 0x0005e40000002400 */
[----:B--2---:R-:W-:-:S06]  /*3dd0*/  FMUL.FTZ R7, R41, c[0x0][0x320] ;  /* 0x0000c80029077a20 */ /* 0x004fcc0000410000 */
[----:B------:R2:W-:Y:S02]  /*3de0*/  MUFU.TANH R18, R7 ;  /* 0x0000000700127308 */ /* 0x0005e40000002400 */
[----:B--2---:R-:W-:Y:S01]  /*3df0*/  IMAD.U32 R7, RZ, RZ, UR4 ;  /* 0x00000004ff077e24 */ /* 0x004fe2000f8e00ff */
[----:B------:R-:W-:-:S04]  /*3e00*/  ULDC.64 UR4, c[0x0][0x2c8] ;  /* 0x0000b20000047ab9 */ /* 0x000fc80000000a00 */
[C---:B------:R-:W-:Y:S02]  /*3e10*/  IADD3 R6, -R11.reuse, UR7, R7 ;  /* 0x000000070b067c10 */ /* 0x040fe4000fffe107 */
[----:B------:R-:W-:Y:S01]  /*3e20*/  IADD3 R7, -R11, UR24, RZ ;  /* 0x000000180b077c10 */ /* 0x000fe2000fffe1ff */
[----:B------:R-:W-:Y:S01]  /*3e30*/  UIMAD.WIDE.U32 UR24, UR10, UR4, URZ ;  /* 0x000000040a1872a5 */ /* 0x000fe2000f8e003f */
[----:B------:R-:W-:Y:S01]  /*3e40*/  IADD3 R6, R6, -UR13, RZ ;  /* 0x8000000d06067c10 */ /* 0x000fe2000fffe0ff */
[----:B------:R-:W-:-:S04]  /*3e50*/  UIADD3 UR10, UR6, -0x2, URZ ;  /* 0xfffffffe060a7890 */ /* 0x000fc8000fffe03f */
[----:B-1----:R-:W-:Y:S01]  /*3e60*/  IMAD.IADD R2, R6, 0x1, R8 ;  /* 0x0000000106027824 */ /* 0x002fe200078e0208 */
[----:B------:R-:W-:Y:S01]  /*3e70*/  @UP1 UMOV UR21, UR25 ;  /* 0x0000001900151c82 */ /* 0x000fe20008000000 */
[----:B------:R-:W-:Y:S01]  /*3e80*/  FMUL.FTZ R8, R33, c[0x0][0x320] ;  /* 0x0000c80021087a20 */ /* 0x000fe20000410000 */
[----:B------:R-:W-:Y:S02]  /*3e90*/  @UP1 USHF.R.U32.HI UR11, URZ, UR5, UR21 ;  /* 0x000000053f0b1299 */ /* 0x000fe40008011615 */
[----:B------:R-:W-:Y:S01]  /*3ea0*/  IMNMX R2, R7, R2, PT ;  /* 0x0000000207027217 */ /* 0x000fe20003800200 */
[----:B------:R1:W2:Y:S01]  /*3eb0*/  MUFU.TANH R9, R8 ;  /* 0x0000000800097308 */ /* 0x0002a20000002400 */
[----:B------:R-:W-:Y:S02]  /*3ec0*/  UIADD3 UR11, UR11, UR7, -UR13 ;  /* 0x000000070b0b7290 */ /* 0x000fe4000fffe80d */
[----:B------:R-:W-:Y:S02]  /*3ed0*/  ISETP.GT.AND P0, PT, R2, RZ, PT ;  /* 0x000000ff0200720c */ /* 0x000fe40003f04270 */
[----:B------:R-:W-:-:S02]  /*3ee0*/  USHF.R.S32.HI UR4, URZ, 0x1f, UR11 ;  /* 0x0000001f3f047899 */ /* 0x000fc4000801140b */
[----:B------:R-:W-:Y:S02]  /*3ef0*/  FSEL R11, R29, -INF , P0 ;  /* 0xff8000001d0b7808 */ /* 0x000fe40000000000 */
[----:B------:R-:W-:Y:S01]  /*3f00*/  ISETP.GT.AND P0, PT, R2, 0x1, PT ;  /* 0x000000010200780c */ /* 0x000fe20003f04270 */
[----:B------:R-:W-:-:S03]  /*3f10*/  ULEA.HI UR4, UR4, UR11, URZ, 0x6 ;  /* 0x0000000b04047291 */ /* 0x000fc6000f8f303f */
[----:B------:R-:W-:Y:S01]  /*3f20*/  FSEL R10, R28, -INF , P0 ;  /* 0xff8000001c0a7808 */ /* 0x000fe20000000000 */
[----:B------:R-:W-:Y:S01]  /*3f30*/  USHF.R.S32.HI UR4, URZ, 0x6, UR4 ;  /* 0x000000063f047899 */ /* 0x000fe20008011404 */
[----:B------:R-:W-:Y:S01]  /*3f40*/  ISETP.GT.AND P0, PT, R2, 0x8, PT ;  /* 0x000000080200780c */ /* 0x000fe20003f04270 */
[----:B-1----:R-:W-:Y:S02]  /*3f50*/  FMUL.FTZ R8, R79, c[0x0][0x320] ;  /* 0x0000c8004f087a20 */ /* 0x002fe40000410000 */
[----:B------:R-:W-:Y:S01]  /*3f60*/  UISETP.LT.AND UP0, UPT, URZ, UR4, UPT ;  /* 0x000000043f00728c */ /* 0x000fe2000bf01270 */
[----:B------:R-:W-:Y:S01]  /*3f70*/  FSEL R14, R14, -INF , P0 ;  /* 0xff8000000e0e7808 */ /* 0x000fe20000000000 */
[----:B------:R1:W-:Y:S01]  /*3f80*/  MUFU.TANH R27, R8 ;  /* 0x00000008001b7308 */ /* 0x0003e20000002400 */
[----:B------:R-:W-:Y:S01]  /*3f90*/  ISETP.GT.AND P0, PT, R2, 0x9, PT ;  /* 0x000000090200780c */ /* 0x000fe20003f04270 */
[----:B------:R-:W-:-:S03]  /*3fa0*/  USEL UR4, URZ, UR4, !UP0 ;  /* 0x000000043f047287 */ /* 0x000fc6000c000000 */
[----:B---3--:R-:W-:Y:S01]  /*3fb0*/  FSEL R13, R13, -INF , P0 ;  /* 0xff8000000d0d7808 */ /* 0x008fe20000000000 */
[----:B------:R-:W-:Y:S01]  /*3fc0*/  UISETP.GE.AND UP0, UPT, UR10, UR4, UPT ;  /* 0x000000040a00728c */ /* 0x000fe2000bf06270 */
[----:B------:R-:W-:-:S04]  /*3fd0*/  ISETP.GT.AND P0, PT, R2, 0x10, PT ;  /* 0x000000100200780c */ /* 0x000fc80003f04270 */
[----:B----4-:R-:W-:Y:S02]  /*3fe0*/  FSEL R21, R21, -INF , P0 ;  /* 0xff80000015157808 */ /* 0x010fe40000000000 */
[----:B------:R-:W-:Y:S01]  /*3ff0*/  ISETP.GT.AND P0, PT, R2, 0x11, PT ;  /* 0x000000110200780c */ /* 0x000fe20003f04270 */
[----:B-1----:R-:W-:-:S03]  /*4000*/  FMUL.FTZ R8, R71, c[0x0][0x320] ;  /* 0x0000c80047087a20 */ /* 0x002fc60000410000 */
[----:B-----5:R-:W-:Y:S02]  /*4010*/  FSEL R22, R22, -INF , P0 ;  /* 0xff80000016167808 */ /* 0x020fe40000000000 */
[C---:B------:R-:W-:Y:S01]  /*4020*/  ISETP.GT.AND P0, PT, R2.reuse, 0x18, PT ;  /* 0x000000180200780c */ /* 0x040fe20003f04270 */
[----:B------:R1:W-:Y:S03]  /*4030*/  MUFU.TANH R15, R8 ;  /* 0x00000008000f7308 */ /* 0x0003e60000002400 */
[----:B------:R-:W-:Y:S02]  /*4040*/  FSEL R23, R23, -INF , P0 ;  /* 0xff80000017177808 */ /* 0x000fe40000000000 */
[----:B------:R-:W-:-:S04]  /*4050*/  ISETP.GT.AND P0, PT, R2, 0x19, PT ;  /* 0x000000190200780c */ /* 0x000fc80003f04270 */
[----:B------:R-:W-:Y:S02]  /*4060*/  FSEL R28, R25, -INF , P0 ;  /* 0xff800000191c7808 */ /* 0x000fe40000000000 */
[----:B------:R-:W-:-:S04]  /*4070*/  ISETP.GT.AND P0, PT, R2, 0x20, PT ;  /* 0x000000200200780c */ /* 0x000fc80003f04270 */
[----:B------:R-:W-:Y:S01]  /*4080*/  FSEL R106, R12, -INF , P0 ;  /* 0xff8000000c6a7808 */ /* 0x000fe20000000000 */
[----:B-1----:R-:W-:Y:S01]  /*4090*/  FMUL.FTZ R8, R34, c[0x0][0x320] ;  /* 0x0000c80022087a20 */ /* 0x002fe20000410000 */
[----:B------:R-:W-:-:S03]  /*40a0*/  ISETP.GT.AND P0, PT, R2, 0x21, PT ;  /* 0x000000210200780c */ /* 0x000fc60003f04270 */
[----:B------:R1:W-:Y:S01]  /*40b0*/  MUFU.TANH R98, R8 ;  /* 0x0000000800627308 */ /* 0x0003e20000002400 */
[----:B--2---:R-:W-:Y:S02]  /*40c0*/  FSEL R105, R9, -INF , P0 ;  /* 0xff80000009697808 */ /* 0x004fe40000000000 */
[----:B------:R-:W-:-:S04]  /*40d0*/  ISETP.GT.AND P0, PT, R2, 0x28, PT ;  /* 0x000000280200780c */ /* 0x000fc80003f04270 */
[----:B------:R-:W-:Y:S02]  /*40e0*/  FSEL R104, R24, -INF , P0 ;  /* 0xff80000018687808 */ /* 0x000fe40000000000 */
[----:B------:R-:W-:-:S04]  /*40f0*/  ISETP.GT.AND P0, PT, R2, 0x29, PT ;  /* 0x000000290200780c */ /* 0x000fc80003f04270 */
[----:B------:R-:W-:Y:S01]  /*4100*/  FSEL R103, R20, -INF , P0 ;  /* 0xff80000014677808 */ /* 0x000fe20000000000 */
[----:B------:R-:W-:Y:S01]  /*4110*/  FMUL.FTZ R20, R43, c[0x0][0x320] ;  /* 0x0000c8002b147a20 */ /* 0x000fe20000410000 */
[C---:B------:R-:W-:Y:S01]  /*4120*/  ISETP.GT.AND P0, PT, R2.reuse, 0x30, PT ;  /* 0x000000300200780c */ /* 0x040fe20003f04270 */
[----:B-1----:R-:W-:Y:S02]  /*4130*/  FMUL.FTZ R8, R35, c[0x0][0x320] ;  /* 0x0000c80023087a20 */ /* 0x002fe40000410000 */
[----:B------:R-:W-:Y:S01]  /*4140*/  MUFU.TANH R24, R20 ;  /* 0x0000001400187308 */ /* 0x000fe20000002400 */
[----:B------:R-:W-:Y:S01]  /*4150*/  FSEL R102, R19, -INF , P0 ;  /* 0xff80000013667808 */ /* 0x000fe20000000000 */
[----:B------:R-:W-:Y:S01]  /*4160*/  LDSM.16.MT88.4 R32, [R251+0x900] ;  /* 0x00090000fb20783b */ /* 0x000fe20000004200 */
[----:B------:R-:W-:-:S04]  /*4170*/  ISETP.GT.AND P0, PT, R2, 0x31, PT ;  /* 0x000000310200780c */ /* 0x000fc80003f04270 */
[----:B------:R-:W-:Y:S01]  /*4180*/  FSEL R101, R18, -INF , P0 ;  /* 0xff80000012657808 */ /* 0x000fe20000000000 */
[----:B------:R1:W-:Y:S01]  /*4190*/  MUFU.TANH R97, R8 ;  /* 0x0000000800617308 */ /* 0x0003e20000002400 */
[----:B------:R-:W-:-:S04]  /*41a0*/  ISETP.GT.AND P0, PT, R2, 0x38, PT ;  /* 0x000000380200780c */ /* 0x000fc80003f04270 */
[----:B------:R-:W-:Y:S02]  /*41b0*/  FSEL R100, R17, -INF , P0 ;  /* 0xff80000011647808 */ /* 0x000fe40000000000 */
[----:B------:R-:W-:-:S04]  /*41c0*/  ISETP.GT.AND P0, PT, R2, 0x39, PT ;  /* 0x000000390200780c */ /* 0x000fc80003f04270 */
[----:B------:R-:W-:Y:S01]  /*41d0*/  FSEL R99, R16, -INF , P0 ;  /* 0xff80000010637808 */ /* 0x000fe20000000000 */
[----:B-1----:R-:W-:Y:S02]  /*41e0*/  FMUL.FTZ R8, R39, c[0x0][0x320] ;  /* 0x0000c80027087a20 */ /* 0x002fe40000410000 */
[----:B------:R-:W-:Y:S02]  /*41f0*/  LDSM.16.MT88.4 R36, [R248+0x900] ;  /* 0x00090000f824783b */ /* 0x000fe40000004200 */
[----:B------:R1:W2:Y:S02]  /*4200*/  MUFU.TANH R12, R8 ;  /* 0x00000008000c7308 */ /* 0x0002a40000002400 */
[----:B-1----:R1:W3:Y:S02]  /*4210*/  SHFL.IDX PT, R8, R3, 0x1, 0x1c1f ;  /* 0x003c1f0003087f89 */ /* 0x0022e400000e0000 */
[----:B-1----:R-:W-:Y:S02]  /*4220*/  FMUL.FTZ R3, R74, c[0x0][0x320] ;  /* 0x0000c8004a037a20 */ /* 0x002fe40000410000 */
[----:B---3--:R-:W-:-:S02]  /*4230*/  IMAD.IADD R6, R6, 0x1, R8 ;  /* 0x0000000106067824 */ /* 0x008fc400078e0208 */
[----:B------:R1:W-:Y:S03]  /*4240*/  MUFU.TANH R96, R3 ;  /* 0x0000000300607308 */ /* 0x0003e60000002400 */
[----:B------:R-:W-:Y:S01]  /*4250*/  IMNMX R2, R7, R6, PT ;  /* 0x0000000607027217 */ /* 0x000fe20003800200 */
[----:B------:R-:W-:-:S03]  /*4260*/  FMUL.FTZ R6, R78, c[0x0][0x320] ;  /* 0x0000c8004e067a20 */ /* 0x000fc60000410000 */
[----:B------:R-:W-:Y:S01]  /*4270*/  ISETP.GT.AND P0, PT, R2, RZ, PT ;  /* 0x000000ff0200720c */ /* 0x000fe20003f04270 */
[----:B------:R3:W-:Y:S03]  /*4280*/  MUFU.TANH R17, R6 ;  /* 0x0000000600117308 */ /* 0x0007e60000002400 */
[----:B------:R-:W-:Y:S02]  /*4290*/  FSEL R9, R30, -INF , P0 ;  /* 0xff8000001e097808 */ /* 0x000fe40000000000 */
[----:B------:R-:W-:Y:S01]  /*42a0*/  ISETP.GT.AND P0, PT, R2, 0x1, PT ;  /* 0x000000010200780c */ /* 0x000fe20003f04270 */
[----:B-1----:R-:W-:-:S03]  /*42b0*/  FMUL.FTZ R3, R46, c[0x0][0x320] ;  /* 0x0000c8002e037a20 */ /* 0x002fc60000410000 */
[----:B--2---:R-:W-:Y:S02]  /*42c0*/  FSEL R8, R12, -INF , P0 ;  /* 0xff8000000c087808 */ /* 0x004fe40000000000 */
[----:B------:R-:W-:Y:S01]  /*42d0*/  ISETP.GT.AND P0, PT, R2, 0x8, PT ;  /* 0x000000080200780c */ /* 0x000fe20003f04270 */
[----:B------:R1:W-:Y:S01]  /*42e0*/  MUFU.TANH R19, R3 ;  /* 0x0000000300137308 */ /* 0x0003e20000002400 */
[----:B---3--:R-:W-:Y:S02]  /*42f0*/  FMUL.FTZ R6, R75, c[0x0][0x320] ;  /* 0x0000c8004b067a20 */ /* 0x008fe40000410000 */
[----:B------:R-:W-:Y:S05]  /*4300*/  LDSM.16.MT88.4 R72, [R248+0x2100] ;  /* 0x00210000f848783b */ /* 0x000fea0000004200 */
[----:B------:R2:W-:Y:S01]  /*4310*/  MUFU.TANH R26, R6 ;  /* 0x00000006001a7308 */ /* 0x0005e20000002400 */
[----:B-1----:R-:W-:-:S02]  /*4320*/  FMUL.FTZ R3, R70, c[0x0][0x320] ;  /* 0x0000c80046037a20 */ /* 0x002fc40000410000 */
[----:B------:R-:W-:Y:S05]  /*4330*/  LDSM.16.MT88.4 R68, [R250+0x900] ;  /* 0x00090000fa44783b */ /* 0x000fea0000004200 */
[----:B------:R1:W3:Y:S01]  /*4340*/  MUFU.TANH R7, R3 ;  /* 0x0000000300077308 */ /* 0x0002e20000002400 */
[----:B--2---:R-:W-:Y:S01]  /*4350*/  FMNMX.FTZ R6, R9, R8, !PT ;  /* 0x0000000809067209 */ /* 0x004fe20007810000 */
[----:B-1----:R-:W-:Y:S01]  /*4360*/  FMUL.FTZ R3, R47, c[0x0][0x320] ;  /* 0x0000c8002f037a20 */ /* 0x002fe20000410000 */
[----:B---3--:R-:W-:Y:S02]  /*4370*/  FSEL R7, R7, -INF , P0 ;  /* 0xff80000007077808 */ /* 0x008fe40000000000 */
[----:B------:R-:W-:-:S03]  /*4380*/  ISETP.GT.AND P0, PT, R2, 0x9, PT ;  /* 0x000000090200780c */ /* 0x000fc60003f04270 */
[----:B------:R1:W2:Y:S01]  /*4390*/  MUFU.TANH R18, R3 ;  /* 0x0000000300127308 */ /* 0x0002a20000002400 */
[----:B------:R-:W-:Y:S02]  /*43a0*/  FMNMX.FTZ R6, R7, R6, !PT ;  /* 0x0000000607067209 */ /* 0x000fe40007810000 */
[----:B------:R-:W-:Y:S01]  /*43b0*/  FSEL R12, R15, -INF , P0 ;  /* 0xff8000000f0c7808 */ /* 0x000fe20000000000 */
[----:B------:R-:W-:Y:S01]  /*43c0*/  FMUL.FTZ R15, R42, c[0x0][0x320] ;  /* 0x0000c8002a0f7a20 */ /* 0x000fe20000410000 */
[----:B------:R-:W-:Y:S01]  /*43d0*/  ISETP.GT.AND P0, PT, R2, 0x10, PT ;  /* 0x000000100200780c */ /* 0x000fe20003f04270 */
[----:B------:R-:W-:Y:S01]  /*43e0*/  LDSM.16.MT88.4 R40, [R135+0x900] ;  /* 0x000900008728783b */ /* 0x000fe20000004200 */
[----:B------:R-:W-:Y:S01]  /*43f0*/  FMNMX.FTZ R6, R12, R6, !PT ;  /* 0x000000060c067209 */ /* 0x000fe20007810000 */
[----:B------:R3:W4:Y:S01]  /*4400*/  MUFU.TANH R25, R15 ;  /* 0x0000000f00197308 */ /* 0x0007220000002400 */
[----:B------:R-:W-:Y:S02]  /*4410*/  FSEL R19, R19, -INF , P0 ;  /* 0xff80000013137808 */ /* 0x000fe40000000000 */
[----:B------:R-:W-:-:S02]  /*4420*/  ISETP.GT.AND P0, PT, R2, 0x11, PT ;  /* 0x000000110200780c */ /* 0x000fc40003f04270 */
[----:B-1----:R-:W-:Y:S02]  /*4430*/  FMNMX.FTZ R3, R11, R10, !PT ;  /* 0x0000000a0b037209 */ /* 0x002fe40007810000 */
[----:B--2---:R-:W-:Y:S02]  /*4440*/  FSEL R18, R18, -INF , P0 ;  /* 0xff80000012127808 */ /* 0x004fe40000000000 */
[----:B------:R-:W-:Y:S02]  /*4450*/  FMNMX.FTZ R3, R14, R3, !PT ;  /* 0x000000030e037209 */ /* 0x000fe40007810000 */
[----:B------:R-:W-:Y:S02]  /*4460*/  ISETP.GT.AND P0, PT, R2, 0x18, PT ;  /* 0x000000180200780c */ /* 0x000fe40003f04270 */
[----:B------:R-:W-:Y:S01]  /*4470*/  FMNMX.FTZ R3, R13, R3, !PT ;  /* 0x000000030d037209 */ /* 0x000fe20007810000 */
[----:B---3--:R-:W-:Y:S01]  /*4480*/  FMUL.FTZ R15, R66, c[0x0][0x320] ;  /* 0x0000c800420f7a20 */ /* 0x008fe20000410000 */
[----:B------:R-:W-:-:S02]  /*4490*/  FSEL R17, R17, -INF , P0 ;  /* 0xff80000011117808 */ /* 0x000fc40000000000 */
[----:B------:R-:W-:Y:S01]  /*44a0*/  FMNMX.FTZ R3, R21, R3, !PT ;  /* 0x0000000315037209 */ /* 0x000fe20007810000 */
[----:B------:R-:W1:Y:S01]  /*44b0*/  MUFU.TANH R20, R15 ;  /* 0x0000000f00147308 */ /* 0x000e620000002400 */
[----:B------:R-:W-:Y:S02]  /*44c0*/  ISETP.GT.AND P0, PT, R2, 0x19, PT ;  /* 0x000000190200780c */ /* 0x000fe40003f04270 */
[----:B------:R-:W-:Y:S02]  /*44d0*/  FMNMX.FTZ R3, R22, R3, !PT ;  /* 0x0000000316037209 */ /* 0x000fe40007810000 */
[----:B------:R-:W-:Y:S02]  /*44e0*/  FSEL R16, R27, -INF , P0 ;  /* 0xff8000001b107808 */ /* 0x000fe40000000000 */
[----:B------:R-:W-:Y:S02]  /*44f0*/  FMNMX.FTZ R3, R23, R3, !PT ;  /* 0x0000000317037209 */ /* 0x000fe40007810000 */
[----:B------:R-:W-:-:S02]  /*4500*/  ISETP.GT.AND P0, PT, R2, 0x20, PT ;  /* 0x000000200200780c */ /* 0x000fc40003f04270 */
[----:B------:R-:W-:Y:S02]  /*4510*/  FMNMX.FTZ R3, R28, R3, !PT ;  /* 0x000000031c037209 */ /* 0x000fe40007810000 */
[----:B------:R-:W-:Y:S02]  /*4520*/  FSEL R98, R98, -INF , P0 ;  /* 0xff80000062627808 */ /* 0x000fe40000000000 */
[----:B------:R-:W-:Y:S02]  /*4530*/  FMNMX.FTZ R3, R106, R3, !PT ;  /* 0x000000036a037209 */ /* 0x000fe40007810000 */
[----:B------:R-:W-:Y:S02]  /*4540*/  ISETP.GT.AND P0, PT, R2, 0x21, PT ;  /* 0x000000210200780c */ /* 0x000fe40003f04270 */
[----:B------:R-:W-:Y:S02]  /*4550*/  FMNMX.FTZ R132, R105, R3, !PT ;  /* 0x0000000369847209 */ /* 0x000fe40007810000 */
[----:B------:R-:W-:Y:S01]  /*4560*/  FMNMX.FTZ R3, R19, R6, !PT ;  /* 0x0000000613037209 */ /* 0x000fe20007810000 */
[----:B------:R-:W-:Y:S01]  /*4570*/  FMUL.FTZ R6, R67, c[0x0][0x320] ;  /* 0x0000c80043067a20 */ /* 0x000fe20000410000 */
[----:B------:R-:W-:Y:S01]  /*4580*/  FSEL R97, R97, -INF , P0 ;  /* 0xff80000061617808 */ /* 0x000fe20000000000 */
[----:B------:R-:W-:Y:S01]  /*4590*/  LDSM.16.MT88.4 R64, [R135+0x2100] ;  /* 0x002100008740783b */ /* 0x000fe20000004200 */
[----:B------:R-:W-:Y:S01]  /*45a0*/  FMNMX.FTZ R3, R18, R3, !PT ;  /* 0x0000000312037209 */ /* 0x000fe20007810000 */
[----:B------:R-:W2:Y:S01]  /*45b0*/  MUFU.TANH R15, R6 ;  /* 0x00000006000f7308 */ /* 0x000ea20000002400 */
[----:B------:R-:W-:-:S02]  /*45c0*/  ISETP.GT.AND P0, PT, R2, 0x28, PT ;  /* 0x000000280200780c */ /* 0x000fc40003f04270 */
[----:B------:R-:W-:Y:S02]  /*45d0*/  FMNMX.FTZ R3, R17, R3, !PT ;  /* 0x0000000311037209 */ /* 0x000fe40007810000 */
[----:B------:R-:W-:Y:S02]  /*45e0*/  FSEL R96, R96, -INF , P0 ;  /* 0xff80000060607808 */ /* 0x000fe40000000000 */
[----:B------:R-:W-:Y:S02]  /*45f0*/  FMNMX.FTZ R3, R16, R3, !PT ;  /* 0x0000000310037209 */ /* 0x000fe40007810000 */
[----:B------:R-:W-:Y:S02]  /*4600*/  ISETP.GT.AND P0, PT, R2, 0x29, PT ;  /* 0x000000290200780c */ /* 0x000fe40003f04270 */
[----:B------:R-:W-:Y:S02]  /*4610*/  FMNMX.FTZ R3, R98, R3, !PT ;  /* 0x0000000362037209 */ /* 0x000fe40007810000 */
[----:B------:R-:W-:-:S02]  /*4620*/  FMNMX.FTZ R132, R104, R132, !PT ;  /* 0x0000008468847209 */ /* 0x000fc40007810000 */
[----:B------:R-:W-:Y:S02]  /*4630*/  FSEL R95, R26, -INF , P0 ;  /* 0xff8000001a5f7808 */ /* 0x000fe40000000000 */
[----:B------:R-:W-:Y:S02]  /*4640*/  ISETP.GT.AND P0, PT, R2, 0x30, PT ;  /* 0x000000300200780c */ /* 0x000fe40003f04270 */
[----:B------:R-:W-:Y:S02]  /*4650*/  FMNMX.FTZ R3, R97, R3, !PT ;  /* 0x0000000361037209 */ /* 0x000fe40007810000 */
[----:B------:R-:W-:Y:S02]  /*4660*/  FMNMX.FTZ R132, R103, R132, !PT ;  /* 0x0000008467847209 */ /* 0x000fe40007810000 */
[----:B----4-:R-:W-:Y:S02]  /*4670*/  FSEL R94, R25, -INF , P0 ;  /* 0xff800000195e7808 */ /* 0x010fe40000000000 */
[----:B------:R-:W-:-:S02]  /*4680*/  FMNMX.FTZ R3, R96, R3, !PT ;  /* 0x0000000360037209 */ /* 0x000fc40007810000 */
[----:B------:R-:W-:Y:S02]  /*4690*/  ISETP.GT.AND P0, PT, R2, 0x31, PT ;  /* 0x000000310200780c */ /* 0x000fe40003f04270 */
[----:B------:R-:W-:Y:S02]  /*46a0*/  FMNMX.FTZ R132, R102, R132, !PT ;  /* 0x0000008466847209 */ /* 0x000fe40007810000 */
[----:B------:R-:W-:Y:S02]  /*46b0*/  FMNMX.FTZ R3, R95, R3, !PT ;  /* 0x000000035f037209 */ /* 0x000fe40007810000 */
[----:B------:R-:W-:Y:S02]  /*46c0*/  FSEL R93, R24, -INF , P0 ;  /* 0xff800000185d7808 */ /* 0x000fe40000000000 */
[----:B------:R-:W-:Y:S01]  /*46d0*/  ISETP.GT.AND P0, PT, R2, 0x38, PT ;  /* 0x000000380200780c */ /* 0x000fe20003f04270 */
[----:B------:R-:W-:Y:S01]  /*46e0*/  LDSM.16.MT88.4 R24, [R135+0x100] ;  /* 0x000100008718783b */ /* 0x000fe20000004200 */
[----:B------:R-:W-:-:S02]  /*46f0*/  FMNMX.FTZ R132, R101, R132, !PT ;  /* 0x0000008465847209 */ /* 0x000fc40007810000 */
[----:B------:R-:W-:Y:S02]  /*4700*/  FMNMX.FTZ R3, R94, R3, !PT ;  /* 0x000000035e037209 */ /* 0x000fe40007810000 */
[----:B-1----:R-:W-:Y:S02]  /*4710*/  FSEL R92, R20, -INF , P0 ;  /* 0xff800000145c7808 */ /* 0x002fe40000000000 */
[----:B------:R-:W-:Y:S02]  /*4720*/  FMNMX.FTZ R132, R100, R132, !PT ;  /* 0x0000008464847209 */ /* 0x000fe40007810000 */
[----:B------:R-:W-:Y:S02]  /*4730*/  ISETP.GT.AND P0, PT, R2, 0x39, PT ;  /* 0x000000390200780c */ /* 0x000fe40003f04270 */
[----:B------:R-:W-:Y:S02]  /*4740*/  FMNMX.FTZ R2, R93, R3, !PT ;  /* 0x000000035d027209 */ /* 0x000fe40007810000 */
[----:B------:R-:W-:-:S02]  /*4750*/  FMNMX.FTZ R132, R99, R132, !PT ;  /* 0x0000008463847209 */ /* 0x000fc40007810000 */
[----:B--2---:R-:W-:Y:S02]  /*4760*/  FSEL R91, R15, -INF , P0 ;  /* 0xff8000000f5b7808 */ /* 0x004fe40000000000 */
[----:B------:R-:W-:Y:S01]  /*4770*/  FMNMX.FTZ R2, R92, R2, !PT ;  /* 0x000000025c027209 */ /* 0x000fe20007810000 */
[----:B------:R-:W1:Y:S03]  /*4780*/  SHFL.BFLY PT, R6, R132, 0x2, 0x1f ;  /* 0x0c401f0084067f89 */ /* 0x000e6600000e0000 */
        /* <DEDUP_REMOVED lines=8> */
[----:B------:R-:W-:Y:S01]  /*4810*/  FMUL.FTZ R6, R132, c[0x0][0x2d0] ;  /* 0x0000b40084067a20 */ /* 0x000fe20000410000 */
[----:B--2---:R-:W-:-:S04]  /*4820*/  FMNMX.FTZ R3, R3, R2, !PT ;  /* 0x0000000203037209 */ /* 0x004fc80007810000 */
[----:B------:R-:W-:Y:S02]  /*4830*/  FSEL R6, R6, RZ, P0 ;  /* 0x000000ff06067208 */ /* 0x000fe40000000000 */
[C---:B------:R-:W-:Y:S01]  /*4840*/  FSETP.NEU.FTZ.AND P0, PT, R3.reuse, -INF , PT ;  /* 0xff8000000300780b */ /* 0x040fe20003f1d000 */
[----:B------:R-:W-:Y:S02]  /*4850*/  FMUL.FTZ R2, R3, c[0x0][0x2d0] ;  /* 0x0000b40003027a20 */ /* 0x000fe40000410000 */
[--C-:B------:R-:W-:Y:S02]  /*4860*/  FFMA.FTZ R11, R11, c[0x0][0x2d0], -R6.reuse ;  /* 0x0000b4000b0b7a23 */ /* 0x100fe40000010806 */
[--C-:B------:R-:W-:Y:S01]  /*4870*/  FFMA.FTZ R10, R10, c[0x0][0x2d0], -R6.reuse ;  /* 0x0000b4000a0a7a23 */ /* 0x100fe20000010806 */
[----:B------:R-:W-:Y:S01]  /*4880*/  FSEL R2, R2, RZ, P0 ;  /* 0x000000ff02027208 */ /* 0x000fe20000000000 */
[----:B------:R-:W-:Y:S01]  /*4890*/  MUFU.EX2 R79, R11 ;  /* 0x0000000b004f7308 */ /* 0x000fe20000000800 */
[--C-:B------:R-:W-:Y:S01]  /*48a0*/  FFMA.FTZ R14, R14, c[0x0][0x2d0], -R6.reuse ;  /* 0x0000b4000e0e7a23 */ /* 0x100fe20000010806 */
[----:B------:R-:W-:Y:S01]  /*48b0*/  PLOP3.LUT P0, PT, PT, PT, UP0, 0x40, 0x0 ;  /* 0x000000000000781c */ /* 0x000fe20003f0e808 */
[----:B------:R-:W-:-:S02]  /*48c0*/  FFMA.FTZ R13, R13, c[0x0][0x2d0], -R6 ;  /* 0x0000b4000d0d7a23 */ /* 0x000fc40000010806 */
[--C-:B------:R-:W-:Y:S02]  /*48d0*/  FFMA.FTZ R9, R9, c[0x0][0x2d0], -R2.reuse ;  /* 0x0000b40009097a23 */ /* 0x100fe40000010802 */
[--C-:B------:R-:W-:Y:S01]  /*48e0*/  FFMA.FTZ R4, R8, c[0x0][0x2d0], -R2.reuse ;  /* 0x0000b40008047a23 */ /* 0x100fe20000010802 */
[----:B------:R-:W1:Y:S01]  /*48f0*/  MUFU.EX2 R78, R10 ;  /* 0x0000000a004e7308 */ /* 0x000e620000000800 */
[----:B------:R-:W-:Y:S02]  /*4900*/  FFMA.FTZ R7, R7, c[0x0][0x2d0], -R2 ;  /* 0x0000b40007077a23 */ /* 0x000fe40000010802 */
[----:B------:R-:W-:-:S05]  /*4910*/  FFMA.FTZ R0, R28, c[0x0][0x2d0], -R6 ;  /* 0x0000b4001c007a23 */ /* 0x000fca0000010806 */
[----:B------:R2:W-:Y:S08]  /*4920*/  MUFU.EX2 R77, R9 ;  /* 0x00000009004d7308 */ /* 0x0005f00000000800 */
[----:B------:R3:W-:Y:S01]  /*4930*/  MUFU.EX2 R76, R4 ;  /* 0x00000004004c7308 */ /* 0x0007e20000000800 */
[----:B--2---:R-:W2:Y:S07]  /*4940*/  LDSM.16.MT88.4 R8, [R248+0x100] ;  /* 0x00010000f808783b */ /* 0x004eae0000004200 */
[----:B------:R-:W-:Y:S01]  /*4950*/  MUFU.EX2 R82, R14 ;  /* 0x0000000e00527308 */ /* 0x000fe20000000800 */
[----:B---3--:R-:W-:-:S07]  /*4960*/  FFMA.FTZ R4, R12, c[0x0][0x2d0], -R2 ;  /* 0x0000b4000c047a23 */ /* 0x008fce0000010802 */
[----:B------:R-:W3:Y:S01]  /*4970*/  MUFU.EX2 R85, R13 ;  /* 0x0000000d00557308 */ /* 0x000ee20000000800 */
[----:B-1----:R-:W-:-:S07]  /*4980*/  F2FP.PACK_AB R12, R78, R79 ;  /* 0x0000004f4e0c723e */ /* 0x002fce00000000ff */
[----:B------:R-:W-:Y:S08]  /*4990*/  MUFU.EX2 R80, R7 ;  /* 0x0000000700507308 */ /* 0x000ff00000000800 */
[----:B------:R1:W4:Y:S01]  /*49a0*/  MUFU.EX2 R84, R4 ;  /* 0x0000000400547308 */ /* 0x0003220000000800 */
[----:B---3--:R-:W-:Y:S02]  /*49b0*/  F2FP.PACK_AB R14, R85, R82 ;  /* 0x00000052550e723e */ /* 0x008fe400000000ff */
[----:B------:R-:W-:-:S05]  /*49c0*/  F2FP.PACK_AB R13, R76, R77 ;  /* 0x0000004d4c0d723e */ /* 0x000fca00000000ff */
[----:B------:R3:W-:Y:S01]  /*49d0*/  MUFU.EX2 R89, R0 ;  /* 0x0000000000597308 */ /* 0x0007e20000000800 */
[----:B-1----:R-:W-:Y:S01]  /*49e0*/  FFMA.FTZ R4, R21, c[0x0][0x2d0], -R6 ;  /* 0x0000b40015047a23 */ /* 0x002fe20000010806 */
[----:B----4-:R-:W-:-:S06]  /*49f0*/  F2FP.PACK_AB R15, R84, R80 ;  /* 0x00000050540f723e */ /* 0x010fcc00000000ff */
[----:B------:R1:W-:Y:S01]  /*4a00*/  MUFU.EX2 R83, R4 ;  /* 0x0000000400537308 */ /* 0x0003e20000000800 */
[----:B---3--:R-:W-:Y:S01]  /*4a10*/  FFMA.FTZ R0, R19, c[0x0][0x2d0], -R2 ;  /* 0x0000b40013007a23 */ /* 0x008fe20000010802 */
[C---:B--2---:R-:W-:Y:S06]  /*4a20*/  HMMA.16816.F32 R44, R12.reuse, R8, RZ ;  /* 0x000000080c2c723c */ /* 0x044fec00000018ff */
[----:B------:R2:W-:Y:S02]  /*4a30*/  MUFU.EX2 R7, R0 ;  /* 0x0000000000077308 */ /* 0x0005e40000000800 */
[----:B------:R-:W-:Y:S01]  /*4a40*/  HMMA.16816.F32 R60, R12, R24, RZ ;  /* 0x000000180c3c723c */ /* 0x000fe200000018ff */
[----:B-1----:R-:W-:-:S05]  /*4a50*/  FFMA.FTZ R4, R22, c[0x0][0x2d0], -R6 ;  /* 0x0000b40016047a23 */ /* 0x002fca0000010806 */
[----:B------:R1:W3:Y:S02]  /*4a60*/  MUFU.EX2 R88, R4 ;  /* 0x0000000400587308 */ /* 0x0002e40000000800 */
[----:B------:R-:W-:Y:S01]  /*4a70*/  HMMA.16816.F32 R52, R12, R26, RZ ;  /* 0x0000001a0c34723c */ /* 0x000fe200000018ff */
[----:B--2---:R-:W-:-:S05]  /*4a80*/  FFMA.FTZ R0, R18, c[0x0][0x2d0], -R2 ;  /* 0x0000b40012007a23 */ /* 0x004fca0000010802 */
[----:B------:R2:W4:Y:S02]  /*4a90*/  MUFU.EX2 R81, R0 ;  /* 0x0000000000517308 */ /* 0x0005240000000800 */
[----:B------:R-:W-:Y:S01]  /*4aa0*/  HMMA.16816.F32 R24, R12, R48, RZ ;  /* 0x000000300c18723c */ /* 0x000fe200000018ff */
[----:B-1----:R-:W-:-:S07]  /*4ab0*/  FFMA.FTZ R4, R23, c[0x0][0x2d0], -R6 ;  /* 0x0000b40017047a23 */ /* 0x002fce0000010806 */
[----:B------:R-:W-:Y:S01]  /*4ac0*/  HMMA.16816.F32 R28, R12, R10, RZ ;  /* 0x0000000a0c1c723c */ /* 0x000fe200000018ff */
[----:B---3--:R-:W-:Y:S01]  /*4ad0*/  F2FP.PACK_AB R8, R88, R83 ;  /* 0x000000535808723e */ /* 0x008fe200000000ff */
[----:B------:R-:W1:Y:S01]  /*4ae0*/  MUFU.EX2 R90, R4 ;  /* 0x00000004005a7308 */ /* 0x000e620000000800 */
[----:B--2---:R-:W-:-:S05]  /*4af0*/  FFMA.FTZ R0, R17, c[0x0][0x2d0], -R2 ;  /* 0x0000b40011007a23 */ /* 0x004fca0000010802 */
[----:B------:R-:W-:Y:S01]  /*4b00*/  HMMA.16816.F32 R20, R12, R50, RZ ;  /* 0x000000320c14723c */ /* 0x000fe200000018ff */
[----:B----4-:R-:W-:Y:S01]  /*4b10*/  F2FP.PACK_AB R9, R81, R7 ;  /* 0x000000075109723e */ /* 0x010fe200000000ff */
[----:B------:R-:W-:Y:S01]  /*4b20*/  LDSM.16.MT88.4 R48, [R250+0x2100] ;  /* 0x00210000fa30783b */ /* 0x000fe20000004200 */
[----:B------:R2:W-:Y:S01]  /*4b30*/  MUFU.EX2 R87, R0 ;  /* 0x0000000000577308 */ /* 0x0005e20000000800 */
[----:B-1----:R-:W-:Y:S01]  /*4b40*/  F2FP.PACK_AB R10, R89, R90 ;  /* 0x0000005a590a723e */ /* 0x002fe200000000ff */
[----:B--2---:R-:W-:-:S03]  /*4b50*/  FFMA.FTZ R0, R16, c[0x0][0x2d0], -R2 ;  /* 0x0000b40010007a23 */ /* 0x004fc60000010802 */
[----:B------:R-:W-:Y:S03]  /*4b60*/  HMMA.16816.F32 R16, R12, R56, RZ ;  /* 0x000000380c10723c */ /* 0x000fe600000018ff */
[----:B------:R-:W1:Y:S02]  /*4b70*/  MUFU.EX2 R86, R0 ;  /* 0x0000000000567308 */ /* 0x000e640000000800 */
[----:B-1----:R-:W-:-:S07]  /*4b80*/  F2FP.PACK_AB R11, R86, R87 ;  /* 0x00000057560b723e */ /* 0x002fce00000000ff */
[C---:B------:R-:W-:Y:S01]  /*4b90*/  HMMA.16816.F32 R108, R8.reuse, R36, R44 ;  /* 0x00000024086c723c */ /* 0x040fe2000000182c */
[----:B------:R-:W1:Y:S07]  /*4ba0*/  LDSM.16.MT88.4 R44, [R135+0x2900] ;  /* 0x00290000872c783b */ /* 0x000e6e0000004200 */
[C---:B------:R-:W-:Y:S08]  /*4bb0*/  HMMA.16816.F32 R24, R8.reuse, R32, R24 ;  /* 0x000000200818723c */ /* 0x040ff00000001818 */
[C---:B------:R-:W-:Y:S01]  /*4bc0*/  HMMA.16816.F32 R148, R8.reuse, R38, R28 ;  /* 0x000000260894723c */ /* 0x040fe2000000181c */
[----:B------:R-:W2:Y:S07]  /*4bd0*/  LDSM.16.MT88.4 R36, [R248+0x2900] ;  /* 0x00290000f824783b */ /* 0x000eae0000004200 */
[----:B------:R-:W-:Y:S01]  /*4be0*/  HMMA.16816.F32 R140, R8, R34, R20 ;  /* 0x00000022088c723c */ /* 0x000fe20000001814 */
[----:B------:R-:W-:Y:S01]  /*4bf0*/  IMAD.MOV.U32 R129, RZ, RZ, R110 ;  /* 0x000000ffff817224 */ /* 0x000fe200078e006e */
[----:B------:R-:W-:Y:S01]  /*4c00*/  MOV R128, R111 ;  /* 0x0000006f00807202 */ /* 0x000fe20000000f00 */
[----:B------:R-:W-:-:S02]  /*4c10*/  IMAD.MOV.U32 R131, RZ, RZ, R108 ;  /* 0x000000ffff837224 */ /* 0x000fc400078e006c */
[----:B------:R-:W-:-:S03]  /*4c20*/  IMAD.MOV.U32 R130, RZ, RZ, R109 ;  /* 0x000000ffff827224 */ /* 0x000fc600078e006d */
[C---:B------:R-:W-:Y:S01]  /*4c30*/  HMMA.16816.F32 R32, R12.reuse, R58, RZ ;  /* 0x0000003a0c20723c */ /* 0x040fe200000018ff */
[----:B------:R-:W-:Y:S01]  /*4c40*/  IMAD.MOV.U32 R112, RZ, RZ, R25 ;  /* 0x000000ffff707224 */ /* 0x000fe200078e0019 */
[----:B------:R-:W-:Y:S01]  /*4c50*/  LDSM.16.MT88.4 R56, [R251+0x2900] ;  /* 0x00290000fb38783b */ /* 0x000fe20000004200 */
[----:B------:R-:W-:Y:S02]  /*4c60*/  IMAD.MOV.U32 R111, RZ, RZ, R26 ;  /* 0x000000ffff6f7224 */ /* 0x000fe400078e001a */
[----:B------:R-:W-:Y:S02]  /*4c70*/  IMAD.MOV.U32 R110, RZ, RZ, R24 ;  /* 0x000000ffff6e7224 */ /* 0x000fe400078e0018 */
[----:B------:R-:W-:Y:S01]  /*4c80*/  IMAD.MOV.U32 R107, RZ, RZ, R27 ;  /* 0x000000ffff6b7224 */ /* 0x000fe200078e001b */
[----:B------:R-:W-:Y:S08]  /*4c90*/  HMMA.16816.F32 R28, R12, R64, RZ ;  /* 0x000000400c1c723c */ /* 0x000ff000000018ff */
[C---:B------:R-:W-:Y:S01]  /*4ca0*/  HMMA.16816.F32 R164, R8.reuse, R40, R60 ;  /* 0x0000002808a4723c */ /* 0x040fe2000000183c */
[----:B------:R-:W-:Y:S07]  /*4cb0*/  LDSM.16.MT88.4 R60, [R135+0x4100] ;  /* 0x00410000873c783b */ /* 0x000fee0000004200 */
[----:B------:R-:W-:Y:S01]  /*4cc0*/  HMMA.16816.F32 R156, R8, R42, R52 ;  /* 0x0000002a089c723c */ /* 0x000fe20000001834 */
[----:B------:R-:W3:Y:S07]  /*4cd0*/  LDSM.16.MT88.4 R40, [R251+0x2100] ;  /* 0x00210000fb28783b */ /* 0x000eee0000004200 */
[C---:B------:R-:W-:Y:S01]  /*4ce0*/  HMMA.16816.F32 R24, R12.reuse, R66, RZ ;  /* 0x000000420c18723c */ /* 0x040fe200000018ff */
[----:B------:R-:W-:Y:S07]  /*4cf0*/  LDSM.16.MT88.4 R64, [R135+0x4900] ;  /* 0x004900008740783b */ /* 0x000fee0000004200 */
[----:B------:R-:W-:Y:S08]  /*4d00*/  HMMA.16816.F32 R20, R12, R72, RZ ;  /* 0x000000480c14723c */ /* 0x000ff000000018ff */
[C---:B------:R-:W-:Y:S08]  /*4d10*/  HMMA.16816.F32 R52, R8.reuse, R70, R32 ;  /* 0x000000460834723c */ /* 0x040ff00000001820 */
[C---:B-1----:R-:W-:Y:S08]  /*4d20*/  HMMA.16816.F32 R28, R8.reuse, R44, R28 ;  /* 0x0000002c081c723c */ /* 0x042ff0000000181c */
[C---:B------:R-:W-:Y:S08]  /*4d30*/  HMMA.16816.F32 R16, R8.reuse, R68, R16 ;  /* 0x000000440810723c */ /* 0x040ff00000001810 */
[----:B------:R-:W-:Y:S01]  /*4d40*/  HMMA.16816.F32 R24, R8, R46, R24 ;  /* 0x0000002e0818723c */ /* 0x000fe20000001818 */
[----:B------:R-:W-:Y:S01]  /*4d50*/  IMAD.MOV.U32 R109, RZ, RZ, R52 ;  /* 0x000000ffff6d7224 */ /* 0x000fe200078e0034 */
[----:B------:R-:W-:Y:S01]  /*4d60*/  MOV R108, R53 ;  /* 0x00000035006c7202 */ /* 0x000fe20000000f00 */
[----:B------:R-:W-:Y:S01]  /*4d70*/  IMAD.MOV.U32 R5, RZ, RZ, R54 ;  /* 0x000000ffff057224 */ /* 0x000fe200078e0036 */
[----:B------:R-:W-:Y:S01]  /*4d80*/  LDSM.16.MT88.4 R44, [R251+0x4100] ;  /* 0x00410000fb2c783b */ /* 0x000fe20000004200 */
[----:B------:R-:W-:-:S03]  /*4d90*/  IMAD.MOV.U32 R0, RZ, RZ, R55 ;  /* 0x000000ffff007224 */ /* 0x000fc600078e0037 */
[----:B--2---:R-:W-:Y:S01]  /*4da0*/  HMMA.16816.F32 R20, R8, R36, R20 ;  /* 0x000000240814723c */ /* 0x004fe20000001814 */
[----:B------:R-:W-:Y:S01]  /*4db0*/  IMAD.MOV.U32 R116, RZ, RZ, R28 ;  /* 0x000000ffff747224 */ /* 0x000fe200078e001c */
[----:B------:R-:W-:Y:S01]  /*4dc0*/  MOV R114, R30 ;  /* 0x0000001e00727202 */ /* 0x000fe20000000f00 */
[----:B------:R-:W-:Y:S01]  /*4dd0*/  IMAD.MOV.U32 R115, RZ, RZ, R29 ;  /* 0x000000ffff737224 */ /* 0x000fe200078e001d */
[----:B------:R-:W1:Y:S01]  /*4de0*/  LDSM.16.MT88.4 R52, [R250+0x2900] ;  /* 0x00290000fa34783b */ /* 0x000e620000004200 */
[----:B------:R-:W-:-:S03]  /*4df0*/  IMAD.MOV.U32 R113, RZ, RZ, R31 ;  /* 0x000000ffff717224 */ /* 0x000fc600078e001f */
[C---:B---3--:R-:W-:Y:S01]  /*4e00*/  HMMA.16816.F32 R32, R12.reuse, R40, RZ ;  /* 0x000000280c20723c */ /* 0x048fe200000018ff */
[----:B------:R-:W-:Y:S01]  /*4e10*/  MOV R178, R16 ;  /* 0x0000001000b27202 */ /* 0x000fe20000000f00 */
[----:B------:R-:W-:Y:S02]  /*4e20*/  IMAD.MOV.U32 R177, RZ, RZ, R17 ;  /* 0x000000ffffb17224 */ /* 0x000fe400078e0011 */
[----:B------:R-:W-:Y:S02]  /*4e30*/  IMAD.MOV.U32 R176, RZ, RZ, R18 ;  /* 0x000000ffffb07224 */ /* 0x000fe400078e0012 */
[----:B------:R-:W-:Y:S02]  /*4e40*/  IMAD.MOV.U32 R4, RZ, RZ, R19 ;  /* 0x000000ffff047224 */ /* 0x000fe400078e0013 */
[----:B------:R-:W-:Y:S01]  /*4e50*/  HMMA.16816.F32 R28, R12, R42, RZ ;  /* 0x0000002a0c1c723c */ /* 0x000fe200000018ff */
[----:B------:R-:W2:Y:S01]  /*4e60*/  LDSM.16.MT88.4 R40, [R248+0x4100] ;  /* 0x00410000f828783b */ /* 0x000ea20000004200 */
[----:B------:R-:W-:Y:S01]  /*4e70*/  IMAD.MOV.U32 R120, RZ, RZ, R24 ;  /* 0x000000ffff787224 */ /* 0x000fe200078e0018 */
[----:B------:R-:W-:Y:S01]  /*4e80*/  MOV R117, R27 ;  /* 0x0000001b00757202 */ /* 0x000fe20000000f00 */
[----:B------:R-:W-:-:S02]  /*4e90*/  IMAD.MOV.U32 R119, RZ, RZ, R25 ;  /* 0x000000ffff777224 */ /* 0x000fc400078e0019 */
[----:B------:R-:W-:Y:S02]  /*4ea0*/  IMAD.MOV.U32 R118, RZ, RZ, R26 ;  /* 0x000000ffff767224 */ /* 0x000fe400078e001a */
[----:B------:R-:W-:Y:S01]  /*4eb0*/  HMMA.16816.F32 R16, R12, R74, RZ ;  /* 0x0000004a0c10723c */ /* 0x000fe200000018ff */
[----:B------:R-:W-:Y:S01]  /*4ec0*/  IMAD.MOV.U32 R73, RZ, RZ, R20 ;  /* 0x000000ffff497224 */ /* 0x000fe200078e0014 */
[----:B------:R-:W-:Y:S01]  /*4ed0*/  MOV R36, R23 ;  /* 0x0000001700247202 */ /* 0x000fe20000000f00 */
[----:B------:R-:W-:Y:S02]  /*4ee0*/  IMAD.MOV.U32 R72, RZ, RZ, R21 ;  /* 0x000000ffff487224 */ /* 0x000fe400078e0015 */
[----:B------:R-:W-:-:S03]  /*4ef0*/  IMAD.MOV.U32 R37, RZ, RZ, R22 ;  /* 0x000000ffff257224 */ /* 0x000fc600078e0016 */
[C---:B------:R-:W-:Y:S07]  /*4f00*/  HMMA.16816.F32 R24, R12.reuse, R48, RZ ;  /* 0x000000300c18723c */ /* 0x040fee00000018ff */
[----:B------:R-:W-:Y:S01]  /*4f10*/  IMAD.MOV.U32 R49, RZ, RZ, R111 ;  /* 0x000000ffff317224 */ /* 0x000fe200078e006f */
[----:B------:R-:W-:Y:S01]  /*4f20*/  HMMA.16816.F32 R20, R12, R50, RZ ;  /* 0x000000320c14723c */ /* 0x000fe200000018ff */
[----:B------:R-:W-:-:S06]  /*4f30*/  IMAD.MOV.U32 R48, RZ, RZ, R112 ;  /* 0x000000ffff307224 */ /* 0x000fcc00078e0070 */
[----:B------:R-:W-:Y:S01]  /*4f40*/  IMAD.MOV.U32 R51, RZ, RZ, R110 ;  /* 0x000000ffff337224 */ /* 0x000fe200078e006e */
[C---:B------:R-:W-:Y:S01]  /*4f50*/  HMMA.16816.F32 R180, R8.reuse, R56, R32 ;  /* 0x0000003808b4723c */ /* 0x040fe20000001820 */
[----:B------:R-:W3:Y:S06]  /*4f60*/  LDSM.16.MT88.4 R32, [R248+0x4900] ;  /* 0x00490000f820783b */ /* 0x000eec0000004200 */
[----:B------:R-:W-:Y:S01]  /*4f70*/  IMAD.MOV.U32 R56, RZ, RZ, R73 ;  /* 0x000000ffff387224 */ /* 0x000fe200078e0049 */
[----:B------:R-:W-:Y:S01]  /*4f80*/  HMMA.16816.F32 R188, R8, R38, R16 ;  /* 0x0000002608bc723c */ /* 0x000fe20000001810 */
[----:B------:R-:W-:-:S07]  /*4f90*/  IMAD.MOV.U32 R57, RZ, RZ, R72 ;  /* 0x000000ffff397224 */ /* 0x000fce00078e0048 */
[----:B------:R-:W-:Y:S07]  /*4fa0*/  HMMA.16816.F32 R16, R12, R60, RZ ;  /* 0x0000003c0c10723c */ /* 0x000fee00000018ff */
[----:B------:R-:W-:Y:S01]  /*4fb0*/  IMAD.MOV.U32 R60, RZ, RZ, R116 ;  /* 0x000000ffff3c7224 */ /* 0x000fe200078e0074 */
[----:B------:R-:W-:Y:S01]  /*4fc0*/  HMMA.16816.F32 R68, R8, R58, R28 ;  /* 0x0000003a0844723c */ /* 0x000fe2000000181c */
[----:B------:R-:W-:-:S06]  /*4fd0*/  IMAD.MOV.U32 R61, RZ, RZ, R115 ;  /* 0x000000ffff3d7224 */ /* 0x000fcc00078e0073 */
[----:B------:R-:W-:Y:S01]  /*4fe0*/  IMAD.MOV.U32 R58, RZ, RZ, R37 ;  /* 0x000000ffff3a7224 */ /* 0x000fe200078e0025 */
[----:B------:R-:W-:Y:S01]  /*4ff0*/  MOV R59, R36 ;  /* 0x00000024003b7202 */ /* 0x000fe20000000f00 */
[C---:B-1----:R-:W-:Y:S01]  /*5000*/  HMMA.16816.F32 R72, R8.reuse, R52, R24 ;  /* 0x000000340848723c */ /* 0x042fe20000001818 */
[----:B------:R-:W1:Y:S06]  /*5010*/  LDSM.16.MT88.4 R36, [R251+0x4900] ;  /* 0x00490000fb24783b */ /* 0x000e6c0000004200 */
[----:B------:R-:W-:Y:S01]  /*5020*/  IMAD.MOV.U32 R52, RZ, RZ, R120 ;  /* 0x000000ffff347224 */ /* 0x000fe200078e0078 */
[----:B------:R-:W-:Y:S01]  /*5030*/  HMMA.16816.F32 R152, R8, R54, R20 ;  /* 0x000000360898723c */ /* 0x000fe20000001814 */
[----:B------:R-:W-:-:S06]  /*5040*/  IMAD.MOV.U32 R53, RZ, RZ, R119 ;  /* 0x000000ffff357224 */ /* 0x000fcc00078e0077 */
[----:B------:R-:W-:Y:S01]  /*5050*/  IMAD.MOV.U32 R54, RZ, RZ, R118 ;  /* 0x000000ffff367224 */ /* 0x000fe200078e0076 */
[----:B--2---:R-:W-:Y:S01]  /*5060*/  HMMA.16816.F32 R24, R12, R40, RZ ;  /* 0x000000280c18723c */ /* 0x004fe200000018ff */
[----:B------:R-:W-:-:S07]  /*5070*/  MOV R55, R117 ;  /* 0x0000007500377202 */ /* 0x000fce0000000f00 */
[----:B------:R-:W-:Y:S01]  /*5080*/  HMMA.16816.F32 R20, R12, R42, RZ ;  /* 0x0000002a0c14723c */ /* 0x000fe200000018ff */
[----:B------:R-:W2:Y:S07]  /*5090*/  LDSM.16.MT88.4 R40, [R250+0x4100] ;  /* 0x00410000fa28783b */ /* 0x000eae0000004200 */
[----:B------:R-:W-:Y:S08]  /*50a0*/  HMMA.16816.F32 R160, R8, R64, R16 ;  /* 0x0000004008a0723c */ /* 0x000ff00000001810 */
[----:B------:R-:W-:Y:S07]  /*50b0*/  HMMA.16816.F32 R16, R12, R44, RZ ;  /* 0x0000002c0c10723c */ /* 0x000fee00000018ff */
[----:B------:R-:W-:Y:S01]  /*50c0*/  MOV R44, R109 ;  /* 0x0000006d002c7202 */ /* 0x000fe20000000f00 */
[----:B---3--:R-:W-:Y:S01]  /*50d0*/  HMMA.16816.F32 R144, R8, R32, R24 ;  /* 0x000000200890723c */ /* 0x008fe20000001818 */
[----:B------:R-:W3:Y:S01]  /*50e0*/  LDSM.16.MT88.4 R24, [R250+0x4900] ;  /* 0x00490000fa18783b */ /* 0x000ee20000004200 */
[----:B------:R-:W-:-:S05]  /*50f0*/  IMAD.MOV.U32 R45, RZ, RZ, R108 ;  /* 0x000000ffff2d7224 */ /* 0x000fca00078e006c */
[--C-:B------:R-:W-:Y:S01]  /*5100*/  FFMA.FTZ R33, R94, c[0x0][0x2d0], -R2.reuse ;  /* 0x0000b4005e217a23 */ /* 0x100fe20000010802 */
[----:B------:R-:W-:Y:S01]  /*5110*/  HMMA.16816.F32 R28, R12, R62, RZ ;  /* 0x0000003e0c1c723c */ /* 0x000fe200000018ff */
[----:B------:R-:W-:-:S06]  /*5120*/  FFMA.FTZ R32, R93, c[0x0][0x2d0], -R2 ;  /* 0x0000b4005d207a23 */ /* 0x000fcc0000010802 */
[----:B------:R-:W-:Y:S01]  /*5130*/  IMAD.MOV.U32 R62, RZ, RZ, R114 ;  /* 0x000000ffff3e7224 */ /* 0x000fe200078e0072 */
[----:B-1----:R-:W-:Y:S01]  /*5140*/  HMMA.16816.F32 R136, R8, R36, R16 ;  /* 0x000000240888723c */ /* 0x002fe20000001810 */
[----:B------:R-:W-:-:S06]  /*5150*/  MOV R63, R113 ;  /* 0x00000071003f7202 */ /* 0x000fcc0000000f00 */
[--C-:B------:R-:W-:Y:S01]  /*5160*/  FFMA.FTZ R36, R102, c[0x0][0x2d0], -R6.reuse ;  /* 0x0000b40066247a23 */ /* 0x100fe20000010806 */
[----:B--2---:R-:W-:Y:S01]  /*5170*/  HMMA.16816.F32 R16, R12, R40, RZ ;  /* 0x000000280c10723c */ /* 0x004fe200000018ff */
[----:B------:R-:W-:Y:S01]  /*5180*/  FFMA.FTZ R37, R101, c[0x0][0x2d0], -R6 ;  /* 0x0000b40065257a23 */ /* 0x000fe20000010806 */
[----:B------:R-:W-:Y:S01]  /*5190*/  MOV R101, R130 ;  /* 0x0000008200657202 */ /* 0x000fe20000000f00 */
[----:B------:R-:W-:-:S05]  /*51a0*/  IMAD.MOV.U32 R102, RZ, RZ, R129 ;  /* 0x000000ffff667224 */ /* 0x000fca00078e0081 */
[C---:B------:R-:W-:Y:S07]  /*51b0*/  HMMA.16816.F32 R120, R8.reuse, R34, R20 ;  /* 0x000000220878723c */ /* 0x040fee0000001814 */
[--C-:B------:R-:W-:Y:S01]  /*51c0*/  FFMA.FTZ R35, R92, c[0x0][0x2d0], -R2.reuse ;  /* 0x0000b4005c237a23 */ /* 0x100fe20000010802 */
[----:B------:R-:W-:Y:S01]  /*51d0*/  HMMA.16816.F32 R124, R8, R66, R28 ;  /* 0x00000042087c723c */ /* 0x000fe2000000181c */
[----:B------:R-:W1:Y:S01]  /*51e0*/  LDSM.16.MT88.4 R28, [R135+0x6100] ;  /* 0x00610000871c783b */ /* 0x000e620000004200 */
[----:B------:R-:W-:-:S06]  /*51f0*/  FFMA.FTZ R34, R91, c[0x0][0x2d0], -R2 ;  /* 0x0000b4005b227a23 */ /* 0x000fcc0000010802 */
[----:B------:R-:W-:Y:S07]  /*5200*/  HMMA.16816.F32 R20, R12, R46, RZ ;  /* 0x0000002e0c14723c */ /* 0x000fee00000018ff */
[----:B------:R-:W-:Y:S01]  /*5210*/  IMAD.MOV.U32 R46, RZ, RZ, R5 ;  /* 0x000000ffff2e7224 */ /* 0x000fe200078e0005 */
[----:B---3--:R-:W-:Y:S01]  /*5220*/  HMMA.16816.F32 R116, R8, R24, R16 ;  /* 0x000000180874723c */ /* 0x008fe20000001810 */
[----:B------:R-:W-:Y:S02]  /*5230*/  IMAD.MOV.U32 R47, RZ, RZ, R0 ;  /* 0x000000ffff2f7224 */ /* 0x000fe400078e0000 */
[----:B------:R-:W-:-:S02]  /*5240*/  FADD.FTZ R0, R79, R78 ;  /* 0x0000004e4f007221 */ /* 0x000fc40000010000 */
[----:B------:R-:W-:Y:S01]  /*5250*/  FADD.FTZ R5, R77, R76 ;  /* 0x0000004c4d057221 */ /* 0x000fe20000010000 */
[----:B------:R-:W-:Y:S01]  /*5260*/  MOV R76, R178 ;  /* 0x000000b2004c7202 */ /* 0x000fe20000000f00 */
[----:B------:R-:W-:Y:S01]  /*5270*/  IMAD.MOV.U32 R77, RZ, RZ, R177 ;  /* 0x000000ffff4d7224 */ /* 0x000fe200078e00b1 */
[----:B------:R-:W-:Y:S01]  /*5280*/  HMMA.16816.F32 R16, R12, R42, RZ ;  /* 0x0000002a0c10723c */ /* 0x000fe200000018ff */
[----:B------:R-:W-:Y:S02]  /*5290*/  IMAD.MOV.U32 R78, RZ, RZ, R176 ;  /* 0x000000ffff4e7224 */ /* 0x000fe400078e00b0 */
[----:B------:R-:W-:Y:S02]  /*52a0*/  FADD.FTZ R0, R82, R0 ;  /* 0x0000000052007221 */ /* 0x000fe40000010000 */
[----:B------:R-:W-:Y:S02]  /*52b0*/  IMAD.MOV.U32 R79, RZ, RZ, R4 ;  /* 0x000000ffff4f7224 */ /* 0x000fe400078e0004 */
[----:B------:R-:W-:Y:S01]  /*52c0*/  FADD.FTZ R5, R80, R5 ;  /* 0x0000000550057221 */ /* 0x000fe20000010000 */
[----:B------:R-:W-:Y:S01]  /*52d0*/  HMMA.16816.F32 R108, R8, R38, R20 ;  /* 0x00000026086c723c */ /* 0x000fe20000001814 */
[----:B------:R-:W2:Y:S01]  /*52e0*/  LDSM.16.MT88.4 R20, [R135+0x6900] ;  /* 0x006900008714783b */ /* 0x000ea20000004200 */
[----:B------:R-:W-:-:S02]  /*52f0*/  FADD.FTZ R4, R85, R0 ;  /* 0x0000000055047221 */ /* 0x000fc40000010000 */
[----:B------:R-:W-:Y:S02]  /*5300*/  FADD.FTZ R0, R84, R5 ;  /* 0x0000000554007221 */ /* 0x000fe40000010000 */
[----:B------:R-:W-:Y:S02]  /*5310*/  FADD.FTZ R4, R83, R4 ;  /* 0x0000000453047221 */ /* 0x000fe40000010000 */
[----:B------:R-:W-:Y:S02]  /*5320*/  FADD.FTZ R0, R7, R0 ;  /* 0x0000000007007221 */ /* 0x000fe40000010000 */
[--C-:B------:R-:W-:Y:S02]  /*5330*/  FFMA.FTZ R24, R106, c[0x0][0x2d0], -R6.reuse ;  /* 0x0000b4006a187a23 */ /* 0x100fe40000010806 */
[--C-:B------:R-:W-:Y:S02]  /*5340*/  FFMA.FTZ R38, R100, c[0x0][0x2d0], -R6.reuse ;  /* 0x0000b40064267a23 */ /* 0x100fe40000010806 */
[----:B------:R-:W-:-:S02]  /*5350*/  FFMA.FTZ R39, R99, c[0x0][0x2d0], -R6 ;  /* 0x0000b40063277a23 */ /* 0x000fc40000010806 */
[----:B------:R-:W-:Y:S01]  /*5360*/  HMMA.16816.F32 R112, R8, R26, R16 ;  /* 0x0000001a0870723c */ /* 0x000fe20000001810 */
[----:B------:R-:W-:Y:S02]  /*5370*/  FADD.FTZ R25, R88, R4 ;  /* 0x0000000458197221 */ /* 0x000fe40000010000 */
[----:B------:R-:W-:Y:S02]  /*5380*/  IMAD.MOV.U32 R106, RZ, RZ, R49 ;  /* 0x000000ffff6a7224 */ /* 0x000fe400078e0031 */
[----:B------:R-:W-:Y:S02]  /*5390*/  IMAD.MOV.U32 R100, RZ, RZ, R131 ;  /* 0x000000ffff647224 */ /* 0x000fe400078e0083 */
[----:B------:R-:W-:Y:S01]  /*53a0*/  FFMA.FTZ R26, R105, c[0x0][0x2d0], -R6 ;  /* 0x0000b400691a7a23 */ /* 0x000fe20000010806 */
[----:B-1----:R-:W-:Y:S01]  /*53b0*/  HMMA.16816.F32 R16, R12, R28, RZ ;  /* 0x0000001c0c10723c */ /* 0x002fe200000018ff */
[----:B------:R-:W-:Y:S02]  /*53c0*/  FADD.FTZ R27, R81, R0 ;  /* 0x00000000511b7221 */ /* 0x000fe40000010000 */
[----:B------:R-:W-:Y:S01]  /*53d0*/  MUFU.EX2 R0, R26 ;  /* 0x0000001a00007308 */ /* 0x000fe20000000800 */
[----:B------:R-:W-:-:S03]  /*53e0*/  IMAD.MOV.U32 R105, RZ, RZ, R48 ;  /* 0x000000ffff697224 */ /* 0x000fc600078e0030 */
[--C-:B------:R-:W-:Y:S01]  /*53f0*/  FFMA.FTZ R28, R104, c[0x0][0x2d0], -R6.reuse ;  /* 0x0000b400681c7a23 */ /* 0x100fe20000010806 */
[----:B------:R-:W-:Y:S01]  /*5400*/  MOV R104, R51 ;  /* 0x0000003300687202 */ /* 0x000fe20000000f00 */
[----:B------:R-:W-:Y:S02]  /*5410*/  FFMA.FTZ R29, R103, c[0x0][0x2d0], -R6 ;  /* 0x0000b400671d7a23 */ /* 0x000fe40000010806 */
[----:B------:R-:W-:Y:S11]  /*5420*/  IMAD.MOV.U32 R103, RZ, RZ, R128 ;  /* 0x000000ffff677224 */ /* 0x000ff600078e0080 */
[----:B------:R-:W-:Y:S02]  /*5430*/  @!UPT UIADD3 URZ, URZ, URZ, URZ ;  /* 0x0000003f3f3ff290 */ /* 0x000fe4000fffe03f */
[----:B--2---:R-:W-:Y:S08]  /*5440*/  HMMA.16816.F32 R184, R8, R20, R16 ;  /* 0x0000001408b8723c */ /* 0x004ff00000001810 */
[----:B------:R-:W-:Y:S07]  /*5450*/  HMMA.16816.F32 R16, R12, R30, RZ ;  /* 0x0000001e0c10723c */ /* 0x000fee00000018ff */
[----:B------:R-:W-:-:S02]  /*5460*/  FFMA.FTZ R31, R96, c[0x0][0x2d0], -R2 ;  /* 0x0000b400601f7a23 */ /* 0x000fc40000010802 */
[--C-:B------:R-:W-:Y:S11]  /*5470*/  FFMA.FTZ R30, R95, c[0x0][0x2d0], -R2.reuse ;  /* 0x0000b4005f1e7a23 */ /* 0x100ff60000010802 */
[----:B------:R-:W-:Y:S04]  /*5480*/  @!UPT UIADD3 URZ, URZ, URZ, URZ ;  /* 0x0000003f3f3ff290 */ /* 0x000fe8000fffe03f */
[----:B------:R-:W-:Y:S01]  /*5490*/  HMMA.16816.F32 R176, R8, R22, R16 ;  /* 0x0000001608b0723c */ /* 0x000fe20000001810 */
[----:B------:R-:W1:Y:S04]  /*54a0*/  LDSM.16.MT88.4 R20, [R248+0x6100] ;  /* 0x00610000f814783b */ /* 0x000e680000004200 */
[----:B------:R-:W2:Y:S03]  /*54b0*/  LDSM.16.MT88.4 R16, [R248+0x6900] ;  /* 0x00690000f810783b */ /* 0x000ea60000004200 */
[C---:B-1----:R-:W-:Y:S08]  /*54c0*/  HMMA.16816.F32 R4, R12.reuse, R20, RZ ;  /* 0x000000140c04723c */ /* 0x042ff000000018ff */
[----:B------:R-:W-:Y:S11]  /*54d0*/  HMMA.16816.F32 R20, R12, R22, RZ ;  /* 0x000000160c14723c */ /* 0x000ff600000018ff */
[----:B------:R-:W-:Y:S05]  /*54e0*/  @!UPT UIADD3 URZ, URZ, URZ, URZ ;  /* 0x0000003f3f3ff290 */ /* 0x000fea000fffe03f */
[C---:B--2---:R-:W-:Y:S01]  /*54f0*/  HMMA.16816.F32 R80, R8.reuse, R16, R4 ;  /* 0x000000100850723c */ /* 0x044fe20000001804 */
[----:B------:R1:W2:Y:S06]  /*5500*/  MUFU.EX2 R4, R24 ;  /* 0x0000001800047308 */ /* 0x0002ac0000000800 */
[----:B------:R-:W-:Y:S01]  /*5510*/  FADD.FTZ R5, R90, R25 ;  /* 0x000000195a057221 */ /* 0x000fe20000010000 */
[----:B------:R-:W-:Y:S01]  /*5520*/  HMMA.16816.F32 R64, R8, R18, R20 ;  /* 0x000000120840723c */ /* 0x000fe20000001814 */
[----:B------:R-:W-:Y:S01]  /*5530*/  FADD.FTZ R17, R87, R27 ;  /* 0x0000001b57117221 */ /* 0x000fe20000010000 */
[----:B------:R-:W3:Y:S01]  /*5540*/  MUFU.EX2 R16, R28 ;  /* 0x0000001c00107308 */ /* 0x000ee20000000800 */
[--C-:B------:R-:W-:Y:S01]  /*5550*/  FFMA.FTZ R6, R98, c[0x0][0x2d0], -R2.reuse ;  /* 0x0000b40062067a23 */ /* 0x100fe20000010802 */
[----:B------:R-:W-:Y:S03]  /*5560*/  LDSM.16.MT88.4 R20, [R251+0x6900] ;  /* 0x00690000fb14783b */ /* 0x000fe60000004200 */
[----:B------:R-:W-:Y:S01]  /*5570*/  FADD.FTZ R18, R89, R5 ;  /* 0x0000000559127221 */ /* 0x000fe20000010000 */
[----:B-1----:R-:W1:Y:S01]  /*5580*/  LDSM.16.MT88.4 R24, [R251+0x6100] ;  /* 0x00610000fb18783b */ /* 0x002e620000004200 */
[----:B------:R-:W-:Y:S01]  /*5590*/  FFMA.FTZ R5, R97, c[0x0][0x2d0], -R2 ;  /* 0x0000b40061057a23 */ /* 0x000fe20000010802 */
[----:B------:R-:W4:Y:S01]  /*55a0*/  MUFU.EX2 R6, R6 ;  /* 0x0000000600067308 */ /* 0x000f220000000800 */
[----:B------:R-:W-:-:S02]  /*55b0*/  FADD.FTZ R19, R86, R17 ;  /* 0x0000001156137221 */ /* 0x000fc40000010000 */
[----:B--2---:R-:W-:Y:S01]  /*55c0*/  FADD.FTZ R17, R4, R18 ;  /* 0x0000001204117221 */ /* 0x004fe20000010000 */
[----:B------:R-:W-:-:S03]  /*55d0*/  F2FP.PACK_AB R4, R0, R4 ;  /* 0x000000040004723e */ /* 0x000fc600000000ff */
[----:B------:R-:W-:Y:S01]  /*55e0*/  FADD.FTZ R2, R0, R17 ;  /* 0x0000001100027221 */ /* 0x000fe20000010000 */
[----:B------:R-:W2:Y:S03]  /*55f0*/  MUFU.EX2 R5, R5 ;  /* 0x0000000500057308 */ /* 0x000ea60000000800 */
[----:B---3--:R-:W-:-:S05]  /*5600*/  FADD.FTZ R2, R16, R2 ;  /* 0x0000000210027221 */ /* 0x008fca0000010000 */
[----:B------:R2:W3:Y:S01]  /*5610*/  MUFU.EX2 R7, R29 ;  /* 0x0000001d00077308 */ /* 0x0004e20000000800 */
[----:B----4-:R-:W-:-:S04]  /*5620*/  FADD.FTZ R0, R6, R19 ;  /* 0x0000001306007221 */ /* 0x010fc80000010000 */
[C---:B--2---:R-:W-:Y:S01]  /*5630*/  FADD.FTZ R29, R5.reuse, R0 ;  /* 0x00000000051d7221 */ /* 0x044fe20000010000 */
[----:B------:R-:W-:Y:S01]  /*5640*/  F2FP.PACK_AB R5, R5, R6 ;  /* 0x000000060505723e */ /* 0x000fe200000000ff */
[C---:B---3--:R-:W-:Y:S01]  /*5650*/  FADD.FTZ R28, R7.reuse, R2 ;  /* 0x00000002071c7221 */ /* 0x048fe20000010000 */
[----:B------:R-:W-:Y:S01]  /*5660*/  F2FP.PACK_AB R6, R7, R16 ;  /* 0x000000100706723e */ /* 0x000fe200000000ff */
[----:B------:R-:W2:Y:S01]  /*5670*/  MUFU.EX2 R2, R31 ;  /* 0x0000001f00027308 */ /* 0x000ea20000000800 */
[C---:B-1----:R-:W-:Y:S07]  /*5680*/  HMMA.16816.F32 R16, R12.reuse, R24, RZ ;  /* 0x000000180c10723c */ /* 0x042fee00000018ff */
[----:B------:R-:W1:Y:S01]  /*5690*/  MUFU.EX2 R0, R30 ;  /* 0x0000001e00007308 */ /* 0x000e620000000800 */
[----:B------:R-:W-:Y:S01]  /*56a0*/  HMMA.16816.F32 R24, R12, R26, RZ ;  /* 0x0000001a0c18723c */ /* 0x000fe200000018ff */
[----:B--2---:R-:W-:Y:S11]  /*56b0*/  FADD.FTZ R7, R2, R29 ;  /* 0x0000001d02077221 */ /* 0x004ff60000010000 */
[----:B------:R-:W-:Y:S04]  /*56c0*/  @!UPT UIADD3 URZ, URZ, URZ, URZ ;  /* 0x0000003f3f3ff290 */ /* 0x000fe8000fffe03f */
[C---:B------:R-:W-:Y:S01]  /*56d0*/  HMMA.16816.F32 R48, R8.reuse, R20, R16 ;  /* 0x000000140830723c */ /* 0x040fe20000001810 */
[----:B------:R-:W2:Y:S07]  /*56e0*/  MUFU.EX2 R17, R36 ;  /* 0x0000002400117308 */ /* 0x000eae0000000800 */
[----:B------:R-:W-:Y:S01]  /*56f0*/  HMMA.16816.F32 R40, R8, R22, R24 ;  /* 0x000000160828723c */ /* 0x000fe20000001818 */
[----:B------:R-:W3:Y:S06]  /*5700*/  MUFU.EX2 R16, R37 ;  /* 0x0000002500107308 */ /* 0x000eec0000000800 */
[C---:B-1----:R-:W-:Y:S01]  /*5710*/  FADD.FTZ R23, R0.reuse, R7 ;  /* 0x0000000700177221 */ /* 0x042fe20000010000 */
[----:B------:R-:W-:Y:S01]  /*5720*/  F2FP.PACK_AB R7, R0, R2 ;  /* 0x000000020007723e */ /* 0x000fe200000000ff */
[----:B------:R-:W1:Y:S01]  /*5730*/  MUFU.EX2 R19, R33 ;  /* 0x0000002100137308 */ /* 0x000e620000000800 */
[----:B--2---:R-:W-:-:S07]  /*5740*/  FADD.FTZ R22, R17, R28 ;  /* 0x0000001c11167221 */ /* 0x004fce0000010000 */
[----:B------:R-:W2:Y:S01]  /*5750*/  MUFU.EX2 R21, R38 ;  /* 0x0000002600157308 */ /* 0x000ea20000000800 */
[C---:B---3--:R-:W-:Y:S01]  /*5760*/  FADD.FTZ R2, R16.reuse, R22 ;  /* 0x0000001610027221 */ /* 0x048fe20000010000 */
[----:B------:R-:W-:-:S06]  /*5770*/  F2FP.PACK_AB R128, R16, R17 ;  /* 0x000000111080723e */ /* 0x000fcc00000000ff */
[----:B------:R-:W3:Y:S01]  /*5780*/  MUFU.EX2 R18, R32 ;  /* 0x0000002000127308 */ /* 0x000ee20000000800 */
[----:B-1----:R-:W-:-:S07]  /*5790*/  FADD.FTZ R0, R19, R23 ;  /* 0x0000001713007221 */ /* 0x002fce0000010000 */
[----:B------:R-:W1:Y:S01]  /*57a0*/  MUFU.EX2 R20, R39 ;  /* 0x0000002700147308 */ /* 0x000e620000000800 */
[----:B--2---:R-:W-:Y:S02]  /*57b0*/  FADD.FTZ R2, R21, R2 ;  /* 0x0000000215027221 */ /* 0x004fe40000010000 */
[C---:B---3--:R-:W-:Y:S01]  /*57c0*/  FADD.FTZ R16, R18.reuse, R0 ;  /* 0x0000000012107221 */ /* 0x048fe20000010000 */
[----:B------:R-:W-:Y:S01]  /*57d0*/  F2FP.PACK_AB R129, R18, R19 ;  /* 0x000000131281723e */ /* 0x000fe200000000ff */
[C---:B-1----:R-:W-:Y:S01]  /*57e0*/  FADD.FTZ R0, R20.reuse, R2 ;  /* 0x0000000214007221 */ /* 0x042fe20000010000 */
[----:B------:R-:W-:Y:S02]  /*57f0*/  F2FP.PACK_AB R130, R20, R21 ;  /* 0x000000151482723e */ /* 0x000fe400000000ff */
[----:B------:R-:W1:Y:S01]  /*5800*/  MUFU.EX2 R2, R35 ;  /* 0x0000002300027308 */ /* 0x000e620000000800 */
[----:B------:R-:W2:Y:S04]  /*5810*/  LDSM.16.MT88.4 R20, [R250+0x6100] ;  /* 0x00610000fa14783b */ /* 0x000ea80000004200 */
[----:B------:R3:W-:Y:S01]  /*5820*/  STL [R1+0xa4], R0 ;  /* 0x0000a40001007387 */ /* 0x0007e20000100800 */
[----:B-1----:R-:W-:-:S02]  /*5830*/  FADD.FTZ R16, R2, R16 ;  /* 0x0000001002107221 */ /* 0x002fc40000010000 */
[----:B---3--:R-:W1:Y:S01]  /*5840*/  MUFU.EX2 R0, R34 ;  /* 0x0000002200007308 */ /* 0x008e620000000800 */
[----:B--2---:R-:W-:Y:S01]  /*5850*/  HMMA.16816.F32 R24, R12, R20, RZ ;  /* 0x000000140c18723c */ /* 0x004fe200000018ff */
[C---:B-1----:R-:W-:Y:S01]  /*5860*/  FADD.FTZ R16, R0.reuse, R16 ;  /* 0x0000001000107221 */ /* 0x042fe20000010000 */
[----:B------:R-:W-:-:S06]  /*5870*/  F2FP.PACK_AB R131, R0, R2 ;  /* 0x000000020083723e */ /* 0x000fcc00000000ff */
[----:B------:R-:W-:Y:S01]  /*5880*/  HMMA.16816.F32 R12, R12, R22, RZ ;  /* 0x000000160c0c723c */ /* 0x000fe200000018ff */
[----:B------:R-:W-:Y:S04]  /*5890*/  STL [R1+0x9c], R16 ;  /* 0x00009c1001007387 */ /* 0x000fe80000100800 */
[----:B------:R-:W1:Y:S11]  /*58a0*/  LDSM.16.MT88.4 R16, [R250+0x6900] ;  /* 0x00690000fa10783b */ /* 0x000e760000004200 */
[C---:B-1----:R-:W-:Y:S08]  /*58b0*/  HMMA.16816.F32 R24, R8.reuse, R16, R24 ;  /* 0x000000100818723c */ /* 0x042ff00000001818 */
[----:B------:R-:W-:Y:S01]  /*58c0*/  HMMA.16816.F32 R12, R8, R18, R12 ;  /* 0x00000012080c723c */ /* 0x000fe2000000180c */
        /* <DEDUP_REMOVED lines=25> */
[----:B------:R-:W2:Y:S03]  /*5a60*/  LDSM.16.MT88.4 R152, [R248+0x1900] ;  /* 0x00190000f898783b */ /* 0x000ea60000004200 */
[C---:B-1----:R-:W-:Y:S01]  /*5a70*/  HMMA.16816.F32 R84, R4.reuse, R8, R160 ;  /* 0x000000080454723c */ /* 0x042fe200000018a0 */
[----:B------:R-:W1:Y:S07]  /*5a80*/  LDSM.16.MT88.4 R160, [R135+0x1900] ;  /* 0x0019000087a0783b */ /* 0x000e6e0000004200 */
[----:B------:R-:W-:Y:S01]  /*5a90*/  HMMA.16816.F32 R88, R4, R10, R124 ;  /* 0x0000000a0458723c */ /* 0x000fe2000000187c */
[----:B------:R-:W3:Y:S07]  /*5aa0*/  LDSM.16.MT88.4 R8, [R248+0x5100] ;  /* 0x00510000f808783b */ /* 0x000eee0000004200 */
[C---:B--2---:R-:W-:Y:S08]  /*5ab0*/  HMMA.16816.F32 R156, R128.reuse, R152, R156 ;  /* 0x00000098809c723c */ /* 0x044ff0000000189c */
[C---:B------:R-:W-:Y:S08]  /*5ac0*/  HMMA.16816.F32 R152, R128.reuse, R154, R20 ;  /* 0x0000009a8098723c */ /* 0x040ff00000001814 */
[----:B-1----:R-:W-:Y:S08]  /*5ad0*/  HMMA.16816.F32 R164, R128, R160, R164 ;  /* 0x000000a080a4723c */ /* 0x002ff000000018a4 */
[C---:B---3--:R-:W-:Y:S01]  /*5ae0*/  HMMA.16816.F32 R92, R4.reuse, R8, R144 ;  /* 0x00000008045c723c */ /* 0x048fe20000001890 */
[----:B------:R-:W1:Y:S07]  /*5af0*/  LDSM.16.MT88.4 R144, [R251+0x1900] ;  /* 0x00190000fb90783b */ /* 0x000e6e0000004200 */
[----:B------:R-:W-:Y:S01]  /*5b00*/  HMMA.16816.F32 R96, R4, R10, R120 ;  /* 0x0000000a0460723c */ /* 0x000fe20000001878 */
[----:B------:R-:W2:Y:S07]  /*5b10*/  LDSM.16.MT88.4 R8, [R251+0x5100] ;  /* 0x00510000fb08783b */ /* 0x000eae0000004200 */
[C---:B------:R-:W-:Y:S08]  /*5b20*/  HMMA.16816.F32 R160, R128.reuse, R162, R16 ;  /* 0x000000a280a0723c */ /* 0x040ff00000001810 */
[----:B-1----:R-:W-:Y:S08]  /*5b30*/  HMMA.16816.F32 R148, R128, R144, R148 ;  /* 0x000000908094723c */ /* 0x002ff00000001894 */
[C---:B--2---:R-:W-:Y:S01]  /*5b40*/  HMMA.16816.F32 R100, R4.reuse, R8, R136 ;  /* 0x000000080464723c */ /* 0x044fe20000001888 */
[----:B------:R-:W1:Y:S07]  /*5b50*/  LDSM.16.MT88.4 R136, [R250+0x1900] ;  /* 0x00190000fa88783b */ /* 0x000e6e0000004200 */
[----:B------:R-:W-:Y:S01]  /*5b60*/  HMMA.16816.F32 R104, R4, R10, R108 ;  /* 0x0000000a0468723c */ /* 0x000fe2000000186c */
[----:B------:R-:W2:Y:S07]  /*5b70*/  LDSM.16.MT88.4 R8, [R250+0x5100] ;  /* 0x00510000fa08783b */ /* 0x000eae0000004200 */
[C---:B------:R-:W-:Y:S08]  /*5b80*/  HMMA.16816.F32 R144, R128.reuse, R146, R28 ;  /* 0x000000928090723c */ /* 0x040ff0000000181c */
[----:B-1----:R-:W-:Y:S08]  /*5b90*/  HMMA.16816.F32 R140, R128, R136, R140 ;  /* 0x00000088808c723c */ /* 0x002ff0000000188c */
[C---:B--2---:R-:W-:Y:S08]  /*5ba0*/  HMMA.16816.F32 R108, R4.reuse, R8, R116 ;  /* 0x00000008046c723c */ /* 0x044ff00000001874 */
[----:B------:R-:W-:Y:S01]  /*5bb0*/  HMMA.16816.F32 R112, R4, R10, R112 ;  /* 0x0000000a0470723c */ /* 0x000fe20000001870 */
[----:B------:R-:W1:Y:S07]  /*5bc0*/  LDSM.16.MT88.4 R8, [R135+0x7100] ;  /* 0x007100008708783b */ /* 0x000e6e0000004200 */
[----:B------:R-:W-:Y:S08]  /*5bd0*/  HMMA.16816.F32 R136, R128, R138, R32 ;  /* 0x0000008a8088723c */ /* 0x000ff00000001820 */
[C---:B-1----:R-:W-:Y:S08]  /*5be0*/  HMMA.16816.F32 R184, R4.reuse, R8, R184 ;  /* 0x0000000804b8723c */ /* 0x042ff000000018b8 */
[C---:B------:R-:W-:Y:S01]  /*5bf0*/  HMMA.16816.F32 R176, R4.reuse, R10, R176 ;  /* 0x0000000a04b0723c */ /* 0x040fe200000018b0 */
[----:B------:R-:W1:Y:S07]  /*5c00*/  LDSM.16.MT88.4 R8, [R248+0x7100] ;  /* 0x00710000f808783b */ /* 0x000e6e0000004200 */
[C---:B-1----:R-:W-:Y:S01]  /*5c10*/  HMMA.16816.F32 R120, R4.reuse, R8, R80 ;  /* 0x000000080478723c */ /* 0x042fe20000001850 */
[----:B------:R-:W-:Y:S07]  /*5c20*/  LDSM.16.MT88.4 R80, [R248+0x5900] ;  /* 0x00590000f850783b */ /* 0x000fee0000004200 */
[C---:B------:R-:W-:Y:S01]  /*5c30*/  HMMA.16816.F32 R116, R4.reuse, R10, R64 ;  /* 0x0000000a0474723c */ /* 0x040fe20000001840 */
[----:B------:R-:W1:Y:S04]  /*5c40*/  LDSM.16.MT88.4 R8, [R251+0x7100] ;  /* 0x00710000fb08783b */ /* 0x000e680000004200 */
[----:B------:R-:W-:Y:S03]  /*5c50*/  LDSM.16.MT88.4 R64, [R250+0x3900] ;  /* 0x00390000fa40783b */ /* 0x000fe60000004200 */
[C---:B-1----:R-:W-:Y:S01]  /*5c60*/  HMMA.16816.F32 R124, R4.reuse, R10, R40 ;  /* 0x0000000a047c723c */ /* 0x042fe20000001828 */
[----:B------:R-:W1:Y:S07]  /*5c70*/  LDSM.16.MT88.4 R40, [R135+0x3900] ;  /* 0x003900008728783b */ /* 0x000e6e0000004200 */
[----:B------:R-:W-:Y:S01]  /*5c80*/  HMMA.16816.F32 R180, R4, R8, R48 ;  /* 0x0000000804b4723c */ /* 0x000fe20000001830 */
[----:B------:R-:W2:Y:S04]  /*5c90*/  LDSM.16.MT88.4 R48, [R248+0x3900] ;  /* 0x00390000f830783b */ /* 0x000ea80000004200 */
[----:B------:R-:W3:Y:S03]  /*5ca0*/  LDSM.16.MT88.4 R8, [R250+0x7100] ;  /* 0x00710000fa08783b */ /* 0x000ee60000004200 */
[C---:B-1----:R-:W-:Y:S08]  /*5cb0*/  HMMA.16816.F32 R36, R128.reuse, R40, R36 ;  /* 0x000000288024723c */ /* 0x042ff00000001824 */
[C---:B------:R-:W-:Y:S08]  /*5cc0*/  HMMA.16816.F32 R40, R128.reuse, R42, R44 ;  /* 0x0000002a8028723c */ /* 0x040ff0000000182c */
[C---:B--2---:R-:W-:Y:S08]  /*5cd0*/  HMMA.16816.F32 R44, R128.reuse, R48, R52 ;  /* 0x00000030802c723c */ /* 0x044ff00000001834 */
[----:B------:R-:W-:Y:S01]  /*5ce0*/  HMMA.16816.F32 R48, R128, R50, R56 ;  /* 0x000000328030723c */ /* 0x000fe20000001838 */
[----:B------:R-:W1:Y:S07]  /*5cf0*/  LDSM.16.MT88.4 R56, [R251+0x3900] ;  /* 0x00390000fb38783b */ /* 0x000e6e0000004200 */
[C---:B---3--:R-:W-:Y:S08]  /*5d00*/  HMMA.16816.F32 R24, R4.reuse, R8, R24 ;  /* 0x000000080418723c */ /* 0x048ff00000001818 */
[----:B------:R-:W-:Y:S01]  /*5d10*/  HMMA.16816.F32 R12, R4, R10, R12 ;  /* 0x0000000a040c723c */ /* 0x000fe2000000180c */
[----:B------:R-:W-:Y:S07]  /*5d20*/  LDSM.16.MT88.4 R4, [R250+0x7900] ;  /* 0x00790000fa04783b */ /* 0x000fee0000004200 */
[C---:B-1----:R-:W-:Y:S08]  /*5d30*/  HMMA.16816.F32 R52, R128.reuse, R56, R60 ;  /* 0x000000388034723c */ /* 0x042ff0000000183c */
[C---:B------:R-:W-:Y:S01]  /*5d40*/  HMMA.16816.F32 R60, R128.reuse, R64, R72 ;  /* 0x00000040803c723c */ /* 0x040fe20000001848 */
[----:B------:R-:W1:Y:S07]  /*5d50*/  LDSM.16.MT88.4 R72, [R135+0x5900] ;  /* 0x005900008748783b */ /* 0x000e6e0000004200 */
[C---:B------:R-:W-:Y:S08]  /*5d60*/  HMMA.16816.F32 R64, R128.reuse, R66, R76 ;  /* 0x000000428040723c */ /* 0x040ff0000000184c */
[C---:B------:R-:W-:Y:S08]  /*5d70*/  HMMA.16816.F32 R76, R128.reuse, R80, R92 ;  /* 0x00000050804c723c */ /* 0x040ff0000000185c */
[C---:B------:R-:W-:Y:S01]  /*5d80*/  HMMA.16816.F32 R80, R128.reuse, R82, R96 ;  /* 0x000000528050723c */ /* 0x040fe20000001860 */
[----:B------:R-:W2:Y:S07]  /*5d90*/  LDSM.16.MT88.4 R96, [R250+0x5900] ;  /* 0x00590000fa60783b */ /* 0x000eae0000004200 */
[C---:B------:R-:W-:Y:S08]  /*5da0*/  HMMA.16816.F32 R56, R128.reuse, R58, R68 ;  /* 0x0000003a8038723c */ /* 0x040ff00000001844 */
        /* <DEDUP_REMOVED lines=9> */
[C---:B--2---:R-:W-:Y:S01]  /*5e40*/  HMMA.16816.F32 R108, R128.reuse, R112, R120 ;  /* 0x00000070806c723c */ /* 0x044fe20000001878 */
[----:B------:R-:W2:Y:S07]  /*5e50*/  LDSM.16.MT88.4 R120, [R251+0x7900] ;  /* 0x00790000fb78783b */ /* 0x000eae0000004200 */
[C---:B------:R-:W-:Y:S08]  /*5e60*/  HMMA.16816.F32 R112, R128.reuse, R114, R116 ;  /* 0x000000728070723c */ /* 0x040ff00000001874 */
[C---:B-1----:R-:W-:Y:S08]  /*5e70*/  HMMA.16816.F32 R100, R128.reuse, R104, R184 ;  /* 0x000000688064723c */ /* 0x042ff000000018b8 */
[C---:B------:R-:W-:Y:S08]  /*5e80*/  HMMA.16816.F32 R104, R128.reuse, R106, R176 ;  /* 0x0000006a8068723c */ /* 0x040ff000000018b0 */
[C---:B--2---:R-:W-:Y:S08]  /*5e90*/  HMMA.16816.F32 R116, R128.reuse, R120, R180 ;  /* 0x000000788074723c */ /* 0x044ff000000018b4 */
[C---:B------:R-:W-:Y:S08]  /*5ea0*/  HMMA.16816.F32 R120, R128.reuse, R122, R124 ;  /* 0x0000007a8078723c */ /* 0x040ff0000000187c */
[C---:B------:R-:W-:Y:S08]  /*5eb0*/  HMMA.16816.F32 R124, R128.reuse, R4, R24 ;  /* 0x00000004807c723c */ /* 0x040ff00000001818 */
[----:B------:R-:W-:Y:S01]  /*5ec0*/  HMMA.16816.F32 R128, R128, R6, R12 ;  /* 0x000000068080723c */ /* 0x000fe2000000180c */
[----:B------:R-:W-:Y:S07]  /*5ed0*/  @P0 BRA `(.L_x_612) ;  /* 0x0000447000000947 */ /* 0x000fee0003800000 */
[----:B------:R-:W2:Y:S04]  /*5ee0*/  LDL R8, [R1+0xe4] ;  /* 0x0000e40001087983 */ /* 0x000ea80000100800 */
[----:B------:R-:W2:Y:S04]  /*5ef0*/  LDL R9, [R1+0x98] ;  /* 0x0000980001097983 */ /* 0x000ea80000100800 */
[----:B------:R-:W3:Y:S04]  /*5f00*/  LDL R188, [R1+0xdc] ;  /* 0x0000dc0001bc7983 */ /* 0x000ee80000100800 */
[----:B------:R-:W3:Y:S04]  /*5f10*/  LDL R189, [R1+0xd0] ;  /* 0x0000d00001bd7983 */ /* 0x000ee80000100800 */
[----:B------:R-:W4:Y:S04]  /*5f20*/  LDL R190, [R1+0xe0] ;  /* 0x0000e00001be7983 */ /* 0x000f280000100800 */
[----:B------:R-:W4:Y:S01]  /*5f30*/  LDL R191, [R1+0xd4] ;  /* 0x0000d40001bf7983 */ /* 0x000f220000100800 */
[----:B------:R-:W-:Y:S01]  /*5f40*/  PLOP3.LUT P0, PT, PT, PT, UP1, 0x80, 0x0 ;  /* 0x000000000000781c */ /* 0x000fe20003f0f018 */
[----:B------:R-:W-:Y:S01]  /*5f50*/  IMAD.MOV.U32 R2, RZ, RZ, R132 ;  /* 0x000000ffff027224 */ /* 0x000fe200078e0084 */
[----:B------:R-:W-:-:S11]  /*5f60*/  UMOV UR5, 0x1 ;  /* 0x0000000100057882 */ /* 0x000fd60000000000 */
[----:B------:R-:W-:Y:S01]  /*5f70*/  @P0 IMAD.HI.U32 R0, R133, c[0x0][0x2c8], RZ ;  /* 0x0000b20085000a27 */ /* 0x000fe200078e00ff */
[----:B------:R-:W-:-:S03]  /*5f80*/  PLOP3.LUT P0, PT, PT, PT, UP1, 0x80, 0x0 ;  /* 0x000000000000781c */ /* 0x000fc60003f0f018 */
[----:B------:R-:W-:-:S10]  /*5f90*/  IMAD.MOV.U32 R133, RZ, RZ, R3 ;  /* 0x000000ffff857224 */ /* 0x000fd400078e0003 */
[----:B------:R-:W-:-:S05]  /*5fa0*/  @P0 SHF.R.U32.HI R4, RZ, c[0x0][0x2cc], R0 ;  /* 0x0000b300ff040a19 */ /* 0x000fca0000011600 */
[----:B------:R3:W-:Y:S01]  /*5fb0*/  @P0 STL [R1+0xb8], R4 ;  /* 0x0000b80401000387 */ /* 0x0007e20000100800 */
[C---:B--2---:R-:W-:Y:S01]  /*5fc0*/  SHF.L.U64.HI R3, R9.reuse, 0x1, R8 ;  /* 0x0000000109037819 */ /* 0x044fe20000010208 */
[----:B------:R-:W-:-:S04]  /*5fd0*/  IMAD.SHL.U32 R0, R9, 0x2, RZ ;  /* 0x0000000209007824 */ /* 0x000fc800078e00ff */
[----:B------:R1:W-:Y:S01]  /*5fe0*/  STL [R1+0x94], R3 ;  /* 0x0000940301007387 */ /* 0x0003e20000100800 */
[----:B---3--:R-:W-:-:S03]  /*5ff0*/  SHF.L.U64.HI R4, R189, 0x1, R188 ;  /* 0x00000001bd047819 */ /* 0x008fc600000102bc */
[----:B------:R2:W-:Y:S04]  /*6000*/  STL [R1+0xd8], R0 ;  /* 0x0000d80001007387 */ /* 0x0005e80000100800 */
[----:B------:R4:W-:Y:S01]  /*6010*/  STL [R1+0x90], R4 ;  /* 0x0000900401007387 */ /* 0x0009e20000100800 */
[----:B-1----:R-:W-:Y:S01]  /*6020*/  IMAD.SHL.U32 R3, R189, 0x2, RZ ;  /* 0x00000002bd037824 */ /* 0x002fe200078e00ff */
[----:B--2---:R-:W-:-:S04]  /*6030*/  SEL R0, RZ, 0x10, P5 ;  /* 0x00000010ff007807 */ /* 0x004fc80002800000 */
[----:B------:R1:W-:Y:S01]  /*6040*/  STL [R1+0x8c], R3 ;  /* 0x00008c0301007387 */ /* 0x0003e20000100800 */
[----:B----4-:R-:W-:-:S03]  /*6050*/  SHF.L.U64.HI R4, R191, 0x1, R190 ;  /* 0x00000001bf047819 */ /* 0x010fc600000102be */
[----:B------:R2:W-:Y:S04]  /*6060*/  STL [R1+0xac], R0 ;  /* 0x0000ac0001007387 */ /* 0x0005e80000100800 */
[----:B------:R3:W-:Y:S01]  /*6070*/  STL [R1+0x88], R4 ;  /* 0x0000880401007387 */ /* 0x0007e20000100800 */
[----:B-1----:R-:W-:Y:S01]  /*6080*/  IMAD.SHL.U32 R3, R191, 0x2, RZ ;  /* 0x00000002bf037824 */ /* 0x002fe200078e00ff */
[----:B--2---:R-:W-:-:S04]  /*6090*/  SEL R0, RZ, 0x10, P4 ;  /* 0x00000010ff007807 */ /* 0x004fc80002000000 */
[----:B------:R3:W-:Y:S04]  /*60a0*/  STL [R1+0x84], R3 ;  /* 0x0000840301007387 */ /* 0x0007e80000100800 */
[----:B------:R3:W-:Y:S02]  /*60b0*/  STL [R1+0xa8], R0 ;  /* 0x0000a80001007387 */ /* 0x0007e40000100800 */
.L_x_615:
[----:B------:R-:W2:Y:S01]  /*60c0*/  LDL R5, [R1] ;  /* 0x0000000001057983 */ /* 0x000ea20000100800 */
[----:B------:R-:W-:Y:S04]  /*60d0*/  DEPBAR.LE SB0, 0x0 ;  /* 0x000080000000791a */ /* 0x000fe80000000000 */
[----:B---3--:R-:W3:Y:S04]  /*60e0*/  LDL R4, [R1+0x3c] ;  /* 0x00003c0001047983 */ /* 0x008ee80000100800 */
[----:B------:R-:W-:Y:S01]  /*60f0*/  BAR.SYNC.DEFER_BLOCKING 0x0 ;  /* 0x0000000000007b1d */ /* 0x000fe20000010000 */
[----:B------:R-:W-:Y:S05]  /*6100*/  ISETP.LE.AND P0, PT, RZ, UR10, PT ;  /* 0x0000000aff007c0c */ /* 0x000fea000bf03270 */
[----:B------:R-:W4:Y:S04]  /*6110*/  LDL R3, [R1+0x38] ;  /* 0x0000380001037983 */ /* 0x000f280000100800 */
[----:B------:R-:W4:Y:S04]  /*6120*/  LDL R0, [R1+0x34] ;  /* 0x0000340001007983 */ /* 0x000f280000100800 */
[----:B------:R1:W5:Y:S04]  /*6130*/  LDL R132, [R1+0x40] ;  /* 0x0000400001847983 */ /* 0x0003680000100800 */
[----:B------:R1:W1:Y:S04]  /*6140*/  LDSM.16.M88.4 R8, [R134+0x10100] ;  /* 0x010100008608783b */ /* 0x0002680000000200 */
[----:B------:R1:W1:Y:S04]  /*6150*/  LDSM.16.M88.4 R16, [R134+0x10900] ;  /* 0x010900008610783b */ /* 0x0002680000000200 */
[----:B------:R1:W1:Y:S04]  /*6160*/  LDSM.16.M88.4 R24, [R134+0x11100] ;  /* 0x011100008618783b */ /* 0x0002680000000200 */
[----:B------:R1:W1:Y:S04]  /*6170*/  LDSM.16.M88.4 R32, [R134+0x11900] ;  /* 0x011900008620783b */ /* 0x0002680000000200 */
[----:B--2---:R2:W1:Y:S04]  /*6180*/  LDSM.16.M88.4 R176, [R5] ;  /* 0x0000000005b0783b */ /* 0x0044680000000200 */
[----:B---3--:R2:W3:Y:S04]  /*6190*/  LDSM.16.M88.4 R180, [R4] ;  /* 0x0000000004b4783b */ /* 0x0084e80000000200 */
[----:B----4-:R2:W4:Y:S04]  /*61a0*/  LDSM.16.M88.4 R184, [R3] ;  /* 0x0000000003b8783b */ /* 0x0105280000000200 */
[----:B------:R2:W1:Y:S01]  /*61b0*/  LDSM.16.M88.4 R188, [R0] ;  /* 0x0000000000bc783b */ /* 0x0004620000000200 */
[----:B------:R-:W-:-:S05]  /*61c0*/  @!P0 BRA `(.L_x_613) ;  /* 0x000004b000008947 */ /* 0x000fca0003800000 */
[----:B--2---:R-:W2:Y:S01]  /*61d0*/  LDL R3, [R1+0x5c] ;  /* 0x00005c0001037983 */ /* 0x004ea20000100800 */
[----:B-----5:R-:W-:Y:S03]  /*61e0*/  LOP3.LUT R132, R132, 0xffffffdf, RZ, 0xc0, !PT ;  /* 0xffffffdf84847812 */ /* 0x020fe600078ec0ff */
[----:B----4-:R-:W4:Y:S01]  /*61f0*/  LDL R6, [R1+0x58] ;  /* 0x0000580001067983 */ /* 0x010f220000100800 */
[----:B------:R-:W-:Y:S03]  /*6200*/  @P1 LOP3.LUT R132, R132, 0x20, RZ, 0xfc, !PT ;  /* 0x0000002084841812 */ /* 0x000fe600078efcff */
[----:B---3--:R-:W3:Y:S04]  /*6210*/  LDL R13, [R1+0x60] ;  /* 0x00006000010d7983 */ /* 0x008ee80000100800 */
[----:B------:R-:W-:Y:S04]  /*6220*/  STL [R1+0x40], R132 ;  /* 0x0000408401007387 */ /* 0x000fe80000100800 */
[----:B------:R-:W3:Y:S04]  /*6230*/  LDL R29, [R1+0xd8] ;  /* 0x0000d800011d7983 */ /* 0x000ee80000100800 */
        /* <DEDUP_REMOVED lines=8> */
[----:B------:R-:W3:Y:S01]  /*62c0*/  LDL R30, [R1+0xc0] ;  /* 0x0000c000011e7983 */ /* 0x000ee20000100800 */
[----:B--2---:R-:W-:Y:S01]  /*62d0*/  SHF.R.S32.HI R0, RZ, 0x1f, R3 ;  /* 0x0000001fff007819 */ /* 0x004fe20000011403 */
[C---:B------:R-:W-:Y:S04]  /*62e0*/  IMAD.WIDE.U32 R4, R3.reuse, c[0x0][0x208], RZ ;  /* 0x0000820003047a25 */ /* 0x040fe800078e00ff */
[----:B------:R-:W-:Y:S04]  /*62f0*/  IMAD R0, R0, c[0x0][0x208], RZ ;  /* 0x0000820000007a24 */ /* 0x000fe800078e02ff */
[----:B------:R-:W-:Y:S04]  /*6300*/  IMAD R0, R3, c[0x0][0x20c], R0 ;  /* 0x0000830003007a24 */ /* 0x000fe800078e0200 */
[----:B------:R-:W-:Y:S01]  /*6310*/  IMAD.IADD R5, R5, 0x1, R0 ;  /* 0x0000000105057824 */ /* 0x000fe200078e0200 */
[----:B----4-:R-:W-:Y:S03]  /*6320*/  SHF.R.S32.HI R0, RZ, 0x1f, R6 ;  /* 0x0000001fff007819 */ /* 0x010fe60000011406 */
        /* <DEDUP_REMOVED lines=8> */
[----:B------:R2:W-:Y:S04]  /*63b0*/  SHFL.IDX PT, R0, R12, 0x1, 0x181f ;  /* 0x00381f000c007f89 */ /* 0x0005e800000e0000 */
[----:B------:R-:W4:Y:S04]  /*63c0*/  SHFL.IDX PT, R5, R3, RZ, 0x181f ;  /* 0x00181fff03057589 */ /* 0x000f2800000e0000 */
[----:B------:R-:W1:Y:S01]  /*63d0*/  SHFL.IDX PT, R3, R3, 0x1, 0x181f ;  /* 0x00381f0003037f89 */ /* 0x000e6200000e0000 */
[C---:B---3--:R-:W-:Y:S03]  /*63e0*/  IADD3 R6, P0, R4.reuse, R29, RZ ;  /* 0x0000001d04067210 */ /* 0x048fe60007f1e0ff */
[----:B--2---:R-:W2:Y:S02]  /*63f0*/  LDL R12, [R1+0xb0] ;  /* 0x0000b000010c7983 */ /* 0x004ea40000100800 */
[C---:B----4-:R-:W-:Y:S05]  /*6400*/  IMAD.X R7, R5.reuse, 0x1, R28, P0 ;  /* 0x0000000105077824 */ /* 0x050fea00000e061c */
[----:B------:R3:W-:Y:S02]  /*6410*/  LDGSTS.E.BYPASS.LTC128B.128 [R13], [R6.64], !P6 ;  /* 0x00000000060d7fae */ /* 0x0007e4000f101d50 */
[C---:B---3--:R-:W-:Y:S05]  /*6420*/  IADD3 R6, P0, R4.reuse, R23, RZ ;  /* 0x0000001704067210 */ /* 0x048fea0007f1e0ff */
[C---:B------:R-:W-:Y:S05]  /*6430*/  IMAD.X R7, R5.reuse, 0x1, R22, P0 ;  /* 0x0000000105077824 */ /* 0x040fea00000e0616 */
[----:B------:R3:W-:Y:S02]  /*6440*/  LDGSTS.E.BYPASS.LTC128B.128 [R21], [R6.64], !P5 ;  /* 0x0000000006157fae */ /* 0x0007e4000e901d50 */
[C---:B---3--:R-:W-:Y:S02]  /*6450*/  IADD3 R6, P0, R4.reuse, R20, RZ ;  /* 0x0000001404067210 */ /* 0x048fe40007f1e0ff */
[----:B------:R-:W3:Y:S03]  /*6460*/  LDL R21, [R1+0xac] ;  /* 0x0000ac0001157983 */ /* 0x000ee60000100800 */
[----:B------:R-:W-:Y:S05]  /*6470*/  IMAD.X R7, R5, 0x1, R15, P0 ;  /* 0x0000000105077824 */ /* 0x000fea00000e060f */
[----:B------:R4:W-:Y:S04]  /*6480*/  LDGSTS.E.BYPASS.LTC128B.128 [R14], [R6.64], !P4 ;  /* 0x00000000060e7fae */ /* 0x0009e8000e101d50 */
[----:B----4-:R-:W4:Y:S01]  /*6490*/  LDL R14, [R1+0xa8] ;  /* 0x0000a800010e7983 */ /* 0x010f220000100800 */
[C---:B------:R-:W-:Y:S05]  /*64a0*/  IMAD.SHL.U32 R6, R31.reuse, 0x2, RZ ;  /* 0x000000021f067824 */ /* 0x040fea00078e00ff */
[----:B------:R-:W-:Y:S02]  /*64b0*/  IADD3 R4, P0, R4, R6, RZ ;  /* 0x0000000604047210 */ /* 0x000fe40007f1e0ff */
[----:B--2---:R-:W-:Y:S02]  /*64c0*/  SHF.L.U64.HI R7, R31, 0x1, R12 ;  /* 0x000000011f077819 */ /* 0x004fe4000001020c */
[----:B------:R-:W2:Y:S03]  /*64d0*/  LDL R12, [R1+0xb4] ;  /* 0x0000b400010c7983 */ /* 0x000ea60000100800 */
[----:B------:R-:W-:Y:S05]  /*64e0*/  IMAD.X R5, R5, 0x1, R7, P0 ;  /* 0x0000000105057824 */ /* 0x000fea00000e0607 */
[----:B------:R1:W-:Y:S02]  /*64f0*/  LDGSTS.E.BYPASS.LTC128B.128 [R30], [R4.64], !P3 ;  /* 0x00000000041e7fae */ /* 0x0003e4000d901d50 */
[----:B-1----:R-:W-:Y:S05]  /*6500*/  IADD3 R4, P0, R0, R29, RZ ;  /* 0x0000001d00047210 */ /* 0x002fea0007f1e0ff */
[----:B------:R-:W-:Y:S05]  /*6510*/  IMAD.X R5, R3, 0x1, R28, P0 ;  /* 0x0000000103057824 */ /* 0x000fea00000e061c */
[----:B------:R3:W-:Y:S02]  /*6520*/  LDGSTS.E.BYPASS.LTC128B.128 [R13+0x1000], [R4.64], !P6 ;  /* 0x01000000040d7fae */ /* 0x0007e4000f101d50 */
[C---:B---3--:R-:W-:Y:S04]  /*6530*/  IADD3 R4, -R21.reuse, 0x10, RZ ;  /* 0x0000001015047810 */ /* 0x048fe80007ffe1ff */
[----:B------:R-:W-:Y:S04]  /*6540*/  LOP3.LUT R4, R4, 0xf, RZ, 0xc0, !PT ;  /* 0x0000000f04047812 */ /* 0x000fe800078ec0ff */
[-C--:B------:R-:W-:Y:S04]  /*6550*/  IADD3 R4, P1, P0, R4, R0.reuse, R23 ;  /* 0x0000000004047210 */ /* 0x080fe8000783e017 */
[-C--:B------:R-:W-:Y:S02]  /*6560*/  IADD3.X R5, RZ, R3.reuse, R22, P1, P0 ;  /* 0x00000003ff057210 */ /* 0x080fe40000fe0416 */
[----:B------:R-:W-:Y:S11]  /*6570*/  ISETP.NE.U32.AND P0, PT, R21, RZ, PT ;  /* 0x000000ff1500720c */ /* 0x000ff60003f05070 */
[----:B------:R-:W-:Y:S02]  /*6580*/  @!UPT UIADD3 URZ, URZ, URZ, URZ ;  /* 0x0000003f3f3ff290 */ /* 0x000fe4000fffe03f */
[----:B------:R4:W-:Y:S02]  /*6590*/  LDGSTS.E.BYPASS.LTC128B.128.ZFILL [R13+0x3000], [R4.64], P0 ;  /* 0x03000000040d7fae */ /* 0x0009e40008141d50 */
[----:B----4-:R-:W-:Y:S04]  /*65a0*/  IADD3 R4, -R14, 0x10, RZ ;  /* 0x000000100e047810 */ /* 0x010fe80007ffe1ff */
[----:B------:R-:W-:Y:S04]  /*65b0*/  LOP3.LUT R4, R4, 0xf, RZ, 0xc0, !PT ;  /* 0x0000000f04047812 */ /* 0x000fe800078ec0ff */
[-C--:B------:R-:W-:Y:S04]  /*65c0*/  IADD3 R4, P1, P0, R4, R0.reuse, R20 ;  /* 0x0000000004047210 */ /* 0x080fe8000783e014 */
[-C--:B------:R-:W-:Y:S02]  /*65d0*/  IADD3.X R5, RZ, R3.reuse, R15, P1, P0 ;  /* 0x00000003ff057210 */ /* 0x080fe40000fe040f */
[----:B------:R-:W-:Y:S11]  /*65e0*/  ISETP.NE.U32.AND P0, PT, R14, RZ, PT ;  /* 0x000000ff0e00720c */ /* 0x000ff60003f05070 */
[----:B------:R-:W-:Y:S02]  /*65f0*/  @!UPT UIADD3 URZ, URZ, URZ, URZ ;  /* 0x0000003f3f3ff290 */ /* 0x000fe4000fffe03f */
[----:B------:R2:W-:Y:S02]  /*6600*/  LDGSTS.E.BYPASS.LTC128B.128.ZFILL [R13+0x5000], [R4.64], P0 ;  /* 0x05000000040d7fae */ /* 0x0005e40008141d50 */
[----:B--2---:R-:W-:Y:S04]  /*6610*/  IADD3 R4, -R12, 0x10, RZ ;  /* 0x000000100c047810 */ /* 0x004fe80007ffe1ff */
[----:B------:R-:W-:Y:S04]  /*6620*/  LOP3.LUT R4, R4, 0xf, RZ, 0xc0, !PT ;  /* 0x0000000f04047812 */ /* 0x000fe800078ec0ff */
[----:B------:R-:W-:Y:S04]  /*6630*/  IADD3 R4, P1, P0, R4, R0, R6 ;  /* 0x0000000004047210 */ /* 0x000fe8000783e006 */
[----:B------:R-:W-:Y:S02]  /*6640*/  IADD3.X R5, RZ, R3, R7, P1, P0 ;  /* 0x00000003ff057210 */ /* 0x000fe40000fe0407 */
[----:B------:R-:W-:Y:S02]  /*6650*/  ISETP.NE.U32.AND P0, PT, R12, RZ, PT ;  /* 0x000000ff0c00720c */ /* 0x000fe40003f05070 */
[----:B------:R-:W-:Y:S11]  /*6660*/  LOP3.LUT P1, RZ, R132, 0x20, RZ, 0xc0, !PT ;  /* 0x0000002084ff7812 */ /* 0x000ff6000782c0ff */
[----:B------:R1:W-:Y:S02]  /*6670*/  LDGSTS.E.BYPASS.LTC128B.128.ZFILL [R13+0x7000], [R4.64], P0 ;  /* 0x07000000040d7fae */ /* 0x0003e40008141d50 */
.L_x_613:
[C---:B-12---:R-:W-:Y:S01]  /*6680*/  HMMA.16816.F32 R4, R168.reuse, R8, RZ ;  /* 0x00000008a804723c */ /* 0x046fe200000018ff */
[----:B------:R-:W2:Y:S01]  /*6690*/  LDL R3, [R1+0x28] ;  /* 0x0000280001037983 */ /* 0x000ea20000100800 */
[----:B------:R-:W-:Y:S03]  /*66a0*/  UISETP.GE.AND UP0, UPT, UR10, 0x1, UPT ;  /* 0x000000010a00788c */ /* 0x000fe6000bf06270 */
[----:B------:R-:W0:Y:S03]  /*66b0*/  LDGDEPBAR ;  /* 0x00000000000079af */ /* 0x000e260000000000 */
[C---:B------:R-:W-:Y:S01]  /*66c0*/  HMMA.16816.F32 R8, R168.reuse, R10, RZ ;  /* 0x0000000aa808723c */ /* 0x040fe200000018ff */
[----:B------:R-:W-:Y:S04]  /*66d0*/  PLOP3.LUT P0, PT, PT, PT, UP0, 0x40, 0x0 ;  /* 0x000000000000781c */ /* 0x000fe80003f0e808 */
[----:B----4-:R-:W4:Y:S03]  /*66e0*/  LDL R0, [R1+0x24] ;  /* 0x0000240001007983 */ /* 0x010f260000100800 */
[C---:B------:R-:W-:Y:S08]  /*66f0*/  HMMA.16816.F32 R12, R168.reuse, R16, RZ ;  /* 0x00000010a80c723c */ /* 0x040ff000000018ff */
        /* <DEDUP_REMOVED lines=8> */
[C---:B---3--:R-:W-:Y:S08]  /*6780*/  HMMA.16816.F32 R12, R172.reuse, R180, R12 ;  /* 0x000000b4ac0c723c */ /* 0x048ff0000000180c */
[C---:B------:R-:W-:Y:S01]  /*6790*/  HMMA.16816.F32 R16, R172.reuse, R182, R16 ;  /* 0x000000b6ac10723c */ /* 0x040fe20000001810 */
[----:B------:R-:W3:Y:S07]  /*67a0*/  LDSM.16.M88.4 R180, [R252+0x10900] ;  /* 0x01090000fcb4783b */ /* 0x000eee0000000200 */
[C---:B------:R-:W-:Y:S08]  /*67b0*/  HMMA.16816.F32 R20, R172.reuse, R184, R20 ;  /* 0x000000b8ac14723c */ /* 0x040ff00000001814 */
[C---:B------:R-:W-:Y:S01]  /*67c0*/  HMMA.16816.F32 R24, R172.reuse, R186, R24 ;  /* 0x000000baac18723c */ /* 0x040fe20000001818 */
[----:B------:R-:W-:Y:S07]  /*67d0*/  LDSM.16.M88.4 R184, [R252+0x11900] ;  /* 0x01190000fcb8783b */ /* 0x000fee0000000200 */
[C---:B------:R-:W-:Y:S01]  /*67e0*/  HMMA.16816.F32 R28, R172.reuse, R188, R28 ;  /* 0x000000bcac1c723c */ /* 0x040fe2000000181c */
[----:B------:R-:W4:Y:S04]  /*67f0*/  LDL R188, [R1+0x30] ;  /* 0x0000300001bc7983 */ /* 0x000f280000100800 */
[----:B------:R-:W4:Y:S03]  /*6800*/  LDL R189, [R1+0x2c] ;  /* 0x00002c0001bd7983 */ /* 0x000f260000100800 */
        /* <DEDUP_REMOVED lines=12> */
[----:B------:R-:W1:Y:S07]  /*68d0*/  LDSM.16.M88.4 R184, [R249+0x1000] ;  /* 0x00100000f9b8783b */ /* 0x000e6e0000000200 */
[C---:B---3--:R-:W-:Y:S08]  /*68e0*/  HMMA.16816.F32 R4, R196.reuse, R180, R4 ;  /* 0x000000b4c404723c */ /* 0x048ff00000001804 */
[C---:B------:R-:W-:Y:S01]  /*68f0*/  HMMA.16816.F32 R8, R196.reuse, R182, R8 ;  /* 0x000000b6c408723c */ /* 0x040fe20000001808 */
[----:B------:R-:W3:Y:S07]  /*6900*/  LDSM.16.M88.4 R180, [R249+0x1800] ;  /* 0x00180000f9b4783b */ /* 0x000eee0000000200 */
[C---:B-1----:R-:W-:Y:S08]  /*6910*/  HMMA.16816.F32 R12, R196.reuse, R176, R12 ;  /* 0x000000b0c40c723c */ /* 0x042ff0000000180c */
[C---:B------:R-:W-:Y:S01]  /*6920*/  HMMA.16816.F32 R16, R196.reuse, R178, R16 ;  /* 0x000000b2c410723c */ /* 0x040fe20000001810 */
[----:B------:R-:W1:Y:S07]  /*6930*/  LDSM.16.M88.4 R176, [R134+0x12100] ;  /* 0x0121000086b0783b */ /* 0x000e6e0000000200 */
[C---:B------:R-:W-:Y:S08]  /*6940*/  HMMA.16816.F32 R20, R196.reuse, R184, R20 ;  /* 0x000000b8c414723c */ /* 0x040ff00000001814 */
[C---:B------:R-:W-:Y:S01]  /*6950*/  HMMA.16816.F32 R24, R196.reuse, R186, R24 ;  /* 0x000000bac418723c */ /* 0x040fe20000001818 */
[----:B------:R-:W2:Y:S07]  /*6960*/  LDSM.16.M88.4 R184, [R134+0x12900] ;  /* 0x0129000086b8783b */ /* 0x000eae0000000200 */
[C---:B---3--:R-:W-:Y:S08]  /*6970*/  HMMA.16816.F32 R28, R196.reuse, R180, R28 ;  /* 0x000000b4c41c723c */ /* 0x048ff0000000181c */
[----:B------:R-:W-:Y:S01]  /*6980*/  HMMA.16816.F32 R32, R196, R182, R32 ;  /* 0x000000b6c420723c */ /* 0x000fe20000001820 */
[----:B------:R-:W3:Y:S07]  /*6990*/  LDSM.16.M88.4 R180, [R134+0x13100] ;  /* 0x0131000086b4783b */ /* 0x000eee0000000200 */
[C---:B-1----:R-:W-:Y:S08]  /*69a0*/  HMMA.16816.F32 R4, R200.reuse, R176, R4 ;  /* 0x000000b0c804723c */ /* 0x042ff00000001804 */
[C---:B------:R-:W-:Y:S01]  /*69b0*/  HMMA.16816.F32 R8, R200.reuse, R178, R8 ;  /* 0x000000b2c808723c */ /* 0x040fe20000001808 */
[----:B------:R-:W1:Y:S07]  /*69c0*/  LDSM.16.M88.4 R176, [R134+0x13900] ;  /* 0x0139000086b0783b */ /* 0x000e6e0000000200 */
[C---:B--2---:R-:W-:Y:S08]  /*69d0*/  HMMA.16816.F32 R12, R200.reuse, R184, R12 ;  /* 0x000000b8c80c723c */ /* 0x044ff0000000180c */
[C---:B------:R-:W-:Y:S08]  /*69e0*/  HMMA.16816.F32 R16, R200.reuse, R186, R16 ;  /* 0x000000bac810723c */ /* 0x040ff00000001810 */
[C---:B---3--:R-:W-:Y:S08]  /*69f0*/  HMMA.16816.F32 R20, R200.reuse, R180, R20 ;  /* 0x000000b4c814723c */ /* 0x048ff00000001814 */
[C---:B------:R-:W-:Y:S08]  /*6a00*/  HMMA.16816.F32 R24, R200.reuse, R182, R24 ;  /* 0x000000b6c818723c */ /* 0x040ff00000001818 */
[C---:B-1----:R-:W-:Y:S08]  /*6a10*/  HMMA.16816.F32 R28, R200.reuse, R176, R28 ;  /* 0x000000b0c81c723c */ /* 0x042ff0000000181c */
[----:B------:R-:W-:Y:S01]  /*6a20*/  HMMA.16816.F32 R32, R200, R178, R32 ;  /* 0x000000b2c820723c */ /* 0x000fe20000001820 */
[----:B------:R1:W-:Y:S08]  /*6a30*/  LDSM.16.M88.4 R176, [R3] ;  /* 0x0000000003b0783b */ /* 0x0003f00000000200 */
[----:B-1----:R-:W2:Y:S04]  /*6a40*/  LDL R3, [R1+0x18] ;  /* 0x0000180001037983 */ /* 0x002ea80000100800 */
[----:B----4-:R1:W3:Y:S08]  /*6a50*/  LDSM.16.M88.4 R184, [R188] ;  /* 0x00000000bcb8783b */ /* 0x0102f00000000200 */
[----:B------:R4:W3:Y:S08]  /*6a60*/  LDSM.16.M88.4 R180, [R189] ;  /* 0x00000000bdb4783b */ /* 0x0008f00000000200 */
[----:B-1----:R-:W2:Y:S04]  /*6a70*/  LDL R188, [R1+0x1c] ;  /* 0x00001c0001bc7983 */ /* 0x002ea80000100800 */
[----:B----4-:R-:W4:Y:S01]  /*6a80*/  LDL R189, [R1+0x20] ;  /* 0x0000200001bd7983 */ /* 0x010f220000100800 */
[C---:B---3--:R-:W-:Y:S08]  /*6a90*/  HMMA.16816.F32 R4, R204.reuse, R184, R4 ;  /* 0x000000b8cc04723c */ /* 0x048ff00000001804 */
[C---:B------:R-:W-:Y:S01]  /*6aa0*/  HMMA.16816.F32 R8, R204.reuse, R186, R8 ;  /* 0x000000bacc08723c */ /* 0x040fe20000001808 */
[----:B------:R1:W3:Y:S07]  /*6ab0*/  LDSM.16.M88.4 R184, [R0] ;  /* 0x0000000000b8783b */ /* 0x0002ee0000000200 */
[C---:B------:R-:W-:Y:S08]  /*6ac0*/  HMMA.16816.F32 R12, R204.reuse, R180, R12 ;  /* 0x000000b4cc0c723c */ /* 0x040ff0000000180c */
[C---:B------:R-:W-:Y:S01]  /*6ad0*/  HMMA.16816.F32 R16, R204.reuse, R182, R16 ;  /* 0x000000b6cc10723c */ /* 0x040fe20000001810 */
[----:B------:R-:W3:Y:S07]  /*6ae0*/  LDSM.16.M88.4 R180, [R252+0x12100] ;  /* 0x01210000fcb4783b */ /* 0x000eee0000000200 */
[C---:B------:R-:W-:Y:S01]  /*6af0*/  HMMA.16816.F32 R20, R204.reuse, R176, R20 ;  /* 0x000000b0cc14723c */ /* 0x040fe20000001814 */
[----:B-1----:R-:W4:Y:S07]  /*6b00*/  LDL R0, [R1+0x14] ;  /* 0x0000140001007983 */ /* 0x002f2e0000100800 */
[C---:B------:R-:W-:Y:S01]  /*6b10*/  HMMA.16816.F32 R24, R204.reuse, R178, R24 ;  /* 0x000000b2cc18723c */ /* 0x040fe20000001818 */
[----:B------:R-:W1:Y:S07]  /*6b20*/  LDSM.16.M88.4 R176, [R252+0x12900] ;  /* 0x01290000fcb0783b */ /* 0x000e6e0000000200 */
[C---:B---3--:R-:W-:Y:S08]  /*6b30*/  HMMA.16816.F32 R28, R204.reuse, R184, R28 ;  /* 0x000000b8cc1c723c */ /* 0x048ff0000000181c */
[----:B------:R-:W-:Y:S01]  /*6b40*/  HMMA.16816.F32 R32, R204, R186, R32 ;  /* 0x000000bacc20723c */ /* 0x000fe20000001820 */
[----:B------:R-:W3:Y:S07]  /*6b50*/  LDSM.16.M88.4 R184, [R252+0x13100] ;  /* 0x01310000fcb8783b */ /* 0x000eee0000000200 */
[C---:B------:R-:W-:Y:S08]  /*6b60*/  HMMA.16816.F32 R4, R208.reuse, R180, R4 ;  /* 0x000000b4d004723c */ /* 0x040ff00000001804 */
[C---:B------:R-:W-:Y:S01]  /*6b70*/  HMMA.16816.F32 R8, R208.reuse, R182, R8 ;  /* 0x000000b6d008723c */ /* 0x040fe20000001808 */
[----:B------:R-:W3:Y:S07]  /*6b80*/  LDSM.16.M88.4 R180, [R252+0x13900] ;  /* 0x01390000fcb4783b */ /* 0x000eee0000000200 */
[C---:B-1----:R-:W-:Y:S08]  /*6b90*/  HMMA.16816.F32 R12, R208.reuse, R176, R12 ;  /* 0x000000b0d00c723c */ /* 0x042ff0000000180c */
[C---:B------:R-:W-:Y:S01]  /*6ba0*/  HMMA.16816.F32 R16, R208.reuse, R178, R16 ;  /* 0x000000b2d010723c */ /* 0x040fe20000001810 */
[----:B------:R-:W1:Y:S07]  /*6bb0*/  LDSM.16.M88.4 R176, [R249+0x2000] ;  /* 0x00200000f9b0783b */ /* 0x000e6e0000000200 */
[C---:B---3--:R-:W-:Y:S08]  /*6bc0*/  HMMA.16816.F32 R20, R208.reuse, R184, R20 ;  /* 0x000000b8d014723c */ /* 0x048ff00000001814 */
[C---:B------:R-:W-:Y:S01]  /*6bd0*/  HMMA.16816.F32 R24, R208.reuse, R186, R24 ;  /* 0x000000bad018723c */ /* 0x040fe20000001818 */
[----:B------:R-:W3:Y:S07]  /*6be0*/  LDSM.16.M88.4 R184, [R249+0x2800] ;  /* 0x00280000f9b8783b */ /* 0x000eee0000000200 */
[C---:B------:R-:W-:Y:S08]  /*6bf0*/  HMMA.16816.F32 R28, R208.reuse, R180, R28 ;  /* 0x000000b4d01c723c */ /* 0x040ff0000000181c */
[----:B------:R-:W-:Y:S01]  /*6c00*/  HMMA.16816.F32 R32, R208, R182, R32 ;  /* 0x000000b6d020723c */ /* 0x000fe20000001820 */
        /* <DEDUP_REMOVED lines=8> */
[C---:B------:R-:W-:Y:S01]  /*6c90*/  HMMA.16816.F32 R24, R212.reuse, R182, R24 ;  /* 0x000000b6d418723c */ /* 0x040fe20000001818 */
[----:B------:R-:W3:Y:S07]  /*6ca0*/  LDSM.16.M88.4 R180, [R134+0x14900] ;  /* 0x0149000086b4783b */ /* 0x000eee0000000200 */
[C---:B-1----:R-:W-:Y:S08]  /*6cb0*/  HMMA.16816.F32 R28, R212.reuse, R176, R28 ;  /* 0x000000b0d41c723c */ /* 0x042ff0000000181c */
[----:B------:R-:W-:Y:S01]  /*6cc0*/  HMMA.16816.F32 R32, R212, R178, R32 ;  /* 0x000000b2d420723c */ /* 0x000fe20000001820 */
[----:B------:R-:W1:Y:S07]  /*6cd0*/  LDSM.16.M88.4 R176, [R134+0x15100] ;  /* 0x0151000086b0783b */ /* 0x000e6e0000000200 */
[C---:B---3--:R-:W-:Y:S08]  /*6ce0*/  HMMA.16816.F32 R4, R216.reuse, R184, R4 ;  /* 0x000000b8d804723c */ /* 0x048ff00000001804 */
[C---:B------:R-:W-:Y:S01]  /*6cf0*/  HMMA.16816.F32 R8, R216.reuse, R186, R8 ;  /* 0x000000bad808723c */ /* 0x040fe20000001808 */
[----:B------:R-:W3:Y:S07]  /*6d00*/  LDSM.16.M88.4 R184, [R134+0x15900] ;  /* 0x0159000086b8783b */ /* 0x000eee0000000200 */
[C---:B------:R-:W-:Y:S08]  /*6d10*/  HMMA.16816.F32 R12, R216.reuse, R180, R12 ;  /* 0x000000b4d80c723c */ /* 0x040ff0000000180c */
[C---:B------:R-:W-:Y:S08]  /*6d20*/  HMMA.16816.F32 R16, R216.reuse, R182, R16 ;  /* 0x000000b6d810723c */ /* 0x040ff00000001810 */
[C---:B-1----:R-:W-:Y:S08]  /*6d30*/  HMMA.16816.F32 R20, R216.reuse, R176, R20 ;  /* 0x000000b0d814723c */ /* 0x042ff00000001814 */
[C---:B------:R-:W-:Y:S08]  /*6d40*/  HMMA.16816.F32 R24, R216.reuse, R178, R24 ;  /* 0x000000b2d818723c */ /* 0x040ff00000001818 */
[C---:B---3--:R-:W-:Y:S08]  /*6d50*/  HMMA.16816.F32 R28, R216.reuse, R184, R28 ;  /* 0x000000b8d81c723c */ /* 0x048ff0000000181c */
[----:B------:R-:W-:Y:S01]  /*6d60*/  HMMA.16816.F32 R32, R216, R186, R32 ;  /* 0x000000bad820723c */ /* 0x000fe20000001820 */
[----:B--2---:R1:W-:Y:S08]  /*6d70*/  LDSM.16.M88.4 R184, [R3] ;  /* 0x0000000003b8783b */ /* 0x0043f00000000200 */
[----:B-1----:R-:W2:Y:S04]  /*6d80*/  LDL R3, [R1+0x8] ;  /* 0x0000080001037983 */ /* 0x002ea80000100800 */
[----:B------:R1:W-:Y:S08]  /*6d90*/  LDSM.16.M88.4 R176, [R188] ;  /* 0x00000000bcb0783b */ /* 0x0003f00000000200 */
[----:B----4-:R3:W4:Y:S08]  /*6da0*/  LDSM.16.M88.4 R180, [R189] ;  /* 0x00000000bdb4783b */ /* 0x0107300000000200 */
[----:B-1----:R-:W2:Y:S04]  /*6db0*/  LDL R188, [R1+0xc] ;  /* 0x00000c0001bc7983 */ /* 0x002ea80000100800 */
[----:B---3--:R-:W3:Y:S01]  /*6dc0*/  LDL R189, [R1+0x10] ;  /* 0x0000100001bd7983 */ /* 0x008ee20000100800 */
[C---:B----4-:R-:W-:Y:S08]  /*6dd0*/  HMMA.16816.F32 R4, R220.reuse, R180, R4 ;  /* 0x000000b4dc04723c */ /* 0x050ff00000001804 */
[C---:B------:R-:W-:Y:S01]  /*6de0*/  HMMA.16816.F32 R8, R220.reuse, R182, R8 ;  /* 0x000000b6dc08723c */ /* 0x040fe20000001808 */
[----:B------:R1:W4:Y:S07]  /*6df0*/  LDSM.16.M88.4 R180, [R0] ;  /* 0x0000000000b4783b */ /* 0x00032e0000000200 */
[C---:B------:R-:W-:Y:S08]  /*6e00*/  HMMA.16816.F32 R12, R220.reuse, R176, R12 ;  /* 0x000000b0dc0c723c */ /* 0x040ff0000000180c */
[C---:B------:R-:W-:Y:S01]  /*6e10*/  HMMA.16816.F32 R16, R220.reuse, R178, R16 ;  /* 0x000000b2dc10723c */ /* 0x040fe20000001810 */
[----:B------:R-:W4:Y:S07]  /*6e20*/  LDSM.16.M88.4 R176, [R252+0x14100] ;  /* 0x01410000fcb0783b */ /* 0x000f2e0000000200 */
[C---:B------:R-:W-:Y:S01]  /*6e30*/  HMMA.16816.F32 R20, R220.reuse, R184, R20 ;  /* 0x000000b8dc14723c */ /* 0x040fe20000001814 */
[----:B-1----:R-:W3:Y:S07]  /*6e40*/  LDL R0, [R1+0x4] ;  /* 0x0000040001007983 */ /* 0x002eee0000100800 */
[C---:B------:R-:W-:Y:S01]  /*6e50*/  HMMA.16816.F32 R24, R220.reuse, R186, R24 ;  /* 0x000000badc18723c */ /* 0x040fe20000001818 */
[----:B------:R-:W1:Y:S07]  /*6e60*/  LDSM.16.M88.4 R184, [R252+0x14900] ;  /* 0x01490000fcb8783b */ /* 0x000e6e0000000200 */
[C---:B----4-:R-:W-:Y:S08]  /*6e70*/  HMMA.16816.F32 R28, R220.reuse, R180, R28 ;  /* 0x000000b4dc1c723c */ /* 0x050ff0000000181c */
[----:B------:R-:W-:Y:S01]  /*6e80*/  HMMA.16816.F32 R32, R220, R182, R32 ;  /* 0x000000b6dc20723c */ /* 0x000fe20000001820 */
[----:B------:R-:W4:Y:S07]  /*6e90*/  LDSM.16.M88.4 R180, [R252+0x15100] ;  /* 0x01510000fcb4783b */ /* 0x000f2e0000000200 */
[C---:B------:R-:W-:Y:S08]  /*6ea0*/  HMMA.16816.F32 R4, R224.reuse, R176, R4 ;  /* 0x000000b0e004723c */ /* 0x040ff00000001804 */
[C---:B------:R-:W-:Y:S01]  /*6eb0*/  HMMA.16816.F32 R8, R224.reuse, R178, R8 ;  /* 0x000000b2e008723c */ /* 0x040fe20000001808 */
[----:B------:R-:W4:Y:S07]  /*6ec0*/  LDSM.16.M88.4 R176, [R252+0x15900] ;  /* 0x01590000fcb0783b */ /* 0x000f2e0000000200 */
[C---:B-1----:R-:W-:Y:S08]  /*6ed0*/  HMMA.16816.F32 R12, R224.reuse, R184, R12 ;  /* 0x000000b8e00c723c */ /* 0x042ff0000000180c */
[C---:B------:R-:W-:Y:S01]  /*6ee0*/  HMMA.16816.F32 R16, R224.reuse, R186, R16 ;  /* 0x000000bae010723c */ /* 0x040fe20000001810 */
[----:B------:R-:W1:Y:S07]  /*6ef0*/  LDSM.16.M88.4 R184, [R249+0x4000] ;  /* 0x00400000f9b8783b */ /* 0x000e6e0000000200 */
[C---:B----4-:R-:W-:Y:S08]  /*6f00*/  HMMA.16816.F32 R20, R224.reuse, R180, R20 ;  /* 0x000000b4e014723c */ /* 0x050ff00000001814 */
[C---:B------:R-:W-:Y:S01]  /*6f10*/  HMMA.16816.F32 R24, R224.reuse, R182, R24 ;  /* 0x000000b6e018723c */ /* 0x040fe20000001818 */
[----:B------:R-:W4:Y:S07]  /*6f20*/  LDSM.16.M88.4 R180, [R249+0x4800] ;  /* 0x00480000f9b4783b */ /* 0x000f2e0000000200 */
[C---:B------:R-:W-:Y:S08]  /*6f30*/  HMMA.16816.F32 R28, R224.reuse, R176, R28 ;  /* 0x000000b0e01c723c */ /* 0x040ff0000000181c */
[----:B------:R-:W-:Y:S01]  /*6f40*/  HMMA.16816.F32 R32, R224, R178, R32 ;  /* 0x000000b2e020723c */ /* 0x000fe20000001820 */
        /* <DEDUP_REMOVED lines=8> */
[C---:B------:R-:W-:Y:S01]  /*6fd0*/  HMMA.16816.F32 R24, R228.reuse, R178, R24 ;  /* 0x000000b2e418723c */ /* 0x040fe20000001818 */
[----:B------:R-:W4:Y:S07]  /*6fe0*/  LDSM.16.M88.4 R176, [R134+0x16900] ;  /* 0x0169000086b0783b */ /* 0x000f2e0000000200 */
[C---:B-1----:R-:W-:Y:S08]  /*6ff0*/  HMMA.16816.F32 R28, R228.reuse, R184, R28 ;  /* 0x000000b8e41c723c */ /* 0x042ff0000000181c */
[----:B------:R-:W-:Y:S01]  /*7000*/  HMMA.16816.F32 R32, R228, R186, R32 ;  /* 0x000000bae420723c */ /* 0x000fe20000001820 */
[----:B------:R-:W1:Y:S07]  /*7010*/  LDSM.16.M88.4 R184, [R134+0x17100] ;  /* 0x0171000086b8783b */ /* 0x000e6e0000000200 */
[C---:B----4-:R-:W-:Y:S08]  /*7020*/  HMMA.16816.F32 R4, R232.reuse, R180, R4 ;  /* 0x000000b4e804723c */ /* 0x050ff00000001804 */
[C---:B------:R-:W-:Y:S01]  /*7030*/  HMMA.16816.F32 R8, R232.reuse, R182, R8 ;  /* 0x000000b6e808723c */ /* 0x040fe20000001808 */
[----:B------:R-:W4:Y:S07]  /*7040*/  LDSM.16.M88.4 R180, [R134+0x17900] ;  /* 0x0179000086b4783b */ /* 0x000f2e0000000200 */
[C---:B------:R-:W-:Y:S08]  /*7050*/  HMMA.16816.F32 R12, R232.reuse, R176, R12 ;  /* 0x000000b0e80c723c */ /* 0x040ff0000000180c */
[C---:B------:R-:W-:Y:S08]  /*7060*/  HMMA.16816.F32 R16, R232.reuse, R178, R16 ;  /* 0x000000b2e810723c */ /* 0x040ff00000001810 */
[C---:B-1----:R-:W-:Y:S08]  /*7070*/  HMMA.16816.F32 R20, R232.reuse, R184, R20 ;  /* 0x000000b8e814723c */ /* 0x042ff00000001814 */
[C---:B------:R-:W-:Y:S08]  /*7080*/  HMMA.16816.F32 R24, R232.reuse, R186, R24 ;  /* 0x000000bae818723c */ /* 0x040ff00000001818 */
[C---:B----4-:R-:W-:Y:S08]  /*7090*/  HMMA.16816.F32 R28, R232.reuse, R180, R28 ;  /* 0x000000b4e81c723c */ /* 0x050ff0000000181c */
[----:B------:R-:W-:Y:S01]  /*70a0*/  HMMA.16816.F32 R32, R232, R182, R32 ;  /* 0x000000b6e820723c */ /* 0x000fe20000001820 */
[----:B--2---:R-:W-:Y:S08]  /*70b0*/  LDSM.16.M88.4 R180, [R3] ;  /* 0x0000000003b4783b */ /* 0x004ff00000000200 */
[----:B------:R-:W-:Y:S08]  /*70c0*/  LDSM.16.M88.4 R184, [R188] ;  /* 0x00000000bcb8783b */ /* 0x000ff00000000200 */
[----:B---3--:R-:W1:Y:S02]  /*70d0*/  LDSM.16.M88.4 R176, [R189] ;  /* 0x00000000bdb0783b */ /* 0x008e640000000200 */
[C---:B-1----:R-:W-:Y:S08]  /*70e0*/  HMMA.16816.F32 R4, R236.reuse, R176, R4 ;  /* 0x000000b0ec04723c */ /* 0x042ff00000001804 */
[C---:B------:R-:W-:Y:S01]  /*70f0*/  HMMA.16816.F32 R8, R236.reuse, R178, R8 ;  /* 0x000000b2ec08723c */ /* 0x040fe20000001808 */
[----:B------:R-:W1:Y:S07]  /*7100*/  LDSM.16.M88.4 R176, [R0] ;  /* 0x0000000000b0783b */ /* 0x000e6e0000000200 */
[C---:B------:R-:W-:Y:S08]  /*7110*/  HMMA.16816.F32 R12, R236.reuse, R184, R12 ;  /* 0x000000b8ec0c723c */ /* 0x040ff0000000180c */
[C---:B------:R-:W-:Y:S01]  /*7120*/  HMMA.16816.F32 R16, R236.reuse, R186, R16 ;  /* 0x000000baec10723c */ /* 0x040fe20000001810 */
[----:B------:R-:W2:Y:S07]  /*7130*/  LDSM.16.M88.4 R184, [R252+0x16100] ;  /* 0x01610000fcb8783b */ /* 0x000eae0000000200 */
[C---:B------:R-:W-:Y:S08]  /*7140*/  HMMA.16816.F32 R20, R236.reuse, R180, R20 ;  /* 0x000000b4ec14723c */ /* 0x040ff00000001814 */
[C---:B------:R-:W-:Y:S01]  /*7150*/  HMMA.16816.F32 R24, R236.reuse, R182, R24 ;  /* 0x000000b6ec18723c */ /* 0x040fe20000001818 */
[----:B------:R-:W3:Y:S07]  /*7160*/  LDSM.16.M88.4 R180, [R252+0x16900] ;  /* 0x01690000fcb4783b */ /* 0x000eee0000000200 */
[C---:B-1----:R-:W-:Y:S08]  /*7170*/  HMMA.16816.F32 R28, R236.reuse, R176, R28 ;  /* 0x000000b0ec1c723c */ /* 0x042ff0000000181c */
[----:B------:R-:W-:Y:S01]  /*7180*/  HMMA.16816.F32 R32, R236, R178, R32 ;  /* 0x000000b2ec20723c */ /* 0x000fe20000001820 */
[----:B------:R-:W1:Y:S07]  /*7190*/  LDSM.16.M88.4 R176, [R252+0x17100] ;  /* 0x01710000fcb0783b */ /* 0x000e6e0000000200 */
[C---:B--2---:R-:W-:Y:S08]  /*71a0*/  HMMA.16816.F32 R4, R240.reuse, R184, R4 ;  /* 0x000000b8f004723c */ /* 0x044ff00000001804 */
[C---:B------:R-:W-:Y:S01]  /*71b0*/  HMMA.16816.F32 R8, R240.reuse, R186, R8 ;  /* 0x000000baf008723c */ /* 0x040fe20000001808 */
[----:B------:R-:W2:Y:S07]  /*71c0*/  LDSM.16.M88.4 R184, [R252+0x17900] ;  /* 0x01790000fcb8783b */ /* 0x000eae0000000200 */
[C---:B---3--:R-:W-:Y:S08]  /*71d0*/  HMMA.16816.F32 R12, R240.reuse, R180, R12 ;  /* 0x000000b4f00c723c */ /* 0x048ff0000000180c */
[C---:B------:R-:W-:Y:S01]  /*71e0*/  HMMA.16816.F32 R16, R240.reuse, R182, R16 ;  /* 0x000000b6f010723c */ /* 0x040fe20000001810 */
[----:B------:R-:W3:Y:S07]  /*71f0*/  LDSM.16.M88.4 R180, [R249+0x6000] ;  /* 0x00600000f9b4783b */ /* 0x000eee0000000200 */
[C---:B-1----:R-:W-:Y:S08]  /*7200*/  HMMA.16816.F32 R20, R240.reuse, R176, R20 ;  /* 0x000000b0f014723c */ /* 0x042ff00000001814 */
[C---:B------:R-:W-:Y:S01]  /*7210*/  HMMA.16816.F32 R24, R240.reuse, R178, R24 ;  /* 0x000000b2f018723c */ /* 0x040fe20000001818 */
[----:B------:R-:W1:Y:S07]  /*7220*/  LDSM.16.M88.4 R176, [R249+0x6800] ;  /* 0x00680000f9b0783b */ /* 0x000e6e0000000200 */
[C---:B--2---:R-:W-:Y:S08]  /*7230*/  HMMA.16816.F32 R28, R240.reuse, R184, R28 ;  /* 0x000000b8f01c723c */ /* 0x044ff0000000181c */
[----:B------:R-:W-:Y:S08]  /*7240*/  HMMA.16816.F32 R32, R240, R186, R32 ;  /* 0x000000baf020723c */ /* 0x000ff00000001820 */
[C---:B---3--:R-:W-:Y:S08]  /*7250*/  HMMA.16816.F32 R4, R244.reuse, R180, R4 ;  /* 0x000000b4f404723c */ /* 0x048ff00000001804 */
        /* <DEDUP_REMOVED lines=20> */
[----:B------:R-:W-:Y:S03]  /*73a0*/  FMUL.FTZ R19, R19, c[0x0][0x320] ;  /* 0x0000c80013137a20 */ /* 0x000fe60000410000 */
[----:B------:R3:W-:Y:S01]  /*73b0*/  MUFU.TANH R190, R5 ;  /* 0x0000000500be7308 */ /* 0x0007e20000002400 */
[----:B--2---:R2:W-:Y:S09]  /*73c0*/  STL [R1+0x4c], R0 ;  /* 0x00004c0001007387 */ /* 0x0045f20000100800 */
[----:B------:R-:W-:Y:S10]  /*73d0*/  MUFU.TANH R189, R8 ;  /* 0x0000000800bd7308 */ /* 0x000ff40000002400 */
[----:B------:R-:W-:Y:S01]  /*73e0*/  MUFU.TANH R185, R9 ;  /* 0x0000000900b97308 */ /* 0x000fe20000002400 */
[----:B---3--:R-:W3:Y:S09]  /*73f0*/  LDSM.16.M88.4 R4, [R249+0x7000] ;  /* 0x00700000f904783b */ /* 0x008ef20000000200 */
[----:B-1----:R-:W1:Y:S10]  /*7400*/  MUFU.TANH R3, R10 ;  /* 0x0000000a00037308 */ /* 0x002e740000002400 */
[----:B--2---:R2:W4:Y:S10]  /*7410*/  MUFU.TANH R0, R11 ;  /* 0x0000000b00007308 */ /* 0x0045340000002400 */
[----:B------:R4:W4:Y:S01]  /*7420*/  MUFU.TANH R187, R15 ;  /* 0x0000000f00bb7308 */ /* 0x0009220000002400 */
[----:B-1----:R-:W-:Y:S09]  /*7430*/  STL [R1+0x48], R3 ;  /* 0x0000480301007387 */ /* 0x002ff20000100800 */
[----:B------:R-:W1:Y:S01]  /*7440*/  MUFU.TANH R179, R12 ;  /* 0x0000000c00b37308 */ /* 0x000e620000002400 */
[----:B--2---:R-:W2:Y:S01]  /*7450*/  LDSM.16.M88.4 R8, [R249+0x7800] ;  /* 0x00780000f908783b */ /* 0x004ea20000000200 */
[----:B------:R-:W-:Y:S04]  /*7460*/  DEPBAR.LE SB0, 0x0 ;  /* 0x000080000000791a */ /* 0x000fe80000000000 */
[C---:B---3--:R-:W-:Y:S04]  /*7470*/  HMMA.16816.F32 R20, R244.reuse, R4, R20 ;  /* 0x00000004f414723c */ /* 0x048fe80000001814 */
[----:B------:R3:W1:Y:S01]  /*7480*/  MUFU.TANH R178, R13 ;  /* 0x0000000d00b27308 */ /* 0x0006620000002400 */
[----:B----4-:R4:W-:Y:S01]  /*7490*/  STL [R1+0x44], R0 ;  /* 0x0000440001007387 */ /* 0x0109e20000100800 */
[----:B-----5:R-:W-:Y:S08]  /*74a0*/  MOV R15, R132 ;  /* 0x00000084000f7202 */ /* 0x020ff00000000f00 */
[----:B------:R1:W1:Y:S01]  /*74b0*/  MUFU.TANH R188, R14 ;  /* 0x0000000e00bc7308 */ /* 0x0002620000002400 */
[----:B------:R-:W-:Y:S01]  /*74c0*/  BAR.SYNC.DEFER_BLOCKING 0x0 ;  /* 0x0000000000007b1d */ /* 0x000fe20000010000 */
[C---:B------:R-:W-:Y:S08]  /*74d0*/  HMMA.16816.F32 R24, R244.reuse, R6, R24 ;  /* 0x00000006f418723c */ /* 0x040ff00000001818 */
[----:B------:R-:W4:Y:S01]  /*74e0*/  MUFU.TANH R184, R18 ;  /* 0x0000001200b87308 */ /* 0x000f220000002400 */
[----:B------:R-:W-:Y:S03]  /*74f0*/  FMUL.FTZ R21, R21, c[0x0][0x320] ;  /* 0x0000c80015157a20 */ /* 0x000fe60000410000 */
[----:B------:R-:W-:Y:S02]  /*7500*/  FMUL.FTZ R22, R22, c[0x0][0x320] ;  /* 0x0000c80016167a20 */ /* 0x000fe40000410000 */
[----:B------:R-:W-:Y:S04]  /*7510*/  FMUL.FTZ R23, R23, c[0x0][0x320] ;  /* 0x0000c80017177a20 */ /* 0x000fe80000410000 */
[----:B------:R-:W4:Y:S01]  /*7520*/  MUFU.TANH R132, R21 ;  /* 0x0000001500847308 */ /* 0x000f220000002400 */
[----:B---3--:R-:W-:Y:S02]  /*7530*/  FMUL.FTZ R13, R17, c[0x0][0x320] ;  /* 0x0000c800110d7a20 */ /* 0x008fe40000410000 */
[----:B------:R-:W-:Y:S01]  /*7540*/  FMUL.FTZ R12, R20, c[0x0][0x320] ;  /* 0x0000c800140c7a20 */ /* 0x000fe20000410000 */
[C---:B--2---:R-:W-:Y:S03]  /*7550*/  HMMA.16816.F32 R28, R244.reuse, R8, R28 ;  /* 0x00000008f41c723c */ /* 0x044fe6000000181c */
[----:B-1----:R-:W-:Y:S02]  /*7560*/  FMUL.FTZ R14, R16, c[0x0][0x320] ;  /* 0x0000c800100e7a20 */ /* 0x002fe40000410000 */
[----:B------:R-:W-:Y:S01]  /*7570*/  FMUL.FTZ R24, R24, c[0x0][0x320] ;  /* 0x0000c80018187a20 */ /* 0x000fe20000410000 */
[----:B------:R1:W2:Y:S01]  /*7580*/  MUFU.TANH R177, R22 ;  /* 0x0000001600b17308 */ /* 0x0002a20000002400 */
[----:B------:R-:W-:Y:S01]  /*7590*/  FMUL.FTZ R9, R25, c[0x0][0x320] ;  /* 0x0000c80019097a20 */ /* 0x000fe20000410000 */
[----:B------:R-:W-:Y:S04]  /*75a0*/  HMMA.16816.F32 R32, R244, R10, R32 ;  /* 0x0000000af420723c */ /* 0x000fe80000001820 */
[----:B------:R-:W-:Y:S02]  /*75b0*/  FMUL.FTZ R25, R26, c[0x0][0x320] ;  /* 0x0000c8001a197a20 */ /* 0x000fe40000410000 */
[----:B------:R-:W-:Y:S02]  /*75c0*/  FMUL.FTZ R27, R27, c[0x0][0x320] ;  /* 0x0000c8001b1b7a20 */ /* 0x000fe40000410000 */
[----:B------:R3:W2:Y:S08]  /*75d0*/  MUFU.TANH R176, R23 ;  /* 0x0000001700b07308 */ /* 0x0006b00000002400 */
[----:B------:R-:W-:Y:S02]  /*75e0*/  FMUL.FTZ R30, R30, c[0x0][0x320] ;  /* 0x0000c8001e1e7a20 */ /* 0x000fe40000410000 */
[----:B------:R-:W2:Y:S01]  /*75f0*/  MUFU.TANH R14, R14 ;  /* 0x0000000e000e7308 */ /* 0x000ea20000002400 */
[----:B------:R-:W-:Y:S02]  /*7600*/  FMUL.FTZ R31, R31, c[0x0][0x320] ;  /* 0x0000c8001f1f7a20 */ /* 0x000fe40000410000 */
[----:B-1----:R-:W-:Y:S03]  /*7610*/  FMUL.FTZ R22, R29, c[0x0][0x320] ;  /* 0x0000c8001d167a20 */ /* 0x002fe60000410000 */
[----:B------:R-:W-:Y:S02]  /*7620*/  FMUL.FTZ R21, R32, c[0x0][0x320] ;  /* 0x0000c80020157a20 */ /* 0x000fe40000410000 */
[----:B------:R-:W-:Y:S02]  /*7630*/  FMUL.FTZ R20, R33, c[0x0][0x320] ;  /* 0x0000c80021147a20 */ /* 0x000fe40000410000 */
[----:B------:R-:W1:Y:S01]  /*7640*/  MUFU.TANH R13, R13 ;  /* 0x0000000d000d7308 */ /* 0x000e620000002400 */
[----:B------:R-:W-:Y:S02]  /*7650*/  FMUL.FTZ R35, R35, c[0x0][0x320] ;  /* 0x0000c80023237a20 */ /* 0x000fe40000410000 */
[----:B------:R-:W-:Y:S02]  /*7660*/  FMUL.FTZ R34, R34, c[0x0][0x320] ;  /* 0x0000c80022227a20 */ /* 0x000fe40000410000 */
[----:B---3--:R-:W-:Y:S05]  /*7670*/  FMUL.FTZ R23, R28, c[0x0][0x320] ;  /* 0x0000c8001c177a20 */ /* 0x008fea0000410000 */
[----:B------:R3:W1:Y:S10]  /*7680*/  MUFU.TANH R183, R19 ;  /* 0x0000001300b77308 */ /* 0x0006740000002400 */
[----:B------:R-:W1:Y:S10]  /*7690*/  MUFU.TANH R12, R12 ;  /* 0x0000000c000c7308 */ /* 0x000e740000002400 */
[----:B------:R-:W1:Y:S10]  /*76a0*/  MUFU.TANH R24, R24 ;  /* 0x0000001800187308 */ /* 0x000e740000002400 */
[----:B------:R-:W1:Y:S10]  /*76b0*/  MUFU.TANH R9, R9 ;  /* 0x0000000900097308 */ /* 0x000e740000002400 */
[----:B------:R-:W1:Y:S10]  /*76c0*/  MUFU.TANH R25, R25 ;  /* 0x0000001900197308 */ /* 0x000e740000002400 */
[----:B------:R3:W1:Y:S10]  /*76d0*/  MUFU.TANH R186, R27 ;  /* 0x0000001b00ba7308 */ /* 0x0006740000002400 */
[----:B------:R-:W1:Y:S10]  /*76e0*/  MUFU.TANH R23, R23 ;  /* 0x0000001700177308 */ /* 0x000e740000002400 */
[----:B------:R-:W1:Y:S10]  /*76f0*/  MUFU.TANH R22, R22 ;  /* 0x0000001600167308 */ /* 0x000e740000002400 */
[----:B------:R3:W1:Y:S10]  /*7700*/  MUFU.TANH R182, R30 ;  /* 0x0000001e00b67308 */ /* 0x0006740000002400 */
[----:B------:R3:W1:Y:S10]  /*7710*/  MUFU.TANH R181, R31 ;  /* 0x0000001f00b57308 */ /* 0x0006740000002400 */
[----:B------:R-:W1:Y:S10]  /*7720*/  MUFU.TANH R21, R21 ;  /* 0x0000001500157308 */ /* 0x000e740000002400 */
[----:B------:R-:W1:Y:S10]  /*7730*/  MUFU.TANH R20, R20 ;  /* 0x0000001400147308 */ /* 0x000e740000002400 */
[----:B------:R3:W1:Y:S10]  /*7740*/  MUFU.TANH R180, R34 ;  /* 0x0000002200b47308 */ /* 0x0006740000002400 */
[----:B------:R-:W1:Y:S01]  /*7750*/  MUFU.TANH R35, R35 ;  /* 0x0000002300237308 */ /* 0x000e620000002400 */
[----:B------:R-:W-:-:S05]  /*7760*/  @P0 BRA `(.L_x_614) ;  /* 0x000005c000000947 */ /* 0x000fca0003800000 */
[----:B--2-4-:R-:W2:Y:S01]  /*7770*/  LDL R0, [R1+0xa0] ;  /* 0x0000a00001007983 */ /* 0x014ea20000100800 */
[----:B------:R-:W-:Y:S01]  /*7780*/  ULEA UR6, UR10, UR12, 0x6 ;  /* 0x0000000c0a067291 */ /* 0x000fe2000f8e303f */
[----:B------:R-:W-:Y:S01]  /*7790*/  IMAD.MOV.U32 R7, RZ, RZ, RZ ;  /* 0x000000ffff077224 */ /* 0x000fe200078e00ff */
[----:B------:R-:W-:Y:S01]  /*77a0*/  LOP3.LUT R15, R15, 0xffffffdf, RZ, 0xc0, !PT ;  /* 0xffffffdf0f0f7812 */ /* 0x000fe200078ec0ff */
[----:B------:R-:W4:Y:S03]  /*77b0*/  LDL R29, [R1+0xd8] ;  /* 0x0000d800011d7983 */ /* 0x000f260000100800 */
[----:B------:R-:W-:Y:S01]  /*77c0*/  IMAD.U32 R3, RZ, RZ, UR6 ;  /* 0x00000006ff037e24 */ /* 0x000fe2000f8e00ff */
[----:B------:R-:W5:Y:S01]  /*77d0*/  LDL R11, [R1+0x94] ;  /* 0x00009400010b7983 */ /* 0x000f620000100800 */
[----:B------:R-:W-:Y:S03]  /*77e0*/  @P2 LOP3.LUT R15, R15, 0x20, RZ, 0xfc, !PT ;  /* 0x000000200f0f2812 */ /* 0x000fe600078efcff */
[----:B---3--:R-:W3:Y:S01]  /*77f0*/  LDL R10, [R1+0x54] ;  /* 0x00005400010a7983 */ /* 0x008ee20000100800 */
[----:B------:R-:W-:Y:S03]  /*7800*/  LOP3.LUT R15, R15, 0xffffffbf, RZ, 0xc0, !PT ;  /* 0xffffffbf0f0f7812 */ /* 0x000fe600078ec0ff */
[----:B------:R-:W3:Y:S01]  /*7810*/  LDL R28, [R1+0x8c] ;  /* 0x00008c00011c7983 */ /* 0x000ee20000100800 */
[----:B------:R-:W-:Y:S03]  /*7820*/  @P1 LOP3.LUT R15, R15, 0x40, RZ, 0xfc, !PT ;  /* 0x000000400f0f1812 */ /* 0x000fe600078efcff */
[----:B------:R-:W3:Y:S01]  /*7830*/  LDL R27, [R1+0x90] ;  /* 0x00009000011b7983 */ /* 0x000ee20000100800 */
[----:B------:R-:W-:Y:S03]  /*7840*/  LOP3.LUT R15, R15, 0xffffff7f, RZ, 0xc0, !PT ;  /* 0xffffff7f0f0f7812 */ /* 0x000fe600078ec0ff */
[----:B------:R-:W3:Y:S01]  /*7850*/  LDL R19, [R1+0x84] ;  /* 0x0000840001137983 */ /* 0x000ee20000100800 */
[----:B------:R-:W-:Y:S03]  /*7860*/  @P5 LOP3.LUT R15, R15, 0x80, RZ, 0xfc, !PT ;  /* 0x000000800f0f5812 */ /* 0x000fe600078efcff */
[----:B------:R-:W3:Y:S04]  /*7870*/  LDL R18, [R1+0x88] ;  /* 0x0000880001127983 */ /* 0x000ee80000100800 */
[----:B------:R-:W3:Y:S01]  /*7880*/  LDL R30, [R1+0x64] ;  /* 0x00006400011e7983 */ /* 0x000ee20000100800 */
[----:B--2---:R-:W-:Y:S05]  /*7890*/  IADD3 R3, R3, -0x40, R0 ;  /* 0xffffffc003037810 */ /* 0x004fea0007ffe000 */
[----:B------:R-:W-:Y:S04]  /*78a0*/  @P2 IMAD.HI.U32 R4, R3, c[0x0][0x2bc], RZ ;  /* 0x0000af0003042a27 */ /* 0x000fe800078e00ff */
[--C-:B------:R-:W-:Y:S01]  /*78b0*/  IMAD.MOV.U32 R0, RZ, RZ, R3.reuse ;  /* 0x000000ffff007224 */ /* 0x100fe200078e0003 */
        /* <DEDUP_REMOVED lines=10> */
[----:B------:R-:W-:Y:S02]  /*7960*/  IMAD R0, R0, c[0x0][0x1e0], RZ ;  /* 0x0000780000007a24 */ /* 0x000fe400078e02ff */
[----:B------:R-:W3:Y:S02]  /*7970*/  LDL R31, [R1+0xb0] ;  /* 0x0000b000011f7983 */ /* 0x000ee40000100800 */
[C---:B------:R-:W-:Y:S02]  /*7980*/  IMAD R0, R8.reuse, c[0x0][0x1e4], R0 ;  /* 0x0000790008007a24 */ /* 0x040fe400078e0200 */
[----:B-1----:R-:W-:Y:S04]  /*7990*/  IMAD.WIDE.U32 R4, R8, c[0x0][0x1e0], RZ ;  /* 0x0000780008047a25 */ /* 0x002fe800078e00ff */
[----:B------:R-:W-:Y:S01]  /*79a0*/  IMAD.IADD R5, R5, 0x1, R0 ;  /* 0x0000000105057824 */ /* 0x000fe200078e0200 */
[----:B--2---:R-:W-:Y:S01]  /*79b0*/  STL [R1+0x58], R7 ;  /* 0x0000580701007387 */ /* 0x004fe20000100800 */
[----:B------:R-:W-:Y:S02]  /*79c0*/  SHF.R.S32.HI R3, RZ, 0x1f, R7 ;  /* 0x0000001fff037819 */ /* 0x000fe40000011407 */
[----:B------:R-:W-:Y:S01]  /*79d0*/  IMAD.WIDE.U32 R4, R7, c[0x0][0x1f0], R4 ;  /* 0x00007c0007047a25 */ /* 0x000fe200078e0004 */
[----:B------:R-:W2:Y:S03]  /*79e0*/  LDL R26, [R1+0xac] ;  /* 0x0000ac00011a7983 */ /* 0x000ea60000100800 */
[----:B------:R-:W-:Y:S01]  /*79f0*/  IMAD R3, R3, c[0x0][0x1f0], RZ ;  /* 0x00007c0003037a24 */ /* 0x000fe200078e02ff */
[----:B------:R-:W-:Y:S01]  /*7a00*/  IADD3 R0, P0, R4, UR22, RZ ;  /* 0x0000001604007c10 */ /* 0x000fe2000ff1e0ff */
[----:B------:R-:W2:Y:S02]  /*7a10*/  LDL R16, [R1+0xb4] ;  /* 0x0000b40001107983 */ /* 0x000ea40000100800 */
[----:B------:R-:W-:Y:S02]  /*7a20*/  IMAD R3, R7, c[0x0][0x1f4], R3 ;  /* 0x00007d0007037a24 */ /* 0x000fe400078e0203 */
[----:B------:R-:W2:Y:S03]  /*7a30*/  LDL R17, [R1+0xa8] ;  /* 0x0000a80001117983 */ /* 0x000ea60000100800 */
[----:B------:R-:W-:Y:S01]  /*7a40*/  IADD3.X R3, R5, UR20, R3, P0, !PT ;  /* 0x0000001405037c10 */ /* 0x000fe200087fe403 */
[----:B------:R-:W-:Y:S01]  /*7a50*/  STL [R1+0x40], R15 ;  /* 0x0000400f01007387 */ /* 0x000fe20000100800 */
[C---:B------:R-:W-:Y:S04]  /*7a60*/  LEA R8, P0, R0.reuse, c[0x0][0x1c8], 0x1 ;  /* 0x0000720000087a11 */ /* 0x040fe800078008ff */
[----:B------:R-:W-:Y:S01]  /*7a70*/  LEA.HI.X R3, R0, c[0x0][0x1cc], R3, 0x1, P0 ;  /* 0x0000730000037a11 */ /* 0x000fe200000f0c03 */
[----:B------:R-:W4:Y:S04]  /*7a80*/  SHFL.IDX PT, R4, R8, RZ, 0x181f ;  /* 0x00181fff08047589 */ /* 0x000f2800000e0000 */
[----:B------:R-:W5:Y:S04]  /*7a90*/  SHFL.IDX PT, R5, R3, RZ, 0x181f ;  /* 0x00181fff03057589 */ /* 0x000f6800000e0000 */
[----:B------:R3:W1:Y:S04]  /*7aa0*/  SHFL.IDX PT, R0, R8, 0x1, 0x181f ;  /* 0x00381f0008007f89 */ /* 0x00066800000e0000 */
[----:B------:R-:W1:Y:S01]  /*7ab0*/  SHFL.IDX PT, R3, R3, 0x1, 0x181f ;  /* 0x00381f0003037f89 */ /* 0x000e6200000e0000 */
[----:B----4-:R-:W-:Y:S05]  /*7ac0*/  IADD3 R6, P0, R4, R29, RZ ;  /* 0x0000001d04067210 */ /* 0x010fea0007f1e0ff */
[C---:B-----5:R-:W-:Y:S01]  /*7ad0*/  IMAD.X R7, R5.reuse, 0x1, R11, P0 ;  /* 0x0000000105077824 */ /* 0x060fe200000e060b */
[----:B---3--:R-:W-:Y:S04]  /*7ae0*/  SHF.L.U64.HI R8, R30, 0x1, R31 ;  /* 0x000000011e087819 */ /* 0x008fe8000001021f */
[----:B------:R3:W-:Y:S02]  /*7af0*/  LDGSTS.E.BYPASS.LTC128B.128 [R10+0x10100], [R6.64], !P6 ;  /* 0x10100000060a7fae */ /* 0x0007e4000f101d50 */
[C---:B---3--:R-:W-:Y:S05]  /*7b00*/  IADD3 R6, P0, R4.reuse, R28, RZ ;  /* 0x0000001c04067210 */ /* 0x048fea0007f1e0ff */
[C---:B------:R-:W-:Y:S05]  /*7b10*/  IMAD.X R7, R5.reuse, 0x1, R27, P0 ;  /* 0x0000000105077824 */ /* 0x040fea00000e061b */
[----:B------:R3:W-:Y:S02]  /*7b20*/  LDGSTS.E.BYPASS.LTC128B.128 [R10+0x12100], [R6.64], !P5 ;  /* 0x12100000060a7fae */ /* 0x0007e4000e901d50 */
[----:B---3--:R-:W-:Y:S05]  /*7b30*/  IADD3 R6, P0, R4, R19, RZ ;  /* 0x0000001304067210 */ /* 0x008fea0007f1e0ff */
[C---:B------:R-:W-:Y:S05]  /*7b40*/  IMAD.X R7, R5.reuse, 0x1, R18, P0 ;  /* 0x0000000105077824 */ /* 0x040fea00000e0612 */
[----:B------:R3:W-:Y:S02]  /*7b50*/  LDGSTS.E.BYPASS.LTC128B.128 [R10+0x14100], [R6.64], !P4 ;  /* 0x14100000060a7fae */ /* 0x0007e4000e101d50 */
[----:B---3--:R-:W-:Y:S05]  /*7b60*/  IMAD.SHL.U32 R7, R30, 0x2, RZ ;  /* 0x000000021e077824 */ /* 0x008fea00078e00ff */
[----:B------:R-:W-:Y:S05]  /*7b70*/  IADD3 R4, P0, R4, R7, RZ ;  /* 0x0000000704047210 */ /* 0x000fea0007f1e0ff */
[----:B------:R-:W-:Y:S05]  /*7b80*/  IMAD.X R5, R5, 0x1, R8, P0 ;  /* 0x0000000105057824 */ /* 0x000fea00000e0608 */
[----:B------:R1:W-:Y:S02]  /*7b90*/  LDGSTS.E.BYPASS.LTC128B.128 [R10+0x16100], [R4.64], !P3 ;  /* 0x16100000040a7fae */ /* 0x0003e4000d901d50 */
[----:B-1----:R-:W-:Y:S05]  /*7ba0*/  IADD3 R4, P0, R0, R29, RZ ;  /* 0x0000001d00047210 */ /* 0x002fea0007f1e0ff */
[----:B------:R-:W-:Y:S05]  /*7bb0*/  IMAD.X R5, R3, 0x1, R11, P0 ;  /* 0x0000000103057824 */ /* 0x000fea00000e060b */
[----:B------:R2:W-:Y:S02]  /*7bc0*/  LDGSTS.E.BYPASS.LTC128B.128 [R10+0x11100], [R4.64], !P6 ;  /* 0x11100000040a7fae */ /* 0x0005e4000f101d50 */
[----:B--2---:R-:W-:Y:S04]  /*7bd0*/  IADD3 R4, -R26, 0x10, RZ ;  /* 0x000000101a047810 */ /* 0x004fe80007ffe1ff */
[----:B------:R-:W-:Y:S04]  /*7be0*/  LOP3.LUT R4, R4, 0xf, RZ, 0xc0, !PT ;  /* 0x0000000f04047812 */ /* 0x000fe800078ec0ff */
[-C--:B------:R-:W-:Y:S02]  /*7bf0*/  IADD3 R4, P2, P0, R4, R0.reuse, R28 ;  /* 0x0000000004047210 */ /* 0x080fe4000785e01c */
[C---:B------:R-:W-:Y:S02]  /*7c00*/  IADD3 R6, -R17.reuse, 0x10, RZ ;  /* 0x0000001011067810 */ /* 0x040fe40007ffe1ff */
[-C--:B------:R-:W-:Y:S02]  /*7c10*/  IADD3.X R5, RZ, R3.reuse, R27, P2, P0 ;  /* 0x00000003ff057210 */ /* 0x080fe400017e041b */
[----:B------:R-:W-:Y:S02]  /*7c20*/  ISETP.NE.U32.AND P0, PT, R26, RZ, PT ;  /* 0x000000ff1a00720c */ /* 0x000fe40003f05070 */
[----:B------:R-:W-:Y:S04]  /*7c30*/  LOP3.LUT R6, R6, 0xf, RZ, 0xc0, !PT ;  /* 0x0000000f06067812 */ /* 0x000fe800078ec0ff */
[-C--:B------:R-:W-:Y:S07]  /*7c40*/  IADD3 R6, P2, P1, R6, R0.reuse, R19 ;  /* 0x0000000006067210 */ /* 0x080fee000795e013 */
[----:B------:R1:W-:Y:S02]  /*7c50*/  LDGSTS.E.BYPASS.LTC128B.128.ZFILL [R10+0x13100], [R4.64], P0 ;  /* 0x13100000040a7fae */ /* 0x0003e40008141d50 */
[----:B-1----:R-:W-:Y:S04]  /*7c60*/  IADD3 R4, -R16, 0x10, RZ ;  /* 0x0000001010047810 */ /* 0x002fe80007ffe1ff */
[----:B------:R-:W-:Y:S04]  /*7c70*/  LOP3.LUT R4, R4, 0xf, RZ, 0xc0, !PT ;  /* 0x0000000f04047812 */ /* 0x000fe800078ec0ff */
[----:B------:R-:W-:Y:S02]  /*7c80*/  IADD3 R4, P5, P0, R4, R0, R7 ;  /* 0x0000000004047210 */ /* 0x000fe400078be007 */
[-C--:B------:R-:W-:Y:S02]  /*7c90*/  IADD3.X R7, RZ, R3.reuse, R18, P2, P1 ;  /* 0x00000003ff077210 */ /* 0x080fe400017e2412 */
[----:B------:R-:W-:Y:S02]  /*7ca0*/  IADD3.X R5, RZ, R3, R8, P5, P0 ;  /* 0x00000003ff057210 */ /* 0x000fe40002fe0408 */
[----:B------:R-:W-:Y:S02]  /*7cb0*/  ISETP.NE.U32.AND P0, PT, R17, RZ, PT ;  /* 0x000000ff1100720c */ /* 0x000fe40003f05070 */
[C---:B------:R-:W-:Y:S02]  /*7cc0*/  LOP3.LUT P5, RZ, R15.reuse, 0x80, RZ, 0xc0, !PT ;  /* 0x000000800fff7812 */ /* 0x040fe400078ac0ff */
[C---:B------:R-:W-:Y:S02]  /*7cd0*/  LOP3.LUT P1, RZ, R15.reuse, 0x40, RZ, 0xc0, !PT ;  /* 0x000000400fff7812 */ /* 0x040fe4000782c0ff */
[----:B------:R-:W-:Y:S07]  /*7ce0*/  LOP3.LUT P2, RZ, R15, 0x20, RZ, 0xc0, !PT ;  /* 0x000000200fff7812 */ /* 0x000fee000784c0ff */
[----:B------:R1:W-:Y:S01]  /*7cf0*/  LDGSTS.E.BYPASS.LTC128B.128.ZFILL [R10+0x15100], [R6.64], P0 ;  /* 0x15100000060a7fae */ /* 0x0003e20008141d50 */
[----:B------:R-:W-:Y:S11]  /*7d00*/  ISETP.NE.U32.AND P0, PT, R16, RZ, PT ;  /* 0x000000ff1000720c */ /* 0x000ff60003f05070 */
[----:B------:R-:W-:Y:S02]  /*7d10*/  @!UPT UIADD3 URZ, URZ, URZ, URZ ;  /* 0x0000003f3f3ff290 */ /* 0x000fe4000fffe03f */
[----:B------:R1:W-:Y:S02]  /*7d20*/  LDGSTS.E.BYPASS.LTC128B.128.ZFILL [R10+0x17100], [R4.64], P0 ;  /* 0x17100000040a7fae */ /* 0x0003e40008141d50 */
.L_x_614:
[----:B-12-4-:R-:W2:Y:S01]  /*7d30*/  LDL R4, [R1+0xb8] ;  /* 0x0000b80001047983 */ /* 0x016ea20000100800 */
[----:B------:R-:W-:Y:S01]  /*7d40*/  MOV R26, R15 ;  /* 0x0000000f001a7202 */ /* 0x000fe20000000f00 */
[----:B------:R-:W-:Y:S01]  /*7d50*/  UIMAD UR6, UR10, -0x40, UR5 ;  /* 0xffffffc00a0678a4 */ /* 0x000fe2000f8e0205 */
[----:B------:R-:W-:Y:S01]  /*7d60*/  PLOP3.LUT P0, PT, PT, PT, UP1, 0x80, 0x0 ;  /* 0x000000000000781c */ /* 0x000fe20003f0f018 */
[----:B------:R1:W2:Y:S01]  /*7d70*/  LDL R0, [R1+0xbc] ;  /* 0x0000bc0001007983 */ /* 0x0002a20000100800 */
[----:B------:R-:W-:Y:S01]  /*7d80*/  LOP3.LUT R26, R26, 0xffffff7f, RZ, 0xc0, !PT ;  /* 0xffffff7f1a1a7812 */ /* 0x000fe200078ec0ff */
[----:B------:R-:W-:Y:S02]  /*7d90*/  UISETP.GT.AND UP0, UPT, UR10, UR4, UPT ;  /* 0x000000040a00728c */ /* 0x000fe4000bf04270 */
[----:B------:R-:W4:Y:S01]  /*7da0*/  LDL R3, [R1+0xcc] ;  /* 0x0000cc0001037983 */ /* 0x000f220000100800 */
[----:B------:R-:W-:Y:S01]  /*7db0*/  @P3 LOP3.LUT R26, R26, 0x80, RZ, 0xfc, !PT ;  /* 0x000000801a1a3812 */ /* 0x000fe200078efcff */
[----:B------:R-:W-:Y:S02]  /*7dc0*/  UIADD3 UR10, UR10, -0x1, URZ ;  /* 0xffffffff0a0a7890 */ /* 0x000fe4000fffe03f */
[----:B------:R-:W0:Y:S01]  /*7dd0*/  LDGDEPBAR ;  /* 0x00000000000079af */ /* 0x000e220000000000 */
[----:B------:R-:W-:Y:S04]  /*7de0*/  LOP3.LUT R26, R26, 0xffffffbf, RZ, 0xc0, !PT ;  /* 0xffffffbf1a1a7812 */ /* 0x000fe800078ec0ff */
[----:B------:R-:W-:Y:S04]  /*7df0*/  @P2 LOP3.LUT R26, R26, 0x40, RZ, 0xfc, !PT ;  /* 0x000000401a1a2812 */ /* 0x000fe800078efcff */
[----:B------:R-:W-:Y:S04]  /*7e00*/  LOP3.LUT R26, R26, 0xffffffdf, RZ, 0xc0, !PT ;  /* 0xffffffdf1a1a7812 */ /* 0x000fe800078ec0ff */
[----:B------:R-:W-:Y:S05]  /*7e10*/  @P1 LOP3.LUT R26, R26, 0x20, RZ, 0xfc, !PT ;  /* 0x000000201a1a1812 */ /* 0x000fea00078efcff */
[----:B------:R-:W-:Y:S04]  /*7e20*/  STL [R1+0x40], R26 ;  /* 0x0000401a01007387 */ /* 0x000fe80000100800 */
[----:B---3--:R-:W3:Y:S04]  /*7e30*/  LDL.LU R30, [R1+0x50] ;  /* 0x00005000011e7983 */ /* 0x008ee80000300800 */
[----:B------:R-:W5:Y:S04]  /*7e40*/  LDL.LU R29, [R1+0x4c] ;  /* 0x00004c00011d7983 */ /* 0x000f680000300800 */
[----:B------:R-:W3:Y:S04]  /*7e50*/  LDL.LU R28, [R1+0x48] ;  /* 0x00004800011c7983 */ /* 0x000ee80000300800 */
[----:B------:R-:W3:Y:S01]  /*7e60*/  LDL.LU R27, [R1+0x44] ;  /* 0x00004400011b7983 */ /* 0x000ee20000300800 */
[----:B--2---:R-:W-:Y:S05]  /*7e70*/  @P0 MOV R0, R4 ;  /* 0x0000000400000202 */ /* 0x004fea0000000f00 */
[----:B------:R-:W2:Y:S08]  /*7e80*/  SHFL.IDX PT, R5, R0, RZ, 0x1c1f ;  /* 0x001c1fff00057589 */ /* 0x000eb000000e0000 */
[----:B------:R1:W2:Y:S02]  /*7e90*/  SHFL.IDX PT, R4, R0, 0x1, 0x1c1f ;  /* 0x003c1f0000047f89 */ /* 0x0002a400000e0000 */
[----:B-1----:R-:W-:Y:S04]  /*7ea0*/  MOV R0, UR7 ;  /* 0x0000000700007c02 */ /* 0x002fe80008000f00 */
[----:B----4-:R-:W-:Y:S04]  /*7eb0*/  IADD3 R0, R0, UR6, -R3 ;  /* 0x0000000600007c10 */ /* 0x010fe8000fffe803 */
[----:B------:R-:W-:Y:S04]  /*7ec0*/  IADD3 R3, R0, -UR13, RZ ;  /* 0x8000000d00037c10 */ /* 0x000fe8000fffe0ff */
[C---:B--2---:R-:W-:Y:S02]  /*7ed0*/  IADD3 R0, R3.reuse, R5, RZ ;  /* 0x0000000503007210 */ /* 0x044fe40007ffe0ff */
[----:B------:R-:W-:Y:S02]  /*7ee0*/  IADD3 R3, R3, R4, RZ ;  /* 0x0000000403037210 */ /* 0x000fe40007ffe0ff */
[C---:B------:R-:W-:Y:S02]  /*7ef0*/  ISETP.GT.AND P0, PT, R0.reuse, RZ, PT ;  /* 0x000000ff0000720c */ /* 0x040fe40003f04270 */
[----:B------:R-:W-:Y:S02]  /*7f00*/  ISETP.GT.AND P2, PT, R3, 0x30, PT ;  /* 0x000000300300780c */ /* 0x000fe40003f44270 */
[----:B------:R-:W-:Y:S02]  /*7f10*/  FSEL R4, R191, -INF , P0 ;  /* 0xff800000bf047808 */ /* 0x000fe40000000000 */
[----:B------:R-:W-:Y:S02]  /*7f20*/  ISETP.GT.AND P0, PT, R0, 0x1, PT ;  /* 0x000000010000780c */ /* 0x000fe40003f04270 */
[----:B------:R-:W-:Y:S02]  /*7f30*/  MOV R191, R26 ;  /* 0x0000001a00bf7202 */ /* 0x000fe40000000f00 */
[----:B------:R-:W-:Y:S02]  /*7f40*/  FSEL R19, R190, -INF , P0 ;  /* 0xff800000be137808 */ /* 0x000fe40000000000 */
[C---:B------:R-:W-:Y:S02]  /*7f50*/  ISETP.GT.AND P0, PT, R0.reuse, 0x8, PT ;  /* 0x000000080000780c */ /* 0x040fe40003f04270 */
[----:B------:R-:W-:Y:S02]  /*7f60*/  ISETP.GT.AND P1, PT, R3, 0x31, PT ;  /* 0x000000310300780c */ /* 0x000fe40003f24270 */
[----:B------:R-:W-:Y:S02]  /*7f70*/  FSEL R18, R189, -INF , P0 ;  /* 0xff800000bd127808 */ /* 0x000fe40000000000 */
[C---:B------:R-:W-:Y:S02]  /*7f80*/  ISETP.GT.AND P0, PT, R0.reuse, 0x9, PT ;  /* 0x000000090000780c */ /* 0x040fe40003f04270 */
[----:B------:R-:W-:Y:S02]  /*7f90*/  ISETP.GT.AND P3, PT, R3, 0x29, PT ;  /* 0x000000290300780c */ /* 0x000fe40003f64270 */
[----:B------:R-:W-:Y:S02]  /*7fa0*/  FSEL R17, R185, -INF , P0 ;  /* 0xff800000b9117808 */ /* 0x000fe40000000000 */
[C---:B------:R-:W-:Y:S04]  /*7fb0*/  ISETP.GT.AND P0, PT, R0.reuse, 0x10, PT ;  /* 0x000000100000780c */ /* 0x040fe80003f04270 */
[----:B------:R-:W-:Y:S02]  /*7fc0*/  FSEL R16, R179, -INF , P0 ;  /* 0xff800000b3107808 */ /* 0x000fe40000000000 */
[----:B------:R-:W2:Y:S01]  /*7fd0*/  LDL.LU R179, [R1+0xa4] ;  /* 0x0000a40001b37983 */ /* 0x000ea20000300800 */
[----:B------:R-:W-:Y:S04]  /*7fe0*/  ISETP.GT.AND P0, PT, R0, 0x11, PT ;  /* 0x000000110000780c */ /* 0x000fe80003f04270 */
[----:B------:R-:W-:Y:S02]  /*7ff0*/  FSEL R15, R178, -INF , P0 ;  /* 0xff800000b20f7808 */ /* 0x000fe40000000000 */
[----:B------:R-:W-:Y:S04]  /*8000*/  ISETP.GT.AND P0, PT, R0, 0x18, PT ;  /* 0x000000180000780c */ /* 0x000fe80003f04270 */
[----:B------:R-:W-:Y:S02]  /*8010*/  FSEL R14, R14, -INF , P0 ;  /* 0xff8000000e0e7808 */ /* 0x000fe40000000000 */
[C---:B------:R-:W-:Y:S04]  /*8020*/  ISETP.GT.AND P0, PT, R0.reuse, 0x19, PT ;  /* 0x000000190000780c */ /* 0x040fe80003f04270 */
[----:B------:R-:W-:Y:S02]  /*8030*/  FSEL R13, R13, -INF , P0 ;  /* 0xff8000000d0d7808 */ /* 0x000fe40000000000 */
[----:B------:R-:W-:Y:S04]  /*8040*/  ISETP.GT.AND P0, PT, R0, 0x20, PT ;  /* 0x000000200000780c */ /* 0x000fe80003f04270 */
[----:B------:R-:W-:Y:S02]  /*8050*/  FSEL R12, R12, -INF , P0 ;  /* 0xff8000000c0c7808 */ /* 0x000fe40000000000 */
[----:B------:R-:W-:Y:S04]  /*8060*/  ISETP.GT.AND P0, PT, R0, 0x21, PT ;  /* 0x000000210000780c */ /* 0x000fe80003f04270 */
[----:B------:R-:W-:Y:S02]  /*8070*/  FSEL R11, R132, -INF , P0 ;  /* 0xff800000840b7808 */ /* 0x000fe40000000000 */
[----:B------:R-:W-:Y:S04]  /*8080*/  ISETP.GT.AND P0, PT, R0, 0x28, PT ;  /* 0x000000280000780c */ /* 0x000fe80003f04270 */
[----:B------:R-:W-:Y:S02]  /*8090*/  FSEL R10, R24, -INF , P0 ;  /* 0xff800000180a7808 */ /* 0x000fe40000000000 */
[----:B------:R-:W-:Y:S02]  /*80a0*/  ISETP.GT.AND P0, PT, R0, 0x29, PT ;  /* 0x000000290000780c */ /* 0x000fe40003f04270 */
[----:B------:R-:W-:Y:S02]  /*80b0*/  FSEL R24, R186, -INF , P3 ;  /* 0xff800000ba187808 */ /* 0x000fe40001800000 */
[----:B------:R-:W-:Y:S02]  /*80c0*/  FSEL R9, R9, -INF , P0 ;  /* 0xff80000009097808 */ /* 0x000fe40000000000 */
[C---:B------:R-:W-:Y:S02]  /*80d0*/  ISETP.GT.AND P0, PT, R0.reuse, 0x30, PT ;  /* 0x000000300000780c */ /* 0x040fe40003f04270 */
[----:B------:R-:W-:Y:S02]  /*80e0*/  LOP3.LUT P3, RZ, R191, 0x80, RZ, 0xc0, !PT ;  /* 0x00000080bfff7812 */ /* 0x000fe4000786c0ff */
[----:B------:R-:W-:Y:S02]  /*80f0*/  FSEL R8, R23, -INF , P0 ;  /* 0xff80000017087808 */ /* 0x000fe40000000000 */
[----:B------:R-:W-:Y:S02]  /*8100*/  ISETP.GT.AND P0, PT, R0, 0x31, PT ;  /* 0x000000310000780c */ /* 0x000fe40003f04270 */
[----:B------:R-:W-:Y:S02]  /*8110*/  FSEL R23, R182, -INF , P2 ;  /* 0xff800000b6177808 */ /* 0x000fe40001000000 */
[----:B------:R-:W-:Y:S02]  /*8120*/  FSEL R7, R22, -INF , P0 ;  /* 0xff80000016077808 */ /* 0x000fe40000000000 */
[C---:B------:R-:W-:Y:S02]  /*8130*/  ISETP.GT.AND P0, PT, R0.reuse, 0x38, PT ;  /* 0x000000380000780c */ /* 0x040fe40003f04270 */
[----:B------:R-:W-:Y:S02]  /*8140*/  FSEL R22, R181, -INF , P1 ;  /* 0xff800000b5167808 */ /* 0x000fe40000800000 */
[----:B------:R-:W-:Y:S02]  /*8150*/  FSEL R6, R21, -INF , P0 ;  /* 0xff80000015067808 */ /* 0x000fe40000000000 */
[----:B------:R-:W-:Y:S02]  /*8160*/  ISETP.GT.AND P0, PT, R0, 0x39, PT ;  /* 0x000000390000780c */ /* 0x000fe40003f04270 */
[----:B------:R-:W-:Y:S02]  /*8170*/  FMNMX.FTZ R0, R4, R2, !PT ;  /* 0x0000000204007209 */ /* 0x000fe40007810000 */
[----:B------:R-:W-:Y:S02]  /*8180*/  FSEL R5, R20, -INF , P0 ;  /* 0xff80000014057808 */ /* 0x000fe40000000000 */
[----:B------:R-:W-:Y:S02]  /*8190*/  FMNMX.FTZ R0, R19, R0, !PT ;  /* 0x0000000013007209 */ /* 0x000fe40007810000 */
[----:B------:R-:W-:Y:S02]  /*81a0*/  ISETP.GT.AND P0, PT, R3, RZ, PT ;  /* 0x000000ff0300720c */ /* 0x000fe40003f04270 */
[----:B------:R-:W-:Y:S02]  /*81b0*/  FMNMX.FTZ R0, R18, R0, !PT ;  /* 0x0000000012007209 */ /* 0x000fe40007810000 */
[----:B---3--:R-:W-:Y:S02]  /*81c0*/  FSEL R20, R30, -INF , P0 ;  /* 0xff8000001e147808 */ /* 0x008fe40000000000 */
[----:B------:R-:W-:Y:S02]  /*81d0*/  FMNMX.FTZ R0, R17, R0, !PT ;  /* 0x0000000011007209 */ /* 0x000fe40007810000 */
[----:B------:R-:W-:Y:S02]  /*81e0*/  ISETP.GT.AND P0, PT, R3, 0x1, PT ;  /* 0x000000010300780c */ /* 0x000fe40003f04270 */
[----:B------:R-:W-:Y:S02]  /*81f0*/  FMNMX.FTZ R0, R16, R0, !PT ;  /* 0x0000000010007209 */ /* 0x000fe40007810000 */
[----:B-----5:R-:W-:Y:S02]  /*8200*/  FSEL R34, R29, -INF , P0 ;  /* 0xff8000001d227808 */ /* 0x020fe40000000000 */
[----:B------:R-:W-:Y:S02]  /*8210*/  FMNMX.FTZ R0, R15, R0, !PT ;  /* 0x000000000f007209 */ /* 0x000fe40007810000 */
[----:B------:R-:W-:Y:S02]  /*8220*/  ISETP.GT.AND P0, PT, R3, 0x8, PT ;  /* 0x000000080300780c */ /* 0x000fe40003f04270 */
[----:B------:R-:W-:Y:S02]  /*8230*/  FMNMX.FTZ R0, R14, R0, !PT ;  /* 0x000000000e007209 */ /* 0x000fe40007810000 */
[----:B------:R-:W-:Y:S02]  /*8240*/  FSEL R33, R28, -INF , P0 ;  /* 0xff8000001c217808 */ /* 0x000fe40000000000 */
        /* <DEDUP_REMOVED lines=18> */
[----:B------:R-:W-:Y:S01]  /*8370*/  LOP3.LUT P2, RZ, R191, 0x40, RZ, 0xc0, !PT ;  /* 0x00000040bfff7812 */ /* 0x000fe2000784c0ff */
[----:B------:R-:W1:Y:S01]  /*8380*/  SHFL.BFLY PT, R21, R0, 0x2, 0x1f ;  /* 0x0c401f0000157f89 */ /* 0x000e6200000e0000 */
[----:B------:R-:W-:Y:S02]  /*8390*/  FSEL R28, R183, -INF , P0 ;  /* 0xff800000b71c7808 */ /* 0x000fe40000000000 */
[----:B------:R-:W-:Y:S02]  /*83a0*/  ISETP.GT.AND P0, PT, R3, 0x20, PT ;  /* 0x000000200300780c */ /* 0x000fe40003f04270 */
[----:B------:R-:W-:Y:S02]  /*83b0*/  LOP3.LUT P1, RZ, R191, 0x20, RZ, 0xc0, !PT ;  /* 0x00000020bfff7812 */ /* 0x000fe4000782c0ff */
[----:B------:R-:W-:Y:S02]  /*83c0*/  FSEL R27, R177, -INF , P0 ;  /* 0xff800000b11b7808 */ /* 0x000fe40000000000 */
[C---:B------:R-:W-:Y:S04]  /*83d0*/  ISETP.GT.AND P0, PT, R3.reuse, 0x21, PT ;  /* 0x000000210300780c */ /* 0x040fe80003f04270 */
[----:B------:R-:W-:Y:S02]  /*83e0*/  FSEL R26, R176, -INF , P0 ;  /* 0xff800000b01a7808 */ /* 0x000fe40000000000 */
[----:B------:R-:W-:Y:S04]  /*83f0*/  ISETP.GT.AND P0, PT, R3, 0x28, PT ;  /* 0x000000280300780c */ /* 0x000fe80003f04270 */
[----:B------:R-:W-:Y:S02]  /*8400*/  FSEL R25, R25, -INF , P0 ;  /* 0xff80000019197808 */ /* 0x000fe40000000000 */
[----:B-1----:R-:W-:Y:S05]  /*8410*/  FMNMX.FTZ R0, R21, R0, !PT ;  /* 0x0000000015007209 */ /* 0x002fea0007810000 */
[----:B------:R-:W1:Y:S02]  /*8420*/  SHFL.BFLY PT, R132, R0, 0x1, 0x1f ;  /* 0x0c201f0000847f89 */ /* 0x000e6400000e0000 */
[----:B-1----:R-:W-:Y:S04]  /*8430*/  FMNMX.FTZ R132, R0, R132, !PT ;  /* 0x0000008400847209 */ /* 0x002fe80007810000 */
[C---:B------:R-:W-:Y:S04]  /*8440*/  FSETP.NEU.FTZ.AND P0, PT, R132.reuse, -INF , PT ;  /* 0xff8000008400780b */ /* 0x040fe80003f1d000 */
[----:B------:R-:W-:Y:S05]  /*8450*/  FSEL R0, R132, RZ, P0 ;  /* 0x000000ff84007208 */ /* 0x000fea0000000000 */
[----:B------:R-:W-:Y:S02]  /*8460*/  FADD.FTZ R0, -R0, R2 ;  /* 0x0000000200007221 */ /* 0x000fe40000010100 */
[----:B------:R-:W-:Y:S02]  /*8470*/  FMUL.FTZ R2, R132, c[0x0][0x2d0] ;  /* 0x0000b40084027a20 */ /* 0x000fe40000410000 */
[----:B------:R-:W-:Y:S03]  /*8480*/  FMUL.FTZ R0, R0, c[0x0][0x2d0] ;  /* 0x0000b40000007a20 */ /* 0x000fe60000410000 */
[----:B------:R-:W-:Y:S02]  /*8490*/  FSEL R2, R2, RZ, P0 ;  /* 0x000000ff02027208 */ /* 0x000fe40000000000 */
[C---:B------:R-:W-:Y:S03]  /*84a0*/  ISETP.GT.AND P0, PT, R3.reuse, 0x38, PT ;  /* 0x000000380300780c */ /* 0x040fe60003f04270 */
[--C-:B------:R-:W-:Y:S01]  /*84b0*/  FFMA.FTZ R4, R4, c[0x0][0x2d0], -R2.reuse ;  /* 0x0000b40004047a23 */ /* 0x100fe20000010802 */
[----:B------:R-:W-:Y:S01]  /*84c0*/  FSEL R21, R180, -INF , P0 ;  /* 0xff800000b4157808 */ /* 0x000fe20000000000 */
[--C-:B------:R-:W-:Y:S01]  /*84d0*/  FFMA.FTZ R6, R6, c[0x0][0x2d0], -R2.reuse ;  /* 0x0000b40006067a23 */ /* 0x100fe20000010802 */
[----:B------:R-:W-:Y:S01]  /*84e0*/  ISETP.GT.AND P0, PT, R3, 0x39, PT ;  /* 0x000000390300780c */ /* 0x000fe20003f04270 */
        /* <DEDUP_REMOVED lines=16> */
[----:B------:R-:W-:Y:S07]  /*85f0*/  FFMA.FTZ R183, R5, c[0x0][0x2d0], -R2 ;  /* 0x0000b40005b77a23 */ /* 0x000fee0000010802 */
[----:B------:R-:W1:Y:S02]  /*8600*/  MUFU.EX2 R2, R0 ;  /* 0x0000000000027308 */ /* 0x000e640000000800 */
[C---:B-1----:R-:W-:Y:S02]  /*8610*/  FMUL.FTZ R9, R2.reuse, R161 ;  /* 0x000000a102097220 */ /* 0x042fe40000410000 */
        /* <DEDUP_REMOVED lines=16> */
[C---:B--2---:R-:W-:Y:S02]  /*8720*/  FFMA.FTZ R0, R2.reuse, R179, R4 ;  /* 0x000000b302007223 */ /* 0x044fe40000010004 */
[----:B------:R-:W-:Y:S02]  /*8730*/  FMUL.FTZ R64, R2, R64 ;  /* 0x0000004002407220 */ /* 0x000fe40000410000 */
[C---:B------:R-:W-:Y:S01]  /*8740*/  FADD.FTZ R5, R176.reuse, R0 ;  /* 0x00000000b0057221 */ /* 0x040fe20000010000 */
[----:B------:R-:W-:Y:S01]  /*8750*/  F2FP.PACK_AB R176, R176, R4 ;  /* 0x00000004b0b0723e */ /* 0x000fe200000000ff */
[----:B------:R-:W1:Y:S01]  /*8760*/  MUFU.EX2 R0, R17 ;  /* 0x0000001100007308 */ /* 0x000e620000000800 */
[----:B------:R-:W-:Y:S02]  /*8770*/  FMUL.FTZ R65, R2, R65 ;  /* 0x0000004102417220 */ /* 0x000fe40000410000 */
[----:B------:R-:W-:Y:S02]  /*8780*/  FADD.FTZ R4, R178, R5 ;  /* 0x00000005b2047221 */ /* 0x000fe40000010000 */
        /* <DEDUP_REMOVED lines=10> */
[C---:B-1----:R-:W-:Y:S01]  /*8830*/  F2FP.PACK_AB R178, R0.reuse, R178 ;  /* 0x000000b200b2723e */ /* 0x042fe200000000ff */
[----:B------:R-:W-:Y:S01]  /*8840*/  FADD.FTZ R181, R0, R4 ;  /* 0x0000000400b57221 */ /* 0x000fe20000010000 */
[----:B------:R-:W-:Y:S01]  /*8850*/  FMNMX.FTZ R0, R20, R133, !PT ;  /* 0x0000008514007209 */ /* 0x000fe20007810000 */
[C---:B------:R-:W-:Y:S01]  /*8860*/  FMUL.FTZ R17, R2.reuse, R153 ;  /* 0x0000009902117220 */ /* 0x040fe20000410000 */
[----:B------:R-:W-:Y:S01]  /*8870*/  FSEL R4, R35, -INF , P0 ;  /* 0xff80000023047808 */ /* 0x000fe20000000000 */
[----:B------:R-:W-:Y:S01]  /*8880*/  FMUL.FTZ R88, R2, R88 ;  /* 0x0000005802587220 */ /* 0x000fe20000410000 */
[----:B------:R-:W-:Y:S01]  /*8890*/  FMNMX.FTZ R0, R34, R0, !PT ;  /* 0x0000000022007209 */ /* 0x000fe20007810000 */
[C---:B------:R-:W-:Y:S01]  /*88a0*/  FMUL.FTZ R89, R2.reuse, R89 ;  /* 0x0000005902597220 */ /* 0x040fe20000410000 */
[----:B------:R-:W-:Y:S01]  /*88b0*/  MOV R35, R12 ;  /* 0x0000000c00237202 */ /* 0x000fe20000000f00 */
[C---:B------:R-:W-:Y:S01]  /*88c0*/  FMUL.FTZ R12, R2.reuse, R156 ;  /* 0x0000009c020c7220 */ /* 0x040fe20000410000 */
[----:B------:R-:W-:Y:S01]  /*88d0*/  FMNMX.FTZ R0, R33, R0, !PT ;  /* 0x0000000021007209 */ /* 0x000fe20007810000 */
[C---:B------:R-:W-:Y:S02]  /*88e0*/  FMUL.FTZ R92, R2.reuse, R92 ;  /* 0x0000005c025c7220 */ /* 0x040fe40000410000 */
[----:B------:R-:W-:Y:S01]  /*88f0*/  FMUL.FTZ R93, R2, R93 ;  /* 0x0000005d025d7220 */ /* 0x000fe20000410000 */
[----:B------:R-:W-:Y:S01]  /*8900*/  FMNMX.FTZ R0, R32, R0, !PT ;  /* 0x0000000020007209 */ /* 0x000fe20007810000 */
[C---:B------:R-:W-:Y:S02]  /*8910*/  FMUL.FTZ R96, R2.reuse, R96 ;  /* 0x0000006002607220 */ /* 0x040fe40000410000 */
        /* <DEDUP_REMOVED lines=24> */
[----:B------:R-:W-:Y:S01]  /*8aa0*/  FMUL.FTZ R129, R2, R129 ;  /* 0x0000008102817220 */ /* 0x000fe20000410000 */
        /* <DEDUP_REMOVED lines=13> */
[----:B------:R-:W-:Y:S02]  /*8b80*/  FADD.FTZ R0, -R0, R133 ;  /* 0x0000008500007221 */ /* 0x000fe40000010100 */
[--C-:B------:R-:W-:Y:S01]  /*8b90*/  FFMA.FTZ R191, R27, c[0x0][0x2d0], -R5.reuse ;  /* 0x0000b4001bbf7a23 */ /* 0x100fe20000010805 */
[----:B------:R-:W-:Y:S01]  /*8ba0*/  MOV R27, R6 ;  /* 0x00000006001b7202 */ /* 0x000fe20000000f00 */
[----:B------:R-:W-:Y:S01]  /*8bb0*/  FMUL.FTZ R0, R0, c[0x0][0x2d0] ;  /* 0x0000b40000007a20 */ /* 0x000fe20000410000 */
[----:B------:R-:W2:Y:S01]  /*8bc0*/  LDL.LU R6, [R1+0x9c] ;  /* 0x00009c0001067983 */ /* 0x000ea20000300800 */
[--C-:B------:R-:W-:Y:S02]  /*8bd0*/  FFMA.FTZ R34, R34, c[0x0][0x2d0], -R5.reuse ;  /* 0x0000b40022227a23 */ /* 0x100fe40000010805 */
[--C-:B------:R-:W-:Y:S02]  /*8be0*/  FFMA.FTZ R179, R33, c[0x0][0x2d0], -R5.reuse ;  /* 0x0000b40021b37a23 */ /* 0x100fe40000010805 */
[----:B------:R-:W-:Y:S01]  /*8bf0*/  FMUL.FTZ R33, R2, R137 ;  /* 0x0000008902217220 */ /* 0x000fe20000410000 */
[----:B------:R-:W-:Y:S01]  /*8c00*/  MUFU.EX2 R0, R0 ;  /* 0x0000000000007308 */ /* 0x000fe20000000800 */
[--C-:B------:R-:W-:Y:S02]  /*8c10*/  FFMA.FTZ R180, R32, c[0x0][0x2d0], -R5.reuse ;  /* 0x0000b40020b47a23 */ /* 0x100fe40000010805 */
[----:B------:R-:W-:Y:S02]  /*8c20*/  FMUL.FTZ R32, R2, R136 ;  /* 0x0000008802207220 */ /* 0x000fe40000410000 */
[--C-:B------:R-:W-:Y:S02]  /*8c30*/  FFMA.FTZ R184, R28, c[0x0][0x2d0], -R5.reuse ;  /* 0x0000b4001cb87a23 */ /* 0x100fe40000010805 */
[C---:B------:R-:W-:Y:S02]  /*8c40*/  FMUL.FTZ R28, R2.reuse, R140 ;  /* 0x0000008c021c7220 */ /* 0x040fe40000410000 */
[--C-:B------:R-:W-:Y:S01]  /*8c50*/  FFMA.FTZ R14, R25, c[0x0][0x2d0], -R5.reuse ;  /* 0x0000b400190e7a23 */ /* 0x100fe20000010805 */
[----:B------:R-:W-:Y:S01]  /*8c60*/  MUFU.EX2 R153, R179 ;  /* 0x000000b300997308 */ /* 0x000fe20000000800 */
[----:B------:R-:W-:Y:S02]  /*8c70*/  FMUL.FTZ R25, R2, R145 ;  /* 0x0000009102197220 */ /* 0x000fe40000410000 */
[--C-:B------:R-:W-:Y:S02]  /*8c80*/  FFMA.FTZ R23, R23, c[0x0][0x2d0], -R5.reuse ;  /* 0x0000b40017177a23 */ /* 0x100fe40000010805 */
[--C-:B------:R-:W-:Y:S02]  /*8c90*/  FFMA.FTZ R22, R22, c[0x0][0x2d0], -R5.reuse ;  /* 0x0000b40016167a23 */ /* 0x100fe40000010805 */
[--C-:B------:R-:W-:Y:S01]  /*8ca0*/  FFMA.FTZ R177, R20, c[0x0][0x2d0], -R5.reuse ;  /* 0x0000b40014b17a23 */ /* 0x100fe20000010805 */
[----:B------:R-:W-:Y:S01]  /*8cb0*/  MOV R161, R23 ;  /* 0x0000001700a17202 */ /* 0x000fe20000000f00 */
[C---:B------:R-:W-:Y:S01]  /*8cc0*/  FMUL.FTZ R20, R2.reuse, R148 ;  /* 0x0000009402147220 */ /* 0x040fe20000410000 */
[----:B------:R-:W1:Y:S01]  /*8cd0*/  MUFU.EX2 R156, R180 ;  /* 0x000000b4009c7308 */ /* 0x000e620000000800 */
[--C-:B------:R-:W-:Y:S01]  /*8ce0*/  FFMA.FTZ R185, R31, c[0x0][0x2d0], -R5.reuse ;  /* 0x0000b4001fb97a23 */ /* 0x100fe20000010805 */
[----:B------:R-:W-:Y:S01]  /*8cf0*/  MOV R148, R18 ;  /* 0x0000001200947202 */ /* 0x000fe20000000f00 */
[--C-:B------:R-:W-:Y:S02]  /*8d00*/  FFMA.FTZ R31, R21, c[0x0][0x2d0], -R5.reuse ;  /* 0x0000b400151f7a23 */ /* 0x100fe40000010805 */
[----:B------:R-:W-:Y:S02]  /*8d10*/  FMUL.FTZ R21, R2, R149 ;  /* 0x0000009502157220 */ /* 0x000fe40000410000 */
[--C-:B------:R-:W-:Y:S01]  /*8d20*/  FFMA.FTZ R186, R30, c[0x0][0x2d0], -R5.reuse ;  /* 0x0000b4001eba7a23 */ /* 0x100fe20000010805 */
[----:B------:R-:W-:Y:S01]  /*8d30*/  MOV R30, R183 ;  /* 0x000000b7001e7202 */ /* 0x000fe20000000f00 */
[--C-:B------:R-:W-:Y:S01]  /*8d40*/  FFMA.FTZ R183, R29, c[0x0][0x2d0], -R5.reuse ;  /* 0x0000b4001db77a23 */ /* 0x100fe20000010805 */
[----:B------:R-:W2:Y:S01]  /*8d50*/  MUFU.EX2 R177, R177 ;  /* 0x000000b100b17308 */ /* 0x000ea20000000800 */
[----:B------:R-:W-:Y:S01]  /*8d60*/  FMUL.FTZ R29, R2, R141 ;  /* 0x0000008d021d7220 */ /* 0x000fe20000410000 */
[----:B------:R-:W-:Y:S01]  /*8d70*/  MOV R157, R30 ;  /* 0x0000001e009d7202 */ /* 0x000fe20000000f00 */
[--C-:B------:R-:W-:Y:S01]  /*8d80*/  FFMA.FTZ R190, R26, c[0x0][0x2d0], -R5.reuse ;  /* 0x0000b4001abe7a23 */ /* 0x100fe20000010805 */
[----:B------:R-:W-:Y:S01]  /*8d90*/  MOV R26, R7 ;  /* 0x00000007001a7202 */ /* 0x000fe20000000f00 */
[--C-:B------:R-:W-:Y:S01]  /*8da0*/  FFMA.FTZ R11, R24, c[0x0][0x2d0], -R5.reuse ;  /* 0x0000b400180b7a23 */ /* 0x100fe20000010805 */
[----:B------:R-:W-:Y:S01]  /*8db0*/  MOV R7, R8 ;  /* 0x0000000800077202 */ /* 0x000fe20000000f00 */
[C---:B------:R-:W-:Y:S01]  /*8dc0*/  FMUL.FTZ R8, R2.reuse, R160 ;  /* 0x000000a002087220 */ /* 0x040fe20000410000 */
[----:B------:R-:W-:Y:S01]  /*8dd0*/  MOV R160, R22 ;  /* 0x0000001600a07202 */ /* 0x000fe20000000f00 */
[----:B------:R-:W-:Y:S01]  /*8de0*/  FMUL.FTZ R24, R2, R144 ;  /* 0x0000009002187220 */ /* 0x000fe20000410000 */
[----:B------:R-:W-:Y:S01]  /*8df0*/  MOV R152, R7 ;  /* 0x0000000700987202 */ /* 0x000fe20000000f00 */
[----:B------:R-:W-:Y:S01]  /*8e00*/  FFMA.FTZ R10, R4, c[0x0][0x2d0], -R5 ;  /* 0x0000b400040a7a23 */ /* 0x000fe20000010805 */
[----:B------:R-:W-:Y:S01]  /*8e10*/  MUFU.EX2 R144, R187 ;  /* 0x000000bb00907308 */ /* 0x000fe20000000800 */
[----:B------:R-:W-:Y:S01]  /*8e20*/  FMUL.FTZ R4, R2, R164 ;  /* 0x000000a402047220 */ /* 0x000fe20000410000 */
[----:B-1----:R-:W-:Y:S01]  /*8e30*/  F2FP.PACK_AB R179, R156, R153 ;  /* 0x000000999cb3723e */ /* 0x002fe200000000ff */
[----:B------:R-:W-:Y:S01]  /*8e40*/  FMUL.FTZ R5, R2, R165 ;  /* 0x000000a502057220 */ /* 0x000fe20000410000 */
[----:B------:R-:W-:Y:S01]  /*8e50*/  MOV R164, R10 ;  /* 0x0000000a00a47202 */ /* 0x000fe20000000f00 */
[C---:B------:R-:W-:Y:S01]  /*8e60*/  FMUL.FTZ R10, R0.reuse, R162 ;  /* 0x000000a2000a7220 */ /* 0x040fe20000410000 */
[----:B------:R-:W-:Y:S01]  /*8e70*/  MOV R162, R11 ;  /* 0x0000000b00a27202 */ /* 0x000fe20000000f00 */
[C---:B------:R-:W-:Y:S01]  /*8e80*/  FMUL.FTZ R11, R0.reuse, R163 ;  /* 0x000000a3000b7220 */ /* 0x040fe20000410000 */
[----:B------:R-:W-:Y:S01]  /*8e90*/  MOV R163, R14 ;  /* 0x0000000e00a37202 */ /* 0x000fe20000000f00 */
[C---:B------:R-:W-:Y:S01]  /*8ea0*/  FMUL.FTZ R14, R0.reuse, R158 ;  /* 0x0000009e000e7220 */ /* 0x040fe20000410000 */
[----:B------:R1:W3:Y:S01]  /*8eb0*/  MUFU.EX2 R2, R34 ;  /* 0x0000002200027308 */ /* 0x0002e20000000800 */
        /* <DEDUP_REMOVED lines=18> */
[----:B------:R-:W-:Y:S01]  /*8fe0*/  LDSM.16.MT88.4 R140, [R135+0x900] ;  /* 0x00090000878c783b */ /* 0x000fe20000004200 */
[C---:B-1----:R-:W-:Y:S02]  /*8ff0*/  FMUL.FTZ R34, R0.reuse, R138 ;  /* 0x0000008a00227220 */ /* 0x042fe40000410000 */
[C---:B------:R-:W-:Y:S02]  /*9000*/  FMUL.FTZ R39, R0.reuse, R39 ;  /* 0x0000002700277220 */ /* 0x040fe40000410000 */
[C---:B------:R-:W-:Y:S02]  /*9010*/  FMUL.FTZ R42, R0.reuse, R42 ;  /* 0x0000002a002a7220 */ /* 0x040fe40000410000 */
[C---:B------:R-:W-:Y:S01]  /*9020*/  FMUL.FTZ R43, R0.reuse, R43 ;  /* 0x0000002b002b7220 */ /* 0x040fe20000410000 */
[----:B------:R-:W1:Y:S01]  /*9030*/  LDSM.16.MT88.4 R136, [R135+0x100] ;  /* 0x000100008788783b */ /* 0x000e620000004200 */
        /* <DEDUP_REMOVED lines=50> */
[----:B---3--:R-:W-:Y:S01]  /*9360*/  F2FP.PACK_AB R177, R2, R177 ;  /* 0x000000b102b1723e */ /* 0x008fe200000000ff */
[C---:B------:R-:W-:Y:S01]  /*9370*/  FMUL.FTZ R6, R0.reuse, R166 ;  /* 0x000000a600067220 */ /* 0x040fe20000410000 */
[----:B------:R-:W-:Y:S01]  /*9380*/  MOV R166, R27 ;  /* 0x0000001b00a67202 */ /* 0x000fe20000000f00 */
[----:B------:R-:W-:Y:S02]  /*9390*/  FMUL.FTZ R27, R0, R147 ;  /* 0x00000093001b7220 */ /* 0x000fe40000410000 */
[----:B------:R-:W-:Y:S01]  /*93a0*/  FADD.FTZ R154, R2, R133 ;  /* 0x00000085029a7221 */ /* 0x000fe20000010000 */
[----:B------:R-:W-:Y:S02]  /*93b0*/  MUFU.EX2 R0, R188 ;  /* 0x000000bc00007308 */ /* 0x000fe40000000800 */
[C---:B-1----:R-:W-:Y:S08]  /*93c0*/  HMMA.16816.F32 R4, R176.reuse, R136, R4 ;  /* 0x00000088b004723c */ /* 0x042ff00000001804 */
[C---:B------:R-:W-:Y:S01]  /*93d0*/  HMMA.16816.F32 R8, R176.reuse, R138, R8 ;  /* 0x0000008ab008723c */ /* 0x040fe20000001808 */
[----:B------:R-:W1:Y:S01]  /*93e0*/  LDSM.16.MT88.4 R136, [R248+0x100] ;  /* 0x00010000f888783b */ /* 0x000e620000004200 */
[----:B------:R-:W-:Y:S10]  /*93f0*/  MUFU.EX2 R188, R160 ;  /* 0x000000a000bc7308 */ /* 0x000ff40000000800 */
[----:B------:R-:W2:Y:S10]  /*9400*/  MUFU.EX2 R2, R189 ;  /* 0x000000bd00027308 */ /* 0x000eb40000000800 */
[----:B------:R-:W-:Y:S10]  /*9410*/  MUFU.EX2 R189, R161 ;  /* 0x000000a100bd7308 */ /* 0x000ff40000000800 */
[----:B------:R-:W3:Y:S01]  /*9420*/  MUFU.EX2 R133, R182 ;  /* 0x000000b600857308 */ /* 0x000ee20000000800 */
[C---:B-1----:R-:W-:Y:S09]  /*9430*/  HMMA.16816.F32 R12, R176.reuse, R136, R12 ;  /* 0x00000088b00c723c */ /* 0x042ff2000000180c */
[----:B------:R-:W-:Y:S01]  /*9440*/  MUFU.EX2 R182, R190 ;  /* 0x000000be00b67308 */ /* 0x000fe20000000800 */
[C---:B------:R-:W-:Y:S01]  /*9450*/  HMMA.16816.F32 R16, R176.reuse, R138, R16 ;  /* 0x0000008ab010723c */ /* 0x040fe20000001810 */
[----:B------:R-:W1:Y:S08]  /*9460*/  LDSM.16.MT88.4 R136, [R251+0x100] ;  /* 0x00010000fb88783b */ /* 0x000e700000004200 */
[----:B------:R4:W-:Y:S03]  /*9470*/  MUFU.EX2 R190, R162 ;  /* 0x000000a200be7308 */ /* 0x0009e60000000800 */
[----:B----4-:R-:W-:Y:S01]  /*9480*/  MOV R162, R152 ;  /* 0x0000009800a27202 */ /* 0x010fe20000000f00 */
        /* <DEDUP_REMOVED lines=40> */
[----:B--2---:R-:W-:Y:S01]  /*9710*/  FADD.FTZ R136, R2, R181 ;  /* 0x000000b502887221 */ /* 0x004fe20000010000 */
[----:B------:R-:W-:Y:S01]  /*9720*/  HMMA.16816.F32 R128, R176, R138, R128 ;  /* 0x0000008ab080723c */ /* 0x000fe20000001880 */
[----:B------:R-:W-:Y:S03]  /*9730*/  MUFU.EX2 R181, R191 ;  /* 0x000000bf00b57308 */ /* 0x000fe60000000800 */
[----:B------:R-:W-:Y:S03]  /*9740*/  FADD.FTZ R136, R0, R136 ;  /* 0x0000008800887221 */ /* 0x000fe60000010000 */
[C---:B---3--:R-:W-:Y:S01]  /*9750*/  F2FP.PACK_AB R138, R133.reuse, R144 ;  /* 0x00000090858a723e */ /* 0x048fe200000000ff */
[----:B------:R-:W-:Y:S01]  /*9760*/  FADD.FTZ R137, R144, R136 ;  /* 0x0000008890897221 */ /* 0x000fe20000010000 */
[----:B------:R-:W-:Y:S01]  /*9770*/  F2FP.PACK_AB R136, R0, R2 ;  /* 0x000000020088723e */ /* 0x000fe200000000ff */
[----:B------:R-:W1:Y:S01]  /*9780*/  LDSM.16.MT88.4 R144, [R248+0x900] ;  /* 0x00090000f890783b */ /* 0x000e620000004200 */
[----:B------:R-:W2:Y:S01]  /*9790*/  MUFU.EX2 R2, R155 ;  /* 0x0000009b00027308 */ /* 0x000ea20000000800 */
[----:B------:R-:W-:Y:S01]  /*97a0*/  FADD.FTZ R149, R133, R137 ;  /* 0x0000008985957221 */ /* 0x000fe20000010000 */
[----:B------:R-:W-:Y:S02]  /*97b0*/  F2FP.PACK_AB R137, R186, R185 ;  /* 0x000000b9ba89723e */ /* 0x000fe400000000ff */
[----:B------:R-:W-:Y:S02]  /*97c0*/  F2FP.PACK_AB R139, R184, R183 ;  /* 0x000000b7b88b723e */ /* 0x000fe400000000ff */
[----:B------:R-:W-:Y:S04]  /*97d0*/  F2FP.PACK_AB R177, R188, R189 ;  /* 0x000000bdbcb1723e */ /* 0x000fe800000000ff */
[----:B------:R-:W-:Y:S01]  /*97e0*/  MUFU.EX2 R0, R159 ;  /* 0x0000009f00007308 */ /* 0x000fe20000000800 */
[C---:B------:R-:W-:Y:S08]  /*97f0*/  HMMA.16816.F32 R4, R136.reuse, R140, R4 ;  /* 0x0000008c8804723c */ /* 0x040ff00000001804 */
[C---:B------:R-:W-:Y:S01]  /*9800*/  HMMA.16816.F32 R8, R136.reuse, R142, R8 ;  /* 0x0000008e8808723c */ /* 0x040fe20000001808 */
[----:B------:R-:W3:Y:S01]  /*9810*/  LDSM.16.MT88.4 R140, [R251+0x900] ;  /* 0x00090000fb8c783b */ /* 0x000ee20000004200 */
[----:B------:R-:W4:Y:S10]  /*9820*/  MUFU.EX2 R133, R158 ;  /* 0x0000009e00857308 */ /* 0x000f340000000800 */
[----:B------:R-:W-:Y:S01]  /*9830*/  MUFU.EX2 R176, R167 ;  /* 0x000000a700b07308 */ /* 0x000fe20000000800 */
[C---:B-1----:R-:W-:Y:S09]  /*9840*/  HMMA.16816.F32 R12, R136.reuse, R144, R12 ;  /* 0x00000090880c723c */ /* 0x042ff2000000180c */
[----:B------:R-:W-:Y:S01]  /*9850*/  MUFU.EX2 R178, R157 ;  /* 0x0000009d00b27308 */ /* 0x000fe20000000800 */
        /* <DEDUP_REMOVED lines=42> */
[----:B------:R-:W-:Y:S01]  /*9b00*/  HMMA.16816.F32 R128, R136, R146, R128 ;  /* 0x000000928880723c */ /* 0x000fe20000001880 */
[----:B------:R-:W1:Y:S06]  /*9b10*/  LDSM.16.MT88.4 R144, [R248+0x1100] ;  /* 0x00110000f890783b */ /* 0x000e6c0000004200 */
[----:B--2---:R-:W-:Y:S01]  /*9b20*/  FADD.FTZ R136, R2, R149 ;  /* 0x0000009502887221 */ /* 0x004fe20000010000 */
[C---:B----4-:R-:W-:Y:S04]  /*9b30*/  F2FP.PACK_AB R138, R133.reuse, R148 ;  /* 0x00000094858a723e */ /* 0x050fe800000000ff */
[----:B------:R-:W-:Y:S01]  /*9b40*/  FADD.FTZ R136, R0, R136 ;  /* 0x0000008800887221 */ /* 0x000fe20000010000 */
[----:B------:R-:W-:Y:S03]  /*9b50*/  F2FP.PACK_AB R139, R190, R180 ;  /* 0x000000b4be8b723e */ /* 0x000fe600000000ff */
[----:B------:R-:W-:Y:S01]  /*9b60*/  FADD.FTZ R137, R148, R136 ;  /* 0x0000008894897221 */ /* 0x000fe20000010000 */
[----:B------:R-:W-:Y:S01]  /*9b70*/  F2FP.PACK_AB R136, R0, R2 ;  /* 0x000000020088723e */ /* 0x000fe200000000ff */
[----:B------:R-:W2:Y:S01]  /*9b80*/  LDSM.16.MT88.4 R148, [R251+0x1100] ;  /* 0x00110000fb94783b */ /* 0x000ea20000004200 */
[----:B------:R-:W4:Y:S01]  /*9b90*/  MUFU.EX2 R0, R162 ;  /* 0x000000a200007308 */ /* 0x000f220000000800 */
[----:B------:R-:W-:Y:S01]  /*9ba0*/  FADD.FTZ R152, R133, R137 ;  /* 0x0000008985987221 */ /* 0x000fe20000010000 */
[----:B------:R-:W-:Y:S07]  /*9bb0*/  F2FP.PACK_AB R137, R182, R181 ;  /* 0x000000b5b689723e */ /* 0x000fee00000000ff */
[C---:B---3--:R-:W-:Y:S01]  /*9bc0*/  HMMA.16816.F32 R4, R136.reuse, R140, R4 ;  /* 0x0000008c8804723c */ /* 0x048fe20000001804 */
[----:B------:R-:W3:Y:S07]  /*9bd0*/  MUFU.EX2 R2, R166 ;  /* 0x000000a600027308 */ /* 0x000eee0000000800 */
[C---:B------:R-:W-:Y:S01]  /*9be0*/  HMMA.16816.F32 R8, R136.reuse, R142, R8 ;  /* 0x0000008e8808723c */ /* 0x040fe20000001808 */
[----:B------:R-:W5:Y:S03]  /*9bf0*/  LDSM.16.MT88.4 R140, [R250+0x1100] ;  /* 0x00110000fa8c783b */ /* 0x000f660000004200 */
[----:B----4-:R-:W-:Y:S04]  /*9c00*/  FADD.FTZ R133, R0, R152 ;  /* 0x0000009800857221 */ /* 0x010fe80000010000 */
[C---:B-1----:R-:W-:Y:S01]  /*9c10*/  HMMA.16816.F32 R12, R136.reuse, R144, R12 ;  /* 0x00000090880c723c */ /* 0x042fe2000000180c */
[----:B------:R-:W-:Y:S03]  /*9c20*/  LDSM.16.MT88.4 R160, [R135+0x1900] ;  /* 0x0019000087a0783b */ /* 0x000fe60000004200 */
[C---:B------:R-:W-:Y:S01]  /*9c30*/  FADD.FTZ R133, R176.reuse, R133 ;  /* 0x00000085b0857221 */ /* 0x040fe20000010000 */
[----:B------:R-:W-:Y:S03]  /*9c40*/  F2FP.PACK_AB R176, R176, R0 ;  /* 0x00000000b0b0723e */ /* 0x000fe600000000ff */
[C---:B------:R-:W-:Y:S01]  /*9c50*/  HMMA.16816.F32 R16, R136.reuse, R146, R16 ;  /* 0x000000928810723c */ /* 0x040fe20000001810 */
[----:B------:R-:W1:Y:S03]  /*9c60*/  LDSM.16.MT88.4 R144, [R135+0x3100] ;  /* 0x003100008790783b */ /* 0x000e660000004200 */
[----:B---3--:R-:W-:Y:S01]  /*9c70*/  FADD.FTZ R0, R2, R133 ;  /* 0x0000008502007221 */ /* 0x008fe20000010000 */
[----:B------:R-:W-:Y:S03]  /*9c80*/  MOV R133, R3 ;  /* 0x0000000300857202 */ /* 0x000fe60000000f00 */
[C---:B--2---:R-:W-:Y:S04]  /*9c90*/  HMMA.16816.F32 R20, R136.reuse, R148, R20 ;  /* 0x000000948814723c */ /* 0x044fe80000001814 */
[C---:B------:R-:W-:Y:S01]  /*9ca0*/  FADD.FTZ R0, R178.reuse, R0 ;  /* 0x00000000b2007221 */ /* 0x040fe20000010000 */
[----:B------:R-:W-:Y:S02]  /*9cb0*/  F2FP.PACK_AB R178, R178, R2 ;  /* 0x00000002b2b2723e */ /* 0x000fe400000000ff */
[----:B------:R-:W2:Y:S01]  /*9cc0*/  MUFU.EX2 R2, R164 ;  /* 0x000000a400027308 */ /* 0x000ea20000000800 */
[C---:B------:R-:W-:Y:S01]  /*9cd0*/  HMMA.16816.F32 R24, R136.reuse, R150, R24 ;  /* 0x000000968818723c */ /* 0x040fe20000001818 */
[----:B------:R-:W3:Y:S07]  /*9ce0*/  LDSM.16.MT88.4 R148, [R248+0x3100] ;  /* 0x00310000f894783b */ /* 0x000eee0000004200 */
[C---:B-----5:R-:W-:Y:S01]  /*9cf0*/  HMMA.16816.F32 R28, R136.reuse, R140, R28 ;  /* 0x0000008c881c723c */ /* 0x060fe2000000181c */
[----:B------:R-:W-:Y:S07]  /*9d00*/  STL [R1+0xa4], R0 ;  /* 0x0000a40001007387 */ /* 0x000fee0000100800 */
[C---:B------:R-:W-:Y:S01]  /*9d10*/  HMMA.16816.F32 R32, R136.reuse, R142, R32 ;  /* 0x0000008e8820723c */ /* 0x040fe20000001820 */
[----:B------:R-:W4:Y:S03]  /*9d20*/  LDSM.16.MT88.4 R140, [R251+0x3100] ;  /* 0x00310000fb8c783b */ /* 0x000f260000004200 */
[----:B--2---:R-:W-:Y:S04]  /*9d30*/  F2FP.PACK_AB R179, R2, R187 ;  /* 0x000000bb02b3723e */ /* 0x004fe800000000ff */
[C---:B-1----:R-:W-:Y:S08]  /*9d40*/  HMMA.16816.F32 R36, R136.reuse, R144, R36 ;  /* 0x000000908824723c */ /* 0x042ff00000001824 */
[C---:B------:R-:W-:Y:S01]  /*9d50*/  HMMA.16816.F32 R40, R136.reuse, R146, R40 ;  /* 0x000000928828723c */ /* 0x040fe20000001828 */
[----:B------:R-:W1:Y:S07]  /*9d60*/  LDSM.16.MT88.4 R144, [R250+0x3100] ;  /* 0x00310000fa90783b */ /* 0x000e6e0000004200 */
[C---:B---3--:R-:W-:Y:S08]  /*9d70*/  HMMA.16816.F32 R44, R136.reuse, R148, R44 ;  /* 0x00000094882c723c */ /* 0x048ff0000000182c */
[C---:B------:R-:W-:Y:S01]  /*9d80*/  HMMA.16816.F32 R48, R136.reuse, R150, R48 ;  /* 0x000000968830723c */ /* 0x040fe20000001830 */
[----:B------:R-:W2:Y:S07]  /*9d90*/  LDSM.16.MT88.4 R148, [R135+0x5100] ;  /* 0x005100008794783b */ /* 0x000eae0000004200 */
[C---:B----4-:R-:W-:Y:S08]  /*9da0*/  HMMA.16816.F32 R52, R136.reuse, R140, R52 ;  /* 0x0000008c8834723c */ /* 0x050ff00000001834 */
        /* <DEDUP_REMOVED lines=20> */
[C---:B-1----:R-:W-:Y:S07]  /*9ef0*/  HMMA.16816.F32 R108, R136.reuse, R144, R108 ;  /* 0x00000090886c723c */ /* 0x042fee000000186c */
[----:B------:R-:W-:Y:S01]  /*9f00*/  FADD.FTZ R144, R153, R154 ;  /* 0x0000009a99907221 */ /* 0x000fe20000010000 */
[C---:B------:R-:W-:Y:S01]  /*9f10*/  HMMA.16816.F32 R112, R136.reuse, R146, R112 ;  /* 0x000000928870723c */ /* 0x040fe20000001870 */
[----:B------:R-:W1:Y:S03]  /*9f20*/  LDSM.16.MT88.4 R152, [R248+0x1900] ;  /* 0x00190000f898783b */ /* 0x000e660000004200 */
[----:B------:R-:W-:Y:S04]  /*9f30*/  FADD.FTZ R0, R156, R144 ;  /* 0x000000909c007221 */ /* 0x000fe80000010000 */
[C---:B--2---:R-:W-:Y:S01]  /*9f40*/  HMMA.16816.F32 R116, R136.reuse, R148, R116 ;  /* 0x000000948874723c */ /* 0x044fe20000001874 */
[----:B------:R-:W2:Y:S03]  /*9f50*/  LDSM.16.MT88.4 R144, [R251+0x1900] ;  /* 0x00190000fb90783b */ /* 0x000ea60000004200 */
[----:B------:R-:W-:Y:S04]  /*9f60*/  FADD.FTZ R0, R185, R0 ;  /* 0x00000000b9007221 */ /* 0x000fe80000010000 */
[C---:B------:R-:W-:Y:S04]  /*9f70*/  HMMA.16816.F32 R120, R136.reuse, R150, R120 ;  /* 0x000000968878723c */ /* 0x040fe80000001878 */
[----:B------:R-:W-:Y:S04]  /*9f80*/  FADD.FTZ R0, R186, R0 ;  /* 0x00000000ba007221 */ /* 0x000fe80000010000 */
[----:B------:R-:W-:Y:S01]  /*9f90*/  FADD.FTZ R0, R183, R0 ;  /* 0x00000000b7007221 */ /* 0x000fe20000010000 */
[C---:B---3--:R-:W-:Y:S03]  /*9fa0*/  HMMA.16816.F32 R124, R136.reuse, R140, R124 ;  /* 0x0000008c887c723c */ /* 0x048fe6000000187c */
[----:B------:R-:W-:Y:S04]  /*9fb0*/  FADD.FTZ R0, R184, R0 ;  /* 0x00000000b8007221 */ /* 0x000fe80000010000 */
[----:B------:R-:W-:Y:S01]  /*9fc0*/  FADD.FTZ R0, R181, R0 ;  /* 0x00000000b5007221 */ /* 0x000fe20000010000 */
[----:B------:R-:W-:Y:S01]  /*9fd0*/  HMMA.16816.F32 R128, R136, R142, R128 ;  /* 0x0000008e8880723c */ /* 0x000fe20000001880 */
[----:B------:R-:W3:Y:S03]  /*9fe0*/  LDSM.16.MT88.4 R136, [R250+0x1900] ;  /* 0x00190000fa88783b */ /* 0x000ee60000004200 */
[----:B------:R-:W-:Y:S04]  /*9ff0*/  FADD.FTZ R0, R182, R0 ;  /* 0x00000000b6007221 */ /* 0x000fe80000010000 */
[C---:B------:R-:W-:Y:S01]  /*a000*/  HMMA.16816.F32 R164, R176.reuse, R160, R4 ;  /* 0x000000a0b0a4723c */ /* 0x040fe20000001804 */
[----:B------:R-:W4:Y:S04]  /*a010*/  LDSM.16.MT88.4 R4, [R135+0x3900] ;  /* 0x003900008704783b */ /* 0x000f280000004200 */
[----:B------:R-:W-:Y:S03]  /*a020*/  FADD.FTZ R0, R180, R0 ;  /* 0x00000000b4007221 */ /* 0x000fe60000010000 */
[C---:B------:R-:W-:Y:S01]  /*a030*/  HMMA.16816.F32 R160, R176.reuse, R162, R8 ;  /* 0x000000a2b0a0723c */ /* 0x040fe20000001808 */
[----:B------:R-:W5:Y:S03]  /*a040*/  LDSM.16.MT88.4 R8, [R248+0x3900] ;  /* 0x00390000f808783b */ /* 0x000f660000004200 */
[----:B------:R-:W-:Y:S04]  /*a050*/  FADD.FTZ R0, R190, R0 ;  /* 0x00000000be007221 */ /* 0x000fe80000010000 */
[C---:B-1----:R-:W-:Y:S01]  /*a060*/  HMMA.16816.F32 R156, R176.reuse, R152, R12 ;  /* 0x00000098b09c723c */ /* 0x042fe2000000180c */
[----:B------:R-:W1:Y:S03]  /*a070*/  LDSM.16.MT88.4 R12, [R251+0x3900] ;  /* 0x00390000fb0c783b */ /* 0x000e660000004200 */
[----:B------:R-:W-:Y:S04]  /*a080*/  FADD.FTZ R0, R189, R0 ;  /* 0x00000000bd007221 */ /* 0x000fe80000010000 */
[C---:B------:R-:W-:Y:S01]  /*a090*/  HMMA.16816.F32 R152, R176.reuse, R154, R16 ;  /* 0x0000009ab098723c */ /* 0x040fe20000001810 */
[----:B------:R-:W1:Y:S03]  /*a0a0*/  LDSM.16.MT88.4 R16, [R250+0x3900] ;  /* 0x00390000fa10783b */ /* 0x000e660000004200 */
[----:B------:R-:W-:Y:S04]  /*a0b0*/  FADD.FTZ R0, R188, R0 ;  /* 0x00000000bc007221 */ /* 0x000fe80000010000 */
[C---:B--2---:R-:W-:Y:S04]  /*a0c0*/  HMMA.16816.F32 R148, R176.reuse, R144, R20 ;  /* 0x00000090b094723c */ /* 0x044fe80000001814 */
[----:B------:R-:W-:Y:S04]  /*a0d0*/  FADD.FTZ R0, R187, R0 ;  /* 0x00000000bb007221 */ /* 0x000fe80000010000 */
[C---:B------:R-:W-:Y:S04]  /*a0e0*/  HMMA.16816.F32 R144, R176.reuse, R146, R24 ;  /* 0x00000092b090723c */ /* 0x040fe80000001818 */
[----:B------:R-:W-:Y:S01]  /*a0f0*/  FADD.FTZ R0, R2, R0 ;  /* 0x0000000002007221 */ /* 0x000fe20000010000 */
[----:B------:R-:W-:Y:S03]  /*a100*/  MOV R2, R132 ;  /* 0x0000008400027202 */ /* 0x000fe60000000f00 */
[C---:B---3--:R-:W-:Y:S01]  /*a110*/  HMMA.16816.F32 R140, R176.reuse, R136, R28 ;  /* 0x00000088b08c723c */ /* 0x048fe2000000181c */
[----:B------:R-:W-:Y:S07]  /*a120*/  STL [R1+0x9c], R0 ;  /* 0x00009c0001007387 */ /* 0x000fee0000100800 */
[C---:B------:R-:W-:Y:S08]  /*a130*/  HMMA.16816.F32 R136, R176.reuse, R138, R32 ;  /* 0x0000008ab088723c */ /* 0x040ff00000001820 */
[C---:B----4-:R-:W-:Y:S08]  /*a140*/  HMMA.16816.F32 R36, R176.reuse, R4, R36 ;  /* 0x00000004b024723c */ /* 0x050ff00000001824 */
[C---:B------:R-:W-:Y:S01]  /*a150*/  HMMA.16816.F32 R40, R176.reuse, R6, R40 ;  /* 0x00000006b028723c */ /* 0x040fe20000001828 */
[----:B------:R-:W2:Y:S07]  /*a160*/  LDSM.16.MT88.4 R4, [R135+0x5900] ;  /* 0x005900008704783b */ /* 0x000eae0000004200 */
[C---:B-----5:R-:W-:Y:S08]  /*a170*/  HMMA.16816.F32 R44, R176.reuse, R8, R44 ;  /* 0x00000008b02c723c */ /* 0x060ff0000000182c */
[C---:B------:R-:W-:Y:S01]  /*a180*/  HMMA.16816.F32 R48, R176.reuse, R10, R48 ;  /* 0x0000000ab030723c */ /* 0x040fe20000001830 */
[----:B------:R-:W3:Y:S07]  /*a190*/  LDSM.16.MT88.4 R8, [R248+0x5900] ;  /* 0x00590000f808783b */ /* 0x000eee0000004200 */
[C---:B-1----:R-:W-:Y:S08]  /*a1a0*/  HMMA.16816.F32 R52, R176.reuse, R12, R52 ;  /* 0x0000000cb034723c */ /* 0x042ff00000001834 */
[C---:B------:R-:W-:Y:S01]  /*a1b0*/  HMMA.16816.F32 R56, R176.reuse, R14, R56 ;  /* 0x0000000eb038723c */ /* 0x040fe20000001838 */
[----:B------:R-:W1:Y:S07]  /*a1c0*/  LDSM.16.MT88.4 R12, [R251+0x5900] ;  /* 0x00590000fb0c783b */ /* 0x000e6e0000004200 */
[C---:B------:R-:W-:Y:S08]  /*a1d0*/  HMMA.16816.F32 R60, R176.reuse, R16, R60 ;  /* 0x00000010b03c723c */ /* 0x040ff0000000183c */
[C---:B------:R-:W-:Y:S01]  /*a1e0*/  HMMA.16816.F32 R64, R176.reuse, R18, R64 ;  /* 0x00000012b040723c */ /* 0x040fe20000001840 */
[----:B------:R-:W4:Y:S07]  /*a1f0*/  LDSM.16.MT88.4 R16, [R250+0x5900] ;  /* 0x00590000fa10783b */ /* 0x000f2e0000004200 */
        /* <DEDUP_REMOVED lines=18> */
[C---:B----4-:R-:W-:Y:S08]  /*a320*/  HMMA.16816.F32 R124, R176.reuse, R16, R124 ;  /* 0x00000010b07c723c */ /* 0x050ff0000000187c */
[----:B------:R-:W-:Y:S01]  /*a330*/  HMMA.16816.F32 R128, R176, R18, R128 ;  /* 0x00000012b080723c */ /* 0x000fe20000001880 */
[----:B------:R-:W-:-:S07]  /*a340*/  @P0 BRA `(.L_x_615) ;  /* 0xffffbd7000000947 */ /* 0x000fce000383ffff */
.L_x_612:
[----:B------:R-:W-:-:S13]  /*a350*/  ISETP.LE.AND P0, PT, RZ, UR10, PT ;  /* 0x0000000aff007c0c */ /* 0x000fda000bf03270 */
[----:B------:R-:W-:Y:S05]  /*a360*/  @!P0 BRA `(.L_x_616) ;  /* 0x00003be000008947 */ /* 0x000fea0003800000 */
[----:B------:R-:W2:Y:S04]  /*a370*/  LDL.LU R4, [R1+0xe4] ;  /* 0x0000e40001047983 */ /* 0x000ea80000300800 */
[----:B------:R-:W2:Y:S01]  /*a380*/  LDL.LU R0, [R1+0x98] ;  /* 0x0000980001007983 */ /* 0x000ea20000300800 */
[----:B------:R-:W-:Y:S01]  /*a390*/  IMAD.MOV.U32 R133, RZ, RZ, R3 ;  /* 0x000000ffff857224 */ /* 0x000fe200078e0003 */
[C---:B--2---:R-:W-:Y:S01]  /*a3a0*/  SHF.L.U64.HI R2, R0.reuse, 0x1, R4 ;  /* 0x0000000100027819 */ /* 0x044fe20000010204 */
[----:B------:R-:W-:-:S04]  /*a3b0*/  IMAD.SHL.U32 R0, R0, 0x2, RZ ;  /* 0x0000000200007824 */ /* 0x000fc800078e00ff */
[----:B------:R1:W-:Y:S04]  /*a3c0*/  STL [R1+0x84], R2 ;  /* 0x0000840201007387 */ /* 0x0003e80000100800 */
[----:B------:R2:W-:Y:S04]  /*a3d0*/  STL [R1+0x80], R0 ;  /* 0x0000800001007387 */ /* 0x0005e80000100800 */
[----:B------:R-:W3:Y:S04]  /*a3e0*/  LDL.LU R8, [R1+0xdc] ;  /* 0x0000dc0001087983 */ /* 0x000ee80000300800 */
[----:B------:R-:W3:Y:S04]  /*a3f0*/  LDL.LU R7, [R1+0xd0] ;  /* 0x0000d00001077983 */ /* 0x000ee80000300800 */
[----:B------:R-:W4:Y:S04]  /*a400*/  LDL.LU R6, [R1+0xe0] ;  /* 0x0000e00001067983 */ /* 0x000f280000300800 */
[----:B------:R-:W4:Y:S04]  /*a410*/  LDL.LU R5, [R1+0xd4] ;  /* 0x0000d40001057983 */ /* 0x000f280000300800 */
[----:B------:R-:W5:Y:S01]  /*a420*/  LDL.LU R4, [R1+0xb0] ;  /* 0x0000b00001047983 */ /* 0x000f620000300800 */
[----:B-1----:R-:W-:-:S03]  /*a430*/  IMAD.MOV.U32 R2, RZ, RZ, R132 ;  /* 0x000000ffff027224 */ /* 0x002fc600078e0084 */
[----:B--2---:R-:W5:Y:S01]  /*a440*/  LDL.LU R0, [R1+0x64] ;  /* 0x0000640001007983 */ /* 0x004f620000300800 */
[C---:B---3--:R-:W-:Y:S02]  /*a450*/  SHF.L.U64.HI R8, R7.reuse, 0x1, R8 ;  /* 0x0000000107087819 */ /* 0x048fe40000010208 */
[----:B------:R-:W-:-:S03]  /*a460*/  SHF.L.U32 R3, R7, 0x1, RZ ;  /* 0x0000000107037819 */ /* 0x000fc600000006ff */
[----:B------:R-:W-:Y:S01]  /*a470*/  STL [R1+0x7c], R8 ;  /* 0x00007c0801007387 */ /* 0x000fe20000100800 */
[----:B----4-:R-:W-:-:S03]  /*a480*/  SHF.L.U64.HI R6, R5, 0x1, R6 ;  /* 0x0000000105067819 */ /* 0x010fc60000010206 */
[----:B------:R5:W-:Y:S01]  /*a490*/  STL [R1+0x78], R3 ;  /* 0x0000780301007387 */ /* 0x000be20000100800 */
[----:B------:R-:W-:-:S03]  /*a4a0*/  IMAD.SHL.U32 R5, R5, 0x2, RZ ;  /* 0x0000000205057824 */ /* 0x000fc600078e00ff */
[----:B------:R1:W-:Y:S04]  /*a4b0*/  STL [R1+0x74], R6 ;  /* 0x0000740601007387 */ /* 0x0003e80000100800 */
[----:B------:R1:W-:Y:S01]  /*a4c0*/  STL [R1+0x70], R5 ;  /* 0x0000700501007387 */ /* 0x0003e20000100800 */
[C---:B-----5:R-:W-:Y:S02]  /*a4d0*/  SHF.L.U64.HI R3, R0.reuse, 0x1, R4 ;  /* 0x0000000100037819 */ /* 0x060fe40000010204 */
[----:B------:R-:W-:-:S05]  /*a4e0*/  SHF.L.U32 R0, R0, 0x1, RZ ;  /* 0x0000000100007819 */ /* 0x000fca00000006ff */
[----:B------:R1:W-:Y:S04]  /*a4f0*/  STL [R1+0x68], R0 ;  /* 0x0000680001007387 */ /* 0x0003e80000100800 */
[----:B------:R1:W-:Y:S01]  /*a500*/  STL [R1+0x6c], R3 ;  /* 0x00006c0301007387 */ /* 0x0003e20000100800 */
[----:B------:R-:W-:Y:S05]  /*a510*/  BRA `(.L_x_617) ;  /* 0x0000043000007947 */ /* 0x000fea0003800000 */
.L_x_619:
[----:B------:R-:W2:Y:S01]  /*a520*/  LDL R12, [R1+0xa0] ;  /* 0x0000a000010c7983 */ /* 0x000ea20000100800 */
[----:B------:R-:W-:Y:S01]  /*a530*/  ULEA UR4, UR10, UR12, 0x6 ;  /* 0x0000000c0a047291 */ /* 0x000fe2000f8e303f */
[----:B------:R-:W-:Y:S02]  /*a540*/  IMAD.MOV.U32 R9, RZ, RZ, RZ ;  /* 0x000000ffff097224 */ /* 0x000fe400078e00ff */
[----:B------:R-:W3:Y:S03]  /*a550*/  LDL R31, [R1+0x80] ;  /* 0x00008000011f7983 */ /* 0x000ee60000100800 */
[----:B------:R-:W-:Y:S01]  /*a560*/  IMAD.U32 R5, RZ, RZ, UR4 ;  /* 0x00000004ff057e24 */ /* 0x000fe2000f8e00ff */
[----:B------:R-:W4:Y:S04]  /*a570*/  LDL R30, [R1+0x84] ;  /* 0x00008400011e7983 */ /* 0x000f280000100800 */
        /* <DEDUP_REMOVED lines=18> */
[----:B------:R2:W3:Y:S02]  /*a6a0*/  @!P1 LDG.E R9, [R6.64] ;  /* 0x0000001006099981 */ /* 0x0004e4000c1e1900 */
[----:B------:R-:W-:Y:S04]  /*a6b0*/  IMAD R0, R0, c[0x0][0x1e0], RZ ;  /* 0x0000780000007a24 */ /* 0x000fe800078e02ff */
[C---:B------:R-:W-:Y:S02]  /*a6c0*/  IMAD R0, R10.reuse, c[0x0][0x1e4], R0 ;  /* 0x000079000a007a24 */ /* 0x040fe400078e0200 */
[----:B--2---:R-:W-:Y:S04]  /*a6d0*/  IMAD.WIDE.U32 R6, R10, c[0x0][0x1e0], RZ ;  /* 0x000078000a067a25 */ /* 0x004fe800078e00ff */
[----:B------:R-:W-:Y:S01]  /*a6e0*/  IMAD.IADD R7, R7, 0x1, R0 ;  /* 0x0000000107077824 */ /* 0x000fe200078e0200 */
[----:B---3--:R-:W-:Y:S01]  /*a6f0*/  STL [R1+0x58], R9 ;  /* 0x0000580901007387 */ /* 0x008fe20000100800 */
[----:B-1----:R-:W-:Y:S02]  /*a700*/  SHF.R.S32.HI R10, RZ, 0x1f, R9 ;  /* 0x0000001fff0a7819 */ /* 0x002fe40000011409 */
[C---:B------:R-:W-:Y:S04]  /*a710*/  IMAD.WIDE.U32 R6, R9.reuse, c[0x0][0x1f0], R6 ;  /* 0x00007c0009067a25 */ /* 0x040fe800078e0006 */
[----:B------:R-:W-:Y:S01]  /*a720*/  IMAD R10, R10, c[0x0][0x1f0], RZ ;  /* 0x00007c000a0a7a24 */ /* 0x000fe200078e02ff */
[----:B------:R-:W-:Y:S03]  /*a730*/  IADD3 R0, P0, R6, UR22, RZ ;  /* 0x0000001606007c10 */ /* 0x000fe6000ff1e0ff */
[----:B------:R-:W-:Y:S05]  /*a740*/  IMAD R10, R9, c[0x0][0x1f4], R10 ;  /* 0x00007d00090a7a24 */ /* 0x000fea00078e020a */
[----:B------:R-:W-:Y:S02]  /*a750*/  IADD3.X R10, R7, UR20, R10, P0, !PT ;  /* 0x00000014070a7c10 */ /* 0x000fe400087fe40a */
[C---:B------:R-:W-:Y:S04]  /*a760*/  LEA R5, P0, R0.reuse, c[0x0][0x1c8], 0x1 ;  /* 0x0000720000057a11 */ /* 0x040fe800078008ff */
[----:B------:R-:W-:Y:S01]  /*a770*/  LEA.HI.X R10, R0, c[0x0][0x1cc], R10, 0x1, P0 ;  /* 0x00007300000a7a11 */ /* 0x000fe200000f0c0a */
[----:B------:R-:W1:Y:S04]  /*a780*/  SHFL.IDX PT, R6, R5, RZ, 0x181f ;  /* 0x00181fff05067589 */ /* 0x000e6800000e0000 */
[----:B------:R-:W4:Y:S04]  /*a790*/  SHFL.IDX PT, R7, R10, RZ, 0x181f ;  /* 0x00181fff0a077589 */ /* 0x000f2800000e0000 */
[----:B------:R-:W2:Y:S04]  /*a7a0*/  SHFL.IDX PT, R0, R5, 0x1, 0x181f ;  /* 0x00381f0005007f89 */ /* 0x000ea800000e0000 */
[----:B------:R3:W2:Y:S01]  /*a7b0*/  SHFL.IDX PT, R5, R10, 0x1, 0x181f ;  /* 0x00381f000a057f89 */ /* 0x0006a200000e0000 */
[C---:B-1----:R-:W-:Y:S05]  /*a7c0*/  IADD3 R8, P0, R6.reuse, R31, RZ ;  /* 0x0000001f06087210 */ /* 0x042fea0007f1e0ff */
[C---:B----4-:R-:W-:Y:S05]  /*a7d0*/  IMAD.X R9, R7.reuse, 0x1, R30, P0 ;  /* 0x0000000107097824 */ /* 0x050fea00000e061e */
[----:B-----5:R1:W-:Y:S02]  /*a7e0*/  LDGSTS.E.BYPASS.LTC128B.128 [R24+0x10100], [R8.64], !P6 ;  /* 0x1010000008187fae */ /* 0x0203e4000f101d50 */
[C---:B-1----:R-:W-:Y:S04]  /*a7f0*/  IADD3 R8, P0, R6.reuse, R29, RZ ;  /* 0x0000001d06087210 */ /* 0x042fe80007f1e0ff */
[CC--:B------:R-:W-:Y:S02]  /*a800*/  IADD3.X R9, R7.reuse, R28.reuse, RZ, P0, !PT ;  /* 0x0000001c07097210 */ /* 0x0c0fe400007fe4ff */
[C---:B------:R-:W-:Y:S03]  /*a810*/  IADD3 R12, P0, R6.reuse, R27, RZ ;  /* 0x0000001b060c7210 */ /* 0x040fe60007f1e0ff */
[----:B------:R1:W-:Y:S02]  /*a820*/  LDGSTS.E.BYPASS.LTC128B.128 [R24+0x12100], [R8.64], !P5 ;  /* 0x1210000008187fae */ /* 0x0003e4000e901d50 */
[C---:B------:R-:W-:Y:S01]  /*a830*/  IMAD.X R13, R7.reuse, 0x1, R26, P0 ;  /* 0x00000001070d7824 */ /* 0x040fe200000e061a */
[----:B---3--:R-:W-:Y:S04]  /*a840*/  IADD3 R10, P0, R6, R25, RZ ;  /* 0x00000019060a7210 */ /* 0x008fe80007f1e0ff */
[----:B------:R3:W-:Y:S01]  /*a850*/  LDGSTS.E.BYPASS.LTC128B.128 [R24+0x14100], [R12.64], !P4 ;  /* 0x141000000c187fae */ /* 0x0007e2000e101d50 */
[----:B------:R-:W-:Y:S01]  /*a860*/  IMAD.X R11, R7, 0x1, R132, P0 ;  /* 0x00000001070b7824 */ /* 0x000fe200000e0684 */
[C---:B--2---:R-:W-:Y:S04]  /*a870*/  IADD3 R6, P0, R0.reuse, R31, RZ ;  /* 0x0000001f00067210 */ /* 0x044fe80007f1e0ff */
[----:B------:R3:W-:Y:S01]  /*a880*/  LDGSTS.E.BYPASS.LTC128B.128 [R24+0x16100], [R10.64], !P3 ;  /* 0x161000000a187fae */ /* 0x0007e2000d901d50 */
[C---:B------:R-:W-:Y:S05]  /*a890*/  IMAD.X R7, R5.reuse, 0x1, R30, P0 ;  /* 0x0000000105077824 */ /* 0x040fea00000e061e */
[----:B------:R2:W-:Y:S02]  /*a8a0*/  LDGSTS.E.BYPASS.LTC128B.128 [R24+0x11100], [R6.64], !P6 ;  /* 0x1110000006187fae */ /* 0x0005e4000f101d50 */
[C---:B--2---:R-:W-:Y:S04]  /*a8b0*/  IADD3 R6, P0, R0.reuse, R29, RZ ;  /* 0x0000001d00067210 */ /* 0x044fe80007f1e0ff */
[C---:B------:R-:W-:Y:S02]  /*a8c0*/  IADD3.X R7, R5.reuse, R28, RZ, P0, !PT ;  /* 0x0000001c05077210 */ /* 0x040fe400007fe4ff */
[C---:B-1----:R-:W-:Y:S03]  /*a8d0*/  IADD3 R8, P0, R0.reuse, R27, RZ ;  /* 0x0000001b00087210 */ /* 0x042fe60007f1e0ff */
[----:B------:R1:W-:Y:S02]  /*a8e0*/  LDGSTS.E.BYPASS.LTC128B.128 [R24+0x13100], [R6.64], !P5 ;  /* 0x1310000006187fae */ /* 0x0003e4000e901d50 */
[C---:B------:R-:W-:Y:S05]  /*a8f0*/  IMAD.X R9, R5.reuse, 0x1, R26, P0 ;  /* 0x0000000105097824 */ /* 0x040fea00000e061a */
[----:B------:R3:W-:Y:S01]  /*a900*/  LDGSTS.E.BYPASS.LTC128B.128 [R24+0x15100], [R8.64], !P4 ;  /* 0x1510000008187fae */ /* 0x0007e2000e101d50 */
[----:B-1----:R-:W-:Y:S05]  /*a910*/  IADD3 R6, P0, R0, R25, RZ ;  /* 0x0000001900067210 */ /* 0x002fea0007f1e0ff */
[----:B------:R-:W-:Y:S05]  /*a920*/  IMAD.X R7, R5, 0x1, R132, P0 ;  /* 0x0000000105077824 */ /* 0x000fea00000e0684 */
[----:B------:R3:W-:Y:S01]  /*a930*/  LDGSTS.E.BYPASS.LTC128B.128 [R24+0x17100], [R6.64], !P3 ;  /* 0x1710000006187fae */ /* 0x0007e2000d901d50 */
[----:B------:R-:W-:-:S05]  /*a940*/  BRA `(.L_x_618) ;  /* 0x0000162000007947 */ /* 0x000fca0003800000 */
.L_x_617:
[----:B-1----:R-:W2:Y:S01]  /*a950*/  LDL R3, [R1+0x5c] ;  /* 0x00005c0001037983 */ /* 0x002ea20000100800 */
[----:B------:R-:W-:Y:S04]  /*a960*/  DEPBAR.LE SB0, 0x0 ;  /* 0x000080000000791a */ /* 0x000fe80000000000 */
[----:B------:R-:W3:Y:S01]  /*a970*/  LDL R7, [R1+0x58] ;  /* 0x0000580001077983 */ /* 0x000ee20000100800 */
[----:B------:R-:W-:Y:S04]  /*a980*/  UISETP.GE.AND UP0, UPT, UR10, 0x1, UPT ;  /* 0x000000010a00788c */ /* 0x000fe8000bf06270 */
[----:B------:R1:W-:Y:S05]  /*a990*/  STL [R1+0x104], R41 ;  /* 0x0001042901007387 */ /* 0x0003ea0000100800 */
[----:B------:R-:W-:Y:S05]  /*a9a0*/  STL [R1+0x100], R40 ;  /* 0x0001002801007387 */ /* 0x000fea0000100800 */
[----:B------:R4:W-:Y:S05]  /*a9b0*/  STL.64 [R1+0xf8], R38 ;  /* 0x0000f82601007387 */ /* 0x0009ea0000100a00 */
[----:B------:R1:W-:Y:S05]  /*a9c0*/  STL [R1+0xf0], R37 ;  /* 0x0000f02501007387 */ /* 0x0003ea0000100800 */
[----:B------:R4:W-:Y:S05]  /*a9d0*/  STL [R1+0xec], R36 ;  /* 0x0000ec2401007387 */ /* 0x0009ea0000100800 */
[----:B------:R4:W-:Y:S05]  /*a9e0*/  STL [R1+0xe8], R2 ;  /* 0x0000e80201007387 */ /* 0x0009ea0000100800 */
[----:B------:R-:W3:Y:S05]  /*a9f0*/  LDL R22, [R1+0x80] ;  /* 0x0000800001167983 */ /* 0x000eea0000100800 */
[----:B------:R-:W3:Y:S05]  /*aa00*/  LDL R6, [R1] ;  /* 0x0000000001067983 */ /* 0x000eea0000100800 */
[----:B-1----:R-:W3:Y:S05]  /*aa10*/  LDL R41, [R1+0x84] ;  /* 0x0000840001297983 */ /* 0x002eea0000100800 */
[----:B----4-:R-:W4:Y:S05]  /*aa20*/  LDL R38, [R1+0x3c] ;  /* 0x00003c0001267983 */ /* 0x010f2a0000100800 */
[----:B------:R-:W4:Y:S05]  /*aa30*/  LDL R31, [R1+0x38] ;  /* 0x00003800011f7983 */ /* 0x000f2a0000100800 */
        /* <DEDUP_REMOVED lines=11> */
[----:B------:R-:W-:Y:S05]  /*aaf0*/  LDSM.16.M88.4 R32, [R134+0x11900] ;  /* 0x011900008620783b */ /* 0x000fea0000000200 */
[----:B------:R-:W4:Y:S05]  /*ab00*/  LDL R23, [R1+0xc8] ;  /* 0x0000c80001177983 */ /* 0x000f2a0000100800 */
[----:B------:R-:W4:Y:S01]  /*ab10*/  LDL R132, [R1+0x6c] ;  /* 0x00006c0001847983 */ /* 0x000f220000100800 */
[----:B--2---:R-:W-:Y:S01]  /*ab20*/  SHF.R.S32.HI R0, RZ, 0x1f, R3 ;  /* 0x0000001fff007819 */ /* 0x004fe20000011403 */
[C---:B------:R-:W-:Y:S04]  /*ab30*/  IMAD.WIDE.U32 R4, R3.reuse, c[0x0][0x208], RZ ;  /* 0x0000820003047a25 */ /* 0x040fe800078e00ff */
        /* <DEDUP_REMOVED lines=12> */
[----:B------:R-:W2:Y:S05]  /*ac00*/  SHFL.IDX PT, R3, R28, RZ, 0x181f ;  /* 0x00181fff1c037589 */ /* 0x000eaa00000e0000 */
[----:B------:R3:W-:Y:S05]  /*ac10*/  LDSM.16.M88.4 R176, [R6] ;  /* 0x0000000006b0783b */ /* 0x0007ea0000000200 */
[----:B------:R-:W4:Y:S05]  /*ac20*/  SHFL.IDX PT, R20, R20, 0x1, 0x181f ;  /* 0x00381f0014147f89 */ /* 0x000f2a00000e0000 */
[----:B----4-:R-:W-:Y:S01]  /*ac30*/  LDSM.16.M88.4 R180, [R38] ;  /* 0x0000000026b4783b */ /* 0x010fe20000000200 */
[C---:B-1----:R-:W-:Y:S04]  /*ac40*/  IADD3 R12, P0, R0.reuse, R22, RZ ;  /* 0x00000016000c7210 */ /* 0x042fe80007f1e0ff */
[----:B------:R-:W-:Y:S01]  /*ac50*/  LDSM.16.M88.4 R184, [R31] ;  /* 0x000000001fb8783b */ /* 0x000fe20000000200 */
[C---:B--2---:R-:W-:Y:S04]  /*ac60*/  IADD3.X R13, R3.reuse, R41, RZ, P0, !PT ;  /* 0x00000029030d7210 */ /* 0x044fe800007fe4ff */
[----:B------:R1:W-:Y:S01]  /*ac70*/  LDSM.16.M88.4 R188, [R30] ;  /* 0x000000001ebc783b */ /* 0x0003e20000000200 */
[C---:B---3--:R-:W-:Y:S04]  /*ac80*/  HMMA.16816.F32 R4, R168.reuse, R8, RZ ;  /* 0x00000008a804723c */ /* 0x048fe800000018ff */
[----:B------:R-:W-:Y:S01]  /*ac90*/  @!PT LDS RZ, [RZ] ;  /* 0x00000000fffff984 */ /* 0x000fe20000000800 */
[----:B------:R-:W-:Y:S01]  /*aca0*/  @!PT LDS RZ, [RZ] ;  /* 0x00000000fffff984 */ /* 0x000fe20000000800 */
[----:B------:R-:W-:Y:S01]  /*acb0*/  @!PT LDS RZ, [RZ] ;  /* 0x00000000fffff984 */ /* 0x000fe20000000800 */
[----:B------:R2:W-:Y:S01]  /*acc0*/  LDGSTS.E.BYPASS.LTC128B.128 [R29], [R12.64], !P6 ;  /* 0x000000000c1d7fae */ /* 0x0005e2000f101d50 */
[C---:B------:R-:W-:Y:S04]  /*acd0*/  IADD3 R14, P0, R0.reuse, R40, RZ ;  /* 0x00000028000e7210 */ /* 0x040fe80007f1e0ff */
[----:B------:R-:W3:Y:S01]  /*ace0*/  SHFL.IDX PT, R28, R28, 0x1, 0x181f ;  /* 0x00381f001c1c7f89 */ /* 0x000ee200000e0000 */
[C---:B------:R-:W-:Y:S02]  /*acf0*/  HMMA.16816.F32 R8, R168.reuse, R10, RZ ;  /* 0x0000000aa808723c */ /* 0x040fe400000018ff */
[C---:B------:R-:W-:Y:S02]  /*ad00*/  IADD3.X R15, R3.reuse, R37, RZ, P0, !PT ;  /* 0x00000025030f7210 */ /* 0x040fe400007fe4ff */
[C---:B-1----:R-:W-:Y:S04]  /*ad10*/  IADD3 R30, P0, R0.reuse, R36, RZ ;  /* 0x00000024001e7210 */ /* 0x042fe80007f1e0ff */
[C---:B------:R-:W-:Y:S04]  /*ad20*/  IADD3.X R31, R3.reuse, R2, RZ, P0, !PT ;  /* 0x00000002031f7210 */ /* 0x040fe800007fe4ff */
[----:B------:R-:W-:Y:S02]  /*ad30*/  IADD3 R38, P0, R0, R21, RZ ;  /* 0x0000001500267210 */ /* 0x000fe40007f1e0ff */
[----:B------:R-:W4:Y:S05]  /*ad40*/  LDL R0, [R1+0xc0] ;  /* 0x0000c00001007983 */ /* 0x000f2a0000100800 */
[----:B--2---:R-:W2:Y:S05]  /*ad50*/  LDL R13, [R1+0xc4] ;  /* 0x0000c400010d7983 */ /* 0x004eaa0000100800 */
[----:B------:R3:W-:Y:S01]  /*ad60*/  LDGSTS.E.BYPASS.LTC128B.128 [R23], [R14.64], !P5 ;  /* 0x000000000e177fae */ /* 0x0007e2000e901d50 */
[----:B------:R-:W-:Y:S02]  /*ad70*/  IADD3.X R39, R3, R132, RZ, P0, !PT ;  /* 0x0000008403277210 */ /* 0x000fe400007fe4ff */
[----:B------:R-:W-:Y:S04]  /*ad80*/  IADD3 R22, P0, R20, R22, RZ ;  /* 0x0000001614167210 */ /* 0x000fe80007f1e0ff */
[----:B---3--:R-:W-:Y:S02]  /*ad90*/  IADD3.X R23, R28, R41, RZ, P0, !PT ;  /* 0x000000291c177210 */ /* 0x008fe400007fe4ff */
[----:B------:R1:W5:Y:S05]  /*ada0*/  LDL.LU R41, [R1+0x104] ;  /* 0x0001040001297983 */ /* 0x00036a0000300800 */
[----:B--2---:R2:W-:Y:S05]  /*adb0*/  LDGSTS.E.BYPASS.LTC128B.128 [R13], [R30.64], !P4 ;  /* 0x000000001e0d7fae */ /* 0x0045ea000e101d50 */
[----:B----4-:R3:W-:Y:S05]  /*adc0*/  LDGSTS.E.BYPASS.LTC128B.128 [R0], [R38.64], !P3 ;  /* 0x0000000026007fae */ /* 0x0107ea000d901d50 */
[----:B------:R4:W-:Y:S01]  /*add0*/  LDGSTS.E.BYPASS.LTC128B.128 [R29+0x1000], [R22.64], !P6 ;  /* 0x01000000161d7fae */ /* 0x0009e2000f101d50 */
[C---:B--2---:R-:W-:Y:S01]  /*ade0*/  HMMA.16816.F32 R12, R168.reuse, R16, RZ ;  /* 0x00000010a80c723c */ /* 0x044fe200000018ff */
[----:B------:R-:W-:Y:S03]  /*adf0*/  IADD3 R30, P0, R20, R40, RZ ;  /* 0x00000028141e7210 */ /* 0x000fe60007f1e0ff */
[----:B------:R1:W5:Y:S01]  /*ae00*/  LDL.LU R40, [R1+0x100] ;  /* 0x0001000001287983 */ /* 0x0003620000300800 */
[----:B------:R-:W-:Y:S03]  /*ae10*/  IADD3.X R31, R28, R37, RZ, P0, !PT ;  /* 0x000000251c1f7210 */ /* 0x000fe600007fe4ff */
[C---:B------:R-:W-:Y:S01]  /*ae20*/  HMMA.16816.F32 R16, R168.reuse, R18, RZ ;  /* 0x00000012a810723c */ /* 0x040fe200000018ff */
[----:B---3--:R1:W5:Y:S03]  /*ae30*/  LDL.LU.64 R38, [R1+0xf8] ;  /* 0x0000f80001267983 */ /* 0x0083660000300a00 */
[----:B----4-:R-:W-:Y:S02]  /*ae40*/  IADD3 R22, P0, R20, R36, RZ ;  /* 0x0000002414167210 */ /* 0x010fe40007f1e0ff */
[----:B------:R2:W-:Y:S02]  /*ae50*/  LDGSTS.E.BYPASS.LTC128B.128 [R29+0x3000], [R30.64], !P5 ;  /* 0x030000001e1d7fae */ /* 0x0005e4000e901d50 */
[----:B------:R-:W-:Y:S03]  /*ae60*/  IADD3.X R23, R28, R2, RZ, P0, !PT ;  /* 0x000000021c177210 */ /* 0x000fe600007fe4ff */
[----:B------:R1:W5:Y:S05]  /*ae70*/  LDL.LU R37, [R1+0xf0] ;  /* 0x0000f00001257983 */ /* 0x00036a0000300800 */
[----:B------:R3:W-:Y:S05]  /*ae80*/  LDGSTS.E.BYPASS.LTC128B.128 [R29+0x5000], [R22.64], !P4 ;  /* 0x05000000161d7fae */ /* 0x0007ea000e101d50 */
[----:B------:R1:W5:Y:S05]  /*ae90*/  LDL.LU R36, [R1+0xec] ;  /* 0x0000ec0001247983 */ /* 0x00036a0000300800 */
[----:B------:R1:W5:Y:S05]  /*aea0*/  LDL.LU R2, [R1+0xe8] ;  /* 0x0000e80001027983 */ /* 0x00036a0000300800 */
[----:B------:R-:W4:Y:S01]  /*aeb0*/  LDL R3, [R1+0x28] ;  /* 0x0000280001037983 */ /* 0x000f220000100800 */
[----:B--2---:R-:W-:Y:S04]  /*aec0*/  IADD3 R30, P0, R20, R21, RZ ;  /* 0x00000015141e7210 */ /* 0x004fe80007f1e0ff */
[----:B------:R-:W2:Y:S01]  /*aed0*/  LDL R0, [R1+0x24] ;  /* 0x0000240001007983 */ /* 0x000ea20000100800 */
[----:B------:R-:W-:Y:S02]  /*aee0*/  IADD3.X R31, R28, R132, RZ, P0, !PT ;  /* 0x000000841c1f7210 */ /* 0x000fe400007fe4ff */
[----:B------:R-:W-:Y:S03]  /*aef0*/  PLOP3.LUT P0, PT, PT, PT, UP0, 0x80, 0x0 ;  /* 0x000000000000781c */ /* 0x000fe60003f0f008 */
[----:B------:R1:W-:Y:S01]  /*af00*/  LDGSTS.E.BYPASS.LTC128B.128 [R29+0x7000], [R30.64], !P3 ;  /* 0x070000001e1d7fae */ /* 0x0003e2000d901d50 */
[C---:B---3--:R-:W-:Y:S04]  /*af10*/  HMMA.16816.F32 R20, R168.reuse, R24, RZ ;  /* 0x00000018a814723c */ /* 0x048fe800000018ff */
[----:B------:R-:W0:Y:S04]  /*af20*/  LDGDEPBAR ;  /* 0x00000000000079af */ /* 0x000e280000000000 */
[C---:B------:R-:W-:Y:S08]  /*af30*/  HMMA.16816.F32 R24, R168.reuse, R26, RZ ;  /* 0x0000001aa818723c */ /* 0x040ff000000018ff */
[C---:B-1----:R-:W-:Y:S08]  /*af40*/  HMMA.16816.F32 R28, R168.reuse, R32, RZ ;  /* 0x00000020a81c723c */ /* 0x042ff000000018ff */
[----:B------:R-:W-:Y:S08]  /*af50*/  HMMA.16816.F32 R32, R168, R34, RZ ;  /* 0x00000022a820723c */ /* 0x000ff000000018ff */
[C---:B------:R-:W-:Y:S08]  /*af60*/  HMMA.16816.F32 R4, R172.reuse, R176, R4 ;  /* 0x000000b0ac04723c */ /* 0x040ff00000001804 */
[C---:B------:R-:W-:Y:S01]  /*af70*/  HMMA.16816.F32 R8, R172.reuse, R178, R8 ;  /* 0x000000b2ac08723c */ /* 0x040fe20000001808 */
[----:B------:R-:W1:Y:S07]  /*af80*/  LDSM.16.M88.4 R176, [R252+0x10100] ;  /* 0x01010000fcb0783b */ /* 0x000e6e0000000200 */
[C---:B------:R-:W-:Y:S08]  /*af90*/  HMMA.16816.F32 R12, R172.reuse, R180, R12 ;  /* 0x000000b4ac0c723c */ /* 0x040ff0000000180c */
[C---:B------:R-:W-:Y:S01]  /*afa0*/  HMMA.16816.F32 R16, R172.reuse, R182, R16 ;  /* 0x000000b6ac10723c */ /* 0x040fe20000001810 */
[----:B------:R-:W3:Y:S07]  /*afb0*/  LDSM.16.M88.4 R180, [R252+0x10900] ;  /* 0x01090000fcb4783b */ /* 0x000eee0000000200 */
[C---:B------:R-:W-:Y:S08]  /*afc0*/  HMMA.16816.F32 R20, R172.reuse, R184, R20 ;  /* 0x000000b8ac14723c */ /* 0x040ff00000001814 */
[C---:B------:R-:W-:Y:S01]  /*afd0*/  HMMA.16816.F32 R24, R172.reuse, R186, R24 ;  /* 0x000000baac18723c */ /* 0x040fe20000001818 */
[----:B------:R-:W-:Y:S07]  /*afe0*/  LDSM.16.M88.4 R184, [R252+0x11900] ;  /* 0x01190000fcb8783b */ /* 0x000fee0000000200 */
[C---:B------:R-:W-:Y:S01]  /*aff0*/  HMMA.16816.F32 R28, R172.reuse, R188, R28 ;  /* 0x000000bcac1c723c */ /* 0x040fe2000000181c */
[----:B------:R-:W2:Y:S05]  /*b000*/  LDL R188, [R1+0x30] ;  /* 0x0000300001bc7983 */ /* 0x000eaa0000100800 */
[----:B------:R-:W2:Y:S02]  /*b010*/  LDL R189, [R1+0x2c] ;  /* 0x00002c0001bd7983 */ /* 0x000ea40000100800 */
        /* <DEDUP_REMOVED lines=21> */
[----:B------:R-:W1:Y:S07]  /*b170*/  LDSM.16.M88.4 R184, [R134+0x12900] ;  /* 0x0129000086b8783b */ /* 0x000e6e0000000200 */
[C---:B---3--:R-:W-:Y:S08]  /*b180*/  HMMA.16816.F32 R28, R196.reuse, R180, R28 ;  /* 0x000000b4c41c723c */ /* 0x048ff0000000181c */
[----:B------:R-:W-:Y:S01]  /*b190*/  HMMA.16816.F32 R32, R196, R182, R32 ;  /* 0x000000b6c420723c */ /* 0x000fe20000001820 */
[----:B------:R-:W3:Y:S07]  /*b1a0*/  LDSM.16.M88.4 R180, [R134+0x13100] ;  /* 0x0131000086b4783b */ /* 0x000eee0000000200 */
[C---:B-1----:R-:W-:Y:S08]  /*b1b0*/  HMMA.16816.F32 R4, R200.reuse, R176, R4 ;  /* 0x000000b0c804723c */ /* 0x042ff00000001804 */
[C---:B------:R-:W-:Y:S01]  /*b1c0*/  HMMA.16816.F32 R8, R200.reuse, R178, R8 ;  /* 0x000000b2c808723c */ /* 0x040fe20000001808 */
[----:B------:R-:W1:Y:S07]  /*b1d0*/  LDSM.16.M88.4 R176, [R134+0x13900] ;  /* 0x0139000086b0783b */ /* 0x000e6e0000000200 */
[C---:B------:R-:W-:Y:S08]  /*b1e0*/  HMMA.16816.F32 R12, R200.reuse, R184, R12 ;  /* 0x000000b8c80c723c */ /* 0x040ff0000000180c */
[C---:B------:R-:W-:Y:S08]  /*b1f0*/  HMMA.16816.F32 R16, R200.reuse, R186, R16 ;  /* 0x000000bac810723c */ /* 0x040ff00000001810 */
[C---:B---3--:R-:W-:Y:S08]  /*b200*/  HMMA.16816.F32 R20, R200.reuse, R180, R20 ;  /* 0x000000b4c814723c */ /* 0x048ff00000001814 */
[C---:B------:R-:W-:Y:S08]  /*b210*/  HMMA.16816.F32 R24, R200.reuse, R182, R24 ;  /* 0x000000b6c818723c */ /* 0x040ff00000001818 */
[C---:B-1----:R-:W-:Y:S08]  /*b220*/  HMMA.16816.F32 R28, R200.reuse, R176, R28 ;  /* 0x000000b0c81c723c */ /* 0x042ff0000000181c */
[----:B------:R-:W-:Y:S01]  /*b230*/  HMMA.16816.F32 R32, R200, R178, R32 ;  /* 0x000000b2c820723c */ /* 0x000fe20000001820 */
[----:B----4-:R1:W-:Y:S05]  /*b240*/  LDSM.16.M88.4 R176, [R3] ;  /* 0x0000000003b0783b */ /* 0x0103ea0000000200 */
[----:B-1----:R-:W3:Y:S05]  /*b250*/  LDL R3, [R1+0x18] ;  /* 0x0000180001037983 */ /* 0x002eea0000100800 */
[----:B--2---:R1:W2:Y:S05]  /*b260*/  LDSM.16.M88.4 R184, [R188] ;  /* 0x00000000bcb8783b */ /* 0x0042aa0000000200 */
[----:B------:R4:W2:Y:S05]  /*b270*/  LDSM.16.M88.4 R180, [R189] ;  /* 0x00000000bdb4783b */ /* 0x0008aa0000000200 */
[----:B-1----:R-:W3:Y:S05]  /*b280*/  LDL R188, [R1+0x1c] ;  /* 0x00001c0001bc7983 */ /* 0x002eea0000100800 */
[----:B----4-:R-:W4:Y:S01]  /*b290*/  LDL R189, [R1+0x20] ;  /* 0x0000200001bd7983 */ /* 0x010f220000100800 */
[C---:B--2---:R-:W-:Y:S08]  /*b2a0*/  HMMA.16816.F32 R4, R204.reuse, R184, R4 ;  /* 0x000000b8cc04723c */ /* 0x044ff00000001804 */
[C---:B------:R-:W-:Y:S01]  /*b2b0*/  HMMA.16816.F32 R8, R204.reuse, R186, R8 ;  /* 0x000000bacc08723c */ /* 0x040fe20000001808 */
[----:B------:R1:W2:Y:S07]  /*b2c0*/  LDSM.16.M88.4 R184, [R0] ;  /* 0x0000000000b8783b */ /* 0x0002ae0000000200 */
[C---:B------:R-:W-:Y:S08]  /*b2d0*/  HMMA.16816.F32 R12, R204.reuse, R180, R12 ;  /* 0x000000b4cc0c723c */ /* 0x040ff0000000180c */
[C---:B------:R-:W-:Y:S01]  /*b2e0*/  HMMA.16816.F32 R16, R204.reuse, R182, R16 ;  /* 0x000000b6cc10723c */ /* 0x040fe20000001810 */
[----:B------:R-:W2:Y:S07]  /*b2f0*/  LDSM.16.M88.4 R180, [R252+0x12100] ;  /* 0x01210000fcb4783b */ /* 0x000eae0000000200 */
[C---:B------:R-:W-:Y:S01]  /*b300*/  HMMA.16816.F32 R20, R204.reuse, R176, R20 ;  /* 0x000000b0cc14723c */ /* 0x040fe20000001814 */
[----:B-1----:R-:W4:Y:S07]  /*b310*/  LDL R0, [R1+0x14] ;  /* 0x0000140001007983 */ /* 0x002f2e0000100800 */
[C---:B------:R-:W-:Y:S01]  /*b320*/  HMMA.16816.F32 R24, R204.reuse, R178, R24 ;  /* 0x000000b2cc18723c */ /* 0x040fe20000001818 */
[----:B------:R-:W1:Y:S07]  /*b330*/  LDSM.16.M88.4 R176, [R252+0x12900] ;  /* 0x01290000fcb0783b */ /* 0x000e6e0000000200 */
[C---:B--2---:R-:W-:Y:S08]  /*b340*/  HMMA.16816.F32 R28, R204.reuse, R184, R28 ;  /* 0x000000b8cc1c723c */ /* 0x044ff0000000181c */
[----:B------:R-:W-:Y:S01]  /*b350*/  HMMA.16816.F32 R32, R204, R186, R32 ;  /* 0x000000bacc20723c */ /* 0x000fe20000001820 */
[----:B------:R-:W2:Y:S07]  /*b360*/  LDSM.16.M88.4 R184, [R252+0x13100] ;  /* 0x01310000fcb8783b */ /* 0x000eae0000000200 */
[C---:B------:R-:W-:Y:S08]  /*b370*/  HMMA.16816.F32 R4, R208.reuse, R180, R4 ;  /* 0x000000b4d004723c */ /* 0x040ff00000001804 */
[C---:B------:R-:W-:Y:S01]  /*b380*/  HMMA.16816.F32 R8, R208.reuse, R182, R8 ;  /* 0x000000b6d008723c */ /* 0x040fe20000001808 */
[----:B------:R-:W2:Y:S07]  /*b390*/  LDSM.16.M88.4 R180, [R252+0x13900] ;  /* 0x01390000fcb4783b */ /* 0x000eae0000000200 */
[C---:B-1----:R-:W-:Y:S08]  /*b3a0*/  HMMA.16816.F32 R12, R208.reuse, R176, R12 ;  /* 0x000000b0d00c723c */ /* 0x042ff0000000180c */
[C---:B------:R-:W-:Y:S01]  /*b3b0*/  HMMA.16816.F32 R16, R208.reuse, R178, R16 ;  /* 0x000000b2d010723c */ /* 0x040fe20000001810 */
[----:B------:R-:W1:Y:S07]  /*b3c0*/  LDSM.16.M88.4 R176, [R249+0x2000] ;  /* 0x00200000f9b0783b */ /* 0x000e6e0000000200 */
[C---:B--2---:R-:W-:Y:S08]  /*b3d0*/  HMMA.16816.F32 R20, R208.reuse, R184, R20 ;  /* 0x000000b8d014723c */ /* 0x044ff00000001814 */
[C---:B------:R-:W-:Y:S01]  /*b3e0*/  HMMA.16816.F32 R24, R208.reuse, R186, R24 ;  /* 0x000000bad018723c */ /* 0x040fe20000001818 */
[----:B------:R-:W2:Y:S07]  /*b3f0*/  LDSM.16.M88.4 R184, [R249+0x2800] ;  /* 0x00280000f9b8783b */ /* 0x000eae0000000200 */
[C---:B------:R-:W-:Y:S08]  /*b400*/  HMMA.16816.F32 R28, R208.reuse, R180, R28 ;  /* 0x000000b4d01c723c */ /* 0x040ff0000000181c */
        /* <DEDUP_REMOVED lines=17> */
[C---:B------:R-:W-:Y:S08]  /*b520*/  HMMA.16816.F32 R12, R216.reuse, R180, R12 ;  /* 0x000000b4d80c723c */ /* 0x040ff0000000180c */
[C---:B------:R-:W-:Y:S08]  /*b530*/  HMMA.16816.F32 R16, R216.reuse, R182, R16 ;  /* 0x000000b6d810723c */ /* 0x040ff00000001810 */
[C---:B-1----:R-:W-:Y:S08]  /*b540*/  HMMA.16816.F32 R20, R216.reuse, R176, R20 ;  /* 0x000000b0d814723c */ /* 0x042ff00000001814 */
[C---:B------:R-:W-:Y:S08]  /*b550*/  HMMA.16816.F32 R24, R216.reuse, R178, R24 ;  /* 0x000000b2d818723c */ /* 0x040ff00000001818 */
[C---:B--2---:R-:W-:Y:S08]  /*b560*/  HMMA.16816.F32 R28, R216.reuse, R184, R28 ;  /* 0x000000b8d81c723c */ /* 0x044ff0000000181c */
[----:B------:R-:W-:Y:S01]  /*b570*/  HMMA.16816.F32 R32, R216, R186, R32 ;  /* 0x000000bad820723c */ /* 0x000fe20000001820 */
[----:B---3--:R1:W-:Y:S05]  /*b580*/  LDSM.16.M88.4 R184, [R3] ;  /* 0x0000000003b8783b */ /* 0x0083ea0000000200 */
[----:B-1----:R-:W2:Y:S05]  /*b590*/  LDL R3, [R1+0x8] ;  /* 0x0000080001037983 */ /* 0x002eaa0000100800 */
[----:B------:R1:W-:Y:S05]  /*b5a0*/  LDSM.16.M88.4 R176, [R188] ;  /* 0x00000000bcb0783b */ /* 0x0003ea0000000200 */
[----:B----4-:R3:W4:Y:S05]  /*b5b0*/  LDSM.16.M88.4 R180, [R189] ;  /* 0x00000000bdb4783b */ /* 0x01072a0000000200 */
[----:B-1----:R-:W2:Y:S05]  /*b5c0*/  LDL R188, [R1+0xc] ;  /* 0x00000c0001bc7983 */ /* 0x002eaa0000100800 */
        /* <DEDUP_REMOVED lines=47> */
[----:B--2---:R-:W-:Y:S05]  /*b8c0*/  LDSM.16.M88.4 R180, [R3] ;  /* 0x0000000003b4783b */ /* 0x004fea0000000200 */
[----:B------:R-:W-:Y:S05]  /*b8d0*/  LDSM.16.M88.4 R184, [R188] ;  /* 0x00000000bcb8783b */ /* 0x000fea0000000200 */
        /* <DEDUP_REMOVED lines=52> */
[----:B---3--:R-:W3:Y:S09]  /*bc20*/  LDSM.16.M88.4 R4, [R249+0x7000] ;  /* 0x00700000f904783b */ /* 0x008ef20000000200 */
[----:B-1----:R-:W1:Y:S10]  /*bc30*/  MUFU.TANH R3, R10 ;  /* 0x0000000a00037308 */ /* 0x002e740000002400 */
[----:B--2---:R2:W4:Y:S10]  /*bc40*/  MUFU.TANH R0, R11 ;  /* 0x0000000b00007308 */ /* 0x0045340000002400 */
[----:B------:R-:W3:Y:S01]  /*bc50*/  MUFU.TANH R191, R14 ;  /* 0x0000000e00bf7308 */ /* 0x000ee20000002400 */
[----:B-1----:R-:W-:Y:S09]  /*bc60*/  STL [R1+0x48], R3 ;  /* 0x0000480301007387 */ /* 0x002ff20000100800 */
[----:B------:R-:W1:Y:S01]  /*bc70*/  MUFU.TANH R190, R15 ;  /* 0x0000000f00be7308 */ /* 0x000e620000002400 */
[----:B--2---:R-:W2:Y:S01]  /*bc80*/  LDSM.16.M88.4 R8, [R249+0x7800] ;  /* 0x00780000f908783b */ /* 0x004ea20000000200 */
[----:B------:R-:W-:Y:S04]  /*bc90*/  DEPBAR.LE SB0, 0x0 ;  /* 0x000080000000791a */ /* 0x000fe80000000000 */
[----:B----4-:R4:W-:Y:S04]  /*bca0*/  STL [R1+0x40], R0 ;  /* 0x0000400001007387 */ /* 0x0109e80000100800 */
[----:B------:R-:W1:Y:S01]  /*bcb0*/  MUFU.TANH R181, R16 ;  /* 0x0000001000b57308 */ /* 0x000e620000002400 */
[C---:B---3--:R-:W-:Y:S01]  /*bcc0*/  HMMA.16816.F32 R20, R244.reuse, R4, R20 ;  /* 0x00000004f414723c */ /* 0x048fe20000001814 */
[----:B------:R-:W-:Y:S07]  /*bcd0*/  BAR.SYNC.DEFER_BLOCKING 0x0 ;  /* 0x0000000000007b1d */ /* 0x000fee0000010000 */
[C---:B------:R-:W-:Y:S01]  /*bce0*/  HMMA.16816.F32 R24, R244.reuse, R6, R24 ;  /* 0x00000006f418723c */ /* 0x040fe20000001818 */
[----:B------:R-:W3:Y:S10]  /*bcf0*/  MUFU.TANH R178, R17 ;  /* 0x0000001100b27308 */ /* 0x000ef40000002400 */
[----:B------:R1:W1:Y:S05]  /*bd00*/  MUFU.TANH R189, R18 ;  /* 0x0000001200bd7308 */ /* 0x00026a0000002400 */
[----:B------:R-:W-:Y:S02]  /*bd10*/  FMUL.FTZ R20, R20, c[0x0][0x320] ;  /* 0x0000c80014147a20 */ /* 0x000fe40000410000 */
[----:B------:R-:W-:Y:S02]  /*bd20*/  FMUL.FTZ R21, R21, c[0x0][0x320] ;  /* 0x0000c80015157a20 */ /* 0x000fe40000410000 */
[----:B------:R-:W-:Y:S01]  /*bd30*/  FMUL.FTZ R22, R22, c[0x0][0x320] ;  /* 0x0000c80016167a20 */ /* 0x000fe20000410000 */
[----:B------:R3:W3:Y:S01]  /*bd40*/  MUFU.TANH R188, R19 ;  /* 0x0000001300bc7308 */ /* 0x0006e20000002400 */
[----:B------:R-:W-:Y:S01]  /*bd50*/  FMUL.FTZ R23, R23, c[0x0][0x320] ;  /* 0x0000c80017177a20 */ /* 0x000fe20000410000 */
[C---:B--2---:R-:W-:Y:S08]  /*bd60*/  HMMA.16816.F32 R28, R244.reuse, R8, R28 ;  /* 0x00000008f41c723c */ /* 0x044ff0000000181c */
[----:B------:R2:W2:Y:S01]  /*bd70*/  MUFU.TANH R177, R20 ;  /* 0x0000001400b17308 */ /* 0x0004a20000002400 */
[----:B------:R-:W-:Y:S03]  /*bd80*/  HMMA.16816.F32 R32, R244, R10, R32 ;  /* 0x0000000af420723c */ /* 0x000fe60000001820 */
[----:B-1----:R-:W-:Y:S06]  /*bd90*/  FMUL.FTZ R18, R25, c[0x0][0x320] ;  /* 0x0000c80019127a20 */ /* 0x002fec0000410000 */
[----:B------:R1:W1:Y:S06]  /*bda0*/  MUFU.TANH R176, R21 ;  /* 0x0000001500b07308 */ /* 0x00026c0000002400 */
[----:B------:R-:W-:Y:S04]  /*bdb0*/  FMUL.FTZ R17, R28, c[0x0][0x320] ;  /* 0x0000c8001c117a20 */ /* 0x000fe80000410000 */
[----:B------:R1:W1:Y:S01]  /*bdc0*/  MUFU.TANH R180, R22 ;  /* 0x0000001600b47308 */ /* 0x0002620000002400 */
[----:B------:R-:W-:Y:S02]  /*bdd0*/  FMUL.FTZ R16, R29, c[0x0][0x320] ;  /* 0x0000c8001d107a20 */ /* 0x000fe40000410000 */
[----:B---3--:R-:W-:Y:S02]  /*bde0*/  FMUL.FTZ R19, R31, c[0x0][0x320] ;  /* 0x0000c8001f137a20 */ /* 0x008fe40000410000 */
[----:B--2---:R-:W-:Y:S02]  /*bdf0*/  FMUL.FTZ R20, R24, c[0x0][0x320] ;  /* 0x0000c80018147a20 */ /* 0x004fe40000410000 */
[----:B------:R-:W-:Y:S02]  /*be00*/  FMUL.FTZ R15, R32, c[0x0][0x320] ;  /* 0x0000c800200f7a20 */ /* 0x000fe40000410000 */
[----:B------:R-:W-:Y:S01]  /*be10*/  FMUL.FTZ R14, R33, c[0x0][0x320] ;  /* 0x0000c800210e7a20 */ /* 0x000fe20000410000 */
[----:B------:R2:W3:Y:S01]  /*be20*/  MUFU.TANH R179, R23 ;  /* 0x0000001700b37308 */ /* 0x0004e20000002400 */
[----:B------:R-:W-:Y:S02]  /*be30*/  FMUL.FTZ R4, R34, c[0x0][0x320] ;  /* 0x0000c80022047a20 */ /* 0x000fe40000410000 */
[----:B----4-:R-:W-:Y:S02]  /*be40*/  FMUL.FTZ R0, R35, c[0x0][0x320] ;  /* 0x0000c80023007a20 */ /* 0x010fe40000410000 */
[----:B-1----:R-:W-:Y:S05]  /*be50*/  FMUL.FTZ R21, R30, c[0x0][0x320] ;  /* 0x0000c8001e157a20 */ /* 0x002fea0000410000 */
[----:B------:R1:W4:Y:S01]  /*be60*/  MUFU.TANH R183, R12 ;  /* 0x0000000c00b77308 */ /* 0x0003220000002400 */
[----:B------:R-:W-:Y:S09]  /*be70*/  FMUL.FTZ R22, R27, c[0x0][0x320] ;  /* 0x0000c8001b167a20 */ /* 0x000ff20000410000 */
[----:B------:R1:W1:Y:S01]  /*be80*/  MUFU.TANH R182, R13 ;  /* 0x0000000d00b67308 */ /* 0x0002620000002400 */
        /* <DEDUP_REMOVED lines=14> */
.L_x_618:
[----:B---3--:R-:W2:Y:S01]  /*bf70*/  LDL.LU R9, [R1+0xa4] ;  /* 0x0000a40001097983 */ /* 0x008ea20000300800 */
        /* <DEDUP_REMOVED lines=9> */
[----:B------:R-:W4:Y:S01]  /*c010*/  LDL.LU R10, [R1+0x40] ;  /* 0x00004000010a7983 */ /* 0x000f220000300800 */
        /* <DEDUP_REMOVED lines=42> */
[C---:B------:R-:W-:Y:S02]  /*c2c0*/  FMUL.FTZ R28, R6.reuse, R140 ;  /* 0x0000008c061c7220 */ /* 0x040fe40000410000 */
[C---:B------:R-:W-:Y:S02]  /*c2d0*/  FMUL.FTZ R29, R6.reuse, R141 ;  /* 0x0000008d061d7220 */ /* 0x040fe40000410000 */
[C---:B------:R-:W-:Y:S01]  /*c2e0*/  FMUL.FTZ R16, R6.reuse, R152 ;  /* 0x0000009806107220 */ /* 0x040fe20000410000 */
[----:B------:R-:W-:Y:S01]  /*c2f0*/  MOV R152, R25 ;  /* 0x0000001900987202 */ /* 0x000fe20000000f00 */
        /* <DEDUP_REMOVED lines=87> */
[--C-:B------:R-:W-:Y:S02]  /*c870*/  FFMA.FTZ R7, R13, c[0x0][0x2d0], -R5.reuse ;  /* 0x0000b4000d077a23 */ /* 0x100fe40000010805 */
[----:B------:R-:W1:Y:S01]  /*c880*/  MUFU.EX2 R0, R0 ;  /* 0x0000000000007308 */ /* 0x000e620000000800 */
[----:B------:R-:W-:Y:S01]  /*c890*/  FMUL.FTZ R13, R6, R157 ;  /* 0x0000009d060d7220 */ /* 0x000fe20000410000 */
[----:B------:R-:W-:Y:S01]  /*c8a0*/  MOV R157, R35 ;  /* 0x00000023009d7202 */ /* 0x000fe20000000f00 */
[--C-:B------:R-:W-:Y:S02]  /*c8b0*/  FFMA.FTZ R133, R12, c[0x0][0x2d0], -R5.reuse ;  /* 0x0000b4000c857a23 */ /* 0x100fe40000010805 */
[----:B------:R-:W-:Y:S01]  /*c8c0*/  FMUL.FTZ R12, R6, R156 ;  /* 0x0000009c060c7220 */ /* 0x000fe20000410000 */
[----:B------:R-:W-:Y:S01]  /*c8d0*/  MOV R156, R34 ;  /* 0x00000022009c7202 */ /* 0x000fe20000000f00 */
[--C-:B------:R-:W-:Y:S02]  /*c8e0*/  FFMA.FTZ R18, R4, c[0x0][0x2d0], -R5.reuse ;  /* 0x0000b40004127a23 */ /* 0x100fe40000010805 */
[--C-:B------:R-:W-:Y:S01]  /*c8f0*/  FFMA.FTZ R185, R180, c[0x0][0x2d0], -R5.reuse ;  /* 0x0000b400b4b97a23 */ /* 0x100fe20000010805 */
[----:B------:R-:W-:Y:S01]  /*c900*/  MUFU.EX2 R8, R8 ;  /* 0x0000000800087308 */ /* 0x000fe20000000800 */
[--C-:B------:R-:W-:Y:S01]  /*c910*/  FFMA.FTZ R180, R179, c[0x0][0x2d0], -R5.reuse ;  /* 0x0000b400b3b47a23 */ /* 0x100fe20000010805 */
[----:B------:R-:W-:Y:S01]  /*c920*/  MOV R179, R24 ;  /* 0x0000001800b37202 */ /* 0x000fe20000000f00 */
[--C-:B------:R-:W-:Y:S02]  /*c930*/  FFMA.FTZ R181, R10, c[0x0][0x2d0], -R5.reuse ;  /* 0x0000b4000ab57a23 */ /* 0x100fe40000010805 */
[--C-:B------:R-:W-:Y:S02]  /*c940*/  FFMA.FTZ R14, R23, c[0x0][0x2d0], -R5.reuse ;  /* 0x0000b400170e7a23 */ /* 0x100fe40000010805 */
[--C-:B------:R-:W-:Y:S02]  /*c950*/  FFMA.FTZ R10, R22, c[0x0][0x2d0], -R5.reuse ;  /* 0x0000b400160a7a23 */ /* 0x100fe40000010805 */
[--C-:B------:R-:W-:Y:S01]  /*c960*/  FFMA.FTZ R31, R21, c[0x0][0x2d0], -R5.reuse ;  /* 0x0000b400151f7a23 */ /* 0x100fe20000010805 */
[----:B------:R-:W3:Y:S01]  /*c970*/  MUFU.EX2 R7, R7 ;  /* 0x0000000700077308 */ /* 0x000ee20000000800 */
[--C-:B------:R-:W-:Y:S02]  /*c980*/  FFMA.FTZ R19, R19, c[0x0][0x2d0], -R5.reuse ;  /* 0x0000b40013137a23 */ /* 0x100fe40000010805 */
[----:B------:R-:W-:Y:S02]  /*c990*/  FMUL.FTZ R4, R6, R164 ;  /* 0x000000a406047220 */ /* 0x000fe40000410000 */
[C---:B-1----:R-:W-:Y:S02]  /*c9a0*/  FMUL.FTZ R34, R0.reuse, R138 ;  /* 0x0000008a00227220 */ /* 0x042fe40000410000 */
[----:B------:R-:W-:Y:S02]  /*c9b0*/  FMUL.FTZ R35, R0, R139 ;  /* 0x0000008b00237220 */ /* 0x000fe40000410000 */
[----:B------:R-:W1:Y:S01]  /*c9c0*/  LDSM.16.MT88.4 R136, [R135+0x100] ;  /* 0x000100008788783b */ /* 0x000e620000004200 */
[C---:B------:R-:W-:Y:S01]  /*c9d0*/  FMUL.FTZ R21, R6.reuse, R149 ;  /* 0x0000009506157220 */ /* 0x040fe20000410000 */
[----:B------:R-:W-:Y:S01]  /*c9e0*/  MOV R149, R11 ;  /* 0x0000000b00957202 */ /* 0x000fe20000000f00 */
[----:B------:R-:W-:Y:S01]  /*c9f0*/  FMUL.FTZ R24, R6, R144 ;  /* 0x0000009006187220 */ /* 0x000fe20000410000 */
[----:B------:R-:W-:Y:S01]  /*ca00*/  MUFU.EX2 R185, R185 ;  /* 0x000000b900b97308 */ /* 0x000fe20000000800 */
[--C-:B------:R-:W-:Y:S02]  /*ca10*/  FFMA.FTZ R191, R191, c[0x0][0x2d0], -R5.reuse ;  /* 0x0000b400bfbf7a23 */ /* 0x100fe40000010805 */
[--C-:B------:R-:W-:Y:S02]  /*ca20*/  FFMA.FTZ R190, R190, c[0x0][0x2d0], -R5.reuse ;  /* 0x0000b400bebe7a23 */ /* 0x100fe40000010805 */
[--C-:B------:R-:W-:Y:S02]  /*ca30*/  FFMA.FTZ R189, R189, c[0x0][0x2d0], -R5.reuse ;  /* 0x0000b400bdbd7a23 */ /* 0x100fe40000010805 */
[--C-:B------:R-:W-:Y:S02]  /*ca40*/  FFMA.FTZ R188, R188, c[0x0][0x2d0], -R5.reuse ;  /* 0x0000b400bcbc7a23 */ /* 0x100fe40000010805 */
[----:B------:R-:W-:Y:S01]  /*ca50*/  FFMA.FTZ R15, R3, c[0x0][0x2d0], -R5 ;  /* 0x0000b400030f7a23 */ /* 0x000fe20000010805 */
[----:B------:R-:W-:Y:S01]  /*ca60*/  MUFU.EX2 R144, R182 ;  /* 0x000000b600907308 */ /* 0x000fe20000000800 */
[C---:B---3--:R-:W-:Y:S01]  /*ca70*/  F2FP.PACK_AB R177, R7.reuse, R8 ;  /* 0x0000000807b1723e */ /* 0x048fe200000000ff */
[----:B------:R-:W-:Y:S01]  /*ca80*/  FMUL.FTZ R5, R6, R165 ;  /* 0x000000a506057220 */ /* 0x000fe20000410000 */
[----:B------:R-:W-:Y:S01]  /*ca90*/  MOV R165, R18 ;  /* 0x0000001200a57202 */ /* 0x000fe20000000f00 */
[C---:B------:R-:W-:Y:S01]  /*caa0*/  FMUL.FTZ R18, R0.reuse, R154 ;  /* 0x0000009a00127220 */ /* 0x040fe20000410000 */
[----:B------:R-:W-:Y:S01]  /*cab0*/  MOV R164, R15 ;  /* 0x0000000f00a47202 */ /* 0x000fe20000000f00 */
[C---:B------:R-:W-:Y:S01]  /*cac0*/  FMUL.FTZ R11, R0.reuse, R163 ;  /* 0x000000a3000b7220 */ /* 0x040fe20000410000 */
[----:B------:R-:W-:Y:S01]  /*cad0*/  MOV R163, R27 ;  /* 0x0000001b00a37202 */ /* 0x000fe20000000f00 */
[C---:B------:R-:W-:Y:S02]  /*cae0*/  FMUL.FTZ R15, R0.reuse, R159 ;  /* 0x0000009f000f7220 */ /* 0x040fe40000410000 */
        /* <DEDUP_REMOVED lines=60> */
[----:B------:R-:W-:Y:S01]  /*ceb0*/  FMUL.FTZ R9, R6, R161 ;  /* 0x000000a106097220 */ /* 0x000fe20000410000 */
[----:B------:R-:W-:Y:S01]  /*cec0*/  MOV R161, R31 ;  /* 0x0000001f00a17202 */ /* 0x000fe20000000f00 */
[C---:B------:R-:W-:Y:S01]  /*ced0*/  FMUL.FTZ R6, R0.reuse, R166 ;  /* 0x000000a600067220 */ /* 0x040fe20000410000 */
[----:B------:R-:W-:Y:S01]  /*cee0*/  MOV R166, R179 ;  /* 0x000000b300a67202 */ /* 0x000fe20000000f00 */
[----:B------:R-:W-:Y:S01]  /*cef0*/  FADD.FTZ R3, R7, R3 ;  /* 0x0000000307037221 */ /* 0x000fe20000010000 */
[----:B------:R-:W2:Y:S01]  /*cf00*/  MUFU.EX2 R179, R133 ;  /* 0x0000008500b37308 */ /* 0x000ea20000000800 */
        /* <DEDUP_REMOVED lines=8> */
[----:B------:R-:W-:Y:S01]  /*cf90*/  MUFU.EX2 R183, R162 ;  /* 0x000000a200b77308 */ /* 0x000fe20000000800 */
[C---:B------:R-:W-:Y:S02]  /*cfa0*/  FMUL.FTZ R31, R0.reuse, R143 ;  /* 0x0000008f001f7220 */ /* 0x040fe40000410000 */
[----:B------:R-:W-:Y:S01]  /*cfb0*/  LDSM.16.MT88.4 R140, [R135+0x900] ;  /* 0x00090000878c783b */ /* 0x000fe20000004200 */
[----:B------:R-:W-:Y:S06]  /*cfc0*/  FMUL.FTZ R131, R0, R131 ;  /* 0x0000008300837220 */ /* 0x000fec0000410000 */
[----:B------:R-:W-:Y:S01]  /*cfd0*/  MUFU.EX2 R181, R161 ;  /* 0x000000a100b57308 */ /* 0x000fe20000000800 */
[----:B--2---:R-:W-:Y:S01]  /*cfe0*/  FADD.FTZ R153, R179, R3 ;  /* 0x00000003b3997221 */ /* 0x004fe20000010000 */
[----:B------:R-:W-:Y:S08]  /*cff0*/  F2FP.PACK_AB R179, R154, R179 ;  /* 0x000000b39ab3723e */ /* 0x000ff000000000ff */
[----:B------:R-:W-:Y:S01]  /*d000*/  MUFU.EX2 R3, R186 ;  /* 0x000000ba00037308 */ /* 0x000fe20000000800 */
[C---:B-1----:R-:W-:Y:S08]  /*d010*/  HMMA.16816.F32 R4, R176.reuse, R136, R4 ;  /* 0x00000088b004723c */ /* 0x042ff00000001804 */
[C---:B------:R-:W-:Y:S01]  /*d020*/  HMMA.16816.F32 R8, R176.reuse, R138, R8 ;  /* 0x0000008ab008723c */ /* 0x040fe20000001808 */
[----:B------:R-:W1:Y:S01]  /*d030*/  LDSM.16.MT88.4 R136, [R248+0x100] ;  /* 0x00010000f888783b */ /* 0x000e620000004200 */
[----:B------:R-:W-:Y:S10]  /*d040*/  MUFU.EX2 R182, R167 ;  /* 0x000000a700b67308 */ /* 0x000ff40000000800 */
[----:B------:R-:W2:Y:S02]  /*d050*/  MUFU.EX2 R133, R187 ;  /* 0x000000bb00857308 */ /* 0x000ea40000000800 */
[----:B--2---:R-:W-:Y:S08]  /*d060*/  FADD.FTZ R0, R133, R184 ;  /* 0x000000b885007221 */ /* 0x004ff00000010000 */
[----:B------:R-:W-:Y:S01]  /*d070*/  MUFU.EX2 R184, R180 ;  /* 0x000000b400b87308 */ /* 0x000fe20000000800 */
[----:B------:R-:W-:Y:S01]  /*d080*/  FADD.FTZ R0, R3, R0 ;  /* 0x0000000003007221 */ /* 0x000fe20000010000 */
[C---:B-1----:R-:W-:Y:S03]  /*d090*/  HMMA.16816.F32 R12, R176.reuse, R136, R12 ;  /* 0x00000088b00c723c */ /* 0x042fe6000000180c */
[----:B------:R-:W-:Y:S04]  /*d0a0*/  FADD.FTZ R0, R145, R0 ;  /* 0x0000000091007221 */ /* 0x000fe80000010000 */
[----:B------:R-:W-:Y:S01]  /*d0b0*/  FADD.FTZ R0, R144, R0 ;  /* 0x0000000090007221 */ /* 0x000fe20000010000 */
[C---:B------:R-:W-:Y:S01]  /*d0c0*/  HMMA.16816.F32 R16, R176.reuse, R138, R16 ;  /* 0x0000008ab010723c */ /* 0x040fe20000001810 */
[----:B------:R-:W1:Y:S01]  /*d0d0*/  LDSM.16.MT88.4 R136, [R251+0x100] ;  /* 0x00010000fb88783b */ /* 0x000e620000004200 */
[----:B------:R-:W2:Y:S06]  /*d0e0*/  MUFU.EX2 R180, R160 ;  /* 0x000000a000b47308 */ /* 0x000eac0000000800 */
        /* <DEDUP_REMOVED lines=42> */
[----:B------:R1:W-:Y:S03]  /*d390*/  MUFU.EX2 R3, R163 ;  /* 0x000000a300037308 */ /* 0x0003e60000000800 */
[----:B------:R-:W-:Y:S03]  /*d3a0*/  F2FP.PACK_AB R137, R190, R191 ;  /* 0x000000bfbe89723e */ /* 0x000fe600000000ff */
[----:B------:R-:W-:Y:S02]  /*d3b0*/  F2FP.PACK_AB R138, R144, R145 ;  /* 0x00000091908a723e */ /* 0x000fe400000000ff */
[----:B------:R-:W3:Y:S02]  /*d3c0*/  LDSM.16.MT88.4 R144, [R248+0x900] ;  /* 0x00090000f890783b */ /* 0x000ee40000004200 */
[----:B------:R-:W4:Y:S01]  /*d3d0*/  MUFU.EX2 R133, R158 ;  /* 0x0000009e00857308 */ /* 0x000f220000000800 */
[----:B------:R-:W-:Y:S02]  /*d3e0*/  F2FP.PACK_AB R139, R188, R189 ;  /* 0x000000bdbc8b723e */ /* 0x000fe400000000ff */
[----:B--2---:R-:W-:Y:S05]  /*d3f0*/  F2FP.PACK_AB R177, R180, R181 ;  /* 0x000000b5b4b1723e */ /* 0x004fea00000000ff */
[C---:B------:R-:W-:Y:S02]  /*d400*/  HMMA.16816.F32 R4, R136.reuse, R140, R4 ;  /* 0x0000008c8804723c */ /* 0x040fe40000001804 */
[----:B------:R-:W2:Y:S01]  /*d410*/  MUFU.EX2 R176, R166 ;  /* 0x000000a600b07308 */ /* 0x000ea20000000800 */
[----:B-1----:R-:W-:Y:S05]  /*d420*/  LDSM.16.MT88.4 R160, [R135+0x1900] ;  /* 0x0019000087a0783b */ /* 0x002fea0000004200 */
[C---:B------:R-:W-:Y:S04]  /*d430*/  HMMA.16816.F32 R8, R136.reuse, R142, R8 ;  /* 0x0000008e8808723c */ /* 0x040fe80000001808 */
[----:B------:R-:W-:Y:S01]  /*d440*/  MUFU.EX2 R178, R156 ;  /* 0x0000009c00b27308 */ /* 0x000fe20000000800 */
[----:B------:R-:W1:Y:S01]  /*d450*/  LDSM.16.MT88.4 R140, [R251+0x900] ;  /* 0x00090000fb8c783b */ /* 0x000e620000004200 */
[----:B----4-:R-:W-:Y:S06]  /*d460*/  FADD.FTZ R0, R133, R0 ;  /* 0x0000000085007221 */ /* 0x010fec0000010000 */
[----:B------:R-:W-:Y:S04]  /*d470*/  FADD.FTZ R0, R3, R0 ;  /* 0x0000000003007221 */ /* 0x000fe80000010000 */
[----:B------:R-:W-:Y:S04]  /*d480*/  FADD.FTZ R0, R149, R0 ;  /* 0x0000000095007221 */ /* 0x000fe80000010000 */
[----:B------:R-:W-:Y:S01]  /*d490*/  FADD.FTZ R0, R148, R0 ;  /* 0x0000000094007221 */ /* 0x000fe20000010000 */
[C---:B---3--:R-:W-:Y:S03]  /*d4a0*/  HMMA.16816.F32 R12, R136.reuse, R144, R12 ;  /* 0x00000090880c723c */ /* 0x048fe6000000180c */
[----:B------:R-:W-:Y:S04]  /*d4b0*/  FADD.FTZ R0, R152, R0 ;  /* 0x0000000098007221 */ /* 0x000fe80000010000 */
[C---:B--2---:R-:W-:Y:S01]  /*d4c0*/  FADD.FTZ R0, R176.reuse, R0 ;  /* 0x00000000b0007221 */ /* 0x044fe20000010000 */
[C---:B------:R-:W-:Y:S01]  /*d4d0*/  HMMA.16816.F32 R16, R136.reuse, R146, R16 ;  /* 0x000000928810723c */ /* 0x040fe20000001810 */
[----:B------:R-:W2:Y:S03]  /*d4e0*/  LDSM.16.MT88.4 R144, [R250+0x900] ;  /* 0x00090000fa90783b */ /* 0x000ea60000004200 */
[----:B------:R-:W-:Y:S04]  /*d4f0*/  F2FP.PACK_AB R176, R176, R152 ;  /* 0x00000098b0b0723e */ /* 0x000fe800000000ff */
        /* <DEDUP_REMOVED lines=43> */
[----:B------:R-:W3:Y:S03]  /*d7b0*/  LDSM.16.MT88.4 R148, [R251+0x1100] ;  /* 0x00110000fb94783b */ /* 0x000ee60000004200 */
[----:B------:R-:W-:Y:S02]  /*d7c0*/  F2FP.PACK_AB R136, R3, R133 ;  /* 0x000000850388723e */ /* 0x000fe400000000ff */
[----:B------:R-:W-:Y:S01]  /*d7d0*/  F2FP.PACK_AB R137, R184, R185 ;  /* 0x000000b9b889723e */ /* 0x000fe200000000ff */
[----:B------:R-:W4:Y:S01]  /*d7e0*/  MUFU.EX2 R133, R157 ;  /* 0x0000009d00857308 */ /* 0x000f220000000800 */
[----:B------:R-:W-:Y:S07]  /*d7f0*/  F2FP.PACK_AB R139, R182, R183 ;  /* 0x000000b7b68b723e */ /* 0x000fee00000000ff */
[C---:B-1----:R-:W-:Y:S08]  /*d800*/  HMMA.16816.F32 R4, R136.reuse, R140, R4 ;  /* 0x0000008c8804723c */ /* 0x042ff00000001804 */
[C---:B------:R-:W-:Y:S01]  /*d810*/  HMMA.16816.F32 R8, R136.reuse, R142, R8 ;  /* 0x0000008e8808723c */ /* 0x040fe20000001808 */
[----:B------:R-:W1:Y:S03]  /*d820*/  LDSM.16.MT88.4 R140, [R250+0x1100] ;  /* 0x00110000fa8c783b */ /* 0x000e660000004200 */
[----:B----4-:R-:W-:Y:S04]  /*d830*/  FADD.FTZ R3, R133, R0 ;  /* 0x0000000085037221 */ /* 0x010fe80000010000 */
[C---:B--2---:R-:W-:Y:S04]  /*d840*/  HMMA.16816.F32 R12, R136.reuse, R144, R12 ;  /* 0x00000090880c723c */ /* 0x044fe8000000180c */
[C---:B------:R-:W-:Y:S01]  /*d850*/  FADD.FTZ R3, R178.reuse, R3 ;  /* 0x00000003b2037221 */ /* 0x040fe20000010000 */
[----:B------:R-:W-:Y:S01]  /*d860*/  F2FP.PACK_AB R178, R178, R133 ;  /* 0x00000085b2b2723e */ /* 0x000fe200000000ff */
[----:B------:R-:W-:Y:S01]  /*d870*/  FADD.FTZ R0, R154, R153 ;  /* 0x000000999a007221 */ /* 0x000fe20000010000 */
[----:B------:R-:W-:Y:S01]  /*d880*/  MUFU.EX2 R133, R165 ;  /* 0x000000a500857308 */ /* 0x000fe20000000800 */
[----:B------:R-:W-:Y:S01]  /*d890*/  LDSM.16.MT88.4 R152, [R248+0x1900] ;  /* 0x00190000f898783b */ /* 0x000fe20000004200 */
[C---:B------:R-:W-:Y:S03]  /*d8a0*/  HMMA.16816.F32 R16, R136.reuse, R146, R16 ;  /* 0x000000928810723c */ /* 0x040fe60000001810 */
[----:B------:R-:W-:Y:S04]  /*d8b0*/  FADD.FTZ R0, R191, R0 ;  /* 0x00000000bf007221 */ /* 0x000fe80000010000 */
[----:B------:R-:W2:Y:S01]  /*d8c0*/  LDSM.16.MT88.4 R144, [R135+0x3100] ;  /* 0x003100008790783b */ /* 0x000ea20000004200 */
[C---:B---3--:R-:W-:Y:S04]  /*d8d0*/  HMMA.16816.F32 R20, R136.reuse, R148, R20 ;  /* 0x000000948814723c */ /* 0x048fe80000001814 */
        /* <DEDUP_REMOVED lines=22> */
[-C--:B------:R-:W-:Y:S02]  /*da40*/  MOV R133, R2.reuse ;  /* 0x0000000200857202 */ /* 0x080fe40000000f00 */
[C---:B------:R-:W-:Y:S01]  /*da50*/  HMMA.16816.F32 R48, R136.reuse, R150, R48 ;  /* 0x000000968830723c */ /* 0x040fe20000001830 */
[----:B------:R-:W3:Y:S03]  /*da60*/  LDSM.16.MT88.4 R148, [R135+0x5100] ;  /* 0x005100008794783b */ /* 0x000ee60000004200 */
[----:B------:R-:W-:Y:S01]  /*da70*/  FADD.FTZ R0, R3, R0 ;  /* 0x0000000003007221 */ /* 0x000fe20000010000 */
[----:B------:R-:W-:Y:S02]  /*da80*/  MOV R3, R2 ;  /* 0x0000000200037202 */ /* 0x000fe40000000f00 */
[----:B------:R-:W-:Y:S01]  /*da90*/  MOV R2, R132 ;  /* 0x0000008400027202 */ /* 0x000fe20000000f00 */
        /* <DEDUP_REMOVED lines=75> */
.L_x_616:
[----:B------:R-:W2:Y:S04]  /*df50*/  LDL.LU R6, [R1+0xa4] ;  /* 0x0000a40001067983 */ /* 0x000ea80000300800 */
[----:B------:R-:W3:Y:S01]  /*df60*/  LDL.LU R5, [R1+0x9c] ;  /* 0x00009c0001057983 */ /* 0x000ee20000300800 */
[----:B------:R-:W-:-:S02]  /*df70*/  MOV R2, RZ ;  /* 0x000000ff00027202 */ /* 0x000fc40000000f00 */
[----:B------:R-:W-:Y:S01]  /*df80*/  PLOP3.LUT P2, PT, PT, PT, PT, 0x8, 0x0 ;  /* 0x000000000000781c */ /* 0x000fe20003f4e170 */
[----:B--2---:R-:W1:Y:S04]  /*df90*/  SHFL.BFLY PT, R0, R6, 0x2, 0x1f ;  /* 0x0c401f0006007f89 */ /* 0x004e6800000e0000 */
[----:B---3--:R-:W2:Y:S01]  /*dfa0*/  SHFL.BFLY PT, R4, R5, 0x2, 0x1f ;  /* 0x0c401f0005047f89 */ /* 0x008ea200000e0000 */
[----:B-1----:R-:W-:Y:S02]  /*dfb0*/  FADD.FTZ R0, R0, R6 ;  /* 0x0000000600007221 */ /* 0x002fe40000010000 */
[----:B--2---:R-:W-:-:S03]  /*dfc0*/  FADD.FTZ R4, R4, R5 ;  /* 0x0000000504047221 */ /* 0x004fc60000010000 */
[----:B------:R-:W1:Y:S04]  /*dfd0*/  SHFL.BFLY PT, R6, R0, 0x1, 0x1f ;  /* 0x0c201f0000067f89 */ /* 0x000e6800000e0000 */
        /* <DEDUP_REMOVED lines=148> */
.L_x_610:
        /* <DEDUP_REMOVED lines=108> */
[----:B------:R-:W-:Y:S01]  /*efe0*/  F2FP.PACK_AB R13, R13, R118 ;  /* 0x000000760d0d723e */ /* 0x000fe200000000ff */
        /* <DEDUP_REMOVED lines=88> */
.L_x_621:
        /* <DEDUP_REMOVED lines=9> */
[----:B------:R-:W-:Y:S01]  /*f600*/  USHF.R.S32.HI UR11, URZ, 0x1f, UR14 ;  /* 0x0000001f3f0b7899 */ /* 0x000fe2000801140e */
[----:B------:R-:W-:Y:S01]  /*f610*/  LEA.HI R6, R47, R57, RZ, 0x3 ;  /* 0x000000392f067211 */ /* 0x000fe200078f18ff */
[----:B------:R-:W-:Y:S01]  /*f620*/  ULDC.64 UR4, c[0x0][0x3a0] ;  /* 0x0000e80000047ab9 */ /* 0x000fe20000000a00 */
[----:B------:R-:W-:Y:S01]  /*f630*/  SHF.R.S32.HI R2, RZ, 0x1f, R3 ;  /* 0x0000001fff027819 */ /* 0x000fe20000011403 */
[----:B------:R-:W-:Y:S01]  /*f640*/  IMAD.IADD R4, R40, 0x1, -R0 ;  /* 0x0000000128047824 */ /* 0x000fe200078e0a00 */
[----:B------:R-:W-:Y:S01]  /*f650*/  LEA.HI R0, R22, R22, RZ, 0x1 ;  /* 0x0000001616007211 */ /* 0x000fe200078f08ff */
[----:B------:R-:W-:Y:S01]  /*f660*/  UIMAD UR10, UR8, UR6, URZ ;  /* 0x00000006080a72a4 */ /* 0x000fe2000f8e023f */
[----:B------:R-:W-:Y:S01]  /*f670*/  LEA.HI R2, R2, R3, RZ, 0x2 ;  /* 0x0000000302027211 */ /* 0x000fe200078f10ff */
[----:B------:R-:W-:Y:S01]  /*f680*/  UMOV UR12, UR20 ;  /* 0x00000014000c7c82 */ /* 0x000fe20008000000 */
[----:B------:R-:W-:Y:S01]  /*f690*/  LOP3.LUT R0, R0, 0x1ffffffe, RZ, 0xc0, !PT ;  /* 0x1ffffffe00007812 */ /* 0x000fe200078ec0ff */
[----:B------:R-:W-:Y:S01]  /*f6a0*/  UMOV UR13, UR21 ;  /* 0x00000015000d7c82 */ /* 0x000fe20008000000 */
[----:B------:R-:W-:Y:S01]  /*f6b0*/  SHF.R.S32.HI R2, RZ, 0x2, R2 ;  /* 0x00000002ff027819 */ /* 0x000fe20000011402 */
[----:B------:R-:W-:Y:S01]  /*f6c0*/  UIMAD UR15, UR21, UR4, URZ ;  /* 0x00000004150f72a4 */ /* 0x000fe2000f8e023f */
[----:B------:R-:W-:Y:S01]  /*f6d0*/  LOP3.LUT P2, RZ, R3, 0x3, RZ, 0xc0, !PT ;  /* 0x0000000303ff7812 */ /* 0x000fe2000784c0ff */
[----:B------:R-:W-:Y:S01]  /*f6e0*/  IMAD.IADD R0, R22, 0x1, -R0 ;  /* 0x0000000116007824 */ /* 0x000fe200078e0a00 */
[----:B------:R-:W-:Y:S01]  /*f6f0*/  USEL UR11, UR11, URZ, !UP1 ;  /* 0x0000003f0b0b7287 */ /* 0x000fe2000c800000 */
[----:B------:R-:W-:Y:S01]  /*f700*/  IMAD R15, R4, 0x10, R2 ;  /* 0x00000010040f7824 */ /* 0x000fe200078e0202 */
[----:B------:R-:W-:Y:S01]  /*f710*/  UIMAD.WIDE.U32 UR12, UR9, UR6, UR12 ;  /* 0x00000006090c72a5 */ /* 0x000fe2000f8e000c */
[----:B------:R-:W-:Y:S01]  /*f720*/  LOP3.LUT R4, R6, 0xfffffff8, RZ, 0xc0, !PT ;  /* 0xfffffff806047812 */ /* 0x000fe200078ec0ff */
[----:B------:R-:W-:Y:S01]  /*f730*/  UIMAD UR10, UR9, UR7, UR10 ;  /* 0x00000007090a72a4 */ /* 0x000fe2000f8e020a */
[----:B------:R-:W-:Y:S01]  /*f740*/  IMAD R0, R0, 0x8, R15 ;  /* 0x0000000800007824 */ /* 0x000fe200078e020f */
[----:B------:R-:W-:Y:S01]  /*f750*/  UIMAD.WIDE.U32 UR18, UR20, UR4, URZ ;  /* 0x00000004141272a5 */ /* 0x000fe2000f8e003f */
[----:B------:R-:W-:Y:S01]  /*f760*/  SHF.R.S32.HI R14, RZ, 0x3, R6 ;  /* 0x00000003ff0e7819 */ /* 0x000fe20000011406 */
[----:B------:R-:W-:Y:S01]  /*f770*/  ULDC.64 UR6, c[0x0][0x498] ;  /* 0x0001260000067ab9 */ /* 0x000fe20000000a00 */
[----:B------:R-:W-:Y:S01]  /*f780*/  IMAD.IADD R7, R57, 0x1, -R4 ;  /* 0x0000000139077824 */ /* 0x000fe200078e0a04 */
[----:B-1----:R-:W-:Y:S01]  /*f790*/  LEA R0, R28, R0, 0x7 ;  /* 0x000000001c007211 */ /* 0x002fe200078e38ff */
[----:B------:R-:W-:Y:S01]  /*f7a0*/  UIMAD UR15, UR20, UR5, UR15 ;  /* 0x00000005140f72a4 */ /* 0x000fe2000f8e020f */
        /* <DEDUP_REMOVED lines=63> */
[----:B------:R-:W-:Y:S01]  /*fba0*/  IMAD R28, R28, 0x80, R14 ;  /* 0x000000801c1c7824 */ /* 0x000fe200078e020e */
[C---:B------:R-:W-:Y:S01]  /*fbb0*/  IADD3 R8, R5.reuse, 0x8, RZ ;  /* 0x0000000805087810 */ /* 0x040fe20007ffe0ff */
[----:B------:R-:W-:Y:S01]  /*fbc0*/  IMAD R7, R6, c[0x0][0x3dc], R4 ;  /* 0x0000f70006077a24 */ /* 0x000fe200078e0204 */
[-C--:B------:R-:W-:Y:S01]  /*fbd0*/  ISETP.GE.OR P0, PT, R5, R29.reuse, P2 ;  /* 0x0000001d0500720c */ /* 0x080fe20001706670 */
[----:B------:R-:W-:Y:S01]  /*fbe0*/  IMAD.SHL.U32 R5, R18, 0x8, RZ ;  /* 0x0000000812057824 */ /* 0x000fe200078e00ff */
[----:B------:R-:W-:-:S04]  /*fbf0*/  ISETP.GE.OR P2, PT, R8, R29, P2 ;  /* 0x0000001d0800720c */ /* 0x000fc80001746670 */
[----:B------:R-:W-:Y:S01]  /*fc00*/  LOP3.LUT R8, R17, 0x7ffffe00, R5, 0xf8, !PT ;  /* 0x7ffffe0011087812 */ /* 0x000fe200078ef805 */
[----:B------:R-:W-:-:S04]  /*fc10*/  IMAD.WIDE.U32 R4, R6, c[0x0][0x3d8], R2 ;  /* 0x0000f60006047a25 */ /* 0x000fc800078e0002 */
[----:B------:R-:W-:Y:S02]  /*fc20*/  IMAD.SHL.U32 R2, R8, 0x2, RZ ;  /* 0x0000000208027824 */ /* 0x000fe400078e00ff */
[----:B--2---:R1:W-:Y:S01]  /*fc30*/  @!P0 ST.E [R12.64], R52 ;  /* 0x000000340c008985 */ /* 0x0043e2000c101910 */
[----:B------:R-:W-:Y:S01]  /*fc40*/  IMAD.IADD R3, R5, 0x1, R7 ;  /* 0x0000000105037824 */ /* 0x000fe200078e0207 */
[C---:B------:R-:W-:Y:S02]  /*fc50*/  LEA R31, P0, R4.reuse, c[0x0][0x380], 0x1 ;  /* 0x0000e000041f7a11 */ /* 0x040fe400078008ff */
[----:B----4-:R1:W-:Y:S02]  /*fc60*/  @!P2 ST.E [R10.64], R53 ;  /* 0x000000350a00a985 */ /* 0x0103e4000c101910 */
[----:B------:R-:W-:Y:S02]  /*fc70*/  LEA.HI.X R30, R4, c[0x0][0x384], R3, 0x1, P0 ;  /* 0x0000e100041e7a11 */ /* 0x000fe400000f0c03 */
[----:B------:R1:W2:Y:S01]  /*fc80*/  LDS.128 R44, [R2+0x1080] ;  /* 0x00108000022c7984 */ /* 0x0002a20000000c00 */
[----:B------:R-:W-:-:S03]  /*fc90*/  ISETP.GE.AND P0, PT, R28, R29, PT ;  /* 0x0000001d1c00720c */ /* 0x000fc60003f06270 */
        /* <DEDUP_REMOVED lines=42> */
.L_x_623:
[----:B--234-:R-:W-:Y:S05]  /*ff40*/  BSYNC B0 ;  /* 0x0000000000007941 */ /* 0x01cfea0003800000 */
.L_x_622:
        /* <DEDUP_REMOVED lines=30> */
.L_x_625:
[----:B------:R-:W-:Y:S05]  /*10130*/  BSYNC B0 ;  /* 0x0000000000007941 */ /* 0x000fea0003800000 */
.L_x_624:
[----:B--2---:R-:W-:Y:S01]  /*10140*/  IADD3 R4, R28, 0x40, RZ ;  /* 0x000000401c047810 */ /* 0x004fe20007ffe0ff */
[----:B------:R2:W4:Y:S01]  /*10150*/  SHFL.IDX PT, R3, R30, 0x2, 0x181f ;  /* 0x00581f001e037f89 */ /* 0x00052200000e0000 */
        /* <DEDUP_REMOVED lines=28> */
.L_x_627:
[----:B------:R-:W-:Y:S05]  /*10320*/  BSYNC B0 ;  /* 0x0000000000007941 */ /* 0x000fea0003800000 */
.L_x_626:
[----:B---3--:R-:W-:Y:S01]  /*10330*/  IADD3 R4, R28, 0x60, RZ ;  /* 0x000000601c047810 */ /* 0x008fe20007ffe0ff */
[----:B----4-:R3:W4:Y:S03]  /*10340*/  SHFL.IDX PT, R3, R30, 0x3, 0x181f ;  /* 0x00781f001e037f89 */ /* 0x01072600000e0000 */
        /* <DEDUP_REMOVED lines=15> */
[----:B------:R1:W-:Y:S01]  /*10440*/  @!P2 ST.E.128 [R8.64], R72 ;  /* 0x000000480800a985 */ /* 0x0003e2000c101d10 */
[----:B------:R-:W-:Y:S01]  /*10450*/  IADD3 R0, R0, 0xc0, RZ ;  /* 0x000000c000007810 */ /* 0x000fe20007ffe0ff */
[----:B------:R-:W-:-:S04]  /*10460*/  @!P1 IMAD.WIDE R6, R5, 0x2, R2 ;  /* 0x0000000205069825 */ /* 0x000fc800078e0202 */
[----:B------:R-:W-:Y:S01]  /*10470*/  @!P0 IMAD.WIDE R4, R4, 0x2, R2 ;  /* 0x0000000204048825 */ /* 0x000fe200078e0202 */
        /* <DEDUP_REMOVED lines=10> */
.L_x_620:
        /* <DEDUP_REMOVED lines=31> */
.L_x_628:
        /* <DEDUP_REMOVED lines=43> */
.L_x_630:
[----:B------:R-:W-:Y:S05]  /*109c0*/  BSYNC B0 ;  /* 0x0000000000007941 */ /* 0x000fea0003800000 */
.L_x_629:
        /* <DEDUP_REMOVED lines=77> */
.L_x_632:
[----:B------:R-:W-:Y:S05]  /*10ea0*/  BSYNC B0 ;  /* 0x0000000000007941 */ /* 0x000fea0003800000 */
.L_x_631:
        /* <DEDUP_REMOVED lines=27> */
.L_x_634:
[----:B------:R-:W-:Y:S05]  /*11060*/  BSYNC B0 ;  /* 0x0000000000007941 */ /* 0x000fea0003800000 */
.L_x_633:
        /* <DEDUP_REMOVED lines=27> */
.L_x_636:
[----:B------:R-:W-:Y:S05]  /*11220*/  BSYNC B0 ;  /* 0x0000000000007941 */ /* 0x000fea0003800000 */
.L_x_635:
        /* <DEDUP_REMOVED lines=28> */
.L_x_637:
        /* <DEDUP_REMOVED lines=9> */
.L_x_3543:


//--------------------- .text._ZN7cutlass13device_kernelIN5flash19enable_sm80_to_sm89INS1_16FlashAttnFwdSm80INS1_25CollectiveMainloopFwdSm80ILi8ELi1ELb0EN4cute5tupleIJNS5_1CILi128EEENS7_ILi32EEENS7_ILi256EEEEEELi256ENS_6half_tEfNS_4arch4Sm80ELb1ELb0ELb1ELb1ELb1ELb1ELb1ELb0EEENS1_21CollectiveEpilogueFwdINS6_IJS8_SA_S9_EEENS6_IJNS7_ILi1EEESI_SI_EEESC_SE_Li256ELb1ELb1ELb0ELb0EEENS1_19SingleTileSchedulerILb1ELb0ELb1ELi128EEEEEEEEEvNT_6ParamsE --------------------------
	.section	.text._ZN7cutlass13device_kernelIN5flash19enable_sm80_to_sm89INS1_16FlashAttnFwdSm80INS1_25CollectiveMainloopFwdSm80ILi8ELi1ELb0EN4cute5tupleIJNS5_1CILi128EEENS7_ILi32EEENS7_ILi256EEEEEELi256ENS_6half_tEfNS_4arch4Sm80ELb1ELb0ELb1ELb1ELb1ELb1ELb1ELb0EEENS1_21CollectiveEpilogueFwdINS6_IJS8_SA_S9_EEENS6_IJNS7_ILi1EEESI_SI_EEESC_SE_Li256ELb1ELb1ELb0ELb0EEENS1_19SingleTileSchedulerILb1ELb0ELb1ELi128EEEEEEEEEvNT_6ParamsE,"ax",@progbits
	.sectioninfo	@"SHI_REGISTERS=251"
	.align	128
.text._ZN7cutlass13device_kernelIN5flash19enable_sm80_to_sm89INS1_16FlashAttnFwdSm80INS1_25CollectiveMainloopFwdSm80ILi8ELi1ELb0EN4cute5tupleIJNS5_1CILi128EEENS7_ILi32EEENS7_ILi256EEEEEELi256ENS_6half_tEfNS_4arch4Sm80ELb1ELb0ELb1ELb1ELb1ELb1ELb1ELb0EEENS1_21CollectiveEpilogueFwdINS6_IJS8_SA_S9_EEENS6_IJNS7_ILi1EEESI_SI_EEESC_SE_Li256ELb1ELb1ELb0ELb0EEENS1_19SingleTileSchedulerILb1ELb0ELb1ELi128EEEEEEEEEvNT_6ParamsE:
        .type           _ZN7cutlass13device_kernelIN5flash19enable_sm80_to_sm89INS1_16FlashAttnFwdSm80INS1_25CollectiveMainloopFwdSm80ILi8ELi1ELb0EN4cute5tupleIJNS5_1CILi128EEENS7_ILi32EEENS7_ILi256EEEEEELi256ENS_6half_tEfNS_4arch4Sm80ELb1ELb0ELb1ELb1ELb1ELb1ELb1ELb0EEENS1_21CollectiveEpilogueFwdINS6_IJS8_SA_S9_EEENS6_IJNS7_ILi1EEESI_SI_EEESC_SE_Li256ELb1ELb1ELb0ELb0EEENS1_19SingleTileSchedulerILb1ELb0ELb1ELi128EEEEEEEEEvNT_6ParamsE,@function
        .size           _ZN7cutlass13device_kernelIN5flash19enable_sm80_to_sm89INS1_16FlashAttnFwdSm80INS1_25CollectiveMainloopFwdSm80ILi8ELi1ELb0EN4cute5tupleIJNS5_1CILi128EEENS7_ILi32EEENS7_ILi256EEEEEELi256ENS_6half_tEfNS_4arch4Sm80ELb1ELb0ELb1ELb1ELb1ELb1ELb1ELb0EEENS1_21CollectiveEpilogueFwdINS6_IJS8_SA_S9_EEENS6_IJNS7_ILi1EEESI_SI_EEESC_SE_Li256ELb1ELb1ELb0ELb0EEENS1_19SingleTileSchedulerILb1ELb0ELb1ELi128EEEEEEEEEvNT_6ParamsE,(.L_x_3544 - _ZN7cutlass13device_kernelIN5flash19enable_sm80_to_sm89INS1_16FlashAttnFwdSm80INS1_25CollectiveMainloopFwdSm80ILi8ELi1ELb0EN4cute5tupleIJNS5_1CILi128EEENS7_ILi32EEENS7_ILi256EEEEEELi256ENS_6half_tEfNS_4arch4Sm80ELb1ELb0ELb1ELb1ELb1ELb1ELb1ELb0EEENS1_21CollectiveEpilogueFwdINS6_IJS8_SA_S9_EEENS6_IJNS7_ILi1EEESI_SI_EEESC_SE_Li256ELb1ELb1ELb0ELb0EEENS1_19SingleTileSchedulerILb1ELb0ELb1ELi128EEEEEEEEEvNT_6ParamsE)
        .other          _ZN7cutlass13device_kernelIN5flash19enable_sm80_to_sm89INS1_16FlashAttnFwdSm80INS1_25CollectiveMainloopFwdSm80ILi8ELi1ELb0EN4cute5tupleIJNS5_1CILi128EEENS7_ILi32EEENS7_ILi256EEEEEELi256ENS_6half_tEfNS_4arch4Sm80ELb1ELb0ELb1ELb1ELb1ELb1ELb1ELb0EEENS1_21CollectiveEpilogueFwdINS6_IJS8_SA_S9_EEENS6_IJNS7_ILi1EEESI_SI_EEESC_SE_Li256ELb1ELb1ELb0ELb0EEENS1_19SingleTileSchedulerILb1ELb0ELb1ELi128EEEEEEEEEvNT_6ParamsE,@"STO_CUDA_ENTRY STV_DEFAULT"
_ZN7cutlass13device_kernelIN5flash19enable_sm80_to_sm89INS1_16FlashAttnFwdSm80INS1_25CollectiveMainloopFwdSm80ILi8ELi1ELb0EN4cute5tupleIJNS5_1CILi128EEENS7_ILi32EEENS7_ILi256EEEEEELi256ENS_6half_tEfNS_4arch4Sm80ELb1ELb0ELb1ELb1ELb1ELb1ELb1ELb0EEENS1_21CollectiveEpilogueFwdINS6_IJS8_SA_S9_EEENS6_IJNS7_ILi1EEESI_SI_EEESC_SE_Li256ELb1ELb1ELb0ELb0EEENS1_19SingleTileSchedulerILb1ELb0ELb1ELi128EEEEEEEEEvNT_6ParamsE:
        /* <DEDUP_REMOVED lines=20> */
.L_x_639:
        /* <DEDUP_REMOVED lines=13> */
.L_x_641:
[----:B------:R-:W-:Y:S02]  /*0210*/  ULDC UR5, c[0x0][0x54c] ;  /* 0x0001530000057ab9 */ /* 0x000fe40000000800 */
.L_x_640:
[----:B------:R-:W-:Y:S02]  /*0220*/  ULDC UR4, c[0x0][0x548] ;  /* 0x0001520000047ab9 */ /* 0x000fe40000000800 */
[----:B------:R-:W-:-:S02]  /*0230*/  USHF.L.U32 UR15, UR14, 0x7, URZ ;  /* 0x000000070e0f7899 */ /* 0x000fc4000800063f */
[----:B------:R-:W-:-:S04]  /*0240*/  UIMAD UR4, UR5, UR4, URZ ;  /* 0x00000004050472a4 */ /* 0x000fc8000f8e023f */
[----:B------:R-:W-:-:S04]  /*0250*/  UISETP.GE.AND UP0, UPT, UR15, UR4, UPT ;  /* 0x000000040f00728c */ /* 0x000fc8000bf06270 */
[----:B------:R-:W-:Y:S01]  /*0260*/  USEL UR21, UR21, 0xffffffff, !UP0 ;  /* 0xffffffff15157887 */ /* 0x000fe2000c000000 */
[----:B------:R-:W-:Y:S05]  /*0270*/  BRA `(.L_x_642) ;  /* 0x000001b000007947 */ /* 0x000fea0003800000 */
.L_x_638:
        /* <DEDUP_REMOVED lines=8> */
.L_x_643:
        /* <DEDUP_REMOVED lines=13> */
.L_x_645:
[----:B------:R-:W-:Y:S02]  /*03d0*/  ULDC UR5, c[0x0][0x54c] ;  /* 0x0001530000057ab9 */ /* 0x000fe40000000800 */
.L_x_644:
[----:B------:R-:W-:Y:S02]  /*03e0*/  ULDC UR4, c[0x0][0x548] ;  /* 0x0001520000047ab9 */ /* 0x000fe40000000800 */
[----:B------:R-:W-:-:S02]  /*03f0*/  USHF.L.U32 UR15, UR14, 0x7, URZ ;  /* 0x000000070e0f7899 */ /* 0x000fc4000800063f */
[----:B------:R-:W-:-:S04]  /*0400*/  UIMAD UR4, UR5, UR4, URZ ;  /* 0x00000004050472a4 */ /* 0x000fc8000f8e023f */
[----:B------:R-:W-:-:S04]  /*0410*/  UISETP.GE.AND UP0, UPT, UR15, UR4, UPT ;  /* 0x000000040f00728c */ /* 0x000fc8000bf06270 */
[----:B------:R-:W-:-:S06]  /*0420*/  USEL UR21, UR21, 0xffffffff, !UP0 ;  /* 0xffffffff15157887 */ /* 0x000fcc000c000000 */
.L_x_642:
        /* <DEDUP_REMOVED lines=64> */
.L_x_646:
        /* <DEDUP_REMOVED lines=10> */
.L_x_647:
[----:B------:R-:W-:Y:S05]  /*08d0*/  @!P4 BRA `(.L_x_648) ;  /* 0x000000500000c947 */ /* 0x000fea0003800000 */
[----:B-1--4-:R-:W4:Y:S04]  /*08e0*/  LDG.E R0, [R8.64] ;  /* 0x0000001808007981 */ /* 0x012f28000c1e1900 */
[----:B---3--:R-:W3:Y:S01]  /*08f0*/  LDG.E R3, [R8.64+0x4] ;  /* 0x0000041808037981 */ /* 0x008ee2000c1e1900 */
[----:B----4-:R-:W1:Y:S08]  /*0900*/  R2UR UR19, R0 ;  /* 0x00000000001373c2 */ /* 0x010e7000000e0000 */
[----:B---3--:R-:W1:Y:S02]  /*0910*/  R2UR UR4, R3 ;  /* 0x00000000030473c2 */ /* 0x008e6400000e0000 */
[----:B-1----:R-:W-:-:S06]  /*0920*/  UIADD3 UR19, -UR19, UR4, URZ ;  /* 0x0000000413137290 */ /* 0x002fcc000fffe13f */
.L_x_648:
        /* <DEDUP_REMOVED lines=12> */
[----:B------:R-:W-:Y:S02]  /*09f0*/  ULDC UR7, c[0x0][0x2c4] ;  /* 0x0000b10000077ab9 */ /* 0x000fe40000000800 */
[----:B------:R-:W-:Y:S02]  /*0a00*/  UISETP.NE.AND UP2, UPT, UR7, 0x1, UPT ;  /* 0x000000010700788c */ /* 0x000fe4000bf45270 */
[----:B------:R-:W-:-:S09]  /*0a10*/  UIADD3 UR7, -UR16, UR19, URZ ;  /* 0x0000001310077290 */ /* 0x000fd2000fffe13f */
[----:B------:R-:W-:Y:S01]  /*0a20*/  @UP2 UIADD3 UR22, UR15, 0x7f, URZ ;  /* 0x0000007f0f162890 */ /* 0x000fe2000fffe03f */
[----:B----4-:R-:W4:Y:S08]  /*0a30*/  @P0 R2UR UR4, R0 ;  /* 0x00000000000403c2 */ /* 0x010f3000000e0000 */
[----:B---3--:R-:W4:Y:S02]  /*0a40*/  @P0 R2UR UR5, R3 ;  /* 0x00000000030503c2 */ /* 0x008f2400000e0000 */
[----:B----4-:R-:W-:-:S03]  /*0a50*/  @UP3 UIADD3 UR18, -UR4, UR5, URZ ;  /* 0x0000000504123290 */ /* 0x010fc6000fffe13f */
[----:B------:R-:W-:Y:S02]  /*0a60*/  ULDC.64 UR4, c[0x0][0x2c8] ;  /* 0x0000b20000047ab9 */ /* 0x000fe40000000a00 */
[----:B------:R-:W-:Y:S02]  /*0a70*/  UIMAD.WIDE.U32 UR22, UR22, UR4, URZ ;  /* 0x00000004161672a5 */ /* 0x000fe4000f8e003f */
[----:B------:R-:W-:Y:S02]  /*0a80*/  UIADD3 UR11, UR7, UR18, URZ ;  /* 0x00000012070b7290 */ /* 0x000fe4000fffe03f */
[----:B------:R-:W-:Y:S02]  /*0a90*/  UIADD3 UR4, UR15, 0x7f, URZ ;  /* 0x0000007f0f047890 */ /* 0x000fe4000fffe03f */
[----:B--2---:R-:W-:Y:S02]  /*0aa0*/  UIADD3 UR9, UR11, 0x20, -UR20 ;  /* 0x000000200b097890 */ /* 0x004fe4000fffe814 */
[----:B------:R-:W-:-:S02]  /*0ab0*/  @UP2 USHF.R.U32.HI UR4, URZ, UR5, UR23 ;  /* 0x000000053f042299 */ /* 0x000fc40008011617 */
[----:B------:R-:W-:Y:S02]  /*0ac0*/  UIADD3 UR10, UR11, 0x1f, URZ ;  /* 0x0000001f0b0a7890 */ /* 0x000fe4000fffe03f */
[----:B------:R-:W-:Y:S02]  /*0ad0*/  UIADD3 UR5, UR9, UR4, URZ ;  /* 0x0000000409057290 */ /* 0x000fe4000fffe03f */
[----:B------:R-:W-:Y:S02]  /*0ae0*/  USHF.R.S32.HI UR8, URZ, 0x1f, UR10 ;  /* 0x0000001f3f087899 */ /* 0x000fe4000801140a */
[----:B------:R-:W-:Y:S02]  /*0af0*/  USHF.R.S32.HI UR4, URZ, 0x1f, UR5 ;  /* 0x0000001f3f047899 */ /* 0x000fe40008011405 */
[----:B------:R-:W-:Y:S02]  /*0b00*/  ULEA.HI UR10, UR8, UR10, URZ, 0x5 ;  /* 0x0000000a080a7291 */ /* 0x000fe4000f8f283f */
[----:B------:R-:W-:-:S02]  /*0b10*/  ULEA.HI UR4, UR4, UR5, URZ, 0x5 ;  /* 0x0000000504047291 */ /* 0x000fc4000f8f283f */
[----:B------:R-:W-:Y:S02]  /*0b20*/  USHF.R.S32.HI UR10, URZ, 0x5, UR10 ;  /* 0x000000053f0a7899 */ /* 0x000fe4000801140a */
[----:B------:R-:W-:-:S04]  /*0b30*/  USHF.R.S32.HI UR4, URZ, 0x5, UR4 ;  /* 0x000000053f047899 */ /* 0x000fc80008011404 */
[----:B------:R-:W-:-:S04]  /*0b40*/  UISETP.LT.AND UP0, UPT, UR10, UR4, UPT ;  /* 0x000000040a00728c */ /* 0x000fc8000bf01270 */
[----:B------:R-:W-:Y:S02]  /*0b50*/  USEL UR5, UR10, UR4, UP0 ;  /* 0x000000040a057287 */ /* 0x000fe40008000000 */
[----:B------:R-:W-:Y:S02]  /*0b60*/  UIADD3 UR4, -UR7, URZ, URZ ;  /* 0x0000003f07047290 */ /* 0x000fe4000fffe13f */
[----:B------:R-:W-:Y:S02]  /*0b70*/  ULEA UR7, UR5, -UR7, 0x5 ;  /* 0x8000000705077291 */ /* 0x000fe4000f8e283f */
[----:B------:R-:W-:Y:S02]  /*0b80*/  UISETP.LT.AND UP1, UPT, URZ, UR4, UPT ;  /* 0x000000043f00728c */ /* 0x000fe4000bf21270 */
[----:B------:R-:W-:Y:S02]  /*0b90*/  UISETP.LT.AND UP0, UPT, UR7, UR18, UPT ;  /* 0x000000120700728c */ /* 0x000fe4000bf01270 */
[----:B------:R-:W-:-:S02]  /*0ba0*/  USEL UR4, URZ, UR4, !UP1 ;  /* 0x000000043f047287 */ /* 0x000fc4000c800000 */
[----:B------:R-:W-:Y:S02]  /*0bb0*/  USEL UR5, UR7, UR18, UP0 ;  /* 0x0000001207057287 */ /* 0x000fe40008000000 */
[----:B------:R-:W-:Y:S02]  /*0bc0*/  USHF.R.U32.HI UR8, URZ, 0x5, UR4 ;  /* 0x000000053f087899 */ /* 0x000fe40008011604 */
[----:B------:R-:W-:-:S05]  /*0bd0*/  UISETP.GT.AND UP0, UPT, UR5, UR4, UPT ;  /* 0x000000040500728c */ /* 0x000fca000bf04270 */
[----:B------:R-:W-:-:S06]  /*0be0*/  UMOV UR7, UR8 ;  /* 0x0000000800077c82 */ /* 0x000fcc0008000000 */
        /* <DEDUP_REMOVED lines=18> */
[----:B------:R1:W2:Y:S01]  /*0d10*/  @P1 LDG.E R4, [R8.64] ;  /* 0x0000001808041981 */ /* 0x0002a2000c1e1900 */
        /* <DEDUP_REMOVED lines=91> */
.L_x_651:
[----:B------:R-:W-:Y:S05]  /*12d0*/  BSYNC B0 ;  /* 0x0000000000007941 */ /* 0x000fea0003800000 */
.L_x_650:
        /* <DEDUP_REMOVED lines=128> */
.L_x_670:
        /* <DEDUP_REMOVED lines=29> */
[C---:B------:R-:W-:Y:S04]  /*1cb0*/  LEA R0, P0, R4.reuse, c[0x0][0x1c8], 0x1 ;  /* 0x0000720004007a11 */ /* 0x040fe800078008ff */
[----:B------:R-:W-:Y:S04]  /*1cc0*/  IADD3.X R3, R5, UR31, R2, P1, !PT ;  /* 0x0000001f05037c10 */ /* 0x000fe80008ffe402 */
[----:B------:R-:W-:Y:S01]  /*1cd0*/  LEA.HI.X R4, R4, c[0x0][0x1cc], R3, 0x1, P0 ;  /* 0x0000730004047a11 */ /* 0x000fe200000f0c03 */
[----:B---345:R-:W-:-:S05]  /*1ce0*/  @!P6 BRA `(.L_x_653) ;  /* 0x000026000000e947 */ /* 0x038fca0003800000 */
        /* <DEDUP_REMOVED lines=52> */
.L_x_656:
[----:B------:R-:W-:Y:S05]  /*2030*/  BSYNC B0 ;  /* 0x0000000000007941 */ /* 0x000fea0003800000 */
.L_x_655:
[----:B------:R2:W3:Y:S04]  /*2040*/  SHFL.IDX PT, R55, R4, RZ, 0x181f ;  /* 0x00181fff04377589 */ /* 0x0004e800000e0000 */
[----:B------:R2:W4:Y:S01]  /*2050*/  SHFL.IDX PT, R53, R0, RZ, 0x181f ;  /* 0x00181fff00357589 */ /* 0x00052200000e0000 */
[----:B------:R-:W-:-:S05]  /*2060*/  @P2 BRA `(.L_x_657) ;  /* 0x0000243000002947 */ /* 0x000fca0003800000 */
[----:B------:R-:W-:Y:S01]  /*2070*/  ISETP.GE.AND P0, PT, R16, c[0x0][0x1d4], PT ;  /* 0x0000750010007a0c */ /* 0x000fe20003f06270 */
[----:B-----5:R-:W-:Y:S01]  /*2080*/  IMAD.MOV.U32 R13, RZ, RZ, R44 ;  /* 0x000000ffff0d7224 */ /* 0x020fe200078e002c */
[----:B------:R-:W-:Y:S01]  /*2090*/  MOV R8, R45 ;  /* 0x0000002d00087202 */ /* 0x000fe20000000f00 */
[----:B--2---:R-:W-:Y:S01]  /*20a0*/  IMAD.MOV.U32 R0, RZ, RZ, R19 ;  /* 0x000000ffff007224 */ /* 0x004fe200078e0013 */
        /* <DEDUP_REMOVED lines=74> */
.L_x_659:
[----:B------:R-:W-:Y:S05]  /*2550*/  BSYNC B0 ;  /* 0x0000000000007941 */ /* 0x000fea0003800000 */
.L_x_658:
        /* <DEDUP_REMOVED lines=57> */
.L_x_661:
[----:B------:R-:W-:Y:S05]  /*28f0*/  BSYNC B0 ;  /* 0x0000000000007941 */ /* 0x000fea0003800000 */
.L_x_660:
        /* <DEDUP_REMOVED lines=57> */
.L_x_663:
[----:B------:R-:W-:Y:S05]  /*2c90*/  BSYNC B0 ;  /* 0x0000000000007941 */ /* 0x000fea0003800000 */
.L_x_662:
        /* <DEDUP_REMOVED lines=57> */
.L_x_654:
        /* <DEDUP_REMOVED lines=29> */
.L_x_665:
[----:B------:R-:W-:Y:S05]  /*3200*/  BSYNC B0 ;  /* 0x0000000000007941 */ /* 0x000fea0003800000 */
.L_x_664:
[----:B------:R2:W3:Y:S04]  /*3210*/  SHFL.IDX PT, R123, R4, RZ, 0x181f ;  /* 0x00181fff047b7589 */ /* 0x0004e800000e0000 */
[----:B------:R2:W4:Y:S01]  /*3220*/  SHFL.IDX PT, R122, R0, RZ, 0x181f ;  /* 0x00181fff007a7589 */ /* 0x00052200000e0000 */
[----:B------:R-:W-:-:S05]  /*3230*/  @P2 BRA `(.L_x_657) ;  /* 0x0000126000002947 */ /* 0x000fca0003800000 */
[----:B------:R-:W-:Y:S01]  /*3240*/  ISETP.GE.AND P0, PT, R16, c[0x0][0x1d4], PT ;  /* 0x0000750010007a0c */ /* 0x000fe20003f06270 */
[----:B-----5:R-:W-:Y:S01]  /*3250*/  IMAD.MOV.U32 R8, RZ, RZ, R54 ;  /* 0x000000ffff087224 */ /* 0x020fe200078e0036 */
[----:B--2---:R-:W-:Y:S01]  /*3260*/  MOV R4, R26 ;  /* 0x0000001a00047202 */ /* 0x004fe20000000f00 */
        /* <DEDUP_REMOVED lines=39> */
[----:B---34-:R-:W-:Y:S01]  /*34e0*/  @!P1 IMAD.WIDE R132, R51, 0x2, R122 ;  /* 0x0000000233849825 */ /* 0x018fe200078e027a */
        /* <DEDUP_REMOVED lines=99> */
.L_x_667:
[----:B------:R-:W-:Y:S05]  /*3b20*/  BSYNC B0 ;  /* 0x0000000000007941 */ /* 0x000fea0003800000 */
.L_x_666:
[----:B------:R-:W-:Y:S11]  /*3b30*/  ISETP.GE.AND P0, PT, R11, c[0x0][0x1d4], PT ;  /* 0x000075000b007a0c */ /* 0x000ff60003f06270 */
[----:B------:R-:W-:Y:S02]  /*3b40*/  @!UPT UIADD3 URZ, URZ, URZ, URZ ;  /* 0x0000003f3f3ff290 */ /* 0x000fe4000fffe03f */
[----:B------:R-:W-:-:S05]  /*3b50*/  @P0 BRA `(.L_x_657) ;  /* 0x0000094000000947 */ /* 0x000fca0003800000 */
[----:B------:R-:W-:Y:S01]  /*3b60*/  SEL R125, R86, R125, !P4 ;  /* 0x0000007d567d7207 */ /* 0x000fe20006000000 */
[----:B-1----:R-:W1:Y:S01]  /*3b70*/  LDS.128 R20, [R84+0xc080] ;  /* 0x00c0800054147984 */ /* 0x002e620000000c00 */
        /* <DEDUP_REMOVED lines=119> */
.L_x_653:
[----:B------:R1:W2:Y:S01]  /*42f0*/  SHFL.IDX PT, R3, R4, RZ, 0x181f ;  /* 0x00181fff04037589 */ /* 0x0002a200000e0000 */
[----:B------:R-:W-:Y:S03]  /*4300*/  IADD3 R64, -R68, UR18, RZ ;  /* 0x0000001244407c10 */ /* 0x000fe6000fffe1ff */
[----:B------:R1:W3:Y:S01]  /*4310*/  SHFL.IDX PT, R13, R0, RZ, 0x181f ;  /* 0x00181fff000d7589 */ /* 0x0002e200000e0000 */
[----:B------:R-:W-:Y:S04]  /*4320*/  IMNMX R64, R64, 0x20, PT ;  /* 0x0000002040407817 */ /* 0x000fe80003800200 */
[----:B------:R-:W-:Y:S11]  /*4330*/  ISETP.GT.AND P0, PT, R64, R105, PT ;  /* 0x000000694000720c */ /* 0x000ff60003f04270 */
[----:B------:R-:W-:Y:S02]  /*4340*/  @!UPT UIADD3 URZ, URZ, URZ, URZ ;  /* 0x0000003f3f3ff290 */ /* 0x000fe4000fffe03f */
[----:B------:R-:W-:-:S05]  /*4350*/  @!P0 BRA `(.L_x_657) ;  /* 0x0000014000008947 */ /* 0x000fca0003800000 */
[C---:B------:R-:W-:Y:S02]  /*4360*/  ISETP.GE.AND P0, PT, R16.reuse, c[0x0][0x1d4], PT ;  /* 0x0000750010007a0c */ /* 0x040fe40003f06270 */
[----:B------:R-:W-:Y:S11]  /*4370*/  ISETP.GE.AND P2, PT, R11, c[0x0][0x1d4], PT ;  /* 0x000075000b007a0c */ /* 0x000ff60003f46270 */
[----:B-1----:R-:W1:Y:S01]  /*4380*/  @!P0 LDS.128 R4, [R99+0xc080] ;  /* 0x00c0800063048984 */ /* 0x002e620000000c00 */
[C---:B---3--:R-:W-:Y:S04]  /*4390*/  @!P0 LEA R30, P1, R16.reuse, R13, 0x1 ;  /* 0x0000000d101e8211 */ /* 0x048fe800078208ff */
[----:B--2---:R-:W-:Y:S02]  /*43a0*/  @!P0 LEA.HI.X R31, R16, R3, R17, 0x1, P1 ;  /* 0x00000003101f8211 */ /* 0x004fe400008f0c11 */
        /* <DEDUP_REMOVED lines=15> */
.L_x_657:
[----:B------:R-:W-:Y:S05]  /*44a0*/  BSYNC B1 ;  /* 0x0000000000017941 */ /* 0x000fea0003800000 */
.L_x_652:
[----:B------:R-:W-:Y:S01]  /*44b0*/  IMAD.IADD R68, R77, 0x1, -R68 ;  /* 0x000000014d447824 */ /* 0x000fe200078e0a44 */
[----:B------:R-:W-:Y:S04]  /*44c0*/  BSSY B0, `(.L_x_668) ;  /* 0x000003c000007945 */ /* 0x000fe80003800000 */
[----:B------:R-:W-:Y:S11]  /*44d0*/  ISETP.GE.AND P0, PT, R68, 0x1, PT ;  /* 0x000000014400780c */ /* 0x000ff60003f06270 */
[----:B------:R-:W-:Y:S02]  /*44e0*/  @!UPT UIADD3 URZ, URZ, URZ, URZ ;  /* 0x0000003f3f3ff290 */ /* 0x000fe4000fffe03f */
[----:B-12---:R-:W-:Y:S01]  /*44f0*/  @P0 IMAD.WIDE R4, R98, 0x20, R118 ;  /* 0x0000002062040825 */ /* 0x006fe200078e0276 */
        /* <DEDUP_REMOVED lines=29> */
[----:B---3--:R-:W-:Y:S02]  /*46d0*/  LEA.HI.X R13, R3, c[0x0][0x1fc], R0, 0x1, P0 ;  /* 0x00007f00030d7a11 */ /* 0x008fe400000f0c00 */
[----:B------:R1:W2:Y:S01]  /*46e0*/  SHFL.IDX PT, R3, R2, RZ, 0x181f ;  /* 0x00181fff02037589 */ /* 0x0002a200000e0000 */
[----:B------:R-:W-:Y:S03]  /*46f0*/  ISETP.GT.AND P0, PT, R64, R105, PT ;  /* 0x000000694000720c */ /* 0x000fe60003f04270 */
[----:B------:R-:W3:Y:S01]  /*4700*/  SHFL.IDX PT, R13, R13, RZ, 0x181f ;  /* 0x00181fff0d0d7589 */ /* 0x000ee200000e0000 */
[----:B------:R-:W-:Y:S04]  /*4710*/  DEPBAR.LE SB0, 0x0 ;  /* 0x000080000000791a */ /* 0x000fe80000000000 */
[----:B------:R-:W-:Y:S06]  /*4720*/  BAR.SYNC.DEFER_BLOCKING 0x0 ;  /* 0x0000000000007b1d */ /* 0x000fec0000010000 */
[----:B------:R-:W-:-:S05]  /*4730*/  @!P0 BRA `(.L_x_669) ;  /* 0x0000014000008947 */ /* 0x000fca0003800000 */
[C---:B-12---:R-:W-:Y:S02]  /*4740*/  ISETP.GE.AND P0, PT, R16.reuse, c[0x0][0x1d4], PT ;  /* 0x0000750010007a0c */ /* 0x046fe40003f06270 */
[----:B------:R-:W-:Y:S11]  /*4750*/  ISETP.GE.AND P2, PT, R11, c[0x0][0x1d4], PT ;  /* 0x000075000b007a0c */ /* 0x000ff60003f46270 */
[----:B------:R-:W1:Y:S01]  /*4760*/  @!P0 LDS.128 R4, [R99+0x8080] ;  /* 0x0080800063048984 */ /* 0x000e620000000c00 */
[C---:B-----5:R-:W-:Y:S04]  /*4770*/  @!P0 LEA R30, P1, R16.reuse, R3, 0x1 ;  /* 0x00000003101e8211 */ /* 0x060fe800078208ff */
        /* <DEDUP_REMOVED lines=16> */
.L_x_669:
[----:B-12---:R-:W-:Y:S05]  /*4880*/  BSYNC B0 ;  /* 0x0000000000007941 */ /* 0x006fea0003800000 */
.L_x_668:
        /* <DEDUP_REMOVED lines=25> */
.L_x_649:
[----:B-1----:R-:W-:Y:S01]  /*4a20*/  UIADD3 UR6, UR15, 0x7f, URZ ;  /* 0x0000007f0f067890 */ /* 0x002fe2000fffe03f */
[----:B------:R-:W-:Y:S01]  /*4a30*/  PLOP3.LUT P2, PT, PT, PT, PT, 0x80, 0x0 ;  /* 0x000000000000781c */ /* 0x000fe20003f4f070 */
[----:B------:R-:W-:Y:S01]  /*4a40*/  ULDC.64 UR4, c[0x0][0x2c8] ;  /* 0x0000b20000047ab9 */ /* 0x000fe20000000a00 */
[----:B------:R-:W-:Y:S01]  /*4a50*/  IMAD.MOV.U32 R3, RZ, RZ, RZ ;  /* 0x000000ffff037224 */ /* 0x000fe200078e00ff */
[----:B------:R-:W-:Y:S01]  /*4a60*/  UIMAD.WIDE.U32 UR18, UR6, UR4, URZ ;  /* 0x00000004061272a5 */ /* 0x000fe2000f8e003f */
[----:B------:R-:W-:Y:S01]  /*4a70*/  IMAD.MOV.U32 R130, RZ, RZ, RZ ;  /* 0x000000ffff827224 */ /* 0x000fe200078e00ff */
[----:B------:R-:W-:Y:S01]  /*4a80*/  CS2R R128, SRZ ;  /* 0x0000000000807805 */ /* 0x000fe2000001ff00 */
[----:B------:R-:W-:Y:S01]  /*4a90*/  CS2R R126, SRZ ;  /* 0x00000000007e7805 */ /* 0x000fe2000001ff00 */
[----:B------:R-:W-:Y:S01]  /*4aa0*/  @UP2 USHF.R.U32.HI UR6, URZ, UR5, UR19 ;  /* 0x000000053f062299 */ /* 0x000fe20008011613 */
[----:B------:R-:W-:Y:S01]  /*4ab0*/  CS2R R124, SRZ ;  /* 0x00000000007c7805 */ /* 0x000fe2000001ff00 */
[----:B----4-:R-:W-:Y:S01]  /*4ac0*/  CS2R R122, SRZ ;  /* 0x00000000007a7805 */ /* 0x010fe2000001ff00 */
[----:B------:R-:W-:Y:S01]  /*4ad0*/  CS2R R120, SRZ ;  /* 0x0000000000787805 */ /* 0x000fe2000001ff00 */
[----:B------:R-:W-:Y:S01]  /*4ae0*/  UIADD3 UR6, UR9, UR6, URZ ;  /* 0x0000000609067290 */ /* 0x000fe2000fffe03f */
[----:B------:R-:W-:Y:S01]  /*4af0*/  CS2R R118, SRZ ;  /* 0x0000000000767805 */ /* 0x000fe2000001ff00 */
[----:B------:R-:W-:Y:S01]  /*4b00*/  CS2R R116, SRZ ;  /* 0x0000000000747805 */ /* 0x000fe2000001ff00 */
[----:B------:R-:W-:Y:S01]  /*4b10*/  CS2R R114, SRZ ;  /* 0x0000000000727805 */ /* 0x000fe2000001ff00 */
[----:B------:R-:W-:Y:S01]  /*4b20*/  USHF.R.S32.HI UR4, URZ, 0x1f, UR6 ;  /* 0x0000001f3f047899 */ /* 0x000fe20008011406 */
[----:B------:R-:W-:Y:S01]  /*4b30*/  CS2R R112, SRZ ;  /* 0x0000000000707805 */ /* 0x000fe2000001ff00 */
[----:B------:R-:W-:Y:S01]  /*4b40*/  CS2R R110, SRZ ;  /* 0x00000000006e7805 */ /* 0x000fe2000001ff00 */
[----:B------:R-:W-:Y:S01]  /*4b50*/  CS2R R108, SRZ ;  /* 0x00000000006c7805 */ /* 0x000fe2000001ff00 */
[----:B------:R-:W-:Y:S01]  /*4b60*/  ULEA.HI UR4, UR4, UR6, URZ, 0x5 ;  /* 0x0000000604047291 */ /* 0x000fe2000f8f283f */
[----:B------:R-:W-:Y:S01]  /*4b70*/  CS2R R106, SRZ ;  /* 0x00000000006a7805 */ /* 0x000fe2000001ff00 */
[----:B------:R-:W-:Y:S01]  /*4b80*/  CS2R R104, SRZ ;  /* 0x0000000000687805 */ /* 0x000fe2000001ff00 */
[----:B------:R-:W-:Y:S01]  /*4b90*/  CS2R R102, SRZ ;  /* 0x0000000000667805 */ /* 0x000fe2000001ff00 */
[----:B------:R-:W-:Y:S01]  /*4ba0*/  USHF.R.S32.HI UR4, URZ, 0x5, UR4 ;  /* 0x000000053f047899 */ /* 0x000fe20008011404 */
[----:B------:R-:W-:Y:S01]  /*4bb0*/  CS2R R100, SRZ ;  /* 0x0000000000647805 */ /* 0x000fe2000001ff00 */
[----:B------:R-:W-:Y:S01]  /*4bc0*/  CS2R R98, SRZ ;  /* 0x0000000000627805 */ /* 0x000fe2000001ff00 */
[----:B------:R-:W-:Y:S01]  /*4bd0*/  CS2R R96, SRZ ;  /* 0x0000000000607805 */ /* 0x000fe2000001ff00 */
[----:B------:R-:W-:Y:S01]  /*4be0*/  UISETP.LT.AND UP0, UPT, UR10, UR4, UPT ;  /* 0x000000040a00728c */ /* 0x000fe2000bf01270 */
[----:B------:R-:W-:Y:S01]  /*4bf0*/  CS2R R94, SRZ ;  /* 0x00000000005e7805 */ /* 0x000fe2000001ff00 */
[----:B------:R-:W-:Y:S01]  /*4c00*/  CS2R R92, SRZ ;  /* 0x00000000005c7805 */ /* 0x000fe2000001ff00 */
[----:B------:R-:W-:Y:S01]  /*4c10*/  CS2R R90, SRZ ;  /* 0x00000000005a7805 */ /* 0x000fe2000001ff00 */
[----:B------:R-:W-:Y:S01]  /*4c20*/  USEL UR10, UR10, UR4, UP0 ;  /* 0x000000040a0a7287 */ /* 0x000fe20008000000 */
[----:B------:R-:W-:Y:S01]  /*4c30*/  CS2R R88, SRZ ;  /* 0x0000000000587805 */ /* 0x000fe2000001ff00 */
[----:B------:R-:W-:Y:S01]  /*4c40*/  CS2R R86, SRZ ;  /* 0x0000000000567805 */ /* 0x000fe2000001ff00 */
[----:B------:R-:W-:Y:S01]  /*4c50*/  CS2R R84, SRZ ;  /* 0x0000000000547805 */ /* 0x000fe2000001ff00 */
[----:B------:R-:W-:Y:S01]  /*4c60*/  UISETP.GE.AND UP0, UPT, UR10, 0x1, UPT ;  /* 0x000000010a00788c */ /* 0x000fe2000bf06270 */
[----:B------:R-:W-:Y:S01]  /*4c70*/  CS2R R82, SRZ ;  /* 0x0000000000527805 */ /* 0x000fe2000001ff00 */
[----:B------:R-:W-:Y:S01]  /*4c80*/  CS2R R80, SRZ ;  /* 0x0000000000507805 */ /* 0x000fe2000001ff00 */
[----:B------:R-:W-:Y:S01]  /*4c90*/  CS2R R78, SRZ ;  /* 0x00000000004e7805 */ /* 0x000fe2000001ff00 */
[----:B------:R-:W-:Y:S01]  /*4ca0*/  CS2R R76, SRZ ;  /* 0x00000000004c7805 */ /* 0x000fe2000001ff00 */
[----:B------:R-:W-:Y:S01]  /*4cb0*/  CS2R R74, SRZ ;  /* 0x00000000004a7805 */ /* 0x000fe2000001ff00 */
[----:B------:R-:W-:Y:S01]  /*4cc0*/  PLOP3.LUT P0, PT, PT, PT, UP0, 0x80, 0x0 ;  /* 0x000000000000781c */ /* 0x000fe20003f0f008 */
        /* <DEDUP_REMOVED lines=51> */
[-C--:B------:R-:W-:Y:S01]  /*5000*/  LEA.HI R56, R69, R62.reuse, RZ, 0x3 ;  /* 0x0000003e45387211 */ /* 0x080fe200078f18ff */
[----:B------:R-:W-:Y:S01]  /*5010*/  UIMAD UR6, UR6, UR4, URZ ;  /* 0x00000004060672a4 */ /* 0x000fe2000f8e023f */
[----:B------:R-:W-:Y:S01]  /*5020*/  PLOP3.LUT P1, PT, PT, PT, UP2, 0x80, 0x0 ;  /* 0x000000000000781c */ /* 0x000fe20003f2f028 */
[----:B------:R-:W-:Y:S01]  /*5030*/  UIMAD.WIDE.U32 UR8, UR17, UR4, URZ ;  /* 0x00000004110872a5 */ /* 0x000fe2000f8e003f */
[----:B------:R-:W-:Y:S01]  /*5040*/  LOP3.LUT R57, R56, 0xfffffff8, RZ, 0xc0, !PT ;  /* 0xfffffff838397812 */ /* 0x000fe200078ec0ff */
[----:B------:R-:W-:Y:S01]  /*5050*/  UIMAD UR17, UR17, UR5, UR6 ;  /* 0x00000005111172a4 */ /* 0x000fe2000f8e0206 */
[----:B------:R-:W-:Y:S01]  /*5060*/  SHF.R.S32.HI R56, RZ, 0x3, R56 ;  /* 0x00000003ff387819 */ /* 0x000fe20000011438 */
[----:B------:R-:W-:Y:S01]  /*5070*/  BSSY B0, `(.L_x_672) ;  /* 0x0000064000007945 */ /* 0x000fe20003800000 */
[----:B------:R-:W-:Y:S01]  /*5080*/  ULDC.64 UR6, c[0x0][0x348] ;  /* 0x0000d20000067ab9 */ /* 0x000fe20000000a00 */
[----:B------:R-:W-:Y:S01]  /*5090*/  IMAD.IADD R57, R62, 0x1, -R57 ;  /* 0x000000013e397824 */ /* 0x000fe200078e0a39 */
[----:B------:R-:W-:Y:S01]  /*50a0*/  UISETP.NE.U32.AND UP0, UPT, URZ, UR6, UPT ;  /* 0x000000063f00728c */ /* 0x000fe2000bf05070 */
[----:B------:R-:W-:Y:S01]  /*50b0*/  PLOP3.LUT P0, PT, PT, PT, UP2, 0x80, 0x0 ;  /* 0x000000000000781c */ /* 0x000fe20003f0f028 */
[----:B------:R-:W-:Y:S01]  /*50c0*/  ULDC.64 UR4, c[0x0][0x1b8] ;  /* 0x00006e0000047ab9 */ /* 0x000fe20000000a00 */
[----:B------:R-:W-:Y:S01]  /*50d0*/  IMAD R216, R57, 0x20, R56 ;  /* 0x0000002039d87824 */ /* 0x000fe200078e0238 */
[----:B------:R-:W-:Y:S01]  /*50e0*/  UISETP.NE.AND.EX UP0, UPT, URZ, UR7, UPT, UP0 ;  /* 0x000000073f00728c */ /* 0x000fe2000bf05300 */
[-C--:B------:R-:W-:Y:S01]  /*50f0*/  LEA.HI R61, R69, R62.reuse, RZ, 0x4 ;  /* 0x0000003e453d7211 */ /* 0x080fe200078f20ff */
[----:B------:R-:W-:Y:S01]  /*5100*/  USHF.R.S32.HI UR7, URZ, 0x1f, UR21 ;  /* 0x0000001f3f077899 */ /* 0x000fe20008011415 */
[----:B------:R-:W-:Y:S01]  /*5110*/  IMAD.SHL.U32 R121, R56, 0x40, RZ ;  /* 0x0000004038797824 */ /* 0x000fe200078e00ff */
[----:B------:R-:W-:Y:S01]  /*5120*/  UIADD3 UR9, UR9, UR17, URZ ;  /* 0x0000001109097290 */ /* 0x000fe2000fffe03f */
[----:B------:R-:W-:Y:S01]  /*5130*/  IADD3 R0, R216, UR15, RZ ;  /* 0x0000000fd8007c10 */ /* 0x000fe2000fffe0ff */
[----:B------:R-:W-:Y:S01]  /*5140*/  UIMAD UR6, UR12, UR4, URZ ;  /* 0x000000040c0672a4 */ /* 0x000fe2000f8e023f */
[----:B------:R-:W-:Y:S01]  /*5150*/  IMAD.SHL.U32 R68, R57, 0x8, RZ ;  /* 0x0000000839447824 */ /* 0x000fe200078e00ff */
[----:B------:R-:W-:Y:S01]  /*5160*/  USEL UR7, UR7, URZ, !UP0 ;  /* 0x0000003f07077287 */ /* 0x000fe2000c000000 */
[----:B------:R-:W-:Y:S01]  /*5170*/  LEA.HI R119, R69, R62, RZ, 0x6 ;  /* 0x0000003e45777211 */ /* 0x000fe200078f30ff */
[----:B------:R-:W-:Y:S01]  /*5180*/  UIMAD UR6, UR13, UR5, UR6 ;  /* 0x000000050d0672a4 */ /* 0x000fe2000f8e0206 */
[----:B-1----:R-:W-:Y:S01]  /*5190*/  @P1 IMAD.HI.U32 R3, R0, c[0x0][0x2c8], RZ ;  /* 0x0000b20000031a27 */ /* 0x002fe200078e00ff */
[----:B------:R-:W-:Y:S01]  /*51a0*/  UIMAD.WIDE.U32 UR18, UR13, UR4, UR8 ;  /* 0x000000040d1272a5 */ /* 0x000fe2000f8e0008 */
[----:B------:R-:W-:Y:S01]  /*51b0*/  LOP3.LUT R121, R121, 0x1c0, RZ, 0xc0, !PT ;  /* 0x000001c079797812 */ /* 0x000fe200078ec0ff */
[----:B------:R-:W-:Y:S01]  /*51c0*/  USEL UR8, UR21, URZ, !UP0 ;  /* 0x0000003f15087287 */ /* 0x000fe2000c000000 */
[----:B------:R-:W-:Y:S01]  /*51d0*/  IMAD.MOV.U32 R8, RZ, RZ, R0 ;  /* 0x000000ffff087224 */ /* 0x000fe200078e0000 */
[----:B------:R-:W-:Y:S01]  /*51e0*/  ULDC.64 UR4, c[0x0][0x1c0] ;  /* 0x0000700000047ab9 */ /* 0x000fe20000000a00 */
[----:B------:R-:W-:Y:S01]  /*51f0*/  @P0 SHF.R.U32.HI R8, RZ, c[0x0][0x2cc], R3 ;  /* 0x0000b300ff080a19 */ /* 0x000fe20000011603 */
[----:B------:R-:W-:Y:S01]  /*5200*/  UIMAD UR7, UR7, UR4, URZ ;  /* 0x00000004070772a4 */ /* 0x000fe2000f8e023f */
[C---:B------:R-:W-:Y:S01]  /*5210*/  IADD3 R50, R68.reuse, 0x40, RZ ;  /* 0x0000004044327810 */ /* 0x040fe20007ffe0ff */
[----:B------:R-:W-:Y:S01]  /*5220*/  UIADD3 UR19, UR19, UR6, URZ ;  /* 0x0000000613137290 */ /* 0x000fe2000fffe03f */
[--C-:B------:R-:W-:Y:S01]  /*5230*/  SHF.R.S32.HI R5, RZ, 0x1f, R8.reuse ;  /* 0x0000001fff057819 */ /* 0x100fe20000011408 */
[----:B------:R-:W-:Y:S01]  /*5240*/  UIMAD UR5, UR8, UR5, UR7 ;  /* 0x00000005080572a4 */ /* 0x000fe2000f8e0207 */
[----:B------:R-:W-:Y:S01]  /*5250*/  IMAD.MOV R3, RZ, RZ, -R8 ;  /* 0x000000ffff037224 */ /* 0x000fe200078e0a08 */
[----:B------:R-:W-:Y:S01]  /*5260*/  UIMAD.WIDE.U32 UR8, UR8, UR4, UR18 ;  /* 0x00000004080872a5 */ /* 0x000fe2000f8e0012 */
[----:B------:R-:W-:Y:S01]  /*5270*/  IADD3 R49, R68, 0x80, RZ ;  /* 0x0000008044317810 */ /* 0x000fe20007ffe0ff */
[----:B------:R-:W-:Y:S01]  /*5280*/  IMAD R5, R5, c[0x0][0x1b0], RZ ;  /* 0x00006c0005057a24 */ /* 0x000fe200078e02ff */
[----:B------:R-:W-:Y:S01]  /*5290*/  ULDC UR7, c[0x0][0x2c4] ;  /* 0x0000b10000077ab9 */ /* 0x000fe20000000800 */
[----:B------:R-:W-:Y:S01]  /*52a0*/  IMAD R4, R3, c[0x0][0x2c4], R0 ;  /* 0x0000b10003047a24 */ /* 0x000fe200078e0200 */
[----:B------:R-:W-:Y:S01]  /*52b0*/  UIADD3 UR5, UR9, UR5, URZ ;  /* 0x0000000509057290 */ /* 0x000fe2000fffe03f */
[----:B------:R-:W-:Y:S01]  /*52c0*/  IMAD.U32 R7, RZ, RZ, UR9 ;  /* 0x00000009ff077e24 */ /* 0x000fe2000f8e00ff */
[----:B------:R-:W-:Y:S01]  /*52d0*/  LOP3.LUT R3, R61, 0xfffffff0, RZ, 0xc0, !PT ;  /* 0xfffffff03d037812 */ /* 0x000fe200078ec0ff */
[----:B------:R-:W-:Y:S01]  /*52e0*/  IMAD.U32 R6, RZ, RZ, UR8 ;  /* 0x00000008ff067e24 */ /* 0x000fe2000f8e00ff */
[----:B------:R-:W-:Y:S01]  /*52f0*/  UIMAD UR7, UR20, UR7, URZ ;  /* 0x00000007140772a4 */ /* 0x000fe2000f8e023f */
[----:B------:R-:W-:Y:S01]  /*5300*/  IMAD R5, R8, c[0x0][0x1b4], R5 ;  /* 0x00006d0008057a24 */ /* 0x000fe200078e0205 */
[----:B------:R-:W-:Y:S01]  /*5310*/  IADD3 R48, R68, 0xc0, RZ ;  /* 0x000000c044307810 */ /* 0x000fe20007ffe0ff */
[----:B------:R-:W-:Y:S01]  /*5320*/  IMAD.U32 R7, RZ, RZ, UR5 ;  /* 0x00000005ff077e24 */ /* 0x000fe2000f8e00ff */
[----:B------:R-:W-:Y:S01]  /*5330*/  SHF.R.U32.HI R120, RZ, 0x3, R121 ;  /* 0x00000003ff787819 */ /* 0x000fe20000011679 */
[----:B------:R-:W-:Y:S01]  /*5340*/  IMAD.IADD R3, R62, 0x1, -R3 ;  /* 0x000000013e037824 */ /* 0x000fe200078e0a03 */
[----:B------:R-:W-:Y:S01]  /*5350*/  ISETP.GE.AND P4, PT, R68, c[0x0][0x198], PT ;  /* 0x0000660044007a0c */ /* 0x000fe20003f86270 */
[----:B------:R-:W-:Y:S01]  /*5360*/  IMAD.WIDE.U32 R8, R8, c[0x0][0x1b0], R6 ;  /* 0x00006c0008087a25 */ /* 0x000fe200078e0006 */
[----:B------:R-:W-:-:S02]  /*5370*/  SHF.R.S32.HI R7, RZ, 0x1f, R4 ;  /* 0x0000001fff077819 */ /* 0x000fc40000011404 */
[----:B------:R-:W-:Y:S01]  /*5380*/  SHF.R.S32.HI R58, RZ, 0x1f, R3 ;  /* 0x0000001fff3a7819 */ /* 0x000fe20000011403 */
[----:B------:R-:W-:Y:S01]  /*5390*/  IMAD.IADD R9, R9, 0x1, R5 ;  /* 0x0000000109097824 */ /* 0x000fe200078e0205 */
[----:B------:R-:W-:Y:S01]  /*53a0*/  IADD3 R6, R56, UR15, RZ ;  /* 0x0000000f38067c10 */ /* 0x000fe2000fffe0ff */
[----:B------:R-:W-:Y:S01]  /*53b0*/  IMAD R7, R7, c[0x0][0x1a8], RZ ;  /* 0x00006a0007077a24 */ /* 0x000fe200078e02ff */
[----:B------:R-:W-:Y:S01]  /*53c0*/  LEA.HI R58, R58, R3, RZ, 0x3 ;  /* 0x000000033a3a7211 */ /* 0x000fe200078f18ff */
[----:B------:R-:W-:Y:S01]  /*53d0*/  IMAD.SHL.U32 R119, R119, 0x8, RZ ;  /* 0x0000000877777824 */ /* 0x000fe200078e00ff */
[----:B------:R-:W-:Y:S01]  /*53e0*/  ISETP.GE.AND P6, PT, R6, UR7, PT ;  /* 0x0000000706007c0c */ /* 0x000fe2000bfc6270 */
[----:B------:R-:W-:Y:S01]  /*53f0*/  IMAD R7, R4, c[0x0][0x1ac], R7 ;  /* 0x00006b0004077a24 */ /* 0x000fe200078e0207 */
[----:B------:R-:W-:Y:S01]  /*5400*/  LOP3.LUT R0, R58, 0xfffffff8, RZ, 0xc0, !PT ;  /* 0xfffffff83a007812 */ /* 0x000fe200078ec0ff */
[----:B------:R-:W-:Y:S01]  /*5410*/  IMAD.WIDE.U32 R4, R4, c[0x0][0x1a8], R8 ;  /* 0x00006a0004047a25 */ /* 0x000fe200078e0008 */
[----:B------:R-:W-:-:S02]  /*5420*/  ISETP.GE.AND P3, PT, R50, c[0x0][0x198], PT ;  /* 0x0000660032007a0c */ /* 0x000fc40003f66270 */
[----:B------:R-:W-:Y:S01]  /*5430*/  ISETP.GE.AND P5, PT, R48, c[0x0][0x198], PT ;  /* 0x0000660030007a0c */ /* 0x000fe20003fa6270 */
[----:B------:R-:W-:Y:S01]  /*5440*/  IMAD.IADD R5, R5, 0x1, R7 ;  /* 0x0000000105057824 */ /* 0x000fe200078e0207 */
[C---:B------:R-:W-:Y:S01]  /*5450*/  LEA R14, P0, R4.reuse, c[0x0][0x160], 0x1 ;  /* 0x00005800040e7a11 */ /* 0x040fe200078008ff */
[----:B------:R-:W-:Y:S01]  /*5460*/  IMAD.IADD R0, R3, 0x1, -R0 ;  /* 0x0000000103007824 */ /* 0x000fe200078e0a00 */
[----:B------:R-:W-:Y:S02]  /*5470*/  LOP3.LUT R3, R121, 0x38, R68, 0xf8, !PT ;  /* 0x0000003879037812 */ /* 0x000fe400078ef844 */
[----:B------:R-:W-:Y:S01]  /*5480*/  LEA.HI.X R5, R4, c[0x0][0x164], R5, 0x1, P0 ;  /* 0x0000590004057a11 */ /* 0x000fe200000f0c05 */
[----:B------:R1:W4:Y:S01]  /*5490*/  SHFL.IDX PT, R12, R14, RZ, 0x181f ;  /* 0x00181fff0e0c7589 */ /* 0x00032200000e0000 */
[----:B------:R-:W-:Y:S02]  /*54a0*/  ISETP.GE.AND P0, PT, R49, c[0x0][0x198], PT ;  /* 0x0000660031007a0c */ /* 0x000fe40003f06270 */
[----:B------:R-:W-:Y:S01]  /*54b0*/  LOP3.LUT R4, R3, R120, RZ, 0x3c, !PT ;  /* 0x0000007803047212 */ /* 0x000fe200078e3cff */
[----:B------:R-:W-:Y:S01]  /*54c0*/  IMAD.MOV.U32 R3, RZ, RZ, 0x20 ;  /* 0x00000020ff037424 */ /* 0x000fe200078e00ff */
[----:B------:R-:W-:Y:S01]  /*54d0*/  LOP3.LUT R119, R119, 0xfffffe00, RZ, 0xc0, !PT ;  /* 0xfffffe0077777812 */ /* 0x000fe200078ec0ff */
[----:B---3--:R1:W3:Y:S01]  /*54e0*/  SHFL.IDX PT, R13, R5, RZ, 0x181f ;  /* 0x00181fff050d7589 */ /* 0x0082e200000e0000 */
[----:B------:R-:W-:-:S03]  /*54f0*/  P2R R11, PR, RZ, 0x40 ;  /* 0x00000040ff0b7803 */ /* 0x000fc60000000000 */
        /* <DEDUP_REMOVED lines=9> */
[----:B------:R-:W-:Y:S01]  /*5590*/  IMAD.WIDE R16, R68, 0x2, R12 ;  /* 0x0000000244107825 */ /* 0x000fe200078e020c */
        /* <DEDUP_REMOVED lines=17> */
.L_x_673:
[----:B-1-34-:R-:W-:Y:S05]  /*56b0*/  BSYNC B0 ;  /* 0x0000000000007941 */ /* 0x01afea0003800000 */
.L_x_672:
        /* <DEDUP_REMOVED lines=26> */
.L_x_675:
[----:B------:R-:W-:Y:S05]  /*5860*/  BSYNC B0 ;  /* 0x0000000000007941 */ /* 0x000fea0003800000 */
.L_x_674:
[----:B------:R-:W-:Y:S01]  /*5870*/  IADD3 R4, R6, 0x40, RZ ;  /* 0x0000004006047810 */ /* 0x000fe20007ffe0ff */
[----:B--2---:R2:W4:Y:S01]  /*5880*/  SHFL.IDX PT, R17, R5, 0x2, 0x181f ;  /* 0x00581f0005117f89 */ /* 0x00452200000e0000 */
[----:B------:R-:W-:Y:S02]  /*5890*/  BSSY B0, `(.L_x_676) ;  /* 0x0000018000007945 */ /* 0x000fe40003800000 */
[----:B------:R-:W-:Y:S01]  /*58a0*/  ISETP.GE.AND P1, PT, R4, UR7, PT ;  /* 0x0000000704007c0c */ /* 0x000fe2000bf26270 */
[----:B------:R2:W1:Y:S03]  /*58b0*/  SHFL.IDX PT, R16, R14, 0x2, 0x181f ;  /* 0x00581f000e107f89 */ /* 0x00046600000e0000 */
[----:B------:R-:W-:-:S09]  /*58c0*/  P2R R4, PR, RZ, 0x2 ;  /* 0x00000002ff047803 */ /* 0x000fd20000000000 */
[----:B------:R-:W-:Y:S05]  /*58d0*/  @P1 BRA `(.L_x_677) ;  /* 0x0000013000001947 */ /* 0x000fea0003800000 */
[----:B------:R-:W-:Y:S01]  /*58e0*/  SHF.R.S32.HI R13, RZ, 0x1f, R50 ;  /* 0x0000001fff0d7819 */ /* 0x000fe20000011432 */
[----:B---3--:R-:W-:Y:S01]  /*58f0*/  IMAD.SHL.U32 R12, R51, 0x2, RZ ;  /* 0x00000002330c7824 */ /* 0x008fe200078e00ff */
[----:B------:R-:W-:Y:S01]  /*5900*/  SHF.R.S32.HI R8, RZ, 0x1f, R49 ;  /* 0x0000001fff087819 */ /* 0x000fe20000011431 */
[----:B-1--4-:R-:W-:Y:S01]  /*5910*/  IMAD.WIDE R18, R68, 0x2, R16 ;  /* 0x0000000244127825 */ /* 0x012fe200078e0210 */
        /* <DEDUP_REMOVED lines=15> */
.L_x_677:
[----:B------:R-:W-:Y:S05]  /*5a10*/  BSYNC B0 ;  /* 0x0000000000007941 */ /* 0x000fea0003800000 */
.L_x_676:
[----:B------:R-:W-:Y:S01]  /*5a20*/  IADD3 R8, R6, 0x60, RZ ;  /* 0x0000006006087810 */ /* 0x000fe20007ffe0ff */
[----:B-1-3--:R-:W-:Y:S01]  /*5a30*/  SHFL.IDX PT, R12, R14, 0x3, 0x181f ;  /* 0x00781f000e0c7f89 */ /* 0x00afe200000e0000 */
[----:B------:R-:W-:Y:S01]  /*5a40*/  IMAD.MOV.U32 R215, RZ, RZ, c[0x0][0x2b8] ;  /* 0x0000ae00ffd77624 */ /* 0x000fe200078e00ff */
[----:B------:R-:W-:Y:S01]  /*5a50*/  LOP3.LUT R7, R7, 0xfffffffe, RZ, 0xc0, !PT ;  /* 0xfffffffe07077812 */ /* 0x000fe200078ec0ff */
[----:B------:R-:W-:Y:S01]  /*5a60*/  USHF.R.S32.HI UR6, URZ, 0x1f, UR17 ;  /* 0x0000001f3f067899 */ /* 0x000fe20008011411 */
[----:B------:R-:W-:Y:S01]  /*5a70*/  ISETP.GE.AND P6, PT, R8, UR7, PT ;  /* 0x0000000708007c0c */ /* 0x000fe2000bfc6270 */
[----:B------:R1:W3:Y:S01]  /*5a80*/  SHFL.IDX PT, R13, R5, 0x3, 0x181f ;  /* 0x00781f00050d7f89 */ /* 0x0002e200000e0000 */
[----:B------:R-:W-:Y:S01]  /*5a90*/  ISETP.NE.AND P1, PT, R215, 0x1, PT ;  /* 0x00000001d700780c */ /* 0x000fe20003f25270 */
[----:B------:R-:W-:Y:S01]  /*5aa0*/  ULDC.64 UR4, c[0x0][0x2b0] ;  /* 0x0000ac0000047ab9 */ /* 0x000fe20000000a00 */
[----:B------:R-:W-:Y:S01]  /*5ab0*/  IMAD.MOV.U32 R217, RZ, RZ, RZ ;  /* 0x000000ffffd97224 */ /* 0x000fe200078e00ff */
[----:B------:R-:W-:-:S02]  /*5ac0*/  UIMAD UR6, UR6, UR4, URZ ;  /* 0x00000004060672a4 */ /* 0x000fc4000f8e023f */
[----:B------:R-:W-:Y:S02]  /*5ad0*/  UIMAD.WIDE.U32 UR8, UR17, UR4, URZ ;  /* 0x00000004110872a5 */ /* 0x000fe4000f8e003f */
[----:B------:R-:W-:-:S03]  /*5ae0*/  UIMAD UR6, UR17, UR5, UR6 ;  /* 0x00000005110672a4 */ /* 0x000fc6000f8e0206 */
[----:B------:R-:W-:Y:S01]  /*5af0*/  ULDC.64 UR4, c[0x0][0x1e8] ;  /* 0x00007a0000047ab9 */ /* 0x000fe20000000a00 */
[----:B----4-:R-:W-:Y:S01]  /*5b00*/  @!P6 SHF.R.S32.HI R17, RZ, 0x1f, R50 ;  /* 0x0000001fff11e819 */ /* 0x010fe20000011432 */
[----:B------:R-:W-:Y:S01]  /*5b10*/  @!P6 IMAD.SHL.U32 R8, R51, 0x2, RZ ;  /* 0x000000023308e824 */ /* 0x000fe200078e00ff */
[----:B------:R-:W-:Y:S01]  /*5b20*/  @!P6 SHF.R.S32.HI R10, RZ, 0x1f, R49 ;  /* 0x0000001fff0ae819 */ /* 0x000fe20000011431 */
[----:B------:R-:W-:Y:S01]  /*5b30*/  UIADD3 UR6, UR9, UR6, URZ ;  /* 0x0000000609067290 */ /* 0x000fe2000fffe03f */
[----:B------:R-:W-:Y:S02]  /*5b40*/  @!P6 LEA.HI R17, R17, R50, RZ, 0x3 ;  /* 0x000000321111e211 */ /* 0x000fe400078f18ff */
[----:B------:R-:W-:Y:S02]  /*5b50*/  @!P6 LEA.HI R15, R10, R49, RZ, 0x3 ;  /* 0x000000310a0fe211 */ /* 0x000fe400078f18ff */
[----:B------:R-:W-:Y:S02]  /*5b60*/  @!P6 LOP3.LUT R17, R17, 0xfffffff8, RZ, 0xc0, !PT ;  /* 0xfffffff81111e812 */ /* 0x000fe400078ec0ff */
[----:B------:R-:W-:Y:S01]  /*5b70*/  @!P6 LOP3.LUT R15, R15, 0xfffffff8, RZ, 0xc0, !PT ;  /* 0xfffffff80f0fe812 */ /* 0x000fe200078ec0ff */
[----:B-12---:R-:W-:Y:S01]  /*5b80*/  IMAD.U32 R5, RZ, RZ, UR10 ;  /* 0x0000000aff057e24 */ /* 0x006fe2000f8e00ff */
[----:B------:R-:W-:Y:S01]  /*5b90*/  @P1 LOP3.LUT R7, R7, 0x1, RZ, 0xfc, !PT ;  /* 0x0000000107071812 */ /* 0x000fe200078efcff */
[----:B---3--:R-:W-:-:S04]  /*5ba0*/  @!P6 IMAD.WIDE R18, R68, 0x2, R12 ;  /* 0x000000024412e825 */ /* 0x008fc800078e020c */
[----:B------:R-:W-:Y:S01]  /*5bb0*/  IMAD R218, R5, 0x20, R216 ;  /* 0x0000002005da7824 */ /* 0x000fe200078e02d8 */
[----:B------:R-:W-:Y:S01]  /*5bc0*/  @!P6 SHF.R.S32.HI R5, RZ, 0x1f, R48 ;  /* 0x0000001fff05e819 */ /* 0x000fe20000011430 */
[--C-:B------:R-:W-:Y:S01]  /*5bd0*/  @!P6 IMAD.WIDE R16, R17, 0x2, R12.reuse ;  /* 0x000000021110e825 */ /* 0x100fe200078e020c */
[----:B------:R-:W-:Y:S01]  /*5be0*/  @!PT LDS RZ, [RZ] ;  /* 0x00000000fffff984 */ /* 0x000fe20000000800 */
[----:B------:R1:W-:Y:S02]  /*5bf0*/  @!P6 LDGSTS.E.BYPASS.LTC128B.128 [R8+0x13080], [R18.64], !P4 ;  /* 0x130800001208efae */ /* 0x0003e4000e101d58 */
[----:B------:R-:W-:Y:S01]  /*5c00*/  @!P6 LEA.HI R5, R5, R48, RZ, 0x3 ;  /* 0x000000300505e211 */ /* 0x000fe200078f18ff */
[----:B------:R-:W-:Y:S01]  /*5c10*/  @!P6 IMAD.WIDE R14, R15, 0x2, R12 ;  /* 0x000000020f0ee825 */ /* 0x000fe200078e020c */
[----:B------:R-:W-:Y:S01]  /*5c20*/  IADD3 R218, R218, -0x20, RZ ;  /* 0xffffffe0dada7810 */ /* 0x000fe20007ffe0ff */
[----:B------:R1:W-:Y:S01]  /*5c30*/  @!P6 LDGSTS.E.BYPASS.LTC128B.128 [R8+0x17080], [R16.64], !P3 ;  /* 0x170800001008efae */ /* 0x0003e2000d901d58 */
[----:B------:R-:W-:-:S03]  /*5c40*/  @!P6 LOP3.LUT R7, R5, 0xfffffff8, RZ, 0xc0, !PT ;  /* 0xfffffff80507e812 */ /* 0x000fc600078ec0ff */
[----:B------:R2:W-:Y:S01]  /*5c50*/  @!P6 LDGSTS.E.BYPASS.LTC128B.128 [R8+0x1b080], [R14.64], !P0 ;  /* 0x1b0800000e08efae */ /* 0x0005e2000c101d58 */
[C---:B------:R-:W-:Y:S01]  /*5c60*/  ISETP.GE.AND P0, PT, R218.reuse, UR11, PT ;  /* 0x0000000bda007c0c */ /* 0x040fe2000bf06270 */
[----:B------:R-:W-:Y:S01]  /*5c70*/  @!P6 IMAD.WIDE R12, R7, 0x2, R12 ;  /* 0x00000002070ce825 */ /* 0x000fe200078e020c */
[----:B------:R-:W-:Y:S02]  /*5c80*/  IADD3 R218, R218, UR16, RZ ;  /* 0x00000010dada7c10 */ /* 0x000fe4000fffe0ff */
[----:B------:R-:W-:Y:S02]  /*5c90*/  ISETP.GT.OR P0, PT, R216, 0x1f, P0 ;  /* 0x0000001fd800780c */ /* 0x000fe40000704670 */
[----:B------:R3:W-:Y:S01]  /*5ca0*/  @!P6 LDGSTS.E.BYPASS.LTC128B.128 [R8+0x1f080], [R12.64], !P5 ;  /* 0x1f0800000c08efae */ /* 0x0007e2000e901d58 */
[----:B------:R-:W-:-:S03]  /*5cb0*/  @P1 IMAD.HI.U32 R10, R218, c[0x0][0x2bc], RZ ;  /* 0x0000af00da0a1a27 */ /* 0x000fc600078e00ff */
[----:B------:R-:W0:Y:S01]  /*5cc0*/  LDGDEPBAR ;  /* 0x00000000000079af */ /* 0x000e220000000000 */
[----:B------:R-:W-:Y:S01]  /*5cd0*/  IMAD.MOV.U32 R5, RZ, RZ, R218 ;  /* 0x000000ffff057224 */ /* 0x000fe200078e00da */
[----:B------:R-:W-:-:S05]  /*5ce0*/  @P1 SHF.R.U32.HI R5, RZ, c[0x0][0x2c0], R10 ;  /* 0x0000b000ff051a19 */ /* 0x000fca000001160a */
[----:B------:R-:W-:-:S04]  /*5cf0*/  @!P0 IADD3 R10, P1, R5, UR8, RZ ;  /* 0x00000008050a8c10 */ /* 0x000fc8000ff3e0ff */
[----:B------:R-:W-:Y:S02]  /*5d00*/  @!P0 LEA.HI.X.SX32 R7, R5, UR6, 0x1, P1 ;  /* 0x0000000605078c11 */ /* 0x000fe400088f0eff */
[----:B--2---:R-:W-:-:S04]  /*5d10*/  @!P0 LEA R14, P1, R10, c[0x0][0x2a0], 0x2 ;  /* 0x0000a8000a0e8a11 */ /* 0x004fc800078210ff */
[----:B------:R-:W-:Y:S01]  /*5d20*/  @!P0 LEA.HI.X R15, R10, c[0x0][0x2a4], R7, 0x2, P1 ;  /* 0x0000a9000a0f8a11 */ /* 0x000fe200008f1407 */
        /* <DEDUP_REMOVED lines=9> */
[----:B------:R-:W-:Y:S01]  /*5dc0*/  ULEA UR22, UR10, 0xffffffe0, 0x5 ;  /* 0xffffffe00a167891 */ /* 0x000fe2000f8e283f */
[----:B---3--:R-:W-:Y:S01]  /*5dd0*/  IMAD.WIDE.U32 R12, R218, c[0x0][0x1e0], RZ ;  /* 0x00007800da0c7a25 */ /* 0x008fe200078e00ff */
[----:B------:R-:W-:Y:S01]  /*5de0*/  SHF.R.S32.HI R60, RZ, 0x1f, R218 ;  /* 0x0000001fff3c7819 */ /* 0x000fe200000114da */
[----:B------:R-:W-:Y:S01]  /*5df0*/  UIADD3 UR17, UR19, UR17, URZ ;  /* 0x0000001113117290 */ /* 0x000fe2000fffe03f */
[----:B------:R-:W-:Y:S01]  /*5e00*/  ISETP.GE.AND P3, PT, R49, c[0x0][0x1d4], PT ;  /* 0x0000750031007a0c */ /* 0x000fe20003f66270 */
[----:B------:R-:W-:Y:S01]  /*5e10*/  UIADD3 UR22, UR11, -UR22, URZ ;  /* 0x800000160b167290 */ /* 0x000fe2000fffe03f */
[----:B------:R-:W-:Y:S01]  /*5e20*/  ISETP.GE.AND P2, PT, R48, c[0x0][0x1d4], PT ;  /* 0x0000750030007a0c */ /* 0x000fe20003f46270 */
[----:B------:R-:W-:Y:S01]  /*5e30*/  IMAD R5, R60, c[0x0][0x1e0], RZ ;  /* 0x000078003c057a24 */ /* 0x000fe200078e02ff */
[----:B------:R-:W-:Y:S01]  /*5e40*/  ULDC.64 UR4, c[0x0][0x210] ;  /* 0x0000840000047ab9 */ /* 0x000fe20000000a00 */
[----:B------:R-:W-:Y:S01]  /*5e50*/  LEA.HI R71, R69, R62, RZ, 0x5 ;  /* 0x0000003e45477211 */ /* 0x000fe200078f28ff */
[----:B------:R-:W-:Y:S01]  /*5e60*/  UIMAD UR12, UR12, UR4, URZ ;  /* 0x000000040c0c72a4 */ /* 0x000fe2000f8e023f */
[----:B------:R-:W-:Y:S01]  /*5e70*/  IMAD R5, R218, c[0x0][0x1e4], R5 ;  /* 0x00007900da057a24 */ /* 0x000fe200078e0205 */
[----:B------:R-:W-:Y:S01]  /*5e80*/  IADD3 R10, -R56, UR22, RZ ;  /* 0x00000016380a7c10 */ /* 0x000fe2000fffe1ff */
[----:B------:R-:W-:Y:S01]  /*5e90*/  UIMAD.WIDE.U32 UR26, UR13, UR4, URZ ;  /* 0x000000040d1a72a5 */ /* 0x000fe2000f8e003f */
[----:B------:R-:W-:Y:S01]  /*5ea0*/  SHF.R.S32.HI R70, RZ, 0x5, R71 ;  /* 0x00000005ff467819 */ /* 0x000fe20000011447 */
[----:B------:R-:W-:Y:S01]  /*5eb0*/  IMAD.IADD R13, R13, 0x1, R5 ;  /* 0x000000010d0d7824 */ /* 0x000fe200078e0205 */
[----:B------:R-:W-:Y:S01]  /*5ec0*/  UIMAD UR12, UR13, UR5, UR12 ;  /* 0x000000050d0c72a4 */ /* 0x000fe2000f8e020c */
[----:B------:R-:W-:-:S03]  /*5ed0*/  IMAD.U32 R5, RZ, RZ, UR13 ;  /* 0x0000000dff057e24 */ /* 0x000fc6000f8e00ff */
[----:B------:R-:W-:Y:S01]  /*5ee0*/  UIADD3 UR12, UR27, UR12, URZ ;  /* 0x0000000c1b0c7290 */ /* 0x000fe2000fffe03f */
[----:B--2---:R-:W-:Y:S01]  /*5ef0*/  SHF.R.S32.HI R59, RZ, 0x1f, R217 ;  /* 0x0000001fff3b7819 */ /* 0x004fe200000114d9 */
[----:B------:R-:W-:-:S04]  /*5f00*/  IMAD.WIDE.U32 R12, R217, c[0x0][0x1f0], R12 ;  /* 0x00007c00d90c7a25 */ /* 0x000fc800078e000c */
[----:B-1----:R-:W-:Y:S02]  /*5f10*/  IMAD R8, R59, c[0x0][0x1f0], RZ ;  /* 0x00007c003b087a24 */ /* 0x002fe400078e02ff */
[----:B------:R-:W-:Y:S02]  /*5f20*/  IMAD R5, R5, c[0x0][0x1e8], R12 ;  /* 0x00007a0005057a24 */ /* 0x000fe400078e020c */
[----:B------:R-:W-:Y:S01]  /*5f30*/  IMAD R7, R217, c[0x0][0x1f4], R8 ;  /* 0x00007d00d9077a24 */ /* 0x000fe200078e0208 */
[----:B------:R-:W-:Y:S02]  /*5f40*/  IADD3 R8, P0, R12, UR18, RZ ;  /* 0x000000120c087c10 */ /* 0x000fe4000ff1e0ff */
[----:B------:R-:W-:Y:S01]  /*5f50*/  LEA R14, R5, c[0x0][0x1c8], 0x1 ;  /* 0x00007200050e7a11 */ /* 0x000fe200078e08ff */
[----:B------:R-:W-:Y:S01]  /*5f60*/  IMAD.IADD R7, R13, 0x1, R7 ;  /* 0x000000010d077824 */ /* 0x000fe200078e0207 */
[----:B------:R-:W-:-:S03]  /*5f70*/  LEA RZ, P1, R8, c[0x0][0x1c8], 0x1 ;  /* 0x0000720008ff7a11 */ /* 0x000fc600078208ff */
[----:B------:R-:W-:Y:S01]  /*5f80*/  SHFL.IDX PT, R12, R14, RZ, 0x181f ;  /* 0x00181fff0e0c7589 */ /* 0x000fe200000e0000 */
[----:B------:R-:W-:Y:S02]  /*5f90*/  IADD3.X R7, R7, UR17, RZ, P0, !PT ;  /* 0x0000001107077c10 */ /* 0x000fe400087fe4ff */
[----:B------:R-:W-:Y:S02]  /*5fa0*/  ISETP.GE.AND P0, PT, R10, 0x1, PT ;  /* 0x000000010a00780c */ /* 0x000fe40003f06270 */
[----:B------:R-:W-:Y:S02]  /*5fb0*/  LEA.HI.X R13, R8, c[0x0][0x1cc], R7, 0x1, P1 ;  /* 0x00007300080d7a11 */ /* 0x000fe400008f0c07 */
[----:B------:R-:W-:-:S04]  /*5fc0*/  ISETP.GT.AND P1, PT, R216, 0x1f, PT ;  /* 0x0000001fd800780c */ /* 0x000fc80003f24270 */
[----:B------:R-:W1:Y:S05]  /*5fd0*/  SHFL.IDX PT, R13, R13, RZ, 0x181f ;  /* 0x00181fff0d0d7589 */ /* 0x000e6a00000e0000 */
[----:B------:R-:W-:Y:S02]  /*5fe0*/  @P0 SHF.R.S32.HI R7, RZ, 0x1f, R50 ;  /* 0x0000001fff070819 */ /* 0x000fe40000011432 */
[----:B------:R-:W-:Y:S02]  /*5ff0*/  @P0 SHF.R.S32.HI R10, RZ, 0x1f, R49 ;  /* 0x0000001fff0a0819 */ /* 0x000fe40000011431 */
[----:B------:R-:W-:Y:S02]  /*6000*/  @P0 SHF.R.S32.HI R5, RZ, 0x1f, R48 ;  /* 0x0000001fff050819 */ /* 0x000fe40000011430 */
[----:B------:R-:W-:-:S02]  /*6010*/  @P0 LEA.HI R8, R7, R50, RZ, 0x3 ;  /* 0x0000003207080211 */ /* 0x000fc400078f18ff */
[----:B------:R-:W-:Y:S01]  /*6020*/  @P0 LEA.HI R7, R10, R49, RZ, 0x3 ;  /* 0x000000310a070211 */ /* 0x000fe200078f18ff */
[----:B------:R-:W-:Y:S01]  /*6030*/  @P0 IMAD.SHL.U32 R10, R51, 0x2, RZ ;  /* 0x00000002330a0824 */ /* 0x000fe200078e00ff */
        /* <DEDUP_REMOVED lines=18> */
.L_x_678:
[----:B------:R-:W-:Y:S01]  /*6160*/  ULDC.U8 UR4, c[0x0][0x298] ;  /* 0x0000a60000047ab9 */ /* 0x000fe20000000000 */
[----:B------:R-:W-:Y:S01]  /*6170*/  SHF.R.S32.HI R8, RZ, 0x1f, R63 ;  /* 0x0000001fff087819 */ /* 0x000fe2000001143f */
[----:B-1----:R-:W-:Y:S01]  /*6180*/  IMAD.WIDE.U32 R14, R63, c[0x0][0x280], RZ ;  /* 0x0000a0003f0e7a25 */ /* 0x002fe200078e00ff */
[----:B------:R-:W-:Y:S01]  /*6190*/  ISETP.NE.AND P0, PT, RZ, UR4, PT ;  /* 0x00000004ff007c0c */ /* 0x000fe2000bf05270 */
[----:B------:R-:W-:Y:S01]  /*61a0*/  BSSY B2, `(.L_x_679) ;  /* 0x00008ce000027945 */ /* 0x000fe20003800000 */
[----:B------:R-:W-:Y:S01]  /*61b0*/  LEA R5, R57, R6, 0x5 ;  /* 0x0000000639057211 */ /* 0x000fe200078e28ff */
[C---:B------:R-:W-:Y:S01]  /*61c0*/  IMAD R10, R8.reuse, c[0x0][0x280], RZ ;  /* 0x0000a000080a7a24 */ /* 0x040fe200078e02ff */
        /* <DEDUP_REMOVED lines=23> */
[----:B------:R-:W-:Y:S01]  /*6340*/  @P0 SHF.R.U32.HI R5, RZ, c[0x0][0x2cc], R6 ;  /* 0x0000b300ff050a19 */ /* 0x000fe20000011606 */
[----:B------:R-:W-:-:S03]  /*6350*/  IMAD.MOV.U32 R6, RZ, RZ, R14 ;  /* 0x000000ffff067224 */ /* 0x000fc600078e000e */
[----:B------:R-:W-:Y:S01]  /*6360*/  SHF.R.S32.HI R8, RZ, 0x1f, R5 ;  /* 0x0000001fff087819 */ /* 0x000fe20000011405 */
[----:B------:R-:W-:-:S04]  /*6370*/  IMAD.WIDE.U32 R6, R5, c[0x0][0x280], R6 ;  /* 0x0000a00005067a25 */ /* 0x000fc800078e0006 */
[C---:B------:R-:W-:Y:S02]  /*6380*/  IMAD R10, R8.reuse, c[0x0][0x280], RZ ;  /* 0x0000a000080a7a24 */ /* 0x040fe400078e02ff */
[----:B------:R-:W-:Y:S02]  /*6390*/  IMAD R8, R8, c[0x0][0x290], RZ ;  /* 0x0000a40008087a24 */ /* 0x000fe400078e02ff */
[C---:B------:R-:W-:Y:S02]  /*63a0*/  IMAD R10, R5.reuse, c[0x0][0x284], R10 ;  /* 0x0000a100050a7a24 */ /* 0x040fe400078e020a */
[----:B------:R-:W-:-:S03]  /*63b0*/  IMAD.WIDE.U32 R16, R5, c[0x0][0x290], R16 ;  /* 0x0000a40005107a25 */ /* 0x000fc600078e0010 */
[----:B------:R-:W-:Y:S01]  /*63c0*/  IADD3 R14, R7, R10, RZ ;  /* 0x0000000a070e7210 */ /* 0x000fe20007ffe0ff */
[----:B------:R-:W-:Y:S01]  /*63d0*/  IMAD R13, R5, c[0x0][0x294], R8 ;  /* 0x0000a500050d7a24 */ /* 0x000fe200078e0208 */
[----:B------:R-:W-:-:S04]  /*63e0*/  LEA R10, P0, R6, c[0x0][0x270], 0x1 ;  /* 0x00009c00060a7a11 */ /* 0x000fc800078008ff */
[----:B------:R-:W-:Y:S01]  /*63f0*/  LEA.HI.X R14, R6, c[0x0][0x274], R14, 0x1, P0 ;  /* 0x00009d00060e7a11 */ /* 0x000fe200000f0c0e */
[----:B------:R1:W2:Y:S01]  /*6400*/  SHFL.IDX PT, R18, R10, RZ, 0x181f ;  /* 0x00181fff0a127589 */ /* 0x0002a200000e0000 */
[----:B------:R-:W-:Y:S02]  /*6410*/  IADD3 R13, R17, R13, RZ ;  /* 0x0000000d110d7210 */ /* 0x000fe40007ffe0ff */
[C---:B------:R-:W-:Y:S01]  /*6420*/  LEA R8, P0, R16.reuse, c[0x0][0x288], 0x1 ;  /* 0x0000a20010087a11 */ /* 0x040fe200078008ff */
[----:B------:R1:W3:Y:S03]  /*6430*/  SHFL.IDX PT, R19, R14, RZ, 0x181f ;  /* 0x00181fff0e137589 */ /* 0x0002e600000e0000 */
[----:B------:R-:W-:Y:S02]  /*6440*/  LEA.HI.X R13, R16, c[0x0][0x28c], R13, 0x1, P0 ;  /* 0x0000a300100d7a11 */ /* 0x000fe400000f0c0d */
[----:B------:R-:W-:Y:S01]  /*6450*/  ISETP.NE.AND P0, PT, R11, RZ, PT ;  /* 0x000000ff0b00720c */ /* 0x000fe20003f05270 */
[----:B------:R1:W4:Y:S04]  /*6460*/  SHFL.IDX PT, R16, R8, RZ, 0x181f ;  /* 0x00181fff08107589 */ /* 0x00032800000e0000 */
[----:B------:R1:W1:Y:S08]  /*6470*/  SHFL.IDX PT, R17, R13, RZ, 0x181f ;  /* 0x00181fff0d117589 */ /* 0x00027000000e0000 */
        /* <DEDUP_REMOVED lines=41> */
.L_x_682:
[----:B------:R-:W-:Y:S05]  /*6710*/  BSYNC B0 ;  /* 0x0000000000007941 */ /* 0x000fea0003800000 */
.L_x_681:
        /* <DEDUP_REMOVED lines=78> */
.L_x_684:
[----:B------:R-:W-:Y:S05]  /*6c00*/  BSYNC B0 ;  /* 0x0000000000007941 */ /* 0x000fea0003800000 */
.L_x_683:
        /* <DEDUP_REMOVED lines=80> */
.L_x_686:
[----:B------:R-:W-:Y:S05]  /*7110*/  BSYNC B0 ;  /* 0x0000000000007941 */ /* 0x000fea0003800000 */
.L_x_685:
        /* <DEDUP_REMOVED lines=77> */
.L_x_688:
[----:B------:R-:W-:Y:S05]  /*75f0*/  BSYNC B0 ;  /* 0x0000000000007941 */ /* 0x000fea0003800000 */
.L_x_687:
        /* <DEDUP_REMOVED lines=79> */
.L_x_692:
[----:B------:R-:W-:Y:S05]  /*7af0*/  BSYNC B0 ;  /* 0x0000000000007941 */ /* 0x000fea0003800000 */
.L_x_691:
        /* <DEDUP_REMOVED lines=46> */
.L_x_694:
[----:B------:R-:W-:Y:S05]  /*7de0*/  BSYNC B0 ;  /* 0x0000000000007941 */ /* 0x000fea0003800000 */
.L_x_693:
        /* <DEDUP_REMOVED lines=46> */
.L_x_696:
[----:B------:R-:W-:Y:S05]  /*80d0*/  BSYNC B0 ;  /* 0x0000000000007941 */ /* 0x000fea0003800000 */
.L_x_695:
        /* <DEDUP_REMOVED lines=45> */
.L_x_690:
[----:B------:R-:W-:Y:S05]  /*83b0*/  BSYNC B1 ;  /* 0x0000000000017941 */ /* 0x000fea0003800000 */
.L_x_689:
        /* <DEDUP_REMOVED lines=49> */
.L_x_700:
[----:B------:R-:W-:Y:S05]  /*86d0*/  BSYNC B0 ;  /* 0x0000000000007941 */ /* 0x000fea0003800000 */
.L_x_699:
        /* <DEDUP_REMOVED lines=46> */
.L_x_702:
[----:B------:R-:W-:Y:S05]  /*89c0*/  BSYNC B0 ;  /* 0x0000000000007941 */ /* 0x000fea0003800000 */
.L_x_701:
        /* <DEDUP_REMOVED lines=46> */
.L_x_704:
[----:B------:R-:W-:Y:S05]  /*8cb0*/  BSYNC B0 ;  /* 0x0000000000007941 */ /* 0x000fea0003800000 */
.L_x_703:
        /* <DEDUP_REMOVED lines=9> */
[--C-:B------:R-:W-:Y:S01]  /*8d50*/  HADD2.F32 R84, -RZ, R63.reuse.H1_H1 ;  /* 0x3000003fff547230 */ /* 0x100fe20000004100 */
        /* <DEDUP_REMOVED lines=35> */
.L_x_698:
[----:B------:R-:W-:Y:S05]  /*8f90*/  BSYNC B1 ;  /* 0x0000000000017941 */ /* 0x000fea0003800000 */
.L_x_697:
        /* <DEDUP_REMOVED lines=31> */
[----:B------:R-:W-:Y:S01]  /*9190*/  FFMA.FTZ R79, R72, R77, -R79 ;  /* 0x0000004d484f7223 */ /* 0x000fe2000001084f */
        /* <DEDUP_REMOVED lines=17> */
.L_x_708:
[----:B------:R-:W-:Y:S05]  /*92b0*/  BSYNC B0 ;  /* 0x0000000000007941 */ /* 0x000fea0003800000 */
.L_x_707:
        /* <DEDUP_REMOVED lines=46> */
.L_x_710:
[----:B------:R-:W-:Y:S05]  /*95a0*/  BSYNC B0 ;  /* 0x0000000000007941 */ /* 0x000fea0003800000 */
.L_x_709:
        /* <DEDUP_REMOVED lines=46> */
.L_x_712:
[----:B------:R-:W-:Y:S05]  /*9890*/  BSYNC B0 ;  /* 0x0000000000007941 */ /* 0x000fea0003800000 */
.L_x_711:
        /* <DEDUP_REMOVED lines=45> */
.L_x_706:
[----:B------:R-:W-:Y:S05]  /*9b70*/  BSYNC B1 ;  /* 0x0000000000017941 */ /* 0x000fea0003800000 */
.L_x_705:
        /* <DEDUP_REMOVED lines=48> */
.L_x_715:
[----:B------:R-:W-:Y:S05]  /*9e80*/  BSYNC B0 ;  /* 0x0000000000007941 */ /* 0x000fea0003800000 */
.L_x_714:
        /* <DEDUP_REMOVED lines=46> */
.L_x_717:
[----:B------:R-:W-:Y:S05]  /*a170*/  BSYNC B0 ;  /* 0x0000000000007941 */ /* 0x000fea0003800000 */
.L_x_716:
        /* <DEDUP_REMOVED lines=46> */
.L_x_719:
[----:B------:R-:W-:Y:S05]  /*a460*/  BSYNC B0 ;  /* 0x0000000000007941 */ /* 0x000fea0003800000 */
.L_x_718:
        /* <DEDUP_REMOVED lines=46> */
.L_x_680:
[----:B------:R-:W-:Y:S01]  /*a750*/  PLOP3.LUT P0, PT, PT, PT, UP2, 0x80, 0x0 ;  /* 0x000000000000781c */ /* 0x000fe20003f0f028 */
[----:B------:R-:W-:Y:S01]  /*a760*/  IMAD.MOV.U32 R15, RZ, RZ, R7 ;  /* 0x000000ffff0f7224 */ /* 0x000fe200078e0007 */
[----:B------:R-:W-:Y:S01]  /*a770*/  MOV R13, R17 ;  /* 0x00000011000d7202 */ /* 0x000fe20000000f00 */
        /* <DEDUP_REMOVED lines=18> */
[C---:B------:R-:W-:Y:S02]  /*a8a0*/  IMAD R6, R5.reuse, c[0x0][0x284], R6 ;  /* 0x0000a10005067a24 */ /* 0x040fe400078e0206 */
[----:B------:R-:W-:-:S04]  /*a8b0*/  IMAD.WIDE.U32 R12, R5, c[0x0][0x290], R12 ;  /* 0x0000a400050c7a25 */ /* 0x000fc800078e000c */
[----:B------:R-:W-:Y:S02]  /*a8c0*/  IMAD.IADD R6, R15, 0x1, R6 ;  /* 0x000000010f067824 */ /* 0x000fe400078e0206 */
[----:B------:R-:W-:-:S03]  /*a8d0*/  IMAD R5, R5, c[0x0][0x294], R8 ;  /* 0x0000a50005057a24 */ /* 0x000fc600078e0208 */
[----:B------:R-:W-:Y:S01]  /*a8e0*/  LEA.HI.X R6, R14, c[0x0][0x274], R6, 0x1, P0 ;  /* 0x00009d000e067a11 */ /* 0x000fe200000f0c06 */
[----:B------:R-:W-:Y:S01]  /*a8f0*/  IMAD.IADD R5, R13, 0x1, R5 ;  /* 0x000000010d057824 */ /* 0x000fe200078e0205 */
[C---:B------:R-:W-:Y:S01]  /*a900*/  LEA R8, P0, R12.reuse, c[0x0][0x288], 0x1 ;  /* 0x0000a2000c087a11 */ /* 0x040fe200078008ff */
[----:B------:R1:W2:Y:S03]  /*a910*/  SHFL.IDX PT, R14, R7, RZ, 0x181f ;  /* 0x00181fff070e7589 */ /* 0x0002a600000e0000 */
[----:B------:R-:W-:Y:S01]  /*a920*/  LEA.HI.X R5, R12, c[0x0][0x28c], R5, 0x1, P0 ;  /* 0x0000a3000c057a11 */ /* 0x000fe200000f0c05 */
[----:B------:R1:W3:Y:S01]  /*a930*/  SHFL.IDX PT, R15, R6, RZ, 0x181f ;  /* 0x00181fff060f7589 */ /* 0x0002e200000e0000 */
[----:B------:R-:W-:-:S03]  /*a940*/  ISETP.NE.AND P0, PT, R11, RZ, PT ;  /* 0x000000ff0b00720c */ /* 0x000fc60003f05270 */
[----:B------:R1:W4:Y:S04]  /*a950*/  SHFL.IDX PT, R12, R8, RZ, 0x181f ;  /* 0x00181fff080c7589 */ /* 0x00032800000e0000 */
[----:B------:R1:W1:Y:S06]  /*a960*/  SHFL.IDX PT, R13, R5, RZ, 0x181f ;  /* 0x00181fff050d7589 */ /* 0x00026c00000e0000 */
[----:B------:R-:W-:Y:S05]  /*a970*/  @P0 BRA `(.L_x_721) ;  /* 0x0000015000000947 */ /* 0x000fea0003800000 */
[----:B------:R-:W-:Y:S01]  /*a980*/  ISETP.GE.AND P0, PT, R68, c[0x0][0x27c], PT ;  /* 0x00009f0044007a0c */ /* 0x000fe20003f06270 */
[----:B------:R-:W-:Y:S01]  /*a990*/  CS2R R106, SRZ ;  /* 0x00000000006a7805 */ /* 0x000fe2000001ff00 */
[----:B------:R-:W-:Y:S01]  /*a9a0*/  CS2R R104, SRZ ;  /* 0x0000000000687805 */ /* 0x000fe2000001ff00 */
[----:B------:R-:W-:Y:S01]  /*a9b0*/  CS2R R102, SRZ ;  /* 0x0000000000667805 */ /* 0x000fe2000001ff00 */
[----:B------:R-:W-:-:S09]  /*a9c0*/  CS2R R100, SRZ ;  /* 0x0000000000647805 */ /* 0x000fd2000001ff00 */
[----:B--23--:R-:W-:-:S04]  /*a9d0*/  @!P0 IMAD.WIDE R18, R68, 0x2, R14 ;  /* 0x0000000244128825 */ /* 0x00cfc800078e020e */
        /* <DEDUP_REMOVED lines=15> */
.L_x_721:
[----:B------:R-:W-:Y:S05]  /*aad0*/  BSYNC B0 ;  /* 0x0000000000007941 */ /* 0x000fea0003800000 */
.L_x_720:
[----:B------:R-:W-:Y:S01]  /*aae0*/  ISETP.NE.AND P0, PT, R9, RZ, PT ;  /* 0x000000ff0900720c */ /* 0x000fe20003f05270 */
[----:B-1---5:R-:W-:Y:S01]  /*aaf0*/  IMAD.MOV.U32 R10, RZ, RZ, R88 ;  /* 0x000000ffff0a7224 */ /* 0x022fe200078e0058 */
[----:B------:R-:W-:Y:S01]  /*ab00*/  MOV R9, R89 ;  /* 0x0000005900097202 */ /* 0x000fe20000000f00 */
[----:B----4-:R-:W-:Y:S01]  /*ab10*/  IMAD.MOV.U32 R12, RZ, RZ, R90 ;  /* 0x000000ffff0c7224 */ /* 0x010fe200078e005a */
[----:B---3--:R-:W-:Y:S01]  /*ab20*/  MOV R15, R87 ;  /* 0x00000057000f7202 */ /* 0x008fe20000000f00 */
[----:B------:R-:W-:Y:S01]  /*ab30*/  IMAD.MOV.U32 R11, RZ, RZ, R91 ;  /* 0x000000ffff0b7224 */ /* 0x000fe200078e005b */
[----:B------:R-:W-:Y:S01]  /*ab40*/  PRMT R117, R9, 0x5410, R10 ;  /* 0x0000541009757816 */ /* 0x000fe2000000000a */
[----:B------:R-:W-:Y:S01]  /*ab50*/  IMAD.MOV.U32 R9, RZ, RZ, R105 ;  /* 0x000000ffff097224 */ /* 0x000fe200078e0069 */
[----:B------:R-:W-:Y:S01]  /*ab60*/  MOV R10, R104 ;  /* 0x00000068000a7202 */ /* 0x000fe20000000f00 */
[----:B------:R-:W-:Y:S01]  /*ab70*/  IMAD.MOV.U32 R16, RZ, RZ, R86 ;  /* 0x000000ffff107224 */ /* 0x000fe200078e0056 */
[----:B------:R-:W-:Y:S01]  /*ab80*/  PRMT R118, R11, 0x5410, R12 ;  /* 0x000054100b767816 */ /* 0x000fe2000000000c */
[----:B--2---:R-:W-:Y:S01]  /*ab90*/  IMAD.MOV.U32 R14, RZ, RZ, R84 ;  /* 0x000000ffff0e7224 */ /* 0x004fe200078e0054 */
[----:B------:R-:W-:Y:S01]  /*aba0*/  PRMT R127, R9, 0x5410, R10 ;  /* 0x00005410097f7816 */ /* 0x000fe2000000000a */
[----:B------:R-:W-:Y:S01]  /*abb0*/  IMAD.MOV.U32 R9, RZ, RZ, R85 ;  /* 0x000000ffff097224 */ /* 0x000fe200078e0055 */
[----:B------:R-:W-:Y:S01]  /*abc0*/  PRMT R116, R15, 0x5410, R16 ;  /* 0x000054100f747816 */ /* 0x000fe20000000010 */
        /* <DEDUP_REMOVED lines=8> */
[----:B------:R1:W2:Y:S01]  /*ac50*/  SHFL.IDX PT, R13, R6, 0x1, 0x181f ;  /* 0x00381f00060d7f89 */ /* 0x0002a200000e0000 */
[----:B------:R-:W-:Y:S01]  /*ac60*/  BSSY B0, `(.L_x_722) ;  /* 0x0000023000007945 */ /* 0x000fe20003800000 */
[----:B------:R-:W-:Y:S01]  /*ac70*/  PRMT R126, R15, 0x5410, R16 ;  /* 0x000054100f7e7816 */ /* 0x000fe20000000010 */
[----:B------:R-:W-:Y:S01]  /*ac80*/  CS2R R52, SRZ ;  /* 0x0000000000347805 */ /* 0x000fe2000001ff00 */
[----:B------:R1:W3:Y:S01]  /*ac90*/  SHFL.IDX PT, R12, R7, 0x1, 0x181f ;  /* 0x00381f00070c7f89 */ /* 0x0002e200000e0000 */
[----:B------:R-:W-:Y:S01]  /*aca0*/  PRMT R125, R9, 0x5410, R14 ;  /* 0x00005410097d7816 */ /* 0x000fe2000000000e */
[----:B------:R-:W-:Y:S01]  /*acb0*/  CS2R R74, SRZ ;  /* 0x00000000004a7805 */ /* 0x000fe2000001ff00 */
[----:B------:R-:W-:Y:S01]  /*acc0*/  CS2R R72, SRZ ;  /* 0x0000000000487805 */ /* 0x000fe2000001ff00 */
[----:B------:R1:W4:Y:S01]  /*acd0*/  SHFL.IDX PT, R11, R5, 0x1, 0x181f ;  /* 0x00381f00050b7f89 */ /* 0x00032200000e0000 */
[----:B------:R-:W-:Y:S01]  /*ace0*/  CS2R R46, SRZ ;  /* 0x00000000002e7805 */ /* 0x000fe2000001ff00 */
[----:B------:R-:W-:Y:S01]  /*acf0*/  CS2R R44, SRZ ;  /* 0x00000000002c7805 */ /* 0x000fe2000001ff00 */
[----:B------:R-:W-:Y:S01]  /*ad00*/  CS2R R66, SRZ ;  /* 0x0000000000427805 */ /* 0x000fe2000001ff00 */
[----:B------:R1:W1:Y:S01]  /*ad10*/  SHFL.IDX PT, R10, R8, 0x1, 0x181f ;  /* 0x00381f00080a7f89 */ /* 0x00026200000e0000 */
[----:B------:R-:W-:Y:S01]  /*ad20*/  CS2R R64, SRZ ;  /* 0x0000000000407805 */ /* 0x000fe2000001ff00 */
        /* <DEDUP_REMOVED lines=22> */
.L_x_723:
[----:B------:R-:W-:Y:S05]  /*ae90*/  BSYNC B0 ;  /* 0x0000000000007941 */ /* 0x000fea0003800000 */
.L_x_722:
[----:B------:R-:W-:Y:S01]  /*aea0*/  ISETP.NE.AND P0, PT, R4, RZ, PT ;  /* 0x000000ff0400720c */ /* 0x000fe20003f05270 */
[----:B-1--45:R-:W-:Y:S01]  /*aeb0*/  IMAD.MOV.U32 R11, RZ, RZ, R54 ;  /* 0x000000ffff0b7224 */ /* 0x032fe200078e0036 */
[----:B------:R-:W-:Y:S01]  /*aec0*/  MOV R4, R53 ;  /* 0x0000003500047202 */ /* 0x000fe20000000f00 */
[----:B------:R-:W-:Y:S01]  /*aed0*/  IMAD.MOV.U32 R10, RZ, RZ, R55 ;  /* 0x000000ffff0a7224 */ /* 0x000fe200078e0037 */
[----:B------:R1:W4:Y:S01]  /*aee0*/  SHFL.IDX PT, R15, R6, 0x2, 0x181f ;  /* 0x00581f00060f7f89 */ /* 0x00032200000e0000 */
        /* <DEDUP_REMOVED lines=9> */
[----:B------:R1:W3:Y:S01]  /*af80*/  SHFL.IDX PT, R14, R7, 0x2, 0x181f ;  /* 0x00581f00070e7f89 */ /* 0x0002e200000e0000 */
        /* <DEDUP_REMOVED lines=14> */
[----:B---3--:R1:W3:Y:S01]  /*b070*/  SHFL.IDX PT, R12, R8, 0x2, 0x181f ;  /* 0x00581f00080c7f89 */ /* 0x0082e200000e0000 */
        /* <DEDUP_REMOVED lines=10> */
[----:B----4-:R-:W-:Y:S01]  /*b120*/  ISETP.GE.AND P0, PT, R68, c[0x0][0x27c], PT ;  /* 0x00009f0044007a0c */ /* 0x010fe20003f06270 */
[----:B------:R-:W-:Y:S01]  /*b130*/  CS2R R38, SRZ ;  /* 0x0000000000267805 */ /* 0x000fe2000001ff00 */
[----:B------:R-:W-:Y:S01]  /*b140*/  CS2R R36, SRZ ;  /* 0x0000000000247805 */ /* 0x000fe2000001ff00 */
[----:B------:R-:W-:Y:S01]  /*b150*/  CS2R R30, SRZ ;  /* 0x00000000001e7805 */ /* 0x000fe2000001ff00 */
[----:B------:R-:W-:-:S09]  /*b160*/  CS2R R28, SRZ ;  /* 0x00000000001c7805 */ /* 0x000fd2000001ff00 */
[----:B------:R-:W-:-:S04]  /*b170*/  @!P0 IMAD.WIDE R16, R68, 0x2, R14 ;  /* 0x0000000244108825 */ /* 0x000fc800078e020e */
[----:B--23--:R-:W-:Y:S01]  /*b180*/  @!P0 IMAD.WIDE R10, R68, 0x2, R12 ;  /* 0x00000002440a8825 */ /* 0x00cfe200078e020c */
        /* <DEDUP_REMOVED lines=14> */
.L_x_725:
[----:B----4-:R-:W-:Y:S05]  /*b270*/  BSYNC B0 ;  /* 0x0000000000007941 */ /* 0x010fea0003800000 */
.L_x_724:
[----:B-----5:R-:W-:Y:S01]  /*b280*/  IMAD.MOV.U32 R9, RZ, RZ, R40 ;  /* 0x000000ffff097224 */ /* 0x020fe200078e0028 */
[----:B------:R-:W-:Y:S01]  /*b290*/  MOV R4, R41 ;  /* 0x0000002900047202 */ /* 0x000fe20000000f00 */
[----:B--2---:R-:W-:Y:S01]  /*b2a0*/  IMAD.MOV.U32 R11, RZ, RZ, R42 ;  /* 0x000000ffff0b7224 */ /* 0x004fe200078e002a */
[----:B------:R2:W4:Y:S01]  /*b2b0*/  SHFL.IDX PT, R77, R6, 0x3, 0x181f ;  /* 0x00781f00064d7f89 */ /* 0x00052200000e0000 */
[----:B------:R-:W-:Y:S01]  /*b2c0*/  IMAD.MOV.U32 R10, RZ, RZ, R43 ;  /* 0x000000ffff0a7224 */ /* 0x000fe200078e002b */
[----:B------:R-:W-:Y:S01]  /*b2d0*/  PRMT R93, R4, 0x5410, R9 ;  /* 0x00005410045d7816 */ /* 0x000fe20000000009 */
[----:B------:R-:W-:Y:S01]  /*b2e0*/  IMAD.MOV.U32 R4, RZ, RZ, R37 ;  /* 0x000000ffff047224 */ /* 0x000fe200078e0025 */
[----:B------:R-:W-:Y:S01]  /*b2f0*/  MOV R9, R36 ;  /* 0x0000002400097202 */ /* 0x000fe20000000f00 */
[----:B------:R1:W3:Y:S01]  /*b300*/  SHFL.IDX PT, R79, R5, 0x3, 0x181f ;  /* 0x00781f00054f7f89 */ /* 0x0002e200000e0000 */
        /* <DEDUP_REMOVED lines=17> */
[----:B-12---:R-:W-:Y:S01]  /*b420*/  IMAD.MOV.U32 R6, RZ, RZ, R31 ;  /* 0x000000ffff067224 */ /* 0x006fe200078e001f */
[----:B------:R-:W-:Y:S01]  /*b430*/  CS2R R20, SRZ ;  /* 0x0000000000147805 */ /* 0x000fe2000001ff00 */
[----:B------:R-:W-:Y:S01]  /*b440*/  CS2R R18, SRZ ;  /* 0x0000000000127805 */ /* 0x000fe2000001ff00 */
[----:B------:R-:W-:Y:S01]  /*b450*/  CS2R R16, SRZ ;  /* 0x0000000000107805 */ /* 0x000fe2000001ff00 */
[----:B------:R-:W-:Y:S01]  /*b460*/  CS2R R14, SRZ ;  /* 0x00000000000e7805 */ /* 0x000fe2000001ff00 */
[----:B------:R-:W-:Y:S01]  /*b470*/  IMAD.MOV.U32 R5, RZ, RZ, R28 ;  /* 0x000000ffff057224 */ /* 0x000fe200078e001c */
[----:B---3--:R-:W-:Y:S01]  /*b480*/  CS2R R12, SRZ ;  /* 0x00000000000c7805 */ /* 0x008fe2000001ff00 */
[----:B------:R-:W-:-:S03]  /*b490*/  MOV R7, R30 ;  /* 0x0000001e00077202 */ /* 0x000fc60000000f00 */
        /* <DEDUP_REMOVED lines=8> */
[----:B----4-:R-:W-:-:S04]  /*b520*/  @!P0 IMAD.WIDE R8, R68, 0x2, R76 ;  /* 0x0000000244088825 */ /* 0x010fc800078e024c */
        /* <DEDUP_REMOVED lines=15> */
.L_x_727:
[----:B------:R-:W-:Y:S05]  /*b620*/  BSYNC B0 ;  /* 0x0000000000007941 */ /* 0x000fea0003800000 */
.L_x_726:
        /* <DEDUP_REMOVED lines=21> */
[----:B----4-:R-:W-:Y:S01]  /*b780*/  PRMT R78, R78, 0x5410, R4 ;  /* 0x000054104e4e7816 */ /* 0x010fe20000000004 */
        /* <DEDUP_REMOVED lines=98> */
[----:B------:R-:W-:Y:S02]  /*bdb0*/  FFMA.FTZ R125, R130, R127, -R125 ;  /* 0x0000007f827d7223 */ /* 0x000fe4000001087d */
[----:B------:R-:W-:Y:S01]  /*bdc0*/  FFMA.FTZ R144, R11, R106, -R144 ;  /* 0x0000006a0b907223 */ /* 0x000fe20000010890 */
[----:B------:R-:W-:Y:S01]  /*bdd0*/  F2FP.PACK_AB R9, R9, R134 ;  /* 0x000000860909723e */ /* 0x000fe200000000ff */
        /* <DEDUP_REMOVED lines=10> */
.L_x_731:
[----:B------:R-:W-:Y:S05]  /*be80*/  BSYNC B0 ;  /* 0x0000000000007941 */ /* 0x000fea0003800000 */
.L_x_730:
        /* <DEDUP_REMOVED lines=12> */
[----:B------:R-:W-:Y:S01]  /*bf50*/  SHF.L.U32 R7, R7, 0x7, RZ ;  /* 0x0000000707077819 */ /* 0x000fe200000006ff */
[--C-:B------:R-:W-:Y:S01]  /*bf60*/  HADD2.F32 R124, -RZ, R117.reuse.H0_H0 ;  /* 0x20000075ff7c7230 */ /* 0x100fe20000004100 */
[----:B------:R-:W-:Y:S01]  /*bf70*/  SHF.R.S32.HI R4, RZ, 0x1f, R5 ;  /* 0x0000001fff047819 */ /* 0x000fe20000011405 */
[----:B------:R-:W-:Y:S01]  /*bf80*/  HADD2.F32 R117, -RZ, R117.H1_H1 ;  /* 0x30000075ff757230 */ /* 0x000fe20000004100 */
[----:B------:R-:W-:-:S02]  /*bf90*/  SHF.L.U32 R6, R5, 0x3, RZ ;  /* 0x0000000305067819 */ /* 0x000fc400000006ff */
[----:B------:R-:W-:Y:S02]  /*bfa0*/  LEA.HI R4, R4, R5, RZ, 0x3 ;  /* 0x0000000504047211 */ /* 0x000fe400078f18ff */
[C---:B------:R-:W-:Y:S02]  /*bfb0*/  LOP3.LUT R9, R121.reuse, 0x38, R9, 0xf8, !PT ;  /* 0x0000003879097812 */ /* 0x040fe400078ef809 */
[----:B------:R-:W-:Y:S02]  /*bfc0*/  LOP3.LUT R121, R121, 0x38, R6, 0xf8, !PT ;  /* 0x0000003879797812 */ /* 0x000fe400078ef806 */
[----:B------:R-:W-:Y:S02]  /*bfd0*/  SHF.L.U32 R4, R4, 0xa, RZ ;  /* 0x0000000a04047819 */ /* 0x000fe400000006ff */
[----:B------:R-:W-:Y:S02]  /*bfe0*/  LOP3.LUT R7, R7, 0x7fffe000, RZ, 0xc0, !PT ;  /* 0x7fffe00007077812 */ /* 0x000fe400078ec0ff */
[----:B------:R-:W-:-:S02]  /*bff0*/  LOP3.LUT R8, R9, R120, RZ, 0x3c, !PT ;  /* 0x0000007809087212 */ /* 0x000fc400078e3cff */
        /* <DEDUP_REMOVED lines=82> */
.L_x_729:
[----:B------:R-:W-:Y:S05]  /*c520*/  BSYNC B1 ;  /* 0x0000000000017941 */ /* 0x000fea0003800000 */
.L_x_728:
        /* <DEDUP_REMOVED lines=25> */
[----:B------:R-:W-:Y:S01]  /*c6c0*/  HADD2.F32 R107, -RZ, R112.H0_H0 ;  /* 0x20000070ff6b7230 */ /* 0x000fe20000004100 */
[----:B------:R-:W-:Y:S01]  /*c6d0*/  LOP3.LUT R87, R87, R88, RZ, 0x3c, !PT ;  /* 0x0000005857577212 */ /* 0x000fe200078e3cff */
[--C-:B------:R-:W-:Y:S01]  /*c6e0*/  HADD2.F32 R113, -RZ, R114.reuse.H1_H1 ;  /* 0x30000072ff717230 */ /* 0x100fe20000004100 */
[----:B------:R-:W-:Y:S01]  /*c6f0*/  LOP3.LUT R7, R89, 0x38, R4, 0xf8, !PT ;  /* 0x0000003859077812 */ /* 0x000fe200078ef804 */
[----:B------:R-:W-:Y:S01]  /*c700*/  HADD2.F32 R115, -RZ, R114.H0_H0 ;  /* 0x20000072ff737230 */ /* 0x000fe20000004100 */
[----:B------:R-:W-:-:S02]  /*c710*/  SHF.L.U32 R5, R5, 0xa, RZ ;  /* 0x0000000a05057819 */ /* 0x000fc400000006ff */
[----:B------:R-:W-:Y:S02]  /*c720*/  IADD3 R87, R84, R87, RZ ;  /* 0x0000005754577210 */ /* 0x000fe40007ffe0ff */
[----:B------:R-:W-:Y:S02]  /*c730*/  LOP3.LUT R4, R7, R88, RZ, 0x3c, !PT ;  /* 0x0000005807047212 */ /* 0x000fe400078e3cff */
        /* <DEDUP_REMOVED lines=8> */
[--C-:B------:R-:W-:Y:S01]  /*c7c0*/  SHF.R.U64 R65, R74, 0x10, R75.reuse ;  /* 0x000000104a417819 */ /* 0x100fe2000000124b */
[----:B------:R-:W2:Y:S01]  /*c7d0*/  LDS.128 R4, [R85+0x10080] ;  /* 0x0100800055047984 */ /* 0x000ea20000000c00 */
[----:B------:R-:W-:Y:S01]  /*c7e0*/  SHF.R.U32.HI R74, RZ, 0x10, R75 ;  /* 0x00000010ff4a7819 */ /* 0x000fe2000001164b */
[----:B------:R-:W-:Y:S01]  /*c7f0*/  HADD2.F32 R90, -RZ, R90.H0_H0 ;  /* 0x2000005aff5a7230 */ /* 0x000fe20000004100 */
[--C-:B------:R-:W-:Y:S01]  /*c800*/  SHF.R.U64 R72, R72, 0x10, R73.reuse ;  /* 0x0000001048487819 */ /* 0x100fe20000001249 */
[----:B------:R-:W-:Y:S01]  /*c810*/  HADD2.F32 R65, -RZ, R65.H0_H0 ;  /* 0x20000041ff417230 */ /* 0x000fe20000004100 */
        /* <DEDUP_REMOVED lines=17> */
[----:B------:R-:W-:Y:S01]  /*c930*/  HADD2.F32 R104, -RZ, R4.H0_H0 ;  /* 0x20000004ff687230 */ /* 0x000fe20000004100 */
[-C--:B------:R-:W-:Y:S01]  /*c940*/  FFMA.FTZ R116, R103, R118.reuse, R116 ;  /* 0x0000007667747223 */ /* 0x080fe20000010074 */
[----:B------:R-:W-:Y:S01]  /*c950*/  HADD2.F32 R103, -RZ, R112.H1_H1 ;  /* 0x30000070ff677230 */ /* 0x000fe20000004100 */
[----:B------:R-:W-:Y:S01]  /*c960*/  FFMA.FTZ R102, R75, R118, -R102 ;  /* 0x000000764b667223 */ /* 0x000fe20000010866 */
[--C-:B------:R-:W-:Y:S01]  /*c970*/  HADD2.F32 R10, -RZ, R11.reuse.H0_H0 ;  /* 0x2000000bff0a7230 */ /* 0x100fe20000004100 */
[----:B------:R-:W-:Y:S01]  /*c980*/  FMUL.FTZ R111, R104, R111 ;  /* 0x0000006f686f7220 */ /* 0x000fe20000410000 */
[----:B------:R-:W-:Y:S01]  /*c990*/  HADD2.F32 R105, -RZ, R4.H1_H1 ;  /* 0x30000004ff697230 */ /* 0x000fe20000004100 */
        /* <DEDUP_REMOVED lines=43> */
.L_x_735:
[----:B------:R-:W-:Y:S05]  /*cc50*/  BSYNC B0 ;  /* 0x0000000000007941 */ /* 0x000fea0003800000 */
.L_x_734:
        /* <DEDUP_REMOVED lines=16> */
[----:B------:R-:W-:-:S02]  /*cd60*/  LOP3.LUT R9, R89, 0x38, R9, 0xf8, !PT ;  /* 0x0000003859097812 */ /* 0x000fc400078ef809 */
[----:B------:R-:W-:Y:S02]  /*cd70*/  SHF.L.U32 R6, R5, 0x3, RZ ;  /* 0x0000000305067819 */ /* 0x000fe400000006ff */
[----:B------:R-:W-:Y:S02]  /*cd80*/  LEA.HI R4, R4, R5, RZ, 0x3 ;  /* 0x0000000504047211 */ /* 0x000fe400078f18ff */
[----:B------:R-:W-:Y:S02]  /*cd90*/  LOP3.LUT R7, R7, 0x7fffe000, RZ, 0xc0, !PT ;  /* 0x7fffe00007077812 */ /* 0x000fe400078ec0ff */
[----:B------:R-:W-:Y:S02]  /*cda0*/  LOP3.LUT R8, R9, R88, RZ, 0x3c, !PT ;  /* 0x0000005809087212 */ /* 0x000fe400078e3cff */
[----:B------:R-:W-:Y:S02]  /*cdb0*/  LOP3.LUT R89, R89, 0x38, R6, 0xf8, !PT ;  /* 0x0000003859597812 */ /* 0x000fe400078ef806 */
[----:B------:R-:W-:-:S02]  /*cdc0*/  SHF.L.U32 R4, R4, 0xa, RZ ;  /* 0x0000000a04047819 */ /* 0x000fc400000006ff */
[--C-:B------:R-:W-:Y:S02]  /*cdd0*/  IADD3 R7, R8, R7, R84.reuse ;  /* 0x0000000708077210 */ /* 0x100fe40007ffe054 */
        /* <DEDUP_REMOVED lines=81> */
.L_x_733:
[----:B------:R-:W-:Y:S05]  /*d2f0*/  BSYNC B1 ;  /* 0x0000000000017941 */ /* 0x000fea0003800000 */
.L_x_732:
        /* <DEDUP_REMOVED lines=64> */
[----:B------:R-:W-:Y:S01]  /*d700*/  HADD2.F32 R8, -RZ, R10.H0_H0 ;  /* 0x2000000aff087230 */ /* 0x000fe20000004100 */
[----:B------:R-:W-:Y:S01]  /*d710*/  FFMA.FTZ R84, R67, R86, R84 ;  /* 0x0000005643547223 */ /* 0x000fe20000010054 */
[----:B------:R-:W-:Y:S01]  /*d720*/  HADD2.F32 R67, -RZ, R96.H1_H1 ;  /* 0x30000060ff437230 */ /* 0x000fe20000004100 */
[C---:B------:R-:W-:Y:S01]  /*d730*/  FMUL.FTZ R54, R5.reuse, R54 ;  /* 0x0000003605367220 */ /* 0x040fe20000410000 */
[----:B------:R-:W-:Y:S01]  /*d740*/  HADD2.F32 R65, -RZ, R10.H1_H1 ;  /* 0x3000000aff417230 */ /* 0x000fe20000004100 */
[----:B------:R-:W-:Y:S01]  /*d750*/  FFMA.FTZ R5, R5, R90, R88 ;  /* 0x0000005a05057223 */ /* 0x000fe20000010058 */
[--C-:B------:R-:W-:Y:S01]  /*d760*/  HADD2.F32 R72, -RZ, R4.reuse.H0_H0 ;  /* 0x20000004ff487230 */ /* 0x100fe20000004100 */
[----:B------:R-:W-:Y:S01]  /*d770*/  FMUL.FTZ R88, R8, R67 ;  /* 0x0000004308587220 */ /* 0x000fe20000410000 */
[--C-:B------:R-:W-:Y:S01]  /*d780*/  HADD2.F32 R10, -RZ, R11.reuse.H0_H0 ;  /* 0x2000000bff0a7230 */ /* 0x100fe20000004100 */
[----:B------:R-:W-:Y:S01]  /*d790*/  FFMA.FTZ R66, R39, R86, -R66 ;  /* 0x0000005627427223 */ /* 0x000fe20000010842 */
[----:B------:R-:W-:Y:S01]  /*d7a0*/  HADD2.F32 R73, -RZ, R4.H1_H1 ;  /* 0x30000004ff497230 */ /* 0x000fe20000004100 */
[C---:B------:R-:W-:Y:S01]  /*d7b0*/  FMUL.FTZ R95, R72.reuse, R95 ;  /* 0x0000005f485f7220 */ /* 0x040fe20000410000 */
[--C-:B------:R-:W-:Y:S01]  /*d7c0*/  HADD2.F32 R4, -RZ, R6.reuse.H0_H0 ;  /* 0x20000006ff047230 */ /* 0x100fe20000004100 */
[----:B------:R-:W-:Y:S01]  /*d7d0*/  FFMA.FTZ R37, R72, R100, R37 ;  /* 0x0000006448257223 */ /* 0x000fe20000010025 */
        /* <DEDUP_REMOVED lines=36> */
.L_x_739:
[----:B------:R-:W-:Y:S05]  /*da20*/  BSYNC B0 ;  /* 0x0000000000007941 */ /* 0x000fea0003800000 */
.L_x_738:
[----:B------:R-:W-:-:S13]  /*da30*/  ISETP.GE.AND P0, PT, R50, c[0x0][0x27c], PT ;  /* 0x00009f0032007a0c */ /* 0x000fda0003f06270 */
[----:B------:R-:W-:Y:S05]  /*da40*/  @P0 BRA `(.L_x_737) ;  /* 0x0000067000000947 */ /* 0x000fea0003800000 */
[----:B-1----:R-:W-:Y:S01]  /*da50*/  SHF.R.S32.HI R7, RZ, 0x1f, R50 ;  /* 0x0000001fff077819 */ /* 0x002fe20000011432 */
[----:B------:R-:W-:Y:S01]  /*da60*/  HADD2.F32 R54, -RZ, R92.H0_H0 ;  /* 0x2000005cff367230 */ /* 0x000fe20000004100 */
[----:B------:R-:W-:Y:S01]  /*da70*/  SHF.R.U64 R30, R40, 0x10, R41 ;  /* 0x00000010281e7819 */ /* 0x000fe20000001229 */
[----:B------:R-:W-:Y:S01]  /*da80*/  HADD2.F32 R66, -RZ, R94.H0_H0 ;  /* 0x2000005eff427230 */ /* 0x000fe20000004100 */
[CC--:B------:R-:W-:Y:S02]  /*da90*/  LEA.HI R9, R7.reuse, R50.reuse, RZ, 0x3 ;  /* 0x0000003207097211 */ /* 0x0c0fe400078f18ff */
[----:B------:R-:W-:Y:S01]  /*daa0*/  LEA.HI R7, R7, R50, RZ, 0x6 ;  /* 0x0000003207077211 */ /* 0x000fe200078f30ff */
[----:B------:R-:W-:Y:S01]  /*dab0*/  HADD2.F32 R30, -RZ, R30.H0_H0 ;  /* 0x2000001eff1e7230 */ /* 0x000fe20000004100 */
[----:B------:R-:W-:Y:S02]  /*dac0*/  LEA.HI.SX32 R5, R9, R46, 0x1d ;  /* 0x0000002e09057211 */ /* 0x000fe400078feaff */
[----:B------:R-:W-:-:S02]  /*dad0*/  SHF.L.U32 R7, R7, 0x7, RZ ;  /* 0x0000000707077819 */ /* 0x000fc400000006ff */
[----:B------:R-:W-:Y:S02]  /*dae0*/  SHF.R.S32.HI R4, RZ, 0x1f, R5 ;  /* 0x0000001fff047819 */ /* 0x000fe40000011405 */
[----:B------:R-:W-:Y:S02]  /*daf0*/  LOP3.LUT R9, R53, 0x38, R9, 0xf8, !PT ;  /* 0x0000003835097812 */ /* 0x000fe400078ef809 */
[----:B------:R-:W-:Y:S02]  /*db00*/  SHF.L.U32 R6, R5, 0x3, RZ ;  /* 0x0000000305067819 */ /* 0x000fe400000006ff */
[----:B------:R-:W-:Y:S02]  /*db10*/  LEA.HI R4, R4, R5, RZ, 0x3 ;  /* 0x0000000504047211 */ /* 0x000fe400078f18ff */
[----:B------:R-:W-:Y:S02]  /*db20*/  LOP3.LUT R7, R7, 0x7fffe000, RZ, 0xc0, !PT ;  /* 0x7fffe00007077812 */ /* 0x000fe400078ec0ff */
[----:B------:R-:W-:-:S02]  /*db30*/  LOP3.LUT R8, R9, R52, RZ, 0x3c, !PT ;  /* 0x0000003409087212 */ /* 0x000fc400078e3cff */
[----:B------:R-:W-:Y:S02]  /*db40*/  LOP3.LUT R53, R53, 0x38, R6, 0xf8, !PT ;  /* 0x0000003835357812 */ /* 0x000fe400078ef806 */
[----:B------:R-:W-:Y:S02]  /*db50*/  SHF.L.U32 R4, R4, 0xa, RZ ;  /* 0x0000000a04047819 */ /* 0x000fe400000006ff */
[----:B------:R-:W-:Y:S02]  /*db60*/  IADD3 R7, R8, R7, R44 ;  /* 0x0000000708077210 */ /* 0x000fe40007ffe02c */
[----:B------:R-:W-:Y:S01]  /*db70*/  LOP3.LUT R52, R53, R52, RZ, 0x3c, !PT ;  /* 0x0000003435347212 */ /* 0x000fe200078e3cff */
[--C-:B------:R-:W-:Y:S01]  /*db80*/  HADD2.F32 R53, -RZ, R93.reuse.H0_H0 ;  /* 0x2000005dff357230 */ /* 0x100fe20000004100 */
[----:B------:R-:W-:Y:S01]  /*db90*/  LOP3.LUT R5, R4, 0x7fffe000, RZ, 0xc0, !PT ;  /* 0x7fffe00004057812 */ /* 0x000fe200078ec0ff */
[----:B------:R-:W-:Y:S01]  /*dba0*/  HADD2.F32 R93, -RZ, R93.H1_H1 ;  /* 0x3000005dff5d7230 */ /* 0x000fe20000004100 */
[----:B------:R-:W-:-:S02]  /*dbb0*/  SHF.L.U32 R28, R7, 0x1, RZ ;  /* 0x00000001071c7819 */ /* 0x000fc400000006ff */
[----:B------:R-:W-:Y:S02]  /*dbc0*/  IADD3 R5, R52, R5, R44 ;  /* 0x0000000534057210 */ /* 0x000fe40007ffe02c */
        /* <DEDUP_REMOVED lines=8> */
[----:B------:R-:W-:-:S02]  /*dc50*/  SHF.R.U32.HI R33, RZ, 0x10, R33 ;  /* 0x00000010ff217819 */ /* 0x000fc40000011621 */
[----:B------:R-:W-:Y:S02]  /*dc60*/  SHF.R.U32.HI R35, RZ, 0x10, R35 ;  /* 0x00000010ff237819 */ /* 0x000fe40000011623 */
[--C-:B------:R-:W-:Y:S01]  /*dc70*/  SHF.R.U64 R32, R42, 0x10, R43.reuse ;  /* 0x000000102a207819 */ /* 0x100fe2000000122b */
[----:B------:R-:W-:Y:S01]  /*dc80*/  HADD2.F32 R52, -RZ, R33.H0_H0 ;  /* 0x20000021ff347230 */ /* 0x000fe20000004100 */
[----:B------:R-:W-:Y:S01]  /*dc90*/  SHF.R.U32.HI R42, RZ, 0x10, R43 ;  /* 0x00000010ff2a7819 */ /* 0x000fe2000001162b */
[----:B------:R-:W-:Y:S02]  /*dca0*/  HADD2.F32 R72, -RZ, R35.H0_H0 ;  /* 0x20000023ff487230 */ /* 0x000fe40000004100 */
[----:B------:R-:W-:Y:S02]  /*dcb0*/  HADD2.F32 R33, -RZ, R94.H1_H1 ;  /* 0x3000005eff217230 */ /* 0x000fe40000004100 */
[----:B------:R-:W-:Y:S02]  /*dcc0*/  HADD2.F32 R74, -RZ, R42.H0_H0 ;  /* 0x2000002aff4a7230 */ /* 0x000fe40000004100 */
[----:B-1----:R-:W-:-:S02]  /*dcd0*/  HADD2.F32 R36, -RZ, R9.H0_H0 ;  /* 0x20000009ff247230 */ /* 0x002fc40000004100 */
[----:B------:R-:W-:Y:S02]  /*dce0*/  HADD2.F32 R37, -RZ, R9.H1_H1 ;  /* 0x30000009ff257230 */ /* 0x000fe40000004100 */
        /* <DEDUP_REMOVED lines=61> */
.L_x_737:
[----:B------:R-:W-:Y:S05]  /*e0c0*/  BSYNC B1 ;  /* 0x0000000000017941 */ /* 0x000fea0003800000 */
.L_x_736:
        /* <DEDUP_REMOVED lines=80> */
[----:B------:R-:W-:Y:S01]  /*e5d0*/  HADD2.F32 R42, -RZ, R6.H1_H1 ;  /* 0x30000006ff2a7230 */ /* 0x000fe20000004100 */
[C---:B------:R-:W-:Y:S01]  /*e5e0*/  FMUL.FTZ R39, R4.reuse, R39 ;  /* 0x0000002704277220 */ /* 0x040fe20000410000 */
[--C-:B------:R-:W-:Y:S01]  /*e5f0*/  HADD2.F32 R6, -RZ, R7.reuse.H0_H0 ;  /* 0x20000007ff067230 */ /* 0x100fe20000004100 */
[----:B------:R-:W-:Y:S01]  /*e600*/  FFMA.FTZ R15, R4, R45, R52 ;  /* 0x0000002d040f7223 */ /* 0x000fe20000010034 */
        /* <DEDUP_REMOVED lines=11> */
[----:B------:R-:W-:-:S02]  /*e6c0*/  FMUL.FTZ R4, R36, R12 ;  /* 0x0000000c24047220 */ /* 0x000fc40000410000 */
        /* <DEDUP_REMOVED lines=17> */
.L_x_741:
[----:B------:R-:W-:Y:S05]  /*e7e0*/  BSYNC B0 ;  /* 0x0000000000007941 */ /* 0x000fea0003800000 */
.L_x_740:
        /* <DEDUP_REMOVED lines=105> */
.L_x_713:
[----:B------:R-:W-:Y:S05]  /*ee80*/  BSYNC B2 ;  /* 0x0000000000027941 */ /* 0x000fea0003800000 */
.L_x_679:
        /* <DEDUP_REMOVED lines=16> */
[----:B------:R-:W-:Y:S01]  /*ef90*/  IMAD.SHL.U32 R61, R58, 0x40, RZ ;  /* 0x000000403a3d7824 */ /* 0x000fe200078e00ff */
[----:B------:R-:W-:Y:S01]  /*efa0*/  LOP3.LUT R0, R0, 0x1c0, RZ, 0xc0, !PT ;  /* 0x000001c000007812 */ /* 0x000fe200078ec0ff */
[----:B------:R-:W-:Y:S01]  /*efb0*/  IMAD.IADD R11, R4, 0x1, -R11 ;  /* 0x00000001040b7824 */ /* 0x000fe200078e0a0b */
[----:B------:R-:W-:Y:S01]  /*efc0*/  UISETP.GE.AND UP0, UPT, UR10, 0x2, UPT ;  /* 0x000000020a00788c */ /* 0x000fe2000bf06270 */
[----:B------:R-:W-:Y:S01]  /*efd0*/  IMAD R4, R59, c[0x0][0x218], RZ ;  /* 0x000086003b047a24 */ /* 0x000fe200078e02ff */
[----:B------:R-:W-:Y:S01]  /*efe0*/  SHF.R.U32.HI R60, RZ, 0x3, R0 ;  /* 0x00000003ff3c7819 */ /* 0x000fe20000011600 */
[----:B------:R-:W-:Y:S01]  /*eff0*/  IMAD R213, R11, 0x200, R8 ;  /* 0x000002000bd57824 */ /* 0x000fe200078e0208 */
[----:B------:R-:W-:Y:S01]  /*f000*/  LOP3.LUT R61, R61, 0xfffffe00, RZ, 0xc0, !PT ;  /* 0xfffffe003d3d7812 */ /* 0x000fe200078ec0ff */
[----:B------:R-:W-:-:S04]  /*f010*/  IMAD.WIDE.U32 R6, R217, c[0x0][0x218], R6 ;  /* 0x00008600d9067a25 */ /* 0x000fc800078e0006 */
[----:B------:R-:W-:Y:S01]  /*f020*/  IMAD.SHL.U32 R213, R213, 0x2, RZ ;  /* 0x00000002d5d57824 */ /* 0x000fe200078e00ff */
[----:B------:R-:W-:Y:S01]  /*f030*/  BAR.SYNC.DEFER_BLOCKING 0x0 ;  /* 0x0000000000007b1d */ /* 0x000fe20000010000 */
[----:B------:R-:W-:Y:S02]  /*f040*/  IMAD R4, R217, c[0x0][0x21c], R4 ;  /* 0x00008700d9047a24 */ /* 0x000fe400078e0204 */
[----:B------:R-:W-:Y:S01]  /*f050*/  IMAD.SHL.U32 R11, R11, 0x8, RZ ;  /* 0x000000080b0b7824 */ /* 0x000fe200078e00ff */
[----:B------:R-:W-:Y:S01]  /*f060*/  IADD3 R5, R213, 0xc080, RZ ;  /* 0x0000c080d5057810 */ /* 0x000fe20007ffe0ff */
[----:B------:R-:W-:Y:S01]  /*f070*/  IMAD.SHL.U32 R219, R51, 0x2, RZ ;  /* 0x0000000233db7824 */ /* 0x000fe200078e00ff */
[----:B------:R-:W-:Y:S02]  /*f080*/  IADD3 R212, R213, 0xc0a0, RZ ;  /* 0x0000c0a0d5d47810 */ /* 0x000fe40007ffe0ff */
[----:B------:R-:W-:Y:S02]  /*f090*/  @P0 IADD3 R212, R5, -0x20, RZ ;  /* 0xffffffe005d40810 */ /* 0x000fe40007ffe0ff */
[----:B------:R-:W-:-:S02]  /*f0a0*/  IADD3 R5, P0, R6, UR26, RZ ;  /* 0x0000001a06057c10 */ /* 0x000fc4000ff1e0ff */
[----:B------:R-:W-:Y:S01]  /*f0b0*/  LOP3.LUT R11, R0, 0x8, R11, 0xf8, !PT ;  /* 0x00000008000b7812 */ /* 0x000fe200078ef80b */
[----:B------:R-:W-:Y:S01]  /*f0c0*/  IMAD.MOV.U32 R0, RZ, RZ, 0x40 ;  /* 0x00000040ff007424 */ /* 0x000fe200078e00ff */
[----:B------:R-:W-:Y:S01]  /*f0d0*/  IADD3.X R4, R7, UR12, R4, P0, !PT ;  /* 0x0000000c07047c10 */ /* 0x000fe200087fe404 */
[----:B------:R-:W-:Y:S01]  /*f0e0*/  IMAD R7, R70, 0x400, R61 ;  /* 0x0000040046077824 */ /* 0x000fe200078e023d */
[----:B------:R-:W-:Y:S02]  /*f0f0*/  LEA R6, P0, R5, c[0x0][0x1f8], 0x1 ;  /* 0x00007e0005067a11 */ /* 0x000fe400078008ff */
[----:B------:R-:W-:Y:S02]  /*f100*/  LOP3.LUT R60, R11, R60, RZ, 0x3c, !PT ;  /* 0x0000003c0b3c7212 */ /* 0x000fe400078e3cff */
[----:B------:R-:W-:Y:S02]  /*f110*/  LEA.HI.X R5, R5, c[0x0][0x1fc], R4, 0x1, P0 ;  /* 0x00007f0005057a11 */ /* 0x000fe400000f0c04 */
[----:B------:R1:W-:Y:S01]  /*f120*/  SHFL.IDX PT, R4, R6, RZ, 0x181f ;  /* 0x00181fff06047589 */ /* 0x0003e200000e0000 */
[----:B------:R-:W-:Y:S01]  /*f130*/  IMAD.IADD R214, R60, 0x1, R7 ;  /* 0x000000013cd67824 */ /* 0x000fe200078e0207 */
[----:B------:R-:W-:-:S02]  /*f140*/  LOP3.LUT P0, RZ, R57, 0x4, RZ, 0xc0, !PT ;  /* 0x0000000439ff7812 */ /* 0x000fc4000780c0ff */
[----:B------:R-:W2:Y:S01]  /*f150*/  SHFL.IDX PT, R5, R5, RZ, 0x181f ;  /* 0x00181fff05057589 */ /* 0x000ea200000e0000 */
[----:B------:R-:W-:Y:S01]  /*f160*/  IMAD.SHL.U32 R214, R214, 0x2, RZ ;  /* 0x00000002d6d67824 */ /* 0x000fe200078e00ff */
[----:B------:R-:W-:Y:S02]  /*f170*/  SEL R0, R0, 0xffffffc0, !P0 ;  /* 0xffffffc000007807 */ /* 0x000fe40004000000 */
[----:B------:R-:W-:Y:S01]  /*f180*/  LDSM.16.M88.4 R24, [R213+0xc080] ;  /* 0x00c08000d518783b */ /* 0x000fe20000000200 */
[----:B------:R-:W-:Y:S01]  /*f190*/  ISETP.LT.AND P0, PT, R56, UR22, PT ;  /* 0x0000001638007c0c */ /* 0x000fe2000bf01270 */
[----:B------:R-:W-:Y:S01]  /*f1a0*/  IMAD R210, R2, 0x2, R214 ;  /* 0x0000000202d27824 */ /* 0x000fe200078e02d6 */
[----:B------:R-:W-:Y:S01]  /*f1b0*/  SHF.R.S32.HI R7, RZ, 0x1f, R50 ;  /* 0x0000001fff077819 */ /* 0x000fe20000011432 */
[----:B------:R-:W-:Y:S01]  /*f1c0*/  LDSM.16.M88.4 R20, [R214+0x10080] ;  /* 0x01008000d614783b */ /* 0x000fe20000000200 */
[----:B------:R-:W-:Y:S01]  /*f1d0*/  ISETP.GE.OR P6, PT, R68, c[0x0][0x1d4], !P0 ;  /* 0x0000750044007a0c */ /* 0x000fe200047c6670 */
[----:B------:R-:W-:Y:S01]  /*f1e0*/  IMAD R209, R3, 0x2, R214 ;  /* 0x0000000203d17824 */ /* 0x000fe200078e02d6 */
[----:B------:R-:W-:Y:S01]  /*f1f0*/  LEA.HI R224, R7, R50, RZ, 0x3 ;  /* 0x0000003207e07211 */ /* 0x000fe200078f18ff */
[----:B------:R-:W3:Y:S01]  /*f200*/  LDSM.16.M88.4 R40, [R213+0xc880] ;  /* 0x00c88000d528783b */ /* 0x000ee20000000200 */
[----:B------:R-:W-:Y:S01]  /*f210*/  SHF.R.S32.HI R7, RZ, 0x1f, R48 ;  /* 0x0000001fff077819 */ /* 0x000fe20000011430 */
[----:B------:R-:W-:Y:S01]  /*f220*/  IMAD.IADD R208, R213, 0x1, R0 ;  /* 0x00000001d5d07824 */ /* 0x000fe200078e0200 */
[----:B------:R-:W-:Y:S01]  /*f230*/  LOP3.LUT R224, R224, 0xfffffff8, RZ, 0xc0, !PT ;  /* 0xfffffff8e0e07812 */ /* 0x000fe200078ec0ff */
[----:B------:R-:W-:Y:S01]  /*f240*/  LDSM.16.M88.4 R16, [R212] ;  /* 0x00000000d410783b */ /* 0x000fe20000000200 */
[----:B------:R-:W-:Y:S01]  /*f250*/  LEA.HI R222, R7, R48, RZ, 0x3 ;  /* 0x0000003007de7211 */ /* 0x000fe200078f18ff */
[----:B------:R-:W-:Y:S01]  /*f260*/  IMAD R207, R3, 0x2, R210 ;  /* 0x0000000203cf7824 */ /* 0x000fe200078e02d2 */
[----:B-1----:R-:W-:Y:S01]  /*f270*/  SHF.R.S32.HI R6, RZ, 0x1f, R49 ;  /* 0x0000001fff067819 */ /* 0x002fe20000011431 */
[----:B------:R-:W-:Y:S01]  /*f280*/  LDSM.16.M88.4 R44, [R212+0x800] ;  /* 0x00080000d42c783b */ /* 0x000fe20000000200 */
[----:B------:R-:W-:Y:S01]  /*f290*/  LOP3.LUT R222, R222, 0xfffffff8, RZ, 0xc0, !PT ;  /* 0xfffffff8dede7812 */ /* 0x000fe200078ec0ff */
[----:B------:R-:W-:Y:S01]  /*f2a0*/  IMAD.IADD R202, R0, 0x1, R212 ;  /* 0x0000000100ca7824 */ /* 0x000fe200078e02d4 */
[----:B------:R-:W-:Y:S01]  /*f2b0*/  LEA.HI R223, R6, R49, RZ, 0x3 ;  /* 0x0000003106df7211 */ /* 0x000fe200078f18ff */
[----:B--2---:R-:W-:Y:S01]  /*f2c0*/  IMAD.WIDE R14, R68, 0x2, R4 ;  /* 0x00000002440e7825 */ /* 0x004fe200078e0204 */
[----:B------:R-:W1:Y:S01]  /*f2d0*/  LDSM.16.M88.4 R8, [R210+0x10080] ;  /* 0x01008000d208783b */ /* 0x000e620000000200 */
[----:B------:R-:W-:-:S02]  /*f2e0*/  SHF.R.S32.HI R225, RZ, 0x1f, R222 ;  /* 0x0000001fffe17819 */ /* 0x000fc400000114de */
        /* <DEDUP_REMOVED lines=11> */
[----:B------:R-:W-:-:S02]  /*f3a0*/  IADD3 R200, R212, 0x1800, RZ ;  /* 0x00001800d4c87810 */ /* 0x000fc40007ffe0ff */
[C---:B------:R-:W-:Y:S02]  /*f3b0*/  IADD3 R199, R212.reuse, 0x2000, RZ ;  /* 0x00002000d4c77810 */ /* 0x040fe40007ffe0ff */
[----:B------:R-:W-:Y:S01]  /*f3c0*/  IADD3 R198, R212, 0x2800, RZ ;  /* 0x00002800d4c67810 */ /* 0x000fe20007ffe0ff */
[----:B------:R2:W-:Y:S01]  /*f3d0*/  LDGSTS.E.BYPASS.LTC128B.128 [R219+0x9080], [R12.64], !P6 ;  /* 0x090800000cdb7fae */ /* 0x0005e2000f101d58 */
[----:B------:R-:W-:Y:S02]  /*f3e0*/  ISETP.GE.OR P6, PT, R49, c[0x0][0x1d4], !P0 ;  /* 0x0000750031007a0c */ /* 0x000fe400047c6670 */
[----:B------:R-:W-:Y:S02]  /*f3f0*/  ISETP.GE.OR P0, PT, R48, c[0x0][0x1d4], !P0 ;  /* 0x0000750030007a0c */ /* 0x000fe40004706670 */
[C---:B------:R-:W-:Y:S02]  /*f400*/  IADD3 R197, R212.reuse, 0x3000, RZ ;  /* 0x00003000d4c57810 */ /* 0x040fe40007ffe0ff */
[----:B------:R-:W-:Y:S01]  /*f410*/  IADD3 R196, R212, 0x3800, RZ ;  /* 0x00003800d4c47810 */ /* 0x000fe20007ffe0ff */
[----:B---3--:R-:W-:Y:S06]  /*f420*/  HMMA.16816.F32 R36, R20, R40, RZ ;  /* 0x000000281424723c */ /* 0x008fec00000018ff */
[----:B------:R3:W-:Y:S04]  /*f430*/  LDGSTS.E.BYPASS.LTC128B.128 [R219+0xa080], [R28.64], !P6 ;  /* 0x0a0800001cdb7fae */ /* 0x0007e8000f101d58 */
[----:B------:R4:W-:Y:S01]  /*f440*/  LDGSTS.E.BYPASS.LTC128B.128 [R219+0xb080], [R52.64], !P0 ;  /* 0x0b08000034db7fae */ /* 0x0009e2000c101d58 */
[----:B------:R-:W-:-:S03]  /*f450*/  PLOP3.LUT P0, PT, PT, PT, UP0, 0x40, 0x0 ;  /* 0x000000000000781c */ /* 0x000fc60003f0e808 */
[----:B------:R-:W-:Y:S04]  /*f460*/  LDSM.16.M88.4 R48, [R209+0x10080] ;  /* 0x01008000d130783b */ /* 0x000fe80000000200 */
[----:B------:R-:W5:Y:S01]  /*f470*/  LDSM.16.M88.4 R4, [R208+0xc080] ;  /* 0x00c08000d004783b */ /* 0x000f620000000200 */
[C---:B--2---:R-:W-:Y:S03]  /*f480*/  HMMA.16816.F32 R12, R20.reuse, R24, RZ ;  /* 0x00000018140c723c */ /* 0x044fe600000018ff */
[----:B------:R-:W2:Y:S04]  /*f490*/  LDSM.16.M88.4 R64, [R208+0xc880] ;  /* 0x00c88000d040783b */ /* 0x000ea80000000200 */
[----:B------:R-:W-:Y:S01]  /*f4a0*/  LDSM.16.M88.4 R32, [R207+0x10080] ;  /* 0x01008000cf20783b */ /* 0x000fe20000000200 */
[C---:B------:R-:W-:Y:S03]  /*f4b0*/  HMMA.16816.F32 R24, R20.reuse, R26, RZ ;  /* 0x0000001a1418723c */ /* 0x040fe600000018ff */
[----:B------:R-:W-:Y:S04]  /*f4c0*/  LDSM.16.M88.4 R56, [R213+0xd080] ;  /* 0x00d08000d538783b */ /* 0x000fe80000000200 */
[----:B---3--:R-:W3:Y:S01]  /*f4d0*/  LDSM.16.M88.4 R28, [R202] ;  /* 0x00000000ca1c783b */ /* 0x008ee20000000200 */
[----:B------:R-:W-:Y:S03]  /*f4e0*/  HMMA.16816.F32 R20, R20, R42, RZ ;  /* 0x0000002a1414723c */ /* 0x000fe600000018ff */
[----:B----4-:R-:W4:Y:S04]  /*f4f0*/  LDSM.16.M88.4 R52, [R202+0x800] ;  /* 0x00080000ca34783b */ /* 0x010f280000000200 */
[----:B------:R-:W-:Y:S01]  /*f500*/  LDSM.16.M88.4 R40, [R212+0x1000] ;  /* 0x00100000d428783b */ /* 0x000fe20000000200 */
[C---:B-1----:R-:W-:Y:S03]  /*f510*/  HMMA.16816.F32 R12, R8.reuse, R16, R12 ;  /* 0x00000010080c723c */ /* 0x042fe6000000180c */
[----:B------:R-:W0:Y:S05]  /*f520*/  LDGDEPBAR ;  /* 0x00000000000079af */ /* 0x000e2a0000000000 */
[C---:B------:R-:W-:Y:S01]  /*f530*/  HMMA.16816.F32 R24, R8.reuse, R18, R24 ;  /* 0x000000120818723c */ /* 0x040fe20000001818 */
[----:B------:R-:W1:Y:S07]  /*f540*/  LDSM.16.M88.4 R16, [R214+0x14080] ;  /* 0x01408000d610783b */ /* 0x000e6e0000000200 */
[----:B------:R-:W-:Y:S08]  /*f550*/  HMMA.16816.F32 R36, R8, R44, R36 ;  /* 0x0000002c0824723c */ /* 0x000ff00000001824 */
[C---:B-----5:R-:W-:Y:S08]  /*f560*/  HMMA.16816.F32 R12, R48.reuse, R4, R12 ;  /* 0x00000004300c723c */ /* 0x060ff0000000180c */
[----:B------:R-:W-:Y:S01]  /*f570*/  HMMA.16816.F32 R24, R48, R6, R24 ;  /* 0x000000063018723c */ /* 0x000fe20000001818 */
[----:B------:R-:W-:Y:S07]  /*f580*/  LDSM.16.M88.4 R4, [R210+0x14080] ;  /* 0x01408000d204783b */ /* 0x000fee0000000200 */
[----:B------:R-:W-:Y:S01]  /*f590*/  HMMA.16816.F32 R8, R8, R46, R20 ;  /* 0x0000002e0808723c */ /* 0x000fe20000001814 */
[----:B------:R-:W5:Y:S04]  /*f5a0*/  LDSM.16.M88.4 R44, [R213+0xd880] ;  /* 0x00d88000d52c783b */ /* 0x000f680000000200 */
[----:B------:R-:W-:Y:S03]  /*f5b0*/  LDSM.16.M88.4 R20, [R209+0x14080] ;  /* 0x01408000d114783b */ /* 0x000fe60000000200 */
[----:B--2---:R-:W-:Y:S08]  /*f5c0*/  HMMA.16816.F32 R36, R48, R64, R36 ;  /* 0x000000403024723c */ /* 0x004ff00000001824 */
[C---:B---3--:R-:W-:Y:S08]  /*f5d0*/  HMMA.16816.F32 R12, R32.reuse, R28, R12 ;  /* 0x0000001c200c723c */ /* 0x048ff0000000180c */
[----:B------:R-:W-:Y:S01]  /*f5e0*/  HMMA.16816.F32 R24, R32, R30, R24 ;  /* 0x0000001e2018723c */ /* 0x000fe20000001818 */
[----:B------:R-:W-:Y:S07]  /*f5f0*/  LDSM.16.M88.4 R28, [R208+0xd080] ;  /* 0x00d08000d01c783b */ /* 0x000fee0000000200 */
[----:B------:R-:W-:Y:S01]  /*f600*/  HMMA.16816.F32 R48, R48, R66, R8 ;  /* 0x000000423030723c */ /* 0x000fe20000001808 */
[----:B------:R-:W2:Y:S04]  /*f610*/  LDSM.16.M88.4 R64, [R212+0x1800] ;  /* 0x00180000d440783b */ /* 0x000ea80000000200 */
[----:B------:R-:W-:Y:S03]  /*f620*/  LDSM.16.M88.4 R8, [R207+0x14080] ;  /* 0x01408000cf08783b */ /* 0x000fe60000000200 */
[----:B----4-:R-:W-:Y:S08]  /*f630*/  HMMA.16816.F32 R36, R32, R52, R36 ;  /* 0x000000342024723c */ /* 0x010ff00000001824 */
[C---:B-1----:R-:W-:Y:S08]  /*f640*/  HMMA.16816.F32 R12, R16.reuse, R56, R12 ;  /* 0x00000038100c723c */ /* 0x042ff0000000180c */
[----:B------:R-:W-:Y:S01]  /*f650*/  HMMA.16816.F32 R24, R16, R58, R24 ;  /* 0x0000003a1018723c */ /* 0x000fe20000001818 */
[----:B------:R-:W-:Y:S07]  /*f660*/  LDSM.16.M88.4 R56, [R202+0x1000] ;  /* 0x00100000ca38783b */ /* 0x000fee0000000200 */
[----:B------:R-:W-:Y:S01]  /*f670*/  HMMA.16816.F32 R48, R32, R54, R48 ;  /* 0x000000362030723c */ /* 0x000fe20000001830 */
[----:B------:R-:W1:Y:S04]  /*f680*/  LDSM.16.M88.4 R52, [R208+0xd880] ;  /* 0x00d88000d034783b */ /* 0x000e680000000200 */
[----:B------:R-:W-:Y:S03]  /*f690*/  LDSM.16.M88.4 R32, [R214+0x18080] ;  /* 0x01808000d620783b */ /* 0x000fe60000000200 */
[----:B-----5:R-:W-:Y:S08]  /*f6a0*/  HMMA.16816.F32 R36, R16, R44, R36 ;  /* 0x0000002c1024723c */ /* 0x020ff00000001824 */
[C---:B------:R-:W-:Y:S08]  /*f6b0*/  HMMA.16816.F32 R12, R4.reuse, R40, R12 ;  /* 0x00000028040c723c */ /* 0x040ff0000000180c */
[----:B------:R-:W-:Y:S01]  /*f6c0*/  HMMA.16816.F32 R24, R4, R42, R24 ;  /* 0x0000002a0418723c */ /* 0x000fe20000001818 */
[----:B------:R-:W-:Y:S07]  /*f6d0*/  LDSM.16.M88.4 R40, [R213+0xe080] ;  /* 0x00e08000d528783b */ /* 0x000fee0000000200 */
[----:B------:R-:W-:Y:S01]  /*f6e0*/  HMMA.16816.F32 R48, R16, R46, R48 ;  /* 0x0000002e1030723c */ /* 0x000fe20000001830 */
[----:B------:R-:W3:Y:S04]  /*f6f0*/  LDSM.16.M88.4 R44, [R202+0x1800] ;  /* 0x00180000ca2c783b */ /* 0x000ee80000000200 */
        /* <DEDUP_REMOVED lines=15> */
[----:B---3--:R-:W-:Y:S08]  /*f7f0*/  HMMA.16816.F32 R36, R8, R44, R36 ;  /* 0x0000002c0824723c */ /* 0x008ff00000001824 */
[C---:B------:R-:W-:Y:S08]  /*f800*/  HMMA.16816.F32 R12, R32.reuse, R40, R12 ;  /* 0x00000028200c723c */ /* 0x040ff0000000180c */
[----:B------:R-:W-:Y:S01]  /*f810*/  HMMA.16816.F32 R24, R32, R42, R24 ;  /* 0x0000002a2018723c */ /* 0x000fe20000001818 */
[----:B------:R-:W1:Y:S07]  /*f820*/  LDSM.16.M88.4 R40, [R212+0x2800] ;  /* 0x00280000d428783b */ /* 0x000e6e0000000200 */
[----:B------:R-:W-:Y:S01]  /*f830*/  HMMA.16816.F32 R48, R8, R46, R48 ;  /* 0x0000002e0830723c */ /* 0x000fe20000001830 */
[----:B------:R-:W-:Y:S04]  /*f840*/  LDSM.16.M88.4 R44, [R214+0x1c080] ;  /* 0x01c08000d62c783b */ /* 0x000fe80000000200 */
[----:B------:R-:W-:Y:S03]  /*f850*/  LDSM.16.M88.4 R8, [R213+0xf080] ;  /* 0x00f08000d508783b */ /* 0x000fe60000000200 */
[----:B--2---:R-:W-:Y:S08]  /*f860*/  HMMA.16816.F32 R36, R32, R64, R36 ;  /* 0x000000402024723c */ /* 0x004ff00000001824 */
        /* <DEDUP_REMOVED lines=42> */
[----:B------:R-:W-:Y:S01]  /*fb10*/  FMUL.FTZ R4, R13, c[0x0][0x320] ;  /* 0x0000c8000d047a20 */ /* 0x000fe20000410000 */
[----:B------:R-:W-:Y:S01]  /*fb20*/  SHF.R.S32.HI R13, RZ, 0x1f, R224 ;  /* 0x0000001fff0d7819 */ /* 0x000fe200000114e0 */
        /* <DEDUP_REMOVED lines=8> */
[----:B------:R-:W-:-:S02]  /*fbb0*/  FMUL.FTZ R12, R25, c[0x0][0x320] ;  /* 0x0000c800190c7a20 */ /* 0x000fc40000410000 */
[----:B------:R-:W-:Y:S02]  /*fbc0*/  FMUL.FTZ R8, R27, c[0x0][0x320] ;  /* 0x0000c8001b087a20 */ /* 0x000fe40000410000 */
        /* <DEDUP_REMOVED lines=54> */
.L_x_742:
[----:B--234-:R-:W-:Y:S01]  /*ff30*/  LOP3.LUT R11, R71, 0xffffffe0, RZ, 0xc0, !PT ;  /* 0xffffffe0470b7812 */ /* 0x01cfe200078ec0ff */
[----:B------:R-:W-:Y:S01]  /*ff40*/  UMOV UR4, 0xffffffe0 ;  /* 0xffffffe000047882 */ /* 0x000fe20000000000 */
[----:B------:R-:W-:Y:S01]  /*ff50*/  LEA.HI R13, R69, R62, RZ, 0x2 ;  /* 0x0000003e450d7211 */ /* 0x000fe200078f10ff */
[----:B------:R-:W-:Y:S01]  /*ff60*/  UIMAD UR4, UR10, UR4, 0x21 ;  /* 0x000000210a0474a4 */ /* 0x000fe2000f8e0204 */
[----:B------:R-:W-:Y:S01]  /*ff70*/  SHF.R.S32.HI R15, RZ, 0x1f, R70 ;  /* 0x0000001fff0f7819 */ /* 0x000fe20000011446 */
[----:B------:R-:W-:Y:S01]  /*ff80*/  IMAD.IADD R11, R62, 0x1, -R11 ;  /* 0x000000013e0b7824 */ /* 0x000fe200078e0a0b */
[----:B------:R-:W-:Y:S01]  /*ff90*/  LOP3.LUT R13, R13, 0xfffffffc, RZ, 0xc0, !PT ;  /* 0xfffffffc0d0d7812 */ /* 0x000fe200078ec0ff */
[----:B------:R-:W-:Y:S01]  /*ffa0*/  FMUL.FTZ R19, R48, c[0x0][0x320] ;  /* 0x0000c80030137a20 */ /* 0x000fe20000410000 */
[----:B------:R-:W-:Y:S01]  /*ffb0*/  LEA.HI R15, R15, R70, RZ, 0x3 ;  /* 0x000000460f0f7211 */ /* 0x000fe200078f18ff */
[----:B------:R-:W-:Y:S01]  /*ffc0*/  FMUL.FTZ R21, R49, c[0x0][0x320] ;  /* 0x0000c80031157a20 */ /* 0x000fe20000410000 */
[----:B------:R-:W-:Y:S01]  /*ffd0*/  SHF.R.S32.HI R14, RZ, 0x1f, R11 ;  /* 0x0000001fff0e7819 */ /* 0x000fe2000001140b */
[----:B------:R-:W-:Y:S01]  /*ffe0*/  IMAD.IADD R62, R62, 0x1, -R13 ;  /* 0x000000013e3e7824 */ /* 0x000fe200078e0a0d */
[----:B------:R-:W-:Y:S01]  /*fff0*/  LOP3.LUT R15, R15, 0xffffff8, RZ, 0xc0, !PT ;  /* 0x0ffffff80f0f7812 */ /* 0x000fe200078ec0ff */
[----:B------:R-:W-:Y:S01]  /*10000*/  MUFU.TANH R19, R19 ;  /* 0x0000001300137308 */ /* 0x000fe20000002400 */
[----:B------:R-:W-:Y:S01]  /*10010*/  LEA.HI R13, R14, R11, RZ, 0x2 ;  /* 0x0000000b0e0d7211 */ /* 0x000fe200078f10ff */
[----:B------:R-:W-:Y:S01]  /*10020*/  IMAD.IADD R211, R61, 0x1, R60 ;  /* 0x000000013dd37824 */ /* 0x000fe200078e023c */
[----:B------:R-:W-:Y:S01]  /*10030*/  LEA.HI R14, R62, R62, RZ, 0x1 ;  /* 0x0000003e3e0e7211 */ /* 0x000fe200078f08ff */
[----:B------:R-:W-:Y:S01]  /*10040*/  IMAD.IADD R70, R70, 0x1, -R15 ;  /* 0x0000000146467824 */ /* 0x000fe200078e0a0f */
[----:B------:R-:W-:Y:S01]  /*10050*/  PLOP3.LUT P0, PT, PT, PT, UP2, 0x80, 0x0 ;  /* 0x000000000000781c */ /* 0x000fe20003f0f028 */
[----:B------:R-:W-:Y:S01]  /*10060*/  IMAD.SHL.U32 R211, R211, 0x2, RZ ;  /* 0x00000002d3d37824 */ /* 0x000fe200078e00ff */
[C---:B------:R-:W-:Y:S01]  /*10070*/  LEA.HI.SX32 R15, R13.reuse, UR15, 0x1e ;  /* 0x0000000f0d0f7c11 */ /* 0x040fe2000f8ff2ff */
[----:B------:R-:W-:Y:S01]  /*10080*/  MUFU.TANH R21, R21 ;  /* 0x0000001500157308 */ /* 0x000fe20000002400 */
[----:B------:R-:W-:Y:S01]  /*10090*/  LOP3.LUT R17, R14, 0x1ffffffe, RZ, 0xc0, !PT ;  /* 0x1ffffffe0e117812 */ /* 0x000fe200078ec0ff */
[----:B------:R-:W-:Y:S01]  /*100a0*/  IMAD R206, R2, 0x2, R211 ;  /* 0x0000000202ce7824 */ /* 0x000fe200078e02d3 */
[----:B------:R-:W-:Y:S01]  /*100b0*/  LOP3.LUT R16, R13, 0x7ffffffc, RZ, 0xc0, !PT ;  /* 0x7ffffffc0d107812 */ /* 0x000fe200078ec0ff */
[----:B------:R-:W-:Y:S01]  /*100c0*/  IMAD R15, R70, 0x10, R15 ;  /* 0x00000010460f7824 */ /* 0x000fe200078e020f */
[----:B------:R-:W-:Y:S01]  /*100d0*/  LDSM.16.MT88.4 R140, [R211+0x8080] ;  /* 0x00808000d38c783b */ /* 0x000fe20000004200 */
[----:B------:R-:W-:Y:S01]  /*100e0*/  IMAD.IADD R226, R62, 0x1, -R17 ;  /* 0x000000013ee27824 */ /* 0x000fe200078e0a11 */
[----:B------:R-:W-:Y:S01]  /*100f0*/  @UP2 USHF.L.U32 UR14, UR14, 0x7, URZ ;  /* 0x000000070e0e2899 */ /* 0x000fe2000800063f */
[----:B------:R-:W-:Y:S01]  /*10100*/  IMAD.IADD R227, R11, 0x1, -R16 ;  /* 0x000000010be37824 */ /* 0x000fe200078e0a10 */
[----:B------:R-:W-:Y:S01]  /*10110*/  LDSM.16.MT88.4 R132, [R206+0x8080] ;  /* 0x00808000ce84783b */ /* 0x000fe20000004200 */
[----:B------:R-:W-:-:S02]  /*10120*/  IMAD R226, R226, 0x8, R15 ;  /* 0x00000008e2e27824 */ /* 0x000fc400078e020f */
[----:B------:R-:W-:Y:S01]  /*10130*/  IMAD.U32 R16, RZ, RZ, UR4 ;  /* 0x00000004ff107e24 */ /* 0x000fe2000f8e00ff */
[----:B------:R-:W-:Y:S01]  /*10140*/  LDSM.16.MT88.4 R40, [R211+0x9080] ;  /* 0x00908000d328783b */ /* 0x000fe20000004200 */
[----:B------:R-:W-:Y:S01]  /*10150*/  @P0 IMAD.HI.U32 R14, R226, c[0x0][0x2c8], RZ ;  /* 0x0000b200e20e0a27 */ /* 0x000fe200078e00ff */
[----:B------:R-:W-:Y:S01]  /*10160*/  PLOP3.LUT P0, PT, PT, PT, UP2, 0x80, 0x0 ;  /* 0x000000000000781c */ /* 0x000fe20003f0f028 */
[----:B------:R-:W-:Y:S01]  /*10170*/  ULDC.64 UR4, c[0x0][0x2c8] ;  /* 0x0000b20000047ab9 */ /* 0x000fe20000000a00 */
[----:B------:R-:W-:Y:S01]  /*10180*/  LDSM.16.MT88.4 R72, [R211+0xa080] ;  /* 0x00a08000d348783b */ /* 0x000fe20000004200 */
[----:B------:R-:W-:Y:S02]  /*10190*/  IMAD.MOV.U32 R22, RZ, RZ, R226 ;  /* 0x000000ffff167224 */ /* 0x000fe400078e00e2 */
[----:B------:R-:W-:Y:S01]  /*101a0*/  IMAD.SHL.U32 R227, R227, 0x2, RZ ;  /* 0x00000002e3e37824 */ /* 0x000fe200078e00ff */
[----:B------:R-:W-:Y:S01]  /*101b0*/  LDSM.16.MT88.4 R80, [R206+0xa080] ;  /* 0x00a08000ce50783b */ /* 0x000fe20000004200 */
[----:B------:R-:W-:-:S02]  /*101c0*/  FMUL.FTZ R17, R37, c[0x0][0x320] ;  /* 0x0000c80025117a20 */ /* 0x000fc40000410000 */
[----:B------:R-:W-:Y:S01]  /*101d0*/  IMAD R205, R3, 0x2, R211 ;  /* 0x0000000203cd7824 */ /* 0x000fe200078e02d3 */
[----:B------:R-:W-:Y:S01]  /*101e0*/  IADD3 R15, -R227, UR11, R16 ;  /* 0x0000000be30f7c10 */ /* 0x000fe2000fffe110 */
[----:B------:R-:W-:Y:S01]  /*101f0*/  IMAD R204, R3, 0x2, R206 ;  /* 0x0000000203cc7824 */ /* 0x000fe200078e02ce */
[----:B------:R-:W-:Y:S01]  /*10200*/  IADD3 R11, -R227, UR22, RZ ;  /* 0x00000016e30b7c10 */ /* 0x000fe2000fffe1ff */
[----:B------:R-:W2:Y:S01]  /*10210*/  MUFU.TANH R17, R17 ;  /* 0x0000001100117308 */ /* 0x000ea20000002400 */
[----:B------:R-:W-:Y:S01]  /*10220*/  @P0 SHF.R.U32.HI R22, RZ, c[0x0][0x2cc], R14 ;  /* 0x0000b300ff160a19 */ /* 0x000fe2000001160e */
[----:B------:R-:W-:Y:S01]  /*10230*/  LDSM.16.MT88.4 R56, [R205+0x9080] ;  /* 0x00908000cd38783b */ /* 0x000fe20000004200 */
[----:B------:R-:W-:Y:S01]  /*10240*/  IADD3 R15, R15, -UR20, RZ ;  /* 0x800000140f0f7c10 */ /* 0x000fe2000fffe0ff */
[----:B------:R-:W-:Y:S02]  /*10250*/  UIMAD.WIDE.U32 UR22, UR14, UR4, URZ ;  /* 0x000000040e1672a5 */ /* 0x000fe4000f8e003f */
[----:B------:R-:W3:Y:S04]  /*10260*/  SHFL.IDX PT, R14, R22, RZ, 0x1c1f ;  /* 0x001c1fff160e7589 */ /* 0x000ee800000e0000 */
[----:B------:R-:W-:Y:S01]  /*10270*/  LDSM.16.MT88.4 R32, [R204+0x8080] ;  /* 0x00808000cc20783b */ /* 0x000fe20000004200 */
[----:B------:R-:W-:-:S02]  /*10280*/  @UP2 UMOV UR7, UR23 ;  /* 0x0000001700072c82 */ /* 0x000fc40008000000 */
[----:B------:R-:W-:Y:S01]  /*10290*/  @UP2 USHF.R.U32.HI UR15, URZ, UR5, UR7 ;  /* 0x000000053f0f2299 */ /* 0x000fe20008011607 */
[----:B------:R-:W-:Y:S01]  /*102a0*/  LDSM.16.MT88.4 R64, [R204+0x9080] ;  /* 0x00908000cc40783b */ /* 0x000fe20000004200 */
[----:B------:R-:W-:Y:S02]  /*102b0*/  UIADD3 UR7, UR10, -0x2, URZ ;  /* 0xfffffffe0a077890 */ /* 0x000fe4000fffe03f */
[----:B------:R-:W-:Y:S01]  /*102c0*/  UIADD3 UR15, UR15, UR11, -UR20 ;  /* 0x0000000b0f0f7290 */ /* 0x000fe2000fffe814 */
[----:B------:R-:W-:Y:S03]  /*102d0*/  LDSM.16.MT88.4 R88, [R205+0xa080] ;  /* 0x00a08000cd58783b */ /* 0x000fe60000004200 */
[----:B------:R-:W-:Y:S01]  /*102e0*/  USHF.R.S32.HI UR4, URZ, 0x1f, UR15 ;  /* 0x0000001f3f047899 */ /* 0x000fe2000801140f */
[----:B------:R-:W-:Y:S03]  /*102f0*/  LDSM.16.MT88.4 R96, [R204+0xa080] ;  /* 0x00a08000cc60783b */ /* 0x000fe60000004200 */
[----:B------:R-:W-:Y:S01]  /*10300*/  ULEA.HI UR4, UR4, UR15, URZ, 0x5 ;  /* 0x0000000f04047291 */ /* 0x000fe2000f8f283f */
[----:B------:R-:W-:Y:S03]  /*10310*/  LDSM.16.MT88.4 R104, [R211+0xb080] ;  /* 0x00b08000d368783b */ /* 0x000fe60000004200 */
[----:B------:R-:W-:Y:S01]  /*10320*/  USHF.R.S32.HI UR4, URZ, 0x5, UR4 ;  /* 0x000000053f047899 */ /* 0x000fe20008011404 */
[----:B---3--:R-:W-:Y:S01]  /*10330*/  IMAD.IADD R14, R15, 0x1, R14 ;  /* 0x000000010f0e7824 */ /* 0x008fe200078e020e */
[----:B------:R-:W-:Y:S04]  /*10340*/  LDSM.16.MT88.4 R112, [R206+0xb080] ;  /* 0x00b08000ce70783b */ /* 0x000fe80000004200 */
[----:B------:R-:W-:Y:S01]  /*10350*/  IMNMX R13, R11, R14, PT ;  /* 0x0000000e0b0d7217 */ /* 0x000fe20003800200 */
[----:B------:R-:W-:Y:S01]  /*10360*/  LDSM.16.MT88.4 R120, [R205+0xb080] ;  /* 0x00b08000cd78783b */ /* 0x000fe20000004200 */
[----:B------:R-:W-:-:S02]  /*10370*/  IMNMX R235, RZ, UR4, !PT ;  /* 0x00000004ffeb7c17 */ /* 0x000fc4000f800200 */
[C---:B------:R-:W-:Y:S01]  /*10380*/  ISETP.GT.AND P0, PT, R13.reuse, RZ, PT ;  /* 0x000000ff0d00720c */ /* 0x040fe20003f04270 */
[----:B------:R-:W-:Y:S03]  /*10390*/  LDSM.16.MT88.4 R188, [R205+0x8880] ;  /* 0x00888000cdbc783b */ /* 0x000fe60000004200 */
[----:B-1----:R-:W-:Y:S01]  /*103a0*/  FSEL R16, R0, -INF , P0 ;  /* 0xff80000000107808 */ /* 0x002fe20000000000 */
[----:B------:R-:W-:Y:S01]  /*103b0*/  LDSM.16.MT88.4 R184, [R204+0x8880] ;  /* 0x00888000ccb8783b */ /* 0x000fe20000004200 */
[----:B------:R-:W-:-:S03]  /*103c0*/  ISETP.GT.AND P0, PT, R13, 0x1, PT ;  /* 0x000000010d00780c */ /* 0x000fc60003f04270 */
[----:B------:R-:W1:Y:S01]  /*103d0*/  SHFL.IDX PT, R0, R22, 0x1, 0x1c1f ;  /* 0x003c1f0016007f89 */ /* 0x000e6200000e0000 */
[----:B------:R-:W-:Y:S02]  /*103e0*/  FSEL R20, R4, -INF , P0 ;  /* 0xff80000004147808 */ /* 0x000fe40000000000 */
[C---:B------:R-:W-:Y:S01]  /*103f0*/  ISETP.GT.AND P0, PT, R13.reuse, 0x8, PT ;  /* 0x000000080d00780c */ /* 0x040fe20003f04270 */
[----:B------:R-:W-:Y:S03]  /*10400*/  LDSM.16.MT88.4 R180, [R206+0x9880] ;  /* 0x00988000ceb4783b */ /* 0x000fe60000004200 */
[----:B------:R-:W-:Y:S01]  /*10410*/  FSEL R14, R6, -INF , P0 ;  /* 0xff800000060e7808 */ /* 0x000fe20000000000 */
[----:B------:R-:W-:Y:S01]  /*10420*/  LDSM.16.MT88.4 R176, [R205+0x9880] ;  /* 0x00988000cdb0783b */ /* 0x000fe20000004200 */
[----:B------:R-:W-:-:S03]  /*10430*/  ISETP.GT.AND P0, PT, R13, 0x9, PT ;  /* 0x000000090d00780c */ /* 0x000fc60003f04270 */
[----:B------:R-:W-:Y:S01]  /*10440*/  LDSM.16.MT88.4 R172, [R204+0x9880] ;  /* 0x00988000ccac783b */ /* 0x000fe20000004200 */
[----:B------:R-:W-:Y:S02]  /*10450*/  FSEL R18, R12, -INF , P0 ;  /* 0xff8000000c127808 */ /* 0x000fe40000000000 */
[C---:B------:R-:W-:Y:S01]  /*10460*/  ISETP.GT.AND P0, PT, R13.reuse, 0x10, PT ;  /* 0x000000100d00780c */ /* 0x040fe20003f04270 */
[----:B------:R-:W-:Y:S03]  /*10470*/  LDSM.16.MT88.4 R168, [R211+0xa880] ;  /* 0x00a88000d3a8783b */ /* 0x000fe60000004200 */
[----:B------:R-:W-:Y:S01]  /*10480*/  FSEL R6, R10, -INF , P0 ;  /* 0xff8000000a067808 */ /* 0x000fe20000000000 */
[----:B------:R-:W-:Y:S01]  /*10490*/  LDSM.16.MT88.4 R164, [R206+0xa880] ;  /* 0x00a88000cea4783b */ /* 0x000fe20000004200 */
[----:B------:R-:W-:Y:S01]  /*104a0*/  ISETP.GT.AND P0, PT, R13, 0x11, PT ;  /* 0x000000110d00780c */ /* 0x000fe20003f04270 */
[----:B-1----:R-:W-:-:S03]  /*104b0*/  IMAD.IADD R0, R15, 0x1, R0 ;  /* 0x000000010f007824 */ /* 0x002fc600078e0200 */
[----:B--2---:R-:W-:Y:S01]  /*104c0*/  FSEL R4, R17, -INF , P0 ;  /* 0xff80000011047808 */ /* 0x004fe20000000000 */
[----:B------:R-:W-:Y:S01]  /*104d0*/  FMUL.FTZ R15, R38, c[0x0][0x320] ;  /* 0x0000c800260f7a20 */ /* 0x000fe20000410000 */
[----:B------:R-:W-:Y:S01]  /*104e0*/  ISETP.GT.AND P0, PT, R13, 0x18, PT ;  /* 0x000000180d00780c */ /* 0x000fe20003f04270 */
[----:B------:R-:W-:Y:S01]  /*104f0*/  LDSM.16.MT88.4 R160, [R205+0xa880] ;  /* 0x00a88000cda0783b */ /* 0x000fe20000004200 */
[----:B------:R-:W-:Y:S01]  /*10500*/  IMNMX R0, R11, R0, PT ;  /* 0x000000000b007217 */ /* 0x000fe20003800200 */
[----:B------:R-:W-:Y:S01]  /*10510*/  FMUL.FTZ R11, R50, c[0x0][0x320] ;  /* 0x0000c800320b7a20 */ /* 0x000fe20000410000 */
[----:B------:R-:W-:Y:S01]  /*10520*/  FSEL R12, R19, -INF , P0 ;  /* 0xff800000130c7808 */ /* 0x000fe20000000000 */
[----:B------:R-:W1:Y:S01]  /*10530*/  MUFU.TANH R15, R15 ;  /* 0x0000000f000f7308 */ /* 0x000e620000002400 */
[----:B------:R-:W-:Y:S01]  /*10540*/  ISETP.GT.AND P0, PT, R13, 0x19, PT ;  /* 0x000000190d00780c */ /* 0x000fe20003f04270 */
[----:B------:R-:W-:Y:S01]  /*10550*/  FMUL.FTZ R13, R39, c[0x0][0x320] ;  /* 0x0000c800270d7a20 */ /* 0x000fe20000410000 */
[----:B------:R-:W-:Y:S01]  /*10560*/  FMNMX.FTZ R17, R16, R20, !PT ;  /* 0x0000001410117209 */ /* 0x000fe20007810000 */
[----:B------:R-:W-:Y:S01]  /*10570*/  LDSM.16.MT88.4 R156, [R204+0xa880] ;  /* 0x00a88000cc9c783b */ /* 0x000fe20000004200 */
[----:B------:R-:W-:-:S02]  /*10580*/  FSEL R10, R21, -INF , P0 ;  /* 0xff800000150a7808 */ /* 0x000fc40000000000 */
[----:B------:R-:W-:Y:S01]  /*10590*/  ISETP.GT.AND P0, PT, R0, RZ, PT ;  /* 0x000000ff0000720c */ /* 0x000fe20003f04270 */
[----:B------:R-:W2:Y:S01]  /*105a0*/  MUFU.TANH R13, R13 ;  /* 0x0000000d000d7308 */ /* 0x000ea20000002400 */
[----:B------:R-:W-:Y:S01]  /*105b0*/  FMNMX.FTZ R17, R14, R17, !PT ;  /* 0x000000110e117209 */ /* 0x000fe20007810000 */
[----:B------:R-:W-:Y:S01]  /*105c0*/  LDSM.16.MT88.4 R152, [R211+0xb880] ;  /* 0x00b88000d398783b */ /* 0x000fe20000004200 */
[----:B------:R-:W-:Y:S02]  /*105d0*/  FSEL R21, R5, -INF , P0 ;  /* 0xff80000005157808 */ /* 0x000fe40000000000 */
[----:B------:R-:W-:Y:S01]  /*105e0*/  ISETP.GT.AND P0, PT, R0, 0x1, PT ;  /* 0x000000010000780c */ /* 0x000fe20003f04270 */
[----:B------:R-:W0:Y:S01]  /*105f0*/  LDGDEPBAR ;  /* 0x00000000000079af */ /* 0x000e220000000000 */
[----:B------:R-:W-:Y:S01]  /*10600*/  FMNMX.FTZ R17, R18, R17, !PT ;  /* 0x0000001112117209 */ /* 0x000fe20007810000 */
[----:B------:R-:W3:Y:S01]  /*10610*/  MUFU.TANH R11, R11 ;  /* 0x0000000b000b7308 */ /* 0x000ee20000002400 */
[----:B------:R-:W-:-:S02]  /*10620*/  FSEL R19, R7, -INF , P0 ;  /* 0xff80000007137808 */ /* 0x000fc40000000000 */
[C---:B------:R-:W-:Y:S02]  /*10630*/  ISETP.GT.AND P0, PT, R0.reuse, 0x8, PT ;  /* 0x000000080000780c */ /* 0x040fe40003f04270 */
[----:B------:R-:W-:Y:S02]  /*10640*/  FMNMX.FTZ R22, R21, R19, !PT ;  /* 0x0000001315167209 */ /* 0x000fe40007810000 */
[----:B------:R-:W-:Y:S01]  /*10650*/  FSEL R7, R9, -INF , P0 ;  /* 0xff80000009077808 */ /* 0x000fe20000000000 */
[----:B------:R-:W-:Y:S01]  /*10660*/  FMUL.FTZ R9, R51, c[0x0][0x320] ;  /* 0x0000c80033097a20 */ /* 0x000fe20000410000 */
[----:B------:R-:W-:Y:S01]  /*10670*/  ISETP.GT.AND P0, PT, R0, 0x9, PT ;  /* 0x000000090000780c */ /* 0x000fe20003f04270 */
[----:B------:R-:W-:Y:S01]  /*10680*/  LDSM.16.MT88.4 R48, [R206+0x9080] ;  /* 0x00908000ce30783b */ /* 0x000fe20000004200 */
[----:B------:R-:W-:Y:S02]  /*10690*/  FMNMX.FTZ R22, R7, R22, !PT ;  /* 0x0000001607167209 */ /* 0x000fe40007810000 */
[----:B------:R-:W-:Y:S01]  /*106a0*/  FSEL R5, R8, -INF , P0 ;  /* 0xff80000008057808 */ /* 0x000fe20000000000 */
[----:B------:R-:W4:Y:S01]  /*106b0*/  MUFU.TANH R9, R9 ;  /* 0x0000000900097308 */ /* 0x000f220000002400 */
[----:B------:R-:W-:-:S02]  /*106c0*/  ISETP.GT.AND P0, PT, R0, 0x10, PT ;  /* 0x000000100000780c */ /* 0x000fc40003f04270 */
[----:B------:R-:W-:Y:S02]  /*106d0*/  FMNMX.FTZ R17, R6, R17, !PT ;  /* 0x0000001106117209 */ /* 0x000fe40007810000 */
[----:B-1----:R-:W-:Y:S02]  /*106e0*/  FSEL R15, R15, -INF , P0 ;  /* 0xff8000000f0f7808 */ /* 0x002fe40000000000 */
[----:B------:R-:W-:Y:S02]  /*106f0*/  ISETP.GT.AND P0, PT, R0, 0x11, PT ;  /* 0x000000110000780c */ /* 0x000fe40003f04270 */
[----:B------:R-:W-:Y:S02]  /*10700*/  FMNMX.FTZ R22, R5, R22, !PT ;  /* 0x0000001605167209 */ /* 0x000fe40007810000 */
[----:B--2---:R-:W-:Y:S02]  /*10710*/  FSEL R13, R13, -INF , P0 ;  /* 0xff8000000d0d7808 */ /* 0x004fe40000000000 */
[----:B------:R-:W-:-:S02]  /*10720*/  FMNMX.FTZ R17, R4, R17, !PT ;  /* 0x0000001104117209 */ /* 0x000fc40007810000 */
[----:B------:R-:W-:Y:S02]  /*10730*/  ISETP.GT.AND P0, PT, R0, 0x18, PT ;  /* 0x000000180000780c */ /* 0x000fe40003f04270 */
[----:B------:R-:W-:Y:S02]  /*10740*/  FMNMX.FTZ R22, R15, R22, !PT ;  /* 0x000000160f167209 */ /* 0x000fe40007810000 */
[----:B------:R-:W-:Y:S02]  /*10750*/  FMNMX.FTZ R17, R12, R17, !PT ;  /* 0x000000110c117209 */ /* 0x000fe40007810000 */
[----:B---3--:R-:W-:Y:S02]  /*10760*/  FSEL R11, R11, -INF , P0 ;  /* 0xff8000000b0b7808 */ /* 0x008fe40000000000 */
[----:B------:R-:W-:Y:S02]  /*10770*/  ISETP.GT.AND P0, PT, R0, 0x19, PT ;  /* 0x000000190000780c */ /* 0x000fe40003f04270 */
[----:B------:R-:W-:-:S02]  /*10780*/  FMNMX.FTZ R22, R13, R22, !PT ;  /* 0x000000160d167209 */ /* 0x000fc40007810000 */
[----:B------:R-:W-:Y:S02]  /*10790*/  FMNMX.FTZ R8, R10, R17, !PT ;  /* 0x000000110a087209 */ /* 0x000fe40007810000 */
[----:B----4-:R-:W-:Y:S02]  /*107a0*/  FSEL R9, R9, -INF , P0 ;  /* 0xff80000009097808 */ /* 0x010fe40000000000 */
        /* <DEDUP_REMOVED lines=8> */
[----:B-1----:R-:W-:-:S03]  /*10830*/  FMNMX.FTZ R0, R25, R0, !PT ;  /* 0x0000000019007209 */ /* 0x002fc60007810000 */
[----:B------:R-:W1:Y:S01]  /*10840*/  LDSM.16.MT88.4 R24, [R205+0x8080] ;  /* 0x00808000cd18783b */ /* 0x000e620000004200 */
        /* <DEDUP_REMOVED lines=9> */
[--C-:B------:R-:W-:Y:S01]  /*108e0*/  FFMA.FTZ R150, R14, c[0x0][0x2d0], -R17.reuse ;  /* 0x0000b4000e967a23 */ /* 0x100fe20000010811 */
[----:B------:R-:W-:Y:S01]  /*108f0*/  ISETP.LE.AND P0, PT, R235, UR7, PT ;  /* 0x00000007eb007c0c */ /* 0x000fe2000bf03270 */
[----:B------:R-:W-:Y:S01]  /*10900*/  FFMA.FTZ R149, R18, c[0x0][0x2d0], -R17 ;  /* 0x0000b40012957a23 */ /* 0x000fe20000010811 */
[----:B------:R-:W-:Y:S01]  /*10910*/  MUFU.EX2 R192, R192 ;  /* 0x000000c000c07308 */ /* 0x000fe20000000800 */
[----:B------:R-:W-:-:S02]  /*10920*/  FFMA.FTZ R193, R21, c[0x0][0x2d0], -R8 ;  /* 0x0000b40015c17a23 */ /* 0x000fc40000010808 */
[--C-:B------:R-:W-:Y:S02]  /*10930*/  FFMA.FTZ R194, R19, c[0x0][0x2d0], -R8.reuse ;  /* 0x0000b40013c27a23 */ /* 0x100fe40000010808 */
[--C-:B------:R-:W-:Y:S02]  /*10940*/  FFMA.FTZ R195, R7, c[0x0][0x2d0], -R8.reuse ;  /* 0x0000b40007c37a23 */ /* 0x100fe40000010808 */
[----:B------:R-:W-:Y:S01]  /*10950*/  FFMA.FTZ R2, R5, c[0x0][0x2d0], -R8 ;  /* 0x0000b40005027a23 */ /* 0x000fe20000010808 */
[----:B------:R-:W2:Y:S01]  /*10960*/  MUFU.EX2 R151, R151 ;  /* 0x0000009700977308 */ /* 0x000ea20000000800 */
[--C-:B------:R-:W-:Y:S02]  /*10970*/  FFMA.FTZ R3, R6, c[0x0][0x2d0], -R17.reuse ;  /* 0x0000b40006037a23 */ /* 0x100fe40000010811 */
[--C-:B------:R-:W-:Y:S02]  /*10980*/  FFMA.FTZ R220, R4, c[0x0][0x2d0], -R17.reuse ;  /* 0x0000b40004dc7a23 */ /* 0x100fe40000010811 */
[----:B------:R-:W3:Y:S01]  /*10990*/  LDSM.16.MT88.4 R4, [R204+0xb080] ;  /* 0x00b08000cc04783b */ /* 0x000ee20000004200 */
[----:B------:R-:W-:-:S02]  /*109a0*/  FFMA.FTZ R221, R12, c[0x0][0x2d0], -R17 ;  /* 0x0000b4000cdd7a23 */ /* 0x000fc40000010811 */
[----:B------:R-:W-:Y:S01]  /*109b0*/  MUFU.EX2 R150, R150 ;  /* 0x0000009600967308 */ /* 0x000fe20000000800 */
[----:B------:R-:W-:Y:S02]  /*109c0*/  FFMA.FTZ R228, R10, c[0x0][0x2d0], -R17 ;  /* 0x0000b4000ae47a23 */ /* 0x000fe40000010811 */
[--C-:B------:R-:W-:Y:S01]  /*109d0*/  FFMA.FTZ R229, R15, c[0x0][0x2d0], -R8.reuse ;  /* 0x0000b4000fe57a23 */ /* 0x100fe20000010808 */
[----:B------:R-:W4:Y:S01]  /*109e0*/  LDSM.16.MT88.4 R16, [R211+0x8880] ;  /* 0x00888000d310783b */ /* 0x000f220000004200 */
[--C-:B------:R-:W-:Y:S02]  /*109f0*/  FFMA.FTZ R230, R13, c[0x0][0x2d0], -R8.reuse ;  /* 0x0000b4000de67a23 */ /* 0x100fe40000010808 */
[--C-:B------:R-:W-:Y:S01]  /*10a00*/  FFMA.FTZ R231, R11, c[0x0][0x2d0], -R8.reuse ;  /* 0x0000b4000be77a23 */ /* 0x100fe20000010808 */
[----:B------:R-:W5:Y:S01]  /*10a10*/  MUFU.EX2 R149, R149 ;  /* 0x0000009500957308 */ /* 0x000f620000000800 */
[----:B------:R-:W-:Y:S01]  /*10a20*/  FFMA.FTZ R232, R9, c[0x0][0x2d0], -R8 ;  /* 0x0000b40009e87a23 */ /* 0x000fe20000010808 */
[----:B------:R-:W1:Y:S01]  /*10a30*/  LDSM.16.MT88.4 R12, [R206+0x8880] ;  /* 0x00888000ce0c783b */ /* 0x000e620000004200 */
[----:B--2---:R-:W-:Y:S01]  /*10a40*/  F2FP.PACK_AB R128, R151, R192 ;  /* 0x000000c09780723e */ /* 0x004fe200000000ff */
[----:B------:R-:W-:-:S02]  /*10a50*/  FADD.FTZ R151, R192, R151 ;  /* 0x00000097c0977221 */ /* 0x000fc40000010000 */
[----:B------:R-:W2:Y:S02]  /*10a60*/  LDSM.16.MT88.4 R8, [R211+0x9880] ;  /* 0x00988000d308783b */ /* 0x000ea40000004200 */
        /* <DEDUP_REMOVED lines=22> */
[C---:B------:R-:W-:Y:S02]  /*10bd0*/  HMMA.16816.F32 R132, R128.reuse, R134, RZ ;  /* 0x000000868084723c */ /* 0x040fe400000018ff */
[----:B------:R-:W-:Y:S06]  /*10be0*/  MUFU.EX2 R231, R231 ;  /* 0x000000e700e77308 */ /* 0x000fec0000000800 */
[C---:B------:R-:W-:Y:S02]  /*10bf0*/  HMMA.16816.F32 R40, R128.reuse, R42, RZ ;  /* 0x0000002a8028723c */ /* 0x040fe400000018ff */
[----:B------:R-:W2:Y:S06]  /*10c00*/  MUFU.EX2 R232, R232 ;  /* 0x000000e800e87308 */ /* 0x000eac0000000800 */
[C---:B-1----:R-:W-:Y:S08]  /*10c10*/  HMMA.16816.F32 R20, R128.reuse, R24, RZ ;  /* 0x000000188014723c */ /* 0x042ff000000018ff */
        /* <DEDUP_REMOVED lines=32> */
[----:B--2---:R-:W-:Y:S01]  /*10e20*/  F2FP.PACK_AB R7, R232, R231 ;  /* 0x000000e7e807723e */ /* 0x004fe200000000ff */
        /* <DEDUP_REMOVED lines=11> */
[C---:B------:R-:W-:Y:S01]  /*10ee0*/  HMMA.16816.F32 R40, R4.reuse, R10, R40 ;  /* 0x0000000a0428723c */ /* 0x040fe20000001828 */
[----:B------:R-:W3:Y:S07]  /*10ef0*/  LDSM.16.MT88.4 R8, [R204+0xb880] ;  /* 0x00b88000cc08783b */ /* 0x000eee0000004200 */
        /* <DEDUP_REMOVED lines=23> */
[C---:B------:R-:W-:Y:S08]  /*11070*/  HMMA.16816.F32 R120, R4.reuse, R14, R120 ;  /* 0x0000000e0478723c */ /* 0x040ff00000001878 */
[C---:B---3--:R-:W-:Y:S08]  /*11080*/  HMMA.16816.F32 R124, R4.reuse, R8, R124 ;  /* 0x00000008047c723c */ /* 0x048ff0000000187c */
[----:B------:R-:W-:Y:S01]  /*11090*/  HMMA.16816.F32 R128, R4, R10, R128 ;  /* 0x0000000a0480723c */ /* 0x000fe20000001880 */
[----:B------:R-:W-:Y:S07]  /*110a0*/  @!P0 BRA `(.L_x_743) ;  /* 0x0000267000008947 */ /* 0x000fee0003800000 */
[----:B------:R-:W1:Y:S01]  /*110b0*/  S2R R2, SR_TID.X ;  /* 0x0000000000027919 */ /* 0x000e620000002100 */
[----:B------:R-:W-:Y:S01]  /*110c0*/  PLOP3.LUT P0, PT, PT, PT, UP2, 0x80, 0x0 ;  /* 0x000000000000781c */ /* 0x000fe20003f0f028 */
[----:B------:R-:W-:Y:S01]  /*110d0*/  IMAD.MOV.U32 R3, RZ, RZ, R0 ;  /* 0x000000ffff037224 */ /* 0x000fe200078e0000 */
[----:B------:R-:W-:Y:S01]  /*110e0*/  SHF.R.S32.HI R233, RZ, 0x1f, R224 ;  /* 0x0000001fffe97819 */ /* 0x000fe200000114e0 */
[C---:B------:R-:W-:Y:S01]  /*110f0*/  IMAD.SHL.U32 R232, R224.reuse, 0x2, RZ ;  /* 0x00000002e0e87824 */ /* 0x040fe200078e00ff */
[----:B------:R-:W-:Y:S01]  /*11100*/  SHF.R.S32.HI R228, RZ, 0x1f, R223 ;  /* 0x0000001fffe47819 */ /* 0x000fe200000114df */
[C---:B------:R-:W-:Y:S01]  /*11110*/  IMAD.SHL.U32 R231, R223.reuse, 0x2, RZ ;  /* 0x00000002dfe77824 */ /* 0x040fe200078e00ff */
[----:B------:R-:W-:Y:S01]  /*11120*/  SHF.L.U64.HI R233, R224, 0x1, R233 ;  /* 0x00000001e0e97819 */ /* 0x000fe200000102e9 */
[----:B------:R-:W-:Y:S01]  /*11130*/  UMOV UR4, 0x1 ;  /* 0x0000000100047882 */ /* 0x000fe20000000000 */
[----:B------:R-:W-:-:S05]  /*11140*/  SHF.L.U64.HI R228, R223, 0x1, R228 ;  /* 0x00000001dfe47819 */ /* 0x000fca00000102e4 */
[----:B------:R-:W-:Y:S01]  /*11150*/  @P0 IMAD.HI.U32 R234, R226, c[0x0][0x2c8], RZ ;  /* 0x0000b200e2ea0a27 */ /* 0x000fe200078e00ff */
[----:B------:R-:W-:Y:S02]  /*11160*/  PLOP3.LUT P0, PT, PT, PT, UP2, 0x80, 0x0 ;  /* 0x000000000000781c */ /* 0x000fe40003f0f028 */
[----:B-1----:R-:W-:-:S04]  /*11170*/  SHF.R.S32.HI R229, RZ, 0x1f, R2 ;  /* 0x0000001fffe57819 */ /* 0x002fc80000011402 */
[----:B------:R-:W-:-:S07]  /*11180*/  LEA.HI R229, R229, R2, RZ, 0x3 ;  /* 0x00000002e5e57211 */ /* 0x000fce00078f18ff */
[----:B------:R-:W-:Y:S02]  /*11190*/  @P0 SHF.R.U32.HI R234, RZ, c[0x0][0x2cc], R234 ;  /* 0x0000b300ffea0a19 */ /* 0x000fe400000116ea */
[----:B------:R-:W-:-:S05]  /*111a0*/  LOP3.LUT R229, R229, 0xfffffff8, RZ, 0xc0, !PT ;  /* 0xfffffff8e5e57812 */ /* 0x000fca00078ec0ff */
[----:B------:R-:W-:Y:S02]  /*111b0*/  IMAD.IADD R229, R2, 0x1, -R229 ;  /* 0x0000000102e57824 */ /* 0x000fe400078e0ae5 */
[----:B------:R-:W-:Y:S02]  /*111c0*/  IMAD.MOV.U32 R2, RZ, RZ, R148 ;  /* 0x000000ffff027224 */ /* 0x000fe400078e0094 */
[----:B------:R-:W-:-:S05]  /*111d0*/  IMAD.SHL.U32 R229, R229, 0x8, RZ ;  /* 0x00000008e5e57824 */ /* 0x000fca00078e00ff */
[----:B------:R-:W-:-:S04]  /*111e0*/  SHF.R.S32.HI R230, RZ, 0x1f, R229 ;  /* 0x0000001fffe67819 */ /* 0x000fc800000114e5 */
[C---:B------:R-:W-:Y:S01]  /*111f0*/  SHF.L.U64.HI R230, R229.reuse, 0x1, R230 ;  /* 0x00000001e5e67819 */ /* 0x040fe200000102e6 */
[----:B------:R-:W-:Y:S02]  /*11200*/  IMAD.SHL.U32 R229, R229, 0x2, RZ ;  /* 0x00000002e5e57824 */ /* 0x000fe400078e00ff */
.L_x_746:
[----:B------:R-:W-:Y:S04]  /*11210*/  DEPBAR.LE SB0, 0x0 ;  /* 0x000080000000791a */ /* 0x000fe80000000000 */
[----:B------:R-:W-:Y:S01]  /*11220*/  BAR.SYNC.DEFER_BLOCKING 0x0 ;  /* 0x0000000000007b1d */ /* 0x000fe20000010000 */
[----:B------:R-:W-:Y:S05]  /*11230*/  ISETP.LE.AND P0, PT, RZ, UR7, PT ;  /* 0x00000007ff007c0c */ /* 0x000fea000bf03270 */
[----:B------:R1:W2:Y:S04]  /*11240*/  LDSM.16.M88.4 R148, [R214+0x10080] ;  /* 0x01008000d694783b */ /* 0x0002a80000000200 */
[----:B------:R1:W3:Y:S04]  /*11250*/  LDSM.16.M88.4 R152, [R213+0xc080] ;  /* 0x00c08000d598783b */ /* 0x0002e80000000200 */
[----:B------:R1:W4:Y:S04]  /*11260*/  LDSM.16.M88.4 R156, [R213+0xc880] ;  /* 0x00c88000d59c783b */ /* 0x0003280000000200 */
[----:B------:R1:W1:Y:S04]  /*11270*/  LDSM.16.M88.4 R160, [R210+0x10080] ;  /* 0x01008000d2a0783b */ /* 0x0002680000000200 */
[----:B------:R1:W1:Y:S04]  /*11280*/  LDSM.16.M88.4 R164, [R212] ;  /* 0x00000000d4a4783b */ /* 0x0002680000000200 */
[----:B------:R1:W1:Y:S01]  /*11290*/  LDSM.16.M88.4 R168, [R203] ;  /* 0x00000000cba8783b */ /* 0x0002620000000200 */
[----:B------:R-:W-:-:S05]  /*112a0*/  @!P0 BRA `(.L_x_744) ;  /* 0x000001c000008947 */ /* 0x000fca0003800000 */
        /* <DEDUP_REMOVED lines=28> */
.L_x_744:
[C---:B--234-:R-:W-:Y:S01]  /*11470*/  HMMA.16816.F32 R4, R148.reuse, R152, RZ ;  /* 0x000000989404723c */ /* 0x05cfe200000018ff */
[----:B------:R-:W-:Y:S01]  /*11480*/  LDSM.16.M88.4 R172, [R209+0x10080] ;  /* 0x01008000d1ac783b */ /* 0x000fe20000000200 */
[----:B------:R-:W-:Y:S05]  /*11490*/  UISETP.GE.AND UP0, UPT, UR7, 0x1, UPT ;  /* 0x000000010700788c */ /* 0x000fea000bf06270 */
        /* <DEDUP_REMOVED lines=185> */
.L_x_745:
[----:B--234-:R-:W-:Y:S01]  /*12030*/  PLOP3.LUT P0, PT, PT, PT, UP2, 0x80, 0x0 ;  /* 0x000000000000781c */ /* 0x01cfe20003f0f028 */
[----:B------:R-:W-:Y:S01]  /*12040*/  UIMAD UR5, UR7, -0x20, UR4 ;  /* 0xffffffe0070578a4 */ /* 0x000fe2000f8e0204 */
[----:B------:R-:W-:Y:S01]  /*12050*/  MOV R9, R226 ;  /* 0x000000e200097202 */ /* 0x000fe20000000f00 */
[----:B------:R-:W-:Y:S04]  /*12060*/  LDSM.16.MT88.4 R156, [R206+0x8080] ;  /* 0x00808000ce9c783b */ /* 0x000fe80000004200 */
[----:B------:R-:W-:Y:S04]  /*12070*/  MOV R6, UR5 ;  /* 0x0000000500067c02 */ /* 0x000fe80008000f00 */
[----:B------:R-:W-:Y:S01]  /*12080*/  IADD3 R6, R6, UR11, -R227 ;  /* 0x0000000b06067c10 */ /* 0x000fe2000fffe8e3 */
[----:B------:R-:W-:Y:S01]  /*12090*/  LDSM.16.MT88.4 R172, [R204+0x9880] ;  /* 0x00988000ccac783b */ /* 0x000fe20000004200 */
[----:B------:R-:W-:Y:S02]  /*120a0*/  @P0 MOV R9, R234 ;  /* 0x000000ea00090202 */ /* 0x000fe40000000f00 */
[----:B------:R-:W-:Y:S05]  /*120b0*/  IADD3 R7, R6, -UR20, RZ ;  /* 0x8000001406077c10 */ /* 0x000fea000fffe0ff */
[----:B------:R-:W2:Y:S08]  /*120c0*/  SHFL.IDX PT, R4, R9, RZ, 0x1c1f ;  /* 0x001c1fff09047589 */ /* 0x000eb000000e0000 */
[----:B------:R-:W3:Y:S08]  /*120d0*/  SHFL.IDX PT, R10, R9, 0x1, 0x1c1f ;  /* 0x003c1f00090a7f89 */ /* 0x000ef000000e0000 */
[----:B------:R-:W-:Y:S08]  /*120e0*/  LDSM.16.MT88.4 R176, [R211+0xa880] ;  /* 0x00a88000d3b0783b */ /* 0x000ff00000004200 */
[----:B------:R-:W0:Y:S01]  /*120f0*/  LDGDEPBAR ;  /* 0x00000000000079af */ /* 0x000e220000000000 */
[----:B--2---:R-:W-:Y:S04]  /*12100*/  IADD3 R5, R7, R4, RZ ;  /* 0x0000000407057210 */ /* 0x004fe80007ffe0ff */
[C---:B------:R-:W-:Y:S04]  /*12110*/  ISETP.GT.AND P0, PT, R5.reuse, RZ, PT ;  /* 0x000000ff0500720c */ /* 0x040fe80003f04270 */
[----:B------:R-:W-:Y:S02]  /*12120*/  FSEL R8, R0, -INF , P0 ;  /* 0xff80000000087808 */ /* 0x000fe40000000000 */
[----:B------:R-:W-:Y:S02]  /*12130*/  ISETP.GT.AND P0, PT, R5, 0x1, PT ;  /* 0x000000010500780c */ /* 0x000fe40003f04270 */
[----:B---3--:R-:W-:Y:S02]  /*12140*/  IADD3 R0, R7, R10, RZ ;  /* 0x0000000a07007210 */ /* 0x008fe40007ffe0ff */
[----:B-1----:R-:W-:Y:S02]  /*12150*/  FSEL R182, R182, -INF , P0 ;  /* 0xff800000b6b67808 */ /* 0x002fe40000000000 */
[C---:B------:R-:W-:Y:S02]  /*12160*/  ISETP.GT.AND P0, PT, R5.reuse, 0x8, PT ;  /* 0x000000080500780c */ /* 0x040fe40003f04270 */
[----:B------:R-:W-:Y:S02]  /*12170*/  FMNMX.FTZ R7, R8, R3, !PT ;  /* 0x0000000308077209 */ /* 0x000fe40007810000 */
[----:B------:R-:W-:Y:S02]  /*12180*/  FSEL R4, R186, -INF , P0 ;  /* 0xff800000ba047808 */ /* 0x000fe40000000000 */
[----:B------:R-:W-:Y:S02]  /*12190*/  ISETP.GT.AND P0, PT, R5, 0x9, PT ;  /* 0x000000090500780c */ /* 0x000fe40003f04270 */
        /* <DEDUP_REMOVED lines=8> */
[----:B------:R-:W-:Y:S02]  /*12220*/  ISETP.GT.AND P0, PT, R0, RZ, PT ;  /* 0x000000ff0000720c */ /* 0x000fe40003f04270 */
        /* <DEDUP_REMOVED lines=11> */
[----:B------:R-:W-:Y:S01]  /*122e0*/  ISETP.GT.AND P0, PT, R0, 0x8, PT ;  /* 0x000000080000780c */ /* 0x000fe20003f04270 */
[----:B------:R-:W-:Y:S01]  /*122f0*/  LDSM.16.MT88.4 R192, [R206+0xb880] ;  /* 0x00b88000cec0783b */ /* 0x000fe20000004200 */
[----:B------:R-:W-:Y:S02]  /*12300*/  FMNMX.FTZ R7, R164, R7, !PT ;  /* 0x00000007a4077209 */ /* 0x000fe40007810000 */
[----:B------:R-:W-:Y:S02]  /*12310*/  FSEL R183, R183, -INF , P0 ;  /* 0xff800000b7b77808 */ /* 0x000fe40000000000 */
[----:B------:R-:W-:Y:S02]  /*12320*/  ISETP.GT.AND P0, PT, R0, 0x9, PT ;  /* 0x000000090000780c */ /* 0x000fe40003f04270 */
[----:B------:R-:W-:Y:S02]  /*12330*/  FMNMX.FTZ R12, R183, R10, !PT ;  /* 0x0000000ab70c7209 */ /* 0x000fe40007810000 */
[----:B------:R-:W-:Y:S02]  /*12340*/  FSEL R9, R184, -INF , P0 ;  /* 0xff800000b8097808 */ /* 0x000fe40000000000 */
[C---:B------:R-:W-:Y:S01]  /*12350*/  ISETP.GT.AND P0, PT, R0.reuse, 0x10, PT ;  /* 0x000000100000780c */ /* 0x040fe20003f04270 */
[----:B------:R-:W-:Y:S01]  /*12360*/  LDSM.16.MT88.4 R184, [R204+0xa880] ;  /* 0x00a88000ccb8783b */ /* 0x000fe20000004200 */
        /* <DEDUP_REMOVED lines=9> */
[----:B------:R-:W1:Y:S01]  /*12400*/  SHFL.BFLY PT, R10, R5, 0x2, 0x1f ;  /* 0x0c401f00050a7f89 */ /* 0x000e6200000e0000 */
[----:B------:R-:W-:Y:S02]  /*12410*/  FMNMX.FTZ R0, R165, R12, !PT ;  /* 0x0000000ca5007209 */ /* 0x000fe40007810000 */
[----:B------:R-:W-:Y:S02]  /*12420*/  FSEL R149, R190, -INF , P0 ;  /* 0xff800000be957808 */ /* 0x000fe40000000000 */
[----:B------:R-:W-:Y:S03]  /*12430*/  FMNMX.FTZ R0, R161, R0, !PT ;  /* 0x00000000a1007209 */ /* 0x000fe60007810000 */
[----:B------:R-:W-:Y:S01]  /*12440*/  LDSM.16.MT88.4 R188, [R211+0xb880] ;  /* 0x00b88000d3bc783b */ /* 0x000fe20000004200 */
[----:B------:R-:W-:Y:S07]  /*12450*/  FMNMX.FTZ R7, R149, R0, !PT ;  /* 0x0000000095077209 */ /* 0x000fee0007810000 */
[----:B------:R-:W2:Y:S01]  /*12460*/  SHFL.BFLY PT, R0, R7, 0x2, 0x1f ;  /* 0x0c401f0007007f89 */ /* 0x000ea200000e0000 */
[----:B-1----:R-:W-:Y:S07]  /*12470*/  FMNMX.FTZ R13, R10, R5, !PT ;  /* 0x000000050a0d7209 */ /* 0x002fee0007810000 */
[----:B------:R-:W1:Y:S01]  /*12480*/  SHFL.BFLY PT, R10, R13, 0x1, 0x1f ;  /* 0x0c201f000d0a7f89 */ /* 0x000e6200000e0000 */
[----:B--2---:R-:W-:Y:S07]  /*12490*/  FMNMX.FTZ R5, R7, R0, !PT ;  /* 0x0000000007057209 */ /* 0x004fee0007810000 */
[----:B------:R-:W2:Y:S01]  /*124a0*/  SHFL.BFLY PT, R148, R5, 0x1, 0x1f ;  /* 0x0c201f0005947f89 */ /* 0x000ea200000e0000 */
[----:B-1----:R-:W-:Y:S07]  /*124b0*/  FMNMX.FTZ R0, R13, R10, !PT ;  /* 0x0000000a0d007209 */ /* 0x002fee0007810000 */
[----:B------:R-:W1:Y:S01]  /*124c0*/  LDSM.16.MT88.4 R12, [R211+0x8080] ;  /* 0x00808000d30c783b */ /* 0x000e620000004200 */
[C---:B------:R-:W-:Y:S01]  /*124d0*/  FSETP.NEU.FTZ.AND P0, PT, R0.reuse, -INF , PT ;  /* 0xff8000000000780b */ /* 0x040fe20003f1d000 */
[----:B------:R-:W-:Y:S05]  /*124e0*/  FMUL.FTZ R163, R0, c[0x0][0x2d0] ;  /* 0x0000b40000a37a20 */ /* 0x000fea0000410000 */
[----:B------:R-:W-:Y:S05]  /*124f0*/  FSEL R163, R163, RZ, P0 ;  /* 0x000000ffa3a37208 */ /* 0x000fea0000000000 */
[--C-:B------:R-:W-:Y:S01]  /*12500*/  FFMA.FTZ R241, R4, c[0x0][0x2d0], -R163.reuse ;  /* 0x0000b40004f17a23 */ /* 0x100fe200000108a3 */
[----:B--2---:R-:W-:Y:S01]  /*12510*/  FMNMX.FTZ R148, R148, R5, !PT ;  /* 0x0000000594947209 */ /* 0x004fe20007810000 */
[--C-:B------:R-:W-:Y:S01]  /*12520*/  FFMA.FTZ R150, R182, c[0x0][0x2d0], -R163.reuse ;  /* 0x0000b400b6967a23 */ /* 0x100fe200000108a3 */
[----:B------:R-:W-:Y:S01]  /*12530*/  FSEL R4, R0, RZ, P0 ;  /* 0x000000ff00047208 */ /* 0x000fe20000000000 */
[----:B------:R-:W-:Y:S01]  /*12540*/  FFMA.FTZ R151, R8, c[0x0][0x2d0], -R163 ;  /* 0x0000b40008977a23 */ /* 0x000fe200000108a3 */
[C---:B------:R-:W-:Y:S01]  /*12550*/  FSETP.NEU.FTZ.AND P0, PT, R148.reuse, -INF , PT ;  /* 0xff8000009400780b */ /* 0x040fe20003f1d000 */
[----:B------:R-:W-:Y:S01]  /*12560*/  FMUL.FTZ R160, R148, c[0x0][0x2d0] ;  /* 0x0000b40094a07a20 */ /* 0x000fe20000410000 */
[----:B------:R-:W-:Y:S01]  /*12570*/  MUFU.EX2 R241, R241 ;  /* 0x000000f100f17308 */ /* 0x000fe20000000800 */
[----:B------:R-:W-:Y:S01]  /*12580*/  FADD.FTZ R4, -R4, R3 ;  /* 0x0000000304047221 */ /* 0x000fe20000010100 */
[----:B------:R-:W-:Y:S01]  /*12590*/  FSEL R5, R148, RZ, P0 ;  /* 0x000000ff94057208 */ /* 0x000fe20000000000 */
[--C-:B------:R-:W-:Y:S01]  /*125a0*/  FFMA.FTZ R240, R6, c[0x0][0x2d0], -R163.reuse ;  /* 0x0000b40006f07a23 */ /* 0x100fe200000108a3 */
[----:B------:R-:W-:Y:S01]  /*125b0*/  FSEL R160, R160, RZ, P0 ;  /* 0x000000ffa0a07208 */ /* 0x000fe20000000000 */
[----:B------:R-:W-:Y:S01]  /*125c0*/  FMUL.FTZ R3, R4, c[0x0][0x2d0] ;  /* 0x0000b40004037a20 */ /* 0x000fe20000410000 */
[----:B------:R-:W-:Y:S01]  /*125d0*/  ISETP.LT.AND P0, PT, R235, UR7, PT ;  /* 0x00000007eb007c0c */ /* 0x000fe2000bf01270 */
[----:B------:R-:W-:Y:S01]  /*125e0*/  FADD.FTZ R5, -R5, R2 ;  /* 0x0000000205057221 */ /* 0x000fe20000010100 */
[----:B------:R-:W-:Y:S01]  /*125f0*/  UIADD3 UR7, UR7, -0x1, URZ ;  /* 0xffffffff07077890 */ /* 0x000fe2000fffe03f */
[--C-:B------:R-:W-:Y:S01]  /*12600*/  FFMA.FTZ R239, R181, c[0x0][0x2d0], -R160.reuse ;  /* 0x0000b400b5ef7a23 */ /* 0x100fe200000108a0 */
[----:B------:R-:W-:Y:S01]  /*12610*/  MUFU.EX2 R151, R151 ;  /* 0x0000009700977308 */ /* 0x000fe20000000800 */
[--C-:B------:R-:W-:Y:S02]  /*12620*/  FFMA.FTZ R237, R183, c[0x0][0x2d0], -R160.reuse ;  /* 0x0000b400b7ed7a23 */ /* 0x100fe400000108a0 */
[--C-:B------:R-:W-:Y:S01]  /*12630*/  FFMA.FTZ R238, R11, c[0x0][0x2d0], -R160.reuse ;  /* 0x0000b4000bee7a23 */ /* 0x100fe200000108a0 */
[----:B------:R-:W-:Y:S01]  /*12640*/  LDSM.16.MT88.4 R180, [R206+0xa880] ;  /* 0x00a88000ceb4783b */ /* 0x000fe20000004200 */
[--C-:B------:R-:W-:Y:S02]  /*12650*/  FFMA.FTZ R236, R9, c[0x0][0x2d0], -R160.reuse ;  /* 0x0000b40009ec7a23 */ /* 0x100fe400000108a0 */
[----:B------:R-:W-:Y:S02]  /*12660*/  FMUL.FTZ R2, R5, c[0x0][0x2d0] ;  /* 0x0000b40005027a20 */ /* 0x000fe40000410000 */
[--C-:B------:R-:W-:Y:S01]  /*12670*/  FFMA.FTZ R242, R168, c[0x0][0x2d0], -R163.reuse ;  /* 0x0000b400a8f27a23 */ /* 0x100fe200000108a3 */
[----:B------:R-:W2:Y:S01]  /*12680*/  MUFU.EX2 R3, R3 ;  /* 0x0000000300037308 */ /* 0x000ea20000000800 */
[--C-:B------:R-:W-:Y:S01]  /*12690*/  FFMA.FTZ R243, R166, c[0x0][0x2d0], -R163.reuse ;  /* 0x0000b400a6f37a23 */ /* 0x100fe200000108a3 */
[----:B------:R-:W-:Y:S01]  /*126a0*/  LDSM.16.MT88.4 R168, [R206+0x9880] ;  /* 0x00988000cea8783b */ /* 0x000fe20000004200 */
[--C-:B------:R-:W-:Y:S02]  /*126b0*/  FFMA.FTZ R244, R167, c[0x0][0x2d0], -R160.reuse ;  /* 0x0000b400a7f47a23 */ /* 0x100fe400000108a0 */
[--C-:B------:R-:W-:Y:S02]  /*126c0*/  FFMA.FTZ R245, R165, c[0x0][0x2d0], -R160.reuse ;  /* 0x0000b400a5f57a23 */ /* 0x100fe400000108a0 */
[--C-:B------:R-:W-:Y:S02]  /*126d0*/  FFMA.FTZ R246, R164, c[0x0][0x2d0], -R163.reuse ;  /* 0x0000b400a4f67a23 */ /* 0x100fe400000108a3 */
[--C-:B------:R-:W-:Y:S01]  /*126e0*/  FFMA.FTZ R248, R161, c[0x0][0x2d0], -R160.reuse ;  /* 0x0000b400a1f87a23 */ /* 0x100fe200000108a0 */
[----:B------:R-:W3:Y:S01]  /*126f0*/  MUFU.EX2 R2, R2 ;  /* 0x0000000200027308 */ /* 0x000ee20000000800 */
[----:B------:R-:W-:Y:S01]  /*12700*/  LDSM.16.MT88.4 R164, [R211+0x9880] ;  /* 0x00988000d3a4783b */ /* 0x000fe20000004200 */
[----:B------:R-:W-:Y:S02]  /*12710*/  FFMA.FTZ R163, R162, c[0x0][0x2d0], -R163 ;  /* 0x0000b400a2a37a23 */ /* 0x000fe400000108a3 */
[----:B------:R-:W-:Y:S06]  /*12720*/  FFMA.FTZ R160, R149, c[0x0][0x2d0], -R160 ;  /* 0x0000b40095a07a23 */ /* 0x000fec00000108a0 */
[----:B------:R-:W4:Y:S01]  /*12730*/  MUFU.EX2 R150, R150 ;  /* 0x0000009600967308 */ /* 0x000f220000000800 */
[C---:B--2---:R-:W-:Y:S02]  /*12740*/  FMUL.FTZ R4, R3.reuse, R144 ;  /* 0x0000009003047220 */ /* 0x044fe40000410000 */
[C---:B------:R-:W-:Y:S02]  /*12750*/  FMUL.FTZ R5, R3.reuse, R145 ;  /* 0x0000009103057220 */ /* 0x040fe40000410000 */
[C---:B------:R-:W-:Y:S05]  /*12760*/  FMUL.FTZ R8, R3.reuse, R140 ;  /* 0x0000008c03087220 */ /* 0x040fea0000410000 */
[----:B------:R-:W2:Y:S01]  /*12770*/  MUFU.EX2 R240, R240 ;  /* 0x000000f000f07308 */ /* 0x000ea20000000800 */
[C---:B------:R-:W-:Y:S02]  /*12780*/  FMUL.FTZ R9, R3.reuse, R141 ;  /* 0x0000008d03097220 */ /* 0x040fe40000410000 */
[C---:B------:R-:W-:Y:S02]  /*12790*/  FMUL.FTZ R16, R3.reuse, R132 ;  /* 0x0000008403107220 */ /* 0x040fe40000410000 */
[C---:B---3--:R-:W-:Y:S02]  /*127a0*/  FMUL.FTZ R6, R2.reuse, R146 ;  /* 0x0000009202067220 */ /* 0x048fe40000410000 */
[C---:B------:R-:W-:Y:S02]  /*127b0*/  FMUL.FTZ R7, R2.reuse, R147 ;  /* 0x0000009302077220 */ /* 0x040fe40000410000 */
[----:B------:R-:W3:Y:S01]  /*127c0*/  LDSM.16.MT88.4 R144, [R205+0x8080] ;  /* 0x00808000cd90783b */ /* 0x000ee20000004200 */
[----:B------:R-:W-:Y:S01]  /*127d0*/  MUFU.EX2 R239, R239 ;  /* 0x000000ef00ef7308 */ /* 0x000fe20000000800 */
[C---:B------:R-:W-:Y:S02]  /*127e0*/  FMUL.FTZ R10, R2.reuse, R142 ;  /* 0x0000008e020a7220 */ /* 0x040fe40000410000 */
[----:B------:R-:W-:Y:S01]  /*127f0*/  FMUL.FTZ R11, R2, R143 ;  /* 0x0000008f020b7220 */ /* 0x000fe20000410000 */
[----:B----4-:R-:W-:Y:S01]  /*12800*/  F2FP.PACK_AB R152, R150, R151 ;  /* 0x000000979698723e */ /* 0x010fe200000000ff */
[C---:B------:R-:W-:Y:S02]  /*12810*/  FMUL.FTZ R17, R3.reuse, R133 ;  /* 0x0000008503117220 */ /* 0x040fe40000410000 */
[C---:B------:R-:W-:Y:S01]  /*12820*/  FMUL.FTZ R18, R2.reuse, R134 ;  /* 0x0000008602127220 */ /* 0x040fe20000410000 */
[----:B------:R-:W-:Y:S01]  /*12830*/  LDSM.16.MT88.4 R140, [R206+0x9080] ;  /* 0x00908000ce8c783b */ /* 0x000fe20000004200 */
[----:B------:R-:W-:Y:S01]  /*12840*/  FMUL.FTZ R19, R2, R135 ;  /* 0x0000008702137220 */ /* 0x000fe20000410000 */
[----:B------:R-:W4:Y:S01]  /*12850*/  MUFU.EX2 R238, R238 ;  /* 0x000000ee00ee7308 */ /* 0x000f220000000800 */
[C---:B------:R-:W-:Y:S02]  /*12860*/  FMUL.FTZ R28, R3.reuse, R28 ;  /* 0x0000001c031c7220 */ /* 0x040fe40000410000 */
[C---:B------:R-:W-:Y:S01]  /*12870*/  FMUL.FTZ R29, R3.reuse, R29 ;  /* 0x0000001d031d7220 */ /* 0x040fe20000410000 */
[----:B--2---:R-:W-:Y:S01]  /*12880*/  F2FP.PACK_AB R154, R240, R241 ;  /* 0x000000f1f09a723e */ /* 0x004fe200000000ff */
[C---:B------:R-:W-:Y:S01]  /*12890*/  FMUL.FTZ R30, R2.reuse, R30 ;  /* 0x0000001e021e7220 */ /* 0x040fe20000410000 */
[----:B------:R-:W-:Y:S01]  /*128a0*/  LDSM.16.MT88.4 R132, [R211+0x9080] ;  /* 0x00908000d384783b */ /* 0x000fe20000004200 */
        /* <DEDUP_REMOVED lines=8> */
[----:B------:R-:W2:Y:S01]  /*12930*/  MUFU.EX2 R236, R236 ;  /* 0x000000ec00ec7308 */ /* 0x000ea20000000800 */
[C---:B------:R-:W-:Y:S02]  /*12940*/  FMUL.FTZ R38, R2.reuse, R38 ;  /* 0x0000002602267220 */ /* 0x040fe40000410000 */
[----:B------:R-:W-:Y:S01]  /*12950*/  FMUL.FTZ R39, R2, R39 ;  /* 0x0000002702277220 */ /* 0x000fe20000410000 */
[----:B----4-:R-:W-:Y:S01]  /*12960*/  F2FP.PACK_AB R153, R238, R239 ;  /* 0x000000efee99723e */ /* 0x010fe200000000ff */
        /* <DEDUP_REMOVED lines=9> */
[----:B------:R4:W-:Y:S01]  /*12a00*/  MUFU.EX2 R149, R160 ;  /* 0x000000a000957308 */ /* 0x0009e20000000800 */
[C---:B------:R-:W-:Y:S02]  /*12a10*/  FMUL.FTZ R48, R3.reuse, R48 ;  /* 0x0000003003307220 */ /* 0x040fe40000410000 */
[C---:B------:R-:W-:Y:S01]  /*12a20*/  FMUL.FTZ R49, R3.reuse, R49 ;  /* 0x0000003103317220 */ /* 0x040fe20000410000 */
[----:B--2---:R-:W-:Y:S01]  /*12a30*/  F2FP.PACK_AB R155, R236, R237 ;  /* 0x000000edec9b723e */ /* 0x004fe200000000ff */
[C---:B------:R-:W-:Y:S02]  /*12a40*/  FMUL.FTZ R50, R2.reuse, R50 ;  /* 0x0000003202327220 */ /* 0x040fe40000410000 */
[C---:B------:R-:W-:Y:S02]  /*12a50*/  FMUL.FTZ R51, R2.reuse, R51 ;  /* 0x0000003302337220 */ /* 0x040fe40000410000 */
[C---:B------:R-:W-:Y:S01]  /*12a60*/  FMUL.FTZ R52, R3.reuse, R52 ;  /* 0x0000003403347220 */ /* 0x040fe20000410000 */
[----:B------:R-:W-:Y:S01]  /*12a70*/  MUFU.EX2 R242, R242 ;  /* 0x000000f200f27308 */ /* 0x000fe20000000800 */
[C---:B-1----:R-:W-:Y:S05]  /*12a80*/  HMMA.16816.F32 R4, R152.reuse, R12, R4 ;  /* 0x0000000c9804723c */ /* 0x042fea0000001804 */
[C---:B------:R-:W-:Y:S02]  /*12a90*/  FMUL.FTZ R53, R3.reuse, R53 ;  /* 0x0000003503357220 */ /* 0x040fe40000410000 */
[C---:B------:R-:W-:Y:S01]  /*12aa0*/  FMUL.FTZ R12, R3.reuse, R136 ;  /* 0x00000088030c7220 */ /* 0x040fe20000410000 */
[C---:B------:R-:W-:Y:S01]  /*12ab0*/  HMMA.16816.F32 R8, R152.reuse, R14, R8 ;  /* 0x0000000e9808723c */ /* 0x040fe20000001808 */
[----:B------:R-:W1:Y:S03]  /*12ac0*/  MUFU.EX2 R243, R243 ;  /* 0x000000f300f37308 */ /* 0x000e660000000800 */
[C---:B------:R-:W-:Y:S01]  /*12ad0*/  FMUL.FTZ R13, R3.reuse, R137 ;  /* 0x00000089030d7220 */ /* 0x040fe20000410000 */
[----:B----4-:R-:W-:Y:S01]  /*12ae0*/  LDSM.16.MT88.4 R160, [R205+0x8880] ;  /* 0x00888000cda0783b */ /* 0x010fe20000004200 */
[C---:B------:R-:W-:Y:S02]  /*12af0*/  FMUL.FTZ R20, R3.reuse, R20 ;  /* 0x0000001403147220 */ /* 0x040fe40000410000 */
[C---:B------:R-:W-:Y:S03]  /*12b00*/  FMUL.FTZ R14, R2.reuse, R138 ;  /* 0x0000008a020e7220 */ /* 0x040fe60000410000 */
[----:B------:R-:W-:Y:S01]  /*12b10*/  MUFU.EX2 R244, R244 ;  /* 0x000000f400f47308 */ /* 0x000fe20000000800 */
[C---:B------:R-:W-:Y:S02]  /*12b20*/  FMUL.FTZ R15, R2.reuse, R139 ;  /* 0x0000008b020f7220 */ /* 0x040fe40000410000 */
[----:B------:R-:W2:Y:S01]  /*12b30*/  LDSM.16.MT88.4 R136, [R204+0x8080] ;  /* 0x00808000cc88783b */ /* 0x000ea20000004200 */
[C---:B------:R-:W-:Y:S02]  /*12b40*/  FMUL.FTZ R54, R2.reuse, R54 ;  /* 0x0000003602367220 */ /* 0x040fe40000410000 */
[C---:B------:R-:W-:Y:S02]  /*12b50*/  FMUL.FTZ R55, R2.reuse, R55 ;  /* 0x0000003702377220 */ /* 0x040fe40000410000 */
[C---:B------:R-:W-:Y:S02]  /*12b60*/  HMMA.16816.F32 R12, R152.reuse, R156, R12 ;  /* 0x0000009c980c723c */ /* 0x040fe4000000180c */
[----:B------:R-:W4:Y:S01]  /*12b70*/  MUFU.EX2 R245, R245 ;  /* 0x000000f500f57308 */ /* 0x000f220000000800 */
[C---:B------:R-:W-:Y:S02]  /*12b80*/  FMUL.FTZ R56, R3.reuse, R56 ;  /* 0x0000003803387220 */ /* 0x040fe40000410000 */
[C---:B------:R-:W-:Y:S02]  /*12b90*/  FMUL.FTZ R57, R3.reuse, R57 ;  /* 0x0000003903397220 */ /* 0x040fe40000410000 */
[C---:B------:R-:W-:Y:S01]  /*12ba0*/  FMUL.FTZ R58, R2.reuse, R58 ;  /* 0x0000003a023a7220 */ /* 0x040fe20000410000 */
[C---:B------:R-:W-:Y:S01]  /*12bb0*/  HMMA.16816.F32 R16, R152.reuse, R158, R16 ;  /* 0x0000009e9810723c */ /* 0x040fe20000001810 */
[----:B------:R-:W-:Y:S03]  /*12bc0*/  LDSM.16.MT88.4 R156, [R206+0x8880] ;  /* 0x00888000ce9c783b */ /* 0x000fe60000004200 */
[C---:B------:R-:W-:Y:S01]  /*12bd0*/  FMUL.FTZ R21, R3.reuse, R21 ;  /* 0x0000001503157220 */ /* 0x040fe20000410000 */
[----:B------:R-:W5:Y:S01]  /*12be0*/  MUFU.EX2 R246, R246 ;  /* 0x000000f600f67308 */ /* 0x000f620000000800 */
[C---:B------:R-:W-:Y:S02]  /*12bf0*/  FMUL.FTZ R22, R2.reuse, R22 ;  /* 0x0000001602167220 */ /* 0x040fe40000410000 */
[C---:B------:R-:W-:Y:S04]  /*12c00*/  FMUL.FTZ R23, R2.reuse, R23 ;  /* 0x0000001702177220 */ /* 0x040fe80000410000 */
[C---:B------:R-:W-:Y:S02]  /*12c10*/  FMUL.FTZ R59, R2.reuse, R59 ;  /* 0x0000003b023b7220 */ /* 0x040fe40000410000 */
[C---:B------:R-:W-:Y:S01]  /*12c20*/  FMUL.FTZ R60, R3.reuse, R60 ;  /* 0x0000003c033c7220 */ /* 0x040fe20000410000 */
[C---:B---3--:R-:W-:Y:S01]  /*12c30*/  HMMA.16816.F32 R20, R152.reuse, R144, R20 ;  /* 0x000000909814723c */ /* 0x048fe20000001814 */
[----:B------:R-:W3:Y:S02]  /*12c40*/  MUFU.EX2 R248, R248 ;  /* 0x000000f800f87308 */ /* 0x000ee40000000800 */
        /* <DEDUP_REMOVED lines=10> */
[C---:B--2---:R-:W-:Y:S04]  /*12cf0*/  HMMA.16816.F32 R28, R152.reuse, R136, R28 ;  /* 0x00000088981c723c */ /* 0x044fe8000000181c */
        /* <DEDUP_REMOVED lines=21> */
[C---:B--2---:R-:W-:Y:S03]  /*12e50*/  HMMA.16816.F32 R52, R152.reuse, R136, R52 ;  /* 0x000000889834723c */ /* 0x044fe60000001834 */
[C---:B------:R-:W-:Y:S02]  /*12e60*/  FMUL.FTZ R79, R2.reuse, R79 ;  /* 0x0000004f024f7220 */ /* 0x040fe40000410000 */
[C---:B------:R-:W-:Y:S02]  /*12e70*/  FMUL.FTZ R80, R3.reuse, R80 ;  /* 0x0000005003507220 */ /* 0x040fe40000410000 */
[C---:B------:R-:W-:Y:S01]  /*12e80*/  FMUL.FTZ R81, R3.reuse, R81 ;  /* 0x0000005103517220 */ /* 0x040fe20000410000 */
[C---:B------:R-:W-:Y:S01]  /*12e90*/  HMMA.16816.F32 R56, R152.reuse, R138, R56 ;  /* 0x0000008a9838723c */ /* 0x040fe20000001838 */
[----:B------:R-:W2:Y:S03]  /*12ea0*/  LDSM.16.MT88.4 R136, [R206+0xa080] ;  /* 0x00a08000ce88783b */ /* 0x000ea60000004200 */
[C---:B------:R-:W-:Y:S02]  /*12eb0*/  FMUL.FTZ R82, R2.reuse, R82 ;  /* 0x0000005202527220 */ /* 0x040fe40000410000 */
[C---:B------:R-:W-:Y:S02]  /*12ec0*/  FMUL.FTZ R83, R2.reuse, R83 ;  /* 0x0000005302537220 */ /* 0x040fe40000410000 */
[C---:B-1----:R-:W-:Y:S04]  /*12ed0*/  HMMA.16816.F32 R60, R152.reuse, R132, R60 ;  /* 0x00000084983c723c */ /* 0x042fe8000000183c */
[C---:B------:R-:W-:Y:S02]  /*12ee0*/  FMUL.FTZ R84, R3.reuse, R84 ;  /* 0x0000005403547220 */ /* 0x040fe40000410000 */
[C---:B------:R-:W-:Y:S02]  /*12ef0*/  FMUL.FTZ R85, R3.reuse, R85 ;  /* 0x0000005503557220 */ /* 0x040fe40000410000 */
        /* <DEDUP_REMOVED lines=38> */
[C---:B------:R-:W-:Y:S02]  /*13160*/  FMUL.FTZ R109, R3.reuse, R109 ;  /* 0x0000006d036d7220 */ /* 0x040fe40000410000 */
[C---:B------:R-:W-:Y:S01]  /*13170*/  FMUL.FTZ R110, R2.reuse, R110 ;  /* 0x0000006e026e7220 */ /* 0x040fe20000410000 */
[C---:B------:R-:W-:Y:S01]  /*13180*/  HMMA.16816.F32 R104, R152.reuse, R138, R104 ;  /* 0x0000008a9868723c */ /* 0x040fe20000001868 */
[----:B------:R-:W2:Y:S02]  /*13190*/  LDSM.16.MT88.4 R136, [R204+0xb080] ;  /* 0x00b08000cc88783b */ /* 0x000ea40000004200 */
[C---:B------:R-:W-:Y:S02]  /*131a0*/  FMUL.FTZ R111, R2.reuse, R111 ;  /* 0x0000006f026f7220 */ /* 0x040fe40000410000 */
        /* <DEDUP_REMOVED lines=12> */
[C---:B------:R-:W-:Y:S02]  /*13270*/  FMUL.FTZ R121, R3.reuse, R121 ;  /* 0x0000007903797220 */ /* 0x040fe40000410000 */
[C---:B------:R-:W-:Y:S01]  /*13280*/  FMUL.FTZ R122, R2.reuse, R122 ;  /* 0x0000007a027a7220 */ /* 0x040fe20000410000 */
[C---:B---3--:R-:W-:Y:S03]  /*13290*/  HMMA.16816.F32 R116, R152.reuse, R140, R116 ;  /* 0x0000008c9874723c */ /* 0x048fe60000001874 */
[C---:B------:R-:W-:Y:S02]  /*132a0*/  FMUL.FTZ R123, R2.reuse, R123 ;  /* 0x0000007b027b7220 */ /* 0x040fe40000410000 */
[C---:B------:R-:W-:Y:S02]  /*132b0*/  FMUL.FTZ R124, R3.reuse, R124 ;  /* 0x0000007c037c7220 */ /* 0x040fe40000410000 */
[C---:B------:R-:W-:Y:S02]  /*132c0*/  FMUL.FTZ R125, R3.reuse, R125 ;  /* 0x0000007d037d7220 */ /* 0x040fe40000410000 */
[C---:B------:R-:W-:Y:S01]  /*132d0*/  FMUL.FTZ R126, R2.reuse, R126 ;  /* 0x0000007e027e7220 */ /* 0x040fe20000410000 */
[C---:B------:R-:W-:Y:S03]  /*132e0*/  HMMA.16816.F32 R120, R152.reuse, R142, R120 ;  /* 0x0000008e9878723c */ /* 0x040fe60000001878 */
[C---:B------:R-:W-:Y:S02]  /*132f0*/  FMUL.FTZ R127, R2.reuse, R127 ;  /* 0x0000007f027f7220 */ /* 0x040fe40000410000 */
[C---:B------:R-:W-:Y:S02]  /*13300*/  FMUL.FTZ R128, R3.reuse, R128 ;  /* 0x0000008003807220 */ /* 0x040fe40000410000 */
[C---:B------:R-:W-:Y:S02]  /*13310*/  FMUL.FTZ R129, R3.reuse, R129 ;  /* 0x0000008103817220 */ /* 0x040fe40000410000 */
[C---:B------:R-:W-:Y:S01]  /*13320*/  FMUL.FTZ R130, R2.reuse, R130 ;  /* 0x0000008202827220 */ /* 0x040fe20000410000 */
[C---:B--2---:R-:W-:Y:S03]  /*13330*/  HMMA.16816.F32 R124, R152.reuse, R136, R124 ;  /* 0x00000088987c723c */ /* 0x044fe6000000187c */
[C---:B------:R-:W-:Y:S02]  /*13340*/  FMUL.FTZ R131, R2.reuse, R131 ;  /* 0x0000008302837220 */ /* 0x040fe40000410000 */
[----:B------:R-:W-:Y:S02]  /*13350*/  FFMA.FTZ R151, R3, R220, R151 ;  /* 0x000000dc03977223 */ /* 0x000fe40000010097 */
[----:B------:R-:W-:Y:S01]  /*13360*/  FFMA.FTZ R239, R2, R221, R239 ;  /* 0x000000dd02ef7223 */ /* 0x000fe200000100ef */
[----:B------:R-:W-:Y:S01]  /*13370*/  MOV R2, R148 ;  /* 0x0000009400027202 */ /* 0x000fe20000000f00 */
[----:B------:R-:W-:Y:S01]  /*13380*/  FADD.FTZ R150, R150, R151 ;  /* 0x0000009796967221 */ /* 0x000fe20000010000 */
[----:B------:R-:W-:Y:S03]  /*13390*/  HMMA.16816.F32 R128, R152, R138, R128 ;  /* 0x0000008a9880723c */ /* 0x000fe60000001880 */
[----:B------:R-:W-:Y:S02]  /*133a0*/  FADD.FTZ R238, R238, R239 ;  /* 0x000000efeeee7221 */ /* 0x000fe40000010000 */
[----:B------:R-:W-:Y:S02]  /*133b0*/  FADD.FTZ R3, R241, R150 ;  /* 0x00000096f1037221 */ /* 0x000fe40000010000 */
[----:B------:R-:W-:Y:S02]  /*133c0*/  F2FP.PACK_AB R152, R243, R242 ;  /* 0x000000f2f398723e */ /* 0x000fe400000000ff */
[----:B----4-:R-:W-:Y:S03]  /*133d0*/  F2FP.PACK_AB R153, R245, R244 ;  /* 0x000000f4f599723e */ /* 0x010fe600000000ff */
[----:B-----5:R-:W-:Y:S01]  /*133e0*/  F2FP.PACK_AB R154, R247, R246 ;  /* 0x000000f6f79a723e */ /* 0x020fe200000000ff */
[----:B------:R-:W-:Y:S01]  /*133f0*/  FADD.FTZ R3, R240, R3 ;  /* 0x00000003f0037221 */ /* 0x000fe20000010000 */
[----:B------:R-:W-:Y:S03]  /*13400*/  F2FP.PACK_AB R155, R149, R248 ;  /* 0x000000f8959b723e */ /* 0x000fe600000000ff */
[----:B------:R-:W-:Y:S01]  /*13410*/  FADD.FTZ R242, R242, R3 ;  /* 0x00000003f2f27221 */ /* 0x000fe20000010000 */
[----:B------:R-:W-:Y:S03]  /*13420*/  MOV R3, R0 ;  /* 0x0000000000037202 */ /* 0x000fe60000000f00 */
[C---:B-1----:R-:W-:Y:S01]  /*13430*/  HMMA.16816.F32 R144, R152.reuse, R132, R4 ;  /* 0x000000849890723c */ /* 0x042fe20000001804 */
[----:B------:R-:W1:Y:S02]  /*13440*/  LDSM.16.MT88.4 R4, [R204+0x8880] ;  /* 0x00888000cc04783b */ /* 0x000e640000004200 */
[----:B------:R-:W-:Y:S04]  /*13450*/  FADD.FTZ R243, R243, R242 ;  /* 0x000000f2f3f37221 */ /* 0x000fe80000010000 */
[----:B------:R-:W-:Y:S01]  /*13460*/  FADD.FTZ R220, R246, R243 ;  /* 0x000000f3f6dc7221 */ /* 0x000fe20000010000 */
[C---:B------:R-:W-:Y:S01]  /*13470*/  HMMA.16816.F32 R140, R152.reuse, R134, R8 ;  /* 0x00000086988c723c */ /* 0x040fe20000001808 */
[----:B------:R-:W2:Y:S03]  /*13480*/  LDSM.16.MT88.4 R8, [R205+0x9880] ;  /* 0x00988000cd08783b */ /* 0x000ea60000004200 */
[----:B------:R-:W-:Y:S04]  /*13490*/  FADD.FTZ R220, R247, R220 ;  /* 0x000000dcf7dc7221 */ /* 0x000fe80000010000 */
        /* <DEDUP_REMOVED lines=10> */
[----:B------:R-:W-:Y:S04]  /*13540*/  FADD.FTZ R5, R236, R5 ;  /* 0x00000005ec057221 */ /* 0x000fe80000010000 */
        /* <DEDUP_REMOVED lines=29> */
.L_x_743:
[----:B------:R-:W-:-:S13]  /*13720*/  ISETP.LE.AND P0, PT, RZ, UR7, PT ;  /* 0x00000007ff007c0c */ /* 0x000fda000bf03270 */
[----:B------:R-:W-:Y:S05]  /*13730*/  @!P0 BRA `(.L_x_747) ;  /* 0x0000235000008947 */ /* 0x000fea0003800000 */
[----:B------:R-:W1:Y:S01]  /*13740*/  S2R R3, SR_TID.X ;  /* 0x0000000000037919 */ /* 0x000e620000002100 */
[----:B------:R-:W-:Y:S01]  /*13750*/  SHF.R.S32.HI R5, RZ, 0x1f, R224 ;  /* 0x0000001fff057819 */ /* 0x000fe200000114e0 */
[C---:B------:R-:W-:Y:S01]  /*13760*/  IMAD.SHL.U32 R228, R222.reuse, 0x2, RZ ;  /* 0x00000002dee47824 */ /* 0x040fe200078e00ff */
[----:B------:R-:W-:Y:S01]  /*13770*/  SHF.L.U64.HI R225, R222, 0x1, R225 ;  /* 0x00000001dee17819 */ /* 0x000fe200000102e1 */
[C---:B------:R-:W-:Y:S01]  /*13780*/  IMAD.SHL.U32 R229, R224.reuse, 0x2, RZ ;  /* 0x00000002e0e57824 */ /* 0x040fe200078e00ff */
[----:B------:R-:W-:Y:S01]  /*13790*/  SHF.L.U64.HI R222, R224, 0x1, R5 ;  /* 0x00000001e0de7819 */ /* 0x000fe20000010205 */
[----:B------:R-:W-:Y:S01]  /*137a0*/  IMAD.MOV.U32 R149, RZ, RZ, R148 ;  /* 0x000000ffff957224 */ /* 0x000fe200078e0094 */
[----:B-1----:R-:W-:-:S04]  /*137b0*/  SHF.R.S32.HI R2, RZ, 0x1f, R3 ;  /* 0x0000001fff027819 */ /* 0x002fc80000011403 */
[----:B------:R-:W-:-:S04]  /*137c0*/  LEA.HI R2, R2, R3, RZ, 0x3 ;  /* 0x0000000302027211 */ /* 0x000fc800078f18ff */
[----:B------:R-:W-:-:S05]  /*137d0*/  LOP3.LUT R2, R2, 0xfffffff8, RZ, 0xc0, !PT ;  /* 0xfffffff802027812 */ /* 0x000fca00078ec0ff */
[----:B------:R-:W-:Y:S02]  /*137e0*/  IMAD.IADD R2, R3, 0x1, -R2 ;  /* 0x0000000103027824 */ /* 0x000fe400078e0a02 */
[----:B------:R-:W-:Y:S01]  /*137f0*/  IMAD.MOV.U32 R3, RZ, RZ, R0 ;  /* 0x000000ffff037224 */ /* 0x000fe200078e0000 */
[----:B------:R-:W-:Y:S01]  /*13800*/  SHF.R.S32.HI R0, RZ, 0x1f, R223 ;  /* 0x0000001fff007819 */ /* 0x000fe200000114df */
[----:B------:R-:W-:-:S03]  /*13810*/  IMAD.SHL.U32 R226, R2, 0x8, RZ ;  /* 0x0000000802e27824 */ /* 0x000fc600078e00ff */
[C---:B------:R-:W-:Y:S01]  /*13820*/  SHF.L.U64.HI R224, R223.reuse, 0x1, R0 ;  /* 0x00000001dfe07819 */ /* 0x040fe20000010200 */
[----:B------:R-:W-:Y:S01]  /*13830*/  IMAD.SHL.U32 R223, R223, 0x2, RZ ;  /* 0x00000002dfdf7824 */ /* 0x000fe200078e00ff */
[----:B------:R-:W-:-:S04]  /*13840*/  SHF.R.S32.HI R227, RZ, 0x1f, R226 ;  /* 0x0000001fffe37819 */ /* 0x000fc800000114e2 */
[C---:B------:R-:W-:Y:S01]  /*13850*/  SHF.L.U64.HI R227, R226.reuse, 0x1, R227 ;  /* 0x00000001e2e37819 */ /* 0x040fe200000102e3 */
[----:B------:R-:W-:Y:S01]  /*13860*/  IMAD.SHL.U32 R226, R226, 0x2, RZ ;  /* 0x00000002e2e27824 */ /* 0x000fe200078e00ff */
[----:B------:R-:W-:Y:S05]  /*13870*/  BRA `(.L_x_748) ;  /* 0x000002c000007947 */ /* 0x000fea0003800000 */
.L_x_750:
[----:B------:R-:W-:Y:S01]  /*13880*/  IMAD.MOV.U32 R217, RZ, RZ, RZ ;  /* 0x000000ffffd97224 */ /* 0x000fe200078e00ff */
[----:B------:R-:W-:Y:S01]  /*13890*/  ULEA UR4, UR7, UR16, 0x5 ;  /* 0x0000001007047291 */ /* 0x000fe2000f8e283f */
[----:B------:R-:W-:Y:S05]  /*138a0*/  ISETP.NE.AND P6, PT, R215, 0x1, PT ;  /* 0x00000001d700780c */ /* 0x000fea0003fc5270 */
        /* <DEDUP_REMOVED lines=18> */
[----:B------:R-:W-:Y:S04]  /*139d0*/  IMAD.WIDE.U32 R10, R217, c[0x0][0x1f0], R10 ;  /* 0x00007c00d90a7a25 */ /* 0x000fe800078e000a */
        /* <DEDUP_REMOVED lines=8> */
[----:B-1----:R-:W-:Y:S05]  /*13a60*/  IADD3 R12, P0, R0, R226, RZ ;  /* 0x000000e2000c7210 */ /* 0x002fea0007f1e0ff */
[----:B--2---:R-:W-:Y:S01]  /*13a70*/  IMAD.X R13, R2, 0x1, R227, P0 ;  /* 0x00000001020d7824 */ /* 0x004fe200000e06e3 */
[----:B------:R-:W-:Y:S04]  /*13a80*/  IADD3 R10, P0, R0, R229, RZ ;  /* 0x000000e5000a7210 */ /* 0x000fe80007f1e0ff */
[----:B------:R-:W-:Y:S01]  /*13a90*/  @!PT LDS RZ, [RZ] ;  /* 0x00000000fffff984 */ /* 0x000fe20000000800 */
[----:B------:R1:W-:Y:S01]  /*13aa0*/  LDGSTS.E.BYPASS.LTC128B.128 [R219+0xc080], [R12.64], !P4 ;  /* 0x0c0800000cdb7fae */ /* 0x0003e2000e101d58 */
[----:B------:R-:W-:Y:S01]  /*13ab0*/  IMAD.X R11, R2, 0x1, R222, P0 ;  /* 0x00000001020b7824 */ /* 0x000fe200000e06de */
[----:B------:R-:W-:Y:S04]  /*13ac0*/  IADD3 R4, P0, R0, R223, RZ ;  /* 0x000000df00047210 */ /* 0x000fe80007f1e0ff */
[----:B------:R1:W-:Y:S01]  /*13ad0*/  LDGSTS.E.BYPASS.LTC128B.128 [R219+0xd080], [R10.64], !P5 ;  /* 0x0d0800000adb7fae */ /* 0x0003e2000e901d58 */
[----:B------:R-:W-:Y:S01]  /*13ae0*/  IMAD.X R5, R2, 0x1, R224, P0 ;  /* 0x0000000102057824 */ /* 0x000fe200000e06e0 */
[----:B------:R-:W-:Y:S04]  /*13af0*/  IADD3 R14, P0, R0, R228, RZ ;  /* 0x000000e4000e7210 */ /* 0x000fe80007f1e0ff */
[----:B------:R1:W-:Y:S01]  /*13b00*/  LDGSTS.E.BYPASS.LTC128B.128 [R219+0xe080], [R4.64], !P3 ;  /* 0x0e08000004db7fae */ /* 0x0003e2000d901d58 */
[----:B------:R-:W-:Y:S05]  /*13b10*/  IMAD.X R15, R2, 0x1, R225, P0 ;  /* 0x00000001020f7824 */ /* 0x000fea00000e06e1 */
[----:B------:R1:W-:Y:S01]  /*13b20*/  LDGSTS.E.BYPASS.LTC128B.128 [R219+0xf080], [R14.64], !P2 ;  /* 0x0f0800000edb7fae */ /* 0x0003e2000d101d58 */
[----:B------:R-:W-:-:S05]  /*13b30*/  BRA `(.L_x_749) ;  /* 0x00000b7000007947 */ /* 0x000fca0003800000 */
.L_x_748:
        /* <DEDUP_REMOVED lines=25> */
[----:B--2---:R-:W-:Y:S04]  /*13cd0*/  IADD3 R176, P0, R150, R226, RZ ;  /* 0x000000e296b07210 */ /* 0x004fe80007f1e0ff */
[----:B---3--:R-:W-:Y:S01]  /*13ce0*/  IADD3.X R177, R0, R227, RZ, P0, !PT ;  /* 0x000000e300b17210 */ /* 0x008fe200007fe4ff */
[C---:B------:R-:W-:Y:S01]  /*13cf0*/  HMMA.16816.F32 R8, R16.reuse, R10, RZ ;  /* 0x0000000a1008723c */ /* 0x040fe200000018ff */
[----:B------:R-:W-:Y:S03]  /*13d00*/  IADD3 R180, P0, R150, R229, RZ ;  /* 0x000000e596b47210 */ /* 0x000fe60007f1e0ff */
[----:B------:R-:W-:Y:S01]  /*13d10*/  @!PT LDS RZ, [RZ] ;  /* 0x00000000fffff984 */ /* 0x000fe20000000800 */
[----:B------:R-:W-:Y:S01]  /*13d20*/  @!PT LDS RZ, [RZ] ;  /* 0x00000000fffff984 */ /* 0x000fe20000000800 */
[----:B------:R-:W-:Y:S01]  /*13d30*/  @!PT LDS RZ, [RZ] ;  /* 0x00000000fffff984 */ /* 0x000fe20000000800 */
[----:B------:R1:W-:Y:S01]  /*13d40*/  LDGSTS.E.BYPASS.LTC128B.128 [R219+0x8080], [R176.64], !P4 ;  /* 0x08080000b0db7fae */ /* 0x0003e2000e101d58 */
[----:B------:R-:W-:Y:S02]  /*13d50*/  IADD3.X R181, R0, R222, RZ, P0, !PT ;  /* 0x000000de00b57210 */ /* 0x000fe400007fe4ff */
[----:B------:R-:W-:Y:S01]  /*13d60*/  IADD3 R184, P0, R150, R223, RZ ;  /* 0x000000df96b87210 */ /* 0x000fe20007f1e0ff */
[C---:B------:R-:W-:Y:S02]  /*13d70*/  HMMA.16816.F32 R12, R16.reuse, R152, RZ ;  /* 0x00000098100c723c */ /* 0x040fe400000018ff */
[----:B------:R2:W-:Y:S02]  /*13d80*/  LDGSTS.E.BYPASS.LTC128B.128 [R219+0x9080], [R180.64], !P5 ;  /* 0x09080000b4db7fae */ /* 0x0005e4000e901d58 */
[----:B------:R-:W-:Y:S02]  /*13d90*/  IADD3.X R185, R0, R224, RZ, P0, !PT ;  /* 0x000000e000b97210 */ /* 0x000fe400007fe4ff */
[----:B------:R-:W-:Y:S02]  /*13da0*/  IADD3 R150, P0, R150, R228, RZ ;  /* 0x000000e496967210 */ /* 0x000fe40007f1e0ff */
[----:B------:R-:W-:Y:S01]  /*13db0*/  HMMA.16816.F32 R16, R16, R154, RZ ;  /* 0x0000009a1010723c */ /* 0x000fe200000018ff */
[----:B------:R3:W-:Y:S03]  /*13dc0*/  LDGSTS.E.BYPASS.LTC128B.128 [R219+0xa080], [R184.64], !P3 ;  /* 0x0a080000b8db7fae */ /* 0x0007e6000d901d58 */
[----:B------:R-:W-:Y:S02]  /*13dd0*/  IADD3.X R151, R0, R225, RZ, P0, !PT ;  /* 0x000000e100977210 */ /* 0x000fe400007fe4ff */
[----:B------:R-:W-:Y:S02]  /*13de0*/  PLOP3.LUT P0, PT, PT, PT, UP0, 0x80, 0x0 ;  /* 0x000000000000781c */ /* 0x000fe40003f0f008 */
[C---:B----4-:R-:W-:Y:S01]  /*13df0*/  HMMA.16816.F32 R4, R156.reuse, R160, R4 ;  /* 0x000000a09c04723c */ /* 0x050fe20000001804 */
[----:B------:R4:W-:Y:S05]  /*13e00*/  LDGSTS.E.BYPASS.LTC128B.128 [R219+0xb080], [R150.64], !P2 ;  /* 0x0b08000096db7fae */ /* 0x0009ea000d101d58 */
[----:B------:R-:W-:Y:S02]  /*13e10*/  LDSM.16.M88.4 R168, [R209+0x10080] ;  /* 0x01008000d1a8783b */ /* 0x000fe40000000200 */
[C---:B------:R-:W-:Y:S03]  /*13e20*/  HMMA.16816.F32 R8, R156.reuse, R162, R8 ;  /* 0x000000a29c08723c */ /* 0x040fe60000001808 */
[----:B------:R-:W3:Y:S05]  /*13e30*/  LDSM.16.M88.4 R172, [R208+0xc080] ;  /* 0x00c08000d0ac783b */ /* 0x000eea0000000200 */
[C---:B-----5:R-:W-:Y:S01]  /*13e40*/  HMMA.16816.F32 R12, R156.reuse, R164, R12 ;  /* 0x000000a49c0c723c */ /* 0x060fe2000000180c */
[----:B------:R-:W5:Y:S05]  /*13e50*/  LDSM.16.M88.4 R152, [R208+0xc880] ;  /* 0x00c88000d098783b */ /* 0x000f6a0000000200 */
[----:B------:R-:W0:Y:S02]  /*13e60*/  LDGDEPBAR ;  /* 0x00000000000079af */ /* 0x000e240000000000 */
[----:B------:R-:W-:Y:S03]  /*13e70*/  HMMA.16816.F32 R16, R156, R166, R16 ;  /* 0x000000a69c10723c */ /* 0x000fe60000001810 */
[----:B-1----:R-:W-:Y:S05]  /*13e80*/  LDSM.16.M88.4 R176, [R207+0x10080] ;  /* 0x01008000cfb0783b */ /* 0x002fea0000000200 */
[----:B--2---:R-:W1:Y:S05]  /*13e90*/  LDSM.16.M88.4 R180, [R202] ;  /* 0x00000000cab4783b */ /* 0x004e6a0000000200 */
[----:B------:R-:W2:Y:S05]  /*13ea0*/  LDSM.16.M88.4 R156, [R202+0x800] ;  /* 0x00080000ca9c783b */ /* 0x000eaa0000000200 */
[----:B------:R-:W-:Y:S05]  /*13eb0*/  LDSM.16.M88.4 R160, [R214+0x14080] ;  /* 0x01408000d6a0783b */ /* 0x000fea0000000200 */
[----:B------:R-:W2:Y:S01]  /*13ec0*/  LDSM.16.M88.4 R164, [R213+0xd080] ;  /* 0x00d08000d5a4783b */ /* 0x000ea20000000200 */
[C---:B---3--:R-:W-:Y:S08]  /*13ed0*/  HMMA.16816.F32 R4, R168.reuse, R172, R4 ;  /* 0x000000aca804723c */ /* 0x048ff00000001804 */
[C---:B------:R-:W-:Y:S01]  /*13ee0*/  HMMA.16816.F32 R8, R168.reuse, R174, R8 ;  /* 0x000000aea808723c */ /* 0x040fe20000001808 */
[----:B------:R-:W-:Y:S07]  /*13ef0*/  LDSM.16.M88.4 R172, [R201] ;  /* 0x00000000c9ac783b */ /* 0x000fee0000000200 */
[C---:B-----5:R-:W-:Y:S08]  /*13f00*/  HMMA.16816.F32 R12, R168.reuse, R152, R12 ;  /* 0x00000098a80c723c */ /* 0x060ff0000000180c */
        /* <DEDUP_REMOVED lines=10> */
[C---:B------:R-:W-:Y:S08]  /*13fb0*/  HMMA.16816.F32 R4, R160.reuse, R164, R4 ;  /* 0x000000a4a004723c */ /* 0x040ff00000001804 */
[C---:B------:R-:W-:Y:S01]  /*13fc0*/  HMMA.16816.F32 R8, R160.reuse, R166, R8 ;  /* 0x000000a6a008723c */ /* 0x040fe20000001808 */
[----:B------:R-:W-:Y:S07]  /*13fd0*/  LDSM.16.M88.4 R164, [R202+0x1000] ;  /* 0x00100000caa4783b */ /* 0x000fee0000000200 */
[C---:B---3--:R-:W-:Y:S08]  /*13fe0*/  HMMA.16816.F32 R12, R160.reuse, R152, R12 ;  /* 0x00000098a00c723c */ /* 0x048ff0000000180c */
[----:B------:R-:W-:Y:S01]  /*13ff0*/  HMMA.16816.F32 R16, R160, R154, R16 ;  /* 0x0000009aa010723c */ /* 0x000fe20000001810 */
[----:B------:R-:W3:Y:S05]  /*14000*/  LDSM.16.M88.4 R152, [R208+0xd880] ;  /* 0x00d88000d098783b */ /* 0x000eea0000000200 */
        /* <DEDUP_REMOVED lines=15> */
[C---:B------:R-:W-:Y:S08]  /*14100*/  HMMA.16816.F32 R4, R160.reuse, R164, R4 ;  /* 0x000000a4a004723c */ /* 0x040ff00000001804 */
[C---:B------:R-:W-:Y:S01]  /*14110*/  HMMA.16816.F32 R8, R160.reuse, R166, R8 ;  /* 0x000000a6a008723c */ /* 0x040fe20000001808 */
[----:B------:R-:W-:Y:S07]  /*14120*/  LDSM.16.M88.4 R164, [R208+0xe080] ;  /* 0x00e08000d0a4783b */ /* 0x000fee0000000200 */
[C---:B-1----:R-:W-:Y:S08]  /*14130*/  HMMA.16816.F32 R12, R160.reuse, R156, R12 ;  /* 0x0000009ca00c723c */ /* 0x042ff0000000180c */
[----:B------:R-:W-:Y:S01]  /*14140*/  HMMA.16816.F32 R16, R160, R158, R16 ;  /* 0x0000009ea010723c */ /* 0x000fe20000001810 */
[----:B------:R-:W1:Y:S05]  /*14150*/  LDSM.16.M88.4 R156, [R198] ;  /* 0x00000000c69c783b */ /* 0x000e6a0000000200 */
[----:B------:R-:W1:Y:S02]  /*14160*/  LDSM.16.M88.4 R160, [R209+0x18080] ;  /* 0x01808000d1a0783b */ /* 0x000e640000000200 */
        /* <DEDUP_REMOVED lines=14> */
[C---:B------:R-:W-:Y:S08]  /*14250*/  HMMA.16816.F32 R4, R160.reuse, R164, R4 ;  /* 0x000000a4a004723c */ /* 0x040ff00000001804 */
[C---:B------:R-:W-:Y:S01]  /*14260*/  HMMA.16816.F32 R8, R160.reuse, R166, R8 ;  /* 0x000000a6a008723c */ /* 0x040fe20000001808 */
[----:B------:R-:W-:Y:S07]  /*14270*/  LDSM.16.M88.4 R164, [R197] ;  /* 0x00000000c5a4783b */ /* 0x000fee0000000200 */
[C---:B--2---:R-:W-:Y:S08]  /*14280*/  HMMA.16816.F32 R12, R160.reuse, R152, R12 ;  /* 0x00000098a00c723c */ /* 0x044ff0000000180c */
[----:B------:R-:W-:Y:S01]  /*14290*/  HMMA.16816.F32 R16, R160, R154, R16 ;  /* 0x0000009aa010723c */ /* 0x000fe20000001810 */
[----:B------:R-:W2:Y:S05]  /*142a0*/  LDSM.16.M88.4 R152, [R213+0xf880] ;  /* 0x00f88000d598783b */ /* 0x000eaa0000000200 */
[----:B------:R-:W2:Y:S02]  /*142b0*/  LDSM.16.M88.4 R160, [R210+0x1c080] ;  /* 0x01c08000d2a0783b */ /* 0x000ea40000000200 */
        /* <DEDUP_REMOVED lines=14> */
[C---:B------:R-:W-:Y:S08]  /*143a0*/  HMMA.16816.F32 R4, R160.reuse, R164, R4 ;  /* 0x000000a4a004723c */ /* 0x040ff00000001804 */
        /* <DEDUP_REMOVED lines=19> */
[----:B------:R-:W-:Y:S05]  /*144e0*/  FMUL.FTZ R10, R10, c[0x0][0x320] ;  /* 0x0000c8000a0a7a20 */ /* 0x000fea0000410000 */
[----:B------:R-:W1:Y:S01]  /*144f0*/  MUFU.TANH R158, R158 ;  /* 0x0000009e009e7308 */ /* 0x000e620000002400 */
[----:B------:R-:W-:Y:S03]  /*14500*/  HMMA.16816.F32 R16, R176, R154, R16 ;  /* 0x0000009ab010723c */ /* 0x000fe60000001810 */
[----:B------:R-:W-:Y:S02]  /*14510*/  FMUL.FTZ R152, R8, c[0x0][0x320] ;  /* 0x0000c80008987a20 */ /* 0x000fe40000410000 */
[----:B------:R-:W-:Y:S02]  /*14520*/  FMUL.FTZ R8, R9, c[0x0][0x320] ;  /* 0x0000c80009087a20 */ /* 0x000fe40000410000 */
[----:B------:R-:W-:Y:S02]  /*14530*/  FMUL.FTZ R9, R11, c[0x0][0x320] ;  /* 0x0000c8000b097a20 */ /* 0x000fe40000410000 */
[----:B------:R3:W1:Y:S06]  /*14540*/  MUFU.TANH R6, R0 ;  /* 0x0000000000067308 */ /* 0x00066c0000002400 */
        /* <DEDUP_REMOVED lines=19> */
[----:B----4-:R3:W4:Y:S10]  /*14680*/  MUFU.TANH R151, R18 ;  /* 0x0000001200977308 */ /* 0x0107340000002400 */
[----:B------:R3:W1:Y:S02]  /*14690*/  MUFU.TANH R150, R19 ;  /* 0x0000001300967308 */ /* 0x0006640000002400 */
[----:B-1234-:R-:W-:-:S05]  /*146a0*/  @P0 BRA `(.L_x_750) ;  /* 0xfffff1d000000947 */ /* 0x01efca000383ffff */
.L_x_749:
        /* <DEDUP_REMOVED lines=20> */
[----:B------:R-:W-:Y:S01]  /*147f0*/  ISETP.LT.AND P0, PT, RZ, UR7, PT ;  /* 0x00000007ff007c0c */ /* 0x000fe2000bf01270 */
[----:B------:R-:W1:Y:S01]  /*14800*/  SHFL.BFLY PT, R13, R10, 0x2, 0x1f ;  /* 0x0c401f000a0d7f89 */ /* 0x000e6200000e0000 */
[----:B------:R-:W-:Y:S07]  /*14810*/  UIADD3 UR7, UR7, -0x1, URZ ;  /* 0xffffffff07077890 */ /* 0x000fee000fffe03f */
        /* <DEDUP_REMOVED lines=8> */
[----:B------:R-:W2:Y:S08]  /*148a0*/  SHFL.BFLY PT, R148, R5, 0x1, 0x1f ;  /* 0x0c201f0005947f89 */ /* 0x000eb000000e0000 */
[----:B------:R-:W3:Y:S01]  /*148b0*/  LDSM.16.MT88.4 R12, [R211+0x8080] ;  /* 0x00808000d30c783b */ /* 0x000ee20000004200 */
        /* <DEDUP_REMOVED lines=11> */
[--C-:B------:R-:W-:Y:S02]  /*14970*/  FFMA.FTZ R231, R157, c[0x0][0x2d0], -R160.reuse ;  /* 0x0000b4009de77a23 */ /* 0x100fe400000108a0 */
[--C-:B------:R-:W-:Y:S01]  /*14980*/  FFMA.FTZ R230, R153, c[0x0][0x2d0], -R160.reuse ;  /* 0x0000b40099e67a23 */ /* 0x100fe200000108a0 */
[----:B------:R-:W-:Y:S01]  /*14990*/  LDSM.16.MT88.4 R156, [R205+0x8080] ;  /* 0x00808000cd9c783b */ /* 0x000fe20000004200 */
[--C-:B------:R-:W-:Y:S01]  /*149a0*/  FFMA.FTZ R233, R8, c[0x0][0x2d0], -R163.reuse ;  /* 0x0000b40008e97a23 */ /* 0x100fe200000108a3 */
[----:B------:R-:W-:Y:S01]  /*149b0*/  MUFU.EX2 R236, R236 ;  /* 0x000000ec00ec7308 */ /* 0x000fe20000000800 */
[--C-:B------:R-:W-:Y:S02]  /*149c0*/  FFMA.FTZ R232, R6, c[0x0][0x2d0], -R160.reuse ;  /* 0x0000b40006e87a23 */ /* 0x100fe400000108a0 */
[--C-:B------:R-:W-:Y:S02]  /*149d0*/  FFMA.FTZ R149, R9, c[0x0][0x2d0], -R160.reuse ;  /* 0x0000b40009957a23 */ /* 0x100fe400000108a0 */
[----:B------:R-:W-:Y:S01]  /*149e0*/  FMUL.FTZ R4, R2, c[0x0][0x2d0] ;  /* 0x0000b40002047a20 */ /* 0x000fe20000410000 */
[----:B------:R-:W2:Y:S01]  /*149f0*/  LDSM.16.MT88.4 R152, [R206+0x8080] ;  /* 0x00808000ce98783b */ /* 0x000ea20000004200 */
[--C-:B------:R-:W-:Y:S02]  /*14a00*/  FFMA.FTZ R237, R166, c[0x0][0x2d0], -R163.reuse ;  /* 0x0000b400a6ed7a23 */ /* 0x100fe400000108a3 */
[--C-:B------:R-:W-:Y:S01]  /*14a10*/  FFMA.FTZ R238, R164, c[0x0][0x2d0], -R163.reuse ;  /* 0x0000b400a4ee7a23 */ /* 0x100fe200000108a3 */
[----:B------:R4:W5:Y:S01]  /*14a20*/  MUFU.EX2 R2, R4 ;  /* 0x0000000400027308 */ /* 0x0009620000000800 */
[--C-:B------:R-:W-:Y:S02]  /*14a30*/  FFMA.FTZ R239, R167, c[0x0][0x2d0], -R160.reuse ;  /* 0x0000b400a7ef7a23 */ /* 0x100fe400000108a0 */
[--C-:B------:R-:W-:Y:S02]  /*14a40*/  FFMA.FTZ R240, R165, c[0x0][0x2d0], -R160.reuse ;  /* 0x0000b400a5f07a23 */ /* 0x100fe400000108a0 */
[C---:B-1----:R-:W-:Y:S01]  /*14a50*/  FMUL.FTZ R5, R3.reuse, R145 ;  /* 0x0000009103057220 */ /* 0x042fe20000410000 */
[----:B------:R-:W-:Y:S01]  /*14a60*/  LDSM.16.MT88.4 R164, [R211+0x9880] ;  /* 0x00988000d3a4783b */ /* 0x000fe20000004200 */
[C---:B------:R-:W-:Y:S02]  /*14a70*/  FMUL.FTZ R8, R3.reuse, R140 ;  /* 0x0000008c03087220 */ /* 0x040fe40000410000 */
[C---:B------:R-:W-:Y:S01]  /*14a80*/  FMUL.FTZ R9, R3.reuse, R141 ;  /* 0x0000008d03097220 */ /* 0x040fe20000410000 */
[----:B------:R-:W1:Y:S01]  /*14a90*/  MUFU.EX2 R235, R235 ;  /* 0x000000eb00eb7308 */ /* 0x000e620000000800 */
[C---:B------:R-:W-:Y:S02]  /*14aa0*/  FMUL.FTZ R16, R3.reuse, R132 ;  /* 0x0000008403107220 */ /* 0x040fe40000410000 */
[----:B------:R-:W-:Y:S02]  /*14ab0*/  FMUL.FTZ R17, R3, R133 ;  /* 0x0000008503117220 */ /* 0x000fe40000410000 */
[--C-:B------:R-:W-:Y:S02]  /*14ac0*/  FFMA.FTZ R241, R162, c[0x0][0x2d0], -R163.reuse ;  /* 0x0000b400a2f17a23 */ /* 0x100fe400000108a3 */
[----:B------:R-:W-:Y:S02]  /*14ad0*/  FFMA.FTZ R163, R161, c[0x0][0x2d0], -R163 ;  /* 0x0000b400a1a37a23 */ /* 0x000fe400000108a3 */
[C---:B------:R-:W-:Y:S01]  /*14ae0*/  FMUL.FTZ R20, R3.reuse, R20 ;  /* 0x0000001403147220 */ /* 0x040fe20000410000 */
[----:B------:R-:W-:Y:S01]  /*14af0*/  MUFU.EX2 R234, R234 ;  /* 0x000000ea00ea7308 */ /* 0x000fe20000000800 */
[C---:B------:R-:W-:Y:S02]  /*14b00*/  FMUL.FTZ R21, R3.reuse, R21 ;  /* 0x0000001503157220 */ /* 0x040fe40000410000 */
[C---:B------:R-:W-:Y:S02]  /*14b10*/  FMUL.FTZ R24, R3.reuse, R24 ;  /* 0x0000001803187220 */ /* 0x040fe40000410000 */
[----:B----4-:R-:W-:Y:S02]  /*14b20*/  FMUL.FTZ R4, R3, R144 ;  /* 0x0000009003047220 */ /* 0x010fe40000410000 */
[C---:B-----5:R-:W-:Y:S02]  /*14b30*/  FMUL.FTZ R6, R2.reuse, R146 ;  /* 0x0000009202067220 */ /* 0x060fe40000410000 */
[C---:B------:R-:W-:Y:S01]  /*14b40*/  FMUL.FTZ R7, R2.reuse, R147 ;  /* 0x0000009302077220 */ /* 0x040fe20000410000 */
[----:B------:R-:W4:Y:S01]  /*14b50*/  MUFU.EX2 R233, R233 ;  /* 0x000000e900e97308 */ /* 0x000f220000000800 */
        /* <DEDUP_REMOVED lines=11> */
[C---:B------:R-:W-:Y:S02]  /*14c10*/  FMUL.FTZ R26, R2.reuse, R26 ;  /* 0x0000001a021a7220 */ /* 0x040fe40000410000 */
[----:B------:R-:W1:Y:S01]  /*14c20*/  MUFU.EX2 R231, R231 ;  /* 0x000000e700e77308 */ /* 0x000e620000000800 */
        /* <DEDUP_REMOVED lines=12> */
[----:B------:R-:W4:Y:S01]  /*14cf0*/  MUFU.EX2 R149, R149 ;  /* 0x0000009500957308 */ /* 0x000f220000000800 */
[----:B------:R-:W-:Y:S02]  /*14d00*/  FMUL.FTZ R37, R3, R37 ;  /* 0x0000002503257220 */ /* 0x000fe40000410000 */
[C---:B------:R-:W-:Y:S01]  /*14d10*/  FMUL.FTZ R38, R2.reuse, R38 ;  /* 0x0000002602267220 */ /* 0x040fe20000410000 */
        /* <DEDUP_REMOVED lines=17> */
[----:B------:R-:W1:Y:S01]  /*14e30*/  MUFU.EX2 R238, R238 ;  /* 0x000000ee00ee7308 */ /* 0x000e620000000800 */
[C---:B---3--:R-:W-:Y:S05]  /*14e40*/  HMMA.16816.F32 R4, R144.reuse, R12, R4 ;  /* 0x0000000c9004723c */ /* 0x048fea0000001804 */
        /* <DEDUP_REMOVED lines=12> */
[C---:B--2---:R-:W-:Y:S02]  /*14f10*/  HMMA.16816.F32 R12, R144.reuse, R152, R12 ;  /* 0x00000098900c723c */ /* 0x044fe4000000180c */
[----:B------:R-:W2:Y:S01]  /*14f20*/  MUFU.EX2 R241, R241 ;  /* 0x000000f100f17308 */ /* 0x000ea20000000800 */
[C---:B------:R-:W-:Y:S02]  /*14f30*/  FMUL.FTZ R56, R3.reuse, R56 ;  /* 0x0000003803387220 */ /* 0x040fe40000410000 */
[C---:B------:R-:W-:Y:S02]  /*14f40*/  FMUL.FTZ R57, R3.reuse, R57 ;  /* 0x0000003903397220 */ /* 0x040fe40000410000 */
[C---:B------:R-:W-:Y:S01]  /*14f50*/  FMUL.FTZ R58, R2.reuse, R58 ;  /* 0x0000003a023a7220 */ /* 0x040fe20000410000 */
[C---:B------:R-:W-:Y:S04]  /*14f60*/  HMMA.16816.F32 R16, R144.reuse, R154, R16 ;  /* 0x0000009a9010723c */ /* 0x040fe80000001810 */
[----:B------:R-:W-:Y:S01]  /*14f70*/  FMUL.FTZ R59, R2, R59 ;  /* 0x0000003b023b7220 */ /* 0x000fe20000410000 */
[----:B-1----:R-:W-:Y:S01]  /*14f80*/  F2FP.PACK_AB R152, R238, R237 ;  /* 0x000000edee98723e */ /* 0x002fe200000000ff */
[C---:B------:R-:W-:Y:S02]  /*14f90*/  FMUL.FTZ R60, R3.reuse, R60 ;  /* 0x0000003c033c7220 */ /* 0x040fe40000410000 */
[C---:B------:R-:W-:Y:S04]  /*14fa0*/  HMMA.16816.F32 R20, R144.reuse, R156, R20 ;  /* 0x0000009c9014723c */ /* 0x040fe80000001814 */
[C---:B------:R-:W-:Y:S01]  /*14fb0*/  FMUL.FTZ R61, R3.reuse, R61 ;  /* 0x0000003d033d7220 */ /* 0x040fe20000410000 */
[----:B---3--:R-:W-:Y:S01]  /*14fc0*/  F2FP.PACK_AB R153, R240, R239 ;  /* 0x000000eff099723e */ /* 0x008fe200000000ff */
[C---:B------:R-:W-:Y:S02]  /*14fd0*/  FMUL.FTZ R62, R2.reuse, R62 ;  /* 0x0000003e023e7220 */ /* 0x040fe40000410000 */
[C---:B------:R-:W-:Y:S01]  /*14fe0*/  HMMA.16816.F32 R24, R144.reuse, R158, R24 ;  /* 0x0000009e9018723c */ /* 0x040fe20000001818 */
[----:B------:R-:W-:Y:S03]  /*14ff0*/  LDSM.16.MT88.4 R156, [R206+0x8880] ;  /* 0x00888000ce9c783b */ /* 0x000fe60000004200 */
[----:B------:R-:W-:Y:S01]  /*15000*/  FMUL.FTZ R63, R2, R63 ;  /* 0x0000003f023f7220 */ /* 0x000fe20000410000 */
[----:B--2---:R-:W-:Y:S01]  /*15010*/  F2FP.PACK_AB R154, R242, R241 ;  /* 0x000000f1f29a723e */ /* 0x004fe200000000ff */
        /* <DEDUP_REMOVED lines=79> */
[----:B------:R-:W-:Y:S03]  /*15510*/  FMUL.FTZ R113, R3, R113 ;  /* 0x0000007103717220 */ /* 0x000fe60000410000 */
[C---:B--2---:R-:W-:Y:S03]  /*15520*/  HMMA.16816.F32 R108, R144.reuse, R132, R108 ;  /* 0x00000084906c723c */ /* 0x044fe6000000186c */
[C---:B------:R-:W-:Y:S02]  /*15530*/  FMUL.FTZ R114, R2.reuse, R114 ;  /* 0x0000007202727220 */ /* 0x040fe40000410000 */
[----:B------:R-:W-:Y:S02]  /*15540*/  FMUL.FTZ R115, R2, R115 ;  /* 0x0000007302737220 */ /* 0x000fe40000410000 */
[--C-:B------:R-:W-:Y:S02]  /*15550*/  FFMA.FTZ R151, R151, c[0x0][0x2d0], -R160.reuse ;  /* 0x0000b40097977a23 */ /* 0x100fe400000108a0 */
[----:B------:R-:W-:Y:S03]  /*15560*/  FFMA.FTZ R160, R150, c[0x0][0x2d0], -R160 ;  /* 0x0000b40096a07a23 */ /* 0x000fe600000108a0 */
        /* <DEDUP_REMOVED lines=8> */
[C---:B------:R-:W-:Y:S02]  /*155f0*/  FMUL.FTZ R120, R3.reuse, R120 ;  /* 0x0000007803787220 */ /* 0x040fe40000410000 */
[C---:B------:R-:W-:Y:S01]  /*15600*/  FMUL.FTZ R121, R3.reuse, R121 ;  /* 0x0000007903797220 */ /* 0x040fe20000410000 */
[C---:B---3--:R-:W-:Y:S03]  /*15610*/  HMMA.16816.F32 R116, R144.reuse, R140, R116 ;  /* 0x0000008c9074723c */ /* 0x048fe60000001874 */
[C---:B------:R-:W-:Y:S02]  /*15620*/  FMUL.FTZ R122, R2.reuse, R122 ;  /* 0x0000007a027a7220 */ /* 0x040fe40000410000 */
[C---:B------:R-:W-:Y:S02]  /*15630*/  FMUL.FTZ R123, R2.reuse, R123 ;  /* 0x0000007b027b7220 */ /* 0x040fe40000410000 */
[C---:B------:R-:W-:Y:S02]  /*15640*/  FMUL.FTZ R124, R3.reuse, R124 ;  /* 0x0000007c037c7220 */ /* 0x040fe40000410000 */
[C---:B------:R-:W-:Y:S01]  /*15650*/  FMUL.FTZ R125, R3.reuse, R125 ;  /* 0x0000007d037d7220 */ /* 0x040fe20000410000 */
[----:B----4-:R-:W3:Y:S02]  /*15660*/  LDSM.16.MT88.4 R160, [R205+0x8880] ;  /* 0x00888000cda0783b */ /* 0x010ee40000004200 */
[C---:B------:R-:W-:Y:S03]  /*15670*/  HMMA.16816.F32 R120, R144.reuse, R142, R120 ;  /* 0x0000008e9078723c */ /* 0x040fe60000001878 */
[C---:B------:R-:W-:Y:S02]  /*15680*/  FMUL.FTZ R126, R2.reuse, R126 ;  /* 0x0000007e027e7220 */ /* 0x040fe40000410000 */
[----:B------:R-:W-:Y:S02]  /*15690*/  FMUL.FTZ R127, R2, R127 ;  /* 0x0000007f027f7220 */ /* 0x000fe40000410000 */
[C---:B------:R-:W-:Y:S01]  /*156a0*/  FMUL.FTZ R128, R3.reuse, R128 ;  /* 0x0000008003807220 */ /* 0x040fe20000410000 */
[----:B-----5:R-:W-:Y:S01]  /*156b0*/  F2FP.PACK_AB R155, R150, R151 ;  /* 0x00000097969b723e */ /* 0x020fe200000000ff */
        /* <DEDUP_REMOVED lines=13> */
[----:B------:R-:W-:Y:S03]  /*15790*/  FADD.FTZ R2, R233, R2 ;  /* 0x00000002e9027221 */ /* 0x000fe60000010000 */
[C---:B------:R-:W-:Y:S01]  /*157a0*/  HMMA.16816.F32 R140, R152.reuse, R134, R8 ;  /* 0x00000086988c723c */ /* 0x040fe20000001808 */
[----:B------:R-:W2:Y:S03]  /*157b0*/  LDSM.16.MT88.4 R8, [R205+0x9880] ;  /* 0x00988000cd08783b */ /* 0x000ea60000004200 */
[----:B------:R-:W-:Y:S04]  /*157c0*/  FADD.FTZ R237, R237, R2 ;  /* 0x00000002eded7221 */ /* 0x000fe80000010000 */
[C---:B------:R-:W-:Y:S01]  /*157d0*/  HMMA.16816.F32 R136, R152.reuse, R156, R12 ;  /* 0x0000009c9888723c */ /* 0x040fe2000000180c */
[----:B------:R-:W4:Y:S03]  /*157e0*/  LDSM.16.MT88.4 R12, [R205+0xa880] ;  /* 0x00a88000cd0c783b */ /* 0x000f260000004200 */
[----:B------:R-:W-:Y:S04]  /*157f0*/  FADD.FTZ R238, R238, R237 ;  /* 0x000000edeeee7221 */ /* 0x000fe80000010000 */
[C---:B------:R-:W-:Y:S01]  /*15800*/  HMMA.16816.F32 R132, R152.reuse, R158, R16 ;  /* 0x0000009e9884723c */ /* 0x040fe20000001810 */
[----:B------:R-:W5:Y:S03]  /*15810*/  LDSM.16.MT88.4 R16, [R205+0xb880] ;  /* 0x00b88000cd10783b */ /* 0x000f660000004200 */
[----:B------:R-:W-:Y:S04]  /*15820*/  FADD.FTZ R241, R241, R238 ;  /* 0x000000eef1f17221 */ /* 0x000fe80000010000 */
[C---:B---3--:R-:W-:Y:S01]  /*15830*/  HMMA.16816.F32 R20, R152.reuse, R160, R20 ;  /* 0x000000a09814723c */ /* 0x048fe20000001814 */
[----:B------:R-:W3:Y:S03]  /*15840*/  LDSM.16.MT88.4 R156, [R204+0xb880] ;  /* 0x00b88000cc9c783b */ /* 0x000ee60000004200 */
[----:B------:R-:W-:Y:S04]  /*15850*/  FADD.FTZ R220, R242, R241 ;  /* 0x000000f1f2dc7221 */ /* 0x000fe80000010000 */
[C---:B------:R-:W-:Y:S08]  /*15860*/  HMMA.16816.F32 R24, R152.reuse, R162, R24 ;  /* 0x000000a29818723c */ /* 0x040ff00000001818 */
[C---:B-1----:R-:W-:Y:S07]  /*15870*/  HMMA.16816.F32 R28, R152.reuse, R4, R28 ;  /* 0x00000004981c723c */ /* 0x042fee000000181c */
[----:B------:R-:W-:Y:S01]  /*15880*/  FADD.FTZ R4, R230, R231 ;  /* 0x000000e7e6047221 */ /* 0x000fe20000010000 */
[C---:B------:R-:W-:Y:S04]  /*15890*/  HMMA.16816.F32 R32, R152.reuse, R6, R32 ;  /* 0x000000069820723c */ /* 0x040fe80000001820 */
[----:B------:R-:W-:Y:S01]  /*158a0*/  FADD.FTZ R4, R149, R4 ;  /* 0x0000000495047221 */ /* 0x000fe20000010000 */
[----:B------:R-:W-:Y:S03]  /*158b0*/  MOV R149, R148 ;  /* 0x0000009400957202 */ /* 0x000fe60000000f00 */
        /* <DEDUP_REMOVED lines=29> */
.L_x_747:
        /* <DEDUP_REMOVED lines=155> */
.L_x_671:
        /* <DEDUP_REMOVED lines=39> */
[----:B---3--:R-:W-:Y:S02]  /*166b0*/  LOP3.LUT R13, R10, 0x1, RZ, 0xc0, !PT ;  /* 0x000000010a0d7812 */ /* 0x008fe400078ec0ff */
        /* <DEDUP_REMOVED lines=157> */
.L_x_752:
        /* <DEDUP_REMOVED lines=157> */
.L_x_754:
[----:B--234-:R-:W-:Y:S05]  /*17a60*/  BSYNC B0 ;  /* 0x0000000000007941 */ /* 0x01cfea0003800000 */
.L_x_753:
        /* <DEDUP_REMOVED lines=30> */
.L_x_756:
[----:B------:R-:W-:Y:S05]  /*17c50*/  BSYNC B0 ;  /* 0x0000000000007941 */ /* 0x000fea0003800000 */
.L_x_755:
        /* <DEDUP_REMOVED lines=30> */
.L_x_758:
[----:B------:R-:W-:Y:S05]  /*17e40*/  BSYNC B0 ;  /* 0x0000000000007941 */ /* 0x000fea0003800000 */
.L_x_757:
        /* <DEDUP_REMOVED lines=31> */
.L_x_751:
        /* <DEDUP_REMOVED lines=31> */
.L_x_759:
        /* <DEDUP_REMOVED lines=43> */
.L_x_761:
[----:B------:R-:W-:Y:S05]  /*184e0*/  BSYNC B0 ;  /* 0x0000000000007941 */ /* 0x000fea0003800000 */
.L_x_760:
        /* <DEDUP_REMOVED lines=54> */
[----:B---3--:R1:W3:Y:S10]  /*18850*/  SHFL.IDX PT, R13, R10, RZ, 0x181f ;  /* 0x00181fff0a0d7589 */ /* 0x0082f400000e0000 */
        /* <DEDUP_REMOVED lines=22> */
.L_x_763:
[----:B------:R-:W-:Y:S05]  /*189c0*/  BSYNC B0 ;  /* 0x0000000000007941 */ /* 0x000fea0003800000 */
.L_x_762:
        /* <DEDUP_REMOVED lines=27> */
.L_x_765:
[----:B------:R-:W-:Y:S05]  /*18b80*/  BSYNC B0 ;  /* 0x0000000000007941 */ /* 0x000fea0003800000 */
.L_x_764:
        /* <DEDUP_REMOVED lines=27> */
.L_x_767:
[----:B------:R-:W-:Y:S05]  /*18d40*/  BSYNC B0 ;  /* 0x0000000000007941 */ /* 0x000fea0003800000 */
.L_x_766:
        /* <DEDUP_REMOVED lines=28> */
.L_x_768:
        /* <DEDUP_REMOVED lines=15> */
.L_x_3544:


//--------------------- .text._ZN7cutlass13device_kernelIN5flash19enable_sm80_to_sm89INS1_16FlashAttnFwdSm80INS1_25CollectiveMainloopFwdSm80ILi8ELi1ELb0EN4cute5tupleIJNS5_1CILi128EEENS7_ILi96EEENS7_ILi256EEEEEELi256ENS_6half_tEfNS_4arch4Sm80ELb0ELb0ELb1ELb0ELb1ELb0ELb1ELb0EEENS1_21CollectiveEpilogueFwdINS6_IJS8_SA_S9_EEENS6_IJNS7_ILi1EEESI_SI_EEESC_SE_Li256ELb0ELb1ELb0ELb0EEENS1_19SingleTileSchedulerILb0ELb0ELb1ELi128EEEEEEEEEvNT_6ParamsE --------------------------
	.section	.text._ZN7cutlass13device_kernelIN5flash19enable_sm80_to_sm89INS1_16FlashAttnFwdSm80INS1_25CollectiveMainloopFwdSm80ILi8ELi1ELb0EN4cute5tupleIJNS5_1CILi128EEENS7_ILi96EEENS7_ILi256EEEEEELi256ENS_6half_tEfNS_4arch4Sm80ELb0ELb0ELb1ELb0ELb1ELb0ELb1ELb0EEENS1_21CollectiveEpilogueFwdINS6_IJS8_SA_S9_EEENS6_IJNS7_ILi1EEESI_SI_EEESC_SE_Li256ELb0ELb1ELb0ELb0EEENS1_19SingleTileSchedulerILb0ELb0ELb1ELi128EEEEEEEEEvNT_6ParamsE,"ax",@progbits
	.sectioninfo	@"SHI_REGISTERS=255"
	.align	128
.text._ZN7cutlass13device_kernelIN5flash19enable_sm80_to_sm89INS1_16FlashAttnFwdSm80INS1_25CollectiveMainloopFwdSm80ILi8ELi1ELb0EN4cute5tupleIJNS5_1CILi128EEENS7_ILi96EEENS7_ILi256EEEEEELi256ENS_6half_tEfNS_4arch4Sm80ELb0ELb0ELb1ELb0ELb1ELb0ELb1ELb0EEENS1_21CollectiveEpilogueFwdINS6_IJS8_SA_S9_EEENS6_IJNS7_ILi1EEESI_SI_EEESC_SE_Li256ELb0ELb1ELb0ELb0EEENS1_19SingleTileSchedulerILb0ELb0ELb1ELi128EEEEEEEEEvNT_6ParamsE:
        .type           _ZN7cutlass13device_kernelIN5flash19enable_sm80_to_sm89INS1_16FlashAttnFwdSm80INS1_25CollectiveMainloopFwdSm80ILi8ELi1ELb0EN4cute5tupleIJNS5_1CILi128EEENS7_ILi96EEENS7_ILi256EEEEEELi256ENS_6half_tEfNS_4arch4Sm80ELb0ELb0ELb1ELb0ELb1ELb0ELb1ELb0EEENS1_21CollectiveEpilogueFwdINS6_IJS8_SA_S9_EEENS6_IJNS7_ILi1EEESI_SI_EEESC_SE_Li256ELb0ELb1ELb0ELb0EEENS1_19SingleTileSchedulerILb0ELb0ELb1ELi128EEEEEEEEEvNT_6ParamsE,@function
        .size           _ZN7cutlass13device_kernelIN5flash19enable_sm80_to_sm89INS1_16FlashAttnFwdSm80INS1_25CollectiveMainloopFwdSm80ILi8ELi1ELb0EN4cute5tupleIJNS5_1CILi128EEENS7_ILi96EEENS7_ILi256EEEEEELi256ENS_6half_tEfNS_4arch4Sm80ELb0ELb0ELb1ELb0ELb1ELb0ELb1ELb0EEENS1_21CollectiveEpilogueFwdINS6_IJS8_SA_S9_EEENS6_IJNS7_ILi1EEESI_SI_EEESC_SE_Li256ELb0ELb1ELb0ELb0EEENS1_19SingleTileSchedulerILb0ELb0ELb1ELi128EEEEEEEEEvNT_6ParamsE,(.L_x_3545 - _ZN7cutlass13device_kernelIN5flash19enable_sm80_to_sm89INS1_16FlashAttnFwdSm80INS1_25CollectiveMainloopFwdSm80ILi8ELi1ELb0EN4cute5tupleIJNS5_1CILi128EEENS7_ILi96EEENS7_ILi256EEEEEELi256ENS_6half_tEfNS_4arch4Sm80ELb0ELb0ELb1ELb0ELb1ELb0ELb1ELb0EEENS1_21CollectiveEpilogueFwdINS6_IJS8_SA_S9_EEENS6_IJNS7_ILi1EEESI_SI_EEESC_SE_Li256ELb0ELb1ELb0ELb0EEENS1_19SingleTileSchedulerILb0ELb0ELb1ELi128EEEEEEEEEvNT_6ParamsE)
        .other          _ZN7cutlass13device_kernelIN5flash19enable_sm80_to_sm89INS1_16FlashAttnFwdSm80INS1_25CollectiveMainloopFwdSm80ILi8ELi1ELb0EN4cute5tupleIJNS5_1CILi128EEENS7_ILi96EEENS7_ILi256EEEEEELi256ENS_6half_tEfNS_4arch4Sm80ELb0ELb0ELb1ELb0ELb1ELb0ELb1ELb0EEENS1_21CollectiveEpilogueFwdINS6_IJS8_SA_S9_EEENS6_IJNS7_ILi1EEESI_SI_EEESC_SE_Li256ELb0ELb1ELb0ELb0EEENS1_19SingleTileSchedulerILb0ELb0ELb1ELi128EEEEEEEEEvNT_6ParamsE,@"STO_CUDA_ENTRY STV_DEFAULT"
_ZN7cutlass13device_kernelIN5flash19enable_sm80_to_sm89INS1_16FlashAttnFwdSm80INS1_25CollectiveMainloopFwdSm80ILi8ELi1ELb0EN4cute5tupleIJNS5_1CILi128EEENS7_ILi96EEENS7_ILi256EEEEEELi256ENS_6half_tEfNS_4arch4Sm80ELb0ELb0ELb1ELb0ELb1ELb0ELb1ELb0EEENS1_21CollectiveEpilogueFwdINS6_IJS8_SA_S9_EEENS6_IJNS7_ILi1EEESI_SI_EEESC_SE_Li256ELb0ELb1ELb0ELb0EEENS1_19SingleTileSchedulerILb0ELb0ELb1ELi128EEEEEEEEEvNT_6ParamsE:
        /* <DEDUP_REMOVED lines=15> */
[----:B------:R-:W-:Y:S02]  /*00f0*/  ULDC.64 UR4, c[0x0][0x340] ;  /* 0x0000d00000047ab9 */ /* 0x000fe40000000a00 */
[----:B------:R-:W-:Y:S02]  /*0100*/  UISETP.NE.U32.AND UP1, UPT, URZ, UR4, UPT ;  /* 0x000000043f00728c */ /* 0x000fe4000bf25070 */
[----:B------:R1:W2:Y:S01]  /*0110*/  @P2 LDG.E R4, [R4.64] ;  /* 0x0000000c04042981 */ /* 0x0002a2000c1e1900 */
[----:B------:R-:W-:Y:S02]  /*0120*/  ULDC.64 UR6, c[0x0][0x340] ;  /* 0x0000d00000067ab9 */ /* 0x000fe40000000a00 */
[----:B------:R-:W-:-:S06]  /*0130*/  UISETP.NE.AND.EX UP1, UPT, URZ, UR5, UPT, UP1 ;  /* 0x000000053f00728c */ /* 0x000fcc000bf25310 */
[----:B------:R-:W-:-:S05]  /*0140*/  PLOP3.LUT P6, PT, PT, PT, UP1, 0x80, 0x0 ;  /* 0x000000000000781c */ /* 0x000fca0003fcf018 */
[----:B------:R-:W-:Y:S02]  /*0150*/  @UP1 UMOV UR4, 0x4 ;  /* 0x0000000400041882 */ /* 0x000fe40000000000 */
[----:B------:R-:W-:-:S06]  /*0160*/  @UP1 UIMAD.WIDE UR4, UR14, UR4, UR6 ;  /* 0x000000040e0412a5 */ /* 0x000fcc000f8e0206 */
[----:B------:R-:W-:Y:S02]  /*0170*/  IMAD.U32 R3, RZ, RZ, UR5 ;  /* 0x00000005ff037e24 */ /* 0x000fe4000f8e00ff */
[----:B------:R-:W-:Y:S01]  /*0180*/  IMAD.U32 R2, RZ, RZ, UR4 ;  /* 0x00000004ff027e24 */ /* 0x000fe2000f8e00ff */
[----:B------:R-:W3:Y:S01]  /*0190*/  S2UR UR7, SR_CTAID.Y ;  /* 0x00000000000779c3 */ /* 0x000ee20000002600 */
[----:B------:R-:W4:Y:S01]  /*01a0*/  S2R R13, SR_CTAID.X ;  /* 0x00000000000d7919 */ /* 0x000f220000002500 */
[----:B------:R-:W-:Y:S01]  /*01b0*/  IMAD.MOV.U32 R11, RZ, RZ, c[0x0][0x2c4] ;  /* 0x0000b100ff0b7624 */ /* 0x000fe200078e00ff */
[----:B------:R-:W-:Y:S02]  /*01c0*/  ULDC.64 UR4, c[0x0][0x1b8] ;  /* 0x00006e0000047ab9 */ /* 0x000fe40000000a00 */
[----:B------:R5:W2:Y:S01]  /*01d0*/  @P6 LDG.E R3, [R2.64] ;  /* 0x0000000c02036981 */ /* 0x000aa2000c1e1900 */
[----:B------:R-:W-:Y:S01]  /*01e0*/  USHF.R.S32.HI UR9, URZ, 0x1f, UR14 ;  /* 0x0000001f3f097899 */ /* 0x000fe2000801140e */
[C---:B------:R-:W-:Y:S01]  /*01f0*/  ISETP.NE.AND P0, PT, R11.reuse, 0x1, PT ;  /* 0x000000010b00780c */ /* 0x040fe20003f05270 */
[----:B------:R-:W-:Y:S01]  /*0200*/  IMAD R11, R11, c[0x0][0x168], RZ ;  /* 0x00005a000b0b7a24 */ /* 0x000fe200078e02ff */
[----:B---3--:R-:W-:-:S02]  /*0210*/  USHF.R.S32.HI UR6, URZ, 0x1f, UR7 ;  /* 0x0000001f3f067899 */ /* 0x008fc40008011407 */
[----:B------:R-:W-:Y:S02]  /*0220*/  UIMAD.WIDE.U32 UR10, UR7, UR4, URZ ;  /* 0x00000004070a72a5 */ /* 0x000fe4000f8e003f */
[----:B------:R-:W-:Y:S01]  /*0230*/  UIMAD UR8, UR6, UR4, URZ ;  /* 0x00000004060872a4 */ /* 0x000fe2000f8e023f */
[----:B-----5:R-:W3:Y:S03]  /*0240*/  S2R R2, SR_TID.X ;  /* 0x0000000000027919 */ /* 0x020ee60000002100 */
[----:B------:R-:W-:-:S03]  /*0250*/  UIMAD UR8, UR7, UR5, UR8 ;  /* 0x00000005070872a4 */ /* 0x000fc6000f8e0208 */
[----:B------:R-:W-:Y:S02]  /*0260*/  ULDC.64 UR4, c[0x0][0x1c0] ;  /* 0x0000700000047ab9 */ /* 0x000fe40000000a00 */
[----:B------:R-:W-:Y:S02]  /*0270*/  UIADD3 UR11, UR11, UR8, URZ ;  /* 0x000000080b0b7290 */ /* 0x000fe4000fffe03f */
[----:B------:R-:W-:Y:S02]  /*0280*/  UIMAD UR9, UR9, UR4, URZ ;  /* 0x00000004090972a4 */ /* 0x000fe4000f8e023f */
[----:B------:R-:W-:Y:S02]  /*0290*/  UIMAD.WIDE.U32 UR10, UR14, UR4, UR10 ;  /* 0x000000040e0a72a5 */ /* 0x000fe4000f8e000a */
[----:B------:R-:W-:Y:S02]  /*02a0*/  UIMAD UR5, UR14, UR5, UR9 ;  /* 0x000000050e0572a4 */ /* 0x000fe4000f8e0209 */
[----:B------:R-:W-:-:S02]  /*02b0*/  ULDC UR4, c[0x0][0x2ac] ;  /* 0x0000ab0000047ab9 */ /* 0x000fc40000000800 */
[----:B------:R-:W-:Y:S01]  /*02c0*/  UIADD3 UR5, UR11, UR5, URZ ;  /* 0x000000050b057290 */ /* 0x000fe2000fffe03f */
[----:B------:R-:W-:Y:S01]  /*02d0*/  IMAD.U32 R15, RZ, RZ, UR11 ;  /* 0x0000000bff0f7e24 */ /* 0x000fe2000f8e00ff */
[----:B------:R-:W-:Y:S01]  /*02e0*/  UMOV UR8, 0x60 ;  /* 0x0000006000087882 */ /* 0x000fe20000000000 */
[----:B------:R-:W-:Y:S01]  /*02f0*/  IMAD.U32 R14, RZ, RZ, UR10 ;  /* 0x0000000aff0e7e24 */ /* 0x000fe2000f8e00ff */
[----:B------:R-:W-:Y:S02]  /*0300*/  UMOV UR11, URZ ;  /* 0x0000003f000b7c82 */ /* 0x000fe40008000000 */
[----:B------:R-:W-:Y:S01]  /*0310*/  IMAD.U32 R15, RZ, RZ, UR5 ;  /* 0x00000005ff0f7e24 */ /* 0x000fe2000f8e00ff */
[----:B---3--:R-:W-:Y:S01]  /*0320*/  SHF.R.S32.HI R17, RZ, 0x1f, R2 ;  /* 0x0000001fff117819 */ /* 0x008fe20000011402 */
[----:B------:R-:W-:Y:S02]  /*0330*/  ULDC UR10, c[0x0][0x1d0] ;  /* 0x00007400000a7ab9 */ /* 0x000fe40000000800 */
[----:B------:R-:W-:Y:S01]  /*0340*/  UIMAD UR10, UR4, UR10, URZ ;  /* 0x0000000a040a72a4 */ /* 0x000fe2000f8e023f */
[----:B------:R-:W-:-:S02]  /*0350*/  LEA.HI R7, R17, R2, RZ, 0x3 ;  /* 0x0000000211077211 */ /* 0x000fc400078f18ff */
[----:B------:R-:W-:Y:S02]  /*0360*/  ULDC UR4, c[0x0][0x2b8] ;  /* 0x0000ae0000047ab9 */ /* 0x000fe40000000800 */
[----:B------:R-:W-:Y:S01]  /*0370*/  LOP3.LUT R0, R7, 0xfffffff8, RZ, 0xc0, !PT ;  /* 0xfffffff807007812 */ /* 0x000fe200078ec0ff */
[----:B------:R-:W-:Y:S01]  /*0380*/  UIADD3 UR16, UR10, 0x5f, URZ ;  /* 0x0000005f0a107890 */ /* 0x000fe2000fffe03f */
[----:B------:R-:W-:Y:S01]  /*0390*/  SHF.R.S32.HI R7, RZ, 0x3, R7 ;  /* 0x00000003ff077819 */ /* 0x000fe20000011407 */
[----:B------:R-:W-:Y:S02]  /*03a0*/  UISETP.NE.AND UP0, UPT, UR4, 0x1, UPT ;  /* 0x000000010400788c */ /* 0x000fe4000bf05270 */
[----:B------:R-:W-:Y:S01]  /*03b0*/  IMAD.IADD R0, R2, 0x1, -R0 ;  /* 0x0000000102007824 */ /* 0x000fe200078e0a00 */
[----:B------:R-:W-:Y:S01]  /*03c0*/  UIMAD.WIDE UR16, UR16, 0x2aaaaaab, URZ ;  /* 0x2aaaaaab101078a5 */ /* 0x000fe2000f8e023f */
[--C-:B----4-:R-:W-:Y:S02]  /*03d0*/  IMAD R16, R13, 0x80, R7.reuse ;  /* 0x000000800d107824 */ /* 0x110fe400078e0207 */
[----:B------:R-:W-:-:S02]  /*03e0*/  IMAD R116, R0, 0x20, R7 ;  /* 0x0000002000747824 */ /* 0x000fc400078e0207 */
[----:B------:R-:W-:Y:S02]  /*03f0*/  IMAD.SHL.U32 R213, R0, 0x8, RZ ;  /* 0x0000000800d57824 */ /* 0x000fe400078e00ff */
[----:B------:R-:W-:Y:S01]  /*0400*/  IMAD R9, R13, 0x80, R116 ;  /* 0x000000800d097824 */ /* 0x000fe200078e0274 */
[----:B------:R-:W-:Y:S01]  /*0410*/  STL [R1+0xc], R116 ;  /* 0x00000c7401007387 */ /* 0x000fe20000100800 */
[----:B------:R-:W-:Y:S01]  /*0420*/  UMOV UR5, UR17 ;  /* 0x0000001100057c82 */ /* 0x000fe20008000000 */
[----:B------:R-:W-:Y:S01]  /*0430*/  IADD3 R29, R213, 0x40, RZ ;  /* 0x00000040d51d7810 */ /* 0x000fe20007ffe0ff */
[----:B-1----:R-:W-:Y:S01]  /*0440*/  @P0 IMAD.HI.U32 R5, R9, c[0x0][0x2c8], RZ ;  /* 0x0000b20009050a27 */ /* 0x002fe200078e00ff */
[----:B------:R1:W-:Y:S01]  /*0450*/  STL [R1+0x8], R9 ;  /* 0x0000080901007387 */ /* 0x0003e20000100800 */
[C---:B------:R-:W-:Y:S01]  /*0460*/  IADD3 R28, R213.reuse, 0x80, RZ ;  /* 0x00000080d51c7810 */ /* 0x040fe20007ffe0ff */
[----:B------:R-:W-:Y:S01]  /*0470*/  USHF.R.U32.HI UR9, URZ, 0x1f, UR5 ;  /* 0x0000001f3f097899 */ /* 0x000fe20008011605 */
[----:B------:R-:W-:Y:S01]  /*0480*/  IMAD.MOV.U32 R6, RZ, RZ, R9 ;  /* 0x000000ffff067224 */ /* 0x000fe200078e0009 */
[----:B------:R-:W-:Y:S01]  /*0490*/  @P0 SHF.R.U32.HI R6, RZ, c[0x0][0x2cc], R5 ;  /* 0x0000b300ff060a19 */ /* 0x000fe20000011605 */
[----:B------:R-:W-:Y:S01]  /*04a0*/  IMAD.MOV.U32 R251, RZ, RZ, RZ ;  /* 0x000000fffffb7224 */ /* 0x000fe200078e00ff */
[----:B------:R-:W-:Y:S01]  /*04b0*/  IADD3 R215, R213, 0xc0, RZ ;  /* 0x000000c0d5d77810 */ /* 0x000fe20007ffe0ff */
[----:B------:R-:W-:Y:S01]  /*04c0*/  ULEA.HI.SX32 UR9, UR5, UR9, 0x1c ;  /* 0x0000000905097291 */ /* 0x000fe2000f8fe23f */
[--C-:B------:R-:W-:Y:S01]  /*04d0*/  SHF.R.S32.HI R5, RZ, 0x1f, R6.reuse ;  /* 0x0000001fff057819 */ /* 0x100fe20000011406 */
[----:B------:R-:W-:Y:S01]  /*04e0*/  IMAD.MOV R8, RZ, RZ, -R6 ;  /* 0x000000ffff087224 */ /* 0x000fe200078e0a06 */
[----:B------:R-:W-:Y:S01]  /*04f0*/  ISETP.GE.AND P5, PT, R29, c[0x0][0x198], PT ;  /* 0x000066001d007a0c */ /* 0x000fe20003fa6270 */
[----:B------:R-:W-:Y:S01]  /*0500*/  IMAD.WIDE.U32 R14, R6, c[0x0][0x1b0], R14 ;  /* 0x00006c00060e7a25 */ /* 0x000fe200078e000e */
[----:B------:R-:W-:Y:S01]  /*0510*/  ISETP.GE.AND P4, PT, R28, c[0x0][0x198], PT ;  /* 0x000066001c007a0c */ /* 0x000fe20003f86270 */
[----:B------:R-:W-:Y:S01]  /*0520*/  UIMAD UR8, UR9, UR8, -0x60 ;  /* 0xffffffa0090874a4 */ /* 0x000fe2000f8e0208 */
[----:B------:R-:W-:Y:S01]  /*0530*/  ISETP.GE.AND P3, PT, R215, c[0x0][0x198], PT ;  /* 0x00006600d7007a0c */ /* 0x000fe20003f66270 */
[----:B------:R-:W-:Y:S01]  /*0540*/  IMAD R5, R5, c[0x0][0x1b0], RZ ;  /* 0x00006c0005057a24 */ /* 0x000fe200078e02ff */
[----:B------:R-:W-:Y:S01]  /*0550*/  ULDC.64 UR4, c[0x0][0x2b0] ;  /* 0x0000ac0000047ab9 */ /* 0x000fe20000000a00 */
[----:B------:R-:W-:Y:S01]  /*0560*/  IMAD R8, R8, c[0x0][0x2c4], R9 ;  /* 0x0000b10008087a24 */ /* 0x000fe200078e0209 */
[----:B------:R-:W-:Y:S01]  /*0570*/  STL [R1+0x14], R213 ;  /* 0x000014d501007387 */ /* 0x000fe20000100800 */
[----:B------:R-:W-:-:S03]  /*0580*/  IMAD R5, R6, c[0x0][0x1b4], R5 ;  /* 0x00006d0006057a24 */ /* 0x000fc600078e0205 */
[----:B------:R-:W-:Y:S01]  /*0590*/  SHF.R.S32.HI R6, RZ, 0x1f, R8 ;  /* 0x0000001fff067819 */ /* 0x000fe20000011408 */
[----:B------:R-:W-:Y:S01]  /*05a0*/  IMAD.IADD R15, R15, 0x1, R5 ;  /* 0x000000010f0f7824 */ /* 0x000fe200078e0205 */
[----:B------:R-:W-:Y:S01]  /*05b0*/  STL [R1], R16 ;  /* 0x0000001001007387 */ /* 0x000fe20000100800 */
[----:B------:R-:W-:Y:S02]  /*05c0*/  IMAD.SHL.U32 R5, R7, 0x40, RZ ;  /* 0x0000004007057824 */ /* 0x000fe400078e00ff */
[----:B------:R-:W-:-:S03]  /*05d0*/  IMAD R6, R6, c[0x0][0x1a8], RZ ;  /* 0x00006a0006067a24 */ /* 0x000fc600078e02ff */
[----:B------:R-:W-:Y:S01]  /*05e0*/  LOP3.LUT R5, R5, 0x1c0, RZ, 0xc0, !PT ;  /* 0x000001c005057812 */ /* 0x000fe200078ec0ff */
[C---:B------:R-:W-:Y:S02]  /*05f0*/  IMAD R6, R8.reuse, c[0x0][0x1ac], R6 ;  /* 0x00006b0008067a24 */ /* 0x040fe400078e0206 */
[----:B-1----:R-:W-:Y:S01]  /*0600*/  IMAD.WIDE.U32 R8, R8, c[0x0][0x1a8], R14 ;  /* 0x00006a0008087a25 */ /* 0x002fe200078e000e */
[----:B------:R-:W-:Y:S02]  /*0610*/  SHF.R.U32.HI R12, RZ, 0x3, R5 ;  /* 0x00000003ff0c7819 */ /* 0x000fe40000011605 */
[----:B------:R-:W-:Y:S01]  /*0620*/  LOP3.LUT R5, R5, 0x38, R213, 0xf8, !PT ;  /* 0x0000003805057812 */ /* 0x000fe200078ef8d5 */
[----:B------:R-:W-:Y:S01]  /*0630*/  IMAD.IADD R9, R9, 0x1, R6 ;  /* 0x0000000109097824 */ /* 0x000fe200078e0206 */
[----:B------:R-:W-:Y:S02]  /*0640*/  LEA R10, P0, R8, c[0x0][0x160], 0x1 ;  /* 0x00005800080a7a11 */ /* 0x000fe400078008ff */
[----:B------:R-:W-:-:S02]  /*0650*/  LOP3.LUT R5, R5, R12, RZ, 0x3c, !PT ;  /* 0x0000000c05057212 */ /* 0x000fc400078e3cff */
[----:B------:R-:W-:Y:S01]  /*0660*/  LEA.HI.X R9, R8, c[0x0][0x164], R9, 0x1, P0 ;  /* 0x0000590008097a11 */ /* 0x000fe200000f0c09 */
[----:B------:R-:W-:Y:S01]  /*0670*/  SHFL.IDX PT, R12, R10, RZ, 0x181f ;  /* 0x00181fff0a0c7589 */ /* 0x000fe200000e0000 */
[-C--:B------:R-:W-:Y:S02]  /*0680*/  ISETP.GE.AND P0, PT, R16, R11.reuse, PT ;  /* 0x0000000b1000720c */ /* 0x080fe40003f06270 */
[----:B------:R-:W-:Y:S01]  /*0690*/  LEA.HI R6, R17, R2, RZ, 0x6 ;  /* 0x0000000211067211 */ /* 0x000fe200078f30ff */
[----:B------:R-:W1:Y:S04]  /*06a0*/  SHFL.IDX PT, R13, R9, RZ, 0x181f ;  /* 0x00181fff090d7589 */ /* 0x000e6800000e0000 */
[----:B------:R-:W-:Y:S01]  /*06b0*/  IMAD.SHL.U32 R8, R6, 0x8, RZ ;  /* 0x0000000806087824 */ /* 0x000fe200078e00ff */
[----:B------:R-:W-:Y:S01]  /*06c0*/  IADD3 R6, R16, 0x20, RZ ;  /* 0x0000002010067810 */ /* 0x000fe20007ffe0ff */
[----:B------:R-:W-:Y:S03]  /*06d0*/  SHFL.IDX PT, R22, R10, 0x1, 0x181f ;  /* 0x00381f000a167f89 */ /* 0x000fe600000e0000 */
[----:B------:R-:W-:Y:S01]  /*06e0*/  ISETP.GE.AND P1, PT, R6, R11, PT ;  /* 0x0000000b0600720c */ /* 0x000fe20003f26270 */
[----:B------:R-:W3:Y:S01]  /*06f0*/  SHFL.IDX PT, R23, R9, 0x1, 0x181f ;  /* 0x00381f0009177f89 */ /* 0x000ee200000e0000 */
[----:B------:R-:W-:-:S02]  /*0700*/  LOP3.LUT R214, R5, 0xfffffe00, R8, 0xf8, !PT ;  /* 0xfffffe0005d67812 */ /* 0x000fc400078ef808 */
[----:B------:R-:W-:Y:S02]  /*0710*/  @!P0 SHF.R.S32.HI R6, RZ, 0x1f, R29 ;  /* 0x0000001fff068819 */ /* 0x000fe4000001141d */
[----:B------:R-:W-:Y:S01]  /*0720*/  @!P0 SHF.R.S32.HI R5, RZ, 0x1f, R28 ;  /* 0x0000001fff058819 */ /* 0x000fe2000001141c */
[----:B------:R-:W-:Y:S01]  /*0730*/  @!P0 IMAD.SHL.U32 R8, R214, 0x2, RZ ;  /* 0x00000002d6088824 */ /* 0x000fe200078e00ff */
[----:B------:R-:W-:Y:S01]  /*0740*/  @!P0 LEA.HI R6, R6, R29, RZ, 0x3 ;  /* 0x0000001d06068211 */ /* 0x000fe200078f18ff */
[----:B------:R-:W-:Y:S01]  /*0750*/  STL [R1+0x4], R214 ;  /* 0x000004d601007387 */ /* 0x000fe20000100800 */
[----:B------:R-:W-:Y:S02]  /*0760*/  @!P0 LEA.HI R5, R5, R28, RZ, 0x3 ;  /* 0x0000001c05058211 */ /* 0x000fe400078f18ff */
[----:B------:R-:W-:Y:S01]  /*0770*/  @!P0 LOP3.LUT R6, R6, 0xfffffff8, RZ, 0xc0, !PT ;  /* 0xfffffff806068812 */ /* 0x000fe200078ec0ff */
[----:B------:R-:W-:Y:S01]  /*0780*/  STL [R1+0x10], R215 ;  /* 0x000010d701007387 */ /* 0x000fe20000100800 */
[----:B------:R-:W-:Y:S01]  /*0790*/  @!P0 LOP3.LUT R5, R5, 0xfffffff8, RZ, 0xc0, !PT ;  /* 0xfffffff805058812 */ /* 0x000fe200078ec0ff */
[----:B-1----:R-:W-:-:S02]  /*07a0*/  @!P0 IMAD.WIDE R14, R213, 0x2, R12 ;  /* 0x00000002d50e8825 */ /* 0x002fc400078e020c */
[----:B------:R-:W4:Y:S02]  /*07b0*/  LDL.LU R212, [R1+0x18] ;  /* 0x0000180001d47983 */ /* 0x000f240000300800 */
[----:B------:R-:W-:-:S04]  /*07c0*/  @!P0 IMAD.WIDE R18, R6, 0x2, R12 ;  /* 0x0000000206128825 */ /* 0x000fc800078e020c */
[----:B------:R-:W-:Y:S01]  /*07d0*/  @!P0 IMAD.WIDE R20, R5, 0x2, R12 ;  /* 0x0000000205148825 */ /* 0x000fe200078e020c */
[----:B--2---:R1:W2:Y:S01]  /*07e0*/  @P2 R2UR UR11, R4 ;  /* 0x00000000040b23c2 */ /* 0x0042a200000e0000 */
[----:B------:R-:W-:-:S13]  /*07f0*/  ISETP.GE.AND P2, PT, R213, c[0x0][0x198], PT ;  /* 0x00006600d5007a0c */ /* 0x000fda0003f46270 */
[----:B------:R5:W-:Y:S04]  /*0800*/  @!P0 LDGSTS.E.BYPASS.LTC128B.128 [R8+0x18100], [R14.64], !P2 ;  /* 0x181000000e088fae */ /* 0x000be8000d101d4c */
[----:B------:R2:W-:Y:S04]  /*0810*/  @!P0 LDGSTS.E.BYPASS.LTC128B.128 [R8+0x1c100], [R18.64], !P5 ;  /* 0x1c10000012088fae */ /* 0x0005e8000e901d4c */
[----:B------:R3:W-:Y:S01]  /*0820*/  @!P0 LDGSTS.E.BYPASS.LTC128B.128 [R8+0x20100], [R20.64], !P4 ;  /* 0x2010000014088fae */ /* 0x0007e2000e101d4c */
[----:B-1----:R-:W-:-:S04]  /*0830*/  @!P0 SHF.R.S32.HI R4, RZ, 0x1f, R215 ;  /* 0x0000001fff048819 */ /* 0x002fc800000114d7 */
[----:B------:R-:W-:Y:S01]  /*0840*/  @!P0 LEA.HI R4, R4, R215, RZ, 0x3 ;  /* 0x000000d704048211 */ /* 0x000fe200078f18ff */
[----:B------:R1:W1:Y:S03]  /*0850*/  @P6 R2UR UR15, R3 ;  /* 0x00000000030f63c2 */ /* 0x00026600000e0000 */
[----:B------:R-:W-:Y:S02]  /*0860*/  @!P0 LOP3.LUT R4, R4, 0xfffffff8, RZ, 0xc0, !PT ;  /* 0xfffffff804048812 */ /* 0x000fe400078ec0ff */
[----:B------:R-:W-:-:S03]  /*0870*/  PLOP3.LUT P6, PT, PT, PT, UP0, 0x80, 0x0 ;  /* 0x000000000000781c */ /* 0x000fc60003fcf008 */
[----:B------:R-:W-:Y:S01]  /*0880*/  @!P0 IMAD.WIDE R12, R4, 0x2, R12 ;  /* 0x00000002040c8825 */ /* 0x000fe200078e020c */
[----:B------:R-:W-:-:S04]  /*0890*/  IADD3 R4, R16, 0x40, RZ ;  /* 0x0000004010047810 */ /* 0x000fc80007ffe0ff */
[----:B------:R1:W-:Y:S01]  /*08a0*/  @!P0 LDGSTS.E.BYPASS.LTC128B.128 [R8+0x24100], [R12.64], !P3 ;  /* 0x241000000c088fae */ /* 0x0003e2000d901d4c */
[----:B------:R-:W-:Y:S02]  /*08b0*/  ISETP.GE.AND P0, PT, R4, R11, PT ;  /* 0x0000000b0400720c */ /* 0x000fe40003f06270 */
[----:B------:R-:W-:Y:S02]  /*08c0*/  @!P1 SHF.R.S32.HI R4, RZ, 0x1f, R29 ;  /* 0x0000001fff049819 */ /* 0x000fe4000001141d */
[----:B--2---:R-:W-:Y:S02]  /*08d0*/  @!P1 SHF.R.S32.HI R18, RZ, 0x1f, R28 ;  /* 0x0000001fff129819 */ /* 0x004fe4000001141c */
[----:B------:R-:W-:Y:S01]  /*08e0*/  @!P1 LEA.HI R4, R4, R29, RZ, 0x3 ;  /* 0x0000001d04049211 */ /* 0x000fe200078f18ff */
[----:B---3--:R-:W-:Y:S01]  /*08f0*/  @!P1 IMAD.WIDE R20, R213, 0x2, R22 ;  /* 0x00000002d5149825 */ /* 0x008fe200078e0216 */
[----:B-----5:R-:W-:Y:S02]  /*0900*/  @!P1 SHF.R.S32.HI R14, RZ, 0x1f, R215 ;  /* 0x0000001fff0e9819 */ /* 0x020fe400000114d7 */
[----:B------:R-:W-:-:S02]  /*0910*/  @!P1 LOP3.LUT R4, R4, 0xfffffff8, RZ, 0xc0, !PT ;  /* 0xfffffff804049812 */ /* 0x000fc400078ec0ff */
[----:B------:R-:W-:Y:S01]  /*0920*/  @!P1 LEA.HI R18, R18, R28, RZ, 0x3 ;  /* 0x0000001c12129211 */ /* 0x000fe200078f18ff */
[----:B------:R-:W-:Y:S01]  /*0930*/  @!P0 IMAD.SHL.U32 R6, R214, 0x2, RZ ;  /* 0x00000002d6068824 */ /* 0x000fe200078e00ff */
[----:B-1----:R-:W-:Y:S01]  /*0940*/  @!P0 SHF.R.S32.HI R3, RZ, 0x1f, R215 ;  /* 0x0000001fff038819 */ /* 0x002fe200000114d7 */
[----:B------:R-:W-:Y:S01]  /*0950*/  @!P1 IMAD.WIDE R4, R4, 0x2, R22 ;  /* 0x0000000204049825 */ /* 0x000fe200078e0216 */
[-C--:B------:R-:W-:Y:S02]  /*0960*/  @!P1 LEA.HI R14, R14, R215.reuse, RZ, 0x3 ;  /* 0x000000d70e0e9211 */ /* 0x080fe400078f18ff */
[----:B------:R-:W-:Y:S02]  /*0970*/  @!P0 LEA.HI R3, R3, R215, RZ, 0x3 ;  /* 0x000000d703038211 */ /* 0x000fe400078f18ff */
[----:B------:R-:W-:Y:S02]  /*0980*/  @!P1 LOP3.LUT R18, R18, 0xfffffff8, RZ, 0xc0, !PT ;  /* 0xfffffff812129812 */ /* 0x000fe400078ec0ff */
[----:B------:R-:W-:-:S02]  /*0990*/  @!P1 LOP3.LUT R14, R14, 0xfffffff8, RZ, 0xc0, !PT ;  /* 0xfffffff80e0e9812 */ /* 0x000fc400078ec0ff */
[----:B------:R-:W-:Y:S01]  /*09a0*/  @!P0 LOP3.LUT R3, R3, 0xfffffff8, RZ, 0xc0, !PT ;  /* 0xfffffff803038812 */ /* 0x000fe200078ec0ff */
[--C-:B------:R-:W-:Y:S01]  /*09b0*/  @!P1 IMAD.WIDE R18, R18, 0x2, R22.reuse ;  /* 0x0000000212129825 */ /* 0x100fe200078e0216 */
[----:B------:R-:W-:Y:S03]  /*09c0*/  SHFL.IDX PT, R12, R10, 0x2, 0x181f ;  /* 0x00581f000a0c7f89 */ /* 0x000fe600000e0000 */
[----:B------:R-:W-:Y:S01]  /*09d0*/  @!P1 IMAD.SHL.U32 R8, R214, 0x2, RZ ;  /* 0x00000002d6089824 */ /* 0x000fe200078e00ff */
[----:B------:R-:W1:Y:S01]  /*09e0*/  SHFL.IDX PT, R13, R9, 0x2, 0x181f ;  /* 0x00581f00090d7f89 */ /* 0x000e6200000e0000 */
[----:B------:R-:W-:-:S03]  /*09f0*/  @!P1 IMAD.WIDE R14, R14, 0x2, R22 ;  /* 0x000000020e0e9825 */ /* 0x000fc600078e0216 */
[----:B------:R2:W-:Y:S04]  /*0a00*/  @!P1 LDGSTS.E.BYPASS.LTC128B.128 [R8+0x19100], [R20.64], !P2 ;  /* 0x1910000014089fae */ /* 0x0005e8000d101d4c */
[----:B------:R3:W-:Y:S04]  /*0a10*/  @!P1 LDGSTS.E.BYPASS.LTC128B.128 [R8+0x1d100], [R4.64], !P5 ;  /* 0x1d10000004089fae */ /* 0x0007e8000e901d4c */
[----:B------:R2:W-:Y:S04]  /*0a20*/  @!P1 LDGSTS.E.BYPASS.LTC128B.128 [R8+0x21100], [R18.64], !P4 ;  /* 0x2110000012089fae */ /* 0x0005e8000e101d4c */
[----:B------:R2:W-:Y:S01]  /*0a30*/  @!P1 LDGSTS.E.BYPASS.LTC128B.128 [R8+0x25100], [R14.64], !P3 ;  /* 0x251000000e089fae */ /* 0x0005e2000d901d4c */
[----:B-1----:R-:W-:Y:S01]  /*0a40*/  @!P0 IMAD.WIDE R22, R3, 0x2, R12 ;  /* 0x0000000203168825 */ /* 0x002fe200078e020c */
[----:B---3--:R-:W-:-:S02]  /*0a50*/  @!P0 SHF.R.S32.HI R5, RZ, 0x1f, R29 ;  /* 0x0000001fff058819 */ /* 0x008fc4000001141d */
[----:B------:R-:W-:Y:S02]  /*0a60*/  @!P0 SHF.R.S32.HI R4, RZ, 0x1f, R28 ;  /* 0x0000001fff048819 */ /* 0x000fe4000001141c */
[----:B------:R-:W-:Y:S02]  /*0a70*/  @!P0 LEA.HI R5, R5, R29, RZ, 0x3 ;  /* 0x0000001d05058211 */ /* 0x000fe400078f18ff */
[----:B------:R-:W-:Y:S02]  /*0a80*/  @!P0 LEA.HI R4, R4, R28, RZ, 0x3 ;  /* 0x0000001c04048211 */ /* 0x000fe400078f18ff */
[----:B------:R-:W-:Y:S02]  /*0a90*/  @!P0 LOP3.LUT R5, R5, 0xfffffff8, RZ, 0xc0, !PT ;  /* 0xfffffff805058812 */ /* 0x000fe400078ec0ff */
[----:B------:R-:W-:Y:S02]  /*0aa0*/  @!P0 LOP3.LUT R4, R4, 0xfffffff8, RZ, 0xc0, !PT ;  /* 0xfffffff804048812 */ /* 0x000fe400078ec0ff */
[----:B--2---:R-:W-:Y:S01]  /*0ab0*/  IADD3 R8, R16, 0x60, RZ ;  /* 0x0000006010087810 */ /* 0x004fe20007ffe0ff */
[--C-:B------:R-:W-:Y:S01]  /*0ac0*/  @!P0 IMAD.WIDE R20, R5, 0x2, R12.reuse ;  /* 0x0000000205148825 */ /* 0x100fe200078e020c */
[----:B------:R-:W-:Y:S01]  /*0ad0*/  PLOP3.LUT P1, PT, PT, PT, UP0, 0x80, 0x0 ;  /* 0x000000000000781c */ /* 0x000fe20003f2f008 */
[----:B------:R-:W-:Y:S01]  /*0ae0*/  SHFL.IDX PT, R10, R10, 0x3, 0x181f ;  /* 0x00781f000a0a7f89 */ /* 0x000fe200000e0000 */
[----:B------:R-:W-:Y:S01]  /*0af0*/  IADD3 R3, R116, UR8, RZ ;  /* 0x0000000874037c10 */ /* 0x000fe2000fffe0ff */
[----:B------:R-:W-:-:S04]  /*0b00*/  @!P0 IMAD.WIDE R4, R4, 0x2, R12 ;  /* 0x0000000204048825 */ /* 0x000fc800078e020c */
[----:B------:R-:W-:-:S05]  /*0b10*/  @!P0 IMAD.WIDE R12, R213, 0x2, R12 ;  /* 0x00000002d50c8825 */ /* 0x000fca00078e020c */
[----:B------:R1:W-:Y:S04]  /*0b20*/  @!P0 LDGSTS.E.BYPASS.LTC128B.128 [R6+0x1a100], [R12.64], !P2 ;  /* 0x1a1000000c068fae */ /* 0x0003e8000d101d4c */
[----:B------:R1:W-:Y:S04]  /*0b30*/  @!P0 LDGSTS.E.BYPASS.LTC128B.128 [R6+0x1e100], [R20.64], !P5 ;  /* 0x1e10000014068fae */ /* 0x0003e8000e901d4c */
[----:B------:R2:W-:Y:S04]  /*0b40*/  @!P0 LDGSTS.E.BYPASS.LTC128B.128 [R6+0x22100], [R4.64], !P4 ;  /* 0x2210000004068fae */ /* 0x0005e8000e101d4c */
[----:B------:R1:W-:Y:S01]  /*0b50*/  @!P0 LDGSTS.E.BYPASS.LTC128B.128 [R6+0x26100], [R22.64], !P3 ;  /* 0x2610000016068fae */ /* 0x0003e2000d901d4c */
[----:B------:R-:W-:-:S03]  /*0b60*/  ISETP.GE.AND P0, PT, R8, R11, PT ;  /* 0x0000000b0800720c */ /* 0x000fc60003f06270 */
[----:B------:R-:W3:Y:S01]  /*0b70*/  SHFL.IDX PT, R11, R9, 0x3, 0x181f ;  /* 0x00781f00090b7f89 */ /* 0x000ee200000e0000 */
[----:B------:R-:W-:-:S09]  /*0b80*/  IADD3 R252, R3, UR11, RZ ;  /* 0x0000000b03fc7c10 */ /* 0x000fd2000fffe0ff */
[----:B------:R-:W-:Y:S01]  /*0b90*/  @!P0 SHF.R.S32.HI R8, RZ, 0x1f, R29 ;  /* 0x0000001fff088819 */ /* 0x000fe2000001141d */
[----:B--2---:R-:W-:-:S04]  /*0ba0*/  @P1 IMAD.HI.U32 R5, R252, c[0x0][0x2bc], RZ ;  /* 0x0000af00fc051a27 */ /* 0x004fc800078e00ff */
[----:B------:R-:W-:Y:S01]  /*0bb0*/  IMAD.MOV.U32 R4, RZ, RZ, R252 ;  /* 0x000000ffff047224 */ /* 0x000fe200078e00fc */
[----:B------:R-:W-:Y:S02]  /*0bc0*/  @P6 SHF.R.U32.HI R4, RZ, c[0x0][0x2c0], R5 ;  /* 0x0000b000ff046a19 */ /* 0x000fe40000011605 */
[----:B-1----:R-:W-:Y:S02]  /*0bd0*/  @!P0 SHF.R.S32.HI R6, RZ, 0x1f, R28 ;  /* 0x0000001fff068819 */ /* 0x002fe4000001141c */
[----:B------:R-:W-:Y:S02]  /*0be0*/  @!P0 SHF.R.S32.HI R5, RZ, 0x1f, R215 ;  /* 0x0000001fff058819 */ /* 0x000fe400000114d7 */
[----:B------:R-:W-:Y:S02]  /*0bf0*/  @!P0 LEA.HI R8, R8, R29, RZ, 0x3 ;  /* 0x0000001d08088211 */ /* 0x000fe400078f18ff */
[----:B------:R-:W-:Y:S02]  /*0c00*/  @!P0 LEA.HI R6, R6, R28, RZ, 0x3 ;  /* 0x0000001c06068211 */ /* 0x000fe400078f18ff */
[----:B------:R-:W-:-:S02]  /*0c10*/  @!P0 LEA.HI R5, R5, R215, RZ, 0x3 ;  /* 0x000000d705058211 */ /* 0x000fc400078f18ff */
[----:B------:R-:W-:Y:S02]  /*0c20*/  @!P0 LOP3.LUT R8, R8, 0xfffffff8, RZ, 0xc0, !PT ;  /* 0xfffffff808088812 */ /* 0x000fe400078ec0ff */
[----:B------:R-:W-:Y:S02]  /*0c30*/  @!P0 LOP3.LUT R6, R6, 0xfffffff8, RZ, 0xc0, !PT ;  /* 0xfffffff806068812 */ /* 0x000fe400078ec0ff */
[----:B------:R-:W-:Y:S01]  /*0c40*/  @!P0 LOP3.LUT R5, R5, 0xfffffff8, RZ, 0xc0, !PT ;  /* 0xfffffff805058812 */ /* 0x000fe200078ec0ff */
[----:B---3--:R-:W-:Y:S01]  /*0c50*/  @!P0 IMAD.WIDE R18, R213, 0x2, R10 ;  /* 0x00000002d5128825 */ /* 0x008fe200078e020a */
[----:B------:R-:W-:-:S03]  /*0c60*/  ISETP.GE.AND P1, PT, R3, UR10, PT ;  /* 0x0000000a03007c0c */ /* 0x000fc6000bf26270 */
[----:B------:R-:W-:Y:S02]  /*0c70*/  @!P0 IMAD.SHL.U32 R3, R214, 0x2, RZ ;  /* 0x00000002d6038824 */ /* 0x000fe400078e00ff */
[--C-:B------:R-:W-:Y:S01]  /*0c80*/  @!P0 IMAD.WIDE R20, R8, 0x2, R10.reuse ;  /* 0x0000000208148825 */ /* 0x100fe200078e020a */
[----:B------:R-:W-:Y:S02]  /*0c90*/  @!UP1 UMOV UR15, UR14 ;  /* 0x0000000e000f9c82 */ /* 0x000fe40008000000 */
[----:B------:R1:W-:Y:S01]  /*0ca0*/  @!P0 LDGSTS.E.BYPASS.LTC128B.128 [R3+0x1b100], [R18.64], !P2 ;  /* 0x1b10000012038fae */ /* 0x0003e2000d101d4c */
[--C-:B------:R-:W-:Y:S01]  /*0cb0*/  @!P0 IMAD.WIDE R22, R6, 0x2, R10.reuse ;  /* 0x0000000206168825 */ /* 0x100fe200078e020a */
[----:B------:R-:W-:Y:S01]  /*0cc0*/  USHF.R.S32.HI UR14, URZ, 0x1f, UR15 ;  /* 0x0000001f3f0e7899 */ /* 0x000fe2000801140f */
[----:B------:R-:W-:Y:S01]  /*0cd0*/  ISETP.GT.OR P1, PT, R116, 0x5f, P1 ;  /* 0x0000005f7400780c */ /* 0x000fe20000f24670 */
[----:B------:R1:W-:Y:S01]  /*0ce0*/  @!P0 LDGSTS.E.BYPASS.LTC128B.128 [R3+0x1f100], [R20.64], !P5 ;  /* 0x1f10000014038fae */ /* 0x0003e2000e901d4c */
[----:B------:R-:W-:-:S03]  /*0cf0*/  @!P0 IMAD.WIDE R10, R5, 0x2, R10 ;  /* 0x00000002050a8825 */ /* 0x000fc600078e020a */
[----:B------:R1:W-:Y:S01]  /*0d00*/  @!P0 LDGSTS.E.BYPASS.LTC128B.128 [R3+0x23100], [R22.64], !P4 ;  /* 0x2310000016038fae */ /* 0x0003e2000e101d4c */
[----:B------:R-:W-:-:S03]  /*0d10*/  UIMAD UR14, UR14, UR4, URZ ;  /* 0x000000040e0e72a4 */ /* 0x000fc6000f8e023f */
[----:B------:R1:W-:Y:S04]  /*0d20*/  @!P0 LDGSTS.E.BYPASS.LTC128B.128 [R3+0x27100], [R10.64], !P3 ;  /* 0x271000000a038fae */ /* 0x0003e8000d901d4c */
[----:B------:R-:W0:Y:S01]  /*0d30*/  LDGDEPBAR ;  /* 0x00000000000079af */ /* 0x000e220000000000 */
[----:B------:R-:W-:Y:S02]  /*0d40*/  UIMAD.WIDE.U32 UR16, UR15, UR4, URZ ;  /* 0x000000040f1072a5 */ /* 0x000fe4000f8e003f */
[----:B------:R-:W-:-:S03]  /*0d50*/  UIMAD UR14, UR15, UR5, UR14 ;  /* 0x000000050f0e72a4 */ /* 0x000fc6000f8e020e */
[----:B------:R-:W-:Y:S02]  /*0d60*/  ULDC.64 UR4, c[0x0][0x1e8] ;  /* 0x00007a0000047ab9 */ /* 0x000fe40000000a00 */
[----:B------:R-:W-:Y:S01]  /*0d70*/  UIADD3 UR14, UR17, UR14, URZ ;  /* 0x0000000e110e7290 */ /* 0x000fe2000fffe03f */
[----:B------:R-:W-:-:S05]  /*0d80*/  @!P1 IADD3 R12, P6, R4, UR16, RZ ;  /* 0x00000010040c9c10 */ /* 0x000fca000ffde0ff */
[----:B------:R-:W-:Y:S02]  /*0d90*/  @!P1 LEA.HI.X.SX32 R9, R4, UR14, 0x1, P6 ;  /* 0x0000000e04099c11 */ /* 0x000fe4000b0f0eff */
[----:B------:R-:W-:-:S04]  /*0da0*/  @!P1 LEA R14, P6, R12, c[0x0][0x2a0], 0x2 ;  /* 0x0000a8000c0e9a11 */ /* 0x000fc800078c10ff */
[----:B------:R-:W-:Y:S01]  /*0db0*/  @!P1 LEA.HI.X R15, R12, c[0x0][0x2a4], R9, 0x2, P6 ;  /* 0x0000a9000c0f9a11 */ /* 0x000fe200030f1409 */
[----:B------:R-:W-:Y:S06]  /*0dc0*/  BAR.SYNC.DEFER_BLOCKING 0x0 ;  /* 0x0000000000007b1d */ /* 0x000fec0000010000 */
[----:B------:R-:W2:Y:S01]  /*0dd0*/  @!P1 LDG.E R251, [R14.64] ;  /* 0x0000000c0efb9981 */ /* 0x000ea2000c1e1900 */
[----:B-1----:R-:W-:-:S04]  /*0de0*/  IMAD.MOV R3, RZ, RZ, -R4 ;  /* 0x000000ffff037224 */ /* 0x002fc800078e0a04 */
[----:B------:R-:W-:-:S05]  /*0df0*/  IMAD R252, R3, c[0x0][0x2b8], R252 ;  /* 0x0000ae0003fc7a24 */ /* 0x000fca00078e02fc */
[----:B------:R-:W-:Y:S01]  /*0e00*/  SHF.R.S32.HI R9, RZ, 0x1f, R252 ;  /* 0x0000001fff097819 */ /* 0x000fe200000114fc */
[----:B------:R-:W-:-:S04]  /*0e10*/  IMAD.WIDE.U32 R4, R252, c[0x0][0x1e0], RZ ;  /* 0x00007800fc047a25 */ /* 0x000fc800078e00ff */
[----:B------:R-:W-:-:S04]  /*0e20*/  IMAD R3, R9, c[0x0][0x1e0], RZ ;  /* 0x0000780009037a24 */ /* 0x000fc800078e02ff */
[----:B------:R-:W-:Y:S01]  /*0e30*/  IMAD R3, R252, c[0x0][0x1e4], R3 ;  /* 0x00007900fc037a24 */ /* 0x000fe200078e0203 */
[----:B------:R-:W-:-:S03]  /*0e40*/  UIMAD UR15, UR6, UR4, URZ ;  /* 0x00000004060f72a4 */ /* 0x000fc6000f8e023f */
[----:B------:R-:W-:Y:S01]  /*0e50*/  IMAD.IADD R5, R5, 0x1, R3 ;  /* 0x0000000105057824 */ /* 0x000fe200078e0203 */
[----:B------:R-:W-:Y:S02]  /*0e60*/  UIMAD.WIDE.U32 UR20, UR7, UR4, URZ ;  /* 0x00000004071472a5 */ /* 0x000fe4000f8e003f */
[----:B------:R-:W-:Y:S02]  /*0e70*/  UIMAD UR15, UR7, UR5, UR15 ;  /* 0x00000005070f72a4 */ /* 0x000fe4000f8e020f */
[----:B------:R-:W-:Y:S02]  /*0e80*/  UIADD3 UR18, UR9, -0x1, URZ ;  /* 0xffffffff09127890 */ /* 0x000fe4000fffe03f */
[----:B------:R-:W-:Y:S02]  /*0e90*/  UIADD3 UR15, UR21, UR15, URZ ;  /* 0x0000000f150f7290 */ /* 0x000fe4000fffe03f */
[----:B------:R-:W-:Y:S01]  /*0ea0*/  UIMAD UR18, UR18, -0x60, UR10 ;  /* 0xffffffa0121278a4 */ /* 0x000fe2000f8e020a */
[----:B------:R-:W-:Y:S01]  /*0eb0*/  LEA.HI R3, R17, R2, RZ, 0x4 ;  /* 0x0000000211037211 */ /* 0x000fe200078f20ff */
[----:B------:R-:W-:-:S02]  /*0ec0*/  IMAD R18, R252, c[0x0][0x1e0], RZ ;  /* 0x00007800fc127a24 */ /* 0x000fc400078e02ff */
[----:B------:R-:W-:Y:S01]  /*0ed0*/  IMAD.SHL.U32 R249, R0, 0x40, RZ ;  /* 0x0000004000f97824 */ /* 0x000fe200078e00ff */
[----:B------:R-:W-:Y:S02]  /*0ee0*/  SHF.R.S32.HI R12, RZ, 0x4, R3 ;  /* 0x00000004ff0c7819 */ /* 0x000fe40000011403 */
[----:B----4-:R-:W-:Y:S01]  /*0ef0*/  LOP3.LUT R212, R212, 0xfffffffe, RZ, 0xc0, !PT ;  /* 0xfffffffed4d47812 */ /* 0x010fe200078ec0ff */
[----:B------:R-:W-:Y:S01]  /*0f00*/  UISETP.GE.AND UP1, UPT, UR10, 0x1, UPT ;  /* 0x000000010a00788c */ /* 0x000fe2000bf26270 */
[C---:B------:R-:W-:Y:S01]  /*0f10*/  LOP3.LUT R11, R3.reuse, 0xfffffff0, RZ, 0xc0, !PT ;  /* 0xfffffff0030b7812 */ /* 0x040fe200078ec0ff */
[----:B------:R-:W-:Y:S01]  /*0f20*/  ULDC.64 UR4, c[0x0][0x210] ;  /* 0x0000840000047ab9 */ /* 0x000fe20000000a00 */
[----:B------:R-:W-:-:S04]  /*0f30*/  LEA.HI R3, R3, R12, RZ, 0x1 ;  /* 0x0000000c03037211 */ /* 0x000fc800078f08ff */
[----:B------:R-:W-:Y:S02]  /*0f40*/  LOP3.LUT R3, R3, 0xfffffffe, RZ, 0xc0, !PT ;  /* 0xfffffffe03037812 */ /* 0x000fe400078ec0ff */
[----:B------:R-:W-:-:S03]  /*0f50*/  LOP3.LUT R249, R249, 0x1c0, RZ, 0xc0, !PT ;  /* 0x000001c0f9f97812 */ /* 0x000fc600078ec0ff */
[----:B------:R-:W-:Y:S01]  /*0f60*/  IMAD.IADD R3, R12, 0x1, -R3 ;  /* 0x000000010c037824 */ /* 0x000fe200078e0a03 */
[----:B------:R-:W-:Y:S01]  /*0f70*/  ISETP.GE.AND P6, PT, R213, c[0x0][0x1d4], PT ;  /* 0x00007500d5007a0c */ /* 0x000fe20003fc6270 */
[----:B------:R-:W-:Y:S01]  /*0f80*/  IMAD.IADD R11, R2, 0x1, -R11 ;  /* 0x00000001020b7824 */ /* 0x000fe200078e0a0b */
[----:B------:R-:W-:Y:S02]  /*0f90*/  ISETP.GE.AND P5, PT, R29, c[0x0][0x1d4], PT ;  /* 0x000075001d007a0c */ /* 0x000fe40003fa6270 */
[----:B------:R-:W-:Y:S02]  /*0fa0*/  ISETP.GE.AND P4, PT, R28, c[0x0][0x1d4], PT ;  /* 0x000075001c007a0c */ /* 0x000fe40003f86270 */
[----:B------:R-:W-:-:S13]  /*0fb0*/  ISETP.GE.AND P3, PT, R215, c[0x0][0x1d4], PT ;  /* 0x00007500d7007a0c */ /* 0x000fda0003f66270 */
[----:B------:R-:W-:-:S05]  /*0fc0*/  @P3 LOP3.LUT R212, R212, 0x1, RZ, 0xfc, !PT ;  /* 0x00000001d4d43812 */ /* 0x000fca00078efcff */
[----:B------:R-:W-:Y:S01]  /*0fd0*/  STL [R1+0x18], R212 ;  /* 0x000018d401007387 */ /* 0x000fe20000100800 */
[----:B------:R-:W-:Y:S02]  /*0fe0*/  UIMAD UR6, UR6, UR4, URZ ;  /* 0x00000004060672a4 */ /* 0x000fe4000f8e023f */
[----:B------:R-:W-:Y:S02]  /*0ff0*/  UIMAD.WIDE.U32 UR22, UR7, UR4, URZ ;  /* 0x00000004071672a5 */ /* 0x000fe4000f8e003f */
[----:B------:R-:W-:-:S04]  /*1000*/  UIMAD UR5, UR7, UR5, UR6 ;  /* 0x00000005070572a4 */ /* 0x000fc8000f8e0206 */
[----:B------:R-:W-:Y:S01]  /*1010*/  UIADD3 UR5, UR23, UR5, URZ ;  /* 0x0000000517057290 */ /* 0x000fe2000fffe03f */
[----:B--2---:R-:W-:Y:S01]  /*1020*/  SHF.R.S32.HI R8, RZ, 0x1f, R251 ;  /* 0x0000001fff087819 */ /* 0x004fe200000114fb */
[----:B------:R-:W-:-:S04]  /*1030*/  IMAD.WIDE.U32 R4, R251, c[0x0][0x1f0], R4 ;  /* 0x00007c00fb047a25 */ /* 0x000fc800078e0004 */
[----:B------:R-:W-:Y:S01]  /*1040*/  IMAD R6, R8, c[0x0][0x1f0], RZ ;  /* 0x00007c0008067a24 */ /* 0x000fe200078e02ff */
[----:B------:R-:W-:-:S03]  /*1050*/  IADD3 R10, P1, R4, UR20, RZ ;  /* 0x00000014040a7c10 */ /* 0x000fc6000ff3e0ff */
[----:B------:R-:W-:Y:S01]  /*1060*/  IMAD R4, R251, c[0x0][0x1f4], R6 ;  /* 0x00007d00fb047a24 */ /* 0x000fe200078e0206 */
[----:B------:R-:W-:Y:S01]  /*1070*/  LEA R20, P0, R10, c[0x0][0x1c8], 0x1 ;  /* 0x000072000a147a11 */ /* 0x000fe200078008ff */
[----:B------:R-:W-:-:S03]  /*1080*/  IMAD.SHL.U32 R6, R7, 0x8, RZ ;  /* 0x0000000807067824 */ /* 0x000fc600078e00ff */
[----:B------:R-:W-:Y:S02]  /*1090*/  IADD3.X R4, R5, UR15, R4, P1, !PT ;  /* 0x0000000f05047c10 */ /* 0x000fe40008ffe404 */
[----:B------:R-:W-:Y:S02]  /*10a0*/  IADD3 R7, -R7, UR18, RZ ;  /* 0x0000001207077c10 */ /* 0x000fe4000fffe1ff */
[----:B------:R-:W-:Y:S01]  /*10b0*/  LEA.HI.X R10, R10, c[0x0][0x1cc], R4, 0x1, P0 ;  /* 0x000073000a0a7a11 */ /* 0x000fe200000f0c04 */
[----:B------:R-:W-:Y:S01]  /*10c0*/  SHFL.IDX PT, R26, R20, RZ, 0x181f ;  /* 0x00181fff141a7589 */ /* 0x000fe200000e0000 */
[----:B------:R-:W-:-:S03]  /*10d0*/  ISETP.GE.AND P2, PT, R7, 0x1, PT ;  /* 0x000000010700780c */ /* 0x000fc60003f46270 */
[----:B------:R-:W1:Y:S01]  /*10e0*/  SHFL.IDX PT, R27, R10, RZ, 0x181f ;  /* 0x00181fff0a1b7589 */ /* 0x000e6200000e0000 */
[----:B------:R-:W-:Y:S01]  /*10f0*/  IMAD R18, R251, c[0x0][0x1f0], R18 ;  /* 0x00007c00fb127a24 */ /* 0x000fe200078e0212 */
[----:B------:R-:W-:-:S04]  /*1100*/  LOP3.LUT R6, R249, 0x8, R6, 0xf8, !PT ;  /* 0x00000008f9067812 */ /* 0x000fc800078ef806 */
[----:B------:R-:W-:-:S04]  /*1110*/  IADD3 R18, R18, UR20, RZ ;  /* 0x0000001412127c10 */ /* 0x000fc8000fffe0ff */
[----:B------:R-:W-:Y:S02]  /*1120*/  @P2 SHF.R.S32.HI R22, RZ, 0x1f, R29 ;  /* 0x0000001fff162819 */ /* 0x000fe4000001141d */
[----:B------:R-:W-:Y:S02]  /*1130*/  @P2 SHF.R.S32.HI R14, RZ, 0x1f, R28 ;  /* 0x0000001fff0e2819 */ /* 0x000fe4000001141c */
[----:B------:R-:W-:Y:S02]  /*1140*/  @P2 SHF.R.S32.HI R12, RZ, 0x1f, R215 ;  /* 0x0000001fff0c2819 */ /* 0x000fe400000114d7 */
[----:B------:R-:W-:Y:S02]  /*1150*/  @P2 LEA.HI R22, R22, R29, RZ, 0x3 ;  /* 0x0000001d16162211 */ /* 0x000fe400078f18ff */
[----:B------:R-:W-:Y:S02]  /*1160*/  @P2 LEA.HI R14, R14, R28, RZ, 0x3 ;  /* 0x0000001c0e0e2211 */ /* 0x000fe400078f18ff */
[----:B------:R-:W-:-:S02]  /*1170*/  @P2 LEA.HI R12, R12, R215, RZ, 0x3 ;  /* 0x000000d70c0c2211 */ /* 0x000fc400078f18ff */
[----:B------:R-:W-:Y:S02]  /*1180*/  SHF.R.U32.HI R249, RZ, 0x3, R249 ;  /* 0x00000003fff97819 */ /* 0x000fe400000116f9 */
[----:B------:R-:W-:Y:S01]  /*1190*/  ISETP.GE.AND P1, PT, R7, 0x21, PT ;  /* 0x000000210700780c */ /* 0x000fe20003f26270 */
[----:B------:R-:W-:Y:S01]  /*11a0*/  SHFL.IDX PT, R20, R20, 0x1, 0x181f ;  /* 0x00381f0014147f89 */ /* 0x000fe200000e0000 */
[----:B------:R-:W-:Y:S02]  /*11b0*/  @P2 LOP3.LUT R22, R22, 0xfffffff8, RZ, 0xc0, !PT ;  /* 0xfffffff816162812 */ /* 0x000fe400078ec0ff */
[----:B------:R-:W-:Y:S01]  /*11c0*/  LEA R18, R18, c[0x0][0x1c8], 0x1 ;  /* 0x0000720012127a11 */ /* 0x000fe200078e08ff */
[----:B------:R-:W2:Y:S01]  /*11d0*/  SHFL.IDX PT, R21, R10, 0x1, 0x181f ;  /* 0x00381f000a157f89 */ /* 0x000ea200000e0000 */
[----:B------:R-:W-:Y:S02]  /*11e0*/  @P2 LOP3.LUT R14, R14, 0xfffffff8, RZ, 0xc0, !PT ;  /* 0xfffffff80e0e2812 */ /* 0x000fe400078ec0ff */
[----:B------:R-:W-:Y:S01]  /*11f0*/  @P2 LOP3.LUT R12, R12, 0xfffffff8, RZ, 0xc0, !PT ;  /* 0xfffffff80c0c2812 */ /* 0x000fe200078ec0ff */
[----:B-1----:R-:W-:Y:S01]  /*1200*/  @P2 IMAD.WIDE R24, R213, 0x2, R26 ;  /* 0x00000002d5182825 */ /* 0x002fe200078e021a */
[----:B------:R-:W-:-:S02]  /*1210*/  SHF.R.S32.HI R5, RZ, 0x1f, R11 ;  /* 0x0000001fff057819 */ /* 0x000fc4000001140b */
[----:B------:R-:W-:Y:S01]  /*1220*/  LOP3.LUT R249, R6, R249, RZ, 0x3c, !PT ;  /* 0x000000f906f97212 */ /* 0x000fe200078e3cff */
[----:B------:R-:W-:Y:S01]  /*1230*/  @P2 IMAD.SHL.U32 R6, R214, 0x2, RZ ;  /* 0x00000002d6062824 */ /* 0x000fe200078e00ff */
[----:B------:R-:W-:Y:S01]  /*1240*/  ISETP.GE.AND P0, PT, R7, 0x41, PT ;  /* 0x000000410700780c */ /* 0x000fe20003f06270 */
[--C-:B------:R-:W-:Y:S01]  /*1250*/  @P2 IMAD.WIDE R22, R22, 0x2, R26.reuse ;  /* 0x0000000216162825 */ /* 0x100fe200078e021a */
[----:B------:R-:W-:Y:S01]  /*1260*/  SHFL.IDX PT, R18, R18, 0x2, 0x181f ;  /* 0x00581f0012127f89 */ /* 0x000fe200000e0000 */
[----:B------:R-:W-:Y:S02]  /*1270*/  LEA.HI R5, R5, R11, RZ, 0x3 ;  /* 0x0000000b05057211 */ /* 0x000fe400078f18ff */
[--C-:B------:R-:W-:Y:S01]  /*1280*/  @P2 IMAD.WIDE R14, R14, 0x2, R26.reuse ;  /* 0x000000020e0e2825 */ /* 0x100fe200078e021a */
[----:B------:R1:W3:Y:S03]  /*1290*/  SHFL.IDX PT, R19, R10, 0x2, 0x181f ;  /* 0x00581f000a137f89 */ /* 0x0002e600000e0000 */
[----:B------:R-:W-:Y:S01]  /*12a0*/  @P2 IMAD.WIDE R12, R12, 0x2, R26 ;  /* 0x000000020c0c2825 */ /* 0x000fe200078e021a */
[----:B------:R4:W-:Y:S01]  /*12b0*/  @P2 LDGSTS.E.BYPASS.LTC128B.128 [R6+0xc100], [R24.64], !P6 ;  /* 0x0c10000018062fae */ /* 0x0009e2000f101d4c */
[----:B------:R-:W-:-:S03]  /*12c0*/  LOP3.LUT R4, R5, 0xfffffff8, RZ, 0xc0, !PT ;  /* 0xfffffff805047812 */ /* 0x000fc600078ec0ff */
[----:B------:R2:W-:Y:S04]  /*12d0*/  @P2 LDGSTS.E.BYPASS.LTC128B.128 [R6+0xf100], [R22.64], !P5 ;  /* 0x0f10000016062fae */ /* 0x0005e8000e901d4c */
[----:B------:R5:W-:Y:S04]  /*12e0*/  @P2 LDGSTS.E.BYPASS.LTC128B.128 [R6+0x12100], [R14.64], !P4 ;  /* 0x121000000e062fae */ /* 0x000be8000e101d4c */
[----:B------:R2:W-:Y:S01]  /*12f0*/  @P2 LDGSTS.E.BYPASS.LTC128B.128 [R6+0x15100], [R12.64], !P3 ;  /* 0x151000000c062fae */ /* 0x0005e2000d901d4c */
[----:B------:R-:W-:Y:S01]  /*1300*/  IMAD.IADD R4, R11, 0x1, -R4 ;  /* 0x000000010b047824 */ /* 0x000fe200078e0a04 */
[----:B------:R-:W-:-:S02]  /*1310*/  @P0 SHF.R.S32.HI R11, RZ, 0x1f, R28 ;  /* 0x0000001fff0b0819 */ /* 0x000fc4000001141c */
[----:B-1----:R-:W-:Y:S02]  /*1320*/  @P0 SHF.R.S32.HI R10, RZ, 0x1f, R215 ;  /* 0x0000001fff0a0819 */ /* 0x002fe400000114d7 */
[----:B------:R-:W-:Y:S02]  /*1330*/  @P0 LEA.HI R11, R11, R28, RZ, 0x3 ;  /* 0x0000001c0b0b0211 */ /* 0x000fe400078f18ff */
[----:B------:R-:W-:Y:S02]  /*1340*/  @P0 LEA.HI R10, R10, R215, RZ, 0x3 ;  /* 0x000000d70a0a0211 */ /* 0x000fe400078f18ff */
[----:B-----5:R-:W-:Y:S02]  /*1350*/  @P1 SHF.R.S32.HI R15, RZ, 0x1f, R29 ;  /* 0x0000001fff0f1819 */ /* 0x020fe4000001141d */
[----:B------:R-:W-:Y:S02]  /*1360*/  @P1 SHF.R.S32.HI R14, RZ, 0x1f, R28 ;  /* 0x0000001fff0e1819 */ /* 0x000fe4000001141c */
[----:B--2---:R-:W-:-:S02]  /*1370*/  @P1 SHF.R.S32.HI R13, RZ, 0x1f, R215 ;  /* 0x0000001fff0d1819 */ /* 0x004fc400000114d7 */
[----:B------:R-:W-:Y:S02]  /*1380*/  @P1 LEA.HI R15, R15, R29, RZ, 0x3 ;  /* 0x0000001d0f0f1211 */ /* 0x000fe400078f18ff */
[----:B------:R-:W-:Y:S02]  /*1390*/  @P0 SHF.R.S32.HI R12, RZ, 0x1f, R29 ;  /* 0x0000001fff0c0819 */ /* 0x000fe4000001141d */
[----:B------:R-:W-:Y:S02]  /*13a0*/  @P1 LEA.HI R14, R14, R28, RZ, 0x3 ;  /* 0x0000001c0e0e1211 */ /* 0x000fe400078f18ff */
[----:B------:R-:W-:Y:S02]  /*13b0*/  @P1 LEA.HI R13, R13, R215, RZ, 0x3 ;  /* 0x000000d70d0d1211 */ /* 0x000fe400078f18ff */
[----:B------:R-:W-:Y:S02]  /*13c0*/  @P1 LOP3.LUT R15, R15, 0xfffffff8, RZ, 0xc0, !PT ;  /* 0xfffffff80f0f1812 */ /* 0x000fe400078ec0ff */
[----:B------:R-:W-:-:S02]  /*13d0*/  @P0 LEA.HI R12, R12, R29, RZ, 0x3 ;  /* 0x0000001d0c0c0211 */ /* 0x000fc400078f18ff */
[----:B------:R-:W-:Y:S02]  /*13e0*/  @P1 LOP3.LUT R14, R14, 0xfffffff8, RZ, 0xc0, !PT ;  /* 0xfffffff80e0e1812 */ /* 0x000fe400078ec0ff */
[----:B------:R-:W-:Y:S01]  /*13f0*/  @P1 LOP3.LUT R13, R13, 0xfffffff8, RZ, 0xc0, !PT ;  /* 0xfffffff80d0d1812 */ /* 0x000fe200078ec0ff */
[--C-:B------:R-:W-:Y:S01]  /*1400*/  @P1 IMAD.WIDE R22, R15, 0x2, R20.reuse ;  /* 0x000000020f161825 */ /* 0x100fe200078e0214 */
[----:B------:R-:W-:Y:S02]  /*1410*/  @P0 LOP3.LUT R12, R12, 0xfffffff8, RZ, 0xc0, !PT ;  /* 0xfffffff80c0c0812 */ /* 0x000fe400078ec0ff */
[----:B------:R-:W-:Y:S01]  /*1420*/  @P0 LOP3.LUT R11, R11, 0xfffffff8, RZ, 0xc0, !PT ;  /* 0xfffffff80b0b0812 */ /* 0x000fe200078ec0ff */
[----:B------:R-:W-:Y:S01]  /*1430*/  @P1 IMAD.WIDE R14, R14, 0x2, R20 ;  /* 0x000000020e0e1825 */ /* 0x000fe200078e0214 */
[----:B------:R-:W-:-:S03]  /*1440*/  @P0 LOP3.LUT R10, R10, 0xfffffff8, RZ, 0xc0, !PT ;  /* 0xfffffff80a0a0812 */ /* 0x000fc600078ec0ff */
[----:B----4-:R-:W-:-:S04]  /*1450*/  @P1 IMAD.WIDE R24, R13, 0x2, R20 ;  /* 0x000000020d181825 */ /* 0x010fc800078e0214 */
[----:B------:R-:W-:Y:S02]  /*1460*/  @P1 IMAD.SHL.U32 R16, R214, 0x2, RZ ;  /* 0x00000002d6101824 */ /* 0x000fe400078e00ff */
[----:B------:R-:W-:-:S04]  /*1470*/  @P1 IMAD.WIDE R20, R213, 0x2, R20 ;  /* 0x00000002d5141825 */ /* 0x000fc800078e0214 */
[--C-:B---3--:R-:W-:Y:S01]  /*1480*/  @P0 IMAD.WIDE R12, R12, 0x2, R18.reuse ;  /* 0x000000020c0c0825 */ /* 0x108fe200078e0212 */
[----:B------:R1:W-:Y:S03]  /*1490*/  @P1 LDGSTS.E.BYPASS.LTC128B.128 [R16+0xd100], [R20.64], !P6 ;  /* 0x0d10000014101fae */ /* 0x0003e6000f101d4c */
[--C-:B------:R-:W-:Y:S01]  /*14a0*/  @P0 IMAD.WIDE R30, R11, 0x2, R18.reuse ;  /* 0x000000020b1e0825 */ /* 0x100fe200078e0212 */
[----:B------:R1:W-:Y:S03]  /*14b0*/  @P1 LDGSTS.E.BYPASS.LTC128B.128 [R16+0x10100], [R22.64], !P5 ;  /* 0x1010000016101fae */ /* 0x0003e6000e901d4c */
[--C-:B------:R-:W-:Y:S01]  /*14c0*/  @P0 IMAD.WIDE R26, R10, 0x2, R18.reuse ;  /* 0x000000020a1a0825 */ /* 0x100fe200078e0212 */
[----:B------:R2:W-:Y:S03]  /*14d0*/  @P1 LDGSTS.E.BYPASS.LTC128B.128 [R16+0x13100], [R14.64], !P4 ;  /* 0x131000000e101fae */ /* 0x0005e6000e101d4c */
[----:B------:R-:W-:Y:S01]  /*14e0*/  @P0 IMAD.SHL.U32 R6, R214, 0x2, RZ ;  /* 0x00000002d6060824 */ /* 0x000fe200078e00ff */
[----:B------:R3:W-:Y:S01]  /*14f0*/  @P1 LDGSTS.E.BYPASS.LTC128B.128 [R16+0x16100], [R24.64], !P3 ;  /* 0x1610000018101fae */ /* 0x0007e2000d901d4c */
[----:B------:R-:W-:-:S05]  /*1500*/  @P0 IMAD.WIDE R18, R213, 0x2, R18 ;  /* 0x00000002d5120825 */ /* 0x000fca00078e0212 */
[----:B------:R4:W-:Y:S04]  /*1510*/  @P0 LDGSTS.E.BYPASS.LTC128B.128 [R6+0xe100], [R18.64], !P6 ;  /* 0x0e10000012060fae */ /* 0x0009e8000f101d4c */
[----:B------:R5:W-:Y:S04]  /*1520*/  @P0 LDGSTS.E.BYPASS.LTC128B.128 [R6+0x11100], [R12.64], !P5 ;  /* 0x111000000c060fae */ /* 0x000be8000e901d4c */
[----:B------:R4:W-:Y:S04]  /*1530*/  @P0 LDGSTS.E.BYPASS.LTC128B.128 [R6+0x14100], [R30.64], !P4 ;  /* 0x141000001e060fae */ /* 0x0009e8000e101d4c */
[----:B------:R4:W-:Y:S04]  /*1540*/  @P0 LDGSTS.E.BYPASS.LTC128B.128 [R6+0x17100], [R26.64], !P3 ;  /* 0x171000001a060fae */ /* 0x0009e8000d901d4c */
[----:B------:R-:W0:Y:S01]  /*1550*/  LDGDEPBAR ;  /* 0x00000000000079af */ /* 0x000e220000000000 */
[C---:B------:R-:W-:Y:S01]  /*1560*/  R2P PR, R4.reuse, 0x6 ;  /* 0x0000000604007804 */ /* 0x040fe20000000000 */
[----:B------:R-:W-:-:S02]  /*1570*/  IMAD.SHL.U32 R4, R4, 0x40, RZ ;  /* 0x0000004004047824 */ /* 0x000fc400078e00ff */
[C---:B------:R-:W-:Y:S02]  /*1580*/  IMAD R249, R3.reuse, 0x200, R249 ;  /* 0x0000020003f97824 */ /* 0x040fe400078e02f9 */
[----:B------:R-:W-:Y:S01]  /*1590*/  IMAD.SHL.U32 R3, R3, 0x8, RZ ;  /* 0x0000000803037824 */ /* 0x000fe200078e00ff */
[----:B------:R-:W-:Y:S01]  /*15a0*/  LEA.HI R11, R17, R2, RZ, 0x5 ;  /* 0x00000002110b7211 */ /* 0x000fe200078f28ff */
[----:B------:R-:W-:Y:S02]  /*15b0*/  IMAD.MOV.U32 R10, RZ, RZ, 0x20 ;  /* 0x00000020ff0a7424 */ /* 0x000fe400078e00ff */
[----:B-----5:R-:W-:Y:S01]  /*15c0*/  IMAD.MOV.U32 R13, RZ, RZ, 0x10 ;  /* 0x00000010ff0d7424 */ /* 0x020fe200078e00ff */
[----:B------:R-:W-:Y:S01]  /*15d0*/  SHF.R.S32.HI R12, RZ, 0x5, R11 ;  /* 0x00000005ff0c7819 */ /* 0x000fe2000001140b */
[----:B----4-:R-:W-:Y:S01]  /*15e0*/  IMAD.SHL.U32 R6, R5, 0x40, RZ ;  /* 0x0000004005067824 */ /* 0x010fe200078e00ff */
[----:B------:R-:W-:Y:S01]  /*15f0*/  LOP3.LUT R5, R4, 0x1c0, RZ, 0xc0, !PT ;  /* 0x000001c004057812 */ /* 0x000fe200078ec0ff */
[----:B------:R-:W-:-:S04]  /*1600*/  DEPBAR.LE SB0, 0x1 ;  /* 0x000080400000791a */ /* 0x000fc80000000000 */
[----:B------:R-:W-:Y:S01]  /*1610*/  SEL R4, R13, 0xfffffff0, !P1 ;  /* 0xfffffff00d047807 */ /* 0x000fe20004800000 */
[----:B------:R-:W-:-:S04]  /*1620*/  DEPBAR.LE SB0, 0x0 ;  /* 0x000080000000791a */ /* 0x000fc80000000000 */
[----:B------:R-:W-:Y:S02]  /*1630*/  LOP3.LUT R13, R5, 0x8, R3, 0xf8, !PT ;  /* 0x00000008050d7812 */ /* 0x000fe400078ef803 */
[----:B------:R-:W-:Y:S02]  /*1640*/  LOP3.LUT R6, R6, 0xfffffe00, RZ, 0xc0, !PT ;  /* 0xfffffe0006067812 */ /* 0x000fe400078ec0ff */
[----:B------:R-:W-:Y:S02]  /*1650*/  SHF.R.U32.HI R5, RZ, 0x3, R5 ;  /* 0x00000003ff057819 */ /* 0x000fe40000011605 */
[----:B------:R-:W-:Y:S01]  /*1660*/  SEL R3, R10, 0xffffffe0, !P2 ;  /* 0xffffffe00a037807 */ /* 0x000fe20005000000 */
[----:B------:R-:W-:Y:S01]  /*1670*/  BAR.SYNC.DEFER_BLOCKING 0x0 ;  /* 0x0000000000007b1d */ /* 0x000fe20000010000 */
[----:B------:R-:W-:Y:S01]  /*1680*/  R2P PR, R0, 0x6 ;  /* 0x0000000600007804 */ /* 0x000fe20000000000 */
[----:B------:R-:W-:Y:S01]  /*1690*/  IMAD R0, R12, 0x400, R6 ;  /* 0x000004000c007824 */ /* 0x000fe200078e0206 */
[----:B------:R-:W-:Y:S01]  /*16a0*/  LOP3.LUT R5, R13, R5, RZ, 0x3c, !PT ;  /* 0x000000050d057212 */ /* 0x000fe200078e3cff */
[----:B------:R-:W-:Y:S01]  /*16b0*/  IMAD.SHL.U32 R249, R249, 0x2, RZ ;  /* 0x00000002f9f97824 */ /* 0x000fe200078e00ff */
[----:B------:R-:W-:-:S03]  /*16c0*/  PLOP3.LUT P0, PT, PT, PT, UP1, 0x80, 0x0 ;  /* 0x000000000000781c */ /* 0x000fc60003f0f018 */
[----:B------:R-:W-:Y:S01]  /*16d0*/  IMAD.IADD R0, R5, 0x1, R0 ;  /* 0x0000000105007824 */ /* 0x000fe200078e0200 */
[C---:B------:R-:W-:Y:S02]  /*16e0*/  IADD3 R12, R249.reuse, 0xc100, RZ ;  /* 0x0000c100f90c7810 */ /* 0x040fe40007ffe0ff */
[----:B------:R-:W-:Y:S02]  /*16f0*/  IADD3 R247, R249, 0xc120, RZ ;  /* 0x0000c120f9f77810 */ /* 0x000fe40007ffe0ff */
[----:B------:R-:W-:Y:S02]  /*1700*/  LEA R250, R0, 0x18100, 0x1 ;  /* 0x0001810000fa7811 */ /* 0x000fe400078e08ff */
[----:B------:R-:W-:Y:S01]  /*1710*/  @P1 IADD3 R247, R12, -0x20, RZ ;  /* 0xffffffe00cf71810 */ /* 0x000fe20007ffe0ff */
[----:B------:R-:W-:Y:S02]  /*1720*/  IMAD.SHL.U32 R12, R0, 0x2, RZ ;  /* 0x00000002000c7824 */ /* 0x000fe400078e00ff */
[----:B------:R-:W-:Y:S01]  /*1730*/  IMAD R248, R4, 0x2, R250 ;  /* 0x0000000204f87824 */ /* 0x000fe200078e02fa */
[----:B------:R-:W-:-:S02]  /*1740*/  LOP3.LUT R11, R11, 0xffffffe0, RZ, 0xc0, !PT ;  /* 0xffffffe00b0b7812 */ /* 0x000fc400078ec0ff */
[----:B------:R-:W-:Y:S01]  /*1750*/  ISETP.GE.AND P1, PT, R215, c[0x0][0x1d4], PT ;  /* 0x00007500d7007a0c */ /* 0x000fe20003f26270 */
[----:B--2---:R-:W2:Y:S01]  /*1760*/  LDSM.16.M88.4 R12, [R12+0x18100] ;  /* 0x018100000c0c783b */ /* 0x004ea20000000200 */
[----:B------:R-:W-:-:S03]  /*1770*/  LOP3.LUT R5, R5, R6, RZ, 0xfc, !PT ;  /* 0x0000000605057212 */ /* 0x000fc600078efcff */
[----:B------:R1:W4:Y:S01]  /*1780*/  LDSM.16.M88.4 R80, [R249+0xc100] ;  /* 0x00c10000f950783b */ /* 0x0003220000000200 */
[----:B------:R-:W-:-:S03]  /*1790*/  IMAD.IADD R2, R2, 0x1, -R11 ;  /* 0x0000000102027824 */ /* 0x000fc600078e0a0b */
[----:B------:R1:W1:Y:S01]  /*17a0*/  LDSM.16.M88.4 R72, [R249+0xc900] ;  /* 0x00c90000f948783b */ /* 0x0002620000000200 */
[----:B------:R-:W-:-:S03]  /*17b0*/  ISETP.GT.AND P3, PT, R116, 0x5f, PT ;  /* 0x0000005f7400780c */ /* 0x000fc60003f64270 */
[----:B------:R1:W1:Y:S01]  /*17c0*/  LDSM.16.M88.4 R64, [R249+0xd100] ;  /* 0x00d10000f940783b */ /* 0x0002620000000200 */
[----:B------:R-:W-:-:S03]  /*17d0*/  SEL R6, RZ, 0x10, P1 ;  /* 0x00000010ff067807 */ /* 0x000fc60000800000 */
[----:B------:R1:W1:Y:S01]  /*17e0*/  LDSM.16.M88.4 R56, [R249+0xd900] ;  /* 0x00d90000f938783b */ /* 0x0002620000000200 */
[----:B------:R-:W-:-:S03]  /*17f0*/  SEL R0, R10, 0xffffffe0, !P2 ;  /* 0xffffffe00a007807 */ /* 0x000fc60005000000 */
[----:B------:R1:W1:Y:S01]  /*1800*/  LDSM.16.M88.4 R48, [R249+0xe100] ;  /* 0x00e10000f930783b */ /* 0x0002620000000200 */
[----:B------:R-:W-:-:S03]  /*1810*/  IADD3 R239, R247, 0x800, RZ ;  /* 0x00000800f7ef7810 */ /* 0x000fc60007ffe0ff */
[----:B------:R1:W1:Y:S01]  /*1820*/  LDSM.16.M88.4 R96, [R249+0xe900] ;  /* 0x00e90000f960783b */ /* 0x0002620000000200 */
[----:B------:R-:W-:-:S03]  /*1830*/  IADD3 R238, R247, 0x1000, RZ ;  /* 0x00001000f7ee7810 */ /* 0x000fc60007ffe0ff */
[----:B------:R1:W1:Y:S01]  /*1840*/  LDSM.16.M88.4 R84, [R248] ;  /* 0x00000000f854783b */ /* 0x0002620000000200 */
[----:B------:R-:W-:-:S03]  /*1850*/  IADD3 R237, R247, 0x1800, RZ ;  /* 0x00001800f7ed7810 */ /* 0x000fc60007ffe0ff */
[----:B------:R1:W1:Y:S01]  /*1860*/  LDSM.16.M88.4 R40, [R247] ;  /* 0x00000000f728783b */ /* 0x0002620000000200 */
[----:B------:R-:W-:-:S03]  /*1870*/  IADD3 R236, R247, 0x2000, RZ ;  /* 0x00002000f7ec7810 */ /* 0x000fc60007ffe0ff */
[----:B------:R1:W1:Y:S01]  /*1880*/  LDSM.16.M88.4 R36, [R247+0x800] ;  /* 0x00080000f724783b */ /* 0x0002620000000200 */
[----:B------:R-:W-:-:S03]  /*1890*/  IADD3 R235, R247, 0x2800, RZ ;  /* 0x00002800f7eb7810 */ /* 0x000fc60007ffe0ff */
[----:B------:R1:W1:Y:S04]  /*18a0*/  LDSM.16.M88.4 R32, [R247+0x1000] ;  /* 0x00100000f720783b */ /* 0x0002680000000200 */
[----:B---3--:R3:W1:Y:S04]  /*18b0*/  LDSM.16.M88.4 R24, [R247+0x1800] ;  /* 0x00180000f718783b */ /* 0x0086680000000200 */
[----:B------:R3:W1:Y:S04]  /*18c0*/  LDSM.16.M88.4 R92, [R247+0x2000] ;  /* 0x00200000f75c783b */ /* 0x0006680000000200 */
[----:B------:R3:W1:Y:S01]  /*18d0*/  LDSM.16.M88.4 R88, [R247+0x2800] ;  /* 0x00280000f758783b */ /* 0x0006620000000200 */
[----:B------:R-:W-:Y:S05]  /*18e0*/  @!P0 BRA `(.L_x_769) ;  /* 0x0000059000008947 */ /* 0x000fea0003800000 */
[----:B--2-4-:R-:W-:Y:S01]  /*18f0*/  IMAD R9, R9, c[0x0][0x208], RZ ;  /* 0x0000820009097a24 */ /* 0x014fe200078e02ff */
[----:B-1----:R-:W-:Y:S01]  /*1900*/  P2R R20, PR, RZ, 0x8 ;  /* 0x00000008ff147803 */ /* 0x002fe20000000000 */
[----:B------:R-:W-:Y:S01]  /*1910*/  IMAD.WIDE.U32 R10, R252, c[0x0][0x208], RZ ;  /* 0x00008200fc0a7a25 */ /* 0x000fe200078e00ff */
[----:B------:R-:W-:-:S02]  /*1920*/  ISETP.GE.AND P3, PT, R213, c[0x0][0x1d4], PT ;  /* 0x00007500d5007a0c */ /* 0x000fc40003f66270 */
[----:B------:R-:W-:Y:S01]  /*1930*/  SHF.R.S32.HI R44, RZ, 0x1f, R29 ;  /* 0x0000001fff2c7819 */ /* 0x000fe2000001141d */
[----:B------:R-:W-:Y:S01]  /*1940*/  IMAD R9, R252, c[0x0][0x20c], R9 ;  /* 0x00008300fc097a24 */ /* 0x000fe200078e0209 */
[----:B------:R-:W-:Y:S01]  /*1950*/  SHF.R.S32.HI R30, RZ, 0x1f, R28 ;  /* 0x0000001fff1e7819 */ /* 0x000fe2000001141c */
[----:B------:R-:W-:Y:S01]  /*1960*/  IMAD R8, R8, c[0x0][0x218], RZ ;  /* 0x0000860008087a24 */ /* 0x000fe200078e02ff */
[----:B------:R-:W-:Y:S01]  /*1970*/  LEA.HI R44, R44, R29, RZ, 0x3 ;  /* 0x0000001d2c2c7211 */ /* 0x000fe200078f18ff */
[----:B------:R-:W-:Y:S01]  /*1980*/  IMAD.IADD R11, R11, 0x1, R9 ;  /* 0x000000010b0b7824 */ /* 0x000fe200078e0209 */
[----:B------:R-:W-:Y:S01]  /*1990*/  LEA.HI R30, R30, R28, RZ, 0x3 ;  /* 0x0000001c1e1e7211 */ /* 0x000fe200078f18ff */
[C---:B------:R-:W-:Y:S01]  /*19a0*/  IMAD R8, R251.reuse, c[0x0][0x21c], R8 ;  /* 0x00008700fb087a24 */ /* 0x040fe200078e0208 */
[----:B------:R-:W-:Y:S01]  /*19b0*/  LOP3.LUT R44, R44, 0xfffffff8, RZ, 0xc0, !PT ;  /* 0xfffffff82c2c7812 */ /* 0x000fe200078ec0ff */
[----:B------:R-:W-:Y:S01]  /*19c0*/  IMAD.WIDE.U32 R10, R251, c[0x0][0x218], R10 ;  /* 0x00008600fb0a7a25 */ /* 0x000fe200078e000a */
[----:B------:R-:W-:-:S02]  /*19d0*/  LOP3.LUT R30, R30, 0xfffffff8, RZ, 0xc0, !PT ;  /* 0xfffffff81e1e7812 */ /* 0x000fc400078ec0ff */
[----:B------:R-:W-:Y:S01]  /*19e0*/  ISETP.GE.AND P2, PT, R29, c[0x0][0x1d4], PT ;  /* 0x000075001d007a0c */ /* 0x000fe20003f46270 */
[----:B------:R-:W-:Y:S01]  /*19f0*/  IMAD.WIDE R46, R213, 0x2, RZ ;  /* 0x00000002d52e7825 */ /* 0x000fe200078e02ff */
[----:B------:R-:W-:Y:S02]  /*1a00*/  IADD3 R10, P0, R10, UR22, RZ ;  /* 0x000000160a0a7c10 */ /* 0x000fe4000ff1e0ff */
[----:B------:R-:W-:Y:S01]  /*1a10*/  ISETP.GE.AND P1, PT, R28, c[0x0][0x1d4], PT ;  /* 0x000075001c007a0c */ /* 0x000fe20003f26270 */
[----:B------:R-:W-:Y:S01]  /*1a20*/  IMAD.SHL.U32 R9, R214, 0x2, RZ ;  /* 0x00000002d6097824 */ /* 0x000fe200078e00ff */
[----:B------:R-:W-:Y:S01]  /*1a30*/  IADD3.X R8, R11, UR5, R8, P0, !PT ;  /* 0x000000050b087c10 */ /* 0x000fe200087fe408 */
[----:B------:R-:W-:Y:S01]  /*1a40*/  IMAD.WIDE R44, R44, 0x2, RZ ;  /* 0x000000022c2c7825 */ /* 0x000fe200078e02ff */
[----:B------:R-:W-:Y:S02]  /*1a50*/  LEA R11, P0, R10, c[0x0][0x1f8], 0x1 ;  /* 0x00007e000a0b7a11 */ /* 0x000fe400078008ff */
[----:B------:R-:W-:Y:S01]  /*1a60*/  P2R R21, PR, RZ, 0x20 ;  /* 0x00000020ff157803 */ /* 0x000fe20000000000 */
[----:B------:R-:W-:Y:S01]  /*1a70*/  IMAD.WIDE R30, R30, 0x2, RZ ;  /* 0x000000021e1e7825 */ /* 0x000fe200078e02ff */
[----:B------:R-:W-:Y:S01]  /*1a80*/  LEA.HI.X R10, R10, c[0x0][0x1fc], R8, 0x1, P0 ;  /* 0x00007f000a0a7a11 */ /* 0x000fe200000f0c08 */
[----:B------:R-:W1:Y:S01]  /*1a90*/  SHFL.IDX PT, R18, R11, RZ, 0x181f ;  /* 0x00181fff0b127589 */ /* 0x000e6200000e0000 */
[----:B------:R-:W-:-:S03]  /*1aa0*/  SHF.R.S32.HI R8, RZ, 0x1f, R215 ;  /* 0x0000001fff087819 */ /* 0x000fc600000114d7 */
[----:B------:R-:W2:Y:S01]  /*1ab0*/  SHFL.IDX PT, R19, R10, RZ, 0x181f ;  /* 0x00181fff0a137589 */ /* 0x000ea200000e0000 */
[----:B------:R-:W-:-:S03]  /*1ac0*/  LEA.HI R8, R8, R215, RZ, 0x3 ;  /* 0x000000d708087211 */ /* 0x000fc600078f18ff */
[----:B------:R-:W4:Y:S01]  /*1ad0*/  SHFL.IDX PT, R16, R11, 0x1, 0x181f ;  /* 0x00381f000b107f89 */ /* 0x000f2200000e0000 */
[----:B------:R-:W-:-:S03]  /*1ae0*/  LOP3.LUT R8, R8, 0xfffffff8, RZ, 0xc0, !PT ;  /* 0xfffffff808087812 */ /* 0x000fc600078ec0ff */
[----:B------:R-:W5:Y:S02]  /*1af0*/  SHFL.IDX PT, R17, R10, 0x1, 0x181f ;  /* 0x00381f000a117f89 */ /* 0x000f6400000e0000 */
[----:B------:R-:W-:Y:S01]  /*1b00*/  IMAD.WIDE R54, R8, 0x2, RZ ;  /* 0x0000000208367825 */ /* 0x000fe200078e02ff */
[----:B------:R-:W-:Y:S01]  /*1b10*/  P2R R8, PR, RZ, 0x10 ;  /* 0x00000010ff087803 */ /* 0x000fe20000000000 */
[----:B------:R-:W3:Y:S01]  /*1b20*/  SHFL.IDX PT, R11, R11, 0x2, 0x181f ;  /* 0x00581f000b0b7f89 */ /* 0x000ee200000e0000 */
[----:B------:R-:W-:-:S03]  /*1b30*/  ISETP.LT.OR P4, PT, R7, 0x21, P2 ;  /* 0x000000210700780c */ /* 0x000fc60001781670 */
[----:B------:R-:W3:Y:S01]  /*1b40*/  SHFL.IDX PT, R10, R10, 0x2, 0x181f ;  /* 0x00581f000a0a7f89 */ /* 0x000ee200000e0000 */
[----:B-1----:R-:W-:-:S05]  /*1b50*/  IADD3 R22, P0, R18, R46, RZ ;  /* 0x0000002e12167210 */ /* 0x002fca0007f1e0ff */
[----:B--2---:R-:W-:Y:S01]  /*1b60*/  IMAD.X R23, R19, 0x1, R47, P0 ;  /* 0x0000000113177824 */ /* 0x004fe200000e062f */
[----:B------:R-:W-:-:S13]  /*1b70*/  ISETP.LT.OR P0, PT, R7, 0x1, P3 ;  /* 0x000000010700780c */ /* 0x000fda0001f01670 */
[----:B------:R1:W-:Y:S02]  /*1b80*/  LDGSTS.E.BYPASS.LTC128B.128 [R9+0x100], [R22.64], !P0 ;  /* 0x0010000016097fae */ /* 0x0003e4000c101d4c */
[----:B-1----:R-:W-:-:S05]  /*1b90*/  IADD3 R22, P0, R18, R44, RZ ;  /* 0x0000002c12167210 */ /* 0x002fca0007f1e0ff */
[----:B------:R-:W-:Y:S01]  /*1ba0*/  IMAD.X R23, R19, 0x1, R45, P0 ;  /* 0x0000000113177824 */ /* 0x000fe200000e062d */
[----:B------:R-:W-:-:S05]  /*1bb0*/  IADD3 R52, P0, R18, R30, RZ ;  /* 0x0000001e12347210 */ /* 0x000fca0007f1e0ff */
[----:B------:R-:W-:Y:S01]  /*1bc0*/  IMAD.X R53, R19, 0x1, R31, P0 ;  /* 0x0000000113357824 */ /* 0x000fe200000e061f */
[----:B------:R-:W-:-:S05]  /*1bd0*/  IADD3 R18, P0, R18, R54, RZ ;  /* 0x0000003612127210 */ /* 0x000fca0007f1e0ff */
[----:B------:R-:W-:Y:S01]  /*1be0*/  IMAD.X R19, R19, 0x1, R55, P0 ;  /* 0x0000000113137824 */ /* 0x000fe200000e0637 */
[----:B----4-:R-:W-:-:S05]  /*1bf0*/  IADD3 R68, P0, R46, R16, RZ ;  /* 0x000000102e447210 */ /* 0x010fca0007f1e0ff */
[----:B-----5:R-:W-:Y:S01]  /*1c00*/  IMAD.X R69, R47, 0x1, R17, P0 ;  /* 0x000000012f457824 */ /* 0x020fe200000e0611 */
[----:B------:R-:W-:-:S05]  /*1c10*/  IADD3 R62, P0, R44, R16, RZ ;  /* 0x000000102c3e7210 */ /* 0x000fca0007f1e0ff */
[----:B------:R-:W-:Y:S01]  /*1c20*/  IMAD.X R63, R45, 0x1, R17, P0 ;  /* 0x000000012d3f7824 */ /* 0x000fe200000e0611 */
[----:B------:R-:W-:-:S05]  /*1c30*/  IADD3 R60, P0, R30, R16, RZ ;  /* 0x000000101e3c7210 */ /* 0x000fca0007f1e0ff */
[----:B------:R-:W-:Y:S01]  /*1c40*/  IMAD.X R61, R31, 0x1, R17, P0 ;  /* 0x000000011f3d7824 */ /* 0x000fe200000e0611 */
[----:B------:R-:W-:-:S05]  /*1c50*/  IADD3 R16, P0, R54, R16, RZ ;  /* 0x0000001036107210 */ /* 0x000fca0007f1e0ff */
[----:B------:R-:W-:Y:S01]  /*1c60*/  IMAD.X R17, R55, 0x1, R17, P0 ;  /* 0x0000000137117824 */ /* 0x000fe200000e0611 */
[----:B---3--:R-:W-:-:S05]  /*1c70*/  IADD3 R46, P0, R46, R11, RZ ;  /* 0x0000000b2e2e7210 */ /* 0x008fca0007f1e0ff */
[----:B------:R-:W-:Y:S01]  /*1c80*/  IMAD.X R47, R47, 0x1, R10, P0 ;  /* 0x000000012f2f7824 */ /* 0x000fe200000e060a */
[----:B------:R-:W-:-:S05]  /*1c90*/  IADD3 R44, P0, R44, R11, RZ ;  /* 0x0000000b2c2c7210 */ /* 0x000fca0007f1e0ff */
[----:B------:R-:W-:Y:S01]  /*1ca0*/  IMAD.X R45, R45, 0x1, R10, P0 ;  /* 0x000000012d2d7824 */ /* 0x000fe200000e060a */
[----:B------:R-:W-:-:S05]  /*1cb0*/  IADD3 R30, P0, R30, R11, RZ ;  /* 0x0000000b1e1e7210 */ /* 0x000fca0007f1e0ff */
[----:B------:R-:W-:Y:S01]  /*1cc0*/  IMAD.X R31, R31, 0x1, R10, P0 ;  /* 0x000000011f1f7824 */ /* 0x000fe200000e060a */
[----:B------:R-:W-:-:S05]  /*1cd0*/  IADD3 R54, P0, R54, R11, RZ ;  /* 0x0000000b36367210 */ /* 0x000fca0007f1e0ff */
[----:B------:R-:W-:Y:S01]  /*1ce0*/  IMAD.X R55, R55, 0x1, R10, P0 ;  /* 0x0000000137377824 */ /* 0x000fe200000e060a */
[C---:B------:R-:W-:Y:S02]  /*1cf0*/  ISETP.LT.OR P0, PT, R7.reuse, 0x1, P2 ;  /* 0x000000010700780c */ /* 0x040fe40001701670 */
[----:B------:R-:W-:-:S11]  /*1d00*/  ISETP.LT.OR P2, PT, R7, 0x41, P2 ;  /* 0x000000410700780c */ /* 0x000fd60001741670 */
[----:B------:R1:W-:Y:S01]  /*1d10*/  LDGSTS.E.BYPASS.LTC128B.128 [R9+0x3100], [R22.64], !P0 ;  /* 0x0310000016097fae */ /* 0x0003e2000c101d4c */
[----:B------:R-:W-:-:S13]  /*1d20*/  ISETP.LT.OR P0, PT, R7, 0x1, P1 ;  /* 0x000000010700780c */ /* 0x000fda0000f01670 */
[----:B------:R1:W-:Y:S01]  /*1d30*/  LDGSTS.E.BYPASS.LTC128B.128 [R9+0x6100], [R52.64], !P0 ;  /* 0x0610000034097fae */ /* 0x0003e2000c101d4c */
[----:B------:R-:W-:-:S04]  /*1d40*/  ISETP.GE.AND P0, PT, R215, c[0x0][0x1d4], PT ;  /* 0x00007500d7007a0c */ /* 0x000fc80003f06270 */
[----:B------:R-:W-:-:S13]  /*1d50*/  ISETP.LT.OR P5, PT, R7, 0x1, P0 ;  /* 0x000000010700780c */ /* 0x000fda00007a1670 */
[----:B------:R1:W-:Y:S01]  /*1d60*/  LDGSTS.E.BYPASS.LTC128B.128 [R9+0x9100], [R18.64], !P5 ;  /* 0x0910000012097fae */ /* 0x0003e2000e901d4c */
[C---:B------:R-:W-:Y:S02]  /*1d70*/  ISETP.LT.OR P5, PT, R7.reuse, 0x21, P3 ;  /* 0x000000210700780c */ /* 0x040fe40001fa1670 */
[----:B------:R-:W-:-:S11]  /*1d80*/  ISETP.LT.OR P3, PT, R7, 0x41, P3 ;  /* 0x000000410700780c */ /* 0x000fd60001f61670 */
[----:B------:R1:W-:Y:S01]  /*1d90*/  LDGSTS.E.BYPASS.LTC128B.128 [R9+0x1100], [R68.64], !P5 ;  /* 0x0110000044097fae */ /* 0x0003e2000e901d4c */
[----:B------:R-:W-:-:S03]  /*1da0*/  ISETP.NE.AND P5, PT, R21, RZ, PT ;  /* 0x000000ff1500720c */ /* 0x000fc60003fa5270 */
[----:B------:R1:W-:Y:S01]  /*1db0*/  LDGSTS.E.BYPASS.LTC128B.128 [R9+0x4100], [R62.64], !P4 ;  /* 0x041000003e097fae */ /* 0x0003e2000e101d4c */
[C---:B------:R-:W-:Y:S02]  /*1dc0*/  ISETP.LT.OR P4, PT, R7.reuse, 0x21, P1 ;  /* 0x000000210700780c */ /* 0x040fe40000f81670 */
[----:B------:R-:W-:-:S11]  /*1dd0*/  ISETP.LT.OR P1, PT, R7, 0x41, P1 ;  /* 0x000000410700780c */ /* 0x000fd60000f21670 */
[----:B------:R1:W-:Y:S01]  /*1de0*/  LDGSTS.E.BYPASS.LTC128B.128 [R9+0x7100], [R60.64], !P4 ;  /* 0x071000003c097fae */ /* 0x0003e2000e101d4c */
[C---:B------:R-:W-:Y:S02]  /*1df0*/  ISETP.LT.OR P4, PT, R7.reuse, 0x21, P0 ;  /* 0x000000210700780c */ /* 0x040fe40000781670 */
[----:B------:R-:W-:-:S11]  /*1e00*/  ISETP.LT.OR P0, PT, R7, 0x41, P0 ;  /* 0x000000410700780c */ /* 0x000fd60000701670 */
[----:B------:R1:W-:Y:S01]  /*1e10*/  LDGSTS.E.BYPASS.LTC128B.128 [R9+0xa100], [R16.64], !P4 ;  /* 0x0a10000010097fae */ /* 0x0003e2000e101d4c */
[----:B------:R-:W-:-:S03]  /*1e20*/  ISETP.NE.AND P4, PT, R8, RZ, PT ;  /* 0x000000ff0800720c */ /* 0x000fc60003f85270 */
[----:B------:R1:W-:Y:S01]  /*1e30*/  LDGSTS.E.BYPASS.LTC128B.128 [R9+0x2100], [R46.64], !P3 ;  /* 0x021000002e097fae */ /* 0x0003e2000d901d4c */
[----:B------:R-:W-:-:S03]  /*1e40*/  ISETP.NE.AND P3, PT, R20, RZ, PT ;  /* 0x000000ff1400720c */ /* 0x000fc60003f65270 */
[----:B------:R1:W-:Y:S04]  /*1e50*/  LDGSTS.E.BYPASS.LTC128B.128 [R9+0x5100], [R44.64], !P2 ;  /* 0x051000002c097fae */ /* 0x0003e8000d101d4c */
[----:B------:R1:W-:Y:S04]  /*1e60*/  LDGSTS.E.BYPASS.LTC128B.128 [R9+0x8100], [R30.64], !P1 ;  /* 0x081000001e097fae */ /* 0x0003e8000c901d4c */
[----:B------:R1:W-:Y:S02]  /*1e70*/  LDGSTS.E.BYPASS.LTC128B.128 [R9+0xb100], [R54.64], !P0 ;  /* 0x0b10000036097fae */ /* 0x0003e4000c101d4c */
.L_x_769:
[C---:B-12-4-:R-:W-:Y:S01]  /*1e80*/  HMMA.16816.F32 R8, R12.reuse, R80, RZ ;  /* 0x000000500c08723c */ /* 0x056fe200000018ff */
[C---:B------:R-:W-:Y:S01]  /*1e90*/  LEA R246, R3.reuse, R250, 0x1 ;  /* 0x000000fa03f67211 */ /* 0x040fe200078e08ff */
[----:B------:R-:W0:Y:S01]  /*1ea0*/  LDGDEPBAR ;  /* 0x00000000000079af */ /* 0x000e220000000000 */
[C---:B------:R-:W-:Y:S01]  /*1eb0*/  LEA R243, R0.reuse, R249, 0x1 ;  /* 0x000000f900f37211 */ /* 0x040fe200078e08ff */
[----:B------:R-:W-:Y:S01]  /*1ec0*/  UISETP.GE.AND UP1, UPT, UR10, 0x61, UPT ;  /* 0x000000610a00788c */ /* 0x000fe2000bf26270 */
[----:B------:R-:W-:Y:S01]  /*1ed0*/  LEA R245, R3, R248, 0x1 ;  /* 0x000000f803f57211 */ /* 0x000fe200078e08ff */
[----:B------:R-:W-:Y:S01]  /*1ee0*/  LDSM.16.M88.4 R20, [R246] ;  /* 0x00000000f614783b */ /* 0x000fe20000000200 */
[----:B------:R-:W-:Y:S01]  /*1ef0*/  LEA R234, R0, R247, 0x1 ;  /* 0x000000f700ea7211 */ /* 0x000fe200078e08ff */
[----:B------:R-:W-:Y:S01]  /*1f00*/  HMMA.16816.F32 R76, R12, R72, RZ ;  /* 0x000000480c4c723c */ /* 0x000fe200000018ff */
[----:B------:R-:W-:Y:S01]  /*1f10*/  IADD3 R233, R247, 0x3000, RZ ;  /* 0x00003000f7e97810 */ /* 0x000fe20007ffe0ff */
[----:B------:R-:W-:Y:S01]  /*1f20*/  LDSM.16.M88.4 R44, [R243+0xc100] ;  /* 0x00c10000f32c783b */ /* 0x000fe20000000200 */
[----:B------:R-:W-:-:S02]  /*1f30*/  PLOP3.LUT P0, PT, PT, PT, UP1, 0x40, 0x0 ;  /* 0x000000000000781c */ /* 0x000fc40003f0e818 */
[C---:B------:R-:W-:Y:S01]  /*1f40*/  IADD3 R232, R247.reuse, 0x3800, RZ ;  /* 0x00003800f7e87810 */ /* 0x040fe20007ffe0ff */
[----:B------:R-:W-:Y:S01]  /*1f50*/  LDSM.16.M88.4 R112, [R243+0xe900] ;  /* 0x00e90000f370783b */ /* 0x000fe20000000200 */
[C---:B------:R-:W-:Y:S01]  /*1f60*/  IADD3 R231, R247.reuse, 0x4000, RZ ;  /* 0x00004000f7e77810 */ /* 0x040fe20007ffe0ff */
[C---:B------:R-:W-:Y:S01]  /*1f70*/  HMMA.16816.F32 R80, R12.reuse, R82, RZ ;  /* 0x000000520c50723c */ /* 0x040fe200000018ff */
[C---:B------:R-:W-:Y:S01]  /*1f80*/  IADD3 R230, R247.reuse, 0x4800, RZ ;  /* 0x00004800f7e67810 */ /* 0x040fe20007ffe0ff */
[----:B------:R-:W-:Y:S01]  /*1f90*/  LDSM.16.M88.4 R108, [R245] ;  /* 0x00000000f56c783b */ /* 0x000fe20000000200 */
[C---:B------:R-:W-:Y:S02]  /*1fa0*/  IADD3 R229, R247.reuse, 0x5000, RZ ;  /* 0x00005000f7e57810 */ /* 0x040fe40007ffe0ff */
[C---:B------:R-:W-:Y:S01]  /*1fb0*/  IADD3 R228, R247.reuse, 0x5800, RZ ;  /* 0x00005800f7e47810 */ /* 0x040fe20007ffe0ff */
[----:B------:R-:W-:Y:S01]  /*1fc0*/  LDSM.16.M88.4 R100, [R234+0x800] ;  /* 0x00080000ea64783b */ /* 0x000fe20000000200 */
[C---:B------:R-:W-:Y:S01]  /*1fd0*/  IADD3 R227, R247.reuse, 0x6000, RZ ;  /* 0x00006000f7e37810 */ /* 0x040fe20007ffe0ff */
[----:B------:R-:W-:Y:S01]  /*1fe0*/  HMMA.16816.F32 R72, R12, R74, RZ ;  /* 0x0000004a0c48723c */ /* 0x000fe200000018ff */
[C---:B------:R-:W-:Y:S01]  /*1ff0*/  IADD3 R226, R247.reuse, 0x6800, RZ ;  /* 0x00006800f7e27810 */ /* 0x040fe20007ffe0ff */
[----:B------:R-:W-:Y:S01]  /*2000*/  LDSM.16.M88.4 R104, [R234] ;  /* 0x00000000ea68783b */ /* 0x000fe20000000200 */
[----:B------:R-:W-:-:S02]  /*2010*/  IADD3 R225, R247, 0x7000, RZ ;  /* 0x00007000f7e17810 */ /* 0x000fc40007ffe0ff */
[C---:B------:R-:W-:Y:S02]  /*2020*/  IADD3 R224, R247.reuse, 0x7800, RZ ;  /* 0x00007800f7e07810 */ /* 0x040fe40007ffe0ff */
[C---:B------:R-:W-:Y:S01]  /*2030*/  IADD3 R223, R247.reuse, 0x8000, RZ ;  /* 0x00008000f7df7810 */ /* 0x040fe20007ffe0ff */
[C---:B------:R-:W-:Y:S01]  /*2040*/  HMMA.16816.F32 R68, R12.reuse, R64, RZ ;  /* 0x000000400c44723c */ /* 0x040fe200000018ff */
[C---:B------:R-:W-:Y:S02]  /*2050*/  IADD3 R222, R247.reuse, 0x8800, RZ ;  /* 0x00008800f7de7810 */ /* 0x040fe40007ffe0ff */
[C---:B------:R-:W-:Y:S02]  /*2060*/  IADD3 R221, R247.reuse, 0x9000, RZ ;  /* 0x00009000f7dd7810 */ /* 0x040fe40007ffe0ff */
[C---:B------:R-:W-:Y:S02]  /*2070*/  IADD3 R220, R247.reuse, 0x9800, RZ ;  /* 0x00009800f7dc7810 */ /* 0x040fe40007ffe0ff */
[C---:B------:R-:W-:Y:S01]  /*2080*/  IADD3 R219, R247.reuse, 0xa000, RZ ;  /* 0x0000a000f7db7810 */ /* 0x040fe20007ffe0ff */
[----:B------:R-:W-:Y:S01]  /*2090*/  HMMA.16816.F32 R64, R12, R66, RZ ;  /* 0x000000420c40723c */ /* 0x000fe200000018ff */
[----:B------:R-:W-:-:S02]  /*20a0*/  IADD3 R218, R247, 0xa800, RZ ;  /* 0x0000a800f7da7810 */ /* 0x000fc40007ffe0ff */
[C---:B------:R-:W-:Y:S02]  /*20b0*/  IADD3 R217, R247.reuse, 0xb000, RZ ;  /* 0x0000b000f7d97810 */ /* 0x040fe40007ffe0ff */
[----:B------:R-:W-:-:S03]  /*20c0*/  IADD3 R216, R247, 0xb800, RZ ;  /* 0x0000b800f7d87810 */ /* 0x000fc60007ffe0ff */
        /* <DEDUP_REMOVED lines=10> */
[----:B------:R-:W4:Y:S07]  /*2170*/  LDSM.16.M88.4 R32, [R243+0xd900] ;  /* 0x00d90000f320783b */ /* 0x000f2e0000000200 */
[C---:B------:R-:W-:Y:S08]  /*2180*/  HMMA.16816.F32 R52, R12.reuse, R48, RZ ;  /* 0x000000300c34723c */ /* 0x040ff000000018ff */
[C---:B------:R-:W-:Y:S08]  /*2190*/  HMMA.16816.F32 R48, R12.reuse, R50, RZ ;  /* 0x000000320c30723c */ /* 0x040ff000000018ff */
[C---:B------:R-:W-:Y:S08]  /*21a0*/  HMMA.16816.F32 R16, R12.reuse, R96, RZ ;  /* 0x000000600c10723c */ /* 0x040ff000000018ff */
[----:B------:R-:W-:Y:S01]  /*21b0*/  HMMA.16816.F32 R12, R12, R98, RZ ;  /* 0x000000620c0c723c */ /* 0x000fe200000018ff */
[----:B------:R-:W-:Y:S07]  /*21c0*/  LDSM.16.M88.4 R96, [R234+0x1000] ;  /* 0x00100000ea60783b */ /* 0x000fee0000000200 */
[C---:B------:R-:W-:Y:S08]  /*21d0*/  HMMA.16816.F32 R60, R84.reuse, R24, R60 ;  /* 0x00000018543c723c */ /* 0x040ff0000000183c */
[C---:B------:R-:W-:Y:S01]  /*21e0*/  HMMA.16816.F32 R56, R84.reuse, R26, R56 ;  /* 0x0000001a5438723c */ /* 0x040fe20000001838 */
[----:B------:R-:W5:Y:S07]  /*21f0*/  LDSM.16.M88.4 R24, [R243+0xe100] ;  /* 0x00e10000f318783b */ /* 0x000f6e0000000200 */
[C---:B------:R-:W-:Y:S08]  /*2200*/  HMMA.16816.F32 R52, R84.reuse, R92, R52 ;  /* 0x0000005c5434723c */ /* 0x040ff00000001834 */
[C---:B------:R-:W-:Y:S01]  /*2210*/  HMMA.16816.F32 R48, R84.reuse, R94, R48 ;  /* 0x0000005e5430723c */ /* 0x040fe20000001830 */
[----:B------:R-:W-:Y:S07]  /*2220*/  LDSM.16.M88.4 R92, [R234+0x1800] ;  /* 0x00180000ea5c783b */ /* 0x000fee0000000200 */
[C---:B------:R-:W-:Y:S08]  /*2230*/  HMMA.16816.F32 R16, R84.reuse, R88, R16 ;  /* 0x000000585410723c */ /* 0x040ff00000001810 */
[----:B------:R-:W-:Y:S01]  /*2240*/  HMMA.16816.F32 R12, R84, R90, R12 ;  /* 0x0000005a540c723c */ /* 0x000fe2000000180c */
[----:B------:R-:W3:Y:S04]  /*2250*/  LDSM.16.M88.4 R88, [R234+0x2000] ;  /* 0x00200000ea58783b */ /* 0x000ee80000000200 */
[----:B------:R-:W-:Y:S03]  /*2260*/  LDSM.16.M88.4 R84, [R234+0x2800] ;  /* 0x00280000ea54783b */ /* 0x000fe60000000200 */
[C---:B-1----:R-:W-:Y:S08]  /*2270*/  HMMA.16816.F32 R76, R20.reuse, R40, R76 ;  /* 0x00000028144c723c */ /* 0x042ff0000000184c */
[C---:B------:R-:W-:Y:S01]  /*2280*/  HMMA.16816.F32 R72, R20.reuse, R42, R72 ;  /* 0x0000002a1448723c */ /* 0x040fe20000001848 */
[----:B------:R-:W-:Y:S07]  /*2290*/  LDSM.16.M88.4 R40, [R249+0xf100] ;  /* 0x00f10000f928783b */ /* 0x000fee0000000200 */
[C---:B--2---:R-:W-:Y:S08]  /*22a0*/  HMMA.16816.F32 R68, R20.reuse, R36, R68 ;  /* 0x000000241444723c */ /* 0x044ff00000001844 */
[C---:B------:R-:W-:Y:S01]  /*22b0*/  HMMA.16816.F32 R64, R20.reuse, R38, R64 ;  /* 0x000000261440723c */ /* 0x040fe20000001840 */
[----:B------:R-:W-:Y:S07]  /*22c0*/  LDSM.16.M88.4 R36, [R249+0xf900] ;  /* 0x00f90000f924783b */ /* 0x000fee0000000200 */
[C---:B------:R-:W-:Y:S08]  /*22d0*/  HMMA.16816.F32 R8, R20.reuse, R44, R8 ;  /* 0x0000002c1408723c */ /* 0x040ff00000001808 */
[C---:B------:R-:W-:Y:S01]  /*22e0*/  HMMA.16816.F32 R80, R20.reuse, R46, R80 ;  /* 0x0000002e1450723c */ /* 0x040fe20000001850 */
[----:B------:R-:W1:Y:S07]  /*22f0*/  LDSM.16.M88.4 R44, [R250+0x4000] ;  /* 0x00400000fa2c783b */ /* 0x000e6e0000000200 */
[C---:B----4-:R-:W-:Y:S08]  /*2300*/  HMMA.16816.F32 R60, R20.reuse, R32, R60 ;  /* 0x00000020143c723c */ /* 0x050ff0000000183c */
[C---:B------:R-:W-:Y:S01]  /*2310*/  HMMA.16816.F32 R56, R20.reuse, R34, R56 ;  /* 0x000000221438723c */ /* 0x040fe20000001838 */
[----:B------:R-:W2:Y:S07]  /*2320*/  LDSM.16.M88.4 R32, [R249+0x10100] ;  /* 0x01010000f920783b */ /* 0x000eae0000000200 */
[C---:B-----5:R-:W-:Y:S08]  /*2330*/  HMMA.16816.F32 R52, R20.reuse, R24, R52 ;  /* 0x000000181434723c */ /* 0x060ff00000001834 */
[C---:B------:R-:W-:Y:S01]  /*2340*/  HMMA.16816.F32 R48, R20.reuse, R26, R48 ;  /* 0x0000001a1430723c */ /* 0x040fe20000001830 */
[----:B------:R-:W4:Y:S07]  /*2350*/  LDSM.16.M88.4 R24, [R249+0x10900] ;  /* 0x01090000f918783b */ /* 0x000f2e0000000200 */
[C---:B------:R-:W-:Y:S08]  /*2360*/  HMMA.16816.F32 R16, R20.reuse, R112, R16 ;  /* 0x000000701410723c */ /* 0x040ff00000001810 */
[----:B------:R-:W-:Y:S01]  /*2370*/  HMMA.16816.F32 R12, R20, R114, R12 ;  /* 0x00000072140c723c */ /* 0x000fe2000000180c */
[----:B------:R-:W5:Y:S07]  /*2380*/  LDSM.16.M88.4 R20, [R249+0x11100] ;  /* 0x01110000f914783b */ /* 0x000f6e0000000200 */
[C---:B------:R-:W-:Y:S08]  /*2390*/  HMMA.16816.F32 R76, R108.reuse, R100, R76 ;  /* 0x000000646c4c723c */ /* 0x040ff0000000184c */
[C---:B------:R-:W-:Y:S01]  /*23a0*/  HMMA.16816.F32 R72, R108.reuse, R102, R72 ;  /* 0x000000666c48723c */ /* 0x040fe20000001848 */
[----:B------:R-:W-:Y:S07]  /*23b0*/  LDSM.16.M88.4 R100, [R243+0x10100] ;  /* 0x01010000f364783b */ /* 0x000fee0000000200 */
[C---:B------:R-:W-:Y:S08]  /*23c0*/  HMMA.16816.F32 R68, R108.reuse, R96, R68 ;  /* 0x000000606c44723c */ /* 0x040ff00000001844 */
[C---:B------:R-:W-:Y:S01]  /*23d0*/  HMMA.16816.F32 R64, R108.reuse, R98, R64 ;  /* 0x000000626c40723c */ /* 0x040fe20000001840 */
[----:B------:R-:W-:Y:S07]  /*23e0*/  LDSM.16.M88.4 R96, [R243+0x10900] ;  /* 0x01090000f360783b */ /* 0x000fee0000000200 */
[C---:B---3--:R-:W-:Y:S08]  /*23f0*/  HMMA.16816.F32 R52, R108.reuse, R88, R52 ;  /* 0x000000586c34723c */ /* 0x048ff00000001834 */
        /* <DEDUP_REMOVED lines=10> */
[----:B------:R-:W-:Y:S07]  /*24a0*/  LDSM.16.M88.4 R36, [R248+0x4000] ;  /* 0x00400000f824783b */ /* 0x000fee0000000200 */
[C---:B--2---:R-:W-:Y:S08]  /*24b0*/  HMMA.16816.F32 R68, R44.reuse, R32, R68 ;  /* 0x000000202c44723c */ /* 0x044ff00000001844 */
[----:B------:R-:W-:Y:S01]  /*24c0*/  HMMA.16816.F32 R64, R44, R34, R64 ;  /* 0x000000222c40723c */ /* 0x000fe20000001840 */
[----:B------:R-:W1:Y:S07]  /*24d0*/  LDSM.16.M88.4 R32, [R247+0x3000] ;  /* 0x00300000f720783b */ /* 0x000e6e0000000200 */
[C---:B------:R-:W-:Y:S08]  /*24e0*/  HMMA.16816.F32 R16, R108.reuse, R84, R16 ;  /* 0x000000546c10723c */ /* 0x040ff00000001810 */
[----:B------:R-:W-:Y:S01]  /*24f0*/  HMMA.16816.F32 R12, R108, R86, R12 ;  /* 0x000000566c0c723c */ /* 0x000fe2000000180c */
[----:B------:R-:W-:Y:S04]  /*2500*/  LDSM.16.M88.4 R84, [R247+0x5800] ;  /* 0x00580000f754783b */ /* 0x000fe80000000200 */
[----:B------:R-:W-:Y:S03]  /*2510*/  LDSM.16.M88.4 R108, [R243+0x11900] ;  /* 0x01190000f36c783b */ /* 0x000fe60000000200 */
[C---:B------:R-:W-:Y:S08]  /*2520*/  HMMA.16816.F32 R8, R44.reuse, R40, R8 ;  /* 0x000000282c08723c */ /* 0x040ff00000001808 */
[C---:B------:R-:W-:Y:S01]  /*2530*/  HMMA.16816.F32 R80, R44.reuse, R42, R80 ;  /* 0x0000002a2c50723c */ /* 0x040fe20000001850 */
[----:B------:R-:W-:Y:S07]  /*2540*/  LDSM.16.M88.4 R40, [R247+0x4000] ;  /* 0x00400000f728783b */ /* 0x000fee0000000200 */
[C---:B----4-:R-:W-:Y:S08]  /*2550*/  HMMA.16816.F32 R60, R44.reuse, R24, R60 ;  /* 0x000000182c3c723c */ /* 0x050ff0000000183c */
[C---:B------:R-:W-:Y:S01]  /*2560*/  HMMA.16816.F32 R56, R44.reuse, R26, R56 ;  /* 0x0000001a2c38723c */ /* 0x040fe20000001838 */
[----:B------:R-:W2:Y:S07]  /*2570*/  LDSM.16.M88.4 R24, [R247+0x3800] ;  /* 0x00380000f718783b */ /* 0x000eae0000000200 */
[C---:B-----5:R-:W-:Y:S08]  /*2580*/  HMMA.16816.F32 R52, R44.reuse, R20, R52 ;  /* 0x000000142c34723c */ /* 0x060ff00000001834 */
[C---:B------:R-:W-:Y:S01]  /*2590*/  HMMA.16816.F32 R48, R44.reuse, R22, R48 ;  /* 0x000000162c30723c */ /* 0x040fe20000001830 */
[----:B------:R-:W4:Y:S07]  /*25a0*/  LDSM.16.M88.4 R20, [R247+0x4800] ;  /* 0x00480000f714783b */ /* 0x000f2e0000000200 */
[C---:B---3--:R-:W-:Y:S08]  /*25b0*/  HMMA.16816.F32 R16, R44.reuse, R88, R16 ;  /* 0x000000582c10723c */ /* 0x048ff00000001810 */
[----:B------:R-:W-:Y:S01]  /*25c0*/  HMMA.16816.F32 R88, R44, R90, R12 ;  /* 0x0000005a2c58723c */ /* 0x000fe2000000180c */
[----:B------:R-:W-:Y:S04]  /*25d0*/  LDSM.16.M88.4 R44, [R246+0x4000] ;  /* 0x00400000f62c783b */ /* 0x000fe80000000200 */
[----:B------:R-:W3:Y:S03]  /*25e0*/  LDSM.16.M88.4 R12, [R243+0xf100] ;  /* 0x00f10000f30c783b */ /* 0x000ee60000000200 */
[C---:B-1----:R-:W-:Y:S08]  /*25f0*/  HMMA.16816.F32 R8, R36.reuse, R32, R8 ;  /* 0x000000202408723c */ /* 0x042ff00000001808 */
[C---:B------:R-:W-:Y:S01]  /*2600*/  HMMA.16816.F32 R80, R36.reuse, R34, R80 ;  /* 0x000000222450723c */ /* 0x040fe20000001850 */
[----:B------:R-:W1:Y:S07]  /*2610*/  LDSM.16.M88.4 R32, [R243+0x11100] ;  /* 0x01110000f320783b */ /* 0x000e6e0000000200 */
[C---:B--2---:R-:W-:Y:S08]  /*2620*/  HMMA.16816.F32 R76, R36.reuse, R24, R76 ;  /* 0x00000018244c723c */ /* 0x044ff0000000184c */
[C---:B------:R-:W-:Y:S01]  /*2630*/  HMMA.16816.F32 R72, R36.reuse, R26, R72 ;  /* 0x0000001a2448723c */ /* 0x040fe20000001848 */
[----:B------:R-:W-:Y:S07]  /*2640*/  LDSM.16.M88.4 R24, [R245+0x4000] ;  /* 0x00400000f518783b */ /* 0x000fee0000000200 */
[C---:B----4-:R-:W-:Y:S08]  /*2650*/  HMMA.16816.F32 R60, R36.reuse, R20, R60 ;  /* 0x00000014243c723c */ /* 0x050ff0000000183c */
[C---:B------:R-:W-:Y:S01]  /*2660*/  HMMA.16816.F32 R56, R36.reuse, R22, R56 ;  /* 0x000000162438723c */ /* 0x040fe20000001838 */
[----:B------:R-:W2:Y:S07]  /*2670*/  LDSM.16.M88.4 R20, [R234+0x3000] ;  /* 0x00300000ea14783b */ /* 0x000eae0000000200 */
[C---:B------:R-:W-:Y:S08]  /*2680*/  HMMA.16816.F32 R52, R36.reuse, R92, R52 ;  /* 0x0000005c2434723c */ /* 0x040ff00000001834 */
[C---:B------:R-:W-:Y:S01]  /*2690*/  HMMA.16816.F32 R48, R36.reuse, R94, R48 ;  /* 0x0000005e2430723c */ /* 0x040fe20000001830 */
[----:B------:R-:W-:Y:S07]  /*26a0*/  LDSM.16.M88.4 R92, [R249+0x13100] ;  /* 0x01310000f95c783b */ /* 0x000fee0000000200 */
[C---:B------:R-:W-:Y:S08]  /*26b0*/  HMMA.16816.F32 R68, R36.reuse, R40, R68 ;  /* 0x000000282444723c */ /* 0x040ff00000001844 */
[C---:B------:R-:W-:Y:S01]  /*26c0*/  HMMA.16816.F32 R64, R36.reuse, R42, R64 ;  /* 0x0000002a2440723c */ /* 0x040fe20000001840 */
[----:B------:R-:W-:Y:S07]  /*26d0*/  LDSM.16.M88.4 R40, [R234+0x5000] ;  /* 0x00500000ea28783b */ /* 0x000fee0000000200 */
[C---:B------:R-:W-:Y:S08]  /*26e0*/  HMMA.16816.F32 R16, R36.reuse, R84, R16 ;  /* 0x000000542410723c */ /* 0x040ff00000001810 */
[----:B------:R-:W-:Y:S01]  /*26f0*/  HMMA.16816.F32 R88, R36, R86, R88 ;  /* 0x000000562458723c */ /* 0x000fe20000001858 */
[----:B------:R-:W4:Y:S04]  /*2700*/  LDSM.16.M88.4 R36, [R234+0x3800] ;  /* 0x00380000ea24783b */ /* 0x000f280000000200 */
[----:B------:R-:W-:Y:S03]  /*2710*/  LDSM.16.M88.4 R84, [R234+0x5800] ;  /* 0x00580000ea54783b */ /* 0x000fe60000000200 */
[C---:B---3--:R-:W-:Y:S08]  /*2720*/  HMMA.16816.F32 R8, R44.reuse, R12, R8 ;  /* 0x0000000c2c08723c */ /* 0x048ff00000001808 */
[C---:B------:R-:W-:Y:S01]  /*2730*/  HMMA.16816.F32 R80, R44.reuse, R14, R80 ;  /* 0x0000000e2c50723c */ /* 0x040fe20000001850 */
[----:B------:R-:W-:Y:S07]  /*2740*/  LDSM.16.M88.4 R12, [R234+0x4800] ;  /* 0x00480000ea0c783b */ /* 0x000fee0000000200 */
[C---:B-1----:R-:W-:Y:S08]  /*2750*/  HMMA.16816.F32 R52, R44.reuse, R32, R52 ;  /* 0x000000202c34723c */ /* 0x042ff00000001834 */
[C---:B------:R-:W-:Y:S01]  /*2760*/  HMMA.16816.F32 R48, R44.reuse, R34, R48 ;  /* 0x000000222c30723c */ /* 0x040fe20000001830 */
[----:B------:R-:W1:Y:S07]  /*2770*/  LDSM.16.M88.4 R32, [R234+0x4000] ;  /* 0x00400000ea20783b */ /* 0x000e6e0000000200 */
[C---:B------:R-:W-:Y:S08]  /*2780*/  HMMA.16816.F32 R76, R44.reuse, R104, R76 ;  /* 0x000000682c4c723c */ /* 0x040ff0000000184c */
[C---:B------:R-:W-:Y:S01]  /*2790*/  HMMA.16816.F32 R72, R44.reuse, R106, R72 ;  /* 0x0000006a2c48723c */ /* 0x040fe20000001848 */
[----:B------:R-:W-:Y:S07]  /*27a0*/  LDSM.16.M88.4 R104, [R249+0x14100] ;  /* 0x01410000f968783b */ /* 0x000fee0000000200 */
        /* <DEDUP_REMOVED lines=8> */
[----:B------:R-:W-:Y:S07]  /*2830*/  LDSM.16.M88.4 R44, [R250+0x8000] ;  /* 0x00800000fa2c783b */ /* 0x000fee0000000200 */
[C---:B--2---:R-:W-:Y:S08]  /*2840*/  HMMA.16816.F32 R8, R24.reuse, R20, R8 ;  /* 0x000000141808723c */ /* 0x044ff00000001808 */
[C---:B------:R-:W-:Y:S01]  /*2850*/  HMMA.16816.F32 R80, R24.reuse, R22, R80 ;  /* 0x000000161850723c */ /* 0x040fe20000001850 */
[----:B------:R-:W2:Y:S07]  /*2860*/  LDSM.16.M88.4 R20, [R249+0x12100] ;  /* 0x01210000f914783b */ /* 0x000eae0000000200 */
[C---:B----4-:R-:W-:Y:S08]  /*2870*/  HMMA.16816.F32 R76, R24.reuse, R36, R76 ;  /* 0x00000024184c723c */ /* 0x050ff0000000184c */
[C---:B------:R-:W-:Y:S01]  /*2880*/  HMMA.16816.F32 R72, R24.reuse, R38, R72 ;  /* 0x000000261848723c */ /* 0x040fe20000001848 */
[----:B------:R-:W3:Y:S07]  /*2890*/  LDSM.16.M88.4 R36, [R249+0x13900] ;  /* 0x01390000f924783b */ /* 0x000eee0000000200 */
[C---:B-1----:R-:W-:Y:S08]  /*28a0*/  HMMA.16816.F32 R68, R24.reuse, R32, R68 ;  /* 0x000000201844723c */ /* 0x042ff00000001844 */
[C---:B------:R-:W-:Y:S01]  /*28b0*/  HMMA.16816.F32 R64, R24.reuse, R34, R64 ;  /* 0x000000221840723c */ /* 0x040fe20000001840 */
[----:B------:R-:W-:Y:S07]  /*28c0*/  LDSM.16.M88.4 R32, [R248+0x8000] ;  /* 0x00800000f820783b */ /* 0x000fee0000000200 */
[C---:B------:R-:W-:Y:S08]  /*28d0*/  HMMA.16816.F32 R60, R24.reuse, R12, R60 ;  /* 0x0000000c183c723c */ /* 0x040ff0000000183c */
[C---:B------:R-:W-:Y:S01]  /*28e0*/  HMMA.16816.F32 R56, R24.reuse, R14, R56 ;  /* 0x0000000e1838723c */ /* 0x040fe20000001838 */
[----:B------:R-:W1:Y:S07]  /*28f0*/  LDSM.16.M88.4 R12, [R247+0x6000] ;  /* 0x00600000f70c783b */ /* 0x000e6e0000000200 */
[C---:B------:R-:W-:Y:S01]  /*2900*/  HMMA.16816.F32 R108, R24.reuse, R40, R52 ;  /* 0x00000028186c723c */ /* 0x040fe20000001834 */
[----:B------:R-:W4:Y:S07]  /*2910*/  LDSM.16.M88.4 R52, [R247+0x6800] ;  /* 0x00680000f734783b */ /* 0x000f2e0000000200 */
[C---:B------:R-:W-:Y:S01]  /*2920*/  HMMA.16816.F32 R48, R24.reuse, R42, R48 ;  /* 0x0000002a1830723c */ /* 0x040fe20000001830 */
[----:B------:R-:W-:Y:S07]  /*2930*/  LDSM.16.M88.4 R40, [R247+0x7000] ;  /* 0x00700000f728783b */ /* 0x000fee0000000200 */
[C---:B------:R-:W-:Y:S08]  /*2940*/  HMMA.16816.F32 R16, R24.reuse, R84, R16 ;  /* 0x000000541810723c */ /* 0x040ff00000001810 */
[----:B------:R-:W-:Y:S01]  /*2950*/  HMMA.16816.F32 R88, R24, R86, R88 ;  /* 0x000000561858723c */ /* 0x000fe20000001858 */
[----:B------:R-:W5:Y:S04]  /*2960*/  LDSM.16.M88.4 R24, [R247+0x7800] ;  /* 0x00780000f718783b */ /* 0x000f680000000200 */
[----:B------:R-:W-:Y:S03]  /*2970*/  LDSM.16.M88.4 R84, [R246+0x8000] ;  /* 0x00800000f654783b */ /* 0x000fe60000000200 */
[C---:B--2---:R-:W-:Y:S08]  /*2980*/  HMMA.16816.F32 R8, R44.reuse, R20, R8 ;  /* 0x000000142c08723c */ /* 0x044ff00000001808 */
[C---:B------:R-:W-:Y:S01]  /*2990*/  HMMA.16816.F32 R80, R44.reuse, R22, R80 ;  /* 0x000000162c50723c */ /* 0x040fe20000001850 */
[----:B------:R-:W2:Y:S07]  /*29a0*/  LDSM.16.M88.4 R20, [R247+0x8000] ;  /* 0x00800000f714783b */ /* 0x000eae0000000200 */
[C---:B------:R-:W-:Y:S08]  /*29b0*/  HMMA.16816.F32 R76, R44.reuse, R96, R76 ;  /* 0x000000602c4c723c */ /* 0x040ff0000000184c */
[C---:B------:R-:W-:Y:S01]  /*29c0*/  HMMA.16816.F32 R72, R44.reuse, R98, R72 ;  /* 0x000000622c48723c */ /* 0x040fe20000001848 */
[----:B------:R-:W1:Y:S07]  /*29d0*/  LDSM.16.M88.4 R96, [R247+0x8800] ;  /* 0x00880000f760783b */ /* 0x000e6e0000000200 */
[C---:B------:R-:W-:Y:S08]  /*29e0*/  HMMA.16816.F32 R68, R44.reuse, R92, R68 ;  /* 0x0000005c2c44723c */ /* 0x040ff00000001844 */
[C---:B------:R-:W-:Y:S08]  /*29f0*/  HMMA.16816.F32 R64, R44.reuse, R94, R64 ;  /* 0x0000005e2c40723c */ /* 0x040ff00000001840 */
[C---:B---3--:R-:W-:Y:S01]  /*2a00*/  HMMA.16816.F32 R92, R44.reuse, R36, R60 ;  /* 0x000000242c5c723c */ /* 0x048fe2000000183c */
[----:B------:R-:W3:Y:S07]  /*2a10*/  LDSM.16.M88.4 R60, [R243+0x12100] ;  /* 0x01210000f33c783b */ /* 0x000eee0000000200 */
[C---:B------:R-:W-:Y:S01]  /*2a20*/  HMMA.16816.F32 R56, R44.reuse, R38, R56 ;  /* 0x000000262c38723c */ /* 0x040fe20000001838 */
[----:B------:R-:W2:Y:S07]  /*2a30*/  LDSM.16.M88.4 R36, [R243+0x13900] ;  /* 0x01390000f324783b */ /* 0x000eae0000000200 */
[C---:B------:R-:W-:Y:S08]  /*2a40*/  HMMA.16816.F32 R108, R44.reuse, R104, R108 ;  /* 0x000000682c6c723c */ /* 0x040ff0000000186c */
[C---:B------:R-:W-:Y:S08]  /*2a50*/  HMMA.16816.F32 R48, R44.reuse, R106, R48 ;  /* 0x0000006a2c30723c */ /* 0x040ff00000001830 */
[C---:B------:R-:W-:Y:S08]  /*2a60*/  HMMA.16816.F32 R16, R44.reuse, R100, R16 ;  /* 0x000000642c10723c */ /* 0x040ff00000001810 */
[----:B------:R-:W-:Y:S01]  /*2a70*/  HMMA.16816.F32 R88, R44, R102, R88 ;  /* 0x000000662c58723c */ /* 0x000fe20000001858 */
[----:B------:R-:W2:Y:S04]  /*2a80*/  LDSM.16.M88.4 R100, [R243+0x12900] ;  /* 0x01290000f364783b */ /* 0x000ea80000000200 */
[----:B------:R-:W-:Y:S03]  /*2a90*/  LDSM.16.M88.4 R44, [R243+0x13100] ;  /* 0x01310000f32c783b */ /* 0x000fe60000000200 */
[C---:B-1----:R-:W-:Y:S08]  /*2aa0*/  HMMA.16816.F32 R8, R32.reuse, R12, R8 ;  /* 0x0000000c2008723c */ /* 0x042ff00000001808 */
[C---:B------:R-:W-:Y:S01]  /*2ab0*/  HMMA.16816.F32 R80, R32.reuse, R14, R80 ;  /* 0x0000000e2050723c */ /* 0x040fe20000001850 */
[----:B------:R-:W1:Y:S07]  /*2ac0*/  LDSM.16.M88.4 R12, [R243+0x14100] ;  /* 0x01410000f30c783b */ /* 0x000e6e0000000200 */
[C---:B----4-:R-:W-:Y:S08]  /*2ad0*/  HMMA.16816.F32 R76, R32.reuse, R52, R76 ;  /* 0x00000034204c723c */ /* 0x050ff0000000184c */
[C---:B------:R-:W-:Y:S01]  /*2ae0*/  HMMA.16816.F32 R72, R32.reuse, R54, R72 ;  /* 0x000000362048723c */ /* 0x040fe20000001848 */
[----:B------:R-:W4:Y:S07]  /*2af0*/  LDSM.16.M88.4 R52, [R243+0x14900] ;  /* 0x01490000f334783b */ /* 0x000f2e0000000200 */
[C---:B-----5:R-:W-:Y:S08]  /*2b00*/  HMMA.16816.F32 R92, R32.reuse, R24, R92 ;  /* 0x00000018205c723c */ /* 0x060ff0000000185c */
[C---:B------:R-:W-:Y:S01]  /*2b10*/  HMMA.16816.F32 R56, R32.reuse, R26, R56 ;  /* 0x0000001a2038723c */ /* 0x040fe20000001838 */
[----:B------:R-:W-:Y:S07]  /*2b20*/  LDSM.16.M88.4 R24, [R245+0x8000] ;  /* 0x00800000f518783b */ /* 0x000fee0000000200 */
[C---:B--2---:R-:W-:Y:S08]  /*2b30*/  HMMA.16816.F32 R108, R32.reuse, R20, R108 ;  /* 0x00000014206c723c */ /* 0x044ff0000000186c */
[C---:B------:R-:W-:Y:S01]  /*2b40*/  HMMA.16816.F32 R48, R32.reuse, R22, R48 ;  /* 0x000000162030723c */ /* 0x040fe20000001830 */
[----:B------:R-:W2:Y:S07]  /*2b50*/  LDSM.16.M88.4 R20, [R234+0x6000] ;  /* 0x00600000ea14783b */ /* 0x000eae0000000200 */
[C---:B------:R-:W-:Y:S08]  /*2b60*/  HMMA.16816.F32 R16, R32.reuse, R96, R16 ;  /* 0x000000602010723c */ /* 0x040ff00000001810 */
[C---:B------:R-:W-:Y:S08]  /*2b70*/  HMMA.16816.F32 R68, R32.reuse, R40, R68 ;  /* 0x000000282044723c */ /* 0x040ff00000001844 */
[C---:B------:R-:W-:Y:S01]  /*2b80*/  HMMA.16816.F32 R64, R32.reuse, R42, R64 ;  /* 0x0000002a2040723c */ /* 0x040fe20000001840 */
[----:B------:R-:W-:Y:S07]  /*2b90*/  LDSM.16.M88.4 R40, [R234+0x7000] ;  /* 0x00700000ea28783b */ /* 0x000fee0000000200 */
[----:B------:R-:W-:Y:S01]  /*2ba0*/  HMMA.16816.F32 R88, R32, R98, R88 ;  /* 0x000000622058723c */ /* 0x000fe20000001858 */
[----:B------:R-:W5:Y:S04]  /*2bb0*/  LDSM.16.M88.4 R32, [R234+0x6800] ;  /* 0x00680000ea20783b */ /* 0x000f680000000200 */
[----:B------:R-:W-:Y:S03]  /*2bc0*/  LDSM.16.M88.4 R96, [R234+0x8800] ;  /* 0x00880000ea60783b */ /* 0x000fe60000000200 */
[C---:B---3--:R-:W-:Y:S08]  /*2bd0*/  HMMA.16816.F32 R8, R84.reuse, R60, R8 ;  /* 0x0000003c5408723c */ /* 0x048ff00000001808 */
[C---:B------:R-:W-:Y:S01]  /*2be0*/  HMMA.16816.F32 R80, R84.reuse, R62, R80 ;  /* 0x0000003e5450723c */ /* 0x040fe20000001850 */
[----:B------:R-:W-:Y:S07]  /*2bf0*/  LDSM.16.M88.4 R60, [R243+0x15100] ;  /* 0x01510000f33c783b */ /* 0x000fee0000000200 */
[C---:B------:R-:W-:Y:S08]  /*2c00*/  HMMA.16816.F32 R92, R84.reuse, R36, R92 ;  /* 0x00000024545c723c */ /* 0x040ff0000000185c */
[C---:B------:R-:W-:Y:S08]  /*2c10*/  HMMA.16816.F32 R56, R84.reuse, R38, R56 ;  /* 0x000000265438723c */ /* 0x040ff00000001838 */
[C---:B------:R-:W-:Y:S08]  /*2c20*/  HMMA.16816.F32 R76, R84.reuse, R100, R76 ;  /* 0x00000064544c723c */ /* 0x040ff0000000184c */
[C---:B------:R-:W-:Y:S01]  /*2c30*/  HMMA.16816.F32 R72, R84.reuse, R102, R72 ;  /* 0x000000665448723c */ /* 0x040fe20000001848 */
[----:B------:R-:W-:Y:S07]  /*2c40*/  LDSM.16.M88.4 R100, [R245+0xc000] ;  /* 0x00c00000f564783b */ /* 0x000fee0000000200 */
[C---:B-1----:R-:W-:Y:S08]  /*2c50*/  HMMA.16816.F32 R108, R84.reuse, R12, R108 ;  /* 0x0000000c546c723c */ /* 0x042ff0000000186c */
[C---:B------:R-:W-:Y:S01]  /*2c60*/  HMMA.16816.F32 R48, R84.reuse, R14, R48 ;  /* 0x0000000e5430723c */ /* 0x040fe20000001830 */
[----:B------:R-:W-:Y:S07]  /*2c70*/  LDSM.16.M88.4 R12, [R249+0x15100] ;  /* 0x01510000f90c783b */ /* 0x000fee0000000200 */
[C---:B----4-:R-:W-:Y:S01]  /*2c80*/  HMMA.16816.F32 R36, R84.reuse, R52, R16 ;  /* 0x000000345424723c */ /* 0x050fe20000001810 */
[----:B------:R-:W1:Y:S07]  /*2c90*/  LDSM.16.M88.4 R16, [R250+0xc000] ;  /* 0x00c00000fa10783b */ /* 0x000e6e0000000200 */
[C---:B------:R-:W-:Y:S08]  /*2ca0*/  HMMA.16816.F32 R68, R84.reuse, R44, R68 ;  /* 0x0000002c5444723c */ /* 0x040ff00000001844 */
[C---:B------:R-:W-:Y:S08]  /*2cb0*/  HMMA.16816.F32 R64, R84.reuse, R46, R64 ;  /* 0x0000002e5440723c */ /* 0x040ff00000001840 */
[----:B------:R-:W-:Y:S01]  /*2cc0*/  HMMA.16816.F32 R88, R84, R54, R88 ;  /* 0x000000365458723c */ /* 0x000fe20000001858 */
[----:B------:R-:W3:Y:S07]  /*2cd0*/  LDSM.16.M88.4 R52, [R249+0x15900] ;  /* 0x01590000f934783b */ /* 0x000eee0000000200 */
[C---:B--2---:R-:W-:Y:S01]  /*2ce0*/  HMMA.16816.F32 R44, R24.reuse, R20, R8 ;  /* 0x00000014182c723c */ /* 0x044fe20000001808 */
[----:B------:R-:W-:Y:S07]  /*2cf0*/  LDSM.16.M88.4 R8, [R247+0x9000] ;  /* 0x00900000f708783b */ /* 0x000fee0000000200 */
[C---:B------:R-:W-:Y:S01]  /*2d00*/  HMMA.16816.F32 R80, R24.reuse, R22, R80 ;  /* 0x000000161850723c */ /* 0x040fe20000001850 */
[----:B------:R-:W2:Y:S07]  /*2d10*/  LDSM.16.M88.4 R20, [R248+0xc000] ;  /* 0x00c00000f814783b */ /* 0x000eae0000000200 */
[C---:B-----5:R-:W-:Y:S08]  /*2d20*/  HMMA.16816.F32 R76, R24.reuse, R32, R76 ;  /* 0x00000020184c723c */ /* 0x060ff0000000184c */
[----:B------:R-:W-:Y:S01]  /*2d30*/  HMMA.16816.F32 R72, R24, R34, R72 ;  /* 0x000000221848723c */ /* 0x000fe20000001848 */
[----:B------:R-:W4:Y:S07]  /*2d40*/  LDSM.16.M88.4 R32, [R234+0x7800] ;  /* 0x00780000ea20783b */ /* 0x000f2e0000000200 */
[C---:B-1----:R-:W-:Y:S08]  /*2d50*/  HMMA.16816.F32 R44, R16.reuse, R12, R44 ;  /* 0x0000000c102c723c */ /* 0x042ff0000000182c */
[----:B------:R-:W-:Y:S01]  /*2d60*/  HMMA.16816.F32 R80, R16, R14, R80 ;  /* 0x0000000e1050723c */ /* 0x000fe20000001850 */
[----:B------:R-:W1:Y:S07]  /*2d70*/  LDSM.16.M88.4 R12, [R247+0x9800] ;  /* 0x00980000f70c783b */ /* 0x000e6e0000000200 */
[C---:B------:R-:W-:Y:S01]  /*2d80*/  HMMA.16816.F32 R84, R24.reuse, R40, R68 ;  /* 0x000000281854723c */ /* 0x040fe20000001844 */
[----:B------:R-:W-:Y:S07]  /*2d90*/  LDSM.16.M88.4 R68, [R246+0xc000] ;  /* 0x00c00000f644783b */ /* 0x000fee0000000200 */
[----:B------:R-:W-:Y:S01]  /*2da0*/  HMMA.16816.F32 R64, R24, R42, R64 ;  /* 0x0000002a1840723c */ /* 0x000fe20000001840 */
[----:B------:R-:W5:Y:S07]  /*2db0*/  LDSM.16.M88.4 R40, [R234+0x8000] ;  /* 0x00800000ea28783b */ /* 0x000f6e0000000200 */
[C---:B---3--:R-:W-:Y:S08]  /*2dc0*/  HMMA.16816.F32 R76, R16.reuse, R52, R76 ;  /* 0x00000034104c723c */ /* 0x048ff0000000184c */
[----:B------:R-:W-:Y:S01]  /*2dd0*/  HMMA.16816.F32 R72, R16, R54, R72 ;  /* 0x000000361048723c */ /* 0x000fe20000001848 */
[----:B------:R-:W-:Y:S07]  /*2de0*/  LDSM.16.M88.4 R52, [R249+0x16900] ;  /* 0x01690000f934783b */ /* 0x000fee0000000200 */
[----:B--2---:R-:W-:Y:S08]  /*2df0*/  HMMA.16816.F32 R44, R20, R8, R44 ;  /* 0x00000008142c723c */ /* 0x004ff0000000182c */
[C---:B----4-:R-:W-:Y:S01]  /*2e00*/  HMMA.16816.F32 R104, R24.reuse, R32, R92 ;  /* 0x000000201868723c */ /* 0x050fe2000000185c */
[----:B------:R-:W-:Y:S07]  /*2e10*/  LDSM.16.M88.4 R92, [R234+0x9000] ;  /* 0x00900000ea5c783b */ /* 0x000fee0000000200 */
[----:B------:R-:W-:Y:S01]  /*2e20*/  HMMA.16816.F32 R56, R24, R34, R56 ;  /* 0x000000221838723c */ /* 0x000fe20000001838 */
[----:B------:R-:W-:Y:S07]  /*2e30*/  LDSM.16.M88.4 R32, [R243+0x15900] ;  /* 0x01590000f320783b */ /* 0x000fee0000000200 */
[C---:B------:R-:W-:Y:S01]  /*2e40*/  HMMA.16816.F32 R80, R20.reuse, R10, R80 ;  /* 0x0000000a1450723c */ /* 0x040fe20000001850 */
[----:B------:R-:W2:Y:S07]  /*2e50*/  LDSM.16.M88.4 R8, [R249+0x16100] ;  /* 0x01610000f908783b */ /* 0x000eae0000000200 */
[C---:B-1----:R-:W-:Y:S08]  /*2e60*/  HMMA.16816.F32 R76, R20.reuse, R12, R76 ;  /* 0x0000000c144c723c */ /* 0x042ff0000000184c */
[----:B------:R-:W-:Y:S01]  /*2e70*/  HMMA.16816.F32 R72, R20, R14, R72 ;  /* 0x0000000e1448723c */ /* 0x000fe20000001848 */
[----:B------:R-:W-:Y:S07]  /*2e80*/  LDSM.16.M88.4 R12, [R243+0x16100] ;  /* 0x01610000f30c783b */ /* 0x000fee0000000200 */
[C---:B-----5:R-:W-:Y:S08]  /*2e90*/  HMMA.16816.F32 R108, R24.reuse, R40, R108 ;  /* 0x00000028186c723c */ /* 0x060ff0000000186c */
[C---:B------:R-:W-:Y:S01]  /*2ea0*/  HMMA.16816.F32 R48, R24.reuse, R42, R48 ;  /* 0x0000002a1830723c */ /* 0x040fe20000001830 */
[----:B------:R-:W1:Y:S07]  /*2eb0*/  LDSM.16.M88.4 R40, [R247+0xa000] ;  /* 0x00a00000f728783b */ /* 0x000e6e0000000200 */
[C---:B------:R-:W-:Y:S08]  /*2ec0*/  HMMA.16816.F32 R36, R24.reuse, R96, R36 ;  /* 0x000000601824723c */ /* 0x040ff00000001824 */
[----:B------:R-:W-:Y:S01]  /*2ed0*/  HMMA.16816.F32 R88, R24, R98, R88 ;  /* 0x000000621858723c */ /* 0x000fe20000001858 */
[----:B------:R-:W3:Y:S07]  /*2ee0*/  LDSM.16.M88.4 R24, [R234+0x9800] ;  /* 0x00980000ea18783b */ /* 0x000eee0000000200 */
[----:B--2---:R-:W-:Y:S08]  /*2ef0*/  HMMA.16816.F32 R84, R16, R8, R84 ;  /* 0x000000081054723c */ /* 0x004ff00000001854 */
[----:B------:R-:W-:Y:S08]  /*2f00*/  HMMA.16816.F32 R76, R68, R32, R76 ;  /* 0x00000020444c723c */ /* 0x000ff0000000184c */
[----:B------:R-:W-:Y:S01]  /*2f10*/  HMMA.16816.F32 R64, R16, R10, R64 ;  /* 0x0000000a1040723c */ /* 0x000fe20000001840 */
[----:B------:R-:W2:Y:S07]  /*2f20*/  LDSM.16.M88.4 R8, [R247+0xa800] ;  /* 0x00a80000f708783b */ /* 0x000eae0000000200 */
[----:B------:R-:W-:Y:S01]  /*2f30*/  HMMA.16816.F32 R72, R68, R34, R72 ;  /* 0x000000224448723c */ /* 0x000fe20000001848 */
[----:B------:R-:W-:Y:S07]  /*2f40*/  LDSM.16.M88.4 R32, [R234+0xa000] ;  /* 0x00a00000ea20783b */ /* 0x000fee0000000200 */
[C---:B------:R-:W-:Y:S08]  /*2f50*/  HMMA.16816.F32 R104, R16.reuse, R52, R104 ;  /* 0x000000341068723c */ /* 0x040ff00000001868 */
[----:B------:R-:W-:Y:S08]  /*2f60*/  HMMA.16816.F32 R56, R16, R54, R56 ;  /* 0x000000361038723c */ /* 0x000ff00000001838 */
[----:B-1----:R-:W-:Y:S08]  /*2f70*/  HMMA.16816.F32 R84, R20, R40, R84 ;  /* 0x000000281454723c */ /* 0x002ff00000001854 */
[----:B---3--:R-:W-:Y:S08]  /*2f80*/  HMMA.16816.F32 R76, R100, R24, R76 ;  /* 0x00000018644c723c */ /* 0x008ff0000000184c */
[----:B------:R-:W-:Y:S01]  /*2f90*/  HMMA.16816.F32 R64, R20, R42, R64 ;  /* 0x0000002a1440723c */ /* 0x000fe20000001840 */
[----:B------:R-:W1:Y:S07]  /*2fa0*/  LDSM.16.M88.4 R40, [R249+0x17100] ;  /* 0x01710000f928783b */ /* 0x000e6e0000000200 */
[----:B------:R-:W-:Y:S01]  /*2fb0*/  HMMA.16816.F32 R72, R100, R26, R72 ;  /* 0x0000001a6448723c */ /* 0x000fe20000001848 */
[----:B------:R-:W3:Y:S07]  /*2fc0*/  LDSM.16.M88.4 R24, [R243+0x16900] ;  /* 0x01690000f318783b */ /* 0x000eee0000000200 */
[----:B--2---:R-:W-:Y:S01]  /*2fd0*/  HMMA.16816.F32 R104, R20, R8, R104 ;  /* 0x000000081468723c */ /* 0x004fe20000001868 */
[----:B------:R-:W-:-:S02]  /*2fe0*/  FMUL.FTZ R54, R77, c[0x0][0x320] ;  /* 0x0000c8004d367a20 */ /* 0x000fc40000410000 */
[----:B------:R-:W-:-:S04]  /*2ff0*/  FMUL.FTZ R55, R78, c[0x0][0x320] ;  /* 0x0000c8004e377a20 */ /* 0x000fc80000410000 */
[----:B------:R-:W2:Y:S01]  /*3000*/  MUFU.TANH R54, R54 ;  /* 0x0000003600367308 */ /* 0x000ea20000002400 */
[----:B------:R-:W-:Y:S01]  /*3010*/  HMMA.16816.F32 R56, R20, R10, R56 ;  /* 0x0000000a1438723c */ /* 0x000fe20000001838 */
[----:B------:R-:W4:Y:S06]  /*3020*/  LDSM.16.M88.4 R8, [R249+0x17900] ;  /* 0x01790000f908783b */ /* 0x000f2c0000000200 */
[----:B------:R-:W1:Y:S01]  /*3030*/  MUFU.TANH R55, R55 ;  /* 0x0000003700377308 */ /* 0x000e620000002400 */
[----:B------:R-:W-:Y:S01]  /*3040*/  HMMA.16816.F32 R84, R68, R12, R84 ;  /* 0x0000000c4454723c */ /* 0x000fe20000001854 */
[----:B------:R-:W-:-:S02]  /*3050*/  FMUL.FTZ R72, R72, c[0x0][0x320] ;  /* 0x0000c80048487a20 */ /* 0x000fc40000410000 */
[----:B------:R-:W-:Y:S02]  /*3060*/  FMUL.FTZ R73, R73, c[0x0][0x320] ;  /* 0x0000c80049497a20 */ /* 0x000fe40000410000 */
[----:B------:R-:W-:Y:S02]  /*3070*/  FMUL.FTZ R74, R74, c[0x0][0x320] ;  /* 0x0000c8004a4a7a20 */ /* 0x000fe40000410000 */
[----:B------:R-:W-:Y:S01]  /*3080*/  FMUL.FTZ R75, R75, c[0x0][0x320] ;  /* 0x0000c8004b4b7a20 */ /* 0x000fe20000410000 */
[C---:B------:R-:W-:Y:S01]  /*3090*/  HMMA.16816.F32 R64, R68.reuse, R14, R64 ;  /* 0x0000000e4440723c */ /* 0x040fe20000001840 */
[----:B------:R-:W5:Y:S01]  /*30a0*/  LDSM.16.M88.4 R12, [R247+0xb000] ;  /* 0x00b00000f70c783b */ /* 0x000f620000000200 */
[----:B------:R-:W2:Y:S06]  /*30b0*/  MUFU.TANH R72, R72 ;  /* 0x0000004800487308 */ /* 0x000eac0000002400 */
[----:B------:R-:W-:Y:S02]  /*30c0*/  HMMA.16816.F32 R44, R68, R60, R44 ;  /* 0x0000003c442c723c */ /* 0x000fe4000000182c */
[----:B------:R-:W2:Y:S06]  /*30d0*/  MUFU.TANH R73, R73 ;  /* 0x0000004900497308 */ /* 0x000eac0000002400 */
[----:B-1----:R-:W-:Y:S02]  /*30e0*/  HMMA.16816.F32 R108, R16, R40, R108 ;  /* 0x00000028106c723c */ /* 0x002fe4000000186c */
[----:B------:R-:W1:Y:S06]  /*30f0*/  MUFU.TANH R74, R74 ;  /* 0x0000004a004a7308 */ /* 0x000e6c0000002400 */
[----:B---3--:R-:W-:Y:S02]  /*3100*/  HMMA.16816.F32 R104, R68, R24, R104 ;  /* 0x000000184468723c */ /* 0x008fe40000001868 */
[----:B------:R-:W3:Y:S06]  /*3110*/  MUFU.TANH R75, R75 ;  /* 0x0000004b004b7308 */ /* 0x000eec0000002400 */
[----:B------:R-:W-:Y:S01]  /*3120*/  HMMA.16816.F32 R48, R16, R42, R48 ;  /* 0x0000002a1030723c */ /* 0x000fe20000001830 */
[----:B------:R-:W-:Y:S07]  /*3130*/  LDSM.16.M88.4 R40, [R234+0xb000] ;  /* 0x00b00000ea28783b */ /* 0x000fee0000000200 */
[----:B------:R-:W-:Y:S01]  /*3140*/  HMMA.16816.F32 R56, R68, R26, R56 ;  /* 0x0000001a4438723c */ /* 0x000fe20000001838 */
[----:B------:R-:W1:Y:S07]  /*3150*/  LDSM.16.M88.4 R24, [R247+0xb800] ;  /* 0x00b80000f718783b */ /* 0x000e6e0000000200 */
[C---:B----4-:R-:W-:Y:S08]  /*3160*/  HMMA.16816.F32 R36, R16.reuse, R8, R36 ;  /* 0x000000081024723c */ /* 0x050ff00000001824 */
[----:B------:R-:W-:Y:S01]  /*3170*/  HMMA.16816.F32 R88, R16, R10, R88 ;  /* 0x0000000a1058723c */ /* 0x000fe20000001858 */
[----:B------:R-:W-:Y:S07]  /*3180*/  LDSM.16.M88.4 R8, [R234+0xb800] ;  /* 0x00b80000ea08783b */ /* 0x000fee0000000200 */
[C---:B------:R-:W-:Y:S08]  /*3190*/  HMMA.16816.F32 R44, R100.reuse, R92, R44 ;  /* 0x0000005c642c723c */ /* 0x040ff0000000182c */
[C---:B------:R-:W-:Y:S08]  /*31a0*/  HMMA.16816.F32 R84, R100.reuse, R32, R84 ;  /* 0x000000206454723c */ /* 0x040ff00000001854 */
[----:B------:R-:W-:Y:S01]  /*31b0*/  HMMA.16816.F32 R64, R100, R34, R64 ;  /* 0x000000226440723c */ /* 0x000fe20000001840 */
[----:B------:R-:W4:Y:S07]  /*31c0*/  LDSM.16.M88.4 R32, [R243+0x17100] ;  /* 0x01710000f320783b */ /* 0x000f2e0000000200 */
[----:B-----5:R-:W-:Y:S01]  /*31d0*/  HMMA.16816.F32 R108, R20, R12, R108 ;  /* 0x0000000c146c723c */ /* 0x020fe2000000186c */
[----:B------:R-:W-:-:S02]  /*31e0*/  FMUL.FTZ R0, R44, c[0x0][0x320] ;  /* 0x0000c8002c007a20 */ /* 0x000fc40000410000 */
[----:B------:R-:W-:Y:S02]  /*31f0*/  FMUL.FTZ R7, R45, c[0x0][0x320] ;  /* 0x0000c8002d077a20 */ /* 0x000fe40000410000 */
[----:B------:R-:W-:Y:S02]  /*3200*/  FMUL.FTZ R30, R46, c[0x0][0x320] ;  /* 0x0000c8002e1e7a20 */ /* 0x000fe40000410000 */
[----:B------:R-:W-:Y:S01]  /*3210*/  FMUL.FTZ R31, R47, c[0x0][0x320] ;  /* 0x0000c8002f1f7a20 */ /* 0x000fe20000410000 */
[----:B------:R-:W-:Y:S01]  /*3220*/  HMMA.16816.F32 R48, R20, R14, R48 ;  /* 0x0000000e1430723c */ /* 0x000fe20000001830 */
[----:B------:R-:W5:Y:S01]  /*3230*/  LDSM.16.M88.4 R12, [R243+0x17900] ;  /* 0x01790000f30c783b */ /* 0x000f620000000200 */
[----:B------:R-:W-:Y:S01]  /*3240*/  FMUL.FTZ R77, R85, c[0x0][0x320] ;  /* 0x0000c800554d7a20 */ /* 0x000fe20000410000 */
[----:B------:R-:W2:Y:S01]  /*3250*/  MUFU.TANH R0, R0 ;  /* 0x0000000000007308 */ /* 0x000ea20000002400 */
[----:B------:R-:W-:Y:S01]  /*3260*/  FMUL.FTZ R78, R86, c[0x0][0x320] ;  /* 0x0000c800564e7a20 */ /* 0x000fe20000410000 */
[----:B------:R-:W2:Y:S01]  /*3270*/  LDSM.16.M88.4 R44, [R234+0xa800] ;  /* 0x00a80000ea2c783b */ /* 0x000ea20000000200 */
[----:B------:R-:W-:-:S04]  /*3280*/  DEPBAR.LE SB0, 0x0 ;  /* 0x000080000000791a */ /* 0x000fc80000000000 */
[C---:B-1----:R-:W-:Y:S01]  /*3290*/  HMMA.16816.F32 R36, R20.reuse, R24, R36 ;  /* 0x000000181424723c */ /* 0x042fe20000001824 */
[----:B------:R-:W-:Y:S01]  /*32a0*/  FMUL.FTZ R67, R67, c[0x0][0x320] ;  /* 0x0000c80043437a20 */ /* 0x000fe20000410000 */
[----:B------:R-:W1:Y:S06]  /*32b0*/  MUFU.TANH R7, R7 ;  /* 0x0000000700077308 */ /* 0x000e6c0000002400 */
[----:B------:R-:W-:Y:S02]  /*32c0*/  HMMA.16816.F32 R88, R20, R26, R88 ;  /* 0x0000001a1458723c */ /* 0x000fe40000001858 */
[----:B------:R-:W1:Y:S06]  /*32d0*/  MUFU.TANH R30, R30 ;  /* 0x0000001e001e7308 */ /* 0x000e6c0000002400 */
[C---:B------:R-:W-:Y:S02]  /*32e0*/  HMMA.16816.F32 R80, R68.reuse, R62, R80 ;  /* 0x0000003e4450723c */ /* 0x040fe40000001850 */
[----:B------:R-:W1:Y:S05]  /*32f0*/  MUFU.TANH R31, R31 ;  /* 0x0000001f001f7308 */ /* 0x000e6a0000002400 */
[----:B------:R-:W-:Y:S01]  /*3300*/  FMUL.FTZ R62, R76, c[0x0][0x320] ;  /* 0x0000c8004c3e7a20 */ /* 0x000fe20000410000 */
[----:B----4-:R-:W-:Y:S01]  /*3310*/  HMMA.16816.F32 R108, R68, R32, R108 ;  /* 0x00000020446c723c */ /* 0x010fe2000000186c */
[----:B------:R-:W-:Y:S01]  /*3320*/  FMUL.FTZ R63, R79, c[0x0][0x320] ;  /* 0x0000c8004f3f7a20 */ /* 0x000fe20000410000 */
[----:B------:R-:W4:Y:S01]  /*3330*/  MUFU.TANH R77, R77 ;  /* 0x0000004d004d7308 */ /* 0x000f220000002400 */
[----:B------:R-:W-:-:S02]  /*3340*/  FMUL.FTZ R76, R84, c[0x0][0x320] ;  /* 0x0000c800544c7a20 */ /* 0x000fc40000410000 */
[----:B------:R-:W-:-:S03]  /*3350*/  FMUL.FTZ R79, R87, c[0x0][0x320] ;  /* 0x0000c800574f7a20 */ /* 0x000fc60000410000 */
[C---:B------:R-:W-:Y:S02]  /*3360*/  HMMA.16816.F32 R48, R68.reuse, R34, R48 ;  /* 0x000000224430723c */ /* 0x040fe40000001830 */
[----:B------:R-:W1:Y:S06]  /*3370*/  MUFU.TANH R62, R62 ;  /* 0x0000003e003e7308 */ /* 0x000e6c0000002400 */
[C---:B-----5:R-:W-:Y:S02]  /*3380*/  HMMA.16816.F32 R36, R68.reuse, R12, R36 ;  /* 0x0000000c4424723c */ /* 0x060fe40000001824 */
[----:B------:R-:W1:Y:S06]  /*3390*/  MUFU.TANH R63, R63 ;  /* 0x0000003f003f7308 */ /* 0x000e6c0000002400 */
[----:B------:R-:W-:Y:S02]  /*33a0*/  HMMA.16816.F32 R88, R68, R14, R88 ;  /* 0x0000000e4458723c */ /* 0x000fe40000001858 */
[----:B------:R-:W1:Y:S06]  /*33b0*/  MUFU.TANH R76, R76 ;  /* 0x0000004c004c7308 */ /* 0x000e6c0000002400 */
[C---:B------:R-:W-:Y:S02]  /*33c0*/  HMMA.16816.F32 R80, R100.reuse, R94, R80 ;  /* 0x0000005e6450723c */ /* 0x040fe40000001850 */
[----:B------:R-:W1:Y:S06]  /*33d0*/  MUFU.TANH R78, R78 ;  /* 0x0000004e004e7308 */ /* 0x000e6c0000002400 */
[C---:B--2---:R-:W-:Y:S02]  /*33e0*/  HMMA.16816.F32 R104, R100.reuse, R44, R104 ;  /* 0x0000002c6468723c */ /* 0x044fe40000001868 */
[----:B------:R-:W2:Y:S05]  /*33f0*/  MUFU.TANH R79, R79 ;  /* 0x0000004f004f7308 */ /* 0x000eaa0000002400 */
[----:B------:R-:W-:Y:S01]  /*3400*/  FMUL.FTZ R44, R64, c[0x0][0x320] ;  /* 0x0000c800402c7a20 */ /* 0x000fe20000410000 */
[----:B------:R-:W-:Y:S01]  /*3410*/  HMMA.16816.F32 R56, R100, R46, R56 ;  /* 0x0000002e6438723c */ /* 0x000fe20000001838 */
[----:B------:R-:W-:Y:S01]  /*3420*/  FMUL.FTZ R45, R65, c[0x0][0x320] ;  /* 0x0000c800412d7a20 */ /* 0x000fe20000410000 */
[----:B------:R1:W1:Y:S01]  /*3430*/  MUFU.TANH R211, R67 ;  /* 0x0000004300d37308 */ /* 0x0002620000002400 */
[----:B------:R-:W-:-:S05]  /*3440*/  FMUL.FTZ R64, R66, c[0x0][0x320] ;  /* 0x0000c80042407a20 */ /* 0x000fca0000410000 */
[C---:B------:R-:W-:Y:S01]  /*3450*/  HMMA.16816.F32 R108, R100.reuse, R40, R108 ;  /* 0x00000028646c723c */ /* 0x040fe2000000186c */
[----:B------:R-:W-:Y:S01]  /*3460*/  FMUL.FTZ R60, R80, c[0x0][0x320] ;  /* 0x0000c800503c7a20 */ /* 0x000fe20000410000 */
[----:B------:R-:W1:Y:S01]  /*3470*/  MUFU.TANH R44, R44 ;  /* 0x0000002c002c7308 */ /* 0x000e620000002400 */
[----:B------:R-:W-:Y:S02]  /*3480*/  FMUL.FTZ R52, R81, c[0x0][0x320] ;  /* 0x0000c80051347a20 */ /* 0x000fe40000410000 */
[----:B------:R-:W-:Y:S02]  /*3490*/  FMUL.FTZ R53, R82, c[0x0][0x320] ;  /* 0x0000c80052357a20 */ /* 0x000fe40000410000 */
[----:B------:R-:W-:Y:S01]  /*34a0*/  FMUL.FTZ R61, R83, c[0x0][0x320] ;  /* 0x0000c800533d7a20 */ /* 0x000fe20000410000 */
[----:B------:R-:W-:Y:S01]  /*34b0*/  HMMA.16816.F32 R48, R100, R42, R48 ;  /* 0x0000002a6430723c */ /* 0x000fe20000001830 */
[----:B------:R-:W-:Y:S01]  /*34c0*/  FMUL.FTZ R104, R104, c[0x0][0x320] ;  /* 0x0000c80068687a20 */ /* 0x000fe20000410000 */
[----:B------:R-:W1:Y:S01]  /*34d0*/  MUFU.TANH R60, R60 ;  /* 0x0000003c003c7308 */ /* 0x000e620000002400 */
[----:B------:R-:W-:-:S02]  /*34e0*/  FMUL.FTZ R105, R105, c[0x0][0x320] ;  /* 0x0000c80069697a20 */ /* 0x000fc40000410000 */
[----:B------:R-:W-:Y:S02]  /*34f0*/  FMUL.FTZ R106, R106, c[0x0][0x320] ;  /* 0x0000c8006a6a7a20 */ /* 0x000fe40000410000 */
[----:B------:R-:W-:Y:S01]  /*3500*/  FMUL.FTZ R107, R107, c[0x0][0x320] ;  /* 0x0000c8006b6b7a20 */ /* 0x000fe20000410000 */
        /* <DEDUP_REMOVED lines=11> */
[----:B------:R-:W-:Y:S02]  /*35c0*/  FMUL.FTZ R111, R111, c[0x0][0x320] ;  /* 0x0000c8006f6f7a20 */ /* 0x000fe40000410000 */
[----:B------:R-:W-:Y:S01]  /*35d0*/  FMUL.FTZ R48, R48, c[0x0][0x320] ;  /* 0x0000c80030307a20 */ /* 0x000fe20000410000 */
[----:B------:R-:W1:Y:S01]  /*35e0*/  MUFU.TANH R61, R61 ;  /* 0x0000003d003d7308 */ /* 0x000e620000002400 */
[----:B------:R-:W-:Y:S02]  /*35f0*/  FMUL.FTZ R49, R49, c[0x0][0x320] ;  /* 0x0000c80031317a20 */ /* 0x000fe40000410000 */
[----:B------:R-:W-:Y:S02]  /*3600*/  FMUL.FTZ R50, R50, c[0x0][0x320] ;  /* 0x0000c80032327a20 */ /* 0x000fe40000410000 */
[----:B------:R-:W-:-:S02]  /*3610*/  FMUL.FTZ R51, R51, c[0x0][0x320] ;  /* 0x0000c80033337a20 */ /* 0x000fc40000410000 */
[----:B------:R-:W-:Y:S01]  /*3620*/  FMUL.FTZ R36, R36, c[0x0][0x320] ;  /* 0x0000c80024247a20 */ /* 0x000fe20000410000 */
[----:B------:R-:W1:Y:S01]  /*3630*/  MUFU.TANH R45, R45 ;  /* 0x0000002d002d7308 */ /* 0x000e620000002400 */
[----:B------:R-:W-:Y:S02]  /*3640*/  FMUL.FTZ R37, R37, c[0x0][0x320] ;  /* 0x0000c80025257a20 */ /* 0x000fe40000410000 */
[----:B------:R-:W-:Y:S02]  /*3650*/  FMUL.FTZ R38, R38, c[0x0][0x320] ;  /* 0x0000c80026267a20 */ /* 0x000fe40000410000 */
[----:B------:R-:W-:Y:S02]  /*3660*/  FMUL.FTZ R39, R39, c[0x0][0x320] ;  /* 0x0000c80027277a20 */ /* 0x000fe40000410000 */
[----:B------:R-:W-:Y:S01]  /*3670*/  FMUL.FTZ R88, R88, c[0x0][0x320] ;  /* 0x0000c80058587a20 */ /* 0x000fe20000410000 */
[----:B------:R-:W1:Y:S01]  /*3680*/  MUFU.TANH R64, R64 ;  /* 0x0000004000407308 */ /* 0x000e620000002400 */
[----:B------:R-:W-:-:S02]  /*3690*/  FMUL.FTZ R89, R89, c[0x0][0x320] ;  /* 0x0000c80059597a20 */ /* 0x000fc40000410000 */
[----:B------:R-:W-:Y:S02]  /*36a0*/  FMUL.FTZ R90, R90, c[0x0][0x320] ;  /* 0x0000c8005a5a7a20 */ /* 0x000fe40000410000 */
[----:B------:R-:W-:-:S03]  /*36b0*/  FMUL.FTZ R91, R91, c[0x0][0x320] ;  /* 0x0000c8005b5b7a20 */ /* 0x000fc60000410000 */
        /* <DEDUP_REMOVED lines=26> */
[----:B--234-:R-:W-:Y:S01]  /*3860*/  IMAD.U32 R8, RZ, RZ, UR8 ;  /* 0x00000008ff087e24 */ /* 0x01cfe2000f8e00ff */
[----:B------:R-:W-:Y:S01]  /*3870*/  PLOP3.LUT P1, PT, PT, PT, UP0, 0x80, 0x0 ;  /* 0x000000000000781c */ /* 0x000fe20003f2f008 */
[----:B------:R-:W-:Y:S01]  /*3880*/  IMAD.MOV.U32 R251, RZ, RZ, RZ ;  /* 0x000000fffffb7224 */ /* 0x000fe200078e00ff */
[----:B------:R-:W-:-:S02]  /*3890*/  PLOP3.LUT P0, PT, PT, PT, UP0, 0x80, 0x0 ;  /* 0x000000000000781c */ /* 0x000fc40003f0f008 */
        /* <DEDUP_REMOVED lines=11> */
[----:B------:R-:W-:Y:S01]  /*3950*/  SHF.R.S32.HI R22, RZ, 0x1f, R29 ;  /* 0x0000001fff167819 */ /* 0x000fe2000001141d */
[----:B------:R-:W-:Y:S01]  /*3960*/  IMAD.WIDE R24, R213, 0x2, RZ ;  /* 0x00000002d5187825 */ /* 0x000fe200078e02ff */
[----:B------:R-:W-:Y:S02]  /*3970*/  SEL R19, RZ, 0x10, P6 ;  /* 0x00000010ff137807 */ /* 0x000fe40003000000 */
[----:B------:R-:W-:Y:S01]  /*3980*/  LEA.HI R22, R22, R29, RZ, 0x3 ;  /* 0x0000001d16167211 */ /* 0x000fe200078f18ff */
[----:B------:R-:W-:Y:S01]  /*3990*/  IMAD R252, R8, c[0x0][0x2b8], R252 ;  /* 0x0000ae0008fc7a24 */ /* 0x000fe200078e02fc */
[----:B------:R-:W-:Y:S02]  /*39a0*/  SHF.R.S32.HI R9, RZ, 0x1f, R28 ;  /* 0x0000001fff097819 */ /* 0x000fe4000001141c */
[----:B------:R-:W-:-:S02]  /*39b0*/  IADD3 R26, -R19, 0x10, RZ ;  /* 0x00000010131a7810 */ /* 0x000fc40007ffe1ff */
[----:B------:R-:W-:Y:S02]  /*39c0*/  SHF.R.S32.HI R8, RZ, 0x1f, R252 ;  /* 0x0000001fff087819 */ /* 0x000fe400000114fc */
[----:B------:R-:W-:Y:S02]  /*39d0*/  SEL R18, RZ, 0x10, P5 ;  /* 0x00000010ff127807 */ /* 0x000fe40002800000 */
[----:B------:R-:W-:Y:S01]  /*39e0*/  LOP3.LUT R22, R22, 0xfffffff8, RZ, 0xc0, !PT ;  /* 0xfffffff816167812 */ /* 0x000fe200078ec0ff */
[----:B------:R-:W-:Y:S01]  /*39f0*/  IMAD R8, R8, c[0x0][0x1e0], RZ ;  /* 0x0000780008087a24 */ /* 0x000fe200078e02ff */
[----:B------:R-:W-:Y:S02]  /*3a00*/  LEA.HI R9, R9, R28, RZ, 0x3 ;  /* 0x0000001c09097211 */ /* 0x000fe400078f18ff */
[----:B------:R-:W-:Y:S01]  /*3a10*/  LOP3.LUT R26, R26, 0xf, RZ, 0xc0, !PT ;  /* 0x0000000f1a1a7812 */ /* 0x000fe200078ec0ff */
[----:B------:R-:W-:Y:S01]  /*3a20*/  IMAD R8, R252, c[0x0][0x1e4], R8 ;  /* 0x00007900fc087a24 */ /* 0x000fe200078e0208 */
[----:B------:R-:W-:Y:S01]  /*3a30*/  IADD3 R14, -R18, 0x10, RZ ;  /* 0x00000010120e7810 */ /* 0x000fe20007ffe1ff */
[----:B------:R-:W-:Y:S01]  /*3a40*/  IMAD.WIDE R22, R22, 0x2, RZ ;  /* 0x0000000216167825 */ /* 0x000fe200078e02ff */
[----:B------:R-:W-:-:S02]  /*3a50*/  SEL R17, RZ, 0x10, P4 ;  /* 0x00000010ff117807 */ /* 0x000fc40002000000 */
[----:B------:R-:W-:Y:S01]  /*3a60*/  LOP3.LUT R9, R9, 0xfffffff8, RZ, 0xc0, !PT ;  /* 0xfffffff809097812 */ /* 0x000fe200078ec0ff */
[----:B--2---:R-:W-:Y:S01]  /*3a70*/  IMAD.WIDE.U32 R10, R252, c[0x0][0x1e0], RZ ;  /* 0x00007800fc0a7a25 */ /* 0x004fe200078e00ff */
[----:B------:R-:W-:Y:S02]  /*3a80*/  LOP3.LUT R14, R14, 0xf, RZ, 0xc0, !PT ;  /* 0x0000000f0e0e7812 */ /* 0x000fe400078ec0ff */
[----:B------:R-:W-:Y:S01]  /*3a90*/  IADD3 R13, -R17, 0x10, RZ ;  /* 0x00000010110d7810 */ /* 0x000fe20007ffe1ff */
[----:B------:R-:W-:Y:S01]  /*3aa0*/  IMAD.IADD R11, R11, 0x1, R8 ;  /* 0x000000010b0b7824 */ /* 0x000fe200078e0208 */
[----:B------:R-:W-:Y:S01]  /*3ab0*/  IADD3 R12, -R6, 0x10, RZ ;  /* 0x00000010060c7810 */ /* 0x000fe20007ffe1ff */
[----:B------:R-:W-:Y:S01]  /*3ac0*/  IMAD.WIDE R32, R9, 0x2, RZ ;  /* 0x0000000209207825 */ /* 0x000fe200078e02ff */
[----:B------:R-:W-:Y:S02]  /*3ad0*/  LOP3.LUT R13, R13, 0xf, RZ, 0xc0, !PT ;  /* 0x0000000f0d0d7812 */ /* 0x000fe400078ec0ff */
[----:B------:R-:W-:-:S02]  /*3ae0*/  LOP3.LUT R12, R12, 0xf, RZ, 0xc0, !PT ;  /* 0x0000000f0c0c7812 */ /* 0x000fc400078ec0ff */
[----:B---3--:R-:W-:Y:S01]  /*3af0*/  SHF.R.S32.HI R8, RZ, 0x1f, R251 ;  /* 0x0000001fff087819 */ /* 0x008fe200000114fb */
[----:B------:R-:W-:-:S04]  /*3b00*/  IMAD.WIDE.U32 R10, R251, c[0x0][0x1f0], R10 ;  /* 0x00007c00fb0a7a25 */ /* 0x000fc800078e000a */
[----:B------:R-:W-:Y:S01]  /*3b10*/  IMAD R8, R8, c[0x0][0x1f0], RZ ;  /* 0x00007c0008087a24 */ /* 0x000fe200078e02ff */
[----:B------:R-:W-:-:S03]  /*3b20*/  IADD3 R10, P0, R10, UR20, RZ ;  /* 0x000000140a0a7c10 */ /* 0x000fc6000ff1e0ff */
[----:B------:R-:W-:-:S05]  /*3b30*/  IMAD R8, R251, c[0x0][0x1f4], R8 ;  /* 0x00007d00fb087a24 */ /* 0x000fca00078e0208 */
[----:B------:R-:W-:Y:S02]  /*3b40*/  IADD3.X R8, R11, UR15, R8, P0, !PT ;  /* 0x0000000f0b087c10 */ /* 0x000fe400087fe408 */
[----:B------:R-:W-:-:S04]  /*3b50*/  LEA R11, P0, R10, c[0x0][0x1c8], 0x1 ;  /* 0x000072000a0b7a11 */ /* 0x000fc800078008ff */
[----:B------:R-:W-:Y:S01]  /*3b60*/  LEA.HI.X R10, R10, c[0x0][0x1cc], R8, 0x1, P0 ;  /* 0x000073000a0a7a11 */ /* 0x000fe200000f0c08 */
[----:B------:R-:W2:Y:S01]  /*3b70*/  SHFL.IDX PT, R15, R11, 0x2, 0x181f ;  /* 0x00581f000b0f7f89 */ /* 0x000ea200000e0000 */
[----:B------:R-:W-:-:S03]  /*3b80*/  SHF.R.S32.HI R8, RZ, 0x1f, R215 ;  /* 0x0000001fff087819 */ /* 0x000fc600000114d7 */
[----:B------:R-:W3:Y:S01]  /*3b90*/  SHFL.IDX PT, R16, R10, 0x2, 0x181f ;  /* 0x00581f000a107f89 */ /* 0x000ee200000e0000 */
[----:B------:R-:W-:-:S03]  /*3ba0*/  LEA.HI R8, R8, R215, RZ, 0x3 ;  /* 0x000000d708087211 */ /* 0x000fc600078f18ff */
[----:B------:R-:W4:Y:S01]  /*3bb0*/  SHFL.IDX PT, R20, R11, RZ, 0x181f ;  /* 0x00181fff0b147589 */ /* 0x000f2200000e0000 */
[----:B------:R-:W-:-:S03]  /*3bc0*/  LOP3.LUT R8, R8, 0xfffffff8, RZ, 0xc0, !PT ;  /* 0xfffffff808087812 */ /* 0x000fc600078ec0ff */
[----:B------:R-:W-:Y:S02]  /*3bd0*/  SHFL.IDX PT, R21, R10, RZ, 0x181f ;  /* 0x00181fff0a157589 */ /* 0x000fe400000e0000 */
[----:B------:R-:W-:Y:S02]  /*3be0*/  IMAD.WIDE R8, R8, 0x2, RZ ;  /* 0x0000000208087825 */ /* 0x000fe400078e02ff */
[----:B------:R-:W5:Y:S04]  /*3bf0*/  SHFL.IDX PT, R11, R11, 0x1, 0x181f ;  /* 0x00381f000b0b7f89 */ /* 0x000f6800000e0000 */
[----:B------:R-:W1:Y:S01]  /*3c00*/  SHFL.IDX PT, R10, R10, 0x1, 0x181f ;  /* 0x00381f000a0a7f89 */ /* 0x000e6200000e0000 */
[----:B--2---:R-:W-:-:S04]  /*3c10*/  IADD3 R26, P1, P0, R26, R15, R24 ;  /* 0x0000000f1a1a7210 */ /* 0x004fc8000783e018 */
[----:B---3--:R-:W-:Y:S02]  /*3c20*/  IADD3.X R27, RZ, R16, R25, P1, P0 ;  /* 0x00000010ff1b7210 */ /* 0x008fe40000fe0419 */
[----:B------:R-:W-:-:S04]  /*3c30*/  IADD3 R34, P1, P0, R14, R15, R22 ;  /* 0x0000000f0e227210 */ /* 0x000fc8000783e016 */
[----:B------:R-:W-:Y:S02]  /*3c40*/  IADD3.X R35, RZ, R16, R23, P1, P0 ;  /* 0x00000010ff237210 */ /* 0x000fe40000fe0417 */
[----:B-1----:R-:W-:-:S04]  /*3c50*/  IADD3 R36, P1, P0, R13, R15, R32 ;  /* 0x0000000f0d247210 */ /* 0x002fc8000783e020 */
[----:B------:R-:W-:Y:S02]  /*3c60*/  IADD3.X R37, RZ, R16, R33, P1, P0 ;  /* 0x00000010ff257210 */ /* 0x000fe40000fe0421 */
[----:B------:R-:W-:-:S04]  /*3c70*/  IADD3 R12, P1, P0, R12, R15, R8 ;  /* 0x0000000f0c0c7210 */ /* 0x000fc8000783e008 */
[----:B------:R-:W-:Y:S02]  /*3c80*/  IADD3.X R13, RZ, R16, R9, P1, P0 ;  /* 0x00000010ff0d7210 */ /* 0x000fe40000fe0409 */
[-C--:B----4-:R-:W-:Y:S02]  /*3c90*/  IADD3 R40, P0, R24, R20.reuse, RZ ;  /* 0x0000001418287210 */ /* 0x090fe40007f1e0ff */
[CC--:B------:R-:W-:Y:S02]  /*3ca0*/  IADD3 R38, P1, R22.reuse, R20.reuse, RZ ;  /* 0x0000001416267210 */ /* 0x0c0fe40007f3e0ff */
[-C--:B-----5:R-:W-:Y:S01]  /*3cb0*/  IADD3 R22, P2, R22, R11.reuse, RZ ;  /* 0x0000000b16167210 */ /* 0x0a0fe20007f5e0ff */
[--C-:B------:R-:W-:Y:S01]  /*3cc0*/  IMAD.X R41, R25, 0x1, R21.reuse, P0 ;  /* 0x0000000119297824 */ /* 0x100fe200000e0615 */
[-C--:B------:R-:W-:Y:S01]  /*3cd0*/  IADD3 R14, P0, R32, R20.reuse, RZ ;  /* 0x00000014200e7210 */ /* 0x080fe20007f1e0ff */
[C-C-:B------:R-:W-:Y:S01]  /*3ce0*/  IMAD.X R39, R23.reuse, 0x1, R21.reuse, P1 ;  /* 0x0000000117277824 */ /* 0x140fe200008e0615 */
[----:B------:R-:W-:Y:S01]  /*3cf0*/  IADD3 R20, P1, R8, R20, RZ ;  /* 0x0000001408147210 */ /* 0x000fe20007f3e0ff */
[----:B------:R-:W-:Y:S01]  /*3d00*/  IMAD.X R23, R23, 0x1, R10, P2 ;  /* 0x0000000117177824 */ /* 0x000fe200010e060a */
[----:B------:R-:W-:Y:S01]  /*3d10*/  ISETP.GE.AND P2, PT, R215, c[0x0][0x1d4], PT ;  /* 0x00007500d7007a0c */ /* 0x000fe20003f46270 */
[--C-:B------:R-:W-:Y:S01]  /*3d20*/  IMAD.X R15, R33, 0x1, R21.reuse, P0 ;  /* 0x00000001210f7824 */ /* 0x100fe200000e0615 */
[-C--:B------:R-:W-:Y:S01]  /*3d30*/  IADD3 R24, P0, R24, R11.reuse, RZ ;  /* 0x0000000b18187210 */ /* 0x080fe20007f1e0ff */
[----:B------:R-:W-:Y:S01]  /*3d40*/  IMAD.X R21, R9, 0x1, R21, P1 ;  /* 0x0000000109157824 */ /* 0x000fe200008e0615 */
[----:B------:R-:W-:-:S03]  /*3d50*/  IADD3 R32, P1, R32, R11, RZ ;  /* 0x0000000b20207210 */ /* 0x000fc60007f3e0ff */
[--C-:B------:R-:W-:Y:S01]  /*3d60*/  IMAD.X R25, R25, 0x1, R10.reuse, P0 ;  /* 0x0000000119197824 */ /* 0x100fe200000e060a */
[----:B------:R-:W-:Y:S01]  /*3d70*/  IADD3 R42, P0, R8, R11, RZ ;  /* 0x0000000b082a7210 */ /* 0x000fe20007f1e0ff */
[--C-:B------:R-:W-:Y:S01]  /*3d80*/  IMAD.X R33, R33, 0x1, R10.reuse, P1 ;  /* 0x0000000121217824 */ /* 0x100fe200008e060a */
[----:B------:R-:W-:Y:S01]  /*3d90*/  ISETP.NE.U32.AND P1, PT, R19, RZ, PT ;  /* 0x000000ff1300720c */ /* 0x000fe20003f25070 */
[----:B------:R-:W-:Y:S02]  /*3da0*/  IMAD.SHL.U32 R8, R214, 0x2, RZ ;  /* 0x00000002d6087824 */ /* 0x000fe400078e00ff */
[----:B------:R-:W-:Y:S01]  /*3db0*/  IMAD.X R43, R9, 0x1, R10, P0 ;  /* 0x00000001092b7824 */ /* 0x000fe200000e060a */
[----:B------:R-:W-:Y:S02]  /*3dc0*/  ISETP.NE.U32.AND P0, PT, R18, RZ, PT ;  /* 0x000000ff1200720c */ /* 0x000fe40003f05070 */
[----:B------:R1:W-:Y:S04]  /*3dd0*/  LDGSTS.E.BYPASS.LTC128B.128 [R8+0xc100], [R40.64], !P6 ;  /* 0x0c10000028087fae */ /* 0x0003e8000f101d4c */
[----:B------:R1:W-:Y:S04]  /*3de0*/  LDGSTS.E.BYPASS.LTC128B.128 [R8+0xf100], [R38.64], !P5 ;  /* 0x0f10000026087fae */ /* 0x0003e8000e901d4c */
[----:B------:R1:W-:Y:S04]  /*3df0*/  LDGSTS.E.BYPASS.LTC128B.128 [R8+0x12100], [R14.64], !P4 ;  /* 0x121000000e087fae */ /* 0x0003e8000e101d4c */
[----:B------:R1:W-:Y:S04]  /*3e00*/  LDGSTS.E.BYPASS.LTC128B.128 [R8+0x15100], [R20.64], !P2 ;  /* 0x1510000014087fae */ /* 0x0003e8000d101d4c */
[----:B------:R1:W-:Y:S04]  /*3e10*/  LDGSTS.E.BYPASS.LTC128B.128 [R8+0xd100], [R24.64], !P6 ;  /* 0x0d10000018087fae */ /* 0x0003e8000f101d4c */
[----:B------:R1:W-:Y:S04]  /*3e20*/  LDGSTS.E.BYPASS.LTC128B.128 [R8+0x10100], [R22.64], !P5 ;  /* 0x1010000016087fae */ /* 0x0003e8000e901d4c */
[----:B------:R1:W-:Y:S04]  /*3e30*/  LDGSTS.E.BYPASS.LTC128B.128 [R8+0x13100], [R32.64], !P4 ;  /* 0x1310000020087fae */ /* 0x0003e8000e101d4c */
[----:B------:R1:W-:Y:S04]  /*3e40*/  LDGSTS.E.BYPASS.LTC128B.128 [R8+0x16100], [R42.64], !P2 ;  /* 0x161000002a087fae */ /* 0x0003e8000d101d4c */
[----:B------:R1:W-:Y:S01]  /*3e50*/  LDGSTS.E.BYPASS.LTC128B.128.ZFILL [R8+0xe100], [R26.64], P1 ;  /* 0x0e1000001a087fae */ /* 0x0003e20008941d4c */
[----:B------:R-:W-:-:S03]  /*3e60*/  ISETP.NE.U32.AND P1, PT, R17, RZ, PT ;  /* 0x000000ff1100720c */ /* 0x000fc60003f25070 */
[----:B------:R1:W-:Y:S01]  /*3e70*/  LDGSTS.E.BYPASS.LTC128B.128.ZFILL [R8+0x11100], [R34.64], P0 ;  /* 0x1110000022087fae */ /* 0x0003e20008141d4c */
[----:B------:R-:W-:-:S09]  /*3e80*/  ISETP.NE.U32.AND P0, PT, R6, RZ, PT ;  /* 0x000000ff0600720c */ /* 0x000fd20003f05070 */
[----:B------:R1:W-:Y:S04]  /*3e90*/  LDGSTS.E.BYPASS.LTC128B.128.ZFILL [R8+0x14100], [R36.64], P1 ;  /* 0x1410000024087fae */ /* 0x0003e80008941d4c */
[----:B------:R1:W-:Y:S02]  /*3ea0*/  LDGSTS.E.BYPASS.LTC128B.128.ZFILL [R8+0x17100], [R12.64], P0 ;  /* 0x171000000c087fae */ /* 0x0003e40008141d4c */
.L_x_770:
[----:B--234-:R-:W-:Y:S01]  /*3eb0*/  SHF.R.S32.HI R6, RZ, 0x1f, R2 ;  /* 0x0000001fff067819 */ /* 0x01cfe20000011402 */
[----:B------:R-:W-:Y:S01]  /*3ec0*/  IMAD.SHL.U32 R244, R5, 0x2, RZ ;  /* 0x0000000205f47824 */ /* 0x000fe200078e00ff */
[----:B------:R-:W0:Y:S02]  /*3ed0*/  LDGDEPBAR ;  /* 0x00000000000079af */ /* 0x000e240000000000 */
[----:B-1----:R-:W-:Y:S01]  /*3ee0*/  LEA.HI R8, R6, R2, RZ, 0x2 ;  /* 0x0000000206087211 */ /* 0x002fe200078f10ff */
[----:B------:R-:W-:Y:S01]  /*3ef0*/  IMAD.U32 R6, RZ, RZ, UR18 ;  /* 0x00000012ff067e24 */ /* 0x000fe2000f8e00ff */
[----:B------:R-:W-:Y:S01]  /*3f00*/  LDSM.16.MT88.4 R140, [R244+0x3100] ;  /* 0x00310000f48c783b */ /* 0x000fe20000004200 */
[----:B------:R-:W-:-:S02]  /*3f10*/  IMAD R241, R3, 0x2, R244 ;  /* 0x0000000203f17824 */ /* 0x000fc400078e02f4 */
[----:B------:R-:W-:Y:S01]  /*3f20*/  IMAD R242, R4, 0x2, R244 ;  /* 0x0000000204f27824 */ /* 0x000fe200078e02f4 */
[----:B------:R1:W-:Y:S03]  /*3f30*/  STL [R1+0x1c], R8 ;  /* 0x00001c0801007387 */ /* 0x0003e60000100800 */
[----:B------:R-:W-:Y:S01]  /*3f40*/  IMAD R240, R3, 0x2, R242 ;  /* 0x0000000203f07824 */ /* 0x000fe200078e02f2 */
[----:B------:R-:W-:Y:S04]  /*3f50*/  LDSM.16.MT88.4 R156, [R241+0x100] ;  /* 0x00010000f19c783b */ /* 0x000fe80000004200 */
[----:B------:R-:W-:Y:S04]  /*3f60*/  LDSM.16.MT88.4 R164, [R242+0x100] ;  /* 0x00010000f2a4783b */ /* 0x000fe80000004200 */
[----:B------:R-:W-:Y:S04]  /*3f70*/  LDSM.16.MT88.4 R12, [R241+0x900] ;  /* 0x00090000f10c783b */ /* 0x000fe80000004200 */
[----:B------:R-:W-:Y:S04]  /*3f80*/  LDSM.16.MT88.4 R148, [R240+0x100] ;  /* 0x00010000f094783b */ /* 0x000fe80000004200 */
[----:B------:R-:W-:Y:S04]  /*3f90*/  LDSM.16.MT88.4 R132, [R242+0x3100] ;  /* 0x00310000f284783b */ /* 0x000fe80000004200 */
[----:B------:R-:W-:Y:S01]  /*3fa0*/  LDSM.16.MT88.4 R172, [R244+0x100] ;  /* 0x00010000f4ac783b */ /* 0x000fe20000004200 */
[----:B-1----:R-:W-:-:S03]  /*3fb0*/  LOP3.LUT R8, R8, 0x7ffffffc, RZ, 0xc0, !PT ;  /* 0x7ffffffc08087812 */ /* 0x002fc600078ec0ff */
[----:B------:R-:W-:Y:S02]  /*3fc0*/  LDSM.16.MT88.4 R24, [R242+0x3900] ;  /* 0x00390000f218783b */ /* 0x000fe40000004200 */
[----:B------:R-:W-:Y:S02]  /*3fd0*/  IMAD.IADD R2, R2, 0x1, -R8 ;  /* 0x0000000102027824 */ /* 0x000fe400078e0a08 */
[----:B------:R-:W-:Y:S02]  /*3fe0*/  LDSM.16.MT88.4 R112, [R242+0x9100] ;  /* 0x00910000f270783b */ /* 0x000fe40000004200 */
[----:B------:R-:W-:Y:S02]  /*3ff0*/  IMAD R2, R2, -0x2, R6 ;  /* 0xfffffffe02027824 */ /* 0x000fe400078e0206 */
[----:B------:R-:W-:Y:S03]  /*4000*/  LDSM.16.MT88.4 R80, [R242+0x6100] ;  /* 0x00610000f250783b */ /* 0x000fe60000004200 */
[C---:B------:R-:W-:Y:S01]  /*4010*/  ISETP.GT.AND P0, PT, R2.reuse, RZ, PT ;  /* 0x000000ff0200720c */ /* 0x040fe20003f04270 */
[----:B------:R-:W-:Y:S01]  /*4020*/  LDSM.16.MT88.4 R16, [R244+0x900] ;  /* 0x00090000f410783b */ /* 0x000fe20000004200 */
[----:B------:R-:W-:-:S02]  /*4030*/  ISETP.GT.AND P1, PT, R2, 0x1, PT ;  /* 0x000000010200780c */ /* 0x000fc40003f24270 */
[----:B------:R-:W-:Y:S01]  /*4040*/  FSEL R8, R30, -INF , P0 ;  /* 0xff8000001e087808 */ /* 0x000fe20000000000 */
[----:B------:R-:W-:Y:S01]  /*4050*/  LDSM.16.MT88.4 R56, [R241+0x3100] ;  /* 0x00310000f138783b */ /* 0x000fe20000004200 */
[----:B------:R-:W-:Y:S02]  /*4060*/  FSEL R0, R0, -INF , P0 ;  /* 0xff80000000007808 */ /* 0x000fe40000000000 */
[C---:B------:R-:W-:Y:S01]  /*4070*/  ISETP.GT.AND P0, PT, R2.reuse, 0x8, PT ;  /* 0x000000080200780c */ /* 0x040fe20003f04270 */
[----:B------:R-:W-:Y:S01]  /*4080*/  LDSM.16.MT88.4 R88, [R241+0x6100] ;  /* 0x00610000f158783b */ /* 0x000fe20000004200 */
[----:B------:R-:W-:Y:S02]  /*4090*/  FSEL R7, R7, -INF , P1 ;  /* 0xff80000007077808 */ /* 0x000fe40000800000 */
[----:B------:R-:W-:Y:S01]  /*40a0*/  FSEL R6, R31, -INF , P1 ;  /* 0xff8000001f067808 */ /* 0x000fe20000800000 */
[----:B------:R-:W-:Y:S01]  /*40b0*/  LDSM.16.MT88.4 R96, [R240+0x6100] ;  /* 0x00610000f060783b */ /* 0x000fe20000004200 */
[----:B------:R-:W-:-:S02]  /*40c0*/  ISETP.GT.AND P1, PT, R2, 0x9, PT ;  /* 0x000000090200780c */ /* 0x000fc40003f24270 */
[----:B------:R-:W-:Y:S01]  /*40d0*/  FSEL R60, R60, -INF , P0 ;  /* 0xff8000003c3c7808 */ /* 0x000fe20000000000 */
[----:B------:R-:W-:Y:S01]  /*40e0*/  LDSM.16.MT88.4 R104, [R244+0x9100] ;  /* 0x00910000f468783b */ /* 0x000fe20000004200 */
[----:B------:R-:W-:Y:S02]  /*40f0*/  FMNMX.FTZ R9, R0, R7, !PT ;  /* 0x0000000700097209 */ /* 0x000fe40007810000 */
[----:B------:R-:W-:Y:S01]  /*4100*/  FSEL R53, R53, -INF , P0 ;  /* 0xff80000035357808 */ /* 0x000fe20000000000 */
[----:B------:R-:W-:Y:S01]  /*4110*/  LDSM.16.MT88.4 R120, [R241+0x9100] ;  /* 0x00910000f178783b */ /* 0x000fe20000004200 */
[----:B------:R-:W-:Y:S02]  /*4120*/  ISETP.GT.AND P0, PT, R2, 0x10, PT ;  /* 0x000000100200780c */ /* 0x000fe40003f04270 */
[----:B------:R-:W-:Y:S01]  /*4130*/  FSEL R52, R52, -INF , P1 ;  /* 0xff80000034347808 */ /* 0x000fe20000800000 */
[----:B------:R-:W-:Y:S01]  /*4140*/  LDSM.16.MT88.4 R20, [R241+0x3900] ;  /* 0x00390000f114783b */ /* 0x000fe20000004200 */
[----:B------:R-:W-:-:S02]  /*4150*/  FMNMX.FTZ R9, R60, R9, !PT ;  /* 0x000000093c097209 */ /* 0x000fc40007810000 */
[----:B------:R-:W-:Y:S01]  /*4160*/  FSEL R61, R61, -INF , P1 ;  /* 0xff8000003d3d7808 */ /* 0x000fe20000800000 */
[----:B------:R-:W-:Y:S01]  /*4170*/  LDSM.16.MT88.4 R188, [R241+0x6900] ;  /* 0x00690000f1bc783b */ /* 0x000fe20000004200 */
[----:B------:R-:W-:Y:S02]  /*4180*/  ISETP.GT.AND P1, PT, R2, 0x11, PT ;  /* 0x000000110200780c */ /* 0x000fe40003f24270 */
[----:B------:R-:W-:Y:S02]  /*4190*/  FSEL R62, R62, -INF , P0 ;  /* 0xff8000003e3e7808 */ /* 0x000fe40000000000 */
[----:B------:R-:W-:Y:S02]  /*41a0*/  FMNMX.FTZ R9, R52, R9, !PT ;  /* 0x0000000934097209 */ /* 0x000fe40007810000 */
[----:B------:R-:W-:Y:S02]  /*41b0*/  FSEL R55, R55, -INF , P0 ;  /* 0xff80000037377808 */ /* 0x000fe40000000000 */
[----:B------:R-:W-:-:S02]  /*41c0*/  ISETP.GT.AND P0, PT, R2, 0x18, PT ;  /* 0x000000180200780c */ /* 0x000fc40003f04270 */
[----:B------:R-:W-:Y:S02]  /*41d0*/  FSEL R54, R54, -INF , P1 ;  /* 0xff80000036367808 */ /* 0x000fe40000800000 */
[----:B------:R-:W-:Y:S02]  /*41e0*/  FMNMX.FTZ R9, R62, R9, !PT ;  /* 0x000000093e097209 */ /* 0x000fe40007810000 */
[----:B------:R-:W-:Y:S02]  /*41f0*/  FSEL R63, R63, -INF , P1 ;  /* 0xff8000003f3f7808 */ /* 0x000fe40000800000 */
[----:B------:R-:W-:Y:S02]  /*4200*/  ISETP.GT.AND P1, PT, R2, 0x19, PT ;  /* 0x000000190200780c */ /* 0x000fe40003f24270 */
[----:B------:R-:W-:Y:S02]  /*4210*/  FSEL R72, R72, -INF , P0 ;  /* 0xff80000048487808 */ /* 0x000fe40000000000 */
[----:B------:R-:W-:-:S02]  /*4220*/  FMNMX.FTZ R9, R54, R9, !PT ;  /* 0x0000000936097209 */ /* 0x000fc40007810000 */
[----:B------:R-:W-:Y:S02]  /*4230*/  FSEL R74, R74, -INF , P0 ;  /* 0xff8000004a4a7808 */ /* 0x000fe40000000000 */
        /* <DEDUP_REMOVED lines=11> */
[----:B------:R-:W-:Y:S02]  /*42f0*/  FMNMX.FTZ R10, R8, R6, !PT ;  /* 0x00000006080a7209 */ /* 0x000fe40007810000 */
[----:B------:R-:W-:Y:S02]  /*4300*/  FSEL R32, R79, -INF , P1 ;  /* 0xff8000004f207808 */ /* 0x000fe40000800000 */
[----:B------:R-:W-:Y:S01]  /*4310*/  ISETP.GT.AND P1, PT, R2, 0x29, PT ;  /* 0x000000290200780c */ /* 0x000fe20003f24270 */
[----:B------:R-:W-:Y:S01]  /*4320*/  LDSM.16.MT88.4 R76, [R244+0x3900] ;  /* 0x00390000f44c783b */ /* 0x000fe20000004200 */
[----:B------:R-:W-:Y:S02]  /*4330*/  FSEL R33, R44, -INF , P0 ;  /* 0xff8000002c217808 */ /* 0x000fe40000000000 */
[----:B------:R-:W-:Y:S02]  /*4340*/  FMNMX.FTZ R9, R34, R9, !PT ;  /* 0x0000000922097209 */ /* 0x000fe40007810000 */
[----:B------:R-:W-:-:S02]  /*4350*/  FMNMX.FTZ R10, R53, R10, !PT ;  /* 0x0000000a350a7209 */ /* 0x000fc40007810000 */
[----:B------:R-:W-:Y:S02]  /*4360*/  FSEL R31, R64, -INF , P0 ;  /* 0xff800000401f7808 */ /* 0x000fe40000000000 */
[----:B------:R-:W-:Y:S01]  /*4370*/  ISETP.GT.AND P0, PT, R2, 0x30, PT ;  /* 0x000000300200780c */ /* 0x000fe20003f04270 */
[----:B------:R-:W-:Y:S01]  /*4380*/  LDSM.16.MT88.4 R64, [R240+0x3100] ;  /* 0x00310000f040783b */ /* 0x000fe20000004200 */
[----:B------:R-:W-:Y:S02]  /*4390*/  FSEL R30, R45, -INF , P1 ;  /* 0xff8000002d1e7808 */ /* 0x000fe40000800000 */
[----:B------:R-:W-:Y:S02]  /*43a0*/  FMNMX.FTZ R9, R33, R9, !PT ;  /* 0x0000000921097209 */ /* 0x000fe40007810000 */
[----:B------:R-:W-:Y:S02]  /*43b0*/  FMNMX.FTZ R10, R61, R10, !PT ;  /* 0x0000000a3d0a7209 */ /* 0x000fe40007810000 */
[----:B------:R-:W-:-:S02]  /*43c0*/  FSEL R211, R211, -INF , P1 ;  /* 0xff800000d3d37808 */ /* 0x000fc40000800000 */
[----:B------:R-:W-:Y:S02]  /*43d0*/  ISETP.GT.AND P1, PT, R2, 0x31, PT ;  /* 0x000000310200780c */ /* 0x000fe40003f24270 */
[----:B------:R-:W-:Y:S02]  /*43e0*/  FSEL R195, R195, -INF , P0 ;  /* 0xff800000c3c37808 */ /* 0x000fe40000000000 */
[----:B------:R-:W-:Y:S02]  /*43f0*/  FMNMX.FTZ R9, R30, R9, !PT ;  /* 0x000000091e097209 */ /* 0x000fe40007810000 */
[----:B------:R-:W-:Y:S02]  /*4400*/  FMNMX.FTZ R10, R55, R10, !PT ;  /* 0x0000000a370a7209 */ /* 0x000fe40007810000 */
[----:B------:R-:W-:Y:S02]  /*4410*/  FSEL R207, R207, -INF , P0 ;  /* 0xff800000cfcf7808 */ /* 0x000fe40000000000 */
[----:B------:R-:W-:-:S02]  /*4420*/  ISETP.GT.AND P0, PT, R2, 0x38, PT ;  /* 0x000000380200780c */ /* 0x000fc40003f04270 */
[----:B------:R-:W-:Y:S02]  /*4430*/  FSEL R210, R210, -INF , P1 ;  /* 0xff800000d2d27808 */ /* 0x000fe40000800000 */
[----:B------:R-:W-:Y:S02]  /*4440*/  FMNMX.FTZ R9, R195, R9, !PT ;  /* 0x00000009c3097209 */ /* 0x000fe40007810000 */
[----:B------:R-:W-:Y:S02]  /*4450*/  FMNMX.FTZ R10, R63, R10, !PT ;  /* 0x0000000a3f0a7209 */ /* 0x000fe40007810000 */
[----:B------:R-:W-:Y:S02]  /*4460*/  FSEL R196, R196, -INF , P1 ;  /* 0xff800000c4c47808 */ /* 0x000fe40000800000 */
[----:B------:R-:W-:Y:S02]  /*4470*/  ISETP.GT.AND P1, PT, R2, 0x39, PT ;  /* 0x000000390200780c */ /* 0x000fe40003f24270 */
[----:B------:R-:W-:-:S02]  /*4480*/  FSEL R209, R209, -INF , P0 ;  /* 0xff800000d1d17808 */ /* 0x000fc40000000000 */
[----:B------:R-:W-:Y:S02]  /*4490*/  FMNMX.FTZ R9, R210, R9, !PT ;  /* 0x00000009d2097209 */ /* 0x000fe40007810000 */
[----:B------:R-:W-:Y:S02]  /*44a0*/  FMNMX.FTZ R10, R74, R10, !PT ;  /* 0x0000000a4a0a7209 */ /* 0x000fe40007810000 */
[----:B------:R-:W-:Y:S02]  /*44b0*/  FSEL R198, R198, -INF , P0 ;  /* 0xff800000c6c67808 */ /* 0x000fe40000000000 */
[----:B------:R-:W-:Y:S02]  /*44c0*/  ISETP.GT.AND P0, PT, R2, 0x40, PT ;  /* 0x000000400200780c */ /* 0x000fe40003f04270 */
[----:B------:R-:W-:Y:S02]  /*44d0*/  FSEL R208, R208, -INF , P1 ;  /* 0xff800000d0d07808 */ /* 0x000fe40000800000 */
[----:B------:R-:W-:-:S02]  /*44e0*/  FMNMX.FTZ R9, R209, R9, !PT ;  /* 0x00000009d1097209 */ /* 0x000fc40007810000 */
[----:B------:R-:W-:Y:S02]  /*44f0*/  FMNMX.FTZ R10, R75, R10, !PT ;  /* 0x0000000a4b0a7209 */ /* 0x000fe40007810000 */
[----:B------:R-:W-:Y:S02]  /*4500*/  FSEL R197, R197, -INF , P1 ;  /* 0xff800000c5c57808 */ /* 0x000fe40000800000 */
[----:B------:R-:W-:Y:S02]  /*4510*/  ISETP.GT.AND P1, PT, R2, 0x41, PT ;  /* 0x000000410200780c */ /* 0x000fe40003f24270 */
[----:B------:R-:W-:Y:S02]  /*4520*/  FSEL R206, R206, -INF , P0 ;  /* 0xff800000cece7808 */ /* 0x000fe40000000000 */
[----:B------:R-:W-:Y:S02]  /*4530*/  FMNMX.FTZ R9, R208, R9, !PT ;  /* 0x00000009d0097209 */ /* 0x000fe40007810000 */
[----:B------:R-:W-:-:S02]  /*4540*/  FMNMX.FTZ R10, R36, R10, !PT ;  /* 0x0000000a240a7209 */ /* 0x000fc40007810000 */
[----:B------:R-:W-:Y:S02]  /*4550*/  FSEL R203, R203, -INF , P0 ;  /* 0xff800000cbcb7808 */ /* 0x000fe40000000000 */
[----:B------:R-:W-:Y:S02]  /*4560*/  ISETP.GT.AND P0, PT, R2, 0x48, PT ;  /* 0x000000480200780c */ /* 0x000fe40003f04270 */
        /* <DEDUP_REMOVED lines=23> */
[----:B------:R-:W-:Y:S02]  /*46e0*/  FMNMX.FTZ R9, R192, R9, !PT ;  /* 0x00000009c0097209 */ /* 0x000fe40007810000 */
[----:B------:R-:W-:Y:S02]  /*46f0*/  FMNMX.FTZ R10, R198, R10, !PT ;  /* 0x0000000ac60a7209 */ /* 0x000fe40007810000 */
[----:B------:R-:W-:Y:S02]  /*4700*/  FSEL R194, R194, -INF , P0 ;  /* 0xff800000c2c27808 */ /* 0x000fe40000000000 */
[----:B------:R-:W-:Y:S02]  /*4710*/  ISETP.GT.AND P0, PT, R2, 0x59, PT ;  /* 0x000000590200780c */ /* 0x000fe40003f04270 */
[----:B------:R-:W-:-:S02]  /*4720*/  FMNMX.FTZ R2, R187, R9, !PT ;  /* 0x00000009bb027209 */ /* 0x000fc40007810000 */
[----:B------:R-:W-:Y:S02]  /*4730*/  FMNMX.FTZ R9, R197, R10, !PT ;  /* 0x0000000ac5097209 */ /* 0x000fe40007810000 */
[----:B------:R-:W-:Y:S02]  /*4740*/  FSEL R186, R186, -INF , P0 ;  /* 0xff800000baba7808 */ /* 0x000fe40000000000 */
[----:B------:R-:W-:Y:S02]  /*4750*/  FMNMX.FTZ R9, R203, R9, !PT ;  /* 0x00000009cb097209 */ /* 0x000fe40007810000 */
[----:B------:R-:W-:Y:S02]  /*4760*/  FMNMX.FTZ R2, R186, R2, !PT ;  /* 0x00000002ba027209 */ /* 0x000fe40007810000 */
[----:B------:R-:W-:Y:S02]  /*4770*/  FMNMX.FTZ R9, R201, R9, !PT ;  /* 0x00000009c9097209 */ /* 0x000fe40007810000 */
[----:B------:R-:W-:Y:S01]  /*4780*/  FSEL R184, R184, -INF , P2 ;  /* 0xff800000b8b87808 */ /* 0x000fe20001000000 */
[----:B------:R-:W1:Y:S01]  /*4790*/  SHFL.BFLY PT, R11, R2, 0x2, 0x1f ;  /* 0x0c401f00020b7f89 */ /* 0x000e6200000e0000 */
[----:B------:R-:W-:-:S02]  /*47a0*/  FMNMX.FTZ R9, R200, R9, !PT ;  /* 0x00000009c8097209 */ /* 0x000fc40007810000 */
[----:B------:R-:W-:Y:S02]  /*47b0*/  FSEL R183, R183, -INF , P1 ;  /* 0xff800000b7b77808 */ /* 0x000fe40000800000 */
[----:B------:R-:W-:Y:S02]  /*47c0*/  FMNMX.FTZ R9, R199, R9, !PT ;  /* 0x00000009c7097209 */ /* 0x000fe40007810000 */
[----:B------:R-:W-:Y:S02]  /*47d0*/  FSEL R182, R182, -INF , P0 ;  /* 0xff800000b6b67808 */ /* 0x000fe40000000000 */
[----:B------:R-:W-:-:S04]  /*47e0*/  FMNMX.FTZ R9, R194, R9, !PT ;  /* 0x00000009c2097209 */ /* 0x000fc80007810000 */
[----:B------:R-:W-:-:S04]  /*47f0*/  FMNMX.FTZ R9, R184, R9, !PT ;  /* 0x00000009b8097209 */ /* 0x000fc80007810000 */
[----:B------:R-:W-:-:S04]  /*4800*/  FMNMX.FTZ R9, R183, R9, !PT ;  /* 0x00000009b7097209 */ /* 0x000fc80007810000 */
[----:B------:R-:W-:Y:S02]  /*4810*/  FMNMX.FTZ R9, R182, R9, !PT ;  /* 0x00000009b6097209 */ /* 0x000fe40007810000 */
        /* <DEDUP_REMOVED lines=20> */
[----:B------:R-:W1:Y:S01]  /*4960*/  MUFU.EX2 R49, R49 ;  /* 0x0000003100317308 */ /* 0x000e620000000800 */
[--C-:B------:R-:W-:Y:S02]  /*4970*/  FFMA.FTZ R35, R73, c[0x0][0x2d0], -R185.reuse ;  /* 0x0000b40049237a23 */ /* 0x100fe400000108b9 */
[--C-:B------:R-:W-:Y:S01]  /*4980*/  FFMA.FTZ R38, R38, c[0x0][0x2d0], -R185.reuse ;  /* 0x0000b40026267a23 */ /* 0x100fe200000108b9 */
[----:B------:R-:W-:Y:S01]  /*4990*/  FSEL R181, R181, RZ, P0 ;  /* 0x000000ffb5b57208 */ /* 0x000fe20000000000 */
[--C-:B------:R-:W-:Y:S01]  /*49a0*/  FFMA.FTZ R34, R34, c[0x0][0x2d0], -R185.reuse ;  /* 0x0000b40022227a23 */ /* 0x100fe200000108b9 */
[----:B------:R-:W-:Y:S01]  /*49b0*/  PLOP3.LUT P0, PT, PT, PT, UP1, 0x40, 0x0 ;  /* 0x000000000000781c */ /* 0x000fe20003f0e818 */
[----:B------:R-:W-:Y:S01]  /*49c0*/  FFMA.FTZ R33, R33, c[0x0][0x2d0], -R185 ;  /* 0x0000b40021217a23 */ /* 0x000fe200000108b9 */
[----:B------:R-:W-:Y:S01]  /*49d0*/  MUFU.EX2 R46, R46 ;  /* 0x0000002e002e7308 */ /* 0x000fe20000000800 */
[----:B------:R-:W-:-:S02]  /*49e0*/  FFMA.FTZ R180, R8, c[0x0][0x2d0], -R181 ;  /* 0x0000b40008b47a23 */ /* 0x000fc400000108b5 */
[--C-:B------:R-:W-:Y:S01]  /*49f0*/  FFMA.FTZ R51, R6, c[0x0][0x2d0], -R181.reuse ;  /* 0x0000b40006337a23 */ /* 0x100fe200000108b5 */
[----:B------:R-:W-:Y:S01]  /*4a00*/  LDSM.16.MT88.4 R8, [R242+0x900] ;  /* 0x00090000f208783b */ /* 0x000fe20000004200 */
[--C-:B------:R-:W-:Y:S02]  /*4a10*/  FFMA.FTZ R48, R53, c[0x0][0x2d0], -R181.reuse ;  /* 0x0000b40035307a23 */ /* 0x100fe400000108b5 */
[--C-:B------:R-:W-:Y:S01]  /*4a20*/  FFMA.FTZ R47, R61, c[0x0][0x2d0], -R181.reuse ;  /* 0x0000b4003d2f7a23 */ /* 0x100fe200000108b5 */
[----:B------:R-:W2:Y:S01]  /*4a30*/  MUFU.EX2 R45, R45 ;  /* 0x0000002d002d7308 */ /* 0x000ea20000000800 */
[----:B-1----:R-:W-:Y:S01]  /*4a40*/  F2FP.PACK_AB R128, R49, R50 ;  /* 0x000000323180723e */ /* 0x002fe200000000ff */
[--C-:B------:R-:W-:Y:S02]  /*4a50*/  FFMA.FTZ R44, R55, c[0x0][0x2d0], -R181.reuse ;  /* 0x0000b400372c7a23 */ /* 0x100fe400000108b5 */
[--C-:B------:R-:W-:Y:S02]  /*4a60*/  FFMA.FTZ R41, R63, c[0x0][0x2d0], -R181.reuse ;  /* 0x0000b4003f297a23 */ /* 0x100fe400000108b5 */
[----:B------:R-:W-:-:S02]  /*4a70*/  FFMA.FTZ R40, R74, c[0x0][0x2d0], -R181 ;  /* 0x0000b4004a287a23 */ /* 0x000fc400000108b5 */
[----:B------:R-:W-:Y:S01]  /*4a80*/  MUFU.EX2 R180, R180 ;  /* 0x000000b400b47308 */ /* 0x000fe20000000800 */
[----:B------:R-:W-:Y:S02]  /*4a90*/  FFMA.FTZ R37, R75, c[0x0][0x2d0], -R181 ;  /* 0x0000b4004b257a23 */ /* 0x000fe400000108b5 */
[----:B------:R-:W1:Y:S01]  /*4aa0*/  LDSM.16.MT88.4 R72, [R244+0x6100] ;  /* 0x00610000f448783b */ /* 0x000e620000004200 */
[----:B------:R-:W-:Y:S02]  /*4ab0*/  FFMA.FTZ R30, R30, c[0x0][0x2d0], -R185 ;  /* 0x0000b4001e1e7a23 */ /* 0x000fe400000108b9 */
[--C-:B------:R-:W-:Y:S02]  /*4ac0*/  FFMA.FTZ R36, R36, c[0x0][0x2d0], -R181.reuse ;  /* 0x0000b40024247a23 */ /* 0x100fe400000108b5 */
[----:B------:R-:W3:Y:S01]  /*4ad0*/  MUFU.EX2 R51, R51 ;  /* 0x0000003300337308 */ /* 0x000ee20000000800 */
[----:B--2---:R-:W-:Y:S01]  /*4ae0*/  F2FP.PACK_AB R130, R45, R46 ;  /* 0x0000002e2d82723e */ /* 0x004fe200000000ff */
[----:B------:R-:W-:-:S02]  /*4af0*/  FFMA.FTZ R32, R32, c[0x0][0x2d0], -R181 ;  /* 0x0000b40020207a23 */ /* 0x000fc400000108b5 */
[--C-:B------:R-:W-:Y:S02]  /*4b00*/  FFMA.FTZ R31, R31, c[0x0][0x2d0], -R181.reuse ;  /* 0x0000b4001f1f7a23 */ /* 0x100fe400000108b5 */
[----:B------:R-:W-:Y:S02]  /*4b10*/  FFMA.FTZ R3, R211, c[0x0][0x2d0], -R181 ;  /* 0x0000b400d3037a23 */ /* 0x000fe400000108b5 */
[----:B------:R-:W-:Y:S01]  /*4b20*/  MUFU.EX2 R48, R48 ;  /* 0x0000003000307308 */ /* 0x000fe20000000800 */
[----:B------:R-:W-:Y:S02]  /*4b30*/  FFMA.FTZ R195, R195, c[0x0][0x2d0], -R185 ;  /* 0x0000b400c3c37a23 */ /* 0x000fe400000108b9 */
[--C-:B------:R-:W-:Y:S02]  /*4b40*/  FFMA.FTZ R196, R196, c[0x0][0x2d0], -R181.reuse ;  /* 0x0000b400c4c47a23 */ /* 0x100fe400000108b5 */
[--C-:B------:R-:W-:Y:S02]  /*4b50*/  FFMA.FTZ R198, R198, c[0x0][0x2d0], -R181.reuse ;  /* 0x0000b400c6c67a23 */ /* 0x100fe400000108b5 */
[----:B------:R-:W-:Y:S01]  /*4b60*/  FFMA.FTZ R197, R197, c[0x0][0x2d0], -R181 ;  /* 0x0000b400c5c57a23 */ /* 0x000fe200000108b5 */
[----:B------:R-:W2:Y:S01]  /*4b70*/  MUFU.EX2 R47, R47 ;  /* 0x0000002f002f7308 */ /* 0x000ea20000000800 */
[----:B---3--:R-:W-:Y:S01]  /*4b80*/  F2FP.PACK_AB R129, R51, R180 ;  /* 0x000000b43381723e */ /* 0x008fe200000000ff */
[----:B------:R-:W-:-:S02]  /*4b90*/  FFMA.FTZ R206, R206, c[0x0][0x2d0], -R185 ;  /* 0x0000b400cece7a23 */ /* 0x000fc400000108b9 */
[--C-:B------:R-:W-:Y:S02]  /*4ba0*/  FFMA.FTZ R205, R205, c[0x0][0x2d0], -R185.reuse ;  /* 0x0000b400cdcd7a23 */ /* 0x100fe400000108b9 */
[--C-:B------:R-:W-:Y:S02]  /*4bb0*/  FFMA.FTZ R204, R204, c[0x0][0x2d0], -R185.reuse ;  /* 0x0000b400cccc7a23 */ /* 0x100fe400000108b9 */
[----:B------:R-:W-:Y:S01]  /*4bc0*/  MUFU.EX2 R43, R43 ;  /* 0x0000002b002b7308 */ /* 0x000fe20000000800 */
[----:B------:R-:W-:Y:S02]  /*4bd0*/  FFMA.FTZ R202, R202, c[0x0][0x2d0], -R185 ;  /* 0x0000b400caca7a23 */ /* 0x000fe400000108b9 */
[--C-:B------:R-:W-:Y:S02]  /*4be0*/  FFMA.FTZ R203, R203, c[0x0][0x2d0], -R181.reuse ;  /* 0x0000b400cbcb7a23 */ /* 0x100fe400000108b5 */
[--C-:B------:R-:W-:Y:S02]  /*4bf0*/  FFMA.FTZ R201, R201, c[0x0][0x2d0], -R181.reuse ;  /* 0x0000b400c9c97a23 */ /* 0x100fe400000108b5 */
[--C-:B------:R-:W-:Y:S01]  /*4c00*/  FFMA.FTZ R200, R200, c[0x0][0x2d0], -R181.reuse ;  /* 0x0000b400c8c87a23 */ /* 0x100fe200000108b5 */
[----:B--2---:R-:W-:Y:S01]  /*4c10*/  F2FP.PACK_AB R131, R47, R48 ;  /* 0x000000302f83723e */ /* 0x004fe200000000ff */
[----:B------:R-:W2:Y:S01]  /*4c20*/  MUFU.EX2 R39, R39 ;  /* 0x0000002700277308 */ /* 0x000ea20000000800 */
[----:B------:R-:W-:-:S02]  /*4c30*/  FFMA.FTZ R199, R199, c[0x0][0x2d0], -R181 ;  /* 0x0000b400c7c77a23 */ /* 0x000fc400000108b5 */
[--C-:B------:R-:W-:Y:S02]  /*4c40*/  FFMA.FTZ R193, R193, c[0x0][0x2d0], -R185.reuse ;  /* 0x0000b400c1c17a23 */ /* 0x100fe400000108b9 */
[--C-:B------:R-:W-:Y:S01]  /*4c50*/  FFMA.FTZ R192, R192, c[0x0][0x2d0], -R185.reuse ;  /* 0x0000b400c0c07a23 */ /* 0x100fe200000108b9 */
[C---:B------:R-:W-:Y:S01]  /*4c60*/  HMMA.16816.F32 R160, R128.reuse, R156, RZ ;  /* 0x0000009c80a0723c */ /* 0x040fe200000018ff */
[----:B------:R-:W-:Y:S01]  /*4c70*/  FFMA.FTZ R187, R187, c[0x0][0x2d0], -R185 ;  /* 0x0000b400bbbb7a23 */ /* 0x000fe200000108b9 */
[----:B------:R-:W-:Y:S01]  /*4c80*/  MUFU.EX2 R42, R42 ;  /* 0x0000002a002a7308 */ /* 0x000fe20000000800 */
[--C-:B------:R-:W-:Y:S02]  /*4c90*/  FFMA.FTZ R184, R184, c[0x0][0x2d0], -R181.reuse ;  /* 0x0000b400b8b87a23 */ /* 0x100fe400000108b5 */
[----:B------:R-:W-:Y:S02]  /*4ca0*/  FFMA.FTZ R183, R183, c[0x0][0x2d0], -R181 ;  /* 0x0000b400b7b77a23 */ /* 0x000fe400000108b5 */
[----:B------:R-:W-:Y:S01]  /*4cb0*/  FADD.FTZ R49, R50, R49 ;  /* 0x0000003132317221 */ /* 0x000fe20000010000 */
[----:B------:R-:W-:Y:S01]  /*4cc0*/  HMMA.16816.F32 R156, R128, R158, RZ ;  /* 0x0000009e809c723c */ /* 0x000fe200000018ff */
[----:B------:R-:W-:Y:S01]  /*4cd0*/  FADD.FTZ R51, R180, R51 ;  /* 0x00000033b4337221 */ /* 0x000fe20000010000 */
[----:B------:R-:W3:Y:S01]  /*4ce0*/  MUFU.EX2 R35, R35 ;  /* 0x0000002300237308 */ /* 0x000ee20000000800 */
[----:B--2---:R-:W-:Y:S01]  /*4cf0*/  F2FP.PACK_AB R4, R39, R43 ;  /* 0x0000002b2704723e */ /* 0x004fe200000000ff */
[----:B------:R-:W-:-:S02]  /*4d00*/  FADD.FTZ R49, R46, R49 ;  /* 0x000000312e317221 */ /* 0x000fc40000010000 */
[----:B------:R-:W-:Y:S02]  /*4d10*/  FADD.FTZ R51, R48, R51 ;  /* 0x0000003330337221 */ /* 0x000fe40000010000 */
[----:B------:R-:W-:Y:S01]  /*4d20*/  HMMA.16816.F32 R168, R128, R164, RZ ;  /* 0x000000a480a8723c */ /* 0x000fe200000018ff */
[----:B------:R-:W-:Y:S01]  /*4d30*/  FADD.FTZ R45, R45, R49 ;  /* 0x000000312d2d7221 */ /* 0x000fe20000010000 */
[----:B------:R-:W2:Y:S01]  /*4d40*/  MUFU.EX2 R44, R44 ;  /* 0x0000002c002c7308 */ /* 0x000ea20000000800 */
[----:B------:R-:W-:Y:S02]  /*4d50*/  FADD.FTZ R47, R47, R51 ;  /* 0x000000332f2f7221 */ /* 0x000fe40000010000 */
[----:B------:R-:W-:-:S03]  /*4d60*/  FADD.FTZ R45, R43, R45 ;  /* 0x0000002d2b2d7221 */ /* 0x000fc60000010000 */
[----:B------:R-:W-:Y:S01]  /*4d70*/  HMMA.16816.F32 R164, R128, R166, RZ ;  /* 0x000000a680a4723c */ /* 0x000fe200000018ff */
[----:B------:R-:W-:Y:S01]  /*4d80*/  FADD.FTZ R45, R39, R45 ;  /* 0x0000002d272d7221 */ /* 0x000fe20000010000 */
[----:B------:R-:W4:Y:S01]  /*4d90*/  MUFU.EX2 R41, R41 ;  /* 0x0000002900297308 */ /* 0x000f220000000800 */
[----:B---3--:R-:W-:Y:S02]  /*4da0*/  F2FP.PACK_AB R6, R35, R42 ;  /* 0x0000002a2306723e */ /* 0x008fe400000000ff */
[----:B------:R-:W-:-:S03]  /*4db0*/  FADD.FTZ R42, R42, R45 ;  /* 0x0000002d2a2a7221 */ /* 0x000fc60000010000 */
[----:B-1----:R-:W-:Y:S01]  /*4dc0*/  HMMA.16816.F32 R68, R128, R72, RZ ;  /* 0x000000488044723c */ /* 0x002fe200000018ff */
[----:B------:R-:W-:Y:S01]  /*4dd0*/  FADD.FTZ R42, R35, R42 ;  /* 0x0000002a232a7221 */ /* 0x000fe20000010000 */
[----:B------:R-:W-:Y:S01]  /*4de0*/  MUFU.EX2 R40, R40 ;  /* 0x0000002800287308 */ /* 0x000fe20000000800 */
[----:B--2---:R-:W-:-:S05]  /*4df0*/  FADD.FTZ R47, R44, R47 ;  /* 0x0000002f2c2f7221 */ /* 0x004fca0000010000 */
[----:B------:R-:W-:Y:S02]  /*4e00*/  HMMA.16816.F32 R72, R128, R74, RZ ;  /* 0x0000004a8048723c */ /* 0x000fe400000018ff */
[----:B------:R-:W1:Y:S01]  /*4e10*/  MUFU.EX2 R37, R37 ;  /* 0x0000002500257308 */ /* 0x000e620000000800 */
[C---:B----4-:R-:W-:Y:S01]  /*4e20*/  F2FP.PACK_AB R5, R41.reuse, R44 ;  /* 0x0000002c2905723e */ /* 0x050fe200000000ff */
[----:B------:R-:W-:-:S04]  /*4e30*/  FADD.FTZ R47, R41, R47 ;  /* 0x0000002f292f7221 */ /* 0x000fc80000010000 */
[C---:B------:R-:W-:Y:S02]  /*4e40*/  HMMA.16816.F32 R152, R128.reuse, R148, RZ ;  /* 0x000000948098723c */ /* 0x040fe400000018ff */
[----:B------:R-:W-:Y:S06]  /*4e50*/  MUFU.EX2 R38, R38 ;  /* 0x0000002600267308 */ /* 0x000fec0000000800 */
[----:B------:R-:W-:Y:S01]  /*4e60*/  HMMA.16816.F32 R148, R128, R150, RZ ;  /* 0x000000968094723c */ /* 0x000fe200000018ff */
[----:B-1----:R-:W-:Y:S01]  /*4e70*/  F2FP.PACK_AB R7, R37, R40 ;  /* 0x000000282507723e */ /* 0x002fe200000000ff */
[----:B------:R-:W1:Y:S01]  /*4e80*/  MUFU.EX2 R34, R34 ;  /* 0x0000002200227308 */ /* 0x000e620000000800 */
[----:B------:R-:W-:-:S05]  /*4e90*/  FADD.FTZ R40, R40, R47 ;  /* 0x0000002f28287221 */ /* 0x000fca0000010000 */
[----:B------:R-:W-:Y:S01]  /*4ea0*/  HMMA.16816.F32 R136, R128, R132, RZ ;  /* 0x000000848088723c */ /* 0x000fe200000018ff */
[----:B------:R-:W-:Y:S01]  /*4eb0*/  FADD.FTZ R40, R37, R40 ;  /* 0x0000002825287221 */ /* 0x000fe20000010000 */
[----:B------:R-:W-:Y:S06]  /*4ec0*/  MUFU.EX2 R33, R33 ;  /* 0x0000002100217308 */ /* 0x000fec0000000800 */
[C---:B------:R-:W-:Y:S02]  /*4ed0*/  HMMA.16816.F32 R160, R4.reuse, R12, R160 ;  /* 0x0000000c04a0723c */ /* 0x040fe400000018a0 */
[----:B------:R-:W2:Y:S06]  /*4ee0*/  MUFU.EX2 R30, R30 ;  /* 0x0000001e001e7308 */ /* 0x000eac0000000800 */
[C---:B------:R-:W-:Y:S01]  /*4ef0*/  HMMA.16816.F32 R156, R4.reuse, R14, R156 ;  /* 0x0000000e049c723c */ /* 0x040fe2000000189c */
[----:B------:R-:W3:Y:S01]  /*4f00*/  LDSM.16.MT88.4 R12, [R244+0x6900] ;  /* 0x00690000f40c783b */ /* 0x000ee20000004200 */
[----:B------:R-:W-:Y:S06]  /*4f10*/  MUFU.EX2 R36, R36 ;  /* 0x0000002400247308 */ /* 0x000fec0000000800 */
[C---:B------:R-:W-:Y:S02]  /*4f20*/  HMMA.16816.F32 R168, R4.reuse, R8, R168 ;  /* 0x0000000804a8723c */ /* 0x040fe400000018a8 */
[----:B------:R-:W4:Y:S06]  /*4f30*/  MUFU.EX2 R32, R32 ;  /* 0x0000002000207308 */ /* 0x000f2c0000000800 */
[----:B------:R-:W-:Y:S01]  /*4f40*/  HMMA.16816.F32 R164, R4, R10, R164 ;  /* 0x0000000a04a4723c */ /* 0x000fe200000018a4 */
[----:B------:R-:W5:Y:S01]  /*4f50*/  LDSM.16.MT88.4 R8, [R240+0x900] ;  /* 0x00090000f008783b */ /* 0x000f620000004200 */
[----:B------:R-:W-:Y:S06]  /*4f60*/  MUFU.EX2 R31, R31 ;  /* 0x0000001f001f7308 */ /* 0x000fec0000000800 */
[C---:B------:R-:W-:Y:S02]  /*4f70*/  HMMA.16816.F32 R132, R128.reuse, R134, RZ ;  /* 0x000000868084723c */ /* 0x040fe400000018ff */
[----:B------:R-:W1:Y:S06]  /*4f80*/  MUFU.EX2 R3, R3 ;  /* 0x0000000300037308 */ /* 0x000e6c0000000800 */
[C---:B------:R-:W-:Y:S02]  /*4f90*/  HMMA.16816.F32 R144, R128.reuse, R140, RZ ;  /* 0x0000008c8090723c */ /* 0x040fe400000018ff */
[----:B------:R-:W-:Y:S06]  /*4fa0*/  MUFU.EX2 R195, R195 ;  /* 0x000000c300c37308 */ /* 0x000fec0000000800 */
[----:B------:R-:W-:Y:S02]  /*4fb0*/  HMMA.16816.F32 R140, R128, R142, RZ ;  /* 0x0000008e808c723c */ /* 0x000fe400000018ff */
[----:B------:R-:W-:Y:S06]  /*4fc0*/  MUFU.EX2 R196, R196 ;  /* 0x000000c400c47308 */ /* 0x000fec0000000800 */
[C---:B---3--:R-:W-:Y:S02]  /*4fd0*/  HMMA.16816.F32 R68, R4.reuse, R12, R68 ;  /* 0x0000000c0444723c */ /* 0x048fe40000001844 */
[----:B------:R-:W-:Y:S06]  /*4fe0*/  MUFU.EX2 R198, R198 ;  /* 0x000000c600c67308 */ /* 0x000fec0000000800 */
[----:B------:R-:W-:Y:S01]  /*4ff0*/  HMMA.16816.F32 R72, R4, R14, R72 ;  /* 0x0000000e0448723c */ /* 0x000fe20000001848 */
[----:B------:R-:W3:Y:S01]  /*5000*/  LDSM.16.MT88.4 R12, [R242+0x9900] ;  /* 0x00990000f20c783b */ /* 0x000ee20000004200 */
[----:B------:R-:W-:Y:S06]  /*5010*/  MUFU.EX2 R197, R197 ;  /* 0x000000c500c57308 */ /* 0x000fec0000000800 */
[----:B------:R-:W-:Y:S02]  /*5020*/  HMMA.16816.F32 R176, R128, R172, RZ ;  /* 0x000000ac80b0723c */ /* 0x000fe400000018ff */
[----:B------:R-:W-:Y:S06]  /*5030*/  MUFU.EX2 R206, R206 ;  /* 0x000000ce00ce7308 */ /* 0x000fec0000000800 */
[C---:B-----5:R-:W-:Y:S02]  /*5040*/  HMMA.16816.F32 R152, R4.reuse, R8, R152 ;  /* 0x000000080498723c */ /* 0x060fe40000001898 */
[----:B------:R-:W-:Y:S06]  /*5050*/  MUFU.EX2 R205, R205 ;  /* 0x000000cd00cd7308 */ /* 0x000fec0000000800 */
[----:B------:R-:W-:Y:S01]  /*5060*/  HMMA.16816.F32 R148, R4, R10, R148 ;  /* 0x0000000a0494723c */ /* 0x000fe20000001894 */
[----:B------:R-:W5:Y:S01]  /*5070*/  LDSM.16.MT88.4 R8, [R242+0x6900] ;  /* 0x00690000f208783b */ /* 0x000f620000004200 */
[----:B------:R-:W-:Y:S06]  /*5080*/  MUFU.EX2 R204, R204 ;  /* 0x000000cc00cc7308 */ /* 0x000fec0000000800 */
[----:B------:R-:W-:Y:S02]  /*5090*/  HMMA.16816.F32 R172, R128, R174, RZ ;  /* 0x000000ae80ac723c */ /* 0x000fe400000018ff */
[----:B------:R-:W-:Y:S06]  /*50a0*/  MUFU.EX2 R202, R202 ;  /* 0x000000ca00ca7308 */ /* 0x000fec0000000800 */
[C---:B------:R-:W-:Y:S02]  /*50b0*/  HMMA.16816.F32 R136, R4.reuse, R24, R136 ;  /* 0x000000180488723c */ /* 0x040fe40000001888 */
[----:B------:R-:W-:Y:S06]  /*50c0*/  MUFU.EX2 R203, R203 ;  /* 0x000000cb00cb7308 */ /* 0x000fec0000000800 */
[----:B------:R-:W-:Y:S01]  /*50d0*/  HMMA.16816.F32 R132, R4, R26, R132 ;  /* 0x0000001a0484723c */ /* 0x000fe20000001884 */
[----:B------:R-:W1:Y:S01]  /*50e0*/  LDSM.16.MT88.4 R24, [R240+0x9100] ;  /* 0x00910000f018783b */ /* 0x000e620000004200 */
[----:B------:R-:W-:Y:S06]  /*50f0*/  MUFU.EX2 R201, R201 ;  /* 0x000000c900c97308 */ /* 0x000fec0000000800 */
[C---:B------:R-:W-:Y:S02]  /*5100*/  HMMA.16816.F32 R108, R128.reuse, R112, RZ ;  /* 0x00000070806c723c */ /* 0x040fe400000018ff */
[----:B------:R-:W-:Y:S06]  /*5110*/  MUFU.EX2 R200, R200 ;  /* 0x000000c800c87308 */ /* 0x000fec0000000800 */
[----:B------:R-:W-:Y:S02]  /*5120*/  HMMA.16816.F32 R112, R128, R114, RZ ;  /* 0x000000728070723c */ /* 0x000fe400000018ff */
[----:B------:R-:W-:Y:S06]  /*5130*/  MUFU.EX2 R199, R199 ;  /* 0x000000c700c77308 */ /* 0x000fec0000000800 */
[C---:B------:R-:W-:Y:S02]  /*5140*/  HMMA.16816.F32 R144, R4.reuse, R76, R144 ;  /* 0x0000004c0490723c */ /* 0x040fe40000001890 */
[----:B------:R-:W-:Y:S06]  /*5150*/  MUFU.EX2 R193, R193 ;  /* 0x000000c100c17308 */ /* 0x000fec0000000800 */
[----:B------:R-:W-:Y:S02]  /*5160*/  HMMA.16816.F32 R140, R4, R78, R140 ;  /* 0x0000004e048c723c */ /* 0x000fe4000000188c */
[----:B------:R-:W-:Y:S06]  /*5170*/  MUFU.EX2 R192, R192 ;  /* 0x000000c000c07308 */ /* 0x000fec0000000800 */
[C---:B------:R-:W-:Y:S02]  /*5180*/  HMMA.16816.F32 R76, R128.reuse, R80, RZ ;  /* 0x00000050804c723c */ /* 0x040fe400000018ff */
[----:B------:R-:W-:Y:S06]  /*5190*/  MUFU.EX2 R187, R187 ;  /* 0x000000bb00bb7308 */ /* 0x000fec0000000800 */
[----:B------:R-:W-:Y:S02]  /*51a0*/  HMMA.16816.F32 R80, R128, R82, RZ ;  /* 0x000000528050723c */ /* 0x000fe400000018ff */
[----:B------:R-:W-:Y:S06]  /*51b0*/  MUFU.EX2 R184, R184 ;  /* 0x000000b800b87308 */ /* 0x000fec0000000800 */
[C---:B------:R-:W-:Y:S02]  /*51c0*/  HMMA.16816.F32 R176, R4.reuse, R16, R176 ;  /* 0x0000001004b0723c */ /* 0x040fe400000018b0 */
[----:B------:R-:W-:Y:S06]  /*51d0*/  MUFU.EX2 R183, R183 ;  /* 0x000000b700b77308 */ /* 0x000fec0000000800 */
[C---:B------:R-:W-:Y:S01]  /*51e0*/  HMMA.16816.F32 R172, R4.reuse, R18, R172 ;  /* 0x0000001204ac723c */ /* 0x040fe200000018ac */
[----:B------:R-:W1:Y:S07]  /*51f0*/  LDSM.16.MT88.4 R16, [R240+0x3900] ;  /* 0x00390000f010783b */ /* 0x000e6e0000004200 */
[C---:B---3--:R-:W-:Y:S08]  /*5200*/  HMMA.16816.F32 R108, R4.reuse, R12, R108 ;  /* 0x0000000c046c723c */ /* 0x048ff0000000186c */
[----:B------:R-:W-:Y:S01]  /*5210*/  HMMA.16816.F32 R112, R4, R14, R112 ;  /* 0x0000000e0470723c */ /* 0x000fe20000001870 */
[----:B------:R-:W3:Y:S07]  /*5220*/  LDSM.16.MT88.4 R12, [R240+0x9900] ;  /* 0x00990000f00c783b */ /* 0x000eee0000004200 */
[C---:B------:R-:W-:Y:S08]  /*5230*/  HMMA.16816.F32 R52, R128.reuse, R56, RZ ;  /* 0x000000388034723c */ /* 0x040ff000000018ff */
[----:B------:R-:W-:Y:S08]  /*5240*/  HMMA.16816.F32 R60, R128, R64, RZ ;  /* 0x00000040803c723c */ /* 0x000ff000000018ff */
[C---:B-----5:R-:W-:Y:S08]  /*5250*/  HMMA.16816.F32 R76, R4.reuse, R8, R76 ;  /* 0x00000008044c723c */ /* 0x060ff0000000184c */
[----:B------:R-:W-:Y:S01]  /*5260*/  HMMA.16816.F32 R80, R4, R10, R80 ;  /* 0x0000000a0450723c */ /* 0x000fe20000001850 */
[----:B------:R-:W5:Y:S07]  /*5270*/  LDSM.16.MT88.4 R8, [R241+0x9900] ;  /* 0x00990000f108783b */ /* 0x000f6e0000004200 */
        /* <DEDUP_REMOVED lines=10> */
[C---:B-1----:R-:W-:Y:S08]  /*5320*/  HMMA.16816.F32 R124, R128.reuse, R24, RZ ;  /* 0x00000018807c723c */ /* 0x042ff000000018ff */
[----:B------:R-:W-:Y:S01]  /*5330*/  HMMA.16816.F32 R128, R128, R26, RZ ;  /* 0x0000001a8080723c */ /* 0x000fe200000018ff */
[----:B------:R-:W-:Y:S07]  /*5340*/  LDSM.16.MT88.4 R24, [R241+0x1100] ;  /* 0x00110000f118783b */ /* 0x000fee0000004200 */
[C---:B------:R-:W-:Y:S08]  /*5350*/  HMMA.16816.F32 R52, R4.reuse, R20, R52 ;  /* 0x000000140434723c */ /* 0x040ff00000001834 */
[C---:B------:R-:W-:Y:S01]  /*5360*/  HMMA.16816.F32 R56, R4.reuse, R22, R56 ;  /* 0x000000160438723c */ /* 0x040fe20000001838 */
[----:B------:R-:W1:Y:S07]  /*5370*/  LDSM.16.MT88.4 R20, [R240+0x6900] ;  /* 0x00690000f014783b */ /* 0x000e6e0000004200 */
[C---:B------:R-:W-:Y:S08]  /*5380*/  HMMA.16816.F32 R60, R4.reuse, R16, R60 ;  /* 0x00000010043c723c */ /* 0x040ff0000000183c */
[C---:B------:R-:W-:Y:S01]  /*5390*/  HMMA.16816.F32 R64, R4.reuse, R18, R64 ;  /* 0x000000120440723c */ /* 0x040fe20000001840 */
[----:B------:R-:W1:Y:S07]  /*53a0*/  LDSM.16.MT88.4 R16, [R244+0x9900] ;  /* 0x00990000f410783b */ /* 0x000e6e0000004200 */
[C---:B---3--:R-:W-:Y:S08]  /*53b0*/  HMMA.16816.F32 R124, R4.reuse, R12, R124 ;  /* 0x0000000c047c723c */ /* 0x048ff0000000187c */
[C---:B------:R-:W-:Y:S01]  /*53c0*/  HMMA.16816.F32 R128, R4.reuse, R14, R128 ;  /* 0x0000000e0480723c */ /* 0x040fe20000001880 */
[----:B------:R-:W3:Y:S07]  /*53d0*/  LDSM.16.MT88.4 R12, [R244+0x1100] ;  /* 0x00110000f40c783b */ /* 0x000eee0000004200 */
[C---:B-----5:R-:W-:Y:S08]  /*53e0*/  HMMA.16816.F32 R116, R4.reuse, R8, R116 ;  /* 0x000000080474723c */ /* 0x060ff00000001874 */
[C---:B------:R-:W-:Y:S01]  /*53f0*/  HMMA.16816.F32 R120, R4.reuse, R10, R120 ;  /* 0x0000000a0478723c */ /* 0x040fe20000001878 */
[----:B------:R-:W5:Y:S07]  /*5400*/  LDSM.16.MT88.4 R8, [R242+0x1100] ;  /* 0x00110000f208783b */ /* 0x000f6e0000004200 */
[C---:B------:R-:W-:Y:S07]  /*5410*/  HMMA.16816.F32 R84, R4.reuse, R188, R84 ;  /* 0x000000bc0454723c */ /* 0x040fee0000001854 */
[--C-:B------:R-:W-:Y:S01]  /*5420*/  FFMA.FTZ R189, R209, c[0x0][0x2d0], -R185.reuse ;  /* 0x0000b400d1bd7a23 */ /* 0x100fe200000108b9 */
[----:B------:R-:W-:Y:S01]  /*5430*/  HMMA.16816.F32 R88, R4, R190, R88 ;  /* 0x000000be0458723c */ /* 0x000fe20000001858 */
[----:B------:R-:W-:-:S04]  /*5440*/  FFMA.FTZ R188, R208, c[0x0][0x2d0], -R185 ;  /* 0x0000b400d0bc7a23 */ /* 0x000fc800000108b9 */
[----:B------:R-:W-:Y:S02]  /*5450*/  MUFU.EX2 R189, R189 ;  /* 0x000000bd00bd7308 */ /* 0x000fe40000000800 */
[----:B------:R-:W-:Y:S01]  /*5460*/  FFMA.FTZ R190, R210, c[0x0][0x2d0], -R185 ;  /* 0x0000b400d2be7a23 */ /* 0x000fe200000108b9 */
[C---:B-1----:R-:W-:Y:S01]  /*5470*/  HMMA.16816.F32 R92, R4.reuse, R20, R92 ;  /* 0x00000014045c723c */ /* 0x042fe2000000185c */
[----:B------:R-:W-:Y:S02]  /*5480*/  FFMA.FTZ R191, R207, c[0x0][0x2d0], -R181 ;  /* 0x0000b400cfbf7a23 */ /* 0x000fe400000108b5 */
[----:B------:R-:W-:Y:S02]  /*5490*/  FFMA.FTZ R185, R186, c[0x0][0x2d0], -R185 ;  /* 0x0000b400bab97a23 */ /* 0x000fe400000108b9 */
[----:B------:R-:W1:Y:S01]  /*54a0*/  MUFU.EX2 R190, R190 ;  /* 0x000000be00be7308 */ /* 0x000e620000000800 */
[--C-:B------:R-:W-:Y:S02]  /*54b0*/  FFMA.FTZ R186, R194, c[0x0][0x2d0], -R181.reuse ;  /* 0x0000b400c2ba7a23 */ /* 0x100fe400000108b5 */
[----:B------:R-:W-:Y:S01]  /*54c0*/  HMMA.16816.F32 R96, R4, R22, R96 ;  /* 0x000000160460723c */ /* 0x000fe20000001860 */
[----:B------:R-:W-:Y:S01]  /*54d0*/  LDSM.16.MT88.4 R20, [R241+0x4100] ;  /* 0x00410000f114783b */ /* 0x000fe20000004200 */
[----:B------:R-:W-:-:S03]  /*54e0*/  FFMA.FTZ R181, R182, c[0x0][0x2d0], -R181 ;  /* 0x0000b400b6b57a23 */ /* 0x000fc600000108b5 */
[----:B------:R-:W1:Y:S03]  /*54f0*/  MUFU.EX2 R188, R188 ;  /* 0x000000bc00bc7308 */ /* 0x000e660000000800 */
[C---:B------:R-:W-:Y:S05]  /*5500*/  HMMA.16816.F32 R100, R4.reuse, R16, R100 ;  /* 0x000000100464723c */ /* 0x040fea0000001864 */
[----:B------:R-:W1:Y:S03]  /*5510*/  MUFU.EX2 R191, R191 ;  /* 0x000000bf00bf7308 */ /* 0x000e660000000800 */
[----:B------:R-:W-:Y:S01]  /*5520*/  HMMA.16816.F32 R104, R4, R18, R104 ;  /* 0x000000120468723c */ /* 0x000fe20000001868 */
[----:B------:R-:W1:Y:S04]  /*5530*/  LDSM.16.MT88.4 R16, [R240+0x1100] ;  /* 0x00110000f010783b */ /* 0x000e680000004200 */
[----:B------:R-:W-:Y:S02]  /*5540*/  MUFU.EX2 R185, R185 ;  /* 0x000000b900b97308 */ /* 0x000fe40000000800 */
[----:B------:R-:W-:Y:S01]  /*5550*/  F2FP.PACK_AB R4, R34, R38 ;  /* 0x000000262204723e */ /* 0x000fe200000000ff */
[----:B------:R-:W-:Y:S01]  /*5560*/  FADD.FTZ R38, R38, R42 ;  /* 0x0000002a26267221 */ /* 0x000fe20000010000 */
[----:B--2---:R-:W-:-:S02]  /*5570*/  F2FP.PACK_AB R6, R30, R33 ;  /* 0x000000211e06723e */ /* 0x004fc400000000ff */
[----:B----4-:R-:W-:Y:S01]  /*5580*/  F2FP.PACK_AB R5, R32, R36 ;  /* 0x000000242005723e */ /* 0x010fe200000000ff */
[----:B------:R-:W-:Y:S01]  /*5590*/  FADD.FTZ R38, R34, R38 ;  /* 0x0000002622267221 */ /* 0x000fe20000010000 */
[----:B------:R-:W-:Y:S01]  /*55a0*/  F2FP.PACK_AB R7, R3, R31 ;  /* 0x0000001f0307723e */ /* 0x000fe200000000ff */
[----:B------:R-:W2:Y:S01]  /*55b0*/  MUFU.EX2 R186, R186 ;  /* 0x000000ba00ba7308 */ /* 0x000ea20000000800 */
[----:B------:R-:W-:Y:S02]  /*55c0*/  FADD.FTZ R36, R36, R40 ;  /* 0x0000002824247221 */ /* 0x000fe40000010000 */
[----:B------:R-:W-:Y:S02]  /*55d0*/  FADD.FTZ R33, R33, R38 ;  /* 0x0000002621217221 */ /* 0x000fe40000010000 */
[----:B------:R-:W-:Y:S01]  /*55e0*/  FADD.FTZ R36, R32, R36 ;  /* 0x0000002420247221 */ /* 0x000fe20000010000 */
[----:B---3--:R-:W-:Y:S01]  /*55f0*/  HMMA.16816.F32 R176, R4, R12, R176 ;  /* 0x0000000c04b0723c */ /* 0x008fe200000018b0 */
[----:B------:R-:W-:Y:S01]  /*5600*/  FADD.FTZ R33, R30, R33 ;  /* 0x000000211e217221 */ /* 0x000fe20000010000 */
[----:B------:R-:W3:Y:S01]  /*5610*/  MUFU.EX2 R181, R181 ;  /* 0x000000b500b57308 */ /* 0x000ee20000000800 */
[----:B------:R-:W-:-:S04]  /*5620*/  FADD.FTZ R31, R31, R36 ;  /* 0x000000241f1f7221 */ /* 0x000fc80000010000 */
[----:B------:R-:W-:Y:S01]  /*5630*/  FADD.FTZ R31, R3, R31 ;  /* 0x0000001f031f7221 */ /* 0x000fe20000010000 */
[C---:B------:R-:W-:Y:S01]  /*5640*/  HMMA.16816.F32 R172, R4.reuse, R14, R172 ;  /* 0x0000000e04ac723c */ /* 0x040fe200000018ac */
[----:B------:R-:W4:Y:S07]  /*5650*/  LDSM.16.MT88.4 R12, [R244+0x4100] ;  /* 0x00410000f40c783b */ /* 0x000f2e0000004200 */
[C---:B-----5:R-:W-:Y:S08]  /*5660*/  HMMA.16816.F32 R168, R4.reuse, R8, R168 ;  /* 0x0000000804a8723c */ /* 0x060ff000000018a8 */
[C---:B------:R-:W-:Y:S01]  /*5670*/  HMMA.16816.F32 R164, R4.reuse, R10, R164 ;  /* 0x0000000a04a4723c */ /* 0x040fe200000018a4 */
[----:B------:R-:W5:Y:S07]  /*5680*/  LDSM.16.MT88.4 R8, [R242+0x4100] ;  /* 0x00410000f208783b */ /* 0x000f6e0000004200 */
[C---:B-1----:R-:W-:Y:S08]  /*5690*/  HMMA.16816.F32 R152, R4.reuse, R16, R152 ;  /* 0x000000100498723c */ /* 0x042ff00000001898 */
[C---:B------:R-:W-:Y:S01]  /*56a0*/  HMMA.16816.F32 R148, R4.reuse, R18, R148 ;  /* 0x000000120494723c */ /* 0x040fe20000001894 */
[----:B------:R-:W-:Y:S07]  /*56b0*/  LDSM.16.MT88.4 R16, [R240+0x4100] ;  /* 0x00410000f010783b */ /* 0x000fee0000004200 */
[C---:B------:R-:W-:Y:S08]  /*56c0*/  HMMA.16816.F32 R160, R4.reuse, R24, R160 ;  /* 0x0000001804a0723c */ /* 0x040ff000000018a0 */
[C---:B----4-:R-:W-:Y:S08]  /*56d0*/  HMMA.16816.F32 R144, R4.reuse, R12, R144 ;  /* 0x0000000c0490723c */ /* 0x050ff00000001890 */
[C---:B------:R-:W-:Y:S01]  /*56e0*/  HMMA.16816.F32 R140, R4.reuse, R14, R140 ;  /* 0x0000000e048c723c */ /* 0x040fe2000000188c */
[----:B------:R-:W1:Y:S07]  /*56f0*/  LDSM.16.MT88.4 R12, [R244+0x7100] ;  /* 0x00710000f40c783b */ /* 0x000e6e0000004200 */
[C---:B-----5:R-:W-:Y:S08]  /*5700*/  HMMA.16816.F32 R136, R4.reuse, R8, R136 ;  /* 0x000000080488723c */ /* 0x060ff00000001888 */
[C---:B------:R-:W-:Y:S01]  /*5710*/  HMMA.16816.F32 R132, R4.reuse, R10, R132 ;  /* 0x0000000a0484723c */ /* 0x040fe20000001884 */
[----:B------:R-:W4:Y:S07]  /*5720*/  LDSM.16.MT88.4 R8, [R242+0x7100] ;  /* 0x00710000f208783b */ /* 0x000f2e0000004200 */
[C---:B------:R-:W-:Y:S01]  /*5730*/  HMMA.16816.F32 R156, R4.reuse, R26, R156 ;  /* 0x0000001a049c723c */ /* 0x040fe2000000189c */
[----:B------:R-:W5:Y:S07]  /*5740*/  LDSM.16.MT88.4 R24, [R241+0x7100] ;  /* 0x00710000f118783b */ /* 0x000f6e0000004200 */
[C---:B------:R-:W-:Y:S08]  /*5750*/  HMMA.16816.F32 R52, R4.reuse, R20, R52 ;  /* 0x000000140434723c */ /* 0x040ff00000001834 */
[C---:B------:R-:W-:Y:S01]  /*5760*/  HMMA.16816.F32 R56, R4.reuse, R22, R56 ;  /* 0x000000160438723c */ /* 0x040fe20000001838 */
[----:B------:R-:W-:Y:S07]  /*5770*/  LDSM.16.MT88.4 R20, [R240+0x7100] ;  /* 0x00710000f014783b */ /* 0x000fee0000004200 */
[C---:B-1----:R-:W-:Y:S08]  /*5780*/  HMMA.16816.F32 R68, R4.reuse, R12, R68 ;  /* 0x0000000c0444723c */ /* 0x042ff00000001844 */
[C---:B------:R-:W-:Y:S01]  /*5790*/  HMMA.16816.F32 R72, R4.reuse, R14, R72 ;  /* 0x0000000e0448723c */ /* 0x040fe20000001848 */
[----:B------:R-:W1:Y:S07]  /*57a0*/  LDSM.16.MT88.4 R12, [R242+0xa100] ;  /* 0x00a10000f20c783b */ /* 0x000e6e0000004200 */
[C---:B----4-:R-:W-:Y:S08]  /*57b0*/  HMMA.16816.F32 R76, R4.reuse, R8, R76 ;  /* 0x00000008044c723c */ /* 0x050ff0000000184c */
[C---:B------:R-:W-:Y:S01]  /*57c0*/  HMMA.16816.F32 R80, R4.reuse, R10, R80 ;  /* 0x0000000a0450723c */ /* 0x040fe20000001850 */
[----:B------:R-:W4:Y:S07]  /*57d0*/  LDSM.16.MT88.4 R8, [R241+0xa100] ;  /* 0x00a10000f108783b */ /* 0x000f2e0000004200 */
[C---:B------:R-:W-:Y:S08]  /*57e0*/  HMMA.16816.F32 R60, R4.reuse, R16, R60 ;  /* 0x00000010043c723c */ /* 0x040ff0000000183c */
[C---:B------:R-:W-:Y:S01]  /*57f0*/  HMMA.16816.F32 R64, R4.reuse, R18, R64 ;  /* 0x000000120440723c */ /* 0x040fe20000001840 */
[----:B------:R-:W2:Y:S07]  /*5800*/  LDSM.16.MT88.4 R16, [R244+0xa100] ;  /* 0x00a10000f410783b */ /* 0x000eae0000004200 */
[C---:B-----5:R-:W-:Y:S08]  /*5810*/  HMMA.16816.F32 R84, R4.reuse, R24, R84 ;  /* 0x000000180454723c */ /* 0x060ff00000001854 */
[C---:B-1----:R-:W-:Y:S08]  /*5820*/  HMMA.16816.F32 R108, R4.reuse, R12, R108 ;  /* 0x0000000c046c723c */ /* 0x042ff0000000186c */
[C---:B------:R-:W-:Y:S01]  /*5830*/  HMMA.16816.F32 R112, R4.reuse, R14, R112 ;  /* 0x0000000e0470723c */ /* 0x040fe20000001870 */
[----:B------:R-:W1:Y:S07]  /*5840*/  LDSM.16.MT88.4 R12, [R240+0xa100] ;  /* 0x00a10000f00c783b */ /* 0x000e6e0000004200 */
[C---:B----4-:R-:W-:Y:S08]  /*5850*/  HMMA.16816.F32 R116, R4.reuse, R8, R116 ;  /* 0x000000080474723c */ /* 0x050ff00000001874 */
[C---:B------:R-:W-:Y:S01]  /*5860*/  HMMA.16816.F32 R120, R4.reuse, R10, R120 ;  /* 0x0000000a0478723c */ /* 0x040fe20000001878 */
[----:B------:R-:W4:Y:S07]  /*5870*/  LDSM.16.MT88.4 R8, [R241+0x1900] ;  /* 0x00190000f108783b */ /* 0x000f2e0000004200 */
[C---:B------:R-:W-:Y:S01]  /*5880*/  HMMA.16816.F32 R88, R4.reuse, R26, R88 ;  /* 0x0000001a0458723c */ /* 0x040fe20000001858 */
[----:B------:R-:W-:Y:S07]  /*5890*/  LDSM.16.MT88.4 R24, [R240+0x4900] ;  /* 0x00490000f018783b */ /* 0x000fee0000004200 */
[C---:B------:R-:W-:Y:S08]  /*58a0*/  HMMA.16816.F32 R92, R4.reuse, R20, R92 ;  /* 0x00000014045c723c */ /* 0x040ff0000000185c */
[C---:B------:R-:W-:Y:S01]  /*58b0*/  HMMA.16816.F32 R96, R4.reuse, R22, R96 ;  /* 0x000000160460723c */ /* 0x040fe20000001860 */
[----:B------:R-:W-:Y:S07]  /*58c0*/  LDSM.16.MT88.4 R20, [R240+0x1900] ;  /* 0x00190000f014783b */ /* 0x000fee0000004200 */
[C---:B--2---:R-:W-:Y:S08]  /*58d0*/  HMMA.16816.F32 R100, R4.reuse, R16, R100 ;  /* 0x000000100464723c */ /* 0x044ff00000001864 */
[C---:B------:R-:W-:Y:S01]  /*58e0*/  HMMA.16816.F32 R104, R4.reuse, R18, R104 ;  /* 0x000000120468723c */ /* 0x040fe20000001868 */
[----:B------:R-:W2:Y:S07]  /*58f0*/  LDSM.16.MT88.4 R16, [R244+0x1900] ;  /* 0x00190000f410783b */ /* 0x000eae0000004200 */
[C---:B-1----:R-:W-:Y:S08]  /*5900*/  HMMA.16816.F32 R124, R4.reuse, R12, R124 ;  /* 0x0000000c047c723c */ /* 0x042ff0000000187c */
[----:B------:R-:W-:Y:S01]  /*5910*/  HMMA.16816.F32 R128, R4, R14, R128 ;  /* 0x0000000e0480723c */ /* 0x000fe20000001880 */
[----:B------:R-:W1:Y:S06]  /*5920*/  LDSM.16.MT88.4 R12, [R242+0x1900] ;  /* 0x00190000f20c783b */ /* 0x000e6c0000004200 */
[----:B------:R-:W-:Y:S01]  /*5930*/  F2FP.PACK_AB R4, R190, R195 ;  /* 0x000000c3be04723e */ /* 0x000fe200000000ff */
[----:B------:R-:W-:Y:S01]  /*5940*/  FADD.FTZ R195, R195, R33 ;  /* 0x00000021c3c37221 */ /* 0x000fe20000010000 */
[----:B------:R-:W-:-:S02]  /*5950*/  F2FP.PACK_AB R6, R188, R189 ;  /* 0x000000bdbc06723e */ /* 0x000fc400000000ff */
[----:B------:R-:W-:Y:S01]  /*5960*/  F2FP.PACK_AB R5, R196, R191 ;  /* 0x000000bfc405723e */ /* 0x000fe200000000ff */
[----:B------:R-:W-:Y:S01]  /*5970*/  FADD.FTZ R195, R190, R195 ;  /* 0x000000c3bec37221 */ /* 0x000fe20000010000 */
[----:B------:R-:W-:Y:S01]  /*5980*/  F2FP.PACK_AB R7, R197, R198 ;  /* 0x000000c6c507723e */ /* 0x000fe200000000ff */
[----:B------:R-:W-:Y:S02]  /*5990*/  FADD.FTZ R191, R191, R31 ;  /* 0x0000001fbfbf7221 */ /* 0x000fe40000010000 */
[----:B------:R-:W-:Y:S02]  /*59a0*/  FADD.FTZ R189, R189, R195 ;  /* 0x000000c3bdbd7221 */ /* 0x000fe40000010000 */
[----:B------:R-:W-:Y:S02]  /*59b0*/  FADD.FTZ R191, R196, R191 ;  /* 0x000000bfc4bf7221 */ /* 0x000fe40000010000 */
[----:B----4-:R-:W-:Y:S01]  /*59c0*/  HMMA.16816.F32 R160, R4, R8, R160 ;  /* 0x0000000804a0723c */ /* 0x010fe200000018a0 */
[----:B------:R-:W-:-:S02]  /*59d0*/  FADD.FTZ R189, R188, R189 ;  /* 0x000000bdbcbd7221 */ /* 0x000fc40000010000 */
[----:B------:R-:W-:-:S04]  /*59e0*/  FADD.FTZ R198, R198, R191 ;  /* 0x000000bfc6c67221 */ /* 0x000fc80000010000 */
[----:B------:R-:W-:Y:S01]  /*59f0*/  FADD.FTZ R198, R197, R198 ;  /* 0x000000c6c5c67221 */ /* 0x000fe20000010000 */
[C---:B------:R-:W-:Y:S01]  /*5a00*/  HMMA.16816.F32 R156, R4.reuse, R10, R156 ;  /* 0x0000000a049c723c */ /* 0x040fe2000000189c */
[----:B------:R-:W4:Y:S07]  /*5a10*/  LDSM.16.MT88.4 R8, [R241+0x4900] ;  /* 0x00490000f108783b */ /* 0x000f2e0000004200 */
[C---:B--2---:R-:W-:Y:S08]  /*5a20*/  HMMA.16816.F32 R176, R4.reuse, R16, R176 ;  /* 0x0000001004b0723c */ /* 0x044ff000000018b0 */
[C---:B------:R-:W-:Y:S01]  /*5a30*/  HMMA.16816.F32 R172, R4.reuse, R18, R172 ;  /* 0x0000001204ac723c */ /* 0x040fe200000018ac */
[----:B------:R-:W2:Y:S07]  /*5a40*/  LDSM.16.MT88.4 R16, [R244+0x4900] ;  /* 0x00490000f410783b */ /* 0x000eae0000004200 */
[C---:B-1----:R-:W-:Y:S08]  /*5a50*/  HMMA.16816.F32 R168, R4.reuse, R12, R168 ;  /* 0x0000000c04a8723c */ /* 0x042ff000000018a8 */
[C---:B------:R-:W-:Y:S01]  /*5a60*/  HMMA.16816.F32 R164, R4.reuse, R14, R164 ;  /* 0x0000000e04a4723c */ /* 0x040fe200000018a4 */
[----:B------:R-:W1:Y:S07]  /*5a70*/  LDSM.16.MT88.4 R12, [R242+0x4900] ;  /* 0x00490000f20c783b */ /* 0x000e6e0000004200 */
[C---:B------:R-:W-:Y:S08]  /*5a80*/  HMMA.16816.F32 R152, R4.reuse, R20, R152 ;  /* 0x000000140498723c */ /* 0x040ff00000001898 */
[C---:B----4-:R-:W-:Y:S08]  /*5a90*/  HMMA.16816.F32 R52, R4.reuse, R8, R52 ;  /* 0x000000080434723c */ /* 0x050ff00000001834 */
[C---:B------:R-:W-:Y:S01]  /*5aa0*/  HMMA.16816.F32 R56, R4.reuse, R10, R56 ;  /* 0x0000000a0438723c */ /* 0x040fe20000001838 */
[----:B------:R-:W4:Y:S07]  /*5ab0*/  LDSM.16.MT88.4 R8, [R240+0x7900] ;  /* 0x00790000f008783b */ /* 0x000f2e0000004200 */
[C---:B------:R-:W-:Y:S01]  /*5ac0*/  HMMA.16816.F32 R148, R4.reuse, R22, R148 ;  /* 0x000000160494723c */ /* 0x040fe20000001894 */
[----:B------:R-:W5:Y:S07]  /*5ad0*/  LDSM.16.MT88.4 R20, [R244+0x7900] ;  /* 0x00790000f414783b */ /* 0x000f6e0000004200 */
[C---:B--2---:R-:W-:Y:S08]  /*5ae0*/  HMMA.16816.F32 R144, R4.reuse, R16, R144 ;  /* 0x000000100490723c */ /* 0x044ff00000001890 */
[C---:B------:R-:W-:Y:S01]  /*5af0*/  HMMA.16816.F32 R140, R4.reuse, R18, R140 ;  /* 0x00000012048c723c */ /* 0x040fe2000000188c */
[----:B------:R-:W2:Y:S07]  /*5b00*/  LDSM.16.MT88.4 R16, [R242+0x7900] ;  /* 0x00790000f210783b */ /* 0x000eae0000004200 */
[C---:B-1----:R-:W-:Y:S08]  /*5b10*/  HMMA.16816.F32 R136, R4.reuse, R12, R136 ;  /* 0x0000000c0488723c */ /* 0x042ff00000001888 */
[C---:B------:R-:W-:Y:S01]  /*5b20*/  HMMA.16816.F32 R132, R4.reuse, R14, R132 ;  /* 0x0000000e0484723c */ /* 0x040fe20000001884 */
[----:B------:R-:W1:Y:S07]  /*5b30*/  LDSM.16.MT88.4 R12, [R241+0x7900] ;  /* 0x00790000f10c783b */ /* 0x000e6e0000004200 */
[C---:B----4-:R-:W-:Y:S08]  /*5b40*/  HMMA.16816.F32 R92, R4.reuse, R8, R92 ;  /* 0x00000008045c723c */ /* 0x050ff0000000185c */
[C---:B------:R-:W-:Y:S01]  /*5b50*/  HMMA.16816.F32 R96, R4.reuse, R10, R96 ;  /* 0x0000000a0460723c */ /* 0x040fe20000001860 */
[----:B------:R-:W4:Y:S07]  /*5b60*/  LDSM.16.MT88.4 R8, [R240+0xa900] ;  /* 0x00a90000f008783b */ /* 0x000f2e0000004200 */
[C---:B-----5:R-:W-:Y:S08]  /*5b70*/  HMMA.16816.F32 R68, R4.reuse, R20, R68 ;  /* 0x000000140444723c */ /* 0x060ff00000001844 */
        /* <DEDUP_REMOVED lines=13> */
[----:B------:R-:W-:Y:S07]  /*5c50*/  LDSM.16.MT88.4 R24, [R242+0x2100] ;  /* 0x00210000f218783b */ /* 0x000fee0000004200 */
[C---:B-----5:R-:W-:Y:S08]  /*5c60*/  HMMA.16816.F32 R100, R4.reuse, R20, R100 ;  /* 0x000000140464723c */ /* 0x060ff00000001864 */
        /* <DEDUP_REMOVED lines=19> */
[----:B------:R-:W-:Y:S02]  /*5da0*/  FADD.FTZ R200, R200, R203 ;  /* 0x000000cbc8c87221 */ /* 0x000fe40000010000 */
[----:B------:R-:W-:Y:S02]  /*5db0*/  FADD.FTZ R204, R193, R204 ;  /* 0x000000ccc1cc7221 */ /* 0x000fe40000010000 */
[----:B------:R-:W-:Y:S01]  /*5dc0*/  FADD.FTZ R200, R199, R200 ;  /* 0x000000c8c7c87221 */ /* 0x000fe20000010000 */
[----:B------:R-:W-:Y:S01]  /*5dd0*/  HMMA.16816.F32 R172, R4, R10, R172 ;  /* 0x0000000a04ac723c */ /* 0x000fe200000018ac */
[----:B------:R-:W4:Y:S01]  /*5de0*/  LDSM.16.MT88.4 R8, [R244+0x5100] ;  /* 0x00510000f408783b */ /* 0x000f220000004200 */
[----:B------:R-:W-:Y:S02]  /*5df0*/  FADD.FTZ R204, R192, R204 ;  /* 0x000000ccc0cc7221 */ /* 0x000fe40000010000 */
[----:B------:R-:W-:Y:S02]  /*5e00*/  FADD.FTZ R200, R186, R200 ;  /* 0x000000c8bac87221 */ /* 0x000fe40000010000 */
[----:B------:R-:W-:-:S02]  /*5e10*/  FADD.FTZ R204, R187, R204 ;  /* 0x000000ccbbcc7221 */ /* 0x000fc40000010000 */
[----:B--2---:R-:W-:Y:S01]  /*5e20*/  HMMA.16816.F32 R160, R4, R16, R160 ;  /* 0x0000001004a0723c */ /* 0x004fe200000018a0 */
[----:B------:R-:W-:Y:S02]  /*5e30*/  FADD.FTZ R200, R184, R200 ;  /* 0x000000c8b8c87221 */ /* 0x000fe40000010000 */
[----:B------:R-:W-:-:S05]  /*5e40*/  FADD.FTZ R3, R185, R204 ;  /* 0x000000ccb9037221 */ /* 0x000fca0000010000 */
[C---:B------:R-:W-:Y:S01]  /*5e50*/  HMMA.16816.F32 R156, R4.reuse, R18, R156 ;  /* 0x00000012049c723c */ /* 0x040fe2000000189c */
[----:B------:R-:W2:Y:S04]  /*5e60*/  LDSM.16.MT88.4 R16, [R241+0x5100] ;  /* 0x00510000f110783b */ /* 0x000ea80000004200 */
[----:B------:R-:W-:Y:S03]  /*5e70*/  STL [R1+0x60], R3 ;  /* 0x0000600301007387 */ /* 0x000fe60000100800 */
[C---:B-1----:R-:W-:Y:S08]  /*5e80*/  HMMA.16816.F32 R152, R4.reuse, R12, R152 ;  /* 0x0000000c0498723c */ /* 0x042ff00000001898 */
[C---:B------:R-:W-:Y:S01]  /*5e90*/  HMMA.16816.F32 R148, R4.reuse, R14, R148 ;  /* 0x0000000e0494723c */ /* 0x040fe20000001894 */
[----:B------:R-:W-:Y:S07]  /*5ea0*/  LDSM.16.MT88.4 R12, [R240+0x5100] ;  /* 0x00510000f00c783b */ /* 0x000fee0000004200 */
[C---:B------:R-:W-:Y:S08]  /*5eb0*/  HMMA.16816.F32 R136, R4.reuse, R20, R136 ;  /* 0x000000140488723c */ /* 0x040ff00000001888 */
[C---:B----4-:R-:W-:Y:S08]  /*5ec0*/  HMMA.16816.F32 R144, R4.reuse, R8, R144 ;  /* 0x000000080490723c */ /* 0x050ff00000001890 */
[C---:B------:R-:W-:Y:S01]  /*5ed0*/  HMMA.16816.F32 R140, R4.reuse, R10, R140 ;  /* 0x0000000a048c723c */ /* 0x040fe2000000188c */
[----:B------:R-:W1:Y:S07]  /*5ee0*/  LDSM.16.MT88.4 R8, [R244+0x8100] ;  /* 0x00810000f408783b */ /* 0x000e6e0000004200 */
[C---:B------:R-:W-:Y:S01]  /*5ef0*/  HMMA.16816.F32 R132, R4.reuse, R22, R132 ;  /* 0x000000160484723c */ /* 0x040fe20000001884 */
[----:B------:R-:W4:Y:S07]  /*5f00*/  LDSM.16.MT88.4 R20, [R241+0x8100] ;  /* 0x00810000f114783b */ /* 0x000f2e0000004200 */
[C---:B--2---:R-:W-:Y:S08]  /*5f10*/  HMMA.16816.F32 R52, R4.reuse, R16, R52 ;  /* 0x000000100434723c */ /* 0x044ff00000001834 */
[C---:B------:R-:W-:Y:S01]  /*5f20*/  HMMA.16816.F32 R56, R4.reuse, R18, R56 ;  /* 0x000000120438723c */ /* 0x040fe20000001838 */
[----:B------:R-:W2:Y:S07]  /*5f30*/  LDSM.16.MT88.4 R16, [R240+0x8100] ;  /* 0x00810000f010783b */ /* 0x000eae0000004200 */
[C---:B------:R-:W-:Y:S08]  /*5f40*/  HMMA.16816.F32 R168, R4.reuse, R24, R168 ;  /* 0x0000001804a8723c */ /* 0x040ff000000018a8 */
[C---:B------:R-:W-:Y:S01]  /*5f50*/  HMMA.16816.F32 R164, R4.reuse, R26, R164 ;  /* 0x0000001a04a4723c */ /* 0x040fe200000018a4 */
[----:B------:R-:W-:Y:S07]  /*5f60*/  LDSM.16.MT88.4 R24, [R242+0x8100] ;  /* 0x00810000f218783b */ /* 0x000fee0000004200 */
[C---:B-1----:R-:W-:Y:S08]  /*5f70*/  HMMA.16816.F32 R68, R4.reuse, R8, R68 ;  /* 0x000000080444723c */ /* 0x042ff00000001844 */
[C---:B------:R-:W-:Y:S01]  /*5f80*/  HMMA.16816.F32 R72, R4.reuse, R10, R72 ;  /* 0x0000000a0448723c */ /* 0x040fe20000001848 */
[----:B------:R-:W1:Y:S07]  /*5f90*/  LDSM.16.MT88.4 R8, [R242+0xb100] ;  /* 0x00b10000f208783b */ /* 0x000e6e0000004200 */
[C---:B------:R-:W-:Y:S08]  /*5fa0*/  HMMA.16816.F32 R60, R4.reuse, R12, R60 ;  /* 0x0000000c043c723c */ /* 0x040ff0000000183c */
[C---:B------:R-:W-:Y:S01]  /*5fb0*/  HMMA.16816.F32 R64, R4.reuse, R14, R64 ;  /* 0x0000000e0440723c */ /* 0x040fe20000001840 */
[----:B------:R-:W5:Y:S07]  /*5fc0*/  LDSM.16.MT88.4 R12, [R244+0xb100] ;  /* 0x00b10000f40c783b */ /* 0x000f6e0000004200 */
[C---:B----4-:R-:W-:Y:S08]  /*5fd0*/  HMMA.16816.F32 R84, R4.reuse, R20, R84 ;  /* 0x000000140454723c */ /* 0x050ff00000001854 */
        /* <DEDUP_REMOVED lines=9> */
[C---:B------:R-:W-:Y:S01]  /*6070*/  HMMA.16816.F32 R80, R4.reuse, R26, R80 ;  /* 0x0000001a0450723c */ /* 0x040fe20000001850 */
[----:B------:R-:W-:Y:S07]  /*6080*/  LDSM.16.MT88.4 R24, [R241+0x2900] ;  /* 0x00290000f118783b */ /* 0x000fee0000004200 */
[C---:B-----5:R-:W-:Y:S08]  /*6090*/  HMMA.16816.F32 R100, R4.reuse, R12, R100 ;  /* 0x0000000c0464723c */ /* 0x060ff00000001864 */
[C---:B------:R-:W-:Y:S01]  /*60a0*/  HMMA.16816.F32 R104, R4.reuse, R14, R104 ;  /* 0x0000000e0468723c */ /* 0x040fe20000001868 */
[----:B------:R-:W5:Y:S07]  /*60b0*/  LDSM.16.MT88.4 R12, [R244+0x2900] ;  /* 0x00290000f40c783b */ /* 0x000f6e0000004200 */
[C---:B----4-:R-:W-:Y:S08]  /*60c0*/  HMMA.16816.F32 R116, R4.reuse, R20, R116 ;  /* 0x000000140474723c */ /* 0x050ff00000001874 */
[C---:B------:R-:W-:Y:S01]  /*60d0*/  HMMA.16816.F32 R120, R4.reuse, R22, R120 ;  /* 0x000000160478723c */ /* 0x040fe20000001878 */
[----:B------:R-:W-:Y:S07]  /*60e0*/  LDSM.16.MT88.4 R20, [R240+0x2900] ;  /* 0x00290000f014783b */ /* 0x000fee0000004200 */
[C---:B--2---:R-:W-:Y:S08]  /*60f0*/  HMMA.16816.F32 R124, R4.reuse, R16, R124 ;  /* 0x00000010047c723c */ /* 0x044ff0000000187c */
[----:B------:R-:W-:Y:S01]  /*6100*/  HMMA.16816.F32 R128, R4, R18, R128 ;  /* 0x000000120480723c */ /* 0x000fe20000001880 */
[----:B------:R-:W2:Y:S06]  /*6110*/  LDSM.16.MT88.4 R16, [R244+0x5900] ;  /* 0x00590000f410783b */ /* 0x000eac0000004200 */
[----:B------:R-:W-:-:S02]  /*6120*/  F2FP.PACK_AB R4, R192, R193 ;  /* 0x000000c1c004723e */ /* 0x000fc400000000ff */
[----:B------:R-:W-:Y:S02]  /*6130*/  F2FP.PACK_AB R6, R185, R187 ;  /* 0x000000bbb906723e */ /* 0x000fe400000000ff */
[----:B------:R-:W-:Y:S02]  /*6140*/  F2FP.PACK_AB R5, R184, R186 ;  /* 0x000000bab805723e */ /* 0x000fe400000000ff */
[----:B---3--:R-:W-:Y:S01]  /*6150*/  F2FP.PACK_AB R7, R181, R183 ;  /* 0x000000b7b507723e */ /* 0x008fe200000000ff */
[----:B------:R-:W-:-:S04]  /*6160*/  FADD.FTZ R183, R183, R200 ;  /* 0x000000c8b7b77221 */ /* 0x000fc80000010000 */
[----:B------:R-:W-:Y:S02]  /*6170*/  FADD.FTZ R183, R181, R183 ;  /* 0x000000b7b5b77221 */ /* 0x000fe40000010000 */
[C---:B-1----:R-:W-:Y:S08]  /*6180*/  HMMA.16816.F32 R168, R4.reuse, R8, R168 ;  /* 0x0000000804a8723c */ /* 0x042ff000000018a8 */
[C---:B------:R-:W-:Y:S01]  /*6190*/  HMMA.16816.F32 R164, R4.reuse, R10, R164 ;  /* 0x0000000a04a4723c */ /* 0x040fe200000018a4 */
[----:B------:R-:W1:Y:S07]  /*61a0*/  LDSM.16.MT88.4 R8, [R242+0x5900] ;  /* 0x00590000f208783b */ /* 0x000e6e0000004200 */
[C---:B-----5:R-:W-:Y:S08]  /*61b0*/  HMMA.16816.F32 R176, R4.reuse, R12, R176 ;  /* 0x0000000c04b0723c */ /* 0x060ff000000018b0 */
[C---:B------:R-:W-:Y:S01]  /*61c0*/  HMMA.16816.F32 R172, R4.reuse, R14, R172 ;  /* 0x0000000e04ac723c */ /* 0x040fe200000018ac */
[----:B------:R-:W3:Y:S07]  /*61d0*/  LDSM.16.MT88.4 R12, [R241+0x5900] ;  /* 0x00590000f10c783b */ /* 0x000eee0000004200 */
[C---:B--2---:R-:W-:Y:S08]  /*61e0*/  HMMA.16816.F32 R144, R4.reuse, R16, R144 ;  /* 0x000000100490723c */ /* 0x044ff00000001890 */
[C---:B------:R-:W-:Y:S01]  /*61f0*/  HMMA.16816.F32 R140, R4.reuse, R18, R140 ;  /* 0x00000012048c723c */ /* 0x040fe2000000188c */
[----:B------:R-:W-:Y:S07]  /*6200*/  LDSM.16.MT88.4 R16, [R242+0x8900] ;  /* 0x00890000f210783b */ /* 0x000fee0000004200 */
[C---:B------:R-:W-:Y:S08]  /*6210*/  HMMA.16816.F32 R160, R4.reuse, R24, R160 ;  /* 0x0000001804a0723c */ /* 0x040ff000000018a0 */
[C---:B-1----:R-:W-:Y:S08]  /*6220*/  HMMA.16816.F32 R136, R4.reuse, R8, R136 ;  /* 0x000000080488723c */ /* 0x042ff00000001888 */
[C---:B------:R-:W-:Y:S01]  /*6230*/  HMMA.16816.F32 R132, R4.reuse, R10, R132 ;  /* 0x0000000a0484723c */ /* 0x040fe20000001884 */
[----:B------:R-:W1:Y:S07]  /*6240*/  LDSM.16.MT88.4 R8, [R241+0x8900] ;  /* 0x00890000f108783b */ /* 0x000e6e0000004200 */
[C---:B---3--:R-:W-:Y:S08]  /*6250*/  HMMA.16816.F32 R52, R4.reuse, R12, R52 ;  /* 0x0000000c0434723c */ /* 0x048ff00000001834 */
[C---:B------:R-:W-:Y:S01]  /*6260*/  HMMA.16816.F32 R56, R4.reuse, R14, R56 ;  /* 0x0000000e0438723c */ /* 0x040fe20000001838 */
[----:B------:R-:W2:Y:S07]  /*6270*/  LDSM.16.MT88.4 R12, [R240+0x8900] ;  /* 0x00890000f00c783b */ /* 0x000eae0000004200 */
[C---:B------:R-:W-:Y:S01]  /*6280*/  HMMA.16816.F32 R156, R4.reuse, R26, R156 ;  /* 0x0000001a049c723c */ /* 0x040fe2000000189c */
[----:B------:R-:W3:Y:S07]  /*6290*/  LDSM.16.MT88.4 R24, [R240+0x5900] ;  /* 0x00590000f018783b */ /* 0x000eee0000004200 */
        /* <DEDUP_REMOVED lines=13> */
[C---:B-1----:R-:W-:Y:S08]  /*6370*/  HMMA.16816.F32 R100, R4.reuse, R8, R100 ;  /* 0x000000080464723c */ /* 0x042ff00000001864 */
[C---:B------:R-:W-:Y:S01]  /*6380*/  HMMA.16816.F32 R104, R4.reuse, R10, R104 ;  /* 0x0000000a0468723c */ /* 0x040fe20000001868 */
[----:B------:R-:W1:Y:S07]  /*6390*/  LDSM.16.MT88.4 R8, [R240+0xb900] ;  /* 0x00b90000f008783b */ /* 0x000e6e0000004200 */
[C---:B------:R-:W-:Y:S08]  /*63a0*/  HMMA.16816.F32 R64, R4.reuse, R26, R64 ;  /* 0x0000001a0440723c */ /* 0x040ff00000001840 */
[C---:B------:R-:W-:Y:S08]  /*63b0*/  HMMA.16816.F32 R68, R4.reuse, R20, R68 ;  /* 0x000000140444723c */ /* 0x040ff00000001844 */
[C---:B------:R-:W-:Y:S08]  /*63c0*/  HMMA.16816.F32 R72, R4.reuse, R22, R72 ;  /* 0x000000160448723c */ /* 0x040ff00000001848 */
[C---:B----4-:R-:W-:Y:S08]  /*63d0*/  HMMA.16816.F32 R108, R4.reuse, R16, R108 ;  /* 0x00000010046c723c */ /* 0x050ff0000000186c */
[C---:B------:R-:W-:Y:S08]  /*63e0*/  HMMA.16816.F32 R112, R4.reuse, R18, R112 ;  /* 0x000000120470723c */ /* 0x040ff00000001870 */
[C---:B--2---:R-:W-:Y:S08]  /*63f0*/  HMMA.16816.F32 R116, R4.reuse, R12, R116 ;  /* 0x0000000c0474723c */ /* 0x044ff00000001874 */
[C---:B------:R-:W-:Y:S08]  /*6400*/  HMMA.16816.F32 R120, R4.reuse, R14, R120 ;  /* 0x0000000e0478723c */ /* 0x040ff00000001878 */
[C---:B-1----:R-:W-:Y:S08]  /*6410*/  HMMA.16816.F32 R124, R4.reuse, R8, R124 ;  /* 0x00000008047c723c */ /* 0x042ff0000000187c */
[----:B------:R-:W-:Y:S01]  /*6420*/  HMMA.16816.F32 R128, R4, R10, R128 ;  /* 0x0000000a0480723c */ /* 0x000fe20000001880 */
[----:B------:R-:W-:Y:S07]  /*6430*/  @P0 BRA `(.L_x_771) ;  /* 0x000053d000000947 */ /* 0x000fee0003800000 */
[----:B------:R-:W-:Y:S01]  /*6440*/  SHF.R.S32.HI R5, RZ, 0x1f, R29 ;  /* 0x0000001fff057819 */ /* 0x000fe2000001141d */
[----:B------:R-:W-:Y:S01]  /*6450*/  IMAD.MOV.U32 R3, RZ, RZ, R0 ;  /* 0x000000ffff037224 */ /* 0x000fe200078e0000 */
[----:B------:R-:W-:Y:S01]  /*6460*/  SHF.R.S32.HI R4, RZ, 0x1f, R28 ;  /* 0x0000001fff047819 */ /* 0x000fe2000001141c */
[----:B------:R-:W-:Y:S01]  /*6470*/  IMAD.MOV.U32 R180, RZ, RZ, R2 ;  /* 0x000000ffffb47224 */ /* 0x000fe200078e0002 */
[----:B------:R-:W-:Y:S01]  /*6480*/  SHF.R.S32.HI R6, RZ, 0x1f, R215 ;  /* 0x0000001fff067819 */ /* 0x000fe200000114d7 */
[----:B------:R-:W-:Y:S01]  /*6490*/  UIADD3 UR9, UR9, -0x2, URZ ;  /* 0xfffffffe09097890 */ /* 0x000fe2000fffe03f */
[----:B------:R-:W-:-:S02]  /*64a0*/  LEA.HI R5, R5, R29, RZ, 0x3 ;  /* 0x0000001d05057211 */ /* 0x000fc400078f18ff */
[----:B------:R-:W-:Y:S02]  /*64b0*/  LEA.HI R4, R4, R28, RZ, 0x3 ;  /* 0x0000001c04047211 */ /* 0x000fe400078f18ff */
[----:B------:R-:W-:Y:S02]  /*64c0*/  LEA.HI R6, R6, R215, RZ, 0x3 ;  /* 0x000000d706067211 */ /* 0x000fe400078f18ff */
[----:B------:R-:W-:Y:S02]  /*64d0*/  LOP3.LUT R5, R5, 0xfffffff8, RZ, 0xc0, !PT ;  /* 0xfffffff805057812 */ /* 0x000fe400078ec0ff */
[----:B------:R-:W-:Y:S02]  /*64e0*/  LOP3.LUT R4, R4, 0xfffffff8, RZ, 0xc0, !PT ;  /* 0xfffffff804047812 */ /* 0x000fe400078ec0ff */
[----:B------:R-:W-:Y:S02]  /*64f0*/  LOP3.LUT R0, R6, 0xfffffff8, RZ, 0xc0, !PT ;  /* 0xfffffff806007812 */ /* 0x000fe400078ec0ff */
[----:B------:R-:W-:-:S02]  /*6500*/  SHF.R.S32.HI R7, RZ, 0x1f, R5 ;  /* 0x0000001fff077819 */ /* 0x000fc40000011405 */
[----:B------:R-:W-:Y:S02]  /*6510*/  SHF.R.S32.HI R6, RZ, 0x1f, R4 ;  /* 0x0000001fff067819 */ /* 0x000fe40000011404 */
[----:B------:R-:W-:Y:S02]  /*6520*/  SHF.R.S32.HI R2, RZ, 0x1f, R0 ;  /* 0x0000001fff027819 */ /* 0x000fe40000011400 */
[C---:B------:R-:W-:Y:S01]  /*6530*/  SHF.L.U64.HI R8, R5.reuse, 0x1, R7 ;  /* 0x0000000105087819 */ /* 0x040fe20000010207 */
[----:B------:R-:W-:Y:S01]  /*6540*/  IMAD.SHL.U32 R7, R5, 0x2, RZ ;  /* 0x0000000205077824 */ /* 0x000fe200078e00ff */
[C---:B------:R-:W-:Y:S01]  /*6550*/  SHF.L.U64.HI R5, R4.reuse, 0x1, R6 ;  /* 0x0000000104057819 */ /* 0x040fe20000010206 */
[----:B------:R-:W-:Y:S01]  /*6560*/  IMAD.SHL.U32 R4, R4, 0x2, RZ ;  /* 0x0000000204047824 */ /* 0x000fe200078e00ff */
[C---:B------:R-:W-:Y:S01]  /*6570*/  SHF.L.U64.HI R2, R0.reuse, 0x1, R2 ;  /* 0x0000000100027819 */ /* 0x040fe20000010202 */
[----:B------:R-:W-:Y:S01]  /*6580*/  STL [R1+0x40], R8 ;  /* 0x0000400801007387 */ /* 0x000fe20000100800 */
[----:B------:R-:W-:Y:S01]  /*6590*/  SEL R6, RZ, 0x10, P6 ;  /* 0x00000010ff067807 */ /* 0x000fe20003000000 */
[----:B------:R-:W-:Y:S01]  /*65a0*/  IMAD.SHL.U32 R0, R0, 0x2, RZ ;  /* 0x0000000200007824 */ /* 0x000fe200078e00ff */
[----:B------:R-:W-:Y:S01]  /*65b0*/  LOP3.LUT R212, R212, 0xfffffff7, RZ, 0xc0, !PT ;  /* 0xfffffff7d4d47812 */ /* 0x000fe200078ec0ff */
[----:B------:R1:W-:Y:S01]  /*65c0*/  STL [R1+0x44], R7 ;  /* 0x0000440701007387 */ /* 0x0003e20000100800 */
[----:B------:R-:W-:-:S02]  /*65d0*/  ISETP.NE.U32.AND P1, PT, R6, RZ, PT ;  /* 0x000000ff0600720c */ /* 0x000fc40003f25070 */
[----:B------:R-:W-:Y:S01]  /*65e0*/  ISETP.GE.AND P2, PT, R215, c[0x0][0x1d4], PT ;  /* 0x00007500d7007a0c */ /* 0x000fe20003f46270 */
[----:B------:R2:W-:Y:S04]  /*65f0*/  STL [R1+0x48], R5 ;  /* 0x0000480501007387 */ /* 0x0005e80000100800 */
[----:B------:R3:W-:Y:S04]  /*6600*/  STL [R1+0x4c], R4 ;  /* 0x00004c0401007387 */ /* 0x0007e80000100800 */
[----:B------:R4:W-:Y:S02]  /*6610*/  STL [R1+0x50], R2 ;  /* 0x0000500201007387 */ /* 0x0009e40000100800 */
[----:B------:R-:W-:-:S02]  /*6620*/  @P1 LOP3.LUT R212, R212, 0x8, RZ, 0xfc, !PT ;  /* 0x00000008d4d41812 */ /* 0x000fc400078efcff */
[----:B------:R5:W-:Y:S02]  /*6630*/  STL [R1+0x54], R0 ;  /* 0x0000540001007387 */ /* 0x000be40000100800 */
[----:B------:R-:W-:Y:S02]  /*6640*/  LOP3.LUT R212, R212, 0xfffffffb, RZ, 0xc0, !PT ;  /* 0xfffffffbd4d47812 */ /* 0x000fe400078ec0ff */
[----:B------:R5:W-:Y:S01]  /*6650*/  STL [R1+0x38], R6 ;  /* 0x0000380601007387 */ /* 0x000be20000100800 */
[----:B-1----:R-:W-:Y:S01]  /*6660*/  SEL R7, RZ, 0x10, P4 ;  /* 0x00000010ff077807 */ /* 0x002fe20002000000 */
[----:B--2---:R-:W-:Y:S01]  /*6670*/  IMAD.SHL.U32 R5, R214, 0x2, RZ ;  /* 0x00000002d6057824 */ /* 0x004fe200078e00ff */
[----:B---3--:R-:W-:Y:S02]  /*6680*/  LEA R4, P0, R213, RZ, 0x1 ;  /* 0x000000ffd5047211 */ /* 0x008fe400078008ff */
[----:B----4-:R-:W-:Y:S02]  /*6690*/  SEL R2, RZ, 0x10, P5 ;  /* 0x00000010ff027807 */ /* 0x010fe40002800000 */
[----:B-----5:R-:W-:-:S03]  /*66a0*/  SEL R0, RZ, 0x10, P2 ;  /* 0x00000010ff007807 */ /* 0x020fc60001000000 */
[----:B------:R-:W-:Y:S01]  /*66b0*/  STL [R1+0x34], R2 ;  /* 0x0000340201007387 */ /* 0x000fe20000100800 */
[----:B------:R-:W-:-:S03]  /*66c0*/  IADD3 R6, -R6, 0x10, RZ ;  /* 0x0000001006067810 */ /* 0x000fc60007ffe1ff */
[----:B------:R-:W-:Y:S01]  /*66d0*/  STL [R1+0x30], R7 ;  /* 0x0000300701007387 */ /* 0x000fe20000100800 */
[----:B------:R-:W-:Y:S02]  /*66e0*/  ISETP.NE.U32.AND P2, PT, R0, RZ, PT ;  /* 0x000000ff0000720c */ /* 0x000fe40003f45070 */
[----:B------:R-:W-:Y:S01]  /*66f0*/  LOP3.LUT R6, R6, 0xf, RZ, 0xc0, !PT ;  /* 0x0000000f06067812 */ /* 0x000fe200078ec0ff */
[----:B------:R1:W-:Y:S02]  /*6700*/  STL [R1+0x3c], R5 ;  /* 0x00003c0501007387 */ /* 0x0003e40000100800 */
[----:B-1----:R-:W-:Y:S02]  /*6710*/  LEA.HI.X.SX32 R5, R213, RZ, 0x1, P0 ;  /* 0x000000ffd5057211 */ /* 0x002fe400000f0eff */
[----:B------:R-:W-:-:S03]  /*6720*/  ISETP.NE.U32.AND P0, PT, R2, RZ, PT ;  /* 0x000000ff0200720c */ /* 0x000fc60003f05070 */
[----:B------:R1:W-:Y:S04]  /*6730*/  STL.64 [R1+0x58], R4 ;  /* 0x0000580401007387 */ /* 0x0003e80000100a00 */
[----:B------:R2:W-:Y:S06]  /*6740*/  STL [R1+0x2c], R6 ;  /* 0x00002c0601007387 */ /* 0x0005ec0000100800 */
[----:B------:R-:W-:-:S02]  /*6750*/  @P0 LOP3.LUT R212, R212, 0x4, RZ, 0xfc, !PT ;  /* 0x00000004d4d40812 */ /* 0x000fc400078efcff */
[----:B------:R-:W-:Y:S02]  /*6760*/  ISETP.NE.U32.AND P0, PT, R7, RZ, PT ;  /* 0x000000ff0700720c */ /* 0x000fe40003f05070 */
[----:B------:R-:W-:-:S11]  /*6770*/  LOP3.LUT R212, R212, 0xfffffffd, RZ, 0xc0, !PT ;  /* 0xfffffffdd4d47812 */ /* 0x000fd600078ec0ff */
[----:B------:R-:W-:Y:S02]  /*6780*/  @P0 LOP3.LUT R212, R212, 0x2, RZ, 0xfc, !PT ;  /* 0x00000002d4d40812 */ /* 0x000fe400078efcff */
[----:B-1----:R-:W-:Y:S02]  /*6790*/  IADD3 R5, -R2, 0x10, RZ ;  /* 0x0000001002057810 */ /* 0x002fe40007ffe1ff */
[----:B------:R-:W-:Y:S02]  /*67a0*/  IADD3 R4, -R7, 0x10, RZ ;  /* 0x0000001007047810 */ /* 0x000fe40007ffe1ff */
[----:B------:R-:W-:Y:S02]  /*67b0*/  IADD3 R2, -R0, 0x10, RZ ;  /* 0x0000001000027810 */ /* 0x000fe40007ffe1ff */
[----:B------:R-:W-:Y:S02]  /*67c0*/  LOP3.LUT R5, R5, 0xf, RZ, 0xc0, !PT ;  /* 0x0000000f05057812 */ /* 0x000fe400078ec0ff */
[----:B------:R-:W-:-:S02]  /*67d0*/  LOP3.LUT R4, R4, 0xf, RZ, 0xc0, !PT ;  /* 0x0000000f04047812 */ /* 0x000fc400078ec0ff */
[----:B------:R-:W-:Y:S01]  /*67e0*/  LOP3.LUT R2, R2, 0xf, RZ, 0xc0, !PT ;  /* 0x0000000f02027812 */ /* 0x000fe200078ec0ff */
[----:B------:R2:W-:Y:S04]  /*67f0*/  STL [R1+0x28], R5 ;  /* 0x0000280501007387 */ /* 0x0005e80000100800 */
[----:B------:R2:W-:Y:S04]  /*6800*/  STL [R1+0x24], R4 ;  /* 0x0000240401007387 */ /* 0x0005e80000100800 */
[----:B------:R2:W-:Y:S04]  /*6810*/  STL [R1+0x20], R2 ;  /* 0x0000200201007387 */ /* 0x0005e80000100800 */
[----:B------:R2:W-:Y:S01]  /*6820*/  STL [R1+0x18], R212 ;  /* 0x000018d401007387 */ /* 0x0005e20000100800 */
[----:B------:R-:W-:Y:S05]  /*6830*/  BRA `(.L_x_772) ;  /* 0x0000051000007947 */ /* 0x000fea0003800000 */
.L_x_774:
[----:B------:R-:W2:Y:S01]  /*6840*/  LDL R0, [R1+0xc] ;  /* 0x00000c0001007983 */ /* 0x000ea20000100800 */
[----:B------:R-:W-:Y:S01]  /*6850*/  UIMAD UR4, UR9, 0x60, UR11 ;  /* 0x00000060090478a4 */ /* 0x000fe2000f8e020b */
[----:B------:R-:W-:Y:S01]  /*6860*/  PLOP3.LUT P0, PT, PT, PT, UP0, 0x80, 0x0 ;  /* 0x000000000000781c */ /* 0x000fe20003f0f008 */
[----:B------:R-:W-:Y:S01]  /*6870*/  IMAD.MOV.U32 R251, RZ, RZ, RZ ;  /* 0x000000fffffb7224 */ /* 0x000fe200078e00ff */
[----:B------:R-:W3:Y:S03]  /*6880*/  LDL.64 R26, [R1+0x58] ;  /* 0x00005800011a7983 */ /* 0x000ee60000100a00 */
        /* <DEDUP_REMOVED lines=9> */
[----:B------:R-:W-:Y:S01]  /*6920*/  @P0 IMAD.HI.U32 R2, R252, c[0x0][0x2bc], RZ ;  /* 0x0000af00fc020a27 */ /* 0x000fe200078e00ff */
[----:B------:R-:W-:Y:S03]  /*6930*/  PLOP3.LUT P0, PT, PT, PT, UP0, 0x80, 0x0 ;  /* 0x000000000000781c */ /* 0x000fe60003f0f008 */
[----:B------:R-:W-:Y:S10]  /*6940*/  IMAD.MOV.U32 R0, RZ, RZ, R252 ;  /* 0x000000ffff007224 */ /* 0x000ff400078e00fc */
[----:B------:R-:W-:Y:S04]  /*6950*/  @P0 SHF.R.U32.HI R0, RZ, c[0x0][0x2c0], R2 ;  /* 0x0000b000ff000a19 */ /* 0x000fe80000011602 */
[C---:B------:R-:W-:Y:S04]  /*6960*/  @!P3 IADD3 R4, P0, R0.reuse, UR16, RZ ;  /* 0x000000100004bc10 */ /* 0x040fe8000ff1e0ff */
[----:B------:R-:W-:Y:S01]  /*6970*/  @!P3 LEA.HI.X.SX32 R2, R0, UR14, 0x1, P0 ;  /* 0x0000000e0002bc11 */ /* 0x000fe200080f0eff */
[----:B------:R-:W-:Y:S01]  /*6980*/  IMAD.MOV R0, RZ, RZ, -R0 ;  /* 0x000000ffff007224 */ /* 0x000fe200078e0a00 */
[----:B------:R-:W-:Y:S03]  /*6990*/  @!P3 LEA R6, P0, R4, c[0x0][0x2a0], 0x2 ;  /* 0x0000a8000406ba11 */ /* 0x000fe600078010ff */
[----:B------:R-:W-:Y:S01]  /*69a0*/  IMAD R252, R0, c[0x0][0x2b8], R252 ;  /* 0x0000ae0000fc7a24 */ /* 0x000fe200078e02fc */
[----:B------:R-:W-:Y:S03]  /*69b0*/  @!P3 LEA.HI.X R7, R4, c[0x0][0x2a4], R2, 0x2, P0 ;  /* 0x0000a9000407ba11 */ /* 0x000fe600000f1402 */
[----:B------:R-:W-:Y:S01]  /*69c0*/  IMAD.WIDE.U32 R4, R252, c[0x0][0x1e0], RZ ;  /* 0x00007800fc047a25 */ /* 0x000fe200078e00ff */
[----:B------:R-:W-:Y:S01]  /*69d0*/  SHF.R.S32.HI R0, RZ, 0x1f, R252 ;  /* 0x0000001fff007819 */ /* 0x000fe200000114fc */
[----:B------:R-:W2:Y:S04]  /*69e0*/  @!P3 LDG.E R251, [R6.64] ;  /* 0x0000000c06fbb981 */ /* 0x000ea8000c1e1900 */
        /* <DEDUP_REMOVED lines=10> */
[----:B------:R-:W-:Y:S01]  /*6a90*/  LEA.HI.X R0, R4, c[0x0][0x1cc], R0, 0x1, P0 ;  /* 0x0000730004007a11 */ /* 0x000fe200000f0c00 */
[----:B------:R-:W3:Y:S04]  /*6aa0*/  SHFL.IDX PT, R12, R2, RZ, 0x181f ;  /* 0x00181fff020c7589 */ /* 0x000ee800000e0000 */
[----:B------:R-:W1:Y:S04]  /*6ab0*/  SHFL.IDX PT, R4, R0, RZ, 0x181f ;  /* 0x00181fff00047589 */ /* 0x000e6800000e0000 */
[----:B------:R-:W-:Y:S04]  /*6ac0*/  SHFL.IDX PT, R5, R0, 0x1, 0x181f ;  /* 0x00381f0000057f89 */ /* 0x000fe800000e0000 */
[----:B------:R-:W-:Y:S01]  /*6ad0*/  SHFL.IDX PT, R0, R0, 0x2, 0x181f ;  /* 0x00581f0000007f89 */ /* 0x000fe200000e0000 */
[----:B---3--:R-:W-:Y:S05]  /*6ae0*/  IADD3 R6, P0, R26, R12, RZ ;  /* 0x0000000c1a067210 */ /* 0x008fea0007f1e0ff */
[C---:B-1----:R-:W-:Y:S01]  /*6af0*/  IMAD.X R7, R27.reuse, 0x1, R4, P0 ;  /* 0x000000011b077824 */ /* 0x042fe200000e0604 */
[----:B----4-:R-:W-:Y:S04]  /*6b00*/  IADD3 R16, P0, R12, R24, RZ ;  /* 0x000000180c107210 */ /* 0x010fe80007f1e0ff */
[----:B------:R1:W-:Y:S01]  /*6b10*/  LDGSTS.E.BYPASS.LTC128B.128 [R20+0xc100], [R6.64], !P6 ;  /* 0x0c10000006147fae */ /* 0x0003e2000f101d4c */
[----:B-----5:R-:W-:Y:S01]  /*6b20*/  IMAD.X R17, R4, 0x1, R23, P0 ;  /* 0x0000000104117824 */ /* 0x020fe200000e0617 */
[----:B------:R-:W-:Y:S04]  /*6b30*/  IADD3 R14, P0, R12, R22, RZ ;  /* 0x000000160c0e7210 */ /* 0x000fe80007f1e0ff */
[----:B------:R2:W-:Y:S01]  /*6b40*/  LDGSTS.E.BYPASS.LTC128B.128 [R20+0xf100], [R16.64], !P5 ;  /* 0x0f10000010147fae */ /* 0x0005e2000e901d4c */
[----:B------:R-:W-:Y:S01]  /*6b50*/  IMAD.X R15, R4, 0x1, R19, P0 ;  /* 0x00000001040f7824 */ /* 0x000fe200000e0613 */
[----:B------:R-:W-:Y:S04]  /*6b60*/  IADD3 R12, P0, R12, R18, RZ ;  /* 0x000000120c0c7210 */ /* 0x000fe80007f1e0ff */
[----:B------:R3:W-:Y:S01]  /*6b70*/  LDGSTS.E.BYPASS.LTC128B.128 [R20+0x12100], [R14.64], !P4 ;  /* 0x121000000e147fae */ /* 0x0007e2000e101d4c */
[----:B------:R-:W-:Y:S03]  /*6b80*/  IMAD.X R13, R4, 0x1, R21, P0 ;  /* 0x00000001040d7824 */ /* 0x000fe600000e0615 */
[----:B------:R-:W4:Y:S04]  /*6b90*/  SHFL.IDX PT, R4, R2, 0x1, 0x181f ;  /* 0x00381f0002047f89 */ /* 0x000f2800000e0000 */
[----:B------:R-:W2:Y:S04]  /*6ba0*/  SHFL.IDX PT, R2, R2, 0x2, 0x181f ;  /* 0x00581f0002027f89 */ /* 0x000ea800000e0000 */
[----:B------:R5:W-:Y:S01]  /*6bb0*/  LDGSTS.E.BYPASS.LTC128B.128 [R20+0x15100], [R12.64], !P1 ;  /* 0x151000000c147fae */ /* 0x000be2000c901d4c */
[----:B----4-:R-:W-:Y:S05]  /*6bc0*/  IADD3 R10, P0, R26, R4, RZ ;  /* 0x000000041a0a7210 */ /* 0x010fea0007f1e0ff */
[----:B------:R-:W-:Y:S01]  /*6bd0*/  IMAD.X R11, R27, 0x1, R5, P0 ;  /* 0x000000011b0b7824 */ /* 0x000fe200000e0605 */
[C---:B------:R-:W-:Y:S04]  /*6be0*/  IADD3 R8, P0, R4.reuse, R24, RZ ;  /* 0x0000001804087210 */ /* 0x040fe80007f1e0ff */
[----:B------:R4:W-:Y:S01]  /*6bf0*/  LDGSTS.E.BYPASS.LTC128B.128 [R20+0xd100], [R10.64], !P6 ;  /* 0x0d1000000a147fae */ /* 0x0009e2000f101d4c */
[C---:B------:R-:W-:Y:S01]  /*6c00*/  IMAD.X R9, R5.reuse, 0x1, R23, P0 ;  /* 0x0000000105097824 */ /* 0x040fe200000e0617 */
[C---:B-1----:R-:W-:Y:S04]  /*6c10*/  IADD3 R6, P0, R4.reuse, R22, RZ ;  /* 0x0000001604067210 */ /* 0x042fe80007f1e0ff */
[----:B------:R4:W-:Y:S01]  /*6c20*/  LDGSTS.E.BYPASS.LTC128B.128 [R20+0x10100], [R8.64], !P5 ;  /* 0x1010000008147fae */ /* 0x0009e2000e901d4c */
[C---:B------:R-:W-:Y:S01]  /*6c30*/  IMAD.X R7, R5.reuse, 0x1, R19, P0 ;  /* 0x0000000105077824 */ /* 0x040fe200000e0613 */
[----:B------:R-:W-:Y:S04]  /*6c40*/  IADD3 R4, P0, R4, R18, RZ ;  /* 0x0000001204047210 */ /* 0x000fe80007f1e0ff */
[----:B------:R4:W-:Y:S01]  /*6c50*/  LDGSTS.E.BYPASS.LTC128B.128 [R20+0x13100], [R6.64], !P4 ;  /* 0x1310000006147fae */ /* 0x0009e2000e101d4c */
[----:B------:R-:W-:Y:S01]  /*6c60*/  IMAD.X R5, R5, 0x1, R21, P0 ;  /* 0x0000000105057824 */ /* 0x000fe200000e0615 */
[----:B--2---:R-:W-:Y:S04]  /*6c70*/  IADD3 R16, P0, R26, R2, RZ ;  /* 0x000000021a107210 */ /* 0x004fe80007f1e0ff */
[----:B------:R4:W-:Y:S01]  /*6c80*/  LDGSTS.E.BYPASS.LTC128B.128 [R20+0x16100], [R4.64], !P1 ;  /* 0x1610000004147fae */ /* 0x0009e2000c901d4c */
[----:B------:R-:W-:Y:S01]  /*6c90*/  IMAD.X R17, R27, 0x1, R0, P0 ;  /* 0x000000011b117824 */ /* 0x000fe200000e0600 */
[----:B---3--:R-:W-:Y:S04]  /*6ca0*/  IADD3 R14, P0, R2, R24, RZ ;  /* 0x00000018020e7210 */ /* 0x008fe80007f1e0ff */
[----:B------:R4:W-:Y:S01]  /*6cb0*/  LDGSTS.E.BYPASS.LTC128B.128 [R20+0xe100], [R16.64], !P6 ;  /* 0x0e10000010147fae */ /* 0x0009e2000f101d4c */
[----:B------:R-:W-:Y:S01]  /*6cc0*/  IMAD.X R15, R0, 0x1, R23, P0 ;  /* 0x00000001000f7824 */ /* 0x000fe200000e0617 */
[----:B-----5:R-:W-:Y:S04]  /*6cd0*/  IADD3 R12, P0, R2, R22, RZ ;  /* 0x00000016020c7210 */ /* 0x020fe80007f1e0ff */
[----:B------:R4:W-:Y:S01]  /*6ce0*/  LDGSTS.E.BYPASS.LTC128B.128 [R20+0x11100], [R14.64], !P5 ;  /* 0x111000000e147fae */ /* 0x0009e2000e901d4c */
[----:B------:R-:W-:Y:S01]  /*6cf0*/  IMAD.X R13, R0, 0x1, R19, P0 ;  /* 0x00000001000d7824 */ /* 0x000fe200000e0613 */
[----:B------:R-:W-:Y:S04]  /*6d00*/  IADD3 R18, P0, R2, R18, RZ ;  /* 0x0000001202127210 */ /* 0x000fe80007f1e0ff */
[----:B------:R4:W-:Y:S01]  /*6d10*/  LDGSTS.E.BYPASS.LTC128B.128 [R20+0x14100], [R12.64], !P4 ;  /* 0x141000000c147fae */ /* 0x0009e2000e101d4c */
[----:B------:R-:W-:Y:S05]  /*6d20*/  IMAD.X R19, R0, 0x1, R21, P0 ;  /* 0x0000000100137824 */ /* 0x000fea00000e0615 */
[----:B------:R4:W-:Y:S01]  /*6d30*/  LDGSTS.E.BYPASS.LTC128B.128 [R20+0x17100], [R18.64], !P1 ;  /* 0x1710000012147fae */ /* 0x0009e2000c901d4c */
[----:B------:R-:W-:-:S05]  /*6d40*/  BRA `(.L_x_773) ;  /* 0x00001f7000007947 */ /* 0x000fca0003800000 */
.L_x_772:
[----:B------:R-:W3:Y:S01]  /*6d50*/  LDL R13, [R1+0x2c] ;  /* 0x00002c00010d7983 */ /* 0x000ee20000100800 */
[----:B------:R-:W-:Y:S01]  /*6d60*/  SHF.R.S32.HI R0, RZ, 0x1f, R252 ;  /* 0x0000001fff007819 */ /* 0x000fe200000114fc */
[----:B--2---:R-:W-:Y:S01]  /*6d70*/  IMAD.WIDE.U32 R4, R252, c[0x0][0x208], RZ ;  /* 0x00008200fc047a25 */ /* 0x004fe200078e00ff */
[----:B------:R-:W-:Y:S01]  /*6d80*/  SHF.R.S32.HI R2, RZ, 0x1f, R251 ;  /* 0x0000001fff027819 */ /* 0x000fe200000114fb */
[----:B------:R-:W-:Y:S04]  /*6d90*/  DEPBAR.LE SB0, 0x0 ;  /* 0x000080000000791a */ /* 0x000fe80000000000 */
[----:B------:R-:W3:Y:S01]  /*6da0*/  LDL.64 R18, [R1+0x58] ;  /* 0x0000580001127983 */ /* 0x000ee20000100a00 */
[----:B------:R-:W-:Y:S01]  /*6db0*/  IMAD R0, R0, c[0x0][0x208], RZ ;  /* 0x0000820000007a24 */ /* 0x000fe200078e02ff */
[----:B------:R-:W-:Y:S01]  /*6dc0*/  UISETP.GE.AND UP1, UPT, UR9, 0x1, UPT ;  /* 0x000000010900788c */ /* 0x000fe2000bf26270 */
[----:B------:R-:W-:Y:S02]  /*6dd0*/  IMAD R2, R2, c[0x0][0x218], RZ ;  /* 0x0000860002027a24 */ /* 0x000fe400078e02ff */
[----:B------:R-:W2:Y:S01]  /*6de0*/  LDL R12, [R1+0x28] ;  /* 0x00002800010c7983 */ /* 0x000ea20000100800 */
[----:B------:R-:W-:Y:S02]  /*6df0*/  IMAD R0, R252, c[0x0][0x20c], R0 ;  /* 0x00008300fc007a24 */ /* 0x000fe400078e0200 */
[----:B------:R-:W-:Y:S02]  /*6e00*/  IMAD R2, R251, c[0x0][0x21c], R2 ;  /* 0x00008700fb027a24 */ /* 0x000fe400078e0202 */
[----:B------:R-:W2:Y:S01]  /*6e10*/  LDL R17, [R1+0x44] ;  /* 0x0000440001117983 */ /* 0x000ea20000100800 */
[----:B------:R-:W-:Y:S04]  /*6e20*/  IADD3 R5, R5, R0, RZ ;  /* 0x0000000005057210 */ /* 0x000fe80007ffe0ff */
[----:B------:R-:W4:Y:S01]  /*6e30*/  LDL R7, [R1+0x24] ;  /* 0x0000240001077983 */ /* 0x000f220000100800 */
[----:B------:R-:W-:Y:S04]  /*6e40*/  IMAD.WIDE.U32 R4, R251, c[0x0][0x218], R4 ;  /* 0x00008600fb047a25 */ /* 0x000fe800078e0004 */
[----:B------:R-:W5:Y:S05]  /*6e50*/  LDL R16, [R1+0x40] ;  /* 0x0000400001107983 */ /* 0x000f6a0000100800 */
[----:B------:R-:W-:Y:S01]  /*6e60*/  BAR.SYNC.DEFER_BLOCKING 0x0 ;  /* 0x0000000000007b1d */ /* 0x000fe20000010000 */
[----:B------:R-:W-:Y:S04]  /*6e70*/  IADD3 R0, P0, R4, UR22, RZ ;  /* 0x0000001604007c10 */ /* 0x000fe8000ff1e0ff */
[----:B------:R-:W-:Y:S02]  /*6e80*/  IADD3.X R2, R5, UR5, R2, P0, !PT ;  /* 0x0000000505027c10 */ /* 0x000fe400087fe402 */
[C---:B------:R-:W-:Y:S04]  /*6e90*/  LEA R30, P0, R0.reuse, c[0x0][0x1f8], 0x1 ;  /* 0x00007e00001e7a11 */ /* 0x040fe800078008ff */
[----:B------:R-:W-:Y:S01]  /*6ea0*/  LEA.HI.X R0, R0, c[0x0][0x1fc], R2, 0x1, P0 ;  /* 0x00007f0000007a11 */ /* 0x000fe200000f0c02 */
[----:B------:R-:W-:Y:S05]  /*6eb0*/  LDSM.16.M88.4 R48, [R250] ;  /* 0x00000000fa30783b */ /* 0x000fea0000000200 */
[----:B------:R-:W4:Y:S05]  /*6ec0*/  LDL R11, [R1+0x4c] ;  /* 0x00004c00010b7983 */ /* 0x000f2a0000100800 */
[----:B------:R-:W2:Y:S05]  /*6ed0*/  LDL R6, [R1+0x20] ;  /* 0x0000200001067983 */ /* 0x000eaa0000100800 */
[----:B------:R-:W2:Y:S05]  /*6ee0*/  LDL R10, [R1+0x48] ;  /* 0x00004800010a7983 */ /* 0x000eaa0000100800 */
[----:B------:R-:W2:Y:S05]  /*6ef0*/  LDL R9, [R1+0x54] ;  /* 0x0000540001097983 */ /* 0x000eaa0000100800 */
[----:B------:R-:W2:Y:S05]  /*6f00*/  LDL R8, [R1+0x50] ;  /* 0x0000500001087983 */ /* 0x000eaa0000100800 */
[----:B------:R-:W2:Y:S05]  /*6f10*/  LDL.LU R181, [R1+0x18] ;  /* 0x0000180001b57983 */ /* 0x000eaa0000300800 */
[----:B------:R-:W3:Y:S05]  /*6f20*/  SHFL.IDX PT, R44, R30, 0x2, 0x181f ;  /* 0x00581f001e2c7f89 */ /* 0x000eea00000e0000 */
[----:B------:R-:W1:Y:S05]  /*6f30*/  SHFL.IDX PT, R2, R0, 0x2, 0x181f ;  /* 0x00581f0000027f89 */ /* 0x000e6a00000e0000 */
[----:B------:R-:W1:Y:S05]  /*6f40*/  SHFL.IDX PT, R14, R30, RZ, 0x181f ;  /* 0x00181fff1e0e7589 */ /* 0x000e6a00000e0000 */
[----:B------:R-:W-:Y:S05]  /*6f50*/  SHFL.IDX PT, R30, R30, 0x1, 0x181f ;  /* 0x00381f001e1e7f89 */ /* 0x000fea00000e0000 */
[----:B------:R-:W-:Y:S05]  /*6f60*/  LDSM.16.M88.4 R24, [R249+0xd100] ;  /* 0x00d10000f918783b */ /* 0x000fea0000000200 */
[----:B------:R-:W-:Y:S05]  /*6f70*/  LDSM.16.M88.4 R32, [R249+0xd900] ;  /* 0x00d90000f920783b */ /* 0x000fea0000000200 */
[----:B------:R-:W-:Y:S05]  /*6f80*/  LDSM.16.M88.4 R40, [R249+0xe100] ;  /* 0x00e10000f928783b */ /* 0x000fea0000000200 */
[----:B------:R-:W-:Y:S05]  /*6f90*/  LDSM.16.M88.4 R184, [R249+0xe900] ;  /* 0x00e90000f9b8783b */ /* 0x000fea0000000200 */
[----:B------:R-:W-:Y:S05]  /*6fa0*/  LDSM.16.M88.4 R188, [R248] ;  /* 0x00000000f8bc783b */ /* 0x000fea0000000200 */
[----:B------:R-:W-:Y:S05]  /*6fb0*/  LDSM.16.M88.4 R192, [R247] ;  /* 0x00000000f7c0783b */ /* 0x000fea0000000200 */
[----:B------:R-:W-:Y:S05]  /*6fc0*/  LDSM.16.M88.4 R196, [R239] ;  /* 0x00000000efc4783b */ /* 0x000fea0000000200 */
[----:B------:R-:W-:Y:S05]  /*6fd0*/  LDSM.16.M88.4 R200, [R238] ;  /* 0x00000000eec8783b */ /* 0x000fea0000000200 */
[----:B------:R-:W-:Y:S05]  /*6fe0*/  LDSM.16.M88.4 R204, [R237] ;  /* 0x00000000edcc783b */ /* 0x000fea0000000200 */
[----:B------:R-:W-:Y:S05]  /*6ff0*/  LDSM.16.M88.4 R208, [R236] ;  /* 0x00000000ecd0783b */ /* 0x000fea0000000200 */
[----:B------:R-:W-:Y:S01]  /*7000*/  LDSM.16.M88.4 R212, [R235] ;  /* 0x00000000ebd4783b */ /* 0x000fe20000000200 */
[----:B--2---:R-:W-:Y:S02]  /*7010*/  LOP3.LUT R181, R181, 0xffffffef, RZ, 0xc0, !PT ;  /* 0xffffffefb5b57812 */ /* 0x004fe400078ec0ff */
[----:B---3--:R-:W-:Y:S02]  /*7020*/  IADD3 R28, P1, P0, R13, R44, R18 ;  /* 0x0000002c0d1c7210 */ /* 0x008fe4000783e012 */
[----:B------:R-:W-:Y:S02]  /*7030*/  @P3 LOP3.LUT R181, R181, 0x10, RZ, 0xfc, !PT ;  /* 0x00000010b5b53812 */ /* 0x000fe400078efcff */
[----:B-1----:R-:W-:Y:S02]  /*7040*/  IADD3.X R29, RZ, R2, R19, P1, P0 ;  /* 0x00000002ff1d7210 */ /* 0x002fe40000fe0413 */
[----:B------:R-:W-:Y:S01]  /*7050*/  IADD3 R38, P1, P0, R12, R44, R17 ;  /* 0x0000002c0c267210 */ /* 0x000fe2000783e011 */
[----:B------:R-:W-:Y:S03]  /*7060*/  STL [R1+0x18], R181 ;  /* 0x000018b501007387 */ /* 0x000fe60000100800 */
[----:B-----5:R-:W-:Y:S02]  /*7070*/  IADD3.X R39, RZ, R2, R16, P1, P0 ;  /* 0x00000002ff277210 */ /* 0x020fe40000fe0410 */
[----:B----4-:R-:W-:Y:S01]  /*7080*/  IADD3 R36, P1, P0, R7, R44, R11 ;  /* 0x0000002c07247210 */ /* 0x010fe2000783e00b */
[----:B------:R-:W2:Y:S03]  /*7090*/  LDL R182, [R1+0x30] ;  /* 0x0000300001b67983 */ /* 0x000ea60000100800 */
[----:B------:R-:W-:Y:S02]  /*70a0*/  IADD3.X R37, RZ, R2, R10, P1, P0 ;  /* 0x00000002ff257210 */ /* 0x000fe40000fe040a */
[----:B------:R-:W-:Y:S04]  /*70b0*/  IADD3 R44, P1, P0, R6, R44, R9 ;  /* 0x0000002c062c7210 */ /* 0x000fe8000783e009 */
[----:B------:R-:W-:Y:S02]  /*70c0*/  IADD3.X R45, RZ, R2, R8, P1, P0 ;  /* 0x00000002ff2d7210 */ /* 0x000fe40000fe0408 */
[----:B------:R-:W1:Y:S01]  /*70d0*/  SHFL.IDX PT, R2, R0, RZ, 0x181f ;  /* 0x00181fff00027589 */ /* 0x000e6200000e0000 */
[----:B------:R-:W-:Y:S04]  /*70e0*/  IADD3 R46, P0, R18, R14, RZ ;  /* 0x0000000e122e7210 */ /* 0x000fe80007f1e0ff */
[----:B------:R-:W3:Y:S01]  /*70f0*/  SHFL.IDX PT, R0, R0, 0x1, 0x181f ;  /* 0x00381f0000007f89 */ /* 0x000ee200000e0000 */
[C---:B-1----:R-:W-:Y:S02]  /*7100*/  IADD3.X R47, R19.reuse, R2, RZ, P0, !PT ;  /* 0x00000002132f7210 */ /* 0x042fe400007fe4ff */
[----:B------:R-:W-:Y:S04]  /*7110*/  IADD3 R6, P0, R14, R17, RZ ;  /* 0x000000110e067210 */ /* 0x000fe80007f1e0ff */
[----:B------:R-:W-:Y:S02]  /*7120*/  IADD3.X R7, R2, R16, RZ, P0, !PT ;  /* 0x0000001002077210 */ /* 0x000fe400007fe4ff */
[----:B------:R-:W-:Y:S04]  /*7130*/  IADD3 R4, P0, R14, R11, RZ ;  /* 0x0000000b0e047210 */ /* 0x000fe80007f1e0ff */
[----:B------:R-:W-:Y:S02]  /*7140*/  IADD3.X R5, R2, R10, RZ, P0, !PT ;  /* 0x0000000a02057210 */ /* 0x000fe400007fe4ff */
[----:B------:R-:W-:Y:S04]  /*7150*/  IADD3 R14, P0, R14, R9, RZ ;  /* 0x000000090e0e7210 */ /* 0x000fe80007f1e0ff */
[----:B------:R-:W-:Y:S02]  /*7160*/  IADD3.X R15, R2, R8, RZ, P0, !PT ;  /* 0x00000008020f7210 */ /* 0x000fe400007fe4ff */
[----:B------:R-:W4:Y:S01]  /*7170*/  LDL R2, [R1+0x3c] ;  /* 0x00003c0001027983 */ /* 0x000f220000100800 */
[----:B------:R-:W-:Y:S04]  /*7180*/  IADD3 R12, P0, R18, R30, RZ ;  /* 0x0000001e120c7210 */ /* 0x000fe80007f1e0ff */
[----:B---3--:R-:W-:Y:S02]  /*7190*/  IADD3.X R13, R19, R0, RZ, P0, !PT ;  /* 0x00000000130d7210 */ /* 0x008fe400007fe4ff */
[----:B------:R-:W-:Y:S04]  /*71a0*/  IADD3 R22, P0, R30, R17, RZ ;  /* 0x000000111e167210 */ /* 0x000fe80007f1e0ff */
[----:B------:R-:W-:Y:S02]  /*71b0*/  IADD3.X R23, R0, R16, RZ, P0, !PT ;  /* 0x0000001000177210 */ /* 0x000fe400007fe4ff */
[----:B------:R-:W-:Y:S01]  /*71c0*/  IADD3 R20, P0, R30, R11, RZ ;  /* 0x0000000b1e147210 */ /* 0x000fe20007f1e0ff */
[----:B------:R-:W-:Y:S03]  /*71d0*/  LDSM.16.M88.4 R16, [R249+0xc900] ;  /* 0x00c90000f910783b */ /* 0x000fe60000000200 */
[----:B------:R-:W-:Y:S02]  /*71e0*/  IADD3.X R21, R0, R10, RZ, P0, !PT ;  /* 0x0000000a00157210 */ /* 0x000fe400007fe4ff */
[----:B------:R-:W-:Y:S04]  /*71f0*/  IADD3 R30, P0, R30, R9, RZ ;  /* 0x000000091e1e7210 */ /* 0x000fe80007f1e0ff */
[----:B------:R-:W-:Y:S02]  /*7200*/  IADD3.X R31, R0, R8, RZ, P0, !PT ;  /* 0x00000008001f7210 */ /* 0x000fe400007fe4ff */
[----:B------:R-:W1:Y:S05]  /*7210*/  LDSM.16.M88.4 R8, [R249+0xc100] ;  /* 0x00c10000f908783b */ /* 0x000e6a0000000200 */
[----:B------:R-:W3:Y:S05]  /*7220*/  LDL R0, [R1+0x34] ;  /* 0x0000340001007983 */ /* 0x000eea0000100800 */
[----:B------:R-:W-:Y:S01]  /*7230*/  @!PT LDS RZ, [RZ] ;  /* 0x00000000fffff984 */ /* 0x000fe20000000800 */
[----:B------:R-:W-:Y:S01]  /*7240*/  @!PT LDS RZ, [RZ] ;  /* 0x00000000fffff984 */ /* 0x000fe20000000800 */
[----:B------:R-:W-:Y:S01]  /*7250*/  @!PT LDS RZ, [RZ] ;  /* 0x00000000fffff984 */ /* 0x000fe20000000800 */
[----:B----4-:R4:W-:Y:S05]  /*7260*/  LDGSTS.E.BYPASS.LTC128B.128 [R2+0x100], [R46.64], !P6 ;  /* 0x001000002e027fae */ /* 0x0109ea000f101d4c */
[----:B------:R1:W-:Y:S05]  /*7270*/  LDGSTS.E.BYPASS.LTC128B.128 [R2+0x3100], [R6.64], !P5 ;  /* 0x0310000006027fae */ /* 0x0003ea000e901d4c */
[----:B------:R1:W-:Y:S05]  /*7280*/  LDGSTS.E.BYPASS.LTC128B.128 [R2+0x6100], [R4.64], !P4 ;  /* 0x0610000004027fae */ /* 0x0003ea000e101d4c */
[----:B----4-:R-:W4:Y:S01]  /*7290*/  LDL R46, [R1+0x10] ;  /* 0x00001000012e7983 */ /* 0x010f220000100800 */
[----:B---3--:R-:W-:Y:S04]  /*72a0*/  ISETP.NE.U32.AND P3, PT, R0, RZ, PT ;  /* 0x000000ff0000720c */ /* 0x008fe80003f65070 */
[----:B------:R-:W3:Y:S01]  /*72b0*/  LDL R47, [R1+0x38] ;  /* 0x00003800012f7983 */ /* 0x000ee20000100800 */
[C---:B-1----:R-:W-:Y:S08]  /*72c0*/  HMMA.16816.F32 R4, R48.reuse, R8, RZ ;  /* 0x000000083004723c */ /* 0x042ff000000018ff */
[C---:B------:R-:W-:Y:S01]  /*72d0*/  HMMA.16816.F32 R8, R48.reuse, R10, RZ ;  /* 0x0000000a3008723c */ /* 0x040fe200000018ff */
[----:B----4-:R-:W-:Y:S02]  /*72e0*/  ISETP.GE.AND P1, PT, R46, c[0x0][0x1d4], PT ;  /* 0x000075002e007a0c */ /* 0x010fe40003f26270 */
[----:B---3--:R-:W-:Y:S11]  /*72f0*/  ISETP.NE.U32.AND P0, PT, R47, RZ, PT ;  /* 0x000000ff2f00720c */ /* 0x008ff60003f05070 */
[----:B------:R1:W-:Y:S05]  /*7300*/  LDGSTS.E.BYPASS.LTC128B.128 [R2+0x9100], [R14.64], !P1 ;  /* 0x091000000e027fae */ /* 0x0003ea000c901d4c */
[----:B------:R1:W-:Y:S05]  /*7310*/  LDGSTS.E.BYPASS.LTC128B.128 [R2+0x1100], [R12.64], !P6 ;  /* 0x011000000c027fae */ /* 0x0003ea000f101d4c */
[----:B------:R3:W-:Y:S05]  /*7320*/  LDGSTS.E.BYPASS.LTC128B.128 [R2+0x4100], [R22.64], !P5 ;  /* 0x0410000016027fae */ /* 0x0007ea000e901d4c */
[----:B------:R3:W-:Y:S05]  /*7330*/  LDGSTS.E.BYPASS.LTC128B.128 [R2+0x7100], [R20.64], !P4 ;  /* 0x0710000014027fae */ /* 0x0007ea000e101d4c */
[----:B------:R4:W-:Y:S05]  /*7340*/  LDGSTS.E.BYPASS.LTC128B.128 [R2+0xa100], [R30.64], !P1 ;  /* 0x0a1000001e027fae */ /* 0x0009ea000c901d4c */
[----:B------:R4:W-:Y:S01]  /*7350*/  LDGSTS.E.BYPASS.LTC128B.128.ZFILL [R2+0x2100], [R28.64], P0 ;  /* 0x021000001c027fae */ /* 0x0009e20008141d4c */
[----:B--2---:R-:W-:Y:S04]  /*7360*/  ISETP.NE.U32.AND P0, PT, R182, RZ, PT ;  /* 0x000000ffb600720c */ /* 0x004fe80003f05070 */
[----:B------:R2:W-:Y:S01]  /*7370*/  LDGSTS.E.BYPASS.LTC128B.128.ZFILL [R2+0x5100], [R38.64], P3 ;  /* 0x0510000026027fae */ /* 0x0005e20009941d4c */
[----:B------:R-:W-:Y:S01]  /*7380*/  LOP3.LUT P3, RZ, R181, 0x10, RZ, 0xc0, !PT ;  /* 0x00000010b5ff7812 */ /* 0x000fe2000786c0ff */
[C---:B-1----:R-:W-:Y:S07]  /*7390*/  HMMA.16816.F32 R12, R48.reuse, R16, RZ ;  /* 0x00000010300c723c */ /* 0x042fee00000018ff */
[----:B------:R2:W-:Y:S01]  /*73a0*/  LDGSTS.E.BYPASS.LTC128B.128.ZFILL [R2+0x8100], [R36.64], P0 ;  /* 0x0810000024027fae */ /* 0x0005e20008141d4c */
[C---:B------:R-:W-:Y:S01]  /*73b0*/  HMMA.16816.F32 R16, R48.reuse, R18, RZ ;  /* 0x000000123010723c */ /* 0x040fe200000018ff */
[----:B------:R-:W-:Y:S03]  /*73c0*/  PLOP3.LUT P0, PT, PT, PT, UP1, 0x80, 0x0 ;  /* 0x000000000000781c */ /* 0x000fe60003f0f018 */
[----:B------:R1:W-:Y:S04]  /*73d0*/  LDGSTS.E.BYPASS.LTC128B.128.ZFILL [R2+0xb100], [R44.64], P2 ;  /* 0x0b1000002c027fae */ /* 0x0003e80009141d4c */
[C---:B---3--:R-:W-:Y:S01]  /*73e0*/  HMMA.16816.F32 R20, R48.reuse, R24, RZ ;  /* 0x000000183014723c */ /* 0x048fe200000018ff */
[----:B------:R-:W0:Y:S07]  /*73f0*/  LDGDEPBAR ;  /* 0x00000000000079af */ /* 0x000e2e0000000000 */
[C---:B------:R-:W-:Y:S08]  /*7400*/  HMMA.16816.F32 R24, R48.reuse, R26, RZ ;  /* 0x0000001a3018723c */ /* 0x040ff000000018ff */
[C---:B----4-:R-:W-:Y:S08]  /*7410*/  HMMA.16816.F32 R28, R48.reuse, R32, RZ ;  /* 0x00000020301c723c */ /* 0x050ff000000018ff */
[C---:B------:R-:W-:Y:S08]  /*7420*/  HMMA.16816.F32 R32, R48.reuse, R34, RZ ;  /* 0x000000223020723c */ /* 0x040ff000000018ff */
[C---:B--2---:R-:W-:Y:S08]  /*7430*/  HMMA.16816.F32 R36, R48.reuse, R40, RZ ;  /* 0x000000283024723c */ /* 0x044ff000000018ff */
[C---:B------:R-:W-:Y:S08]  /*7440*/  HMMA.16816.F32 R40, R48.reuse, R42, RZ ;  /* 0x0000002a3028723c */ /* 0x040ff000000018ff */
[C---:B-1----:R-:W-:Y:S08]  /*7450*/  HMMA.16816.F32 R44, R48.reuse, R184, RZ ;  /* 0x000000b8302c723c */ /* 0x042ff000000018ff */
[----:B------:R-:W-:Y:S01]  /*7460*/  HMMA.16816.F32 R48, R48, R186, RZ ;  /* 0x000000ba3030723c */ /* 0x000fe200000018ff */
[----:B------:R-:W-:Y:S07]  /*7470*/  LDSM.16.M88.4 R184, [R246] ;  /* 0x00000000f6b8783b */ /* 0x000fee0000000200 */
[C---:B------:R-:W-:Y:S08]  /*7480*/  HMMA.16816.F32 R4, R188.reuse, R192, R4 ;  /* 0x000000c0bc04723c */ /* 0x040ff00000001804 */
[C---:B------:R-:W-:Y:S01]  /*7490*/  HMMA.16816.F32 R8, R188.reuse, R194, R8 ;  /* 0x000000c2bc08723c */ /* 0x040fe20000001808 */
[----:B------:R-:W1:Y:S07]  /*74a0*/  LDSM.16.M88.4 R192, [R243+0xc100] ;  /* 0x00c10000f3c0783b */ /* 0x000e6e0000000200 */
[C---:B------:R-:W-:Y:S08]  /*74b0*/  HMMA.16816.F32 R12, R188.reuse, R196, R12 ;  /* 0x000000c4bc0c723c */ /* 0x040ff0000000180c */
[C---:B------:R-:W-:Y:S01]  /*74c0*/  HMMA.16816.F32 R16, R188.reuse, R198, R16 ;  /* 0x000000c6bc10723c */ /* 0x040fe20000001810 */
[----:B------:R-:W2:Y:S07]  /*74d0*/  LDSM.16.M88.4 R196, [R243+0xc900] ;  /* 0x00c90000f3c4783b */ /* 0x000eae0000000200 */
[C---:B------:R-:W-:Y:S08]  /*74e0*/  HMMA.16816.F32 R20, R188.reuse, R200, R20 ;  /* 0x000000c8bc14723c */ /* 0x040ff00000001814 */
        /* <DEDUP_REMOVED lines=10> */
[----:B------:R-:W5:Y:S07]  /*7590*/  LDSM.16.M88.4 R188, [R243+0xe100] ;  /* 0x00e10000f3bc783b */ /* 0x000f6e0000000200 */
[C---:B-1----:R-:W-:Y:S08]  /*75a0*/  HMMA.16816.F32 R4, R184.reuse, R192, R4 ;  /* 0x000000c0b804723c */ /* 0x042ff00000001804 */
[C---:B------:R-:W-:Y:S01]  /*75b0*/  HMMA.16816.F32 R8, R184.reuse, R194, R8 ;  /* 0x000000c2b808723c */ /* 0x040fe20000001808 */
[----:B------:R-:W-:Y:S07]  /*75c0*/  LDSM.16.M88.4 R192, [R234] ;  /* 0x00000000eac0783b */ /* 0x000fee0000000200 */
[C---:B--2---:R-:W-:Y:S08]  /*75d0*/  HMMA.16816.F32 R12, R184.reuse, R196, R12 ;  /* 0x000000c4b80c723c */ /* 0x044ff0000000180c */
[C---:B------:R-:W-:Y:S01]  /*75e0*/  HMMA.16816.F32 R16, R184.reuse, R198, R16 ;  /* 0x000000c6b810723c */ /* 0x040fe20000001810 */
[----:B------:R-:W-:Y:S07]  /*75f0*/  LDSM.16.M88.4 R196, [R234+0x800] ;  /* 0x00080000eac4783b */ /* 0x000fee0000000200 */
[C---:B---3--:R-:W-:Y:S08]  /*7600*/  HMMA.16816.F32 R20, R184.reuse, R200, R20 ;  /* 0x000000c8b814723c */ /* 0x048ff00000001814 */
[C---:B------:R-:W-:Y:S01]  /*7610*/  HMMA.16816.F32 R24, R184.reuse, R202, R24 ;  /* 0x000000cab818723c */ /* 0x040fe20000001818 */
[----:B------:R-:W-:Y:S07]  /*7620*/  LDSM.16.M88.4 R200, [R234+0x1000] ;  /* 0x00100000eac8783b */ /* 0x000fee0000000200 */
[C---:B----4-:R-:W-:Y:S08]  /*7630*/  HMMA.16816.F32 R28, R184.reuse, R204, R28 ;  /* 0x000000ccb81c723c */ /* 0x050ff0000000181c */
[C---:B------:R-:W-:Y:S01]  /*7640*/  HMMA.16816.F32 R32, R184.reuse, R206, R32 ;  /* 0x000000ceb820723c */ /* 0x040fe20000001820 */
[----:B------:R-:W-:Y:S07]  /*7650*/  LDSM.16.M88.4 R204, [R234+0x1800] ;  /* 0x00180000eacc783b */ /* 0x000fee0000000200 */
[C---:B-----5:R-:W-:Y:S08]  /*7660*/  HMMA.16816.F32 R36, R184.reuse, R188, R36 ;  /* 0x000000bcb824723c */ /* 0x060ff00000001824 */
[C---:B------:R-:W-:Y:S01]  /*7670*/  HMMA.16816.F32 R40, R184.reuse, R190, R40 ;  /* 0x000000beb828723c */ /* 0x040fe20000001828 */
[----:B------:R-:W1:Y:S07]  /*7680*/  LDSM.16.M88.4 R188, [R245] ;  /* 0x00000000f5bc783b */ /* 0x000e6e0000000200 */
[C---:B------:R-:W-:Y:S08]  /*7690*/  HMMA.16816.F32 R44, R184.reuse, R208, R44 ;  /* 0x000000d0b82c723c */ /* 0x040ff0000000182c */
[----:B------:R-:W-:Y:S01]  /*76a0*/  HMMA.16816.F32 R48, R184, R210, R48 ;  /* 0x000000d2b830723c */ /* 0x000fe20000001830 */
[----:B------:R-:W2:Y:S05]  /*76b0*/  LDSM.16.M88.4 R184, [R234+0x2000] ;  /* 0x00200000eab8783b */ /* 0x000eaa0000000200 */
[----:B------:R-:W3:Y:S02]  /*76c0*/  LDSM.16.M88.4 R208, [R234+0x2800] ;  /* 0x00280000ead0783b */ /* 0x000ee40000000200 */
[C---:B-1----:R-:W-:Y:S08]  /*76d0*/  HMMA.16816.F32 R4, R188.reuse, R192, R4 ;  /* 0x000000c0bc04723c */ /* 0x042ff00000001804 */
        /* <DEDUP_REMOVED lines=11> */
[C---:B--2---:R-:W-:Y:S08]  /*7790*/  HMMA.16816.F32 R36, R188.reuse, R184, R36 ;  /* 0x000000b8bc24723c */ /* 0x044ff00000001824 */
[C---:B------:R-:W-:Y:S01]  /*77a0*/  HMMA.16816.F32 R40, R188.reuse, R186, R40 ;  /* 0x000000babc28723c */ /* 0x040fe20000001828 */
[----:B------:R-:W1:Y:S07]  /*77b0*/  LDSM.16.M88.4 R184, [R250+0x4000] ;  /* 0x00400000fab8783b */ /* 0x000e6e0000000200 */
[C---:B---3--:R-:W-:Y:S08]  /*77c0*/  HMMA.16816.F32 R44, R188.reuse, R208, R44 ;  /* 0x000000d0bc2c723c */ /* 0x048ff0000000182c */
[----:B------:R-:W-:Y:S01]  /*77d0*/  HMMA.16816.F32 R48, R188, R210, R48 ;  /* 0x000000d2bc30723c */ /* 0x000fe20000001830 */
[----:B------:R-:W2:Y:S05]  /*77e0*/  LDSM.16.M88.4 R188, [R249+0x11100] ;  /* 0x01110000f9bc783b */ /* 0x000eaa0000000200 */
[----:B------:R-:W3:Y:S02]  /*77f0*/  LDSM.16.M88.4 R208, [R249+0x11900] ;  /* 0x01190000f9d0783b */ /* 0x000ee40000000200 */
[C---:B-1----:R-:W-:Y:S08]  /*7800*/  HMMA.16816.F32 R4, R184.reuse, R192, R4 ;  /* 0x000000c0b804723c */ /* 0x042ff00000001804 */
[C---:B------:R-:W-:Y:S01]  /*7810*/  HMMA.16816.F32 R8, R184.reuse, R194, R8 ;  /* 0x000000c2b808723c */ /* 0x040fe20000001808 */
[----:B------:R-:W-:Y:S07]  /*7820*/  LDSM.16.M88.4 R192, [R233] ;  /* 0x00000000e9c0783b */ /* 0x000fee0000000200 */
[C---:B------:R-:W-:Y:S08]  /*7830*/  HMMA.16816.F32 R12, R184.reuse, R196, R12 ;  /* 0x000000c4b80c723c */ /* 0x040ff0000000180c */
        /* <DEDUP_REMOVED lines=8> */
[C---:B--2---:R-:W-:Y:S08]  /*78c0*/  HMMA.16816.F32 R36, R184.reuse, R188, R36 ;  /* 0x000000bcb824723c */ /* 0x044ff00000001824 */
[C---:B------:R-:W-:Y:S01]  /*78d0*/  HMMA.16816.F32 R40, R184.reuse, R190, R40 ;  /* 0x000000beb828723c */ /* 0x040fe20000001828 */
[----:B------:R-:W1:Y:S07]  /*78e0*/  LDSM.16.M88.4 R188, [R248+0x4000] ;  /* 0x00400000f8bc783b */ /* 0x000e6e0000000200 */
[C---:B---3--:R-:W-:Y:S08]  /*78f0*/  HMMA.16816.F32 R44, R184.reuse, R208, R44 ;  /* 0x000000d0b82c723c */ /* 0x048ff0000000182c */
[----:B------:R-:W-:Y:S01]  /*7900*/  HMMA.16816.F32 R48, R184, R210, R48 ;  /* 0x000000d2b830723c */ /* 0x000fe20000001830 */
[----:B------:R-:W2:Y:S05]  /*7910*/  LDSM.16.M88.4 R184, [R229] ;  /* 0x00000000e5b8783b */ /* 0x000eaa0000000200 */
[----:B------:R-:W3:Y:S02]  /*7920*/  LDSM.16.M88.4 R208, [R228] ;  /* 0x00000000e4d0783b */ /* 0x000ee40000000200 */
        /* <DEDUP_REMOVED lines=113> */
[----:B------:R-:W-:Y:S02]  /*8040*/  LDSM.16.M88.4 R208, [R249+0x16100] ;  /* 0x01610000f9d0783b */ /* 0x000fe40000000200 */
        /* <DEDUP_REMOVED lines=16> */
[----:B------:R-:W-:Y:S01]  /*8150*/  HMMA.16816.F32 R48, R188, R194, R48 ;  /* 0x000000c2bc30723c */ /* 0x000fe20000001830 */
[----:B------:R-:W1:Y:S05]  /*8160*/  LDSM.16.M88.4 R188, [R249+0x17100] ;  /* 0x01710000f9bc783b */ /* 0x000e6a0000000200 */
[----:B------:R-:W5:Y:S02]  /*8170*/  LDSM.16.M88.4 R192, [R249+0x17900] ;  /* 0x01790000f9c0783b */ /* 0x000f640000000200 */
[C---:B---3--:R-:W-:Y:S08]  /*8180*/  HMMA.16816.F32 R4, R196.reuse, R200, R4 ;  /* 0x000000c8c404723c */ /* 0x048ff00000001804 */
[C---:B------:R-:W-:Y:S01]  /*8190*/  HMMA.16816.F32 R8, R196.reuse, R202, R8 ;  /* 0x000000cac408723c */ /* 0x040fe20000001808 */
[----:B------:R-:W-:Y:S07]  /*81a0*/  LDSM.16.M88.4 R200, [R248+0xc000] ;  /* 0x00c00000f8c8783b */ /* 0x000fee0000000200 */
[C---:B----4-:R-:W-:Y:S08]  /*81b0*/  HMMA.16816.F32 R12, R196.reuse, R204, R12 ;  /* 0x000000ccc40c723c */ /* 0x050ff0000000180c */
[C---:B------:R-:W-:Y:S01]  /*81c0*/  HMMA.16816.F32 R16, R196.reuse, R206, R16 ;  /* 0x000000cec410723c */ /* 0x040fe20000001810 */
[----:B------:R-:W3:Y:S07]  /*81d0*/  LDSM.16.M88.4 R204, [R221] ;  /* 0x00000000ddcc783b */ /* 0x000eee0000000200 */
        /* <DEDUP_REMOVED lines=8> */
[----:B------:R-:W1:Y:S07]  /*8260*/  LDSM.16.M88.4 R188, [R218] ;  /* 0x00000000dabc783b */ /* 0x000e6e0000000200 */
[C---:B-----5:R-:W-:Y:S08]  /*8270*/  HMMA.16816.F32 R44, R196.reuse, R192, R44 ;  /* 0x000000c0c42c723c */ /* 0x060ff0000000182c */
[----:B------:R-:W-:Y:S01]  /*8280*/  HMMA.16816.F32 R48, R196, R194, R48 ;  /* 0x000000c2c430723c */ /* 0x000fe20000001830 */
[----:B------:R-:W5:Y:S05]  /*8290*/  LDSM.16.M88.4 R192, [R217] ;  /* 0x00000000d9c0783b */ /* 0x000f6a0000000200 */
[----:B------:R-:W1:Y:S02]  /*82a0*/  LDSM.16.M88.4 R196, [R216] ;  /* 0x00000000d8c4783b */ /* 0x000e640000000200 */
[C---:B---3--:R-:W-:Y:S08]  /*82b0*/  HMMA.16816.F32 R4, R200.reuse, R204, R4 ;  /* 0x000000ccc804723c */ /* 0x048ff00000001804 */
[C---:B------:R-:W-:Y:S01]  /*82c0*/  HMMA.16816.F32 R8, R200.reuse, R206, R8 ;  /* 0x000000cec808723c */ /* 0x040fe20000001808 */
[----:B------:R-:W-:Y:S07]  /*82d0*/  LDSM.16.M88.4 R204, [R246+0xc000] ;  /* 0x00c00000f6cc783b */ /* 0x000fee0000000200 */
[C---:B----4-:R-:W-:Y:S08]  /*82e0*/  HMMA.16816.F32 R12, R200.reuse, R208, R12 ;  /* 0x000000d0c80c723c */ /* 0x050ff0000000180c */
        /* <DEDUP_REMOVED lines=8> */
[C---:B-----5:R-:W-:Y:S08]  /*8370*/  HMMA.16816.F32 R36, R200.reuse, R192, R36 ;  /* 0x000000c0c824723c */ /* 0x060ff00000001824 */
[C---:B------:R-:W-:Y:S01]  /*8380*/  HMMA.16816.F32 R40, R200.reuse, R194, R40 ;  /* 0x000000c2c828723c */ /* 0x040fe20000001828 */
[----:B------:R-:W4:Y:S07]  /*8390*/  LDSM.16.M88.4 R192, [R243+0x16900] ;  /* 0x01690000f3c0783b */ /* 0x000f2e0000000200 */
[C---:B------:R-:W-:Y:S08]  /*83a0*/  HMMA.16816.F32 R44, R200.reuse, R196, R44 ;  /* 0x000000c4c82c723c */ /* 0x040ff0000000182c */
[----:B------:R-:W-:Y:S01]  /*83b0*/  HMMA.16816.F32 R48, R200, R198, R48 ;  /* 0x000000c6c830723c */ /* 0x000fe20000001830 */
[----:B------:R-:W5:Y:S05]  /*83c0*/  LDSM.16.M88.4 R196, [R243+0x17100] ;  /* 0x01710000f3c4783b */ /* 0x000f6a0000000200 */
[----:B------:R-:W-:Y:S02]  /*83d0*/  LDSM.16.M88.4 R200, [R245+0xc000] ;  /* 0x00c00000f5c8783b */ /* 0x000fe40000000200 */
[C---:B---3--:R-:W-:Y:S08]  /*83e0*/  HMMA.16816.F32 R4, R204.reuse, R208, R4 ;  /* 0x000000d0cc04723c */ /* 0x048ff00000001804 */
[C---:B------:R-:W-:Y:S01]  /*83f0*/  HMMA.16816.F32 R8, R204.reuse, R210, R8 ;  /* 0x000000d2cc08723c */ /* 0x040fe20000001808 */
[----:B------:R-:W-:Y:S07]  /*8400*/  LDSM.16.M88.4 R208, [R234+0x9000] ;  /* 0x00900000ead0783b */ /* 0x000fee0000000200 */
[C---:B--2---:R-:W-:Y:S08]  /*8410*/  HMMA.16816.F32 R12, R204.reuse, R184, R12 ;  /* 0x000000b8cc0c723c */ /* 0x044ff0000000180c */
[C---:B------:R-:W-:Y:S01]  /*8420*/  HMMA.16816.F32 R16, R204.reuse, R186, R16 ;  /* 0x000000bacc10723c */ /* 0x040fe20000001810 */
[----:B------:R-:W2:Y:S07]  /*8430*/  LDSM.16.M88.4 R184, [R243+0x17900] ;  /* 0x01790000f3b8783b */ /* 0x000eae0000000200 */
[C---:B-1----:R-:W-:Y:S08]  /*8440*/  HMMA.16816.F32 R20, R204.reuse, R188, R20 ;  /* 0x000000bccc14723c */ /* 0x042ff00000001814 */
[C---:B------:R-:W-:Y:S08]  /*8450*/  HMMA.16816.F32 R24, R204.reuse, R190, R24 ;  /* 0x000000becc18723c */ /* 0x040ff00000001818 */
[C---:B----4-:R-:W-:Y:S08]  /*8460*/  HMMA.16816.F32 R28, R204.reuse, R192, R28 ;  /* 0x000000c0cc1c723c */ /* 0x050ff0000000181c */
[C---:B------:R-:W-:Y:S08]  /*8470*/  HMMA.16816.F32 R32, R204.reuse, R194, R32 ;  /* 0x000000c2cc20723c */ /* 0x040ff00000001820 */
[C---:B-----5:R-:W-:Y:S08]  /*8480*/  HMMA.16816.F32 R36, R204.reuse, R196, R36 ;  /* 0x000000c4cc24723c */ /* 0x060ff00000001824 */
[C---:B------:R-:W-:Y:S08]  /*8490*/  HMMA.16816.F32 R40, R204.reuse, R198, R40 ;  /* 0x000000c6cc28723c */ /* 0x040ff00000001828 */
[C---:B--2---:R-:W-:Y:S08]  /*84a0*/  HMMA.16816.F32 R44, R204.reuse, R184, R44 ;  /* 0x000000b8cc2c723c */ /* 0x044ff0000000182c */
[----:B------:R-:W-:Y:S01]  /*84b0*/  HMMA.16816.F32 R48, R204, R186, R48 ;  /* 0x000000bacc30723c */ /* 0x000fe20000001830 */
[----:B------:R-:W1:Y:S07]  /*84c0*/  LDSM.16.M88.4 R184, [R234+0x9800] ;  /* 0x00980000eab8783b */ /* 0x000e6e0000000200 */
[C---:B------:R-:W-:Y:S08]  /*84d0*/  HMMA.16816.F32 R4, R200.reuse, R208, R4 ;  /* 0x000000d0c804723c */ /* 0x040ff00000001804 */
        /* <DEDUP_REMOVED lines=10> */
[----:B------:R-:W-:Y:S01]  /*8580*/  MUFU.TANH R193, R4 ;  /* 0x0000000400c17308 */ /* 0x000fe20000002400 */
[----:B------:R-:W-:Y:S02]  /*8590*/  FMUL.FTZ R10, R10, c[0x0][0x320] ;  /* 0x0000c8000a0a7a20 */ /* 0x000fe40000410000 */
[----:B------:R-:W-:Y:S01]  /*85a0*/  FMUL.FTZ R11, R11, c[0x0][0x320] ;  /* 0x0000c8000b0b7a20 */ /* 0x000fe20000410000 */
[C---:B------:R-:W-:Y:S06]  /*85b0*/  HMMA.16816.F32 R16, R200.reuse, R186, R16 ;  /* 0x000000bac810723c */ /* 0x040fec0000001810 */
[----:B------:R-:W-:Y:S01]  /*85c0*/  MUFU.TANH R2, R10 ;  /* 0x0000000a00027308 */ /* 0x000fe20000002400 */
[----:B--2---:R1:W-:Y:S09]  /*85d0*/  STL [R1+0x64], R0 ;  /* 0x0000640001007387 */ /* 0x0043f20000100800 */
[----:B------:R-:W-:Y:S01]  /*85e0*/  MUFU.TANH R192, R5 ;  /* 0x0000000500c07308 */ /* 0x000fe20000002400 */
[----:B------:R-:W-:Y:S02]  /*85f0*/  FMUL.FTZ R13, R13, c[0x0][0x320] ;  /* 0x0000c8000d0d7a20 */ /* 0x000fe40000410000 */
[----:B------:R-:W-:Y:S02]  /*8600*/  FMUL.FTZ R14, R14, c[0x0][0x320] ;  /* 0x0000c8000e0e7a20 */ /* 0x000fe40000410000 */
[----:B------:R-:W-:Y:S02]  /*8610*/  FMUL.FTZ R15, R15, c[0x0][0x320] ;  /* 0x0000c8000f0f7a20 */ /* 0x000fe40000410000 */
[----:B------:R-:W-:Y:S02]  /*8620*/  FMUL.FTZ R12, R12, c[0x0][0x320] ;  /* 0x0000c8000c0c7a20 */ /* 0x000fe40000410000 */
[----:B------:R-:W-:Y:S01]  /*8630*/  FMUL.FTZ R16, R16, c[0x0][0x320] ;  /* 0x0000c80010107a20 */ /* 0x000fe20000410000 */
[----:B------:R2:W-:Y:S01]  /*8640*/  MUFU.TANH R191, R7 ;  /* 0x0000000700bf7308 */ /* 0x0005e20000002400 */
[----:B------:R-:W-:Y:S02]  /*8650*/  FMUL.FTZ R17, R17, c[0x0][0x320] ;  /* 0x0000c80011117a20 */ /* 0x000fe40000410000 */
[----:B------:R-:W-:Y:S02]  /*8660*/  FMUL.FTZ R18, R18, c[0x0][0x320] ;  /* 0x0000c80012127a20 */ /* 0x000fe40000410000 */
[----:B------:R-:W-:Y:S05]  /*8670*/  FMUL.FTZ R19, R19, c[0x0][0x320] ;  /* 0x0000c80013137a20 */ /* 0x000fea0000410000 */
[----:B-1----:R-:W1:Y:S10]  /*8680*/  MUFU.TANH R0, R8 ;  /* 0x0000000800007308 */ /* 0x002e740000002400 */
[----:B------:R-:W-:Y:S01]  /*8690*/  MUFU.TANH R208, R12 ;  /* 0x0000000c00d07308 */ /* 0x000fe20000002400 */
[----:B--2---:R-:W2:Y:S09]  /*86a0*/  LDSM.16.M88.4 R4, [R234+0xa000] ;  /* 0x00a00000ea04783b */ /* 0x004eb20000000200 */
[----:B------:R-:W-:Y:S01]  /*86b0*/  MUFU.TANH R184, R19 ;  /* 0x0000001300b87308 */ /* 0x000fe20000002400 */
[----:B-1----:R1:W-:Y:S09]  /*86c0*/  STL [R1+0x84], R0 ;  /* 0x0000840001007387 */ /* 0x0023f20000100800 */
[----:B-1----:R-:W1:Y:S01]  /*86d0*/  MUFU.TANH R0, R9 ;  /* 0x0000000900007308 */ /* 0x002e620000002400 */
[C---:B--2---:R-:W-:Y:S08]  /*86e0*/  HMMA.16816.F32 R20, R200.reuse, R4, R20 ;  /* 0x00000004c814723c */ /* 0x044ff00000001814 */
[C---:B------:R-:W-:Y:S01]  /*86f0*/  HMMA.16816.F32 R24, R200.reuse, R6, R24 ;  /* 0x00000006c818723c */ /* 0x040fe20000001818 */
[----:B------:R-:W-:Y:S05]  /*8700*/  LDSM.16.M88.4 R4, [R234+0xb000] ;  /* 0x00b00000ea04783b */ /* 0x000fea0000000200 */
[----:B-1----:R1:W-:Y:S05]  /*8710*/  STL [R1+0x8c], R0 ;  /* 0x00008c0001007387 */ /* 0x0023ea0000100800 */
[----:B------:R2:W-:Y:S05]  /*8720*/  STL [R1+0x88], R2 ;  /* 0x0000880201007387 */ /* 0x0005ea0000100800 */
[----:B------:R-:W-:Y:S02]  /*8730*/  FMUL.FTZ R20, R20, c[0x0][0x320] ;  /* 0x0000c80014147a20 */ /* 0x000fe40000410000 */
[----:B------:R-:W-:Y:S02]  /*8740*/  FMUL.FTZ R21, R21, c[0x0][0x320] ;  /* 0x0000c80015157a20 */ /* 0x000fe40000410000 */
[----:B------:R-:W-:Y:S01]  /*8750*/  MUFU.TANH R197, R20 ;  /* 0x0000001400c57308 */ /* 0x000fe20000002400 */
[----:B------:R-:W-:Y:S02]  /*8760*/  FMUL.FTZ R22, R22, c[0x0][0x320] ;  /* 0x0000c80016167a20 */ /* 0x000fe40000410000 */
[----:B------:R-:W-:Y:S02]  /*8770*/  FMUL.FTZ R23, R23, c[0x0][0x320] ;  /* 0x0000c80017177a20 */ /* 0x000fe40000410000 */
[----:B------:R-:W-:Y:S02]  /*8780*/  FMUL.FTZ R24, R24, c[0x0][0x320] ;  /* 0x0000c80018187a20 */ /* 0x000fe40000410000 */
[----:B------:R-:W-:Y:S02]  /*8790*/  FMUL.FTZ R25, R25, c[0x0][0x320] ;  /* 0x0000c80019197a20 */ /* 0x000fe40000410000 */
[----:B------:R-:W-:Y:S01]  /*87a0*/  FMUL.FTZ R26, R26, c[0x0][0x320] ;  /* 0x0000c8001a1a7a20 */ /* 0x000fe20000410000 */
[----:B------:R-:W-:Y:S01]  /*87b0*/  MUFU.TANH R198, R21 ;  /* 0x0000001500c67308 */ /* 0x000fe20000002400 */
[----:B------:R-:W-:Y:S09]  /*87c0*/  FMUL.FTZ R27, R27, c[0x0][0x320] ;  /* 0x0000c8001b1b7a20 */ /* 0x000ff20000410000 */
[----:B-1----:R1:W3:Y:S10]  /*87d0*/  MUFU.TANH R0, R11 ;  /* 0x0000000b00007308 */ /* 0x0022f40000002400 */
[----:B--2---:R-:W-:Y:S10]  /*87e0*/  MUFU.TANH R2, R15 ;  /* 0x0000000f00027308 */ /* 0x004ff40000002400 */
[----:B------:R-:W-:Y:S01]  /*87f0*/  MUFU.TANH R195, R22 ;  /* 0x0000001600c37308 */ /* 0x000fe20000002400 */
[----:B-1----:R-:W1:Y:S05]  /*8800*/  LDSM.16.M88.4 R8, [R234+0xa800] ;  /* 0x00a80000ea08783b */ /* 0x002e6a0000000200 */
[----:B---3--:R2:W-:Y:S04]  /*8810*/  STL [R1+0x80], R0 ;  /* 0x0000800001007387 */ /* 0x0085e80000100800 */
[----:B------:R-:W-:Y:S10]  /*8820*/  MUFU.TANH R194, R23 ;  /* 0x0000001700c27308 */ /* 0x000ff40000002400 */
[----:B------:R-:W-:Y:S10]  /*8830*/  MUFU.TANH R199, R24 ;  /* 0x0000001800c77308 */ /* 0x000ff40000002400 */
[----:B------:R-:W-:Y:S10]  /*8840*/  MUFU.TANH R210, R25 ;  /* 0x0000001900d27308 */ /* 0x000ff40000002400 */
[----:B--2---:R-:W2:Y:S01]  /*8850*/  MUFU.TANH R0, R13 ;  /* 0x0000000d00007308 */ /* 0x004ea20000002400 */
[C---:B-1----:R-:W-:Y:S09]  /*8860*/  HMMA.16816.F32 R28, R200.reuse, R8, R28 ;  /* 0x00000008c81c723c */ /* 0x042ff2000000181c */
[----:B------:R-:W-:Y:S01]  /*8870*/  MUFU.TANH R196, R26 ;  /* 0x0000001a00c47308 */ /* 0x000fe20000002400 */
[C---:B------:R-:W-:Y:S01]  /*8880*/  HMMA.16816.F32 R32, R200.reuse, R10, R32 ;  /* 0x0000000ac820723c */ /* 0x040fe20000001820 */
[----:B------:R-:W1:Y:S01]  /*8890*/  LDSM.16.M88.4 R8, [R234+0xb800] ;  /* 0x00b80000ea08783b */ /* 0x000e620000000200 */
[----:B------:R-:W-:Y:S07]  /*88a0*/  DEPBAR.LE SB0, 0x0 ;  /* 0x000080000000791a */ /* 0x000fee0000000000 */
[----:B------:R-:W-:Y:S01]  /*88b0*/  MUFU.TANH R209, R27 ;  /* 0x0000001b00d17308 */ /* 0x000fe20000002400 */
[----:B------:R-:W-:Y:S01]  /*88c0*/  BAR.SYNC.DEFER_BLOCKING 0x0 ;  /* 0x0000000000007b1d */ /* 0x000fe20000010000 */
[C---:B------:R-:W-:Y:S05]  /*88d0*/  HMMA.16816.F32 R36, R200.reuse, R4, R36 ;  /* 0x00000004c824723c */ /* 0x040fea0000001824 */
[----:B--2---:R2:W-:Y:S01]  /*88e0*/  STL [R1+0x78], R0 ;  /* 0x0000780001007387 */ /* 0x0045e20000100800 */
[----:B------:R-:W-:Y:S02]  /*88f0*/  FMUL.FTZ R30, R30, c[0x0][0x320] ;  /* 0x0000c8001e1e7a20 */ /* 0x000fe40000410000 */
[C---:B------:R-:W-:Y:S02]  /*8900*/  HMMA.16816.F32 R40, R200.reuse, R6, R40 ;  /* 0x00000006c828723c */ /* 0x040fe40000001828 */
[----:B------:R-:W-:Y:S02]  /*8910*/  MUFU.TANH R206, R30 ;  /* 0x0000001e00ce7308 */ /* 0x000fe40000002400 */
[----:B------:R-:W-:Y:S02]  /*8920*/  FMUL.FTZ R31, R31, c[0x0][0x320] ;  /* 0x0000c8001f1f7a20 */ /* 0x000fe40000410000 */
[----:B------:R-:W-:Y:S02]  /*8930*/  FMUL.FTZ R32, R32, c[0x0][0x320] ;  /* 0x0000c80020207a20 */ /* 0x000fe40000410000 */
[----:B------:R-:W-:Y:S04]  /*8940*/  FMUL.FTZ R33, R33, c[0x0][0x320] ;  /* 0x0000c80021217a20 */ /* 0x000fe80000410000 */
[----:B------:R-:W-:Y:S01]  /*8950*/  MUFU.TANH R207, R31 ;  /* 0x0000001f00cf7308 */ /* 0x000fe20000002400 */
[----:B------:R-:W-:Y:S02]  /*8960*/  FMUL.FTZ R34, R34, c[0x0][0x320] ;  /* 0x0000c80022227a20 */ /* 0x000fe40000410000 */
[----:B------:R-:W-:Y:S02]  /*8970*/  FMUL.FTZ R35, R35, c[0x0][0x320] ;  /* 0x0000c80023237a20 */ /* 0x000fe40000410000 */
[----:B------:R-:W-:Y:S02]  /*8980*/  FMUL.FTZ R28, R28, c[0x0][0x320] ;  /* 0x0000c8001c1c7a20 */ /* 0x000fe40000410000 */
[----:B------:R-:W-:Y:S02]  /*8990*/  FMUL.FTZ R29, R29, c[0x0][0x320] ;  /* 0x0000c8001d1d7a20 */ /* 0x000fe40000410000 */
[----:B------:R-:W-:Y:S01]  /*89a0*/  FMUL.FTZ R36, R36, c[0x0][0x320] ;  /* 0x0000c80024247a20 */ /* 0x000fe20000410000 */
[----:B--2---:R-:W2:Y:S01]  /*89b0*/  MUFU.TANH R0, R14 ;  /* 0x0000000e00007308 */ /* 0x004ea20000002400 */
[C---:B-1----:R-:W-:Y:S03]  /*89c0*/  HMMA.16816.F32 R44, R200.reuse, R8, R44 ;  /* 0x00000008c82c723c */ /* 0x042fe6000000182c */
[----:B------:R-:W-:Y:S02]  /*89d0*/  FMUL.FTZ R37, R37, c[0x0][0x320] ;  /* 0x0000c80025257a20 */ /* 0x000fe40000410000 */
[----:B------:R-:W-:Y:S02]  /*89e0*/  FMUL.FTZ R38, R38, c[0x0][0x320] ;  /* 0x0000c80026267a20 */ /* 0x000fe40000410000 */
[----:B------:R-:W-:Y:S01]  /*89f0*/  FMUL.FTZ R39, R39, c[0x0][0x320] ;  /* 0x0000c80027277a20 */ /* 0x000fe20000410000 */
[----:B------:R-:W-:Y:S01]  /*8a00*/  HMMA.16816.F32 R48, R200, R10, R48 ;  /* 0x0000000ac830723c */ /* 0x000fe20000001830 */
[----:B------:R-:W-:Y:S03]  /*8a10*/  MUFU.TANH R211, R28 ;  /* 0x0000001c00d37308 */ /* 0x000fe60000002400 */
[----:B------:R-:W-:Y:S02]  /*8a20*/  FMUL.FTZ R40, R40, c[0x0][0x320] ;  /* 0x0000c80028287a20 */ /* 0x000fe40000410000 */
[----:B------:R-:W-:Y:S02]  /*8a30*/  FMUL.FTZ R41, R41, c[0x0][0x320] ;  /* 0x0000c80029297a20 */ /* 0x000fe40000410000 */
[----:B------:R-:W-:Y:S03]  /*8a40*/  FMUL.FTZ R42, R42, c[0x0][0x320] ;  /* 0x0000c8002a2a7a20 */ /* 0x000fe60000410000 */
[----:B------:R-:W-:Y:S01]  /*8a50*/  MUFU.TANH R212, R29 ;  /* 0x0000001d00d47308 */ /* 0x000fe20000002400 */
[----:B------:R-:W-:Y:S01]  /*8a60*/  FMUL.FTZ R43, R43, c[0x0][0x320] ;  /* 0x0000c8002b2b7a20 */ /* 0x000fe20000410000 */
[----:B--2---:R1:W-:Y:S03]  /*8a70*/  STL [R1+0x74], R0 ;  /* 0x0000740001007387 */ /* 0x0043e60000100800 */
[----:B------:R-:W-:Y:S02]  /*8a80*/  FMUL.FTZ R44, R44, c[0x0][0x320] ;  /* 0x0000c8002c2c7a20 */ /* 0x000fe40000410000 */
[----:B------:R-:W-:Y:S01]  /*8a90*/  FMUL.FTZ R45, R45, c[0x0][0x320] ;  /* 0x0000c8002d2d7a20 */ /* 0x000fe20000410000 */
[----:B------:R-:W-:Y:S02]  /*8aa0*/  STL [R1+0x70], R2 ;  /* 0x0000700201007387 */ /* 0x000fe40000100800 */
        /* <DEDUP_REMOVED lines=8> */
[----:B-1----:R-:W1:Y:S10]  /*8b30*/  MUFU.TANH R0, R16 ;  /* 0x0000001000007308 */ /* 0x002e740000002400 */
[----:B------:R-:W-:Y:S10]  /*8b40*/  MUFU.TANH R205, R34 ;  /* 0x0000002200cd7308 */ /* 0x000ff40000002400 */
[----:B------:R-:W-:Y:S01]  /*8b50*/  MUFU.TANH R204, R35 ;  /* 0x0000002300cc7308 */ /* 0x000fe20000002400 */
[----:B-1----:R1:W-:Y:S09]  /*8b60*/  STL [R1+0x6c], R0 ;  /* 0x00006c0001007387 */ /* 0x0023f20000100800 */
[----:B------:R-:W-:Y:S10]  /*8b70*/  MUFU.TANH R215, R36 ;  /* 0x0000002400d77308 */ /* 0x000ff40000002400 */
[----:B------:R-:W-:Y:S10]  /*8b80*/  MUFU.TANH R35, R37 ;  /* 0x0000002500237308 */ /* 0x000ff40000002400 */
[----:B-1----:R-:W1:Y:S10]  /*8b90*/  MUFU.TANH R0, R17 ;  /* 0x0000001100007308 */ /* 0x002e740000002400 */
[----:B------:R-:W-:Y:S10]  /*8ba0*/  MUFU.TANH R189, R38 ;  /* 0x0000002600bd7308 */ /* 0x000ff40000002400 */
[----:B------:R-:W-:Y:S01]  /*8bb0*/  MUFU.TANH R190, R39 ;  /* 0x0000002700be7308 */ /* 0x000fe20000002400 */
[----:B-1----:R1:W-:Y:S09]  /*8bc0*/  STL [R1+0x7c], R0 ;  /* 0x00007c0001007387 */ /* 0x0023f20000100800 */
[----:B------:R-:W-:Y:S10]  /*8bd0*/  MUFU.TANH R34, R40 ;  /* 0x0000002800227308 */ /* 0x000ff40000002400 */
[----:B------:R-:W-:Y:S10]  /*8be0*/  MUFU.TANH R33, R41 ;  /* 0x0000002900217308 */ /* 0x000ff40000002400 */
[----:B-1----:R-:W1:Y:S10]  /*8bf0*/  MUFU.TANH R0, R18 ;  /* 0x0000001200007308 */ /* 0x002e740000002400 */
[----:B------:R2:W3:Y:S10]  /*8c00*/  MUFU.TANH R188, R42 ;  /* 0x0000002a00bc7308 */ /* 0x0004f40000002400 */
[----:B------:R2:W4:Y:S01]  /*8c10*/  MUFU.TANH R185, R43 ;  /* 0x0000002b00b97308 */ /* 0x0005220000002400 */
[----:B-1----:R2:W-:Y:S09]  /*8c20*/  STL [R1+0x68], R0 ;  /* 0x0000680001007387 */ /* 0x0025f20000100800 */
[----:B------:R2:W1:Y:S10]  /*8c30*/  MUFU.TANH R32, R44 ;  /* 0x0000002c00207308 */ /* 0x0004740000002400 */
[----:B------:R2:W1:Y:S10]  /*8c40*/  MUFU.TANH R200, R45 ;  /* 0x0000002d00c87308 */ /* 0x0004740000002400 */
[----:B------:R2:W1:Y:S10]  /*8c50*/  MUFU.TANH R186, R46 ;  /* 0x0000002e00ba7308 */ /* 0x0004740000002400 */
[----:B------:R2:W1:Y:S10]  /*8c60*/  MUFU.TANH R187, R47 ;  /* 0x0000002f00bb7308 */ /* 0x0004740000002400 */
[----:B------:R2:W1:Y:S10]  /*8c70*/  MUFU.TANH R31, R48 ;  /* 0x00000030001f7308 */ /* 0x0004740000002400 */
[----:B------:R2:W1:Y:S10]  /*8c80*/  MUFU.TANH R30, R49 ;  /* 0x00000031001e7308 */ /* 0x0004740000002400 */
[----:B------:R2:W1:Y:S10]  /*8c90*/  MUFU.TANH R182, R50 ;  /* 0x0000003200b67308 */ /* 0x0004740000002400 */
[----:B------:R2:W1:Y:S02]  /*8ca0*/  MUFU.TANH R181, R51 ;  /* 0x0000003300b57308 */ /* 0x0004640000002400 */
[----:B-1234-:R-:W-:-:S05]  /*8cb0*/  @P0 BRA `(.L_x_774) ;  /* 0xffffdb8000000947 */ /* 0x01efca000383ffff */
.L_x_773:
[----:B----4-:R-:W2:Y:S01]  /*8cc0*/  LDL.LU R12, [R1+0x68] ;  /* 0x00006800010c7983 */ /* 0x010ea20000300800 */
[----:B------:R-:W-:Y:S01]  /*8cd0*/  MOV R24, R208 ;  /* 0x000000d000187202 */ /* 0x000fe20000000f00 */
[----:B------:R-:W-:Y:S01]  /*8ce0*/  UIADD3 UR4, UR9, -0x1, URZ ;  /* 0xffffffff09047890 */ /* 0x000fe2000fffe03f */
[----:B------:R-:W-:Y:S01]  /*8cf0*/  ISETP.LT.AND P0, PT, RZ, UR9, PT ;  /* 0x00000009ff007c0c */ /* 0x000fe2000bf01270 */
[----:B------:R-:W3:Y:S04]  /*8d00*/  LDL.LU R10, [R1+0x7c] ;  /* 0x00007c00010a7983 */ /* 0x000ee80000300800 */
[----:B------:R-:W4:Y:S01]  /*8d10*/  LDL.LU R5, [R1+0x6c] ;  /* 0x00006c0001057983 */ /* 0x000f220000300800 */
[----:B------:R-:W-:Y:S03]  /*8d20*/  UMOV UR9, UR4 ;  /* 0x0000000400097c82 */ /* 0x000fe60008000000 */
[----:B------:R-:W5:Y:S04]  /*8d30*/  LDL.LU R4, [R1+0x70] ;  /* 0x0000700001047983 */ /* 0x000f680000300800 */
[----:B------:R-:W5:Y:S04]  /*8d40*/  LDL.LU R2, [R1+0x74] ;  /* 0x0000740001027983 */ /* 0x000f680000300800 */
[----:B------:R-:W5:Y:S04]  /*8d50*/  LDL.LU R0, [R1+0x78] ;  /* 0x0000780001007983 */ /* 0x000f680000300800 */
[----:B------:R-:W5:Y:S04]  /*8d60*/  LDL.LU R11, [R1+0x84] ;  /* 0x00008400010b7983 */ /* 0x000f680000300800 */
[----:B------:R-:W5:Y:S04]  /*8d70*/  LDL.LU R9, [R1+0x8c] ;  /* 0x00008c0001097983 */ /* 0x000f680000300800 */
[----:B------:R-:W5:Y:S04]  /*8d80*/  LDL.LU R8, [R1+0x64] ;  /* 0x0000640001087983 */ /* 0x000f680000300800 */
[----:B------:R-:W5:Y:S04]  /*8d90*/  LDL.LU R7, [R1+0x88] ;  /* 0x0000880001077983 */ /* 0x000f680000300800 */
[----:B------:R-:W5:Y:S04]  /*8da0*/  LDL.LU R6, [R1+0x80] ;  /* 0x0000800001067983 */ /* 0x000f680000300800 */
[----:B------:R-:W-:Y:S08]  /*8db0*/  LDSM.16.MT88.4 R20, [R242+0x100] ;  /* 0x00010000f214783b */ /* 0x000ff00000004200 */
[----:B------:R-:W-:Y:S08]  /*8dc0*/  LDSM.16.MT88.4 R36, [R240+0x100] ;  /* 0x00010000f024783b */ /* 0x000ff00000004200 */
[----:B------:R-:W-:Y:S08]  /*8dd0*/  LDSM.16.MT88.4 R44, [R244+0x3100] ;  /* 0x00310000f42c783b */ /* 0x000ff00000004200 */
[----:B------:R-:W0:Y:S01]  /*8de0*/  LDGDEPBAR ;  /* 0x00000000000079af */ /* 0x000e220000000000 */
[----:B--2---:R-:W-:Y:S07]  /*8df0*/  MOV R18, R12 ;  /* 0x0000000c00127202 */ /* 0x004fee0000000f00 */
[----:B------:R-:W-:Y:S01]  /*8e00*/  LDSM.16.MT88.4 R12, [R244+0x100] ;  /* 0x00010000f40c783b */ /* 0x000fe20000004200 */
[----:B---3--:R-:W-:Y:S02]  /*8e10*/  MOV R19, R10 ;  /* 0x0000000a00137202 */ /* 0x008fe40000000f00 */
[----:B----4-:R-:W-:Y:S02]  /*8e20*/  MOV R28, R5 ;  /* 0x00000005001c7202 */ /* 0x010fe40000000f00 */
[----:B-----5:R-:W-:Y:S02]  /*8e30*/  MOV R27, R4 ;  /* 0x00000004001b7202 */ /* 0x020fe40000000f00 */
[----:B------:R-:W-:Y:S02]  /*8e40*/  FMNMX.FTZ R4, R193, R180, !PT ;  /* 0x000000b4c1047209 */ /* 0x000fe40007810000 */
[----:B------:R-:W-:Y:S02]  /*8e50*/  MOV R26, R2 ;  /* 0x00000002001a7202 */ /* 0x000fe40000000f00 */
[----:B------:R-:W-:Y:S02]  /*8e60*/  FMNMX.FTZ R4, R192, R4, !PT ;  /* 0x00000004c0047209 */ /* 0x000fe40007810000 */
[----:B------:R-:W-:Y:S02]  /*8e70*/  MOV R25, R0 ;  /* 0x0000000000197202 */ /* 0x000fe40000000f00 */
[----:B------:R-:W-:Y:S04]  /*8e80*/  FMNMX.FTZ R4, R11, R4, !PT ;  /* 0x000000040b047209 */ /* 0x000fe80007810000 */
[----:B------:R-:W-:Y:S04]  /*8e90*/  FMNMX.FTZ R4, R9, R4, !PT ;  /* 0x0000000409047209 */ /* 0x000fe80007810000 */
        /* <DEDUP_REMOVED lines=39> */
[----:B------:R-:W-:Y:S03]  /*9110*/  FMNMX.FTZ R0, R185, R0, !PT ;  /* 0x00000000b9007209 */ /* 0x000fe60007810000 */
[----:B------:R-:W1:Y:S01]  /*9120*/  SHFL.BFLY PT, R2, R4, 0x2, 0x1f ;  /* 0x0c401f0004027f89 */ /* 0x000e6200000e0000 */
[----:B------:R-:W-:Y:S04]  /*9130*/  FMNMX.FTZ R0, R186, R0, !PT ;  /* 0x00000000ba007209 */ /* 0x000fe80007810000 */
[----:B------:R-:W-:Y:S04]  /*9140*/  FMNMX.FTZ R0, R187, R0, !PT ;  /* 0x00000000bb007209 */ /* 0x000fe80007810000 */
[----:B------:R-:W-:Y:S04]  /*9150*/  FMNMX.FTZ R0, R182, R0, !PT ;  /* 0x00000000b6007209 */ /* 0x000fe80007810000 */
[----:B------:R-:W-:Y:S05]  /*9160*/  FMNMX.FTZ R0, R181, R0, !PT ;  /* 0x00000000b5007209 */ /* 0x000fea0007810000 */
[----:B------:R-:W2:Y:S01]  /*9170*/  SHFL.BFLY PT, R5, R0, 0x2, 0x1f ;  /* 0x0c401f0000057f89 */ /* 0x000ea200000e0000 */
[----:B-1----:R-:W-:Y:S07]  /*9180*/  FMNMX.FTZ R4, R4, R2, !PT ;  /* 0x0000000204047209 */ /* 0x002fee0007810000 */
[----:B------:R-:W1:Y:S01]  /*9190*/  SHFL.BFLY PT, R2, R4, 0x1, 0x1f ;  /* 0x0c201f0004027f89 */ /* 0x000e6200000e0000 */
[----:B--2---:R-:W-:Y:S07]  /*91a0*/  FMNMX.FTZ R5, R0, R5, !PT ;  /* 0x0000000500057209 */ /* 0x004fee0007810000 */
[----:B------:R-:W2:Y:S01]  /*91b0*/  SHFL.BFLY PT, R0, R5, 0x1, 0x1f ;  /* 0x0c201f0005007f89 */ /* 0x000ea200000e0000 */
[----:B-1----:R-:W-:Y:S05]  /*91c0*/  FMNMX.FTZ R2, R4, R2, !PT ;  /* 0x0000000204027209 */ /* 0x002fea0007810000 */
[C---:B------:R-:W-:Y:S02]  /*91d0*/  FMUL.FTZ R10, R2.reuse, c[0x0][0x2d0] ;  /* 0x0000b400020a7a20 */ /* 0x040fe40000410000 */
[----:B------:R-:W-:Y:S02]  /*91e0*/  FADD.FTZ R4, -R2, R180 ;  /* 0x000000b402047221 */ /* 0x000fe40000010100 */
[--C-:B------:R-:W-:Y:S02]  /*91f0*/  FFMA.FTZ R193, R193, c[0x0][0x2d0], -R10.reuse ;  /* 0x0000b400c1c17a23 */ /* 0x100fe4000001080a */
[----:B------:R-:W-:Y:S02]  /*9200*/  FMUL.FTZ R4, R4, c[0x0][0x2d0] ;  /* 0x0000b40004047a20 */ /* 0x000fe40000410000 */
[----:B------:R1:W-:Y:S01]  /*9210*/  MUFU.EX2 R29, R193 ;  /* 0x000000c1001d7308 */ /* 0x0003e20000000800 */
[--C-:B------:R-:W-:Y:S02]  /*9220*/  FFMA.FTZ R208, R192, c[0x0][0x2d0], -R10.reuse ;  /* 0x0000b400c0d07a23 */ /* 0x100fe4000001080a */
[----:B------:R-:W-:Y:S01]  /*9230*/  FFMA.FTZ R202, R11, c[0x0][0x2d0], -R10 ;  /* 0x0000b4000bca7a23 */ /* 0x000fe2000001080a */
[----:B--2---:R-:W-:Y:S06]  /*9240*/  FMNMX.FTZ R0, R5, R0, !PT ;  /* 0x0000000005007209 */ /* 0x004fec0007810000 */
[----:B------:R2:W3:Y:S01]  /*9250*/  MUFU.EX2 R180, R4 ;  /* 0x0000000400b47308 */ /* 0x0004e20000000800 */
[C---:B------:R-:W-:Y:S02]  /*9260*/  FMUL.FTZ R192, R0.reuse, c[0x0][0x2d0] ;  /* 0x0000b40000c07a20 */ /* 0x040fe40000410000 */
[----:B------:R-:W-:Y:S02]  /*9270*/  FADD.FTZ R3, -R0, R3 ;  /* 0x0000000300037221 */ /* 0x000fe40000010100 */
[--C-:B------:R-:W-:Y:S02]  /*9280*/  FFMA.FTZ R203, R191, c[0x0][0x2d0], -R192.reuse ;  /* 0x0000b400bfcb7a23 */ /* 0x100fe400000108c0 */
[----:B------:R-:W-:Y:S02]  /*9290*/  FMUL.FTZ R3, R3, c[0x0][0x2d0] ;  /* 0x0000b40003037a20 */ /* 0x000fe40000410000 */
[--C-:B------:R-:W-:Y:S01]  /*92a0*/  FFMA.FTZ R191, R6, c[0x0][0x2d0], -R192.reuse ;  /* 0x0000b40006bf7a23 */ /* 0x100fe200000108c0 */
[----:B------:R-:W-:Y:S01]  /*92b0*/  MUFU.EX2 R208, R208 ;  /* 0x000000d000d07308 */ /* 0x000fe20000000800 */
[--C-:B------:R-:W-:Y:S02]  /*92c0*/  FFMA.FTZ R201, R7, c[0x0][0x2d0], -R192.reuse ;  /* 0x0000b40007c97a23 */ /* 0x100fe400000108c0 */
[----:B------:R-:W-:Y:S02]  /*92d0*/  FFMA.FTZ R184, R184, c[0x0][0x2d0], -R192 ;  /* 0x0000b400b8b87a23 */ /* 0x000fe400000108c0 */
[----:B-1----:R-:W-:Y:S02]  /*92e0*/  FFMA.FTZ R193, R9, c[0x0][0x2d0], -R10 ;  /* 0x0000b40009c17a23 */ /* 0x002fe4000001080a */
[--C-:B------:R-:W-:Y:S02]  /*92f0*/  FFMA.FTZ R209, R209, c[0x0][0x2d0], -R192.reuse ;  /* 0x0000b400d1d17a23 */ /* 0x100fe400000108c0 */
[--C-:B------:R-:W-:Y:S01]  /*9300*/  FFMA.FTZ R190, R190, c[0x0][0x2d0], -R192.reuse ;  /* 0x0000b400bebe7a23 */ /* 0x100fe200000108c0 */
[----:B------:R-:W1:Y:S01]  /*9310*/  MUFU.EX2 R3, R3 ;  /* 0x0000000300037308 */ /* 0x000e620000000800 */
[--C-:B------:R-:W-:Y:S02]  /*9320*/  FFMA.FTZ R188, R188, c[0x0][0x2d0], -R192.reuse ;  /* 0x0000b400bcbc7a23 */ /* 0x100fe400000108c0 */
[--C-:B------:R-:W-:Y:S02]  /*9330*/  FFMA.FTZ R185, R185, c[0x0][0x2d0], -R192.reuse ;  /* 0x0000b400b9b97a23 */ /* 0x100fe400000108c0 */
[----:B--2---:R-:W-:Y:S02]  /*9340*/  FFMA.FTZ R4, R8, c[0x0][0x2d0], -R192 ;  /* 0x0000b40008047a23 */ /* 0x004fe400000108c0 */
[C---:B---3--:R-:W-:Y:S02]  /*9350*/  FMUL.FTZ R5, R180.reuse, R177 ;  /* 0x000000b1b4057220 */ /* 0x048fe40000410000 */
[C---:B------:R-:W-:Y:S01]  /*9360*/  FMUL.FTZ R8, R180.reuse, R172 ;  /* 0x000000acb4087220 */ /* 0x040fe20000410000 */
[----:B------:R-:W-:Y:S01]  /*9370*/  MUFU.EX2 R202, R202 ;  /* 0x000000ca00ca7308 */ /* 0x000fe20000000800 */
[C---:B------:R-:W-:Y:S01]  /*9380*/  FMUL.FTZ R9, R180.reuse, R173 ;  /* 0x000000adb4097220 */ /* 0x040fe20000410000 */
[----:B------:R-:W-:Y:S01]  /*9390*/  MOV R173, R29 ;  /* 0x0000001d00ad7202 */ /* 0x000fe20000000f00 */
[C---:B------:R-:W-:Y:S01]  /*93a0*/  FMUL.FTZ R16, R180.reuse, R164 ;  /* 0x000000a4b4107220 */ /* 0x040fe20000410000 */
[----:B------:R-:W-:Y:S01]  /*93b0*/  MOV R164, R35 ;  /* 0x0000002300a47202 */ /* 0x000fe20000000f00 */
[C---:B------:R-:W-:Y:S02]  /*93c0*/  FMUL.FTZ R40, R180.reuse, R140 ;  /* 0x0000008cb4287220 */ /* 0x040fe40000410000 */
[C---:B------:R-:W-:Y:S02]  /*93d0*/  FMUL.FTZ R41, R180.reuse, R141 ;  /* 0x0000008db4297220 */ /* 0x040fe40000410000 */
[C---:B------:R-:W-:Y:S01]  /*93e0*/  FMUL.FTZ R48, R180.reuse, R132 ;  /* 0x00000084b4307220 */ /* 0x040fe20000410000 */
[----:B------:R-:W2:Y:S01]  /*93f0*/  MUFU.EX2 R193, R193 ;  /* 0x000000c100c17308 */ /* 0x000ea20000000800 */
[C---:B------:R-:W-:Y:S02]  /*9400*/  FMUL.FTZ R49, R180.reuse, R133 ;  /* 0x00000085b4317220 */ /* 0x040fe40000410000 */
[C---:B------:R-:W-:Y:S02]  /*9410*/  FMUL.FTZ R52, R180.reuse, R52 ;  /* 0x00000034b4347220 */ /* 0x040fe40000410000 */
[C---:B-1----:R-:W-:Y:S02]  /*9420*/  FMUL.FTZ R6, R3.reuse, R178 ;  /* 0x000000b203067220 */ /* 0x042fe40000410000 */
        /* <DEDUP_REMOVED lines=8> */
[----:B------:R-:W-:Y:S01]  /*94b0*/  LDSM.16.MT88.4 R140, [R242+0x3100] ;  /* 0x00310000f28c783b */ /* 0x000fe20000004200 */
[----:B------:R-:W-:Y:S01]  /*94c0*/  MUFU.EX2 R191, R191 ;  /* 0x000000bf00bf7308 */ /* 0x000fe20000000800 */
[C---:B------:R-:W-:Y:S02]  /*94d0*/  FMUL.FTZ R50, R3.reuse, R134 ;  /* 0x0000008603327220 */ /* 0x040fe40000410000 */
[----:B------:R-:W-:Y:S01]  /*94e0*/  FMUL.FTZ R51, R3, R135 ;  /* 0x0000008703337220 */ /* 0x000fe20000410000 */
[----:B--2---:R-:W-:Y:S01]  /*94f0*/  F2FP.PACK_AB R178, R193, R202 ;  /* 0x000000cac1b2723e */ /* 0x004fe200000000ff */
[C---:B------:R-:W-:Y:S02]  /*9500*/  FMUL.FTZ R53, R180.reuse, R53 ;  /* 0x00000035b4357220 */ /* 0x040fe40000410000 */
[----:B------:R-:W-:Y:S01]  /*9510*/  LDSM.16.MT88.4 R132, [R241+0x3100] ;  /* 0x00310000f184783b */ /* 0x000fe20000004200 */
[C---:B------:R-:W-:Y:S02]  /*9520*/  FMUL.FTZ R54, R3.reuse, R54 ;  /* 0x0000003603367220 */ /* 0x040fe40000410000 */
[----:B------:R-:W2:Y:S01]  /*9530*/  MUFU.EX2 R203, R203 ;  /* 0x000000cb00cb7308 */ /* 0x000ea20000000800 */
[C---:B------:R-:W-:Y:S02]  /*9540*/  FMUL.FTZ R55, R3.reuse, R55 ;  /* 0x0000003703377220 */ /* 0x040fe40000410000 */
[C---:B------:R-:W-:Y:S01]  /*9550*/  FMUL.FTZ R56, R180.reuse, R56 ;  /* 0x00000038b4387220 */ /* 0x040fe20000410000 */
[----:B-1----:R-:W-:Y:S01]  /*9560*/  MOV R172, R17 ;  /* 0x0000001100ac7202 */ /* 0x002fe20000000f00 */
[----:B------:R-:W-:Y:S01]  /*9570*/  FMUL.FTZ R4, R180, R176 ;  /* 0x000000b0b4047220 */ /* 0x000fe20000410000 */
[----:B------:R-:W-:Y:S01]  /*9580*/  F2FP.PACK_AB R176, R208, R29 ;  /* 0x0000001dd0b0723e */ /* 0x000fe200000000ff */
[C---:B------:R-:W-:Y:S02]  /*9590*/  FMUL.FTZ R57, R180.reuse, R57 ;  /* 0x00000039b4397220 */ /* 0x040fe40000410000 */
[C---:B------:R-:W-:Y:S01]  /*95a0*/  FMUL.FTZ R58, R3.reuse, R58 ;  /* 0x0000003a033a7220 */ /* 0x040fe20000410000 */
[----:B------:R-:W1:Y:S01]  /*95b0*/  MUFU.EX2 R201, R201 ;  /* 0x000000c900c97308 */ /* 0x000e620000000800 */
        /* <DEDUP_REMOVED lines=8> */
[----:B--2---:R-:W-:Y:S01]  /*9640*/  F2FP.PACK_AB R177, R203, R17 ;  /* 0x00000011cbb1723e */ /* 0x004fe200000000ff */
        /* <DEDUP_REMOVED lines=8> */
[----:B------:R-:W-:Y:S01]  /*96d0*/  FMUL.FTZ R67, R3, R67 ;  /* 0x0000004303437220 */ /* 0x000fe20000410000 */
[----:B-1----:R-:W-:Y:S01]  /*96e0*/  F2FP.PACK_AB R179, R191, R201 ;  /* 0x000000c9bfb3723e */ /* 0x002fe200000000ff */
[----:B------:R-:W-:Y:S02]  /*96f0*/  FMUL.FTZ R175, R2, c[0x0][0x2d0] ;  /* 0x0000b40002af7a20 */ /* 0x000fe40000410000 */
[----:B------:R-:W-:Y:S02]  /*9700*/  FFMA.FTZ R183, R3, R183, R172 ;  /* 0x000000b703b77223 */ /* 0x000fe400000100ac */
[--C-:B------:R-:W-:Y:S02]  /*9710*/  FFMA.FTZ R197, R197, c[0x0][0x2d0], -R175.reuse ;  /* 0x0000b400c5c57a23 */ /* 0x100fe400000108af */
[C---:B------:R-:W-:Y:S01]  /*9720*/  HMMA.16816.F32 R4, R176.reuse, R12, R4 ;  /* 0x0000000cb004723c */ /* 0x040fe20000001804 */
[----:B------:R-:W-:Y:S04]  /*9730*/  MUFU.EX2 R188, R188 ;  /* 0x000000bc00bc7308 */ /* 0x000fe80000000800 */
[--C-:B------:R-:W-:Y:S02]  /*9740*/  FFMA.FTZ R198, R198, c[0x0][0x2d0], -R175.reuse ;  /* 0x0000b400c6c67a23 */ /* 0x100fe400000108af */
[C---:B------:R-:W-:Y:S01]  /*9750*/  FMUL.FTZ R12, R180.reuse, R168 ;  /* 0x000000a8b40c7220 */ /* 0x040fe20000410000 */
[C---:B------:R-:W-:Y:S03]  /*9760*/  HMMA.16816.F32 R8, R176.reuse, R14, R8 ;  /* 0x0000000eb008723c */ /* 0x040fe60000001808 */
[----:B------:R-:W-:Y:S01]  /*9770*/  MUFU.EX2 R185, R185 ;  /* 0x000000b900b97308 */ /* 0x000fe20000000800 */
[----:B------:R-:W-:Y:S01]  /*9780*/  MOV R168, R31 ;  /* 0x0000001f00a87202 */ /* 0x000fe20000000f00 */
[C---:B------:R-:W-:Y:S01]  /*9790*/  FMUL.FTZ R13, R180.reuse, R169 ;  /* 0x000000a9b40d7220 */ /* 0x040fe20000410000 */
[----:B------:R-:W1:Y:S01]  /*97a0*/  LDSM.16.MT88.4 R28, [R241+0x100] ;  /* 0x00010000f11c783b */ /* 0x000e620000004200 */
[C---:B------:R-:W-:Y:S01]  /*97b0*/  FMUL.FTZ R14, R3.reuse, R170 ;  /* 0x000000aa030e7220 */ /* 0x040fe20000410000 */
[----:B------:R-:W-:Y:S01]  /*97c0*/  MOV R170, R33 ;  /* 0x0000002100aa7202 */ /* 0x000fe20000000f00 */
[C---:B------:R-:W-:Y:S03]  /*97d0*/  FMUL.FTZ R15, R3.reuse, R171 ;  /* 0x000000ab030f7220 */ /* 0x040fe60000410000 */
[C---:B------:R-:W-:Y:S01]  /*97e0*/  FMUL.FTZ R33, R180.reuse, R149 ;  /* 0x00000095b4217220 */ /* 0x040fe20000410000 */
[----:B------:R-:W-:Y:S01]  /*97f0*/  MOV R171, R34 ;  /* 0x0000002200ab7202 */ /* 0x000fe20000000f00 */
[----:B------:R-:W-:Y:S01]  /*9800*/  FMUL.FTZ R34, R3, R150 ;  /* 0x0000009603227220 */ /* 0x000fe20000410000 */
[----:B------:R-:W-:Y:S01]  /*9810*/  MOV R169, R32 ;  /* 0x0000002000a97202 */ /* 0x000fe20000000f00 */
[C---:B------:R-:W-:Y:S03]  /*9820*/  HMMA.16816.F32 R12, R176.reuse, R20, R12 ;  /* 0x00000014b00c723c */ /* 0x040fe6000000180c */
[--C-:B------:R-:W-:Y:S02]  /*9830*/  FFMA.FTZ R213, R213, c[0x0][0x2d0], -R175.reuse ;  /* 0x0000b400d5d57a23 */ /* 0x100fe400000108af */
[--C-:B------:R-:W-:Y:S02]  /*9840*/  FFMA.FTZ R215, R215, c[0x0][0x2d0], -R175.reuse ;  /* 0x0000b400d7d77a23 */ /* 0x100fe400000108af */
[C---:B------:R-:W-:Y:S01]  /*9850*/  FMUL.FTZ R20, R180.reuse, R160 ;  /* 0x000000a0b4147220 */ /* 0x040fe20000410000 */
[C---:B------:R-:W-:Y:S04]  /*9860*/  HMMA.16816.F32 R16, R176.reuse, R22, R16 ;  /* 0x00000016b010723c */ /* 0x040fe80000001810 */
[----:B------:R-:W-:Y:S01]  /*9870*/  FMUL.FTZ R21, R180, R161 ;  /* 0x000000a1b4157220 */ /* 0x000fe20000410000 */
[----:B------:R-:W-:Y:S01]  /*9880*/  MOV R160, R27 ;  /* 0x0000001b00a07202 */ /* 0x000fe20000000f00 */
[C---:B------:R-:W-:Y:S01]  /*9890*/  FMUL.FTZ R27, R3.reuse, R159 ;  /* 0x0000009f031b7220 */ /* 0x040fe20000410000 */
[----:B------:R-:W-:Y:S01]  /*98a0*/  MOV R161, R26 ;  /* 0x0000001a00a17202 */ /* 0x000fe20000000f00 */
[C---:B------:R-:W-:Y:S01]  /*98b0*/  FMUL.FTZ R22, R3.reuse, R162 ;  /* 0x000000a203167220 */ /* 0x040fe20000410000 */
[----:B------:R-:W-:Y:S03]  /*98c0*/  MOV R162, R25 ;  /* 0x0000001900a27202 */ /* 0x000fe60000000f00 */
[C---:B------:R-:W-:Y:S01]  /*98d0*/  FMUL.FTZ R23, R3.reuse, R163 ;  /* 0x000000a303177220 */ /* 0x040fe20000410000 */
[----:B------:R-:W-:Y:S01]  /*98e0*/  MOV R163, R24 ;  /* 0x0000001800a37202 */ /* 0x000fe20000000f00 */
[--C-:B------:R-:W-:Y:S02]  /*98f0*/  FFMA.FTZ R159, R174, c[0x0][0x2d0], -R175.reuse ;  /* 0x0000b400ae9f7a23 */ /* 0x100fe400000108af */
[C---:B------:R-:W-:Y:S02]  /*9900*/  FMUL.FTZ R24, R180.reuse, R156 ;  /* 0x0000009cb4187220 */ /* 0x040fe40000410000 */
[----:B------:R-:W-:Y:S02]  /*9910*/  FMUL.FTZ R25, R180, R157 ;  /* 0x0000009db4197220 */ /* 0x000fe40000410000 */
[--C-:B------:R-:W-:Y:S01]  /*9920*/  FFMA.FTZ R157, R162, c[0x0][0x2d0], -R175.reuse ;  /* 0x0000b400a29d7a23 */ /* 0x100fe200000108af */
[C---:B-1----:R-:W-:Y:S03]  /*9930*/  HMMA.16816.F32 R20, R176.reuse, R28, R20 ;  /* 0x0000001cb014723c */ /* 0x042fe60000001814 */
[C---:B------:R-:W-:Y:S02]  /*9940*/  FMUL.FTZ R26, R3.reuse, R158 ;  /* 0x0000009e031a7220 */ /* 0x040fe40000410000 */
[----:B------:R-:W-:Y:S01]  /*9950*/  MUFU.EX2 R157, R157 ;  /* 0x0000009d009d7308 */ /* 0x000fe20000000800 */
[----:B------:R-:W-:Y:S02]  /*9960*/  FMUL.FTZ R32, R180, R148 ;  /* 0x00000094b4207220 */ /* 0x000fe40000410000 */
[--C-:B------:R-:W-:Y:S04]  /*9970*/  FFMA.FTZ R148, R212, c[0x0][0x2d0], -R175.reuse ;  /* 0x0000b400d4947a23 */ /* 0x100fe800000108af */
[--C-:B------:R-:W-:Y:S01]  /*9980*/  FFMA.FTZ R212, R214, c[0x0][0x2d0], -R175.reuse ;  /* 0x0000b400d6d47a23 */ /* 0x100fe200000108af */
[C---:B------:R-:W-:Y:S03]  /*9990*/  HMMA.16816.F32 R24, R176.reuse, R30, R24 ;  /* 0x0000001eb018723c */ /* 0x040fe60000001818 */
[C---:B------:R-:W-:Y:S01]  /*99a0*/  FMUL.FTZ R28, R180.reuse, R152 ;  /* 0x00000098b41c7220 */ /* 0x040fe20000410000 */
[----:B------:R-:W-:Y:S01]  /*99b0*/  MUFU.EX2 R214, R159 ;  /* 0x0000009f00d67308 */ /* 0x000fe20000000800 */
[----:B------:R-:W-:Y:S02]  /*99c0*/  FMUL.FTZ R29, R180, R153 ;  /* 0x00000099b41d7220 */ /* 0x000fe40000410000 */
[C---:B------:R-:W-:Y:S02]  /*99d0*/  FMUL.FTZ R30, R3.reuse, R154 ;  /* 0x0000009a031e7220 */ /* 0x040fe40000410000 */
[----:B------:R-:W-:Y:S03]  /*99e0*/  FMUL.FTZ R31, R3, R155 ;  /* 0x0000009b031f7220 */ /* 0x000fe60000410000 */
[--C-:B------:R-:W-:Y:S02]  /*99f0*/  FFMA.FTZ R152, R163, c[0x0][0x2d0], -R175.reuse ;  /* 0x0000b400a3987a23 */ /* 0x100fe400000108af */
[--C-:B------:R-:W-:Y:S01]  /*9a00*/  FFMA.FTZ R155, R164, c[0x0][0x2d0], -R175.reuse ;  /* 0x0000b400a49b7a23 */ /* 0x100fe200000108af */
[----:B------:R-:W-:Y:S01]  /*9a10*/  MUFU.EX2 R212, R212 ;  /* 0x000000d400d47308 */ /* 0x000fe20000000800 */
[C---:B------:R-:W-:Y:S03]  /*9a20*/  HMMA.16816.F32 R28, R176.reuse, R36, R28 ;  /* 0x00000024b01c723c */ /* 0x040fe6000000181c */
[--C-:B------:R-:W-:Y:S02]  /*9a30*/  FFMA.FTZ R164, R200, c[0x0][0x2d0], -R175.reuse ;  /* 0x0000b400c8a47a23 */ /* 0x100fe400000108af */
[--C-:B------:R-:W-:Y:S02]  /*9a40*/  FFMA.FTZ R154, R171, c[0x0][0x2d0], -R175.reuse ;  /* 0x0000b400ab9a7a23 */ /* 0x100fe400000108af */
[--C-:B------:R-:W-:Y:S01]  /*9a50*/  FFMA.FTZ R153, R170, c[0x0][0x2d0], -R175.reuse ;  /* 0x0000b400aa997a23 */ /* 0x100fe200000108af */
[C---:B------:R-:W-:Y:S01]  /*9a60*/  HMMA.16816.F32 R32, R176.reuse, R38, R32 ;  /* 0x00000026b020723c */ /* 0x040fe20000001820 */
[----:B------:R-:W1:Y:S03]  /*9a70*/  MUFU.EX2 R152, R152 ;  /* 0x0000009800987308 */ /* 0x000e660000000800 */
[C---:B------:R-:W-:Y:S02]  /*9a80*/  FMUL.FTZ R36, R180.reuse, R144 ;  /* 0x00000090b4247220 */ /* 0x040fe40000410000 */
[----:B------:R-:W-:Y:S02]  /*9a90*/  FMUL.FTZ R37, R180, R145 ;  /* 0x00000091b4257220 */ /* 0x000fe40000410000 */
[C---:B------:R-:W-:Y:S02]  /*9aa0*/  FMUL.FTZ R38, R3.reuse, R146 ;  /* 0x0000009203267220 */ /* 0x040fe40000410000 */
[----:B------:R-:W2:Y:S01]  /*9ab0*/  LDL.LU R146, [R1+0x60] ;  /* 0x0000600001927983 */ /* 0x000ea20000300800 */
[----:B------:R-:W-:Y:S01]  /*9ac0*/  MUFU.EX2 R200, R197 ;  /* 0x000000c500c87308 */ /* 0x000fe20000000800 */
[----:B------:R-:W-:Y:S02]  /*9ad0*/  FMUL.FTZ R39, R3, R147 ;  /* 0x0000009303277220 */ /* 0x000fe40000410000 */
[--C-:B------:R-:W-:Y:S02]  /*9ae0*/  FFMA.FTZ R145, R199, c[0x0][0x2d0], -R175.reuse ;  /* 0x0000b400c7917a23 */ /* 0x100fe400000108af */
[--C-:B------:R-:W-:Y:S02]  /*9af0*/  FFMA.FTZ R144, R210, c[0x0][0x2d0], -R175.reuse ;  /* 0x0000b400d2907a23 */ /* 0x100fe400000108af */
[--C-:B------:R-:W-:Y:S01]  /*9b00*/  FFMA.FTZ R210, R211, c[0x0][0x2d0], -R175.reuse ;  /* 0x0000b400d3d27a23 */ /* 0x100fe200000108af */
[C---:B------:R-:W-:Y:S02]  /*9b10*/  HMMA.16816.F32 R36, R176.reuse, R44, R36 ;  /* 0x0000002cb024723c */ /* 0x040fe40000001824 */
[----:B------:R3:W-:Y:S01]  /*9b20*/  MUFU.EX2 R199, R198 ;  /* 0x000000c600c77308 */ /* 0x0007e20000000800 */
[--C-:B------:R-:W-:Y:S02]  /*9b30*/  FFMA.FTZ R163, R168, c[0x0][0x2d0], -R175.reuse ;  /* 0x0000b400a8a37a23 */ /* 0x100fe400000108af */
[C---:B------:R-:W-:Y:S02]  /*9b40*/  FMUL.FTZ R68, R180.reuse, R68 ;  /* 0x00000044b4447220 */ /* 0x040fe40000410000 */
[C---:B------:R-:W-:Y:S01]  /*9b50*/  FMUL.FTZ R44, R180.reuse, R136 ;  /* 0x00000088b42c7220 */ /* 0x040fe20000410000 */
[C---:B------:R-:W-:Y:S04]  /*9b60*/  HMMA.16816.F32 R40, R176.reuse, R46, R40 ;  /* 0x0000002eb028723c */ /* 0x040fe80000001828 */
[C---:B------:R-:W-:Y:S01]  /*9b70*/  FMUL.FTZ R45, R180.reuse, R137 ;  /* 0x00000089b42d7220 */ /* 0x040fe20000410000 */
[----:B------:R-:W-:Y:S01]  /*9b80*/  MUFU.EX2 R210, R210 ;  /* 0x000000d200d27308 */ /* 0x000fe20000000800 */
[C---:B------:R-:W-:Y:S02]  /*9b90*/  FMUL.FTZ R69, R180.reuse, R69 ;  /* 0x00000045b4457220 */ /* 0x040fe40000410000 */
[C---:B------:R-:W-:Y:S04]  /*9ba0*/  FMUL.FTZ R46, R3.reuse, R138 ;  /* 0x0000008a032e7220 */ /* 0x040fe80000410000 */
[C---:B------:R-:W-:Y:S02]  /*9bb0*/  FMUL.FTZ R47, R3.reuse, R139 ;  /* 0x0000008b032f7220 */ /* 0x040fe40000410000 */
[----:B------:R-:W-:Y:S01]  /*9bc0*/  LDSM.16.MT88.4 R136, [R244+0x900] ;  /* 0x00090000f488783b */ /* 0x000fe20000004200 */
[C---:B------:R-:W-:Y:S02]  /*9bd0*/  FMUL.FTZ R70, R3.reuse, R70 ;  /* 0x0000004603467220 */ /* 0x040fe40000410000 */
[C---:B------:R-:W-:Y:S02]  /*9be0*/  FMUL.FTZ R71, R3.reuse, R71 ;  /* 0x0000004703477220 */ /* 0x040fe40000410000 */
[C---:B------:R-:W-:Y:S03]  /*9bf0*/  HMMA.16816.F32 R44, R176.reuse, R140, R44 ;  /* 0x0000008cb02c723c */ /* 0x040fe6000000182c */
[C---:B------:R-:W-:Y:S02]  /*9c00*/  FMUL.FTZ R72, R180.reuse, R72 ;  /* 0x00000048b4487220 */ /* 0x040fe40000410000 */
[C---:B------:R-:W-:Y:S02]  /*9c10*/  FMUL.FTZ R73, R180.reuse, R73 ;  /* 0x00000049b4497220 */ /* 0x040fe40000410000 */
[C---:B------:R-:W-:Y:S01]  /*9c20*/  FMUL.FTZ R74, R3.reuse, R74 ;  /* 0x0000004a034a7220 */ /* 0x040fe20000410000 */
[C---:B------:R-:W-:Y:S01]  /*9c30*/  HMMA.16816.F32 R48, R176.reuse, R142, R48 ;  /* 0x0000008eb030723c */ /* 0x040fe20000001830 */
[----:B------:R-:W-:Y:S03]  /*9c40*/  LDSM.16.MT88.4 R140, [R240+0x9900] ;  /* 0x00990000f08c783b */ /* 0x000fe60000004200 */
        /* <DEDUP_REMOVED lines=25> */
[C---:B----4-:R-:W-:Y:S03]  /*9de0*/  HMMA.16816.F32 R60, R176.reuse, R132, R60 ;  /* 0x00000084b03c723c */ /* 0x050fe6000000183c */
        /* <DEDUP_REMOVED lines=29> */
[----:B------:R-:W-:Y:S02]  /*9fc0*/  FMUL.FTZ R121, R180, R121 ;  /* 0x00000079b4797220 */ /* 0x000fe40000410000 */
[C---:B------:R-:W-:Y:S02]  /*9fd0*/  FMUL.FTZ R122, R3.reuse, R122 ;  /* 0x0000007a037a7220 */ /* 0x040fe40000410000 */
[----:B------:R-:W-:Y:S04]  /*9fe0*/  FMUL.FTZ R123, R3, R123 ;  /* 0x0000007b037b7220 */ /* 0x000fe80000410000 */
[--C-:B------:R-:W-:Y:S02]  /*9ff0*/  FFMA.FTZ R158, R161, c[0x0][0x2d0], -R192.reuse ;  /* 0x0000b400a19e7a23 */ /* 0x100fe400000108c0 */
[--C-:B------:R-:W-:Y:S02]  /*a000*/  FFMA.FTZ R161, R167, c[0x0][0x2d0], -R175.reuse ;  /* 0x0000b400a7a17a23 */ /* 0x100fe400000108af */
[--C-:B------:R-:W-:Y:S02]  /*a010*/  FFMA.FTZ R156, R160, c[0x0][0x2d0], -R192.reuse ;  /* 0x0000b400a09c7a23 */ /* 0x100fe400000108c0 */
[--C-:B------:R-:W-:Y:S01]  /*a020*/  FFMA.FTZ R160, R166, c[0x0][0x2d0], -R175.reuse ;  /* 0x0000b400a6a07a23 */ /* 0x100fe200000108af */
[----:B------:R-:W-:Y:S01]  /*a030*/  MUFU.EX2 R158, R158 ;  /* 0x0000009e009e7308 */ /* 0x000fe20000000800 */
[--C-:B------:R-:W-:Y:S02]  /*a040*/  FFMA.FTZ R162, R165, c[0x0][0x2d0], -R192.reuse ;  /* 0x0000b400a5a27a23 */ /* 0x100fe400000108c0 */
[----:B------:R-:W-:Y:S02]  /*a050*/  FFMA.FTZ R165, R169, c[0x0][0x2d0], -R175 ;  /* 0x0000b400a9a57a23 */ /* 0x000fe400000108af */
[C---:B------:R-:W-:Y:S02]  /*a060*/  FMUL.FTZ R124, R180.reuse, R124 ;  /* 0x0000007cb47c7220 */ /* 0x040fe40000410000 */
[C---:B------:R-:W-:Y:S02]  /*a070*/  FMUL.FTZ R125, R180.reuse, R125 ;  /* 0x0000007db47d7220 */ /* 0x040fe40000410000 */
[C---:B------:R-:W-:Y:S01]  /*a080*/  FMUL.FTZ R128, R180.reuse, R128 ;  /* 0x00000080b4807220 */ /* 0x040fe20000410000 */
[----:B------:R-:W-:Y:S01]  /*a090*/  MUFU.EX2 R156, R156 ;  /* 0x0000009c009c7308 */ /* 0x000fe20000000800 */
[----:B------:R-:W-:Y:S02]  /*a0a0*/  FMUL.FTZ R129, R180, R129 ;  /* 0x00000081b4817220 */ /* 0x000fe40000410000 */
[--C-:B---3--:R-:W-:Y:S02]  /*a0b0*/  FFMA.FTZ R198, R195, c[0x0][0x2d0], -R192.reuse ;  /* 0x0000b400c3c67a23 */ /* 0x108fe400000108c0 */
[--C-:B------:R-:W-:Y:S02]  /*a0c0*/  FFMA.FTZ R197, R194, c[0x0][0x2d0], -R192.reuse ;  /* 0x0000b400c2c57a23 */ /* 0x100fe400000108c0 */
[--C-:B------:R-:W-:Y:S02]  /*a0d0*/  FFMA.FTZ R168, R186, c[0x0][0x2d0], -R192.reuse ;  /* 0x0000b400baa87a23 */ /* 0x100fe400000108c0 */
[C---:B------:R-:W-:Y:S01]  /*a0e0*/  FMUL.FTZ R126, R3.reuse, R126 ;  /* 0x0000007e037e7220 */ /* 0x040fe20000410000 */
[----:B------:R-:W-:Y:S01]  /*a0f0*/  MUFU.EX2 R195, R145 ;  /* 0x0000009100c37308 */ /* 0x000fe20000000800 */
[C---:B------:R-:W-:Y:S01]  /*a100*/  FMUL.FTZ R127, R3.reuse, R127 ;  /* 0x0000007f037f7220 */ /* 0x040fe20000410000 */
[C---:B----4-:R-:W-:Y:S03]  /*a110*/  HMMA.16816.F32 R76, R176.reuse, R132, R76 ;  /* 0x00000084b04c723c */ /* 0x050fe6000000184c */
[C---:B------:R-:W-:Y:S02]  /*a120*/  FMUL.FTZ R130, R3.reuse, R130 ;  /* 0x0000008203827220 */ /* 0x040fe40000410000 */
[----:B------:R-:W-:Y:S02]  /*a130*/  FMUL.FTZ R131, R3, R131 ;  /* 0x0000008303837220 */ /* 0x000fe40000410000 */
[----:B------:R-:W-:Y:S01]  /*a140*/  FADD.FTZ R167, R203, R183 ;  /* 0x000000b7cba77221 */ /* 0x000fe20000010000 */
[C---:B------:R-:W-:Y:S01]  /*a150*/  HMMA.16816.F32 R80, R176.reuse, R134, R80 ;  /* 0x00000086b050723c */ /* 0x040fe20000001850 */
[----:B------:R-:W3:Y:S01]  /*a160*/  LDSM.16.MT88.4 R132, [R241+0x6100] ;  /* 0x00610000f184783b */ /* 0x000ee20000004200 */
[----:B------:R-:W-:Y:S02]  /*a170*/  MUFU.EX2 R194, R144 ;  /* 0x0000009000c27308 */ /* 0x000fe40000000800 */
[--C-:B------:R-:W-:Y:S02]  /*a180*/  FFMA.FTZ R203, R189, c[0x0][0x2d0], -R192.reuse ;  /* 0x0000b400bdcb7a23 */ /* 0x100fe400000108c0 */
[----:B------:R-:W-:Y:S02]  /*a190*/  FADD.FTZ R167, R201, R167 ;  /* 0x000000a7c9a77221 */ /* 0x000fe40000010000 */
[--C-:B------:R-:W-:Y:S04]  /*a1a0*/  FFMA.FTZ R196, R196, c[0x0][0x2d0], -R192.reuse ;  /* 0x0000b400c4c47a23 */ /* 0x100fe800000108c0 */
[----:B------:R-:W-:Y:S01]  /*a1b0*/  MUFU.EX2 R189, R154 ;  /* 0x0000009a00bd7308 */ /* 0x000fe20000000800 */
[----:B------:R-:W-:Y:S02]  /*a1c0*/  FADD.FTZ R167, R191, R167 ;  /* 0x000000a7bfa77221 */ /* 0x000fe40000010000 */
[--C-:B------:R-:W-:Y:S02]  /*a1d0*/  FFMA.FTZ R211, R206, c[0x0][0x2d0], -R192.reuse ;  /* 0x0000b400ced37a23 */ /* 0x100fe400000108c0 */
[--C-:B------:R-:W-:Y:S02]  /*a1e0*/  FFMA.FTZ R207, R207, c[0x0][0x2d0], -R192.reuse ;  /* 0x0000b400cfcf7a23 */ /* 0x100fe400000108c0 */
[--C-:B------:R-:W-:Y:S02]  /*a1f0*/  FFMA.FTZ R205, R205, c[0x0][0x2d0], -R192.reuse ;  /* 0x0000b400cdcd7a23 */ /* 0x100fe400000108c0 */
[--C-:B------:R-:W-:Y:S01]  /*a200*/  FFMA.FTZ R204, R204, c[0x0][0x2d0], -R192.reuse ;  /* 0x0000b400cccc7a23 */ /* 0x100fe200000108c0 */
[----:B------:R-:W-:Y:S01]  /*a210*/  MUFU.EX2 R186, R165 ;  /* 0x000000a500ba7308 */ /* 0x000fe20000000800 */
[--C-:B------:R-:W-:Y:S09]  /*a220*/  FFMA.FTZ R187, R187, c[0x0][0x2d0], -R192.reuse ;  /* 0x0000b400bbbb7a23 */ /* 0x100ff200000108c0 */
[----:B------:R-:W-:Y:S01]  /*a230*/  MUFU.EX2 R160, R160 ;  /* 0x000000a000a07308 */ /* 0x000fe20000000800 */
[C---:B---3--:R-:W-:Y:S09]  /*a240*/  HMMA.16816.F32 R84, R176.reuse, R132, R84 ;  /* 0x00000084b054723c */ /* 0x048ff20000001854 */
[----:B------:R-:W-:Y:S01]  /*a250*/  MUFU.EX2 R162, R162 ;  /* 0x000000a200a27308 */ /* 0x000fe20000000800 */
[C---:B------:R-:W-:Y:S01]  /*a260*/  HMMA.16816.F32 R88, R176.reuse, R134, R88 ;  /* 0x00000086b058723c */ /* 0x040fe20000001858 */
[----:B------:R-:W3:Y:S08]  /*a270*/  LDSM.16.MT88.4 R132, [R240+0x6100] ;  /* 0x00610000f084783b */ /* 0x000ef00000004200 */
[----:B------:R-:W-:Y:S10]  /*a280*/  MUFU.EX2 R3, R209 ;  /* 0x000000d100037308 */ /* 0x000ff40000000800 */
[----:B------:R4:W-:Y:S10]  /*a290*/  MUFU.EX2 R209, R148 ;  /* 0x0000009400d17308 */ /* 0x0009f40000000800 */
[----:B------:R5:W-:Y:S10]  /*a2a0*/  MUFU.EX2 R201, R215 ;  /* 0x000000d700c97308 */ /* 0x000bf40000000800 */
[----:B------:R-:W-:Y:S01]  /*a2b0*/  MUFU.EX2 R203, R203 ;  /* 0x000000cb00cb7308 */ /* 0x000fe20000000800 */
[----:B----4-:R-:W-:Y:S01]  /*a2c0*/  LDSM.16.MT88.4 R148, [R240+0x1900] ;  /* 0x00190000f094783b */ /* 0x010fe20000004200 */
[C---:B---3--:R-:W-:Y:S08]  /*a2d0*/  HMMA.16816.F32 R92, R176.reuse, R132, R92 ;  /* 0x00000084b05c723c */ /* 0x048ff0000000185c */
[----:B------:R-:W-:Y:S01]  /*a2e0*/  MUFU.EX2 R191, R168 ;  /* 0x000000a800bf7308 */ /* 0x000fe20000000800 */
[----:B--2---:R-:W-:Y:S02]  /*a2f0*/  FFMA.FTZ R180, R180, R146, R173 ;  /* 0x00000092b4b47223 */ /* 0x004fe400000100ad */
[----:B------:R-:W-:Y:S01]  /*a300*/  LDSM.16.MT88.4 R144, [R242+0x1100] ;  /* 0x00110000f290783b */ /* 0x000fe20000004200 */
[----:B-----5:R-:W-:Y:S01]  /*a310*/  FFMA.FTZ R215, R182, c[0x0][0x2d0], -R192 ;  /* 0x0000b400b6d77a23 */ /* 0x020fe200000108c0 */
[C---:B------:R-:W-:Y:S05]  /*a320*/  HMMA.16816.F32 R96, R176.reuse, R134, R96 ;  /* 0x00000086b060723c */ /* 0x040fea0000001860 */
[----:B------:R-:W-:Y:S01]  /*a330*/  MUFU.EX2 R161, R161 ;  /* 0x000000a100a17308 */ /* 0x000fe20000000800 */
[----:B------:R-:W2:Y:S01]  /*a340*/  LDSM.16.MT88.4 R132, [R244+0x9100] ;  /* 0x00910000f484783b */ /* 0x000ea20000004200 */
[----:B------:R-:W-:Y:S02]  /*a350*/  FADD.FTZ R166, R208, R180 ;  /* 0x000000b4d0a67221 */ /* 0x000fe40000010000 */
[----:B------:R-:W-:Y:S03]  /*a360*/  FFMA.FTZ R192, R181, c[0x0][0x2d0], -R192 ;  /* 0x0000b400b5c07a23 */ /* 0x000fe600000108c0 */
[----:B------:R-:W-:Y:S02]  /*a370*/  FADD.FTZ R166, R202, R166 ;  /* 0x000000a6caa67221 */ /* 0x000fe40000010000 */
[----:B------:R-:W-:Y:S01]  /*a380*/  LDSM.16.MT88.4 R172, [R244+0x2900] ;  /* 0x00290000f4ac783b */ /* 0x000fe20000004200 */
[----:B------:R-:W-:Y:S01]  /*a390*/  MUFU.EX2 R202, R155 ;  /* 0x0000009b00ca7308 */ /* 0x000fe20000000800 */
[----:B------:R-:W-:Y:S04]  /*a3a0*/  FADD.FTZ R166, R193, R166 ;  /* 0x000000a6c1a67221 */ /* 0x000fe80000010000 */
[----:B-1----:R-:W-:Y:S05]  /*a3b0*/  FADD.FTZ R166, R152, R166 ;  /* 0x000000a698a67221 */ /* 0x002fea0000010000 */
[----:B------:R-:W-:Y:S10]  /*a3c0*/  MUFU.EX2 R208, R153 ;  /* 0x0000009900d07308 */ /* 0x000ff40000000800 */
[----:B------:R-:W1:Y:S10]  /*a3d0*/  MUFU.EX2 R193, R164 ;  /* 0x000000a400c17308 */ /* 0x000e740000000800 */
[----:B------:R-:W-:Y:S01]  /*a3e0*/  MUFU.EX2 R198, R198 ;  /* 0x000000c600c67308 */ /* 0x000fe20000000800 */
[C---:B--2---:R-:W-:Y:S08]  /*a3f0*/  HMMA.16816.F32 R100, R176.reuse, R132, R100 ;  /* 0x00000084b064723c */ /* 0x044ff00000001864 */
[C---:B------:R-:W-:Y:S01]  /*a400*/  HMMA.16816.F32 R104, R176.reuse, R134, R104 ;  /* 0x00000086b068723c */ /* 0x040fe20000001868 */
[----:B------:R-:W2:Y:S01]  /*a410*/  LDSM.16.MT88.4 R132, [R242+0x9100] ;  /* 0x00910000f284783b */ /* 0x000ea20000004200 */
[----:B------:R-:W-:Y:S02]  /*a420*/  MUFU.EX2 R197, R197 ;  /* 0x000000c500c57308 */ /* 0x000fe40000000800 */
[----:B-1----:R-:W-:Y:S08]  /*a430*/  F2FP.PACK_AB R180, R193, R186 ;  /* 0x000000bac1b4723e */ /* 0x002ff000000000ff */
[----:B------:R-:W-:Y:S10]  /*a440*/  MUFU.EX2 R196, R196 ;  /* 0x000000c400c47308 */ /* 0x000ff40000000800 */
[----:B------:R-:W-:Y:S10]  /*a450*/  MUFU.EX2 R211, R211 ;  /* 0x000000d300d37308 */ /* 0x000ff40000000800 */
[----:B------:R-:W-:Y:S01]  /*a460*/  MUFU.EX2 R207, R207 ;  /* 0x000000cf00cf7308 */ /* 0x000fe20000000800 */
[C---:B--2---:R-:W-:Y:S09]  /*a470*/  HMMA.16816.F32 R108, R176.reuse, R132, R108 ;  /* 0x00000084b06c723c */ /* 0x044ff2000000186c */
[----:B------:R-:W-:Y:S01]  /*a480*/  MUFU.EX2 R206, R213 ;  /* 0x000000d500ce7308 */ /* 0x000fe20000000800 */
[C---:B------:R-:W-:Y:S01]  /*a490*/  HMMA.16816.F32 R112, R176.reuse, R134, R112 ;  /* 0x00000086b070723c */ /* 0x040fe20000001870 */
[----:B------:R-:W1:Y:S08]  /*a4a0*/  LDSM.16.MT88.4 R132, [R241+0x9100] ;  /* 0x00910000f184783b */ /* 0x000e700000004200 */
[----:B------:R-:W2:Y:S10]  /*a4b0*/  MUFU.EX2 R213, R163 ;  /* 0x000000a300d57308 */ /* 0x000eb40000000800 */
[----:B------:R-:W-:Y:S10]  /*a4c0*/  MUFU.EX2 R205, R205 ;  /* 0x000000cd00cd7308 */ /* 0x000ff40000000800 */
[----:B------:R-:W-:Y:S01]  /*a4d0*/  MUFU.EX2 R204, R204 ;  /* 0x000000cc00cc7308 */ /* 0x000fe20000000800 */
[----:B--2---:R-:W-:Y:S09]  /*a4e0*/  F2FP.PACK_AB R182, R214, R213 ;  /* 0x000000d5d6b6723e */ /* 0x004ff200000000ff */
[----:B------:R-:W2:Y:S01]  /*a4f0*/  MUFU.EX2 R187, R187 ;  /* 0x000000bb00bb7308 */ /* 0x000ea20000000800 */
[C---:B-1----:R-:W-:Y:S09]  /*a500*/  HMMA.16816.F32 R116, R176.reuse, R132, R116 ;  /* 0x00000084b074723c */ /* 0x042ff20000001874 */
[----:B------:R-:W-:Y:S01]  /*a510*/  MUFU.EX2 R215, R215 ;  /* 0x000000d700d77308 */ /* 0x000fe20000000800 */
[C---:B------:R-:W-:Y:S01]  /*a520*/  HMMA.16816.F32 R120, R176.reuse, R134, R120 ;  /* 0x00000086b078723c */ /* 0x040fe20000001878 */
[----:B------:R-:W1:Y:S08]  /*a530*/  LDSM.16.MT88.4 R132, [R240+0x9100] ;  /* 0x00910000f084783b */ /* 0x000e700000004200 */
[----:B------:R-:W3:Y:S03]  /*a540*/  MUFU.EX2 R192, R192 ;  /* 0x000000c000c07308 */ /* 0x000ee60000000800 */
[----:B--2---:R-:W-:Y:S02]  /*a550*/  F2FP.PACK_AB R181, R187, R191 ;  /* 0x000000bfbbb5723e */ /* 0x004fe400000000ff */
[----:B---3--:R-:W-:Y:S01]  /*a560*/  F2FP.PACK_AB R183, R192, R215 ;  /* 0x000000d7c0b7723e */ /* 0x008fe200000000ff */
[C---:B-1----:R-:W-:Y:S07]  /*a570*/  HMMA.16816.F32 R124, R176.reuse, R132, R124 ;  /* 0x00000084b07c723c */ /* 0x042fee000000187c */
[----:B------:R-:W-:Y:S01]  /*a580*/  F2FP.PACK_AB R132, R157, R152 ;  /* 0x000000989d84723e */ /* 0x000fe200000000ff */
[----:B------:R-:W-:Y:S01]  /*a590*/  HMMA.16816.F32 R128, R176, R134, R128 ;  /* 0x00000086b080723c */ /* 0x000fe20000001880 */
[----:B------:R-:W-:Y:S03]  /*a5a0*/  LDSM.16.MT88.4 R152, [R242+0x5100] ;  /* 0x00510000f298783b */ /* 0x000fe60000004200 */
[----:B------:R-:W-:Y:S03]  /*a5b0*/  F2FP.PACK_AB R133, R156, R158 ;  /* 0x0000009e9c85723e */ /* 0x000fe600000000ff */
[----:B------:R-:W-:Y:S02]  /*a5c0*/  F2FP.PACK_AB R134, R160, R161 ;  /* 0x000000a1a086723e */ /* 0x000fe400000000ff */
[----:B------:R-:W-:Y:S07]  /*a5d0*/  F2FP.PACK_AB R135, R184, R162 ;  /* 0x000000a2b887723e */ /* 0x000fee00000000ff */
[C---:B------:R-:W-:Y:S08]  /*a5e0*/  HMMA.16816.F32 R4, R132.reuse, R136, R4 ;  /* 0x000000888404723c */ /* 0x040ff00000001804 */
        /* <DEDUP_REMOVED lines=45> */
[----:B------:R-:W-:Y:S01]  /*a8c0*/  HMMA.16816.F32 R128, R132, R142, R128 ;  /* 0x0000008e8480723c */ /* 0x000fe20000001880 */
[----:B------:R-:W2:Y:S06]  /*a8d0*/  LDSM.16.MT88.4 R140, [R241+0x1100] ;  /* 0x00110000f18c783b */ /* 0x000eac0000004200 */
[----:B------:R-:W-:Y:S02]  /*a8e0*/  F2FP.PACK_AB R132, R199, R200 ;  /* 0x000000c8c784723e */ /* 0x000fe400000000ff */
[----:B------:R-:W-:Y:S03]  /*a8f0*/  F2FP.PACK_AB R133, R197, R198 ;  /* 0x000000c6c585723e */ /* 0x000fe600000000ff */
[----:B------:R-:W-:Y:S02]  /*a900*/  F2FP.PACK_AB R134, R194, R195 ;  /* 0x000000c3c286723e */ /* 0x000fe400000000ff */
[----:B------:R-:W-:Y:S07]  /*a910*/  F2FP.PACK_AB R135, R3, R196 ;  /* 0x000000c40387723e */ /* 0x000fee00000000ff */
[C---:B-1----:R-:W-:Y:S08]  /*a920*/  HMMA.16816.F32 R4, R132.reuse, R136, R4 ;  /* 0x000000888404723c */ /* 0x042ff00000001804 */
[C---:B------:R-:W-:Y:S01]  /*a930*/  HMMA.16816.F32 R8, R132.reuse, R138, R8 ;  /* 0x0000008a8408723c */ /* 0x040fe20000001808 */
[----:B------:R-:W1:Y:S07]  /*a940*/  LDSM.16.MT88.4 R136, [R240+0x1100] ;  /* 0x00110000f088783b */ /* 0x000e6e0000004200 */
[C---:B------:R-:W-:Y:S08]  /*a950*/  HMMA.16816.F32 R12, R132.reuse, R144, R12 ;  /* 0x00000090840c723c */ /* 0x040ff0000000180c */
        /* <DEDUP_REMOVED lines=31> */
[----:B------:R-:W-:Y:S07]  /*ab50*/  LDSM.16.MT88.4 R140, [R240+0xa100] ;  /* 0x00a10000f08c783b */ /* 0x000fee0000004200 */
[C---:B-1----:R-:W-:Y:S08]  /*ab60*/  HMMA.16816.F32 R100, R132.reuse, R136, R100 ;  /* 0x000000888464723c */ /* 0x042ff00000001864 */
[C---:B------:R-:W-:Y:S01]  /*ab70*/  HMMA.16816.F32 R104, R132.reuse, R138, R104 ;  /* 0x0000008a8468723c */ /* 0x040fe20000001868 */
[----:B------:R-:W1:Y:S07]  /*ab80*/  LDSM.16.MT88.4 R136, [R241+0xa100] ;  /* 0x00a10000f188783b */ /* 0x000e6e0000004200 */
[C---:B---3--:R-:W-:Y:S08]  /*ab90*/  HMMA.16816.F32 R108, R132.reuse, R144, R108 ;  /* 0x00000090846c723c */ /* 0x048ff0000000186c */
[C---:B------:R-:W-:Y:S01]  /*aba0*/  HMMA.16816.F32 R112, R132.reuse, R146, R112 ;  /* 0x000000928470723c */ /* 0x040fe20000001870 */
[----:B------:R-:W-:Y:S07]  /*abb0*/  LDSM.16.MT88.4 R144, [R242+0x1900] ;  /* 0x00190000f290783b */ /* 0x000fee0000004200 */
        /* <DEDUP_REMOVED lines=34> */
[C---:B------:R-:W-:Y:S08]  /*ade0*/  HMMA.16816.F32 R68, R132.reuse, R148, R68 ;  /* 0x000000948444723c */ /* 0x040ff00000001844 */
[C---:B------:R-:W-:Y:S01]  /*adf0*/  HMMA.16816.F32 R72, R132.reuse, R150, R72 ;  /* 0x000000968448723c */ /* 0x040fe20000001848 */
[----:B------:R-:W2:Y:S07]  /*ae00*/  LDSM.16.MT88.4 R148, [R244+0xa900] ;  /* 0x00a90000f494783b */ /* 0x000eae0000004200 */
[C---:B---3--:R-:W-:Y:S08]  /*ae10*/  HMMA.16816.F32 R76, R132.reuse, R144, R76 ;  /* 0x00000090844c723c */ /* 0x048ff0000000184c */
[C---:B------:R-:W-:Y:S01]  /*ae20*/  HMMA.16816.F32 R80, R132.reuse, R146, R80 ;  /* 0x000000928450723c */ /* 0x040fe20000001850 */
[----:B------:R-:W-:Y:S07]  /*ae30*/  LDSM.16.MT88.4 R144, [R241+0xa900] ;  /* 0x00a90000f190783b */ /* 0x000fee0000004200 */
        /* <DEDUP_REMOVED lines=16> */
[----:B------:R-:W-:Y:S01]  /*af40*/  HMMA.16816.F32 R128, R132, R142, R128 ;  /* 0x0000008e8480723c */ /* 0x000fe20000001880 */
[----:B------:R-:W3:Y:S06]  /*af50*/  LDSM.16.MT88.4 R140, [R240+0x2100] ;  /* 0x00210000f08c783b */ /* 0x000eec0000004200 */
        /* <DEDUP_REMOVED lines=22> */
[C---:B----4-:R-:W-:Y:S08]  /*b0c0*/  HMMA.16816.F32 R52, R132.reuse, R148, R52 ;  /* 0x000000948434723c */ /* 0x050ff00000001834 */
[C---:B------:R-:W-:Y:S01]  /*b0d0*/  HMMA.16816.F32 R56, R132.reuse, R150, R56 ;  /* 0x000000968438723c */ /* 0x040fe20000001838 */
[----:B------:R-:W4:Y:S07]  /*b0e0*/  LDSM.16.MT88.4 R148, [R240+0x8100] ;  /* 0x00810000f094783b */ /* 0x000f2e0000004200 */
        /* <DEDUP_REMOVED lines=11> */
[----:B------:R-:W3:Y:S07]  /*b1a0*/  LDSM.16.MT88.4 R152, [R240+0xb100] ;  /* 0x00b10000f098783b */ /* 0x000eee0000004200 */
[C---:B----4-:R-:W-:Y:S08]  /*b1b0*/  HMMA.16816.F32 R92, R132.reuse, R148, R92 ;  /* 0x00000094845c723c */ /* 0x050ff0000000185c */
[C---:B------:R-:W-:Y:S01]  /*b1c0*/  HMMA.16816.F32 R96, R132.reuse, R150, R96 ;  /* 0x000000968460723c */ /* 0x040fe20000001860 */
[----:B------:R-:W-:Y:S07]  /*b1d0*/  LDSM.16.MT88.4 R148, [R240+0x2900] ;  /* 0x00290000f094783b */ /* 0x000fee0000004200 */
[C---:B-1----:R-:W-:Y:S07]  /*b1e0*/  HMMA.16816.F32 R100, R132.reuse, R136, R100 ;  /* 0x000000888464723c */ /* 0x042fee0000001864 */
[----:B------:R-:W-:Y:S01]  /*b1f0*/  FADD.FTZ R136, R158, R167 ;  /* 0x000000a79e887221 */ /* 0x000fe20000010000 */
[C---:B------:R-:W-:Y:S04]  /*b200*/  HMMA.16816.F32 R104, R132.reuse, R138, R104 ;  /* 0x0000008a8468723c */ /* 0x040fe80000001868 */
[----:B------:R-:W-:Y:S02]  /*b210*/  FADD.FTZ R137, R157, R166 ;  /* 0x000000a69d897221 */ /* 0x000fe40000010000 */
[----:B------:R-:W1:Y:S01]  /*b220*/  LDSM.16.MT88.4 R164, [R242+0x2900] ;  /* 0x00290000f2a4783b */ /* 0x000e620000004200 */
[----:B------:R-:W-:Y:S01]  /*b230*/  FADD.FTZ R136, R156, R136 ;  /* 0x000000889c887221 */ /* 0x000fe20000010000 */
[C---:B--2---:R-:W-:Y:S04]  /*b240*/  HMMA.16816.F32 R108, R132.reuse, R140, R108 ;  /* 0x0000008c846c723c */ /* 0x044fe8000000186c */
[----:B------:R-:W-:Y:S02]  /*b250*/  FADD.FTZ R161, R161, R137 ;  /* 0x00000089a1a17221 */ /* 0x000fe40000010000 */
[----:B------:R-:W2:Y:S01]  /*b260*/  LDSM.16.MT88.4 R156, [R241+0x2900] ;  /* 0x00290000f19c783b */ /* 0x000ea20000004200 */
[----:B------:R-:W-:Y:S01]  /*b270*/  FADD.FTZ R138, R162, R136 ;  /* 0x00000088a28a7221 */ /* 0x000fe20000010000 */
[C---:B------:R-:W-:Y:S04]  /*b280*/  HMMA.16816.F32 R112, R132.reuse, R142, R112 ;  /* 0x0000008e8470723c */ /* 0x040fe80000001870 */
[----:B------:R-:W-:Y:S02]  /*b290*/  FADD.FTZ R139, R160, R161 ;  /* 0x000000a1a08b7221 */ /* 0x000fe40000010000 */
[----:B------:R-:W4:Y:S02]  /*b2a0*/  LDSM.16.MT88.4 R140, [R244+0x5900] ;  /* 0x00590000f48c783b */ /* 0x000f240000004200 */
[C---:B------:R-:W-:Y:S08]  /*b2b0*/  HMMA.16816.F32 R116, R132.reuse, R144, R116 ;  /* 0x000000908474723c */ /* 0x040ff00000001874 */
[C---:B------:R-:W-:Y:S08]  /*b2c0*/  HMMA.16816.F32 R120, R132.reuse, R146, R120 ;  /* 0x000000928478723c */ /* 0x040ff00000001878 */
[C---:B---3--:R-:W-:Y:S08]  /*b2d0*/  HMMA.16816.F32 R124, R132.reuse, R152, R124 ;  /* 0x00000098847c723c */ /* 0x048ff0000000187c */
[----:B------:R-:W-:Y:S01]  /*b2e0*/  HMMA.16816.F32 R128, R132, R154, R128 ;  /* 0x0000009a8480723c */ /* 0x000fe20000001880 */
[----:B------:R-:W3:Y:S07]  /*b2f0*/  LDSM.16.MT88.4 R132, [R242+0x5900] ;  /* 0x00590000f284783b */ /* 0x000eee0000004200 */
[C---:B------:R-:W-:Y:S01]  /*b300*/  HMMA.16816.F32 R176, R180.reuse, R172, R4 ;  /* 0x000000acb4b0723c */ /* 0x040fe20000001804 */
[----:B------:R-:W5:Y:S07]  /*b310*/  LDSM.16.MT88.4 R4, [R241+0x5900] ;  /* 0x00590000f104783b */ /* 0x000f6e0000004200 */
[C---:B------:R-:W-:Y:S01]  /*b320*/  HMMA.16816.F32 R172, R180.reuse, R174, R8 ;  /* 0x000000aeb4ac723c */ /* 0x040fe20000001808 */
[----:B------:R-:W3:Y:S07]  /*b330*/  LDSM.16.MT88.4 R8, [R240+0x5900] ;  /* 0x00590000f008783b */ /* 0x000eee0000004200 */
[C---:B-1----:R-:W-:Y:S01]  /*b340*/  HMMA.16816.F32 R168, R180.reuse, R164, R12 ;  /* 0x000000a4b4a8723c */ /* 0x042fe2000000180c */
[----:B------:R-:W1:Y:S07]  /*b350*/  LDSM.16.MT88.4 R12, [R244+0x8900] ;  /* 0x00890000f40c783b */ /* 0x000e6e0000004200 */
[C---:B------:R-:W-:Y:S01]  /*b360*/  HMMA.16816.F32 R164, R180.reuse, R166, R16 ;  /* 0x000000a6b4a4723c */ /* 0x040fe20000001810 */
[----:B------:R-:W1:Y:S07]  /*b370*/  LDSM.16.MT88.4 R16, [R242+0x8900] ;  /* 0x00890000f210783b */ /* 0x000e6e0000004200 */
[C---:B--2---:R-:W-:Y:S01]  /*b380*/  HMMA.16816.F32 R160, R180.reuse, R156, R20 ;  /* 0x0000009cb4a0723c */ /* 0x044fe20000001814 */
[----:B------:R-:W2:Y:S07]  /*b390*/  LDSM.16.MT88.4 R20, [R241+0x8900] ;  /* 0x00890000f114783b */ /* 0x000eae0000004200 */
[C---:B------:R-:W-:Y:S01]  /*b3a0*/  HMMA.16816.F32 R156, R180.reuse, R158, R24 ;  /* 0x0000009eb49c723c */ /* 0x040fe20000001818 */
[----:B------:R-:W1:Y:S07]  /*b3b0*/  LDSM.16.MT88.4 R24, [R240+0x8900] ;  /* 0x00890000f018783b */ /* 0x000e6e0000004200 */
[C---:B------:R-:W-:Y:S07]  /*b3c0*/  HMMA.16816.F32 R152, R180.reuse, R148, R28 ;  /* 0x00000094b498723c */ /* 0x040fee000000181c */
[----:B------:R-:W-:Y:S01]  /*b3d0*/  MOV R30, R138 ;  /* 0x0000008a001e7202 */ /* 0x000fe20000000f00 */
[C---:B------:R-:W-:Y:S04]  /*b3e0*/  HMMA.16816.F32 R148, R180.reuse, R150, R32 ;  /* 0x00000096b494723c */ /* 0x040fe80000001820 */
[----:B------:R-:W-:Y:S01]  /*b3f0*/  MOV R31, R139 ;  /* 0x0000008b001f7202 */ /* 0x000fe20000000f00 */
[----:B------:R-:W-:Y:S03]  /*b400*/  FADD.FTZ R184, R184, R30 ;  /* 0x0000001eb8b87221 */ /* 0x000fe60000010000 */
[C---:B----4-:R-:W-:Y:S04]  /*b410*/  HMMA.16816.F32 R144, R180.reuse, R140, R36 ;  /* 0x0000008cb490723c */ /* 0x050fe80000001824 */
[----:B------:R-:W-:Y:S02]  /*b420*/  FADD.FTZ R184, R198, R184 ;  /* 0x000000b8c6b87221 */ /* 0x000fe40000010000 */
[----:B------:R-:W-:Y:S02]  /*b430*/  FADD.FTZ R200, R200, R31 ;  /* 0x0000001fc8c87221 */ /* 0x000fe40000010000 */
[C---:B------:R-:W-:Y:S04]  /*b440*/  HMMA.16816.F32 R140, R180.reuse, R142, R40 ;  /* 0x0000008eb48c723c */ /* 0x040fe80000001828 */
[----:B------:R-:W-:Y:S02]  /*b450*/  FADD.FTZ R197, R197, R184 ;  /* 0x000000b8c5c57221 */ /* 0x000fe40000010000 */
[----:B------:R-:W-:Y:S02]  /*b460*/  FADD.FTZ R199, R199, R200 ;  /* 0x000000c8c7c77221 */ /* 0x000fe40000010000 */
[C---:B---3--:R-:W-:Y:S04]  /*b470*/  HMMA.16816.F32 R136, R180.reuse, R132, R44 ;  /* 0x00000084b488723c */ /* 0x048fe8000000182c */
[----:B------:R-:W-:Y:S02]  /*b480*/  FADD.FTZ R197, R196, R197 ;  /* 0x000000c5c4c57221 */ /* 0x000fe40000010000 */
[----:B------:R-:W-:Y:S02]  /*b490*/  FADD.FTZ R199, R195, R199 ;  /* 0x000000c7c3c77221 */ /* 0x000fe40000010000 */
[C---:B------:R-:W-:Y:S04]  /*b4a0*/  HMMA.16816.F32 R132, R180.reuse, R134, R48 ;  /* 0x00000086b484723c */ /* 0x040fe80000001830 */
[----:B------:R-:W-:Y:S02]  /*b4b0*/  FADD.FTZ R3, R3, R197 ;  /* 0x000000c503037221 */ /* 0x000fe40000010000 */
[----:B------:R-:W-:Y:S02]  /*b4c0*/  FADD.FTZ R194, R194, R199 ;  /* 0x000000c7c2c27221 */ /* 0x000fe40000010000 */
[C---:B-----5:R-:W-:Y:S04]  /*b4d0*/  HMMA.16816.F32 R52, R180.reuse, R4, R52 ;  /* 0x00000004b434723c */ /* 0x060fe80000001834 */
[----:B------:R-:W-:Y:S02]  /*b4e0*/  FADD.FTZ R3, R211, R3 ;  /* 0x00000003d3037221 */ /* 0x000fe40000010000 */
[----:B------:R-:W-:Y:S02]  /*b4f0*/  FADD.FTZ R194, R210, R194 ;  /* 0x000000c2d2c27221 */ /* 0x000fe40000010000 */
[C---:B------:R-:W-:Y:S01]  /*b500*/  HMMA.16816.F32 R56, R180.reuse, R6, R56 ;  /* 0x00000006b438723c */ /* 0x040fe20000001838 */
[----:B------:R-:W3:Y:S03]  /*b510*/  LDSM.16.MT88.4 R4, [R244+0xb900] ;  /* 0x00b90000f404783b */ /* 0x000ee60000004200 */
[----:B------:R-:W-:Y:S02]  /*b520*/  FADD.FTZ R207, R207, R3 ;  /* 0x00000003cfcf7221 */ /* 0x000fe40000010000 */
[----:B------:R-:W-:Y:S02]  /*b530*/  FADD.FTZ R209, R209, R194 ;  /* 0x000000c2d1d17221 */ /* 0x000fe40000010000 */
[C---:B------:R-:W-:Y:S04]  /*b540*/  HMMA.16816.F32 R60, R180.reuse, R8, R60 ;  /* 0x00000008b43c723c */ /* 0x040fe8000000183c */
[----:B------:R-:W-:Y:S02]  /*b550*/  FADD.FTZ R209, R206, R209 ;  /* 0x000000d1ced17221 */ /* 0x000fe40000010000 */
[----:B------:R-:W-:Y:S02]  /*b560*/  FADD.FTZ R207, R205, R207 ;  /* 0x000000cfcdcf7221 */ /* 0x000fe40000010000 */
[C---:B------:R-:W-:Y:S01]  /*b570*/  HMMA.16816.F32 R64, R180.reuse, R10, R64 ;  /* 0x0000000ab440723c */ /* 0x040fe20000001840 */
[----:B------:R-:W4:Y:S03]  /*b580*/  LDSM.16.MT88.4 R8, [R242+0xb900] ;  /* 0x00b90000f208783b */ /* 0x000f260000004200 */
[----:B------:R-:W-:Y:S02]  /*b590*/  FADD.FTZ R212, R212, R209 ;  /* 0x000000d1d4d47221 */ /* 0x000fe40000010000 */
[----:B------:R-:W-:Y:S02]  /*b5a0*/  FADD.FTZ R204, R204, R207 ;  /* 0x000000cfcccc7221 */ /* 0x000fe40000010000 */
[C---:B-1----:R-:W-:Y:S04]  /*b5b0*/  HMMA.16816.F32 R68, R180.reuse, R12, R68 ;  /* 0x0000000cb444723c */ /* 0x042fe80000001844 */
[----:B------:R-:W-:Y:S02]  /*b5c0*/  FADD.FTZ R212, R201, R212 ;  /* 0x000000d4c9d47221 */ /* 0x000fe40000010000 */
[----:B------:R-:W-:Y:S02]  /*b5d0*/  FADD.FTZ R204, R203, R204 ;  /* 0x000000cccbcc7221 */ /* 0x000fe40000010000 */
[C---:B------:R-:W-:Y:S01]  /*b5e0*/  HMMA.16816.F32 R72, R180.reuse, R14, R72 ;  /* 0x0000000eb448723c */ /* 0x040fe20000001848 */
[----:B------:R-:W1:Y:S03]  /*b5f0*/  LDSM.16.MT88.4 R12, [R241+0xb900] ;  /* 0x00b90000f10c783b */ /* 0x000e660000004200 */
        /* <DEDUP_REMOVED lines=18> */
[----:B------:R-:W-:Y:S04]  /*b720*/  FADD.FTZ R3, R214, R193 ;  /* 0x000000c1d6037221 */ /* 0x000fe80000010000 */
[C---:B---3--:R-:W-:Y:S01]  /*b730*/  HMMA.16816.F32 R100, R180.reuse, R4, R100 ;  /* 0x00000004b464723c */ /* 0x048fe20000001864 */
[----:B------:R2:W-:Y:S07]  /*b740*/  STL [R1+0x60], R3 ;  /* 0x0000600301007387 */ /* 0x0005ee0000100800 */
[C---:B------:R-:W-:Y:S01]  /*b750*/  HMMA.16816.F32 R104, R180.reuse, R6, R104 ;  /* 0x00000006b468723c */ /* 0x040fe20000001868 */
[----:B------:R-:W3:Y:S07]  /*b760*/  LDSM.16.MT88.4 R4, [R240+0xb900] ;  /* 0x00b90000f004783b */ /* 0x000eee0000004200 */
[C---:B----4-:R-:W-:Y:S08]  /*b770*/  HMMA.16816.F32 R108, R180.reuse, R8, R108 ;  /* 0x00000008b46c723c */ /* 0x050ff0000000186c */
[C---:B------:R-:W-:Y:S04]  /*b780*/  HMMA.16816.F32 R112, R180.reuse, R10, R112 ;  /* 0x0000000ab470723c */ /* 0x040fe80000001870 */
[----:B--2---:R-:W-:Y:S04]  /*b790*/  MOV R3, R0 ;  /* 0x0000000000037202 */ /* 0x004fe80000000f00 */
[C---:B-1----:R-:W-:Y:S08]  /*b7a0*/  HMMA.16816.F32 R116, R180.reuse, R12, R116 ;  /* 0x0000000cb474723c */ /* 0x042ff00000001874 */
[C---:B------:R-:W-:Y:S08]  /*b7b0*/  HMMA.16816.F32 R120, R180.reuse, R14, R120 ;  /* 0x0000000eb478723c */ /* 0x040ff00000001878 */
[C---:B---3--:R-:W-:Y:S08]  /*b7c0*/  HMMA.16816.F32 R124, R180.reuse, R4, R124 ;  /* 0x00000004b47c723c */ /* 0x048ff0000000187c */
[----:B------:R-:W-:Y:S07]  /*b7d0*/  HMMA.16816.F32 R128, R180, R6, R128 ;  /* 0x00000006b480723c */ /* 0x000fee0000001880 */
[----:B------:R-:W-:Y:S01]  /*b7e0*/  MOV R180, R2 ;  /* 0x0000000200b47202 */ /* 0x000fe20000000f00 */
[----:B------:R-:W-:Y:S01]  /*b7f0*/  FADD.FTZ R183, R192, R187 ;  /* 0x000000bbc0b77221 */ /* 0x000fe20000010000 */
[----:B------:R-:W-:-:S05]  /*b800*/  @P0 BRA `(.L_x_772) ;  /* 0xffffb54000000947 */ /* 0x000fca000383ffff */
.L_x_771:
[----:B------:R-:W2:Y:S04]  /*b810*/  LDL.LU R5, [R1+0x60] ;  /* 0x0000600001057983 */ /* 0x000ea80000300800 */
[----:B------:R-:W1:Y:S01]  /*b820*/  SHFL.BFLY PT, R4, R183, 0x2, 0x1f ;  /* 0x0c401f00b7047f89 */ /* 0x000e6200000e0000 */
[----:B------:R-:W-:-:S02]  /*b830*/  MOV R6, c[0x0][0x4e8] ;  /* 0x00013a0000067a02 */ /* 0x000fc40000000f00 */
[----:B------:R-:W-:Y:S01]  /*b840*/  MOV R11, RZ ;  /* 0x000000ff000b7202 */ /* 0x000fe20000000f00 */
[----:B------:R-:W3:Y:S01]  /*b850*/  LDL.LU R15, [R1+0x8] ;  /* 0x00000800010f7983 */ /* 0x000ee20000300800 */
[----:B------:R-:W-:-:S03]  /*b860*/  ISETP.NE.AND P4, PT, R6, 0x1, PT ;  /* 0x000000010600780c */ /* 0x000fc60003f85270 */
[----:B------:R-:W4:Y:S01]  /*b870*/  S2R R8, SR_TID.X ;  /* 0x0000000000087919 */ /* 0x000f220000002100 */
[----:B------:R-:W4:Y:S01]  /*b880*/  S2UR UR7, SR_CTAID.Y ;  /* 0x00000000000779c3 */ /* 0x000f220000002600 */
[----:B------:R-:W-:Y:S02]  /*b890*/  ULDC.64 UR4, c[0x0][0x490] ;  /* 0x0001240000047ab9 */ /* 0x000fe40000000a00 */
[----:B------:R-:W3:Y:S04]  /*b8a0*/  LDL.LU R17, [R1+0x1c] ;  /* 0x00001c0001117983 */ /* 0x000ee80000300800 */
[----:B------:R-:W3:Y:S01]  /*b8b0*/  LDL.LU R24, [R1+0x4] ;  /* 0x0000040001187983 */ /* 0x000ee20000300800 */
[----:B-1----:R-:W-:-:S05]  /*b8c0*/  FADD.FTZ R183, R4, R183 ;  /* 0x000000b704b77221 */ /* 0x002fca0000010000 */
[----:B------:R-:W1:Y:S01]  /*b8d0*/  SHFL.BFLY PT, R4, R183, 0x1, 0x1f ;  /* 0x0c201f00b7047f89 */ /* 0x000e6200000e0000 */
[----:B----4-:R-:W-:Y:S01]  /*b8e0*/  SHF.R.S32.HI R9, RZ, 0x1f, R8 ;  /* 0x0000001fff097819 */ /* 0x010fe20000011408 */
[----:B-1----:R-:W-:-:S05]  /*b8f0*/  FADD.FTZ R4, R183, R4 ;  /* 0x00000004b7047221 */ /* 0x002fca0000010000 */
[----:B------:R-:W-:Y:S01]  /*b900*/  FSETP.NE.FTZ.AND P0, PT, R4, RZ, PT ;  /* 0x000000ff0400720b */ /* 0x000fe20003f15000 */
[----:B------:R-:W-:Y:S01]  /*b910*/  USHF.R.S32.HI UR6, URZ, 0x1f, UR7 ;  /* 0x0000001f3f067899 */ /* 0x000fe20008011407 */
[----:B------:R-:W-:-:S03]  /*b920*/  MOV R16, 0xff800000 ;  /* 0xff80000000107802 */ /* 0x000fc60000000f00 */
[----:B------:R-:W-:Y:S01]  /*b930*/  UIMAD UR8, UR6, UR4, URZ ;  /* 0x00000004060872a4 */ /* 0x000fe2000f8e023f */
[----:B------:R-:W-:Y:S06]  /*b940*/  BAR.SYNC.DEFER_BLOCKING 0x1, 0x100 ;  /* 0x0044000000007b1d */ /* 0x000fec0000010000 */
[----:B--2---:R-:W1:Y:S01]  /*b950*/  SHFL.BFLY PT, R3, R5, 0x2, 0x1f ;  /* 0x0c401f0005037f89 */ /* 0x004e6200000e0000 */
[----:B---3--:R-:W-:Y:S01]  /*b960*/  @P4 IMAD.HI.U32 R10, R15, c[0x0][0x4ec], RZ ;  /* 0x00013b000f0a4a27 */ /* 0x008fe200078e00ff */
[----:B------:R-:W-:-:S04]  /*b970*/  MOV R7, R15 ;  /* 0x0000000f00077202 */ /* 0x000fc80000000f00 */
[----:B------:R-:W-:Y:S02]  /*b980*/  @P4 SHF.R.U32.HI R7, RZ, c[0x0][0x4f0], R10 ;  /* 0x00013c00ff074a19 */ /* 0x000fe4000001160a */
[----:B------:R-:W-:Y:S02]  /*b990*/  MOV R10, RZ ;  /* 0x000000ff000a7202 */ /* 0x000fe40000000f00 */
[----:B------:R-:W-:Y:S01]  /*b9a0*/  IADD3 R13, -R7, RZ, RZ ;  /* 0x000000ff070d7210 */ /* 0x000fe20007ffe1ff */
[----:B-1----:R-:W-:-:S05]  /*b9b0*/  FADD.FTZ R3, R3, R5 ;  /* 0x0000000503037221 */ /* 0x002fca0000010000 */
[----:B------:R-:W1:Y:S01]  /*b9c0*/  SHFL.BFLY PT, R5, R3, 0x1, 0x1f ;  /* 0x0c201f0003057f89 */ /* 0x000e6200000e0000 */
[----:B------:R-:W2:Y:S01]  /*b9d0*/  @P0 MUFU.RCP R10, R4 ;  /* 0x00000004000a0308 */ /* 0x000ea20000001000 */
[----:B-1----:R-:W-:Y:S01]  /*b9e0*/  FADD.FTZ R5, R3, R5 ;  /* 0x0000000503057221 */ /* 0x002fe20000010000 */
[CC--:B------:R-:W-:Y:S01]  /*b9f0*/  LEA.HI R3, R9.reuse, R8.reuse, RZ, 0x5 ;  /* 0x0000000809037211 */ /* 0x0c0fe200078f28ff */
[C---:B--2---:R-:W-:Y:S01]  /*ba00*/  FMUL.FTZ R83, R10.reuse, R83 ;  /* 0x000000530a537220 */ /* 0x044fe20000410000 */
[----:B------:R-:W-:Y:S02]  /*ba10*/  LEA.HI R9, R9, R8, RZ, 0x2 ;  /* 0x0000000809097211 */ /* 0x000fe400078f10ff */
[----:B------:R-:W-:Y:S01]  /*ba20*/  FSETP.NE.FTZ.AND P1, PT, R5, RZ, PT ;  /* 0x000000ff0500720b */ /* 0x000fe20003f35000 */
[----:B------:R-:W-:Y:S01]  /*ba30*/  FMUL.FTZ R82, R10, R82 ;  /* 0x000000520a527220 */ /* 0x000fe20000410000 */
[----:B------:R-:W-:Y:S02]  /*ba40*/  LOP3.LUT R12, R3, 0xffffffe0, RZ, 0xc0, !PT ;  /* 0xffffffe0030c7812 */ /* 0x000fe400078ec0ff */
[----:B------:R-:W-:-:S02]  /*ba50*/  LOP3.LUT R14, R9, 0xfffffffc, RZ, 0xc0, !PT ;  /* 0xfffffffc090e7812 */ /* 0x000fc400078ec0ff */
[----:B------:R-:W-:Y:S02]  /*ba60*/  F2FP.PACK_AB R82, R83, R82 ;  /* 0x000000525352723e */ /* 0x000fe400000000ff */
[----:B------:R-:W2:Y:S01]  /*ba70*/  LDL R83, [R1] ;  /* 0x0000000001537983 */ /* 0x000ea20000100800 */
[-C--:B------:R-:W-:Y:S02]  /*ba80*/  IADD3 R12, -R12, R8.reuse, RZ ;  /* 0x000000080c0c7210 */ /* 0x080fe40007ffe1ff */
[----:B------:R-:W-:Y:S02]  /*ba90*/  IADD3 R8, -R14, R8, RZ ;  /* 0x000000080e087210 */ /* 0x000fe40007ffe1ff */
[----:B------:R-:W1:Y:S01]  /*baa0*/  @P1 MUFU.RCP R11, R5 ;  /* 0x00000005000b1308 */ /* 0x000e620000001000 */
[----:B------:R-:W-:Y:S01]  /*bab0*/  LOP3.LUT P3, RZ, R12, 0x3, RZ, 0xc0, !PT ;  /* 0x000000030cff7812 */ /* 0x000fe2000786c0ff */
[----:B------:R-:W-:Y:S02]  /*bac0*/  IMAD R12, R13, c[0x0][0x4e8], R15 ;  /* 0x00013a000d0c7a24 */ /* 0x000fe400078e020f */
[----:B-1----:R-:W-:-:S02]  /*bad0*/  FMUL.FTZ R81, R11, R81 ;  /* 0x000000510b517220 */ /* 0x002fc40000410000 */
[----:B------:R-:W-:-:S05]  /*bae0*/  FMUL.FTZ R80, R11, R80 ;  /* 0x000000500b507220 */ /* 0x000fca0000410000 */
[----:B------:R-:W-:Y:S02]  /*baf0*/  F2FP.PACK_AB R80, R81, R80 ;  /* 0x000000505150723e */ /* 0x000fe400000000ff */
[----:B------:R1:W5:Y:S01]  /*bb00*/  LDL R81, [R1+0x14] ;  /* 0x0000140001517983 */ /* 0x0003620000100800 */
[----:B------:R3:W4:Y:S01]  /*bb10*/  @P0 MUFU.LG2 R14, R4 ;  /* 0x00000004000e0308 */ /* 0x0007220000000c00 */
[--C-:B------:R-:W-:Y:S02]  /*bb20*/  SHF.R.S32.HI R13, RZ, 0x2, R9.reuse ;  /* 0x00000002ff0d7819 */ /* 0x100fe40000011409 */
[----:B------:R-:W-:-:S05]  /*bb30*/  SHF.R.S32.HI R9, RZ, 0x1f, R9 ;  /* 0x0000001fff097819 */ /* 0x000fca0000011409 */
[----:B------:R-:W1:Y:S01]  /*bb40*/  @P1 MUFU.LG2 R5, R5 ;  /* 0x0000000500051308 */ /* 0x000e620000000c00 */
[----:B------:R-:W-:Y:S02]  /*bb50*/  LEA.HI R9, R9, R13, RZ, 0x3 ;  /* 0x0000000d09097211 */ /* 0x000fe400078f18ff */
[----:B---3--:R-:W-:Y:S01]  /*bb60*/  @P0 MOV R4, 0x3f317218 ;  /* 0x3f31721800040802 */ /* 0x008fe20000000f00 */
[----:B----4-:R-:W-:Y:S01]  /*bb70*/  @P0 FMUL.FTZ R14, R14, 0.69314718246459960938 ;  /* 0x3f3172180e0e0820 */ /* 0x010fe20000410000 */
[----:B------:R-:W-:-:S03]  /*bb80*/  LOP3.LUT R9, R9, 0xfffffff8, RZ, 0xc0, !PT ;  /* 0xfffffff809097812 */ /* 0x000fc600078ec0ff */
[----:B------:R-:W-:Y:S01]  /*bb90*/  @P0 FMUL.FTZ R4, R4, c[0x0][0x2d0] ;  /* 0x0000b40004040a20 */ /* 0x000fe20000410000 */
[----:B------:R-:W-:Y:S02]  /*bba0*/  MOV R15, 0xff800000 ;  /* 0xff800000000f7802 */ /* 0x000fe40000000f00 */
[----:B------:R-:W-:Y:S01]  /*bbb0*/  IADD3 R13, R13, -R9, RZ ;  /* 0x800000090d0d7210 */ /* 0x000fe20007ffe0ff */
[----:B------:R-:W-:Y:S01]  /*bbc0*/  @P0 FFMA.FTZ R15, R4, R0, R14 ;  /* 0x00000000040f0223 */ /* 0x000fe2000001000e */
[----:B------:R-:W-:Y:S01]  /*bbd0*/  @P1 MOV R9, 0x3f317218 ;  /* 0x3f31721800091802 */ /* 0x000fe20000000f00 */
[----:B------:R-:W3:Y:S01]  /*bbe0*/  S2R R0, SR_CTAID.Z ;  /* 0x0000000000007919 */ /* 0x000ee20000002700 */
[----:B-1----:R-:W-:Y:S01]  /*bbf0*/  @P1 FMUL.FTZ R5, R5, 0.69314718246459960938 ;  /* 0x3f31721805051820 */ /* 0x002fe20000410000 */
[----:B------:R-:W-:Y:S02]  /*bc00*/  SHF.R.S32.HI R3, RZ, 0x5, R3 ;  /* 0x00000005ff037819 */ /* 0x000fe40000011403 */
[----:B------:R-:W-:Y:S01]  /*bc10*/  @P1 FMUL.FTZ R9, R9, c[0x0][0x2d0] ;  /* 0x0000b40009091a20 */ /* 0x000fe20000410000 */
[----:B------:R-:W-:-:S03]  /*bc20*/  UIMAD.WIDE.U32 UR10, UR7, UR4, URZ ;  /* 0x00000004070a72a5 */ /* 0x000fc6000f8e003f */
[----:B------:R-:W-:Y:S01]  /*bc30*/  @P1 FFMA.FTZ R16, R9, R2, R5 ;  /* 0x0000000209101223 */ /* 0x000fe20000010005 */
[----:B------:R-:W-:Y:S01]  /*bc40*/  SHF.R.S32.HI R2, RZ, 0x1f, R3 ;  /* 0x0000001fff027819 */ /* 0x000fe20000011403 */
[----:B------:R-:W-:Y:S01]  /*bc50*/  UIMAD UR8, UR7, UR5, UR8 ;  /* 0x00000005070872a4 */ /* 0x000fe2000f8e0208 */
[----:B------:R-:W1:Y:S02]  /*bc60*/  S2R R5, SR_CTAID.X ;  /* 0x0000000000057919 */ /* 0x000e640000002500 */
[----:B------:R-:W-:Y:S01]  /*bc70*/  ULDC.64 UR4, c[0x0][0x3e8] ;  /* 0x0000fa0000047ab9 */ /* 0x000fe20000000a00 */
[----:B------:R-:W-:Y:S01]  /*bc80*/  LEA.HI R9, R2, R3, RZ, 0x3 ;  /* 0x0000000302097211 */ /* 0x000fe200078f18ff */
[----:B------:R-:W-:Y:S01]  /*bc90*/  UIMAD UR6, UR6, UR4, URZ ;  /* 0x00000004060672a4 */ /* 0x000fe2000f8e023f */
[----:B------:R-:W-:Y:S01]  /*bca0*/  LEA.HI R4, R8, R8, RZ, 0x1 ;  /* 0x0000000808047211 */ /* 0x000fe200078f08ff */
[----:B------:R-:W-:Y:S01]  /*bcb0*/  UIMAD.WIDE.U32 UR14, UR7, UR4, URZ ;  /* 0x00000004070e72a5 */ /* 0x000fe2000f8e003f */
[----:B------:R-:W-:Y:S01]  /*bcc0*/  LOP3.LUT R9, R9, 0xffffff8, RZ, 0xc0, !PT ;  /* 0x0ffffff809097812 */ /* 0x000fe200078ec0ff */
[----:B------:R-:W-:Y:S01]  /*bcd0*/  UIMAD UR5, UR7, UR5, UR6 ;  /* 0x00000005070572a4 */ /* 0x000fe2000f8e0206 */
[----:B------:R-:W-:Y:S01]  /*bce0*/  LOP3.LUT R14, R4, 0x1ffffffe, RZ, 0xc0, !PT ;  /* 0x1ffffffe040e7812 */ /* 0x000fe200078ec0ff */
[----:B------:R-:W-:Y:S01]  /*bcf0*/  UIADD3 UR8, UR11, UR8, URZ ;  /* 0x000000080b087290 */ /* 0x000fe2000fffe03f */
[----:B------:R-:W-:Y:S01]  /*bd00*/  IADD3 R9, R3, -R9, RZ ;  /* 0x8000000903097210 */ /* 0x000fe20007ffe0ff */
[----:B------:R-:W-:Y:S01]  /*bd10*/  UIADD3 UR5, UR15, UR5, URZ ;  /* 0x000000050f057290 */ /* 0x000fe2000fffe03f */
[----:B---3--:R-:W-:-:S02]  /*bd20*/  SHF.R.S32.HI R2, RZ, 0x1f, R0 ;  /* 0x0000001fff027819 */ /* 0x008fc40000011400 */
[----:B------:R-:W-:Y:S02]  /*bd30*/  LEA R3, R3, R8, 0x9 ;  /* 0x0000000803037211 */ /* 0x000fe400078e48ff */
[----:B------:R-:W-:Y:S02]  /*bd40*/  IADD3 R14, R8, -R14, RZ ;  /* 0x8000000e080e7210 */ /* 0x000fe40007ffe0ff */
[----:B------:R-:W-:Y:S02]  /*bd50*/  SHF.R.S32.HI R8, RZ, 0x2, R17 ;  /* 0x00000002ff087819 */ /* 0x000fe40000011411 */
[C---:B------:R-:W-:Y:S02]  /*bd60*/  R2P PR, R13.reuse, 0x6 ;  /* 0x000000060d007804 */ /* 0x040fe40000000000 */
[C---:B------:R-:W-:Y:S02]  /*bd70*/  LOP3.LUT R17, R13.reuse, 0x1, RZ, 0xc0, !PT ;  /* 0x000000010d117812 */ /* 0x040fe400078ec0ff */
[----:B------:R-:W-:Y:S01]  /*bd80*/  SHF.L.U32 R13, R13, 0x6, RZ ;  /* 0x000000060d0d7819 */ /* 0x000fe200000006ff */
[----:B------:R-:W-:Y:S01]  /*bd90*/  IMAD R4, R2, c[0x0][0x3f0], RZ ;  /* 0x0000fc0002047a24 */ /* 0x000fe200078e02ff */
[----:B------:R-:W-:-:S02]  /*bda0*/  MOV R21, UR11 ;  /* 0x0000000b00157c02 */ /* 0x000fc40008000f00 */
[----:B------:R-:W-:Y:S01]  /*bdb0*/  MOV R19, UR15 ;  /* 0x0000000f00137c02 */ /* 0x000fe20008000f00 */
[----:B------:R-:W-:Y:S01]  /*bdc0*/  IMAD R2, R2, c[0x0][0x498], RZ ;  /* 0x0001260002027a24 */ /* 0x000fe200078e02ff */
[----:B------:R-:W-:Y:S02]  /*bdd0*/  MOV R20, UR10 ;  /* 0x0000000a00147c02 */ /* 0x000fe40008000f00 */
[----:B------:R-:W-:Y:S02]  /*bde0*/  MOV R18, UR14 ;  /* 0x0000000e00127c02 */ /* 0x000fe40008000f00 */
[----:B------:R-:W-:Y:S02]  /*bdf0*/  MOV R21, UR8 ;  /* 0x0000000800157c02 */ /* 0x000fe40008000f00 */
[----:B------:R-:W-:Y:S02]  /*be00*/  MOV R19, UR5 ;  /* 0x0000000500137c02 */ /* 0x000fe40008000f00 */
[----:B------:R-:W-:-:S02]  /*be10*/  LEA R8, R9, R8, 0x4 ;  /* 0x0000000809087211 */ /* 0x000fc400078e20ff */
[----:B------:R-:W-:Y:S01]  /*be20*/  LOP3.LUT R13, R13, 0x1c0, RZ, 0xc0, !PT ;  /* 0x000001c00d0d7812 */ /* 0x000fe200078ec0ff */
[----:B------:R-:W-:Y:S01]  /*be30*/  IMAD R4, R0, c[0x0][0x3f4], R4 ;  /* 0x0000fd0000047a24 */ /* 0x000fe200078e0204 */
[----:B------:R-:W-:Y:S01]  /*be40*/  LEA R14, R14, R8, 0x3 ;  /* 0x000000080e0e7211 */ /* 0x000fe200078e18ff */
[----:B------:R-:W-:Y:S01]  /*be50*/  IMAD.WIDE.U32 R18, R0, c[0x0][0x3f0], R18 ;  /* 0x0000fc0000127a25 */ /* 0x000fe200078e0012 */
[----:B------:R-:W-:-:S03]  /*be60*/  LEA.HI R13, R13, R13, RZ, 0x1d ;  /* 0x0000000d0d0d7211 */ /* 0x000fc600078fe8ff */
[C---:B------:R-:W-:Y:S02]  /*be70*/  IMAD R2, R0.reuse, c[0x0][0x49c], R2 ;  /* 0x0001270000027a24 */ /* 0x040fe400078e0202 */
[----:B------:R-:W-:Y:S01]  /*be80*/  IMAD.WIDE.U32 R20, R0, c[0x0][0x498], R20 ;  /* 0x0001260000147a25 */ /* 0x000fe200078e0014 */
[----:B------:R-:W-:Y:S02]  /*be90*/  SHF.R.S32.HI R0, RZ, 0x1f, R7 ;  /* 0x0000001fff007819 */ /* 0x000fe40000011407 */
[----:B-1----:R-:W-:Y:S01]  /*bea0*/  LEA R8, R5, R8, 0x7 ;  /* 0x0000000805087211 */ /* 0x002fe200078e38ff */
[----:B------:R-:W-:Y:S01]  /*beb0*/  IMAD R6, R6, c[0x0][0x388], RZ ;  /* 0x0000e20006067a24 */ /* 0x000fe200078e02ff */
[----:B------:R-:W-:Y:S02]  /*bec0*/  ISETP.NE.U32.AND P0, PT, R17, 0x1, PT ;  /* 0x000000011100780c */ /* 0x000fe40003f05070 */
[----:B------:R-:W-:Y:S01]  /*bed0*/  LEA R14, R5, R14, 0x7 ;  /* 0x0000000e050e7211 */ /* 0x000fe200078e38ff */
[----:B------:R-:W-:Y:S01]  /*bee0*/  IMAD R0, R0, c[0x0][0x3e0], RZ ;  /* 0x0000f80000007a24 */ /* 0x000fe200078e02ff */
[----:B------:R-:W-:-:S02]  /*bef0*/  IADD3 R19, R19, R4, RZ ;  /* 0x0000000413137210 */ /* 0x000fc40007ffe0ff */
[----:B------:R-:W-:Y:S02]  /*bf00*/  LEA R3, R3, R13, 0x1 ;  /* 0x0000000d03037211 */ /* 0x000fe400078e08ff */
[-C--:B------:R-:W-:Y:S01]  /*bf10*/  ISETP.GE.OR P5, PT, R8, R6.reuse, P3 ;  /* 0x000000060800720c */ /* 0x080fe20001fa6670 */
[----:B------:R-:W-:Y:S01]  /*bf20*/  @P4 IMAD.HI.U32 R5, R14, c[0x0][0x4ec], RZ ;  /* 0x00013b000e054a27 */ /* 0x000fe200078e00ff */
[----:B------:R-:W-:Y:S02]  /*bf30*/  IADD3 R8, R8, 0x8, RZ ;  /* 0x0000000808087810 */ /* 0x000fe40007ffe0ff */
[----:B------:R-:W-:Y:S01]  /*bf40*/  SHF.L.U32 R3, R3, 0x1, RZ ;  /* 0x0000000103037819 */ /* 0x000fe200000006ff */
[C---:B------:R-:W-:Y:S02]  /*bf50*/  IMAD R0, R7.reuse, c[0x0][0x3e4], R0 ;  /* 0x0000f90007007a24 */ /* 0x040fe400078e0200 */
[----:B------:R-:W-:Y:S01]  /*bf60*/  IMAD.WIDE.U32 R18, R7, c[0x0][0x3e0], R18 ;  /* 0x0000f80007127a25 */ /* 0x000fe200078e0012 */
[----:B------:R-:W-:-:S02]  /*bf70*/  ISETP.GE.OR P3, PT, R8, R6, P3 ;  /* 0x000000060800720c */ /* 0x000fc40001f66670 */
[----:B------:R-:W-:Y:S02]  /*bf80*/  MOV R7, R14 ;  /* 0x0000000e00077202 */ /* 0x000fe40000000f00 */
[----:B------:R-:W-:Y:S02]  /*bf90*/  IADD3 R8, R3, 0x80, RZ ;  /* 0x0000008003087810 */ /* 0x000fe40007ffe0ff */
[----:B------:R-:W-:Y:S02]  /*bfa0*/  @P4 SHF.R.U32.HI R7, RZ, c[0x0][0x4f0], R5 ;  /* 0x00013c00ff074a19 */ /* 0x000fe40000011605 */
[----:B------:R-:W-:Y:S02]  /*bfb0*/  IADD3 R19, R19, R0, RZ ;  /* 0x0000000013137210 */ /* 0x000fe40007ffe0ff */
[----:B------:R-:W-:Y:S02]  /*bfc0*/  IADD3 R0, R3, 0x70, RZ ;  /* 0x0000007003007810 */ /* 0x000fe40007ffe0ff */
[----:B------:R-:W-:-:S02]  /*bfd0*/  @P0 IADD3 R0, R8, 0x10, RZ ;  /* 0x0000001008000810 */ /* 0x000fc40007ffe0ff */
[----:B------:R-:W-:Y:S02]  /*bfe0*/  SHF.R.S32.HI R8, RZ, 0x1f, R7 ;  /* 0x0000001fff087819 */ /* 0x000fe40000011407 */
[C---:B------:R-:W-:Y:S02]  /*bff0*/  IADD3 R20, P0, R7.reuse, R20, RZ ;  /* 0x0000001407147210 */ /* 0x040fe40007f1e0ff */
[----:B------:R-:W-:-:S05]  /*c000*/  IADD3 R7, -R7, RZ, RZ ;  /* 0x000000ff07077210 */ /* 0x000fca0007ffe1ff */
[----:B------:R-:W-:Y:S01]  /*c010*/  IMAD R7, R7, c[0x0][0x4e8], R14 ;  /* 0x00013a0007077a24 */ /* 0x000fe200078e020e */
[----:B------:R-:W-:Y:S01]  /*c020*/  MOV R5, 0x20 ;  /* 0x0000002000057802 */ /* 0x000fe20000000f00 */
[C---:B------:R-:W-:Y:S01]  /*c030*/  FMUL.FTZ R177, R11.reuse, R177 ;  /* 0x000000b10bb17220 */ /* 0x040fe20000410000 */
[----:B------:R-:W-:Y:S01]  /*c040*/  SHF.R.S32.HI R4, RZ, 0x1f, R12 ;  /* 0x0000001fff047819 */ /* 0x000fe2000001140c */
[C---:B------:R-:W-:Y:S01]  /*c050*/  FMUL.FTZ R176, R11.reuse, R176 ;  /* 0x000000b00bb07220 */ /* 0x040fe20000410000 */
[----:B------:R-:W-:Y:S01]  /*c060*/  IADD3.X R21, R8, R21, R2, P0, !PT ;  /* 0x0000001508157210 */ /* 0x000fe200007fe402 */
[C---:B------:R-:W-:Y:S01]  /*c070*/  FMUL.FTZ R179, R10.reuse, R179 ;  /* 0x000000b30ab37220 */ /* 0x040fe20000410000 */
[----:B------:R-:W-:Y:S01]  /*c080*/  SHF.R.S32.HI R9, RZ, 0x1f, R7 ;  /* 0x0000001fff097819 */ /* 0x000fe20000011407 */
[----:B------:R-:W-:Y:S01]  /*c090*/  FMUL.FTZ R178, R10, R178 ;  /* 0x000000b20ab27220 */ /* 0x000fe20000410000 */
[----:B------:R-:W-:Y:S01]  /*c0a0*/  MOV R2, 0x40 ;  /* 0x0000004000027802 */ /* 0x000fe20000000f00 */
[----:B------:R-:W-:-:S02]  /*c0b0*/  FMUL.FTZ R173, R11, R173 ;  /* 0x000000ad0bad7220 */ /* 0x000fc40000410000 */
[----:B------:R-:W-:Y:S02]  /*c0c0*/  FMUL.FTZ R172, R11, R172 ;  /* 0x000000ac0bac7220 */ /* 0x000fe40000410000 */
[C---:B------:R-:W-:Y:S02]  /*c0d0*/  FMUL.FTZ R175, R10.reuse, R175 ;  /* 0x000000af0aaf7220 */ /* 0x040fe40000410000 */
[C---:B------:R-:W-:Y:S01]  /*c0e0*/  FMUL.FTZ R174, R10.reuse, R174 ;  /* 0x000000ae0aae7220 */ /* 0x040fe20000410000 */
[----:B------:R-:W-:Y:S01]  /*c0f0*/  SEL R5, R5, 0xffffffe0, !P1 ;  /* 0xffffffe005057807 */ /* 0x000fe20004800000 */
[C---:B------:R-:W-:Y:S02]  /*c100*/  FMUL.FTZ R169, R11.reuse, R169 ;  /* 0x000000a90ba97220 */ /* 0x040fe40000410000 */
[----:B------:R-:W-:Y:S02]  /*c110*/  FMUL.FTZ R168, R11, R168 ;  /* 0x000000a80ba87220 */ /* 0x000fe40000410000 */
[----:B------:R-:W-:-:S02]  /*c120*/  FMUL.FTZ R171, R10, R171 ;  /* 0x000000ab0aab7220 */ /* 0x000fc40000410000 */
[C---:B------:R-:W-:Y:S02]  /*c130*/  FMUL.FTZ R170, R10.reuse, R170 ;  /* 0x000000aa0aaa7220 */ /* 0x040fe40000410000 */
[C---:B------:R-:W-:Y:S02]  /*c140*/  FMUL.FTZ R165, R11.reuse, R165 ;  /* 0x000000a50ba57220 */ /* 0x040fe40000410000 */
[----:B------:R-:W-:Y:S02]  /*c150*/  FMUL.FTZ R164, R11, R164 ;  /* 0x000000a40ba47220 */ /* 0x000fe40000410000 */
[C---:B------:R-:W-:Y:S02]  /*c160*/  FMUL.FTZ R167, R10.reuse, R167 ;  /* 0x000000a70aa77220 */ /* 0x040fe40000410000 */
[----:B------:R-:W-:Y:S01]  /*c170*/  FMUL.FTZ R166, R10, R166 ;  /* 0x000000a60aa67220 */ /* 0x000fe20000410000 */
[----:B------:R-:W-:Y:S01]  /*c180*/  F2FP.PACK_AB R176, R177, R176 ;  /* 0x000000b0b1b0723e */ /* 0x000fe200000000ff */
[----:B------:R-:W-:Y:S01]  /*c190*/  FMUL.FTZ R161, R11, R161 ;  /* 0x000000a10ba17220 */ /* 0x000fe20000410000 */
[----:B------:R-:W-:Y:S01]  /*c1a0*/  F2FP.PACK_AB R178, R179, R178 ;  /* 0x000000b2b3b2723e */ /* 0x000fe200000000ff */
[----:B------:R-:W-:Y:S01]  /*c1b0*/  FMUL.FTZ R160, R11, R160 ;  /* 0x000000a00ba07220 */ /* 0x000fe20000410000 */
[----:B------:R-:W-:Y:S01]  /*c1c0*/  SEL R2, R2, 0xffffffc0, !P2 ;  /* 0xffffffc002027807 */ /* 0x000fe20005000000 */
[----:B------:R-:W-:-:S02]  /*c1d0*/  FMUL.FTZ R163, R10, R163 ;  /* 0x000000a30aa37220 */ /* 0x000fc40000410000 */
[C---:B------:R-:W-:Y:S01]  /*c1e0*/  FMUL.FTZ R162, R10.reuse, R162 ;  /* 0x000000a20aa27220 */ /* 0x040fe20000410000 */
[----:B------:R-:W-:Y:S01]  /*c1f0*/  F2FP.PACK_AB R172, R173, R172 ;  /* 0x000000acadac723e */ /* 0x000fe200000000ff */
[----:B------:R-:W-:Y:S01]  /*c200*/  FMUL.FTZ R157, R11, R157 ;  /* 0x0000009d0b9d7220 */ /* 0x000fe20000410000 */
[----:B------:R-:W-:Y:S01]  /*c210*/  F2FP.PACK_AB R174, R175, R174 ;  /* 0x000000aeafae723e */ /* 0x000fe200000000ff */
[----:B------:R-:W-:Y:S02]  /*c220*/  FMUL.FTZ R156, R11, R156 ;  /* 0x0000009c0b9c7220 */ /* 0x000fe40000410000 */
[C---:B------:R-:W-:Y:S02]  /*c230*/  FMUL.FTZ R159, R10.reuse, R159 ;  /* 0x0000009f0a9f7220 */ /* 0x040fe40000410000 */
[----:B------:R-:W-:Y:S02]  /*c240*/  FMUL.FTZ R158, R10, R158 ;  /* 0x0000009e0a9e7220 */ /* 0x000fe40000410000 */
[----:B------:R-:W-:-:S02]  /*c250*/  IMAD R4, R4, c[0x0][0x3d8], RZ ;  /* 0x0000f60004047a24 */ /* 0x000fc400078e02ff */
[----:B------:R-:W-:Y:S01]  /*c260*/  IMAD R9, R9, c[0x0][0x488], RZ ;  /* 0x0001220009097a24 */ /* 0x000fe200078e02ff */
[----:B------:R-:W-:Y:S01]  /*c270*/  F2FP.PACK_AB R168, R169, R168 ;  /* 0x000000a8a9a8723e */ /* 0x000fe200000000ff */
[----:B------:R-:W-:Y:S01]  /*c280*/  FMUL.FTZ R153, R11, R153 ;  /* 0x000000990b997220 */ /* 0x000fe20000410000 */
[----:B------:R-:W-:Y:S01]  /*c290*/  F2FP.PACK_AB R170, R171, R170 ;  /* 0x000000aaabaa723e */ /* 0x000fe200000000ff */
[----:B------:R-:W-:Y:S01]  /*c2a0*/  FMUL.FTZ R152, R11, R152 ;  /* 0x000000980b987220 */ /* 0x000fe20000410000 */
[----:B------:R-:W-:Y:S01]  /*c2b0*/  IADD3 R8, R3, R5, RZ ;  /* 0x0000000503087210 */ /* 0x000fe20007ffe0ff */
[C---:B------:R-:W-:Y:S02]  /*c2c0*/  FMUL.FTZ R155, R10.reuse, R155 ;  /* 0x0000009b0a9b7220 */ /* 0x040fe40000410000 */
[C---:B------:R-:W-:Y:S01]  /*c2d0*/  FMUL.FTZ R154, R10.reuse, R154 ;  /* 0x0000009a0a9a7220 */ /* 0x040fe20000410000 */
[----:B------:R-:W-:Y:S01]  /*c2e0*/  F2FP.PACK_AB R164, R165, R164 ;  /* 0x000000a4a5a4723e */ /* 0x000fe200000000ff */
[----:B------:R-:W-:Y:S01]  /*c2f0*/  FMUL.FTZ R149, R11, R149 ;  /* 0x000000950b957220 */ /* 0x000fe20000410000 */
[----:B------:R-:W-:Y:S01]  /*c300*/  F2FP.PACK_AB R166, R167, R166 ;  /* 0x000000a6a7a6723e */ /* 0x000fe200000000ff */
[----:B------:R-:W-:Y:S01]  /*c310*/  FMUL.FTZ R148, R11, R148 ;  /* 0x000000940b947220 */ /* 0x000fe20000410000 */
[----:B------:R-:W-:Y:S01]  /*c320*/  IADD3 R5, R5, R0, RZ ;  /* 0x0000000005057210 */ /* 0x000fe20007ffe0ff */
[----:B------:R-:W-:-:S02]  /*c330*/  FMUL.FTZ R151, R10, R151 ;  /* 0x000000970a977220 */ /* 0x000fc40000410000 */
[C---:B------:R-:W-:Y:S01]  /*c340*/  FMUL.FTZ R150, R10.reuse, R150 ;  /* 0x000000960a967220 */ /* 0x040fe20000410000 */
        /* <DEDUP_REMOVED lines=11> */
[----:B------:R-:W-:Y:S01]  /*c400*/  STS [R3+0x80], R176 ;  /* 0x000080b003007388 */ /* 0x000fe20000000800 */
[----:B------:R-:W-:-:S02]  /*c410*/  FMUL.FTZ R143, R10, R143 ;  /* 0x0000008f0a8f7220 */ /* 0x000fc40000410000 */
[----:B------:R-:W-:Y:S01]  /*c420*/  FMUL.FTZ R142, R10, R142 ;  /* 0x0000008e0a8e7220 */ /* 0x000fe20000410000 */
[----:B------:R-:W-:Y:S01]  /*c430*/  STS [R3+0x480], R178 ;  /* 0x000480b203007388 */ /* 0x000fe20000000800 */
[----:B------:R-:W-:Y:S02]  /*c440*/  IMAD R4, R12, c[0x0][0x3dc], R4 ;  /* 0x0000f7000c047a24 */ /* 0x000fe400078e0204 */
[----:B------:R-:W-:Y:S01]  /*c450*/  IMAD.WIDE.U32 R20, R7, c[0x0][0x488], R20 ;  /* 0x0001220007147a25 */ /* 0x000fe200078e0014 */
[----:B------:R-:W-:Y:S01]  /*c460*/  F2FP.PACK_AB R152, R153, R152 ;  /* 0x000000989998723e */ /* 0x000fe200000000ff */
[----:B------:R-:W-:Y:S02]  /*c470*/  STS [R0], R172 ;  /* 0x000000ac00007388 */ /* 0x000fe40000000800 */
[----:B------:R-:W-:Y:S01]  /*c480*/  IMAD R9, R7, c[0x0][0x48c], R9 ;  /* 0x0001230007097a24 */ /* 0x000fe200078e0209 */
[----:B------:R-:W-:Y:S01]  /*c490*/  IADD3 R7, R2, R0, RZ ;  /* 0x0000000002077210 */ /* 0x000fe20007ffe0ff */
[----:B------:R-:W-:Y:S01]  /*c4a0*/  FMUL.FTZ R137, R11, R137 ;  /* 0x000000890b897220 */ /* 0x000fe20000410000 */
[----:B------:R-:W-:Y:S01]  /*c4b0*/  F2FP.PACK_AB R154, R155, R154 ;  /* 0x0000009a9b9a723e */ /* 0x000fe200000000ff */
[----:B------:R-:W-:Y:S01]  /*c4c0*/  FMUL.FTZ R136, R11, R136 ;  /* 0x000000880b887220 */ /* 0x000fe20000410000 */
[----:B------:R-:W-:Y:S01]  /*c4d0*/  STS [R0+0x400], R174 ;  /* 0x000400ae00007388 */ /* 0x000fe20000000800 */
[----:B------:R-:W-:-:S02]  /*c4e0*/  FMUL.FTZ R139, R10, R139 ;  /* 0x0000008b0a8b7220 */ /* 0x000fc40000410000 */
[----:B------:R-:W-:Y:S02]  /*c4f0*/  FMUL.FTZ R138, R10, R138 ;  /* 0x0000008a0a8a7220 */ /* 0x000fe40000410000 */
[----:B------:R-:W-:Y:S01]  /*c500*/  IMAD.WIDE.U32 R12, R12, c[0x0][0x3d8], R18 ;  /* 0x0000f6000c0c7a25 */ /* 0x000fe200078e0012 */
[----:B------:R-:W-:Y:S01]  /*c510*/  IADD3 R18, R2, R8, RZ ;  /* 0x0000000802127210 */ /* 0x000fe20007ffe0ff */
[----:B------:R-:W-:Y:S01]  /*c520*/  STS [R8+0x80], R168 ;  /* 0x000080a808007388 */ /* 0x000fe20000000800 */
[----:B------:R-:W-:Y:S01]  /*c530*/  F2FP.PACK_AB R148, R149, R148 ;  /* 0x000000949594723e */ /* 0x000fe200000000ff */
[----:B------:R-:W-:Y:S01]  /*c540*/  FMUL.FTZ R133, R11, R133 ;  /* 0x000000850b857220 */ /* 0x000fe20000410000 */
[----:B------:R-:W-:Y:S01]  /*c550*/  F2FP.PACK_AB R150, R151, R150 ;  /* 0x000000969796723e */ /* 0x000fe200000000ff */
[----:B------:R-:W-:Y:S01]  /*c560*/  FMUL.FTZ R132, R11, R132 ;  /* 0x000000840b847220 */ /* 0x000fe20000410000 */
[----:B------:R-:W-:Y:S01]  /*c570*/  STS [R8+0x480], R170 ;  /* 0x000480aa08007388 */ /* 0x000fe20000000800 */
[C---:B------:R-:W-:Y:S01]  /*c580*/  FMUL.FTZ R135, R10.reuse, R135 ;  /* 0x000000870a877220 */ /* 0x040fe20000410000 */
[----:B------:R-:W-:Y:S01]  /*c590*/  IADD3 R2, R5, R2, RZ ;  /* 0x0000000205027210 */ /* 0x000fe20007ffe0ff */
[C---:B------:R-:W-:Y:S01]  /*c5a0*/  FMUL.FTZ R134, R10.reuse, R134 ;  /* 0x000000860a867220 */ /* 0x040fe20000410000 */
[----:B------:R-:W-:Y:S01]  /*c5b0*/  F2FP.PACK_AB R144, R145, R144 ;  /* 0x000000909190723e */ /* 0x000fe200000000ff */
[----:B------:R-:W-:Y:S01]  /*c5c0*/  FMUL.FTZ R53, R11, R53 ;  /* 0x000000350b357220 */ /* 0x000fe20000410000 */
[----:B------:R-:W-:Y:S01]  /*c5d0*/  F2FP.PACK_AB R146, R147, R146 ;  /* 0x000000929392723e */ /* 0x000fe200000000ff */
[----:B------:R-:W-:Y:S01]  /*c5e0*/  FMUL.FTZ R52, R11, R52 ;  /* 0x000000340b347220 */ /* 0x000fe20000410000 */
[----:B------:R-:W-:Y:S01]  /*c5f0*/  STS [R5], R164 ;  /* 0x000000a405007388 */ /* 0x000fe20000000800 */
[----:B------:R-:W-:-:S02]  /*c600*/  FMUL.FTZ R55, R10, R55 ;  /* 0x000000370a377220 */ /* 0x000fc40000410000 */
[C---:B------:R-:W-:Y:S01]  /*c610*/  FMUL.FTZ R54, R10.reuse, R54 ;  /* 0x000000360a367220 */ /* 0x040fe20000410000 */
[----:B------:R-:W-:Y:S01]  /*c620*/  STS [R5+0x400], R166 ;  /* 0x000400a605007388 */ /* 0x000fe20000000800 */
[----:B------:R-:W-:Y:S01]  /*c630*/  FMUL.FTZ R57, R11, R57 ;  /* 0x000000390b397220 */ /* 0x000fe20000410000 */
[----:B------:R-:W-:Y:S01]  /*c640*/  F2FP.PACK_AB R140, R141, R140 ;  /* 0x0000008c8d8c723e */ /* 0x000fe200000000ff */
[----:B------:R-:W-:Y:S01]  /*c650*/  FMUL.FTZ R56, R11, R56 ;  /* 0x000000380b387220 */ /* 0x000fe20000410000 */
[----:B------:R-:W-:Y:S01]  /*c660*/  F2FP.PACK_AB R142, R143, R142 ;  /* 0x0000008e8f8e723e */ /* 0x000fe200000000ff */
[C---:B------:R-:W-:Y:S01]  /*c670*/  FMUL.FTZ R59, R10.reuse, R59 ;  /* 0x0000003b0a3b7220 */ /* 0x040fe20000410000 */
[----:B------:R-:W-:Y:S01]  /*c680*/  STS [R14+0x80], R160 ;  /* 0x000080a00e007388 */ /* 0x000fe20000000800 */
[C---:B------:R-:W-:Y:S01]  /*c690*/  FMUL.FTZ R58, R10.reuse, R58 ;  /* 0x0000003a0a3a7220 */ /* 0x040fe20000410000 */
[----:B------:R-:W-:Y:S01]  /*c6a0*/  F2FP.PACK_AB R136, R137, R136 ;  /* 0x000000888988723e */ /* 0x000fe200000000ff */
[C---:B------:R-:W-:Y:S01]  /*c6b0*/  FMUL.FTZ R61, R11.reuse, R61 ;  /* 0x0000003d0b3d7220 */ /* 0x040fe20000410000 */
[----:B------:R-:W-:Y:S01]  /*c6c0*/  STS [R14+0x480], R162 ;  /* 0x000480a20e007388 */ /* 0x000fe20000000800 */
[----:B------:R-:W-:Y:S01]  /*c6d0*/  FMUL.FTZ R60, R11, R60 ;  /* 0x0000003c0b3c7220 */ /* 0x000fe20000410000 */
[----:B------:R-:W-:Y:S01]  /*c6e0*/  F2FP.PACK_AB R138, R139, R138 ;  /* 0x0000008a8b8a723e */ /* 0x000fe200000000ff */
[C---:B------:R-:W-:Y:S01]  /*c6f0*/  FMUL.FTZ R63, R10.reuse, R63 ;  /* 0x0000003f0a3f7220 */ /* 0x040fe20000410000 */
[----:B------:R-:W-:Y:S01]  /*c700*/  STS [R7], R156 ;  /* 0x0000009c07007388 */ /* 0x000fe20000000800 */
[C---:B------:R-:W-:Y:S01]  /*c710*/  FMUL.FTZ R62, R10.reuse, R62 ;  /* 0x0000003e0a3e7220 */ /* 0x040fe20000410000 */
[----:B------:R-:W-:Y:S01]  /*c720*/  F2FP.PACK_AB R132, R133, R132 ;  /* 0x000000848584723e */ /* 0x000fe200000000ff */
[C---:B------:R-:W-:Y:S01]  /*c730*/  FMUL.FTZ R65, R11.reuse, R65 ;  /* 0x000000410b417220 */ /* 0x040fe20000410000 */
[----:B------:R-:W-:Y:S01]  /*c740*/  STS [R7+0x400], R158 ;  /* 0x0004009e07007388 */ /* 0x000fe20000000800 */
        /* <DEDUP_REMOVED lines=114> */
[----:B------:R-:W-:Y:S01]  /*ce70*/  FMUL.FTZ R129, R11, R129 ;  /* 0x000000810b817220 */ /* 0x000fe20000410000 */
[----:B------:R-:W-:Y:S01]  /*ce80*/  STS [R14+0x8080], R84 ;  /* 0x008080540e007388 */ /* 0x000fe20000000800 */
[----:B------:R-:W-:-:S02]  /*ce90*/  FMUL.FTZ R127, R10, R127 ;  /* 0x0000007f0a7f7220 */ /* 0x000fc40000410000 */
[C---:B------:R-:W-:Y:S01]  /*cea0*/  FMUL.FTZ R126, R10.reuse, R126 ;  /* 0x0000007e0a7e7220 */ /* 0x040fe20000410000 */
[----:B------:R-:W-:Y:S01]  /*ceb0*/  STS [R14+0x8480], R86 ;  /* 0x008480560e007388 */ /* 0x000fe20000000800 */
[C---:B------:R-:W-:Y:S01]  /*cec0*/  FMUL.FTZ R131, R10.reuse, R131 ;  /* 0x000000830a837220 */ /* 0x040fe20000410000 */
[----:B------:R-:W-:Y:S01]  /*ced0*/  F2FP.PACK_AB R112, R113, R112 ;  /* 0x000000707170723e */ /* 0x000fe200000000ff */
[----:B------:R-:W-:Y:S01]  /*cee0*/  FMUL.FTZ R11, R11, R128 ;  /* 0x000000800b0b7220 */ /* 0x000fe20000410000 */
[----:B------:R-:W-:Y:S01]  /*cef0*/  STS [R7+0x8000], R88 ;  /* 0x0080005807007388 */ /* 0x000fe20000000800 */
[----:B------:R-:W-:Y:S01]  /*cf00*/  FMUL.FTZ R10, R10, R130 ;  /* 0x000000820a0a7220 */ /* 0x000fe20000410000 */
[----:B------:R-:W-:Y:S02]  /*cf10*/  F2FP.PACK_AB R114, R115, R114 ;  /* 0x000000727372723e */ /* 0x000fe400000000ff */
[----:B------:R-:W-:Y:S01]  /*cf20*/  STS [R7+0x8400], R90 ;  /* 0x0084005a07007388 */ /* 0x000fe20000000800 */
[----:B------:R-:W-:-:S02]  /*cf30*/  F2FP.PACK_AB R116, R117, R116 ;  /* 0x000000747574723e */ /* 0x000fc400000000ff */
[----:B------:R-:W-:Y:S01]  /*cf40*/  F2FP.PACK_AB R118, R119, R118 ;  /* 0x000000767776723e */ /* 0x000fe200000000ff */
[----:B------:R-:W-:Y:S01]  /*cf50*/  STS [R18+0x8080], R92 ;  /* 0x0080805c12007388 */ /* 0x000fe20000000800 */
[----:B------:R-:W-:Y:S02]  /*cf60*/  LEA R17, P0, R20, c[0x0][0x450], 0x2 ;  /* 0x0001140014117a11 */ /* 0x000fe400078010ff */
[----:B------:R-:W-:Y:S01]  /*cf70*/  IADD3 R9, R21, R9, RZ ;  /* 0x0000000915097210 */ /* 0x000fe20007ffe0ff */
[----:B------:R-:W-:Y:S01]  /*cf80*/  STS [R18+0x8480], R94 ;  /* 0x0084805e12007388 */ /* 0x000fe20000000800 */
[----:B------:R-:W-:Y:S02]  /*cf90*/  F2FP.PACK_AB R120, R121, R120 ;  /* 0x000000787978723e */ /* 0x000fe400000000ff */
[----:B------:R-:W-:Y:S01]  /*cfa0*/  F2FP.PACK_AB R122, R123, R122 ;  /* 0x0000007a7b7a723e */ /* 0x000fe200000000ff */
        /* <DEDUP_REMOVED lines=23> */
[----:B------:R-:W-:Y:S04]  /*d120*/  SHFL.IDX PT, R20, R17, RZ, 0x1c1f ;  /* 0x001c1fff11147589 */ /* 0x000fe800000e0000 */
[----:B------:R-:W3:Y:S04]  /*d130*/  SHFL.IDX PT, R21, R9, RZ, 0x1c1f ;  /* 0x001c1fff09157589 */ /* 0x000ee800000e0000 */
[----:B------:R-:W-:Y:S06]  /*d140*/  BAR.SYNC.DEFER_BLOCKING 0x1, 0x100 ;  /* 0x0044000000007b1d */ /* 0x000fec0000010000 */
[----:B------:R-:W-:Y:S04]  /*d150*/  SHFL.IDX PT, R22, R17, 0x1, 0x1c1f ;  /* 0x003c1f0011167f89 */ /* 0x000fe800000e0000 */
[----:B------:R-:W4:Y:S01]  /*d160*/  SHFL.IDX PT, R23, R9, 0x1, 0x1c1f ;  /* 0x003c1f0009177f89 */ /* 0x000f2200000e0000 */
[----:B-1----:R-:W-:-:S03]  /*d170*/  SHF.L.U32 R14, R24, 0x1, RZ ;  /* 0x00000001180e7819 */ /* 0x002fc600000006ff */
[----:B---3--:R1:W-:Y:S04]  /*d180*/  @!P5 ST.E [R20.64], R16 ;  /* 0x000000101400d985 */ /* 0x0083e8000c10190c */
[----:B----4-:R1:W-:Y:S04]  /*d190*/  @!P3 ST.E [R22.64], R15 ;  /* 0x0000000f1600b985 */ /* 0x0103e8000c10190c */
        /* <DEDUP_REMOVED lines=12> */
[----:B------:R-:W-:-:S02]  /*d260*/  IADD3 R4, R13, R4, RZ ;  /* 0x000000040d047210 */ /* 0x000fc40007ffe0ff */
[----:B------:R-:W-:-:S04]  /*d270*/  LEA R0, P0, R12, c[0x0][0x380], 0x1 ;  /* 0x0000e0000c007a11 */ /* 0x000fc800078008ff */
[----:B------:R-:W-:Y:S02]  /*d280*/  LEA.HI.X R73, R12, c[0x0][0x384], R4, 0x1, P0 ;  /* 0x0000e1000c497a11 */ /* 0x000fe400000f0c04 */
[----:B--2---:R-:W-:Y:S01]  /*d290*/  ISETP.GE.AND P0, PT, R83, R6, PT ;  /* 0x000000065300720c */ /* 0x004fe20003f06270 */
[----:B------:R2:W1:Y:S01]  /*d2a0*/  SHFL.IDX PT, R74, R0, RZ, 0x181f ;  /* 0x00181fff004a7589 */ /* 0x00046200000e0000 */
[----:B------:R-:W-:Y:S03]  /*d2b0*/  BSSY B0, `(.L_x_775) ;  /* 0x000001f000007945 */ /* 0x000fe60003800000 */
[----:B------:R2:W1:Y:S08]  /*d2c0*/  SHFL.IDX PT, R75, R73, RZ, 0x181f ;  /* 0x00181fff494b7589 */ /* 0x00047000000e0000 */
[----:B------:R-:W-:Y:S05]  /*d2d0*/  @P0 BRA `(.L_x_776) ;  /* 0x000001c000000947 */ /* 0x000fea0003800000 */
[----:B---34-:R-:W3:Y:S01]  /*d2e0*/  LDS.128 R68, [R14+0x80] ;  /* 0x000080000e447984 */ /* 0x018ee20000000c00 */
[----:B-----5:R-:W-:-:S02]  /*d2f0*/  IADD3 R72, R81, 0x40, RZ ;  /* 0x0000004051487810 */ /* 0x020fc40007ffe0ff */
[C---:B------:R-:W-:Y:S01]  /*d300*/  IADD3 R5, R81.reuse, 0x80, RZ ;  /* 0x0000008051057810 */ /* 0x040fe20007ffe0ff */
[----:B------:R-:W4:Y:S01]  /*d310*/  LDS.128 R64, [R14+0x4080] ;  /* 0x004080000e407984 */ /* 0x000f220000000c00 */
[----:B------:R-:W-:Y:S02]  /*d320*/  IADD3 R3, R81, 0xc0, RZ ;  /* 0x000000c051037810 */ /* 0x000fe40007ffe0ff */
[----:B------:R-:W-:Y:S01]  /*d330*/  ISETP.GE.AND P2, PT, R72, c[0x0][0x3c8], PT ;  /* 0x0000f20048007a0c */ /* 0x000fe20003f46270 */
[----:B------:R-:W2:Y:S01]  /*d340*/  LDS.128 R60, [R14+0x8080] ;  /* 0x008080000e3c7984 */ /* 0x000ea20000000c00 */
        /* <DEDUP_REMOVED lines=15> */
[----:B---3--:R3:W-:Y:S03]  /*d440*/  @!P3 ST.E.128 [R76.64], R68 ;  /* 0x000000444c00b985 */ /* 0x0087e6000c101d0c */
[--C-:B------:R-:W-:Y:S01]  /*d450*/  @!P1 IMAD.WIDE R4, R4, 0x2, R74.reuse ;  /* 0x0000000204049825 */ /* 0x100fe200078e024a */
[----:B----4-:R3:W-:Y:S03]  /*d460*/  @!P2 ST.E.128 [R78.64], R64 ;  /* 0x000000404e00a985 */ /* 0x0107e6000c101d0c */
[----:B------:R-:W-:Y:S01]  /*d470*/  @!P0 IMAD.WIDE R2, R2, 0x2, R74 ;  /* 0x0000000202028825 */ /* 0x000fe200078e024a */
[----:B--2---:R3:W-:Y:S04]  /*d480*/  @!P1 ST.E.128 [R4.64], R60 ;  /* 0x0000003c04009985 */ /* 0x0047e8000c101d0c */
[----:B-1----:R3:W-:Y:S02]  /*d490*/  @!P0 ST.E.128 [R2.64], R12 ;  /* 0x0000000c02008985 */ /* 0x0027e4000c101d0c */
.L_x_776:
[----:B---34-:R-:W-:Y:S05]  /*d4a0*/  BSYNC B0 ;  /* 0x0000000000007941 */ /* 0x018fea0003800000 */
.L_x_775:
[----:B------:R-:W-:Y:S01]  /*d4b0*/  IADD3 R2, R83, 0x20, RZ ;  /* 0x0000002053027810 */ /* 0x000fe20007ffe0ff */
[----:B-1----:R1:W3:Y:S01]  /*d4c0*/  SHFL.IDX PT, R15, R73, 0x1, 0x181f ;  /* 0x00381f00490f7f89 */ /* 0x0022e200000e0000 */
[----:B------:R-:W-:Y:S02]  /*d4d0*/  BSSY B0, `(.L_x_777) ;  /* 0x000001c000007945 */ /* 0x000fe40003800000 */
[----:B------:R-:W-:Y:S01]  /*d4e0*/  ISETP.GE.AND P0, PT, R2, R6, PT ;  /* 0x000000060200720c */ /* 0x000fe20003f06270 */
[----:B------:R1:W4:-:S12]  /*d4f0*/  SHFL.IDX PT, R14, R0, 0x1, 0x181f ;  /* 0x00381f00000e7f89 */ /* 0x00031800000e0000 */
        /* <DEDUP_REMOVED lines=25> */
.L_x_778:
[----:B------:R-:W-:Y:S05]  /*d690*/  BSYNC B0 ;  /* 0x0000000000007941 */ /* 0x000fea0003800000 */
.L_x_777:
[----:B---3--:R-:W-:Y:S01]  /*d6a0*/  IADD3 R2, R83, 0x40, RZ ;  /* 0x0000004053027810 */ /* 0x008fe20007ffe0ff */
[----:B------:R3:W1:Y:S01]  /*d6b0*/  SHFL.IDX PT, R15, R73, 0x2, 0x181f ;  /* 0x00581f00490f7f89 */ /* 0x00066200000e0000 */
[----:B------:R-:W-:Y:S02]  /*d6c0*/  BSSY B0, `(.L_x_779) ;  /* 0x000001c000007945 */ /* 0x000fe40003800000 */
[----:B------:R-:W-:Y:S01]  /*d6d0*/  ISETP.GE.AND P0, PT, R2, R6, PT ;  /* 0x000000060200720c */ /* 0x000fe20003f06270 */
[----:B----4-:R3:W4:-:S12]  /*d6e0*/  SHFL.IDX PT, R14, R0, 0x2, 0x181f ;  /* 0x00581f00000e7f89 */ /* 0x01071800000e0000 */
        /* <DEDUP_REMOVED lines=25> */
.L_x_780:
[----:B------:R-:W-:Y:S05]  /*d880*/  BSYNC B0 ;  /* 0x0000000000007941 */ /* 0x000fea0003800000 */
.L_x_779:
[----:B-1----:R1:W2:Y:S04]  /*d890*/  SHFL.IDX PT, R12, R0, 0x3, 0x181f ;  /* 0x00781f00000c7f89 */ /* 0x0022a800000e0000 */
[----:B------:R3:W4:Y:S02]  /*d8a0*/  SHFL.IDX PT, R13, R73, 0x3, 0x181f ;  /* 0x00781f00490d7f89 */ /* 0x00072400000e0000 */
[----:B-123--:R-:W-:-:S04]  /*d8b0*/  IADD3 R0, R83, 0x60, RZ ;  /* 0x0000006053007810 */ /* 0x00efc80007ffe0ff */
[----:B------:R-:W-:-:S13]  /*d8c0*/  ISETP.GE.AND P0, PT, R0, R6, PT ;  /* 0x000000060000720c */ /* 0x000fda0003f06270 */
[----:B------:R-:W-:Y:S05]  /*d8d0*/  @P0 EXIT ;  /* 0x000000000000094d */ /* 0x000fea0003800000 */
[C---:B----45:R-:W-:Y:S02]  /*d8e0*/  IADD3 R4, R81.reuse, 0x40, RZ ;  /* 0x0000004051047810 */ /* 0x070fe40007ffe0ff */
[C---:B------:R-:W-:Y:S02]  /*d8f0*/  IADD3 R2, R81.reuse, 0x80, RZ ;  /* 0x0000008051027810 */ /* 0x040fe40007ffe0ff */
[----:B------:R-:W-:Y:S02]  /*d900*/  ISETP.GE.AND P1, PT, R4, c[0x0][0x3c8], PT ;  /* 0x0000f20004007a0c */ /* 0x000fe40003f26270 */
[----:B------:R-:W-:Y:S02]  /*d910*/  ISETP.GE.AND P0, PT, R2, c[0x0][0x3c8], PT ;  /* 0x0000f20002007a0c */ /* 0x000fe40003f06270 */
[----:B------:R-:W-:-:S09]  /*d920*/  ISETP.GE.AND P2, PT, R81, c[0x0][0x3c8], PT ;  /* 0x0000f20051007a0c */ /* 0x000fd20003f46270 */
[----:B------:R-:W-:Y:S02]  /*d930*/  @!P1 SHF.R.S32.HI R3, RZ, 0x1f, R4 ;  /* 0x0000001fff039819 */ /* 0x000fe40000011404 */
[----:B------:R-:W-:Y:S02]  /*d940*/  @!P0 SHF.R.S32.HI R0, RZ, 0x1f, R2 ;  /* 0x0000001fff008819 */ /* 0x000fe40000011402 */
[----:B------:R-:W-:Y:S01]  /*d950*/  @!P1 LEA.HI R3, R3, R4, RZ, 0x3 ;  /* 0x0000000403039211 */ /* 0x000fe200078f18ff */
[--C-:B------:R-:W-:Y:S01]  /*d960*/  @!P2 IMAD.WIDE R4, R81, 0x2, R12.reuse ;  /* 0x000000025104a825 */ /* 0x100fe200078e020c */
[----:B------:R-:W-:Y:S02]  /*d970*/  @!P0 LEA.HI R0, R0, R2, RZ, 0x3 ;  /* 0x0000000200008211 */ /* 0x000fe400078f18ff */
[----:B------:R-:W-:Y:S02]  /*d980*/  @!P1 LOP3.LUT R3, R3, 0xfffffff8, RZ, 0xc0, !PT ;  /* 0xfffffff803039812 */ /* 0x000fe400078ec0ff */
[----:B------:R-:W-:Y:S01]  /*d990*/  @!P0 LOP3.LUT R0, R0, 0xfffffff8, RZ, 0xc0, !PT ;  /* 0xfffffff800008812 */ /* 0x000fe200078ec0ff */
[----:B------:R-:W-:Y:S02]  /*d9a0*/  @!P2 ST.E.128 [R4.64], R48 ;  /* 0x000000300400a985 */ /* 0x000fe4000c101d0c */
[----:B------:R-:W-:-:S04]  /*d9b0*/  @!P1 IMAD.WIDE R2, R3, 0x2, R12 ;  /* 0x0000000203029825 */ /* 0x000fc800078e020c */
[----:B------:R-:W-:Y:S01]  /*d9c0*/  @!P0 IMAD.WIDE R6, R0, 0x2, R12 ;  /* 0x0000000200068825 */ /* 0x000fe200078e020c */
[----:B------:R1:W-:Y:S04]  /*d9d0*/  @!P1 ST.E.128 [R2.64], R36 ;  /* 0x0000002402009985 */ /* 0x0003e8000c101d0c */
[----:B------:R2:W-:Y:S01]  /*d9e0*/  @!P0 ST.E.128 [R6.64], R24 ;  /* 0x0000001806008985 */ /* 0x0005e2000c101d0c */
[----:B-1----:R-:W-:-:S04]  /*d9f0*/  IADD3 R2, R81, 0xc0, RZ ;  /* 0x000000c051027810 */ /* 0x002fc80007ffe0ff */
[----:B------:R-:W-:-:S13]  /*da00*/  ISETP.GE.AND P0, PT, R2, c[0x0][0x3c8], PT ;  /* 0x0000f20002007a0c */ /* 0x000fda0003f06270 */
[----:B------:R-:W-:Y:S05]  /*da10*/  @P0 EXIT ;  /* 0x000000000000094d */ /* 0x000fea0003800000 */
[----:B--2---:R-:W-:-:S04]  /*da20*/  SHF.R.S32.HI R0, RZ, 0x1f, R2 ;  /* 0x0000001fff007819 */ /* 0x004fc80000011402 */
[----:B------:R-:W-:-:S04]  /*da30*/  LEA.HI R0, R0, R2, RZ, 0x3 ;  /* 0x0000000200007211 */ /* 0x000fc800078f18ff */
[----:B------:R-:W-:-:S05]  /*da40*/  LOP3.LUT R0, R0, 0xfffffff8, RZ, 0xc0, !PT ;  /* 0xfffffff800007812 */ /* 0x000fca00078ec0ff */
[----:B------:R-:W-:-:S05]  /*da50*/  IMAD.WIDE R12, R0, 0x2, R12 ;  /* 0x00000002000c7825 */ /* 0x000fca00078e020c */
[----:B------:R-:W-:Y:S01]  /*da60*/  ST.E.128 [R12.64], R8 ;  /* 0x000000080c007985 */ /* 0x000fe2000c101d0c */
[----:B------:R-:W-:Y:S05]  /*da70*/  EXIT ;  /* 0x000000000000794d */ /* 0x000fea0003800000 */
.L_x_781:
        /* <DEDUP_REMOVED lines=16> */
.L_x_3545:


//--------------------- .text._ZN7cutlass13device_kernelIN5flash19enable_sm80_to_sm89INS1_16FlashAttnFwdSm80INS1_25CollectiveMainloopFwdSm80ILi8ELi1ELb0EN4cute5tupleIJNS5_1CILi128EEENS7_ILi96EEENS7_ILi256EEEEEELi256ENS_6half_tEfNS_4arch4Sm80ELb0ELb0ELb1ELb1ELb1ELb0ELb1ELb0EEENS1_21CollectiveEpilogueFwdINS6_IJS8_SA_S9_EEENS6_IJNS7_ILi1EEESI_SI_EEESC_SE_Li256ELb1ELb1ELb0ELb0EEENS1_19SingleTileSchedulerILb1ELb0ELb1ELi128EEEEEEEEEvNT_6ParamsE --------------------------
	.section	.text._ZN7cutlass13device_kernelIN5flash19enable_sm80_to_sm89INS1_16FlashAttnFwdSm80INS1_25CollectiveMainloopFwdSm80ILi8ELi1ELb0EN4cute5tupleIJNS5_1CILi128EEENS7_ILi96EEENS7_ILi256EEEEEELi256ENS_6half_tEfNS_4arch4Sm80ELb0ELb0ELb1ELb1ELb1ELb0ELb1ELb0EEENS1_21CollectiveEpilogueFwdINS6_IJS8_SA_S9_EEENS6_IJNS7_ILi1EEESI_SI_EEESC_SE_Li256ELb1ELb1ELb0ELb0EEENS1_19SingleTileSchedulerILb1ELb0ELb1ELi128EEEEEEEEEvNT_6ParamsE,"ax",@progbits
	.sectioninfo	@"SHI_REGISTERS=255"
	.align	128
.text._ZN7cutlass13device_kernelIN5flash19enable_sm80_to_sm89INS1_16FlashAttnFwdSm80INS1_25CollectiveMainloopFwdSm80ILi8ELi1ELb0EN4cute5tupleIJNS5_1CILi128EEENS7_ILi96EEENS7_ILi256EEEEEELi256ENS_6half_tEfNS_4arch4Sm80ELb0ELb0ELb1ELb1ELb1ELb0ELb1ELb0EEENS1_21CollectiveEpilogueFwdINS6_IJS8_SA_S9_EEENS6_IJNS7_ILi1EEESI_SI_EEESC_SE_Li256ELb1ELb1ELb0ELb0EEENS1_19SingleTileSchedulerILb1ELb0ELb1ELi128EEEEEEEEEvNT_6ParamsE:
        .type           _ZN7cutlass13device_kernelIN5flash19enable_sm80_to_sm89INS1_16FlashAttnFwdSm80INS1_25CollectiveMainloopFwdSm80ILi8ELi1ELb0EN4cute5tupleIJNS5_1CILi128EEENS7_ILi96EEENS7_ILi256EEEEEELi256ENS_6half_tEfNS_4arch4Sm80ELb0ELb0ELb1ELb1ELb1ELb0ELb1ELb0EEENS1_21CollectiveEpilogueFwdINS6_IJS8_SA_S9_EEENS6_IJNS7_ILi1EEESI_SI_EEESC_SE_Li256ELb1ELb1ELb0ELb0EEENS1_19SingleTileSchedulerILb1ELb0ELb1ELi128EEEEEEEEEvNT_6ParamsE,@function
        .size           _ZN7cutlass13device_kernelIN5flash19enable_sm80_to_sm89INS1_16FlashAttnFwdSm80INS1_25CollectiveMainloopFwdSm80ILi8ELi1ELb0EN4cute5tupleIJNS5_1CILi128EEENS7_ILi96EEENS7_ILi256EEEEEELi256ENS_6half_tEfNS_4arch4Sm80ELb0ELb0ELb1ELb1ELb1ELb0ELb1ELb0EEENS1_21CollectiveEpilogueFwdINS6_IJS8_SA_S9_EEENS6_IJNS7_ILi1EEESI_SI_EEESC_SE_Li256ELb1ELb1ELb0ELb0EEENS1_19SingleTileSchedulerILb1ELb0ELb1ELi128EEEEEEEEEvNT_6ParamsE,(.L_x_3546 - _ZN7cutlass13device_kernelIN5flash19enable_sm80_to_sm89INS1_16FlashAttnFwdSm80INS1_25CollectiveMainloopFwdSm80ILi8ELi1ELb0EN4cute5tupleIJNS5_1CILi128EEENS7_ILi96EEENS7_ILi256EEEEEELi256ENS_6half_tEfNS_4arch4Sm80ELb0ELb0ELb1ELb1ELb1ELb0ELb1ELb0EEENS1_21CollectiveEpilogueFwdINS6_IJS8_SA_S9_EEENS6_IJNS7_ILi1EEESI_SI_EEESC_SE_Li256ELb1ELb1ELb0ELb0EEENS1_19SingleTileSchedulerILb1ELb0ELb1ELi128EEEEEEEEEvNT_6ParamsE)
        .other          _ZN7cutlass13device_kernelIN5flash19enable_sm80_to_sm89INS1_16FlashAttnFwdSm80INS1_25CollectiveMainloopFwdSm80ILi8ELi1ELb0EN4cute5tupleIJNS5_1CILi128EEENS7_ILi96EEENS7_ILi256EEEEEELi256ENS_6half_tEfNS_4arch4Sm80ELb0ELb0ELb1ELb1ELb1ELb0ELb1ELb0EEENS1_21CollectiveEpilogueFwdINS6_IJS8_SA_S9_EEENS6_IJNS7_ILi1EEESI_SI_EEESC_SE_Li256ELb1ELb1ELb0ELb0EEENS1_19SingleTileSchedulerILb1ELb0ELb1ELi128EEEEEEEEEvNT_6ParamsE,@"STO_CUDA_ENTRY STV_DEFAULT"
_ZN7cutlass13device_kernelIN5flash19enable_sm80_to_sm89INS1_16FlashAttnFwdSm80INS1_25CollectiveMainloopFwdSm80ILi8ELi1ELb0EN4cute5tupleIJNS5_1CILi128EEENS7_ILi96EEENS7_ILi256EEEEEELi256ENS_6half_tEfNS_4arch4Sm80ELb0ELb0ELb1ELb1ELb1ELb0ELb1ELb0EEENS1_21CollectiveEpilogueFwdINS6_IJS8_SA_S9_EEENS6_IJNS7_ILi1EEESI_SI_EEESC_SE_Li256ELb1ELb1ELb0ELb0EEENS1_19SingleTileSchedulerILb1ELb0ELb1ELi128EEEEEEEEEvNT_6ParamsE:
        /* <DEDUP_REMOVED lines=21> */
.L_x_783:
        /* <DEDUP_REMOVED lines=13> */
.L_x_785:
[----:B------:R-:W-:Y:S02]  /*0220*/  ULDC UR6, c[0x0][0x54c] ;  /* 0x0001530000067ab9 */ /* 0x000fe40000000800 */
.L_x_784:
[----:B------:R-:W-:Y:S02]  /*0230*/  ULDC UR4, c[0x0][0x548] ;  /* 0x0001520000047ab9 */ /* 0x000fe40000000800 */
[----:B------:R-:W-:-:S02]  /*0240*/  USHF.L.U32 UR5, UR5, 0x7, URZ ;  /* 0x0000000705057899 */ /* 0x000fc4000800063f */
[----:B------:R-:W-:-:S04]  /*0250*/  UIMAD UR4, UR6, UR4, URZ ;  /* 0x00000004060472a4 */ /* 0x000fc8000f8e023f */
[----:B------:R-:W-:-:S04]  /*0260*/  UISETP.GE.AND UP0, UPT, UR5, UR4, UPT ;  /* 0x000000040500728c */ /* 0x000fc8000bf06270 */
[----:B------:R-:W-:Y:S01]  /*0270*/  USEL UR11, UR11, 0xffffffff, !UP0 ;  /* 0xffffffff0b0b7887 */ /* 0x000fe2000c000000 */
[----:B------:R-:W-:Y:S05]  /*0280*/  BRA `(.L_x_786) ;  /* 0x000001b000007947 */ /* 0x000fea0003800000 */
.L_x_782:
        /* <DEDUP_REMOVED lines=8> */
.L_x_787:
        /* <DEDUP_REMOVED lines=13> */
.L_x_789:
[----:B------:R-:W-:Y:S02]  /*03e0*/  ULDC UR6, c[0x0][0x54c] ;  /* 0x0001530000067ab9 */ /* 0x000fe40000000800 */
.L_x_788:
[----:B------:R-:W-:Y:S02]  /*03f0*/  ULDC UR4, c[0x0][0x548] ;  /* 0x0001520000047ab9 */ /* 0x000fe40000000800 */
[----:B------:R-:W-:-:S02]  /*0400*/  USHF.L.U32 UR5, UR5, 0x7, URZ ;  /* 0x0000000705057899 */ /* 0x000fc4000800063f */
[----:B------:R-:W-:-:S04]  /*0410*/  UIMAD UR4, UR6, UR4, URZ ;  /* 0x00000004060472a4 */ /* 0x000fc8000f8e023f */
[----:B------:R-:W-:-:S04]  /*0420*/  UISETP.GE.AND UP0, UPT, UR5, UR4, UPT ;  /* 0x000000040500728c */ /* 0x000fc8000bf06270 */
[----:B------:R-:W-:-:S06]  /*0430*/  USEL UR11, UR11, 0xffffffff, !UP0 ;  /* 0xffffffff0b0b7887 */ /* 0x000fcc000c000000 */
.L_x_786:
        /* <DEDUP_REMOVED lines=39> */
[----:B-1-3--:R-:W-:Y:S05]  /*06b0*/  @P1 BRA `(.L_x_790) ;  /* 0x0000004000001947 */ /* 0x00afea0003800000 */
[----:B------:R-:W-:Y:S05]  /*06c0*/  @!P0 BRA `(.L_x_790) ;  /* 0x0000003000008947 */ /* 0x000fea0003800000 */
[----:B-----5:R1:W3:Y:S04]  /*06d0*/  LDG.E R0, [R8.64] ;  /* 0x0000000c08007981 */ /* 0x0202e8000c1e1900 */
[----:B-1----:R-:W3:Y:S02]  /*06e0*/  LDG.E R8, [R8.64+0x4] ;  /* 0x0000040c08087981 */ /* 0x002ee4000c1e1900 */
[----:B---3--:R-:W-:-:S02]  /*06f0*/  IADD3 R0, -R0, R8, RZ ;  /* 0x0000000800007210 */ /* 0x008fc40007ffe1ff */
.L_x_790:
[----:B------:R-:W-:-:S04]  /*0700*/  ISETP.NE.U32.AND P0, PT, RZ, c[0x0][0x368], PT ;  /* 0x0000da00ff007a0c */ /* 0x000fc80003f05070 */
[----:B------:R-:W-:-:S13]  /*0710*/  ISETP.NE.AND.EX P0, PT, RZ, c[0x0][0x36c], PT, P0 ;  /* 0x0000db00ff007a0c */ /* 0x000fda0003f05300 */
[----:B------:R-:W-:Y:S05]  /*0720*/  @!P0 BRA `(.L_x_791) ;  /* 0x0000007000008947 */ /* 0x000fea0003800000 */
[----:B------:R-:W-:Y:S02]  /*0730*/  ULDC.64 UR4, c[0x0][0x368] ;  /* 0x0000da0000047ab9 */ /* 0x000fe40000000a00 */
[----:B------:R-:W-:-:S06]  /*0740*/  UIMAD.WIDE UR4, UR11, UR15, UR4 ;  /* 0x0000000f0b0472a5 */ /* 0x000fcc000f8e0204 */
[----:B------:R-:W-:Y:S02]  /*0750*/  MOV R4, UR4 ;  /* 0x0000000400047c02 */ /* 0x000fe40008000f00 */
[----:B------:R-:W-:-:S05]  /*0760*/  MOV R5, UR5 ;  /* 0x0000000500057c02 */ /* 0x000fca0008000f00 */
[----:B------:R-:W3:Y:S02]  /*0770*/  LDG.E R4, [R4.64] ;  /* 0x0000000c04047981 */ /* 0x000ee4000c1e1900 */
[----:B---3--:R1:W3:Y:S02]  /*0780*/  R2UR UR4, R4 ;  /* 0x00000000040473c2 */ /* 0x0082e400000e0000 */
[----:B-1-3--:R-:W-:Y:S05]  /*0790*/  BRA `(.L_x_792) ;  /* 0x000000c000007947 */ /* 0x00afea0003800000 */
.L_x_791:
[----:B------:R-:W-:-:S04]  /*07a0*/  ISETP.NE.U32.AND P0, PT, RZ, c[0x0][0x350], PT ;  /* 0x0000d400ff007a0c */ /* 0x000fc80003f05070 */
[----:B------:R-:W-:-:S13]  /*07b0*/  ISETP.NE.AND.EX P0, PT, RZ, c[0x0][0x354], PT, P0 ;  /* 0x0000d500ff007a0c */ /* 0x000fda0003f05300 */
[----:B------:R-:W-:Y:S05]  /*07c0*/  @!P0 BRA `(.L_x_792) ;  /* 0x0000009000008947 */ /* 0x000fea0003800000 */
[----:B------:R-:W-:Y:S02]  /*07d0*/  ULDC.64 UR4, c[0x0][0x350] ;  /* 0x0000d40000047ab9 */ /* 0x000fe40000000a00 */
[----:B------:R-:W-:-:S06]  /*07e0*/  UIMAD.WIDE UR4, UR11, UR15, UR4 ;  /* 0x0000000f0b0472a5 */ /* 0x000fcc000f8e0204 */
[----:B------:R-:W-:Y:S02]  /*07f0*/  MOV R6, UR4 ;  /* 0x0000000400067c02 */ /* 0x000fe40008000f00 */
[----:B------:R-:W-:-:S05]  /*0800*/  MOV R7, UR5 ;  /* 0x0000000500077c02 */ /* 0x000fca0008000f00 */
[----:B------:R-:W3:Y:S04]  /*0810*/  LDG.E R4, [R6.64] ;  /* 0x0000000c06047981 */ /* 0x000ee8000c1e1900 */
[----:B------:R-:W4:Y:S01]  /*0820*/  LDG.E R3, [R6.64+0x4] ;  /* 0x0000040c06037981 */ /* 0x000f22000c1e1900 */
[----:B---3--:R-:W1:Y:S08]  /*0830*/  R2UR UR5, R4 ;  /* 0x00000000040573c2 */ /* 0x008e7000000e0000 */
[----:B----4-:R-:W1:Y:S02]  /*0840*/  R2UR UR4, R3 ;  /* 0x00000000030473c2 */ /* 0x010e6400000e0000 */
[----:B-1----:R-:W-:-:S06]  /*0850*/  UIADD3 UR4, -UR5, UR4, URZ ;  /* 0x0000000405047290 */ /* 0x002fcc000fffe13f */
.L_x_792:
[----:B--2---:R-:W-:Y:S01]  /*0860*/  UIADD3 UR7, -UR10, UR4, URZ ;  /* 0x000000040a077290 */ /* 0x004fe2000fffe13f */
[----:B------:R-:W-:Y:S01]  /*0870*/  PLOP3.LUT P2, PT, PT, PT, PT, 0x80, 0x0 ;  /* 0x000000000000781c */ /* 0x000fe20003f4f070 */
[----:B------:R-:W-:Y:S01]  /*0880*/  CS2R R4, SRZ ;  /* 0x0000000000047805 */ /* 0x000fe2000001ff00 */
[----:B------:R-:W-:Y:S01]  /*0890*/  IMAD.MOV.U32 R130, RZ, RZ, RZ ;  /* 0x000000ffff827224 */ /* 0x000fe200078e00ff */
[----:B------:R-:W-:Y:S01]  /*08a0*/  UISETP.GE.AND UP0, UPT, UR7, 0x1, UPT ;  /* 0x000000010700788c */ /* 0x000fe2000bf06270 */
[----:B------:R-:W-:Y:S01]  /*08b0*/  IMAD.MOV.U32 R128, RZ, RZ, RZ ;  /* 0x000000ffff807224 */ /* 0x000fe200078e00ff */
[----:B------:R-:W-:Y:S01]  /*08c0*/  UIADD3 UR4, UR7, 0x5f, URZ ;  /* 0x0000005f07047890 */ /* 0x000fe2000fffe03f */
[----:B------:R-:W-:Y:S01]  /*08d0*/  CS2R R126, SRZ ;  /* 0x00000000007e7805 */ /* 0x000fe2000001ff00 */
[----:B------:R-:W-:Y:S01]  /*08e0*/  CS2R R124, SRZ ;  /* 0x00000000007c7805 */ /* 0x000fe2000001ff00 */
[----:B------:R-:W-:Y:S01]  /*08f0*/  CS2R R122, SRZ ;  /* 0x00000000007a7805 */ /* 0x000fe2000001ff00 */
[----:B------:R-:W-:Y:S01]  /*0900*/  PLOP3.LUT P0, PT, PT, PT, UP0, 0x80, 0x0 ;  /* 0x000000000000781c */ /* 0x000fe20003f0f008 */
[----:B------:R-:W-:Y:S01]  /*0910*/  UIMAD.WIDE UR4, UR4, 0x2aaaaaab, URZ ;  /* 0x2aaaaaab040478a5 */ /* 0x000fe2000f8e023f */
[----:B------:R-:W-:Y:S01]  /*0920*/  CS2R R120, SRZ ;  /* 0x0000000000787805 */ /* 0x000fe2000001ff00 */
[----:B------:R-:W-:Y:S01]  /*0930*/  CS2R R118, SRZ ;  /* 0x0000000000767805 */ /* 0x000fe2000001ff00 */
[----:B------:R-:W-:Y:S01]  /*0940*/  CS2R R116, SRZ ;  /* 0x0000000000747805 */ /* 0x000fe2000001ff00 */
[----:B------:R-:W-:Y:S01]  /*0950*/  USHF.R.U32.HI UR6, URZ, 0x1f, UR5 ;  /* 0x0000001f3f067899 */ /* 0x000fe20008011605 */
[----:B------:R-:W-:Y:S01]  /*0960*/  CS2R R114, SRZ ;  /* 0x0000000000727805 */ /* 0x000fe2000001ff00 */
[----:B------:R-:W-:Y:S01]  /*0970*/  CS2R R112, SRZ ;  /* 0x0000000000707805 */ /* 0x000fe2000001ff00 */
[----:B------:R-:W-:Y:S01]  /*0980*/  CS2R R110, SRZ ;  /* 0x00000000006e7805 */ /* 0x000fe2000001ff00 */
[----:B------:R-:W-:Y:S01]  /*0990*/  ULEA.HI.SX32 UR6, UR5, UR6, 0x1c ;  /* 0x0000000605067291 */ /* 0x000fe2000f8fe23f */
        /* <DEDUP_REMOVED lines=70> */
[-C--:B------:R-:W-:Y:S01]  /*0e00*/  LEA.HI R14, R6, R2.reuse, RZ, 0x4 ;  /* 0x00000002060e7211 */ /* 0x080fe200078f20ff */
[----:B------:R-:W-:Y:S01]  /*0e10*/  UIMAD.WIDE.U32 UR16, UR14, UR4, URZ ;  /* 0x000000040e1072a5 */ /* 0x000fe2000f8e003f */
[----:B------:R-:W-:Y:S01]  /*0e20*/  LOP3.LUT R18, R17, 0xfffffff8, RZ, 0xc0, !PT ;  /* 0xfffffff811127812 */ /* 0x000fe200078ec0ff */
[----:B------:R-:W-:Y:S01]  /*0e30*/  UIMAD UR15, UR14, UR5, UR15 ;  /* 0x000000050e0f72a4 */ /* 0x000fe2000f8e020f */
[----:B------:R-:W-:Y:S01]  /*0e40*/  SHF.R.S32.HI R17, RZ, 0x3, R17 ;  /* 0x00000003ff117819 */ /* 0x000fe20000011411 */
[----:B------:R-:W-:Y:S01]  /*0e50*/  BSSY B0, `(.L_x_794) ;  /* 0x0000060000007945 */ /* 0x000fe20003800000 */
[----:B------:R-:W-:Y:S01]  /*0e60*/  ULDC.64 UR4, c[0x0][0x1b8] ;  /* 0x00006e0000047ab9 */ /* 0x000fe20000000a00 */
[----:B------:R-:W-:Y:S01]  /*0e70*/  IMAD.IADD R18, R2, 0x1, -R18 ;  /* 0x0000000102127824 */ /* 0x000fe200078e0a12 */
[----:B------:R-:W-:Y:S01]  /*0e80*/  UIADD3 UR17, UR17, UR15, URZ ;  /* 0x0000000f11117290 */ /* 0x000fe2000fffe03f */
[----:B------:R-:W-:Y:S01]  /*0e90*/  IMAD.SHL.U32 R251, R17, 0x40, RZ ;  /* 0x0000004011fb7824 */ /* 0x000fe200078e00ff */
[----:B------:R-:W-:Y:S01]  /*0ea0*/  USHF.R.S32.HI UR15, URZ, 0x1f, UR11 ;  /* 0x0000001f3f0f7899 */ /* 0x000fe2000801140b */
[C---:B------:R-:W-:Y:S01]  /*0eb0*/  IMAD R120, R18.reuse, 0x20, R17 ;  /* 0x0000002012787824 */ /* 0x040fe200078e0211 */
[----:B------:R-:W-:Y:S01]  /*0ec0*/  UIMAD UR14, UR8, UR4, URZ ;  /* 0x00000004080e72a4 */ /* 0x000fe2000f8e023f */
[----:B------:R-:W-:Y:S01]  /*0ed0*/  IMAD.SHL.U32 R33, R18, 0x8, RZ ;  /* 0x0000000812217824 */ /* 0x000fe200078e00ff */
[----:B------:R-:W-:Y:S01]  /*0ee0*/  USEL UR15, UR15, URZ, !UP1 ;  /* 0x0000003f0f0f7287 */ /* 0x000fe2000c800000 */
[----:B------:R-:W-:Y:S01]  /*0ef0*/  LOP3.LUT R251, R251, 0x1c0, RZ, 0xc0, !PT ;  /* 0x000001c0fbfb7812 */ /* 0x000fe200078ec0ff */
[----:B------:R-:W-:Y:S01]  /*0f00*/  UIMAD UR14, UR9, UR5, UR14 ;  /* 0x00000005090e72a4 */ /* 0x000fe2000f8e020e */
[----:B------:R3:W-:Y:S01]  /*0f10*/  STL [R1+0x8], R120 ;  /* 0x0000087801007387 */ /* 0x0007e20000100800 */
[----:B------:R-:W-:Y:S01]  /*0f20*/  UIMAD.WIDE.U32 UR18, UR9, UR4, UR16 ;  /* 0x00000004091272a5 */ /* 0x000fe2000f8e0010 */
[----:B------:R-:W-:Y:S01]  /*0f30*/  LEA.HI R13, R6, R2, RZ, 0x6 ;  /* 0x00000002060d7211 */ /* 0x000fe200078f30ff */
[----:B------:R-:W-:Y:S01]  /*0f40*/  USEL UR16, UR11, URZ, !UP1 ;  /* 0x0000003f0b107287 */ /* 0x000fe2000c800000 */
[----:B------:R-:W-:Y:S01]  /*0f50*/  ISETP.GE.AND P4, PT, R33, c[0x0][0x198], PT ;  /* 0x0000660021007a0c */ /* 0x000fe20003f86270 */
[----:B-1----:R-:W1:Y:S01]  /*0f60*/  S2R R4, SR_CTAID.X ;  /* 0x0000000000047919 */ /* 0x002e620000002500 */
[----:B------:R-:W-:Y:S01]  /*0f70*/  IMAD.MOV.U32 R5, RZ, RZ, c[0x0][0x2c4] ;  /* 0x0000b100ff057624 */ /* 0x000fe200078e00ff */
[----:B------:R-:W-:Y:S01]  /*0f80*/  ULDC.64 UR4, c[0x0][0x1c0] ;  /* 0x0000700000047ab9 */ /* 0x000fe20000000a00 */
[----:B------:R-:W-:Y:S01]  /*0f90*/  IMAD.SHL.U32 R13, R13, 0x8, RZ ;  /* 0x000000080d0d7824 */ /* 0x000fe200078e00ff */
[----:B------:R-:W-:-:S02]  /*0fa0*/  UIMAD UR15, UR15, UR4, URZ ;  /* 0x000000040f0f72a4 */ /* 0x000fc4000f8e023f */
[----:B------:R-:W-:Y:S01]  /*0fb0*/  ISETP.NE.AND P0, PT, R5, 0x1, PT ;  /* 0x000000010500780c */ /* 0x000fe20003f05270 */
[----:B------:R-:W-:Y:S02]  /*0fc0*/  UIADD3 UR19, UR19, UR14, URZ ;  /* 0x0000000e13137290 */ /* 0x000fe4000fffe03f */
[----:B------:R-:W-:Y:S02]  /*0fd0*/  UIMAD UR5, UR16, UR5, UR15 ;  /* 0x00000005100572a4 */ /* 0x000fe4000f8e020f */
[----:B------:R-:W-:-:S04]  /*0fe0*/  UIMAD.WIDE.U32 UR16, UR16, UR4, UR18 ;  /* 0x00000004101072a5 */ /* 0x000fc8000f8e0012 */
[----:B------:R-:W-:Y:S02]  /*0ff0*/  UIADD3 UR5, UR17, UR5, URZ ;  /* 0x0000000511057290 */ /* 0x000fe4000fffe03f */
[----:B------:R-:W-:Y:S02]  /*1000*/  IMAD.U32 R11, RZ, RZ, UR17 ;  /* 0x00000011ff0b7e24 */ /* 0x000fe4000f8e00ff */
[----:B------:R-:W-:Y:S02]  /*1010*/  IMAD.U32 R10, RZ, RZ, UR16 ;  /* 0x00000010ff0a7e24 */ /* 0x000fe4000f8e00ff */
[----:B------:R-:W-:Y:S02]  /*1020*/  IMAD.U32 R11, RZ, RZ, UR5 ;  /* 0x00000005ff0b7e24 */ /* 0x000fe4000f8e00ff */
[----:B-1----:R-:W-:-:S04]  /*1030*/  IMAD R9, R4, 0x80, R120 ;  /* 0x0000008004097824 */ /* 0x002fc800078e0278 */
[----:B------:R-:W-:-:S04]  /*1040*/  @P0 IMAD.HI.U32 R5, R9, c[0x0][0x2c8], RZ ;  /* 0x0000b20009050a27 */ /* 0x000fc800078e00ff */
[----:B------:R-:W-:Y:S01]  /*1050*/  IMAD.MOV.U32 R8, RZ, RZ, R9 ;  /* 0x000000ffff087224 */ /* 0x000fe200078e0009 */
[----:B------:R-:W-:-:S04]  /*1060*/  @P0 SHF.R.U32.HI R8, RZ, c[0x0][0x2cc], R5 ;  /* 0x0000b300ff080a19 */ /* 0x000fc80000011605 */
[--C-:B------:R-:W-:Y:S01]  /*1070*/  SHF.R.S32.HI R7, RZ, 0x1f, R8.reuse ;  /* 0x0000001fff077819 */ /* 0x100fe20000011408 */
[----:B------:R-:W-:Y:S02]  /*1080*/  IMAD.MOV R5, RZ, RZ, -R8 ;  /* 0x000000ffff057224 */ /* 0x000fe400078e0a08 */
[----:B------:R-:W-:-:S04]  /*1090*/  IMAD.WIDE.U32 R10, R8, c[0x0][0x1b0], R10 ;  /* 0x00006c00080a7a25 */ /* 0x000fc800078e000a */
[----:B------:R-:W-:Y:S02]  /*10a0*/  IMAD R5, R5, c[0x0][0x2c4], R9 ;  /* 0x0000b10005057a24 */ /* 0x000fe400078e0209 */
[----:B------:R-:W-:-:S03]  /*10b0*/  IMAD R7, R7, c[0x0][0x1b0], RZ ;  /* 0x00006c0007077a24 */ /* 0x000fc600078e02ff */
[----:B------:R-:W-:Y:S01]  /*10c0*/  SHF.R.S32.HI R9, RZ, 0x1f, R5 ;  /* 0x0000001fff097819 */ /* 0x000fe20000011405 */
[----:B------:R-:W-:-:S04]  /*10d0*/  IMAD R7, R8, c[0x0][0x1b4], R7 ;  /* 0x00006d0008077a24 */ /* 0x000fc800078e0207 */
[----:B------:R-:W-:Y:S02]  /*10e0*/  IMAD R9, R9, c[0x0][0x1a8], RZ ;  /* 0x00006a0009097a24 */ /* 0x000fe400078e02ff */
[----:B------:R-:W-:Y:S02]  /*10f0*/  IMAD.IADD R11, R11, 0x1, R7 ;  /* 0x000000010b0b7824 */ /* 0x000fe400078e0207 */
[C---:B------:R-:W-:Y:S02]  /*1100*/  IMAD R12, R5.reuse, c[0x0][0x1ac], R9 ;  /* 0x00006b00050c7a24 */ /* 0x040fe400078e0209 */
[----:B------:R-:W-:Y:S01]  /*1110*/  IMAD.WIDE.U32 R8, R5, c[0x0][0x1a8], R10 ;  /* 0x00006a0005087a25 */ /* 0x000fe200078e000a */
[----:B------:R-:W-:Y:S02]  /*1120*/  LOP3.LUT R5, R14, 0xfffffff0, RZ, 0xc0, !PT ;  /* 0xfffffff00e057812 */ /* 0x000fe400078ec0ff */
[----:B------:R-:W-:Y:S01]  /*1130*/  IADD3 R10, R33, 0x40, RZ ;  /* 0x00000040210a7810 */ /* 0x000fe20007ffe0ff */
[----:B------:R-:W-:Y:S01]  /*1140*/  IMAD.IADD R12, R9, 0x1, R12 ;  /* 0x00000001090c7824 */ /* 0x000fe200078e020c */
[----:B------:R-:W-:Y:S01]  /*1150*/  LEA R20, P0, R8, c[0x0][0x160], 0x1 ;  /* 0x0000580008147a11 */ /* 0x000fe200078008ff */
[----:B------:R-:W-:Y:S01]  /*1160*/  IMAD.IADD R5, R2, 0x1, -R5 ;  /* 0x0000000102057824 */ /* 0x000fe200078e0a05 */
[----:B------:R-:W-:Y:S01]  /*1170*/  IADD3 R9, R33, 0x80, RZ ;  /* 0x0000008021097810 */ /* 0x000fe20007ffe0ff */
[----:B-----5:R-:W-:Y:S01]  /*1180*/  IMAD R11, R0, c[0x0][0x2c4], RZ ;  /* 0x0000b100000b7a24 */ /* 0x020fe200078e02ff */
[----:B------:R-:W-:Y:S01]  /*1190*/  LEA.HI.X R12, R8, c[0x0][0x164], R12, 0x1, P0 ;  /* 0x00005900080c7a11 */ /* 0x000fe200000f0c0c */
[----:B------:R-:W-:Y:S01]  /*11a0*/  IMAD R0, R4, 0x80, R17 ;  /* 0x0000008004007824 */ /* 0x000fe200078e0211 */
[----:B------:R-:W-:Y:S01]  /*11b0*/  SHF.R.S32.HI R7, RZ, 0x1f, R5 ;  /* 0x0000001fff077819 */ /* 0x000fe20000011405 */
[----:B------:R-:W-:Y:S01]  /*11c0*/  IMAD.MOV.U32 R4, RZ, RZ, 0x10 ;  /* 0x00000010ff047424 */ /* 0x000fe200078e00ff */
[----:B------:R-:W-:Y:S01]  /*11d0*/  SHF.R.U32.HI R8, RZ, 0x3, R251 ;  /* 0x00000003ff087819 */ /* 0x000fe200000116fb */
[----:B------:R3:W1:Y:S01]  /*11e0*/  SHFL.IDX PT, R22, R20, RZ, 0x181f ;  /* 0x00181fff14167589 */ /* 0x00066200000e0000 */
[----:B------:R-:W-:-:S02]  /*11f0*/  LEA.HI R7, R7, R5, RZ, 0x3 ;  /* 0x0000000507077211 */ /* 0x000fc400078f18ff */
[----:B------:R-:W-:Y:S01]  /*1200*/  LOP3.LUT R251, R251, 0x38, R33, 0xf8, !PT ;  /* 0x00000038fbfb7812 */ /* 0x000fe200078ef821 */
[----:B------:R3:W4:Y:S01]  /*1210*/  SHFL.IDX PT, R23, R12, RZ, 0x181f ;  /* 0x00181fff0c177589 */ /* 0x00072200000e0000 */
[----:B------:R-:W-:Y:S02]  /*1220*/  ISETP.GE.AND P0, PT, R0, R11, PT ;  /* 0x0000000b0000720c */ /* 0x000fe40003f06270 */
[----:B------:R-:W-:Y:S02]  /*1230*/  LOP3.LUT R251, R251, R8, RZ, 0x3c, !PT ;  /* 0x00000008fbfb7212 */ /* 0x000fe400078e3cff */
[----:B------:R-:W-:Y:S02]  /*1240*/  IADD3 R8, R33, 0xc0, RZ ;  /* 0x000000c021087810 */ /* 0x000fe40007ffe0ff */
[----:B------:R-:W-:Y:S02]  /*1250*/  ISETP.GE.AND P3, PT, R10, c[0x0][0x198], PT ;  /* 0x000066000a007a0c */ /* 0x000fe40003f66270 */
[----:B------:R-:W-:-:S02]  /*1260*/  ISETP.GE.AND P6, PT, R9, c[0x0][0x198], PT ;  /* 0x0000660009007a0c */ /* 0x000fc40003fc6270 */
[----:B------:R-:W-:Y:S02]  /*1270*/  ISETP.GE.AND P5, PT, R8, c[0x0][0x198], PT ;  /* 0x0000660008007a0c */ /* 0x000fe40003fa6270 */
[----:B------:R-:W-:Y:S01]  /*1280*/  LOP3.LUT R251, R251, 0xfffffe00, R13, 0xf8, !PT ;  /* 0xfffffe00fbfb7812 */ /* 0x000fe200078ef80d */
[----:B--2---:R2:W1:Y:S02]  /*1290*/  @P1 R2UR UR18, R3 ;  /* 0x00000000031213c2 */ /* 0x00446400000e0000 */
[----:B-1----:R-:W-:Y:S01]  /*12a0*/  @!UP0 UMOV UR18, UR11 ;  /* 0x0000000b00128c82 */ /* 0x002fe20008000000 */
[----:B--2---:R-:W-:-:S05]  /*12b0*/  LOP3.LUT R3, R7, 0xfffffff8, RZ, 0xc0, !PT ;  /* 0xfffffff807037812 */ /* 0x004fca00078ec0ff */
[----:B------:R-:W-:Y:S02]  /*12c0*/  IMAD.IADD R5, R5, 0x1, -R3 ;  /* 0x0000000105057824 */ /* 0x000fe400078e0a03 */
[----:B------:R-:W-:-:S03]  /*12d0*/  IMAD.MOV.U32 R3, RZ, RZ, 0x20 ;  /* 0x00000020ff037424 */ /* 0x000fc600078e00ff */
[----:B------:R-:W-:-:S05]  /*12e0*/  R2P PR, R5, 0x6 ;  /* 0x0000000605007804 */ /* 0x000fca0000000000 */
[----:B------:R-:W-:Y:S02]  /*12f0*/  SEL R4, R4, 0xfffffff0, !P1 ;  /* 0xfffffff004047807 */ /* 0x000fe40004800000 */
[----:B------:R-:W-:Y:S01]  /*1300*/  SEL R3, R3, 0xffffffe0, !P2 ;  /* 0xffffffe003037807 */ /* 0x000fe20005000000 */
[----:B------:R-:W-:Y:S05]  /*1310*/  @P0 BRA `(.L_x_795) ;  /* 0x0000013000000947 */ /* 0x000fea0003800000 */
[----:B---34-:R-:W-:Y:S01]  /*1320*/  SHF.R.S32.HI R16, RZ, 0x1f, R10 ;  /* 0x0000001fff107819 */ /* 0x018fe2000001140a */
        /* <DEDUP_REMOVED lines=18> */
.L_x_795:
[----:B---34-:R-:W-:Y:S05]  /*1450*/  BSYNC B0 ;  /* 0x0000000000007941 */ /* 0x018fea0003800000 */
.L_x_794:
[----:B------:R-:W-:Y:S01]  /*1460*/  IADD3 R13, R0, 0x20, RZ ;  /* 0x00000020000d7810 */ /* 0x000fe20007ffe0ff */
[----:B-1----:R1:W2:Y:S01]  /*1470*/  SHFL.IDX PT, R23, R12, 0x1, 0x181f ;  /* 0x00381f000c177f89 */ /* 0x0022a200000e0000 */
[----:B------:R-:W-:Y:S02]  /*1480*/  BSSY B0, `(.L_x_796) ;  /* 0x0000017000007945 */ /* 0x000fe40003800000 */
[----:B------:R-:W-:Y:S01]  /*1490*/  ISETP.GE.AND P0, PT, R13, R11, PT ;  /* 0x0000000b0d00720c */ /* 0x000fe20003f06270 */
        /* <DEDUP_REMOVED lines=21> */
.L_x_797:
[----:B------:R-:W-:Y:S05]  /*15f0*/  BSYNC B0 ;  /* 0x0000000000007941 */ /* 0x000fea0003800000 */
.L_x_796:
[----:B------:R-:W-:Y:S01]  /*1600*/  IADD3 R13, R0, 0x40, RZ ;  /* 0x00000040000d7810 */ /* 0x000fe20007ffe0ff */
[----:B--2---:R2:W4:Y:S01]  /*1610*/  SHFL.IDX PT, R23, R12, 0x2, 0x181f ;  /* 0x00581f000c177f89 */ /* 0x00452200000e0000 */
[----:B------:R-:W-:Y:S02]  /*1620*/  BSSY B0, `(.L_x_798) ;  /* 0x0000017000007945 */ /* 0x000fe40003800000 */
[----:B------:R-:W-:Y:S01]  /*1630*/  ISETP.GE.AND P0, PT, R13, R11, PT ;  /* 0x0000000b0d00720c */ /* 0x000fe20003f06270 */
        /* <DEDUP_REMOVED lines=21> */
.L_x_799:
[----:B------:R-:W-:Y:S05]  /*1790*/  BSYNC B0 ;  /* 0x0000000000007941 */ /* 0x000fea0003800000 */
.L_x_798:
[----:B-12---:R-:W-:Y:S01]  /*17a0*/  SHFL.IDX PT, R20, R20, 0x3, 0x181f ;  /* 0x00781f0014147f89 */ /* 0x006fe200000e0000 */
[----:B------:R-:W-:Y:S01]  /*17b0*/  IMAD.MOV.U32 R252, RZ, RZ, c[0x0][0x2b8] ;  /* 0x0000ae00fffc7624 */ /* 0x000fe200078e00ff */
[----:B------:R-:W-:Y:S01]  /*17c0*/  UMOV UR14, 0x60 ;  /* 0x00000060000e7882 */ /* 0x000fe20000000000 */
[----:B------:R-:W-:Y:S01]  /*17d0*/  SHF.R.S32.HI R31, RZ, 0x1f, R10 ;  /* 0x0000001fff1f7819 */ /* 0x000fe2000001140a */
[----:B------:R1:W2:Y:S01]  /*17e0*/  SHFL.IDX PT, R21, R12, 0x3, 0x181f ;  /* 0x00781f000c157f89 */ /* 0x0002a200000e0000 */
[----:B------:R-:W-:Y:S01]  /*17f0*/  UIMAD UR14, UR6, UR14, -0x60 ;  /* 0xffffffa0060e74a4 */ /* 0x000fe2000f8e020e */
[----:B------:R-:W-:Y:S01]  /*1800*/  ISETP.NE.AND P2, PT, R252, 0x1, PT ;  /* 0x00000001fc00780c */ /* 0x000fe20003f45270 */
[----:B------:R-:W-:Y:S01]  /*1810*/  IMAD.SHL.U32 R251, R251, 0x2, RZ ;  /* 0x00000002fbfb7824 */ /* 0x000fe200078e00ff */
[----:B---3--:R-:W-:Y:S01]  /*1820*/  SHF.R.S32.HI R29, RZ, 0x1f, R9 ;  /* 0x0000001fff1d7819 */ /* 0x008fe20000011409 */
[----:B------:R-:W-:Y:S01]  /*1830*/  USHF.R.S32.HI UR15, URZ, 0x1f, UR18 ;  /* 0x0000001f3f0f7899 */ /* 0x000fe20008011412 */
[----:B------:R-:W-:Y:S01]  /*1840*/  SHF.R.S32.HI R28, RZ, 0x1f, R8 ;  /* 0x0000001fff1c7819 */ /* 0x000fe20000011408 */
[----:B------:R-:W-:Y:S01]  /*1850*/  ULDC.64 UR4, c[0x0][0x2b0] ;  /* 0x0000ac0000047ab9 */ /* 0x000fe20000000a00 */
[----:B------:R-:W-:Y:S01]  /*1860*/  IADD3 R13, R120, UR14, RZ ;  /* 0x0000000e780d7c10 */ /* 0x000fe2000fffe0ff */
[----:B------:R-:W-:Y:S01]  /*1870*/  UIMAD UR15, UR15, UR4, URZ ;  /* 0x000000040f0f72a4 */ /* 0x000fe2000f8e023f */
[----:B------:R-:W-:Y:S01]  /*1880*/  LEA.HI R31, R31, R10, RZ, 0x3 ;  /* 0x0000000a1f1f7211 */ /* 0x000fe200078f18ff */
[----:B------:R-:W-:Y:S01]  /*1890*/  UIMAD.WIDE.U32 UR16, UR18, UR4, URZ ;  /* 0x00000004121072a5 */ /* 0x000fe2000f8e003f */
[----:B------:R-:W-:Y:S01]  /*18a0*/  LEA.HI R29, R29, R9, RZ, 0x3 ;  /* 0x000000091d1d7211 */ /* 0x000fe200078f18ff */
[----:B------:R-:W-:Y:S01]  /*18b0*/  UIMAD UR15, UR18, UR5, UR15 ;  /* 0x00000005120f72a4 */ /* 0x000fe2000f8e020f */
[----:B------:R-:W-:Y:S01]  /*18c0*/  LEA.HI R28, R28, R8, RZ, 0x3 ;  /* 0x000000081c1c7211 */ /* 0x000fe200078f18ff */
[----:B------:R-:W-:Y:S01]  /*18d0*/  IMAD.MOV.U32 R19, RZ, RZ, RZ ;  /* 0x000000ffff137224 */ /* 0x000fe200078e00ff */
[----:B------:R-:W-:Y:S01]  /*18e0*/  LOP3.LUT R31, R31, 0xfffffff8, RZ, 0xc0, !PT ;  /* 0xfffffff81f1f7812 */ /* 0x000fe200078ec0ff */
[----:B------:R-:W-:Y:S01]  /*18f0*/  UIADD3 UR15, UR17, UR15, URZ ;  /* 0x0000000f110f7290 */ /* 0x000fe2000fffe03f */
[----:B------:R-:W-:Y:S01]  /*1900*/  LOP3.LUT R29, R29, 0xfffffff8, RZ, 0xc0, !PT ;  /* 0xfffffff81d1d7812 */ /* 0x000fe200078ec0ff */
[----:B------:R-:W-:Y:S01]  /*1910*/  IMAD.SHL.U32 R249, R18, 0x40, RZ ;  /* 0x0000004012f97824 */ /* 0x000fe200078e00ff */
[----:B------:R-:W-:Y:S01]  /*1920*/  LOP3.LUT R28, R28, 0xfffffff8, RZ, 0xc0, !PT ;  /* 0xfffffff81c1c7812 */ /* 0x000fe200078ec0ff */
[----:B------:R-:W-:Y:S01]  /*1930*/  ULDC.64 UR4, c[0x0][0x1e8] ;  /* 0x00007a0000047ab9 */ /* 0x000fe20000000a00 */
[----:B------:R-:W-:-:S02]  /*1940*/  ISETP.GE.AND P1, PT, R13, UR7, PT ;  /* 0x000000070d007c0c */ /* 0x000fc4000bf26270 */
[----:B-1----:R-:W-:Y:S02]  /*1950*/  IADD3 R12, R0, 0x60, RZ ;  /* 0x00000060000c7810 */ /* 0x002fe40007ffe0ff */
[----:B------:R-:W-:Y:S02]  /*1960*/  IADD3 R0, R13, UR10, RZ ;  /* 0x0000000a0d007c10 */ /* 0x000fe4000fffe0ff */
[----:B------:R-:W-:Y:S02]  /*1970*/  ISETP.GE.AND P0, PT, R12, R11, PT ;  /* 0x0000000b0c00720c */ /* 0x000fe40003f06270 */
[----:B------:R-:W-:Y:S01]  /*1980*/  ISETP.GT.OR P1, PT, R120, 0x5f, P1 ;  /* 0x0000005f7800780c */ /* 0x000fe20000f24670 */
[----:B------:R-:W-:-:S04]  /*1990*/  @P2 IMAD.HI.U32 R12, R0, c[0x0][0x2bc], RZ ;  /* 0x0000af00000c2a27 */ /* 0x000fc800078e00ff */
[----:B------:R-:W-:Y:S01]  /*19a0*/  IMAD.MOV.U32 R11, RZ, RZ, R0 ;  /* 0x000000ffff0b7224 */ /* 0x000fe200078e0000 */
[----:B------:R-:W-:-:S05]  /*19b0*/  @P2 SHF.R.U32.HI R11, RZ, c[0x0][0x2c0], R12 ;  /* 0x0000b000ff0b2a19 */ /* 0x000fca000001160c */
[--C-:B--2-4-:R-:W-:Y:S02]  /*19c0*/  @!P0 IMAD.WIDE R22, R33, 0x2, R20.reuse ;  /* 0x0000000221168825 */ /* 0x114fe400078e0214 */
[----:B------:R-:W-:Y:S02]  /*19d0*/  @!P1 IADD3 R15, P2, R11, UR16, RZ ;  /* 0x000000100b0f9c10 */ /* 0x000fe4000ff5e0ff */
[--C-:B------:R-:W-:Y:S01]  /*19e0*/  @!P0 IMAD.WIDE R12, R31, 0x2, R20.reuse ;  /* 0x000000021f0c8825 */ /* 0x100fe200078e0214 */
[----:B------:R-:W-:Y:S01]  /*19f0*/  @!PT LDS RZ, [RZ] ;  /* 0x00000000fffff984 */ /* 0x000fe20000000800 */
[----:B------:R1:W-:Y:S04]  /*1a00*/  @!P0 LDGSTS.E.BYPASS.LTC128B.128 [R251+0x1b100], [R22.64], !P4 ;  /* 0x1b10000016fb8fae */ /* 0x0003e8000e101d4c */
[----:B------:R2:W-:Y:S01]  /*1a10*/  @!P0 LDGSTS.E.BYPASS.LTC128B.128 [R251+0x1f100], [R12.64], !P3 ;  /* 0x1f1000000cfb8fae */ /* 0x0005e2000d901d4c */
[----:B-1----:R-:W-:-:S04]  /*1a20*/  @!P0 IMAD.WIDE R22, R29, 0x2, R20 ;  /* 0x000000021d168825 */ /* 0x002fc800078e0214 */
[----:B------:R-:W-:Y:S01]  /*1a30*/  @!P0 IMAD.WIDE R20, R28, 0x2, R20 ;  /* 0x000000021c148825 */ /* 0x000fe200078e0214 */
[----:B------:R1:W-:Y:S01]  /*1a40*/  @!P0 LDGSTS.E.BYPASS.LTC128B.128 [R251+0x23100], [R22.64], !P6 ;  /* 0x2310000016fb8fae */ /* 0x0003e2000f101d4c */
[----:B--2---:R-:W-:Y:S02]  /*1a50*/  @!P1 LEA.HI.X.SX32 R13, R11, UR15, 0x1, P2 ;  /* 0x0000000f0b0d9c11 */ /* 0x004fe400090f0eff */
[C---:B------:R-:W-:Y:S01]  /*1a60*/  @!P1 LEA R12, P2, R15.reuse, c[0x0][0x2a0], 0x2 ;  /* 0x0000a8000f0c9a11 */ /* 0x040fe200078410ff */
[----:B------:R2:W-:Y:S03]  /*1a70*/  @!P0 LDGSTS.E.BYPASS.LTC128B.128 [R251+0x27100], [R20.64], !P5 ;  /* 0x2710000014fb8fae */ /* 0x0005e6000e901d4c */
[----:B------:R-:W-:Y:S01]  /*1a80*/  @!P1 LEA.HI.X R13, R15, c[0x0][0x2a4], R13, 0x2, P2 ;  /* 0x0000a9000f0d9a11 */ /* 0x000fe200010f140d */
[----:B------:R-:W0:Y:S04]  /*1a90*/  LDGDEPBAR ;  /* 0x00000000000079af */ /* 0x000e280000000000 */
[----:B------:R-:W-:Y:S06]  /*1aa0*/  BAR.SYNC.DEFER_BLOCKING 0x0 ;  /* 0x0000000000007b1d */ /* 0x000fec0000010000 */
[----:B------:R3:W4:Y:S01]  /*1ab0*/  @!P1 LDG.E R19, [R12.64] ;  /* 0x0000000c0c139981 */ /* 0x000722000c1e1900 */
[----:B------:R-:W-:Y:S01]  /*1ac0*/  IMAD.MOV R11, RZ, RZ, -R11 ;  /* 0x000000ffff0b7224 */ /* 0x000fe200078e0a0b */
[----:B------:R-:W-:Y:S01]  /*1ad0*/  LOP3.LUT R249, R249, 0x1c0, RZ, 0xc0, !PT ;  /* 0x000001c0f9f97812 */ /* 0x000fe200078ec0ff */
[----:B------:R-:W-:Y:S01]  /*1ae0*/  UIMAD UR18, UR8, UR4, URZ ;  /* 0x00000004081272a4 */ /* 0x000fe2000f8e023f */
[----:B------:R-:W-:Y:S01]  /*1af0*/  LOP3.LUT P1, RZ, R18, 0x2, RZ, 0xc0, !PT ;  /* 0x0000000212ff7812 */ /* 0x000fe2000782c0ff */
[----:B------:R-:W-:Y:S01]  /*1b00*/  IMAD R16, R11, c[0x0][0x2b8], R0 ;  /* 0x0000ae000b107a24 */ /* 0x000fe200078e0200 */
[----:B------:R-:W-:Y:S01]  /*1b10*/  UIMAD.WIDE.U32 UR20, UR9, UR4, URZ ;  /* 0x00000004091472a5 */ /* 0x000fe2000f8e003f */
[----:B------:R-:W-:Y:S01]  /*1b20*/  IMAD.SHL.U32 R0, R17, 0x8, RZ ;  /* 0x0000000811007824 */ /* 0x000fe200078e00ff */
[----:B------:R-:W-:Y:S01]  /*1b30*/  UIMAD UR18, UR9, UR5, UR18 ;  /* 0x00000005091272a4 */ /* 0x000fe2000f8e0212 */
[C---:B-1----:R-:W-:Y:S01]  /*1b40*/  IMAD.WIDE.U32 R22, R16.reuse, c[0x0][0x1e0], RZ ;  /* 0x0000780010167a25 */ /* 0x042fe200078e00ff */
[----:B------:R-:W-:Y:S01]  /*1b50*/  ISETP.GE.AND P4, PT, R33, c[0x0][0x1d4], PT ;  /* 0x0000750021007a0c */ /* 0x000fe20003f86270 */
[----:B------:R-:W-:Y:S01]  /*1b60*/  ULDC.64 UR4, c[0x0][0x210] ;  /* 0x0000840000047ab9 */ /* 0x000fe20000000a00 */
[----:B------:R-:W-:Y:S01]  /*1b70*/  LOP3.LUT R0, R249, 0x8, R0, 0xf8, !PT ;  /* 0x00000008f9007812 */ /* 0x000fe200078ef800 */
[----:B--2---:R-:W-:Y:S01]  /*1b80*/  IMAD.WIDE.U32 R20, R16, c[0x0][0x208], RZ ;  /* 0x0000820010147a25 */ /* 0x004fe200078e00ff */
[----:B------:R-:W-:Y:S01]  /*1b90*/  SHF.R.U32.HI R249, RZ, 0x3, R249 ;  /* 0x00000003fff97819 */ /* 0x000fe200000116f9 */
[----:B------:R-:W-:Y:S01]  /*1ba0*/  UIADD3 UR18, UR21, UR18, URZ ;  /* 0x0000001215127290 */ /* 0x000fe2000fffe03f */
[----:B------:R-:W-:Y:S01]  /*1bb0*/  ISETP.GE.AND P3, PT, R10, c[0x0][0x1d4], PT ;  /* 0x000075000a007a0c */ /* 0x000fe20003f66270 */
[----:B------:R-:W-:Y:S01]  /*1bc0*/  UIMAD UR8, UR8, UR4, URZ ;  /* 0x00000004080872a4 */ /* 0x000fe2000f8e023f */
[----:B------:R-:W-:Y:S01]  /*1bd0*/  LOP3.LUT R249, R0, R249, RZ, 0x3c, !PT ;  /* 0x000000f900f97212 */ /* 0x000fe200078e3cff */
[----:B------:R-:W-:Y:S01]  /*1be0*/  UIMAD.WIDE.U32 UR22, UR9, UR4, URZ ;  /* 0x00000004091672a5 */ /* 0x000fe2000f8e003f */
[----:B------:R-:W-:Y:S01]  /*1bf0*/  ISETP.GE.AND P2, PT, R9, c[0x0][0x1d4], PT ;  /* 0x0000750009007a0c */ /* 0x000fe20003f46270 */
[----:B------:R-:W-:Y:S01]  /*1c00*/  UIMAD UR5, UR9, UR5, UR8 ;  /* 0x00000005090572a4 */ /* 0x000fe2000f8e0208 */
[----:B------:R-:W-:Y:S01]  /*1c10*/  IMAD.SHL.U32 R5, R5, 0x40, RZ ;  /* 0x0000004005057824 */ /* 0x000fe200078e00ff */
[----:B------:R-:W-:Y:S01]  /*1c20*/  UIADD3 UR4, UR6, -0x1, URZ ;  /* 0xffffffff06047890 */ /* 0x000fe2000fffe03f */
[----:B------:R-:W-:Y:S01]  /*1c30*/  LEA.HI R6, R6, R2, RZ, 0x5 ;  /* 0x0000000206067211 */ /* 0x000fe200078f28ff */
[----:B------:R-:W-:Y:S01]  /*1c40*/  UIADD3 UR5, UR23, UR5, URZ ;  /* 0x0000000517057290 */ /* 0x000fe2000fffe03f */
[----:B---3--:R-:W-:Y:S01]  /*1c50*/  SHF.R.S32.HI R12, RZ, 0x1f, R16 ;  /* 0x0000001fff0c7819 */ /* 0x008fe20000011410 */
[----:B------:R-:W-:Y:S01]  /*1c60*/  UIMAD UR4, UR4, -0x60, UR7 ;  /* 0xffffffa0040478a4 */ /* 0x000fe2000f8e0207 */
[----:B------:R-:W-:Y:S01]  /*1c70*/  SHF.R.S32.HI R13, RZ, 0x4, R14 ;  /* 0x00000004ff0d7819 */ /* 0x000fe2000001140e */
[----:B------:R-:W-:Y:S01]  /*1c80*/  IMAD.SHL.U32 R7, R7, 0x40, RZ ;  /* 0x0000004007077824 */ /* 0x000fe200078e00ff */
[----:B------:R-:W-:Y:S01]  /*1c90*/  LOP3.LUT R5, R5, 0x1c0, RZ, 0xc0, !PT ;  /* 0x000001c005057812 */ /* 0x000fe200078ec0ff */
[----:B------:R-:W-:Y:S01]  /*1ca0*/  IMAD R11, R12, c[0x0][0x1e0], RZ ;  /* 0x000078000c0b7a24 */ /* 0x000fe200078e02ff */
[----:B------:R-:W-:Y:S01]  /*1cb0*/  LEA.HI R14, R14, R13, RZ, 0x1 ;  /* 0x0000000d0e0e7211 */ /* 0x000fe200078f08ff */
[----:B------:R-:W-:Y:S01]  /*1cc0*/  IMAD R12, R12, c[0x0][0x208], RZ ;  /* 0x000082000c0c7a24 */ /* 0x000fe200078e02ff */
[----:B------:R-:W-:Y:S01]  /*1cd0*/  LOP3.LUT R7, R7, 0xfffffe00, RZ, 0xc0, !PT ;  /* 0xfffffe0007077812 */ /* 0x000fe200078ec0ff */
[----:B------:R-:W-:Y:S01]  /*1ce0*/  IMAD R11, R16, c[0x0][0x1e4], R11 ;  /* 0x00007900100b7a24 */ /* 0x000fe200078e020b */
[----:B------:R-:W-:Y:S01]  /*1cf0*/  LOP3.LUT R14, R14, 0xfffffffe, RZ, 0xc0, !PT ;  /* 0xfffffffe0e0e7812 */ /* 0x000fe200078ec0ff */
[----:B------:R-:W-:Y:S01]  /*1d00*/  IMAD R12, R16, c[0x0][0x20c], R12 ;  /* 0x00008300100c7a24 */ /* 0x000fe200078e020c */
[----:B------:R-:W-:Y:S01]  /*1d10*/  UISETP.GE.AND UP0, UPT, UR7, 0x61, UPT ;  /* 0x000000610700788c */ /* 0x000fe2000bf06270 */
[----:B------:R-:W-:Y:S01]  /*1d20*/  IMAD.IADD R23, R23, 0x1, R11 ;  /* 0x0000000117177824 */ /* 0x000fe200078e020b */
[----:B------:R-:W-:Y:S01]  /*1d30*/  SHF.R.S32.HI R32, RZ, 0x1f, R29 ;  /* 0x0000001fff207819 */ /* 0x000fe2000001141d */
[----:B------:R-:W-:Y:S01]  /*1d40*/  IMAD.IADD R21, R21, 0x1, R12 ;  /* 0x0000000115157824 */ /* 0x000fe200078e020c */
[----:B------:R-:W-:Y:S01]  /*1d50*/  SHF.R.S32.HI R30, RZ, 0x1f, R28 ;  /* 0x0000001fff1e7819 */ /* 0x000fe2000001141c */
[----:B------:R-:W-:-:S02]  /*1d60*/  IMAD.IADD R14, R13, 0x1, -R14 ;  /* 0x000000010d0e7824 */ /* 0x000fc400078e0a0e */
[----:B------:R-:W-:Y:S02]  /*1d70*/  IMAD R12, R16, c[0x0][0x1e0], RZ ;  /* 0x00007800100c7a24 */ /* 0x000fe400078e02ff */
[C---:B------:R-:W-:Y:S02]  /*1d80*/  IMAD R249, R14.reuse, 0x200, R249 ;  /* 0x000002000ef97824 */ /* 0x040fe400078e02f9 */
[----:B------:R-:W-:Y:S02]  /*1d90*/  IMAD.SHL.U32 R14, R14, 0x8, RZ ;  /* 0x000000080e0e7824 */ /* 0x000fe400078e00ff */
[----:B------:R-:W-:Y:S02]  /*1da0*/  IMAD.SHL.U32 R249, R249, 0x2, RZ ;  /* 0x00000002f9f97824 */ /* 0x000fe400078e00ff */
[----:B------:R-:W-:Y:S01]  /*1db0*/  IMAD.SHL.U32 R250, R6, 0x20, RZ ;  /* 0x0000002006fa7824 */ /* 0x000fe200078e00ff */
[----:B------:R-:W-:Y:S02]  /*1dc0*/  LOP3.LUT R14, R5, 0x8, R14, 0xf8, !PT ;  /* 0x00000008050e7812 */ /* 0x000fe400078ef80e */
[----:B------:R-:W-:-:S02]  /*1dd0*/  IADD3 R248, R249, 0xc120, RZ ;  /* 0x0000c120f9f87810 */ /* 0x000fc40007ffe0ff */
[----:B------:R-:W-:Y:S02]  /*1de0*/  SHF.R.U32.HI R5, RZ, 0x3, R5 ;  /* 0x00000003ff057819 */ /* 0x000fe40000011605 */
[----:B------:R-:W-:Y:S02]  /*1df0*/  LOP3.LUT R250, R250, 0x7ffffc00, RZ, 0xc0, !PT ;  /* 0x7ffffc00fafa7812 */ /* 0x000fe400078ec0ff */
[----:B------:R-:W-:-:S04]  /*1e00*/  LOP3.LUT R5, R14, R5, RZ, 0x3c, !PT ;  /* 0x000000050e057212 */ /* 0x000fc800078e3cff */
[CC--:B------:R-:W-:Y:S02]  /*1e10*/  IADD3 R250, R5.reuse, R7.reuse, R250 ;  /* 0x0000000705fa7210 */ /* 0x0c0fe40007ffe0fa */
[----:B------:R-:W-:Y:S02]  /*1e20*/  LOP3.LUT R5, R5, R7, RZ, 0xfc, !PT ;  /* 0x0000000705057212 */ /* 0x000fe400078efcff */
[----:B------:R-:W-:Y:S01]  /*1e30*/  IADD3 R7, R251, 0x100, RZ ;  /* 0x00000100fb077810 */ /* 0x000fe20007ffe0ff */
[----:B------:R-:W-:-:S04]  /*1e40*/  IMAD.SHL.U32 R250, R250, 0x2, RZ ;  /* 0x00000002fafa7824 */ /* 0x000fc800078e00ff */
[--C-:B------:R-:W-:Y:S02]  /*1e50*/  IMAD R246, R4, 0x2, R250.reuse ;  /* 0x0000000204f67824 */ /* 0x100fe400078e02fa */
[C---:B------:R-:W-:Y:S02]  /*1e60*/  IMAD R245, R3.reuse, 0x2, R250 ;  /* 0x0000000203f57824 */ /* 0x040fe400078e02fa */
[----:B------:R-:W-:Y:S01]  /*1e70*/  IMAD R243, R3, 0x2, R246 ;  /* 0x0000000203f37824 */ /* 0x000fe200078e02f6 */
[----:B----4-:R-:W-:Y:S01]  /*1e80*/  SHF.R.S32.HI R11, RZ, 0x1f, R19 ;  /* 0x0000001fff0b7819 */ /* 0x010fe20000011413 */
[----:B------:R-:W-:Y:S01]  /*1e90*/  IMAD.WIDE.U32 R22, R19, c[0x0][0x1f0], R22 ;  /* 0x00007c0013167a25 */ /* 0x000fe200078e0016 */
[----:B------:R-:W-:Y:S03]  /*1ea0*/  STL [R1], R19 ;  /* 0x0000001301007387 */ /* 0x000fe60000100800 */
[C---:B------:R-:W-:Y:S01]  /*1eb0*/  IMAD R15, R11.reuse, c[0x0][0x1f0], RZ ;  /* 0x00007c000b0f7a24 */ /* 0x040fe200078e02ff */
[----:B------:R-:W-:Y:S01]  /*1ec0*/  IADD3 R0, P0, R22, UR20, RZ ;  /* 0x0000001416007c10 */ /* 0x000fe2000ff1e0ff */
[----:B------:R-:W-:Y:S01]  /*1ed0*/  IMAD R11, R11, c[0x0][0x218], RZ ;  /* 0x000086000b0b7a24 */ /* 0x000fe200078e02ff */
[----:B------:R1:W-:Y:S01]  /*1ee0*/  STL [R1+0x4], R16 ;  /* 0x0000041001007387 */ /* 0x0003e20000100800 */
[----:B------:R-:W-:-:S02]  /*1ef0*/  IMAD R15, R19, c[0x0][0x1f4], R15 ;  /* 0x00007d00130f7a24 */ /* 0x000fc400078e020f */
[----:B------:R-:W-:-:S03]  /*1f00*/  IMAD.WIDE.U32 R20, R19, c[0x0][0x218], R20 ;  /* 0x0000860013147a25 */ /* 0x000fc600078e0014 */
[----:B------:R-:W-:Y:S01]  /*1f10*/  IADD3.X R15, R23, UR18, R15, P0, !PT ;  /* 0x00000012170f7c10 */ /* 0x000fe200087fe40f */
[C---:B------:R-:W-:Y:S01]  /*1f20*/  IMAD R11, R19.reuse, c[0x0][0x21c], R11 ;  /* 0x00008700130b7a24 */ /* 0x040fe200078e020b */
[----:B------:R-:W-:Y:S01]  /*1f30*/  LEA R22, P0, R0, c[0x0][0x1c8], 0x1 ;  /* 0x0000720000167a11 */ /* 0x000fe200078008ff */
[----:B------:R-:W-:-:S03]  /*1f40*/  IMAD R12, R19, c[0x0][0x1f0], R12 ;  /* 0x00007c00130c7a24 */ /* 0x000fc600078e020c */
[----:B------:R-:W-:Y:S01]  /*1f50*/  LEA.HI.X R15, R0, c[0x0][0x1cc], R15, 0x1, P0 ;  /* 0x00007300000f7a11 */ /* 0x000fe200000f0c0f */
[----:B------:R-:W-:Y:S01]  /*1f60*/  SHFL.IDX PT, R24, R22, RZ, 0x181f ;  /* 0x00181fff16187589 */ /* 0x000fe200000e0000 */
[----:B------:R-:W-:Y:S01]  /*1f70*/  IADD3 R13, P0, R20, UR22, RZ ;  /* 0x00000016140d7c10 */ /* 0x000fe2000ff1e0ff */
[----:B------:R-:W-:Y:S01]  /*1f80*/  IMAD.U32 R20, RZ, RZ, UR9 ;  /* 0x00000009ff147e24 */ /* 0x000fe2000f8e00ff */
[----:B------:R-:W-:Y:S01]  /*1f90*/  IADD3 R0, R249, 0xc100, RZ ;  /* 0x0000c100f9007810 */ /* 0x000fe20007ffe0ff */
[----:B------:R-:W2:Y:S01]  /*1fa0*/  SHFL.IDX PT, R25, R15, RZ, 0x181f ;  /* 0x00181fff0f197589 */ /* 0x000ea200000e0000 */
[----:B------:R-:W-:Y:S01]  /*1fb0*/  IADD3.X R11, R21, UR5, R11, P0, !PT ;  /* 0x00000005150b7c10 */ /* 0x000fe200087fe40b */
[----:B------:R-:W-:Y:S01]  /*1fc0*/  IMAD R20, R20, c[0x0][0x1e8], R12 ;  /* 0x00007a0014147a24 */ /* 0x000fe200078e020c */
[----:B------:R-:W-:Y:S01]  /*1fd0*/  @P1 IADD3 R248, R0, -0x20, RZ ;  /* 0xffffffe000f81810 */ /* 0x000fe20007ffe0ff */
[----:B------:R-:W-:Y:S01]  /*1fe0*/  SHFL.IDX PT, R22, R22, 0x1, 0x181f ;  /* 0x00381f0016167f89 */ /* 0x000fe200000e0000 */
[----:B------:R-:W-:-:S02]  /*1ff0*/  IADD3 R0, -R17, UR4, RZ ;  /* 0x0000000411007c10 */ /* 0x000fc4000fffe1ff */
[----:B------:R-:W-:Y:S01]  /*2000*/  ISETP.GE.AND P1, PT, R8, c[0x0][0x1d4], PT ;  /* 0x0000750008007a0c */ /* 0x000fe20003f26270 */
[----:B------:R-:W-:Y:S01]  /*2010*/  SHFL.IDX PT, R23, R15, 0x1, 0x181f ;  /* 0x00381f000f177f89 */ /* 0x000fe200000e0000 */
[C---:B-1----:R-:W-:Y:S02]  /*2020*/  LEA R16, P0, R13.reuse, c[0x0][0x1f8], 0x1 ;  /* 0x00007e000d107a11 */ /* 0x042fe400078008ff */
[----:B------:R-:W-:Y:S01]  /*2030*/  LEA R20, R20, c[0x0][0x1c8], 0x1 ;  /* 0x0000720014147a11 */ /* 0x000fe200078e08ff */
[----:B------:R-:W-:Y:S01]  /*2040*/  SHFL.IDX PT, R21, R15, 0x2, 0x181f ;  /* 0x00581f000f157f89 */ /* 0x000fe200000e0000 */
[----:B------:R-:W-:Y:S02]  /*2050*/  LEA.HI.X R11, R13, c[0x0][0x1fc], R11, 0x1, P0 ;  /* 0x00007f000d0b7a11 */ /* 0x000fe400000f0c0b */
[----:B------:R-:W-:Y:S01]  /*2060*/  ISETP.GE.AND P0, PT, R0, 0x1, PT ;  /* 0x000000010000780c */ /* 0x000fe20003f06270 */
[----:B------:R-:W1:Y:S01]  /*2070*/  SHFL.IDX PT, R64, R16, RZ, 0x181f ;  /* 0x00181fff10407589 */ /* 0x000e6200000e0000 */
[----:B------:R-:W-:-:S02]  /*2080*/  IADD3 R239, R248, 0x800, RZ ;  /* 0x00000800f8ef7810 */ /* 0x000fc40007ffe0ff */
[C---:B------:R-:W-:Y:S01]  /*2090*/  IADD3 R238, R248.reuse, 0x1000, RZ ;  /* 0x00001000f8ee7810 */ /* 0x040fe20007ffe0ff */
[----:B------:R-:W3:Y:S01]  /*20a0*/  SHFL.IDX PT, R13, R11, RZ, 0x181f ;  /* 0x00181fff0b0d7589 */ /* 0x000ee200000e0000 */
[C---:B------:R-:W-:Y:S02]  /*20b0*/  IADD3 R237, R248.reuse, 0x1800, RZ ;  /* 0x00001800f8ed7810 */ /* 0x040fe40007ffe0ff */
[C---:B------:R-:W-:Y:S01]  /*20c0*/  IADD3 R236, R248.reuse, 0x2000, RZ ;  /* 0x00002000f8ec7810 */ /* 0x040fe20007ffe0ff */
[----:B------:R-:W4:Y:S01]  /*20d0*/  SHFL.IDX PT, R48, R16, 0x1, 0x181f ;  /* 0x00381f0010307f89 */ /* 0x000f2200000e0000 */
[C---:B------:R-:W-:Y:S02]  /*20e0*/  IADD3 R235, R248.reuse, 0x2800, RZ ;  /* 0x00002800f8eb7810 */ /* 0x040fe40007ffe0ff */
[C---:B------:R-:W-:Y:S01]  /*20f0*/  IADD3 R233, R248.reuse, 0x3000, RZ ;  /* 0x00003000f8e97810 */ /* 0x040fe20007ffe0ff */
[----:B------:R-:W5:Y:S01]  /*2100*/  SHFL.IDX PT, R12, R11, 0x1, 0x181f ;  /* 0x00381f000b0c7f89 */ /* 0x000f6200000e0000 */
[----:B--2---:R-:W-:Y:S01]  /*2110*/  @P0 IMAD.WIDE R36, R33, 0x2, R24 ;  /* 0x0000000221240825 */ /* 0x004fe200078e0218 */
[----:B------:R-:W-:-:S02]  /*2120*/  IADD3 R232, R248, 0x3800, RZ ;  /* 0x00003800f8e87810 */ /* 0x000fc40007ffe0ff */
[----:B------:R-:W2:Y:S01]  /*2130*/  SHFL.IDX PT, R16, R16, 0x2, 0x181f ;  /* 0x00581f0010107f89 */ /* 0x000ea200000e0000 */
[--C-:B------:R-:W-:Y:S01]  /*2140*/  @P0 IMAD.WIDE R34, R31, 0x2, R24.reuse ;  /* 0x000000021f220825 */ /* 0x100fe200078e0218 */
[C---:B------:R-:W-:Y:S02]  /*2150*/  IADD3 R231, R248.reuse, 0x4000, RZ ;  /* 0x00004000f8e77810 */ /* 0x040fe40007ffe0ff */
[----:B------:R-:W2:Y:S01]  /*2160*/  SHFL.IDX PT, R11, R11, 0x2, 0x181f ;  /* 0x00581f000b0b7f89 */ /* 0x000ea200000e0000 */
[--C-:B------:R-:W-:Y:S01]  /*2170*/  @P0 IMAD.WIDE R26, R29, 0x2, R24.reuse ;  /* 0x000000021d1a0825 */ /* 0x100fe200078e0218 */
[----:B------:R-:W-:Y:S02]  /*2180*/  IADD3 R230, R248, 0x4800, RZ ;  /* 0x00004800f8e67810 */ /* 0x000fe40007ffe0ff */
[----:B------:R2:W-:Y:S01]  /*2190*/  @P0 LDGSTS.E.BYPASS.LTC128B.128 [R251+0xc100], [R36.64], !P4 ;  /* 0x0c10000024fb0fae */ /* 0x0005e2000e101d4c */
[----:B------:R-:W-:Y:S01]  /*21a0*/  @P0 IMAD.WIDE R38, R28, 0x2, R24 ;  /* 0x000000021c260825 */ /* 0x000fe200078e0218 */
[----:B------:R-:W-:-:S02]  /*21b0*/  IADD3 R229, R248, 0x5000, RZ ;  /* 0x00005000f8e57810 */ /* 0x000fc40007ffe0ff */
[----:B------:R2:W-:Y:S01]  /*21c0*/  @P0 LDGSTS.E.BYPASS.LTC128B.128 [R251+0xf100], [R34.64], !P3 ;  /* 0x0f10000022fb0fae */ /* 0x0005e2000d901d4c */
[----:B------:R-:W-:Y:S01]  /*21d0*/  IMAD.WIDE R24, R33, 0x2, RZ ;  /* 0x0000000221187825 */ /* 0x000fe200078e02ff */
[C---:B------:R-:W-:Y:S02]  /*21e0*/  IADD3 R228, R248.reuse, 0x5800, RZ ;  /* 0x00005800f8e47810 */ /* 0x040fe40007ffe0ff */
[----:B------:R2:W-:Y:S01]  /*21f0*/  @P0 LDGSTS.E.BYPASS.LTC128B.128 [R251+0x12100], [R26.64], !P2 ;  /* 0x121000001afb0fae */ /* 0x0005e2000d101d4c */
[----:B------:R-:W-:Y:S02]  /*2200*/  IADD3 R227, R248, 0x6000, RZ ;  /* 0x00006000f8e37810 */ /* 0x000fe40007ffe0ff */
[----:B-1----:R-:W-:Y:S01]  /*2210*/  IADD3 R74, P5, R64, R24, RZ ;  /* 0x00000018404a7210 */ /* 0x002fe20007fbe0ff */
[----:B------:R1:W-:Y:S01]  /*2220*/  @P0 LDGSTS.E.BYPASS.LTC128B.128 [R251+0x15100], [R38.64], !P1 ;  /* 0x1510000026fb0fae */ /* 0x0003e2000c901d4c */
[----:B------:R-:W-:Y:S02]  /*2230*/  ISETP.GE.AND P0, PT, R0, 0x21, PT ;  /* 0x000000210000780c */ /* 0x000fe40003f06270 */
[----:B------:R-:W-:Y:S01]  /*2240*/  IADD3 R226, R248, 0x6800, RZ ;  /* 0x00006800f8e27810 */ /* 0x000fe20007ffe0ff */
[----:B---3--:R-:W-:Y:S01]  /*2250*/  IMAD.X R75, R13, 0x1, R25, P5 ;  /* 0x000000010d4b7824 */ /* 0x008fe200028e0619 */
[----:B----4-:R-:W-:Y:S01]  /*2260*/  IADD3 R58, P5, R24, R48, RZ ;  /* 0x00000030183a7210 */ /* 0x010fe20007fbe0ff */
[----:B------:R-:W3:Y:S01]  /*2270*/  SHFL.IDX PT, R20, R20, 0x2, 0x181f ;  /* 0x00581f0014147f89 */ /* 0x000ee200000e0000 */
[----:B------:R-:W-:-:S02]  /*2280*/  IADD3 R225, R248, 0x7000, RZ ;  /* 0x00007000f8e17810 */ /* 0x000fc40007ffe0ff */
[C---:B------:R-:W-:Y:S01]  /*2290*/  IADD3 R224, R248.reuse, 0x7800, RZ ;  /* 0x00007800f8e07810 */ /* 0x040fe20007ffe0ff */
[----:B-----5:R-:W-:Y:S01]  /*22a0*/  IMAD.X R59, R25, 0x1, R12, P5 ;  /* 0x00000001193b7824 */ /* 0x020fe200028e060c */
[C---:B------:R-:W-:Y:S02]  /*22b0*/  IADD3 R223, R248.reuse, 0x8000, RZ ;  /* 0x00008000f8df7810 */ /* 0x040fe40007ffe0ff */
[C---:B------:R-:W-:Y:S01]  /*22c0*/  IADD3 R222, R248.reuse, 0x8800, RZ ;  /* 0x00008800f8de7810 */ /* 0x040fe20007ffe0ff */
[--C-:B--2---:R-:W-:Y:S01]  /*22d0*/  @P0 IMAD.WIDE R36, R33, 0x2, R22.reuse ;  /* 0x0000000221240825 */ /* 0x104fe200078e0216 */
[C---:B------:R-:W-:Y:S02]  /*22e0*/  IADD3 R221, R248.reuse, 0x9000, RZ ;  /* 0x00009000f8dd7810 */ /* 0x040fe40007ffe0ff */
[----:B------:R-:W-:Y:S02]  /*22f0*/  IADD3 R220, R248, 0x9800, RZ ;  /* 0x00009800f8dc7810 */ /* 0x000fe40007ffe0ff */
[----:B------:R-:W-:Y:S01]  /*2300*/  IADD3 R34, P5, R24, R16, RZ ;  /* 0x0000001018227210 */ /* 0x000fe20007fbe0ff */
[----:B------:R2:W-:Y:S01]  /*2310*/  @P0 LDGSTS.E.BYPASS.LTC128B.128 [R251+0xd100], [R36.64], !P4 ;  /* 0x0d10000024fb0fae */ /* 0x0005e2000e101d4c */
[C---:B------:R-:W-:Y:S01]  /*2320*/  IADD3 R219, R248.reuse, 0xa000, RZ ;  /* 0x0000a000f8db7810 */ /* 0x040fe20007ffe0ff */
[----:B------:R-:W-:Y:S01]  /*2330*/  @P0 IMAD.WIDE R26, R31, 0x2, R22 ;  /* 0x000000021f1a0825 */ /* 0x000fe200078e0216 */
[----:B------:R-:W-:-:S02]  /*2340*/  IADD3 R218, R248, 0xa800, RZ ;  /* 0x0000a800f8da7810 */ /* 0x000fc40007ffe0ff */
[C---:B------:R-:W-:Y:S01]  /*2350*/  IADD3 R217, R248.reuse, 0xb000, RZ ;  /* 0x0000b000f8d97810 */ /* 0x040fe20007ffe0ff */
[----:B------:R-:W-:Y:S01]  /*2360*/  IMAD.X R35, R25, 0x1, R11, P5 ;  /* 0x0000000119237824 */ /* 0x000fe200028e060b */
[----:B------:R4:W-:Y:S01]  /*2370*/  @P0 LDGSTS.E.BYPASS.LTC128B.128 [R251+0x10100], [R26.64], !P3 ;  /* 0x101000001afb0fae */ /* 0x0009e2000d901d4c */
[----:B------:R-:W-:Y:S01]  /*2380*/  @P0 IMAD.WIDE R24, R29, 0x2, R22 ;  /* 0x000000021d180825 */ /* 0x000fe200078e0216 */
[----:B------:R-:W-:-:S03]  /*2390*/  IADD3 R216, R248, 0xb800, RZ ;  /* 0x0000b800f8d87810 */ /* 0x000fc60007ffe0ff */
[----:B-1----:R-:W-:Y:S01]  /*23a0*/  @P0 IMAD.WIDE R38, R28, 0x2, R22 ;  /* 0x000000021c260825 */ /* 0x002fe200078e0216 */
[----:B------:R1:W-:Y:S03]  /*23b0*/  @P0 LDGSTS.E.BYPASS.LTC128B.128 [R251+0x13100], [R24.64], !P2 ;  /* 0x1310000018fb0fae */ /* 0x0003e6000d101d4c */
[----:B------:R-:W-:Y:S01]  /*23c0*/  IMAD.WIDE R22, R31, 0x2, RZ ;  /* 0x000000021f167825 */ /* 0x000fe200078e02ff */
[----:B------:R2:W-:Y:S01]  /*23d0*/  @P0 LDGSTS.E.BYPASS.LTC128B.128 [R251+0x16100], [R38.64], !P1 ;  /* 0x1610000026fb0fae */ /* 0x0005e2000c901d4c */
[----:B------:R-:W-:-:S03]  /*23e0*/  ISETP.GT.AND P0, PT, R0, 0x40, PT ;  /* 0x000000400000780c */ /* 0x000fc60003f04270 */
[----:B------:R-:W-:-:S05]  /*23f0*/  IADD3 R72, P5, R64, R22, RZ ;  /* 0x0000001640487210 */ /* 0x000fca0007fbe0ff */
[----:B------:R-:W-:Y:S01]  /*2400*/  IMAD.X R73, R13, 0x1, R23, P5 ;  /* 0x000000010d497824 */ /* 0x000fe200028e0617 */
[----:B------:R-:W-:-:S04]  /*2410*/  IADD3 R56, P5, R22, R48, RZ ;  /* 0x0000003016387210 */ /* 0x000fc80007fbe0ff */
[----:B---3--:R-:W-:-:S04]  /*2420*/  @P0 IMAD.WIDE R14, R29, 0x2, R20 ;  /* 0x000000021d0e0825 */ /* 0x008fc800078e0214 */
[----:B----4-:R-:W-:-:S04]  /*2430*/  @P0 IMAD.WIDE R26, R33, 0x2, R20 ;  /* 0x00000002211a0825 */ /* 0x010fc800078e0214 */
[----:B------:R-:W-:Y:S01]  /*2440*/  IMAD.X R57, R23, 0x1, R12, P5 ;  /* 0x0000000117397824 */ /* 0x000fe200028e060c */
[----:B------:R3:W-:Y:S01]  /*2450*/  @P0 LDGSTS.E.BYPASS.LTC128B.128 [R251+0xe100], [R26.64], !P4 ;  /* 0x0e1000001afb0fae */ /* 0x0007e2000e101d4c */
[----:B-1----:R-:W-:Y:S01]  /*2460*/  @P0 IMAD.WIDE R24, R31, 0x2, R20 ;  /* 0x000000021f180825 */ /* 0x002fe200078e0214 */
[----:B------:R-:W-:-:S04]  /*2470*/  IADD3 R22, P5, R22, R16, RZ ;  /* 0x0000001016167210 */ /* 0x000fc80007fbe0ff */
[----:B------:R1:W-:Y:S01]  /*2480*/  @P0 LDGSTS.E.BYPASS.LTC128B.128 [R251+0x11100], [R24.64], !P3 ;  /* 0x1110000018fb0fae */ /* 0x0003e2000d901d4c */
[----:B------:R-:W-:-:S03]  /*2490*/  IMAD.X R23, R23, 0x1, R11, P5 ;  /* 0x0000000117177824 */ /* 0x000fc600028e060b */
[----:B------:R4:W-:Y:S01]  /*24a0*/  @P0 LDGSTS.E.BYPASS.LTC128B.128 [R251+0x14100], [R14.64], !P2 ;  /* 0x141000000efb0fae */ /* 0x0009e2000d101d4c */
[----:B-1----:R-:W-:-:S04]  /*24b0*/  @P0 IMAD.WIDE R24, R28, 0x2, R20 ;  /* 0x000000021c180825 */ /* 0x002fc800078e0214 */
[----:B------:R-:W-:Y:S01]  /*24c0*/  IMAD.WIDE R20, R29, 0x2, RZ ;  /* 0x000000021d147825 */ /* 0x000fe200078e02ff */
[----:B------:R3:W-:Y:S03]  /*24d0*/  @P0 LDGSTS.E.BYPASS.LTC128B.128 [R251+0x17100], [R24.64], !P1 ;  /* 0x1710000018fb0fae */ /* 0x0007e6000c901d4c */
[----:B----4-:R-:W-:Y:S01]  /*24e0*/  IMAD.WIDE R14, R28, 0x2, RZ ;  /* 0x000000021c0e7825 */ /* 0x010fe200078e02ff */
[----:B------:R-:W0:Y:S01]  /*24f0*/  LDGDEPBAR ;  /* 0x00000000000079af */ /* 0x000e220000000000 */
[----:B------:R-:W-:Y:S02]  /*2500*/  IADD3 R66, P0, R64, R20, RZ ;  /* 0x0000001440427210 */ /* 0x000fe40007f1e0ff */
[----:B------:R-:W-:Y:S02]  /*2510*/  IADD3 R50, P5, R20, R48, RZ ;  /* 0x0000003014327210 */ /* 0x000fe40007fbe0ff */
[----:B------:R-:W-:Y:S01]  /*2520*/  IADD3 R64, P6, R64, R14, RZ ;  /* 0x0000000e40407210 */ /* 0x000fe20007fde0ff */
[----:B------:R-:W-:Y:S01]  /*2530*/  IMAD.X R67, R13, 0x1, R21, P0 ;  /* 0x000000010d437824 */ /* 0x000fe200000e0615 */
[----:B------:R-:W-:Y:S01]  /*2540*/  IADD3 R20, P0, R20, R16, RZ ;  /* 0x0000001014147210 */ /* 0x000fe20007f1e0ff */
[--C-:B------:R-:W-:Y:S01]  /*2550*/  IMAD.X R51, R21, 0x1, R12.reuse, P5 ;  /* 0x0000000115337824 */ /* 0x100fe200028e060c */
[C---:B------:R-:W-:Y:S01]  /*2560*/  IADD3 R48, P5, R14.reuse, R48, RZ ;  /* 0x000000300e307210 */ /* 0x040fe20007fbe0ff */
[----:B------:R-:W-:Y:S01]  /*2570*/  IMAD.X R65, R13, 0x1, R15, P6 ;  /* 0x000000010d417824 */ /* 0x000fe200030e060f */
[----:B------:R-:W-:Y:S01]  /*2580*/  ISETP.GE.AND P6, PT, R33, c[0x0][0x1d4], PT ;  /* 0x0000750021007a0c */ /* 0x000fe20003fc6270 */
[----:B------:R-:W-:Y:S01]  /*2590*/  IMAD.X R21, R21, 0x1, R11, P0 ;  /* 0x0000000115157824 */ /* 0x000fe200000e060b */
[----:B------:R-:W-:Y:S01]  /*25a0*/  IADD3 R16, P0, R14, R16, RZ ;  /* 0x000000100e107210 */ /* 0x000fe20007f1e0ff */
[----:B------:R-:W-:Y:S01]  /*25b0*/  IMAD.X R49, R15, 0x1, R12, P5 ;  /* 0x000000010f317824 */ /* 0x000fe200028e060c */
[----:B------:R-:W-:-:S03]  /*25c0*/  ISETP.GE.AND P5, PT, R10, c[0x0][0x1d4], PT ;  /* 0x000075000a007a0c */ /* 0x000fc60003fa6270 */
[----:B------:R-:W-:Y:S01]  /*25d0*/  IMAD.X R17, R15, 0x1, R11, P0 ;  /* 0x000000010f117824 */ /* 0x000fe200000e060b */
[----:B------:R-:W-:Y:S02]  /*25e0*/  ISETP.LT.OR P0, PT, R0, 0x1, P6 ;  /* 0x000000010000780c */ /* 0x000fe40003701670 */
[----:B------:R-:W-:Y:S01]  /*25f0*/  ISETP.GE.AND P6, PT, R9, c[0x0][0x1d4], PT ;  /* 0x0000750009007a0c */ /* 0x000fe20003fc6270 */
[----:B------:R-:W-:-:S04]  /*2600*/  DEPBAR.LE SB0, 0x1 ;  /* 0x000080400000791a */ /* 0x000fc80000000000 */
[----:B------:R-:W-:-:S04]  /*2610*/  DEPBAR.LE SB0, 0x0 ;  /* 0x000080000000791a */ /* 0x000fc80000000000 */
[----:B------:R-:W-:Y:S06]  /*2620*/  BAR.SYNC.DEFER_BLOCKING 0x0 ;  /* 0x0000000000007b1d */ /* 0x000fec0000010000 */
[----:B------:R-:W-:Y:S04]  /*2630*/  LDSM.16.M88.4 R12, [R250+0x18100] ;  /* 0x01810000fa0c783b */ /* 0x000fe80000000200 */
[----:B------:R-:W-:Y:S04]  /*2640*/  LDSM.16.M88.4 R88, [R246+0x18100] ;  /* 0x01810000f658783b */ /* 0x000fe80000000200 */
[----:B------:R-:W-:Y:S04]  /*2650*/  LDSM.16.M88.4 R84, [R249+0xc100] ;  /* 0x00c10000f954783b */ /* 0x000fe80000000200 */
[----:B------:R-:W1:Y:S04]  /*2660*/  LDSM.16.M88.4 R76, [R249+0xc900] ;  /* 0x00c90000f94c783b */ /* 0x000e680000000200 */
[----:B------:R-:W-:Y:S04]  /*2670*/  LDSM.16.M88.4 R68, [R249+0xd100] ;  /* 0x00d10000f944783b */ /* 0x000fe80000000200 */
[----:B------:R-:W-:Y:S04]  /*2680*/  LDSM.16.M88.4 R60, [R249+0xd900] ;  /* 0x00d90000f93c783b */ /* 0x000fe80000000200 */
[----:B------:R-:W-:Y:S04]  /*2690*/  LDSM.16.M88.4 R52, [R249+0xe100] ;  /* 0x00e10000f934783b */ /* 0x000fe80000000200 */
[----:B------:R-:W-:Y:S04]  /*26a0*/  LDSM.16.M88.4 R100, [R249+0xe900] ;  /* 0x00e90000f964783b */ /* 0x000fe80000000200 */
[----:B------:R-:W-:Y:S04]  /*26b0*/  LDSM.16.M88.4 R44, [R248] ;  /* 0x00000000f82c783b */ /* 0x000fe80000000200 */
[----:B------:R-:W4:Y:S04]  /*26c0*/  LDSM.16.M88.4 R40, [R248+0x800] ;  /* 0x00080000f828783b */ /* 0x000f280000000200 */
[----:B--2---:R-:W2:Y:S04]  /*26d0*/  LDSM.16.M88.4 R36, [R248+0x1000] ;  /* 0x00100000f824783b */ /* 0x004ea80000000200 */
[----:B---3--:R-:W3:Y:S04]  /*26e0*/  LDSM.16.M88.4 R24, [R248+0x1800] ;  /* 0x00180000f818783b */ /* 0x008ee80000000200 */
[----:B------:R-:W5:Y:S04]  /*26f0*/  LDSM.16.M88.4 R96, [R248+0x2000] ;  /* 0x00200000f860783b */ /* 0x000f680000000200 */
[----:B------:R-:W2:Y:S01]  /*2700*/  LDSM.16.M88.4 R92, [R248+0x2800] ;  /* 0x00280000f85c783b */ /* 0x000ea20000000200 */
[----:B-1----:R-:W-:Y:S03]  /*2710*/  HMMA.16816.F32 R80, R12, R76, RZ ;  /* 0x0000004c0c50723c */ /* 0x002fe600000018ff */
[----:B------:R-:W-:Y:S01]  /*2720*/  @!PT LDS RZ, [RZ] ;  /* 0x00000000fffff984 */ /* 0x000fe20000000800 */
[----:B------:R-:W-:Y:S01]  /*2730*/  @!PT LDS RZ, [RZ] ;  /* 0x00000000fffff984 */ /* 0x000fe20000000800 */
[----:B------:R-:W-:Y:S01]  /*2740*/  @!PT LDS RZ, [RZ] ;  /* 0x00000000fffff984 */ /* 0x000fe20000000800 */
[----:B------:R1:W-:Y:S01]  /*2750*/  LDGSTS.E.BYPASS.LTC128B.128 [R251+0x100], [R74.64], !P0 ;  /* 0x001000004afb7fae */ /* 0x0003e2000c101d4c */
[----:B------:R-:W-:-:S02]  /*2760*/  ISETP.LT.OR P0, PT, R0, 0x1, P5 ;  /* 0x000000010000780c */ /* 0x000fc40002f01670 */
[----:B------:R-:W-:Y:S02]  /*2770*/  ISETP.GE.AND P5, PT, R8, c[0x0][0x1d4], PT ;  /* 0x0000750008007a0c */ /* 0x000fe40003fa6270 */
[----:B------:R-:W-:Y:S09]  /*2780*/  HMMA.16816.F32 R76, R12, R78, RZ ;  /* 0x0000004e0c4c723c */ /* 0x000ff200000018ff */
[----:B------:R1:W-:Y:S01]  /*2790*/  LDGSTS.E.BYPASS.LTC128B.128 [R251+0x3100], [R72.64], !P0 ;  /* 0x0310000048fb7fae */ /* 0x0003e2000c101d4c */
[----:B------:R-:W-:-:S06]  /*27a0*/  ISETP.LT.OR P0, PT, R0, 0x1, P6 ;  /* 0x000000010000780c */ /* 0x000fcc0003701670 */
[C---:B----4-:R-:W-:Y:S07]  /*27b0*/  HMMA.16816.F32 R80, R88.reuse, R40, R80 ;  /* 0x000000285850723c */ /* 0x050fee0000001850 */
[----:B------:R4:W-:Y:S01]  /*27c0*/  LDGSTS.E.BYPASS.LTC128B.128 [R251+0x6100], [R66.64], !P0 ;  /* 0x0610000042fb7fae */ /* 0x0009e2000c101d4c */
[----:B------:R-:W-:Y:S01]  /*27d0*/  ISETP.LT.OR P0, PT, R0, 0x1, P5 ;  /* 0x000000010000780c */ /* 0x000fe20002f01670 */
[----:B------:R-:W-:Y:S08]  /*27e0*/  HMMA.16816.F32 R76, R88, R42, R76 ;  /* 0x0000002a584c723c */ /* 0x000ff0000000184c */
[----:B-1----:R-:W-:Y:S04]  /*27f0*/  HMMA.16816.F32 R72, R12, R68, RZ ;  /* 0x000000440c48723c */ /* 0x002fe800000018ff */
[----:B------:R4:W-:Y:S01]  /*2800*/  LDGSTS.E.BYPASS.LTC128B.128 [R251+0x9100], [R64.64], !P0 ;  /* 0x0910000040fb7fae */ /* 0x0009e2000c101d4c */
[----:B------:R-:W-:-:S04]  /*2810*/  ISETP.GE.AND P0, PT, R33, c[0x0][0x1d4], PT ;  /* 0x0000750021007a0c */ /* 0x000fc80003f06270 */
[----:B------:R-:W-:Y:S01]  /*2820*/  ISETP.LT.OR P0, PT, R0, 0x21, P0 ;  /* 0x000000210000780c */ /* 0x000fe20000701670 */
[----:B------:R-:W-:Y:S11]  /*2830*/  HMMA.16816.F32 R68, R12, R70, RZ ;  /* 0x000000460c44723c */ /* 0x000ff600000018ff */
[----:B------:R-:W-:Y:S01]  /*2840*/  @!UPT UIADD3 URZ, URZ, URZ, URZ ;  /* 0x0000003f3f3ff290 */ /* 0x000fe2000fffe03f */
[----:B------:R1:W-:Y:S01]  /*2850*/  LDGSTS.E.BYPASS.LTC128B.128 [R251+0x1100], [R58.64], !P0 ;  /* 0x011000003afb7fae */ /* 0x0003e2000c101d4c */
[----:B------:R-:W-:-:S04]  /*2860*/  ISETP.GE.AND P0, PT, R10, c[0x0][0x1d4], PT ;  /* 0x000075000a007a0c */ /* 0x000fc80003f06270 */
[C---:B------:R-:W-:Y:S01]  /*2870*/  ISETP.LT.OR P0, PT, R0.reuse, 0x21, P0 ;  /* 0x000000210000780c */ /* 0x040fe20000701670 */
[----:B--2---:R-:W-:Y:S08]  /*2880*/  HMMA.16816.F32 R72, R88, R36, R72 ;  /* 0x000000245848723c */ /* 0x004ff00000001848 */
[----:B----4-:R-:W-:Y:S04]  /*2890*/  HMMA.16816.F32 R64, R12, R60, RZ ;  /* 0x0000003c0c40723c */ /* 0x010fe800000018ff */
[----:B------:R1:W-:Y:S01]  /*28a0*/  LDGSTS.E.BYPASS.LTC128B.128 [R251+0x4100], [R56.64], !P0 ;  /* 0x0410000038fb7fae */ /* 0x0003e2000c101d4c */
[----:B------:R-:W-:-:S03]  /*28b0*/  ISETP.LT.OR P0, PT, R0, 0x21, P6 ;  /* 0x000000210000780c */ /* 0x000fc60003701670 */
[----:B------:R-:W-:Y:S08]  /*28c0*/  HMMA.16816.F32 R60, R12, R62, RZ ;  /* 0x0000003e0c3c723c */ /* 0x000ff000000018ff */
[----:B------:R-:W-:Y:S02]  /*28d0*/  HMMA.16816.F32 R68, R88, R38, R68 ;  /* 0x000000265844723c */ /* 0x000fe40000001844 */
[----:B------:R2:W-:Y:S01]  /*28e0*/  LDGSTS.E.BYPASS.LTC128B.128 [R251+0x7100], [R50.64], !P0 ;  /* 0x0710000032fb7fae */ /* 0x0005e2000c101d4c */
[----:B------:R-:W-:-:S02]  /*28f0*/  ISETP.LT.OR P0, PT, R0, 0x21, P5 ;  /* 0x000000210000780c */ /* 0x000fc40002f01670 */
[----:B------:R-:W-:-:S03]  /*2900*/  ISETP.LT.OR P5, PT, R0, 0x41, P5 ;  /* 0x000000410000780c */ /* 0x000fc60002fa1670 */
[----:B---3--:R-:W-:Y:S08]  /*2910*/  HMMA.16816.F32 R64, R88, R24, R64 ;  /* 0x000000185840723c */ /* 0x008ff00000001840 */
[----:B------:R2:W-:Y:S01]  /*2920*/  LDGSTS.E.BYPASS.LTC128B.128 [R251+0xa100], [R48.64], !P0 ;  /* 0x0a10000030fb7fae */ /* 0x0005e2000c101d4c */
[----:B------:R-:W-:Y:S01]  /*2930*/  ISETP.GE.AND P0, PT, R33, c[0x0][0x1d4], PT ;  /* 0x0000750021007a0c */ /* 0x000fe20003f06270 */
[----:B-1----:R-:W-:Y:S03]  /*2940*/  HMMA.16816.F32 R56, R12, R52, RZ ;  /* 0x000000340c38723c */ /* 0x002fe600000018ff */
[----:B------:R-:W-:-:S05]  /*2950*/  ISETP.LT.OR P0, PT, R0, 0x41, P0 ;  /* 0x000000410000780c */ /* 0x000fca0000701670 */
[----:B------:R-:W-:Y:S08]  /*2960*/  HMMA.16816.F32 R52, R12, R54, RZ ;  /* 0x000000360c34723c */ /* 0x000ff000000018ff */
[----:B------:R1:W-:Y:S01]  /*2970*/  LDGSTS.E.BYPASS.LTC128B.128 [R251+0x2100], [R34.64], !P0 ;  /* 0x0210000022fb7fae */ /* 0x0003e2000c101d4c */
[----:B------:R-:W-:Y:S01]  /*2980*/  ISETP.GE.AND P0, PT, R10, c[0x0][0x1d4], PT ;  /* 0x000075000a007a0c */ /* 0x000fe20003f06270 */
[----:B------:R-:W-:Y:S03]  /*2990*/  HMMA.16816.F32 R60, R88, R26, R60 ;  /* 0x0000001a583c723c */ /* 0x000fe6000000183c */
[----:B------:R-:W-:-:S05]  /*29a0*/  ISETP.LT.OR P0, PT, R0, 0x41, P0 ;  /* 0x000000410000780c */ /* 0x000fca0000701670 */
[C---:B------:R-:W-:Y:S08]  /*29b0*/  HMMA.16816.F32 R8, R12.reuse, R84, RZ ;  /* 0x000000540c08723c */ /* 0x040ff000000018ff */
[----:B------:R3:W-:Y:S01]  /*29c0*/  LDGSTS.E.BYPASS.LTC128B.128 [R251+0x5100], [R22.64], !P0 ;  /* 0x0510000016fb7fae */ /* 0x0007e2000c101d4c */
[----:B------:R-:W-:Y:S01]  /*29d0*/  ISETP.LT.OR P0, PT, R0, 0x41, P6 ;  /* 0x000000410000780c */ /* 0x000fe20003701670 */
[----:B------:R-:W-:Y:S01]  /*29e0*/  HMMA.16816.F32 R84, R12, R86, RZ ;  /* 0x000000560c54723c */ /* 0x000fe200000018ff */
[----:B------:R-:W-:Y:S01]  /*29f0*/  IMAD.MOV.U32 R0, RZ, RZ, 0x40 ;  /* 0x00000040ff007424 */ /* 0x000fe200078e00ff */
[----:B-1----:R-:W-:-:S06]  /*2a00*/  SHF.R.S32.HI R35, RZ, 0x1f, R33 ;  /* 0x0000001fff237819 */ /* 0x002fcc0000011421 */
[----:B-----5:R-:W-:Y:S01]  /*2a10*/  HMMA.16816.F32 R56, R88, R96, R56 ;  /* 0x000000605838723c */ /* 0x020fe20000001838 */
[----:B------:R-:W-:-:S03]  /*2a20*/  SHF.R.S32.HI R34, RZ, 0x1f, R31 ;  /* 0x0000001fff227819 */ /* 0x000fc6000001141f */
[----:B------:R3:W-:Y:S01]  /*2a30*/  LDGSTS.E.BYPASS.LTC128B.128 [R251+0x8100], [R20.64], !P0 ;  /* 0x0810000014fb7fae */ /* 0x0007e2000c101d4c */
[----:B------:R-:W-:-:S03]  /*2a40*/  LOP3.LUT P0, RZ, R18, 0x4, RZ, 0xc0, !PT ;  /* 0x0000000412ff7812 */ /* 0x000fc6000780c0ff */
[----:B------:R1:W-:Y:S01]  /*2a50*/  LDGSTS.E.BYPASS.LTC128B.128 [R251+0xb100], [R16.64], !P5 ;  /* 0x0b10000010fb7fae */ /* 0x0003e2000e901d4c */
[----:B------:R-:W-:Y:S01]  /*2a60*/  SEL R0, R0, 0xffffffc0, !P0 ;  /* 0xffffffc000007807 */ /* 0x000fe20004000000 */
[C---:B------:R-:W-:Y:S01]  /*2a70*/  HMMA.16816.F32 R8, R88.reuse, R44, R8 ;  /* 0x0000002c5808723c */ /* 0x040fe20000001808 */
[----:B------:R-:W-:Y:S01]  /*2a80*/  PLOP3.LUT P0, PT, PT, PT, UP0, 0x40, 0x0 ;  /* 0x000000000000781c */ /* 0x000fe20003f0e808 */
[----:B------:R-:W-:Y:S01]  /*2a90*/  LDSM.16.M88.4 R112, [R243+0x18100] ;  /* 0x01810000f370783b */ /* 0x000fe20000000200 */
[----:B------:R-:W-:Y:S01]  /*2aa0*/  ISETP.GT.AND P5, PT, R120, 0x5f, PT ;  /* 0x0000005f7800780c */ /* 0x000fe20003fa4270 */
[----:B------:R-:W-:Y:S02]  /*2ab0*/  IMAD.IADD R244, R249, 0x1, R0 ;  /* 0x00000001f9f47824 */ /* 0x000fe400078e0200 */
[----:B------:R-:W-:Y:S01]  /*2ac0*/  IMAD.IADD R234, R0, 0x1, R248 ;  /* 0x0000000100ea7824 */ /* 0x000fe200078e02f8 */
[----:B------:R-:W0:Y:S01]  /*2ad0*/  LDGDEPBAR ;  /* 0x00000000000079af */ /* 0x000e220000000000 */
[C---:B------:R-:W-:Y:S03]  /*2ae0*/  HMMA.16816.F32 R84, R88.reuse, R46, R84 ;  /* 0x0000002e5854723c */ /* 0x040fe60000001854 */
[----:B------:R-:W-:Y:S04]  /*2af0*/  LDSM.16.M88.4 R44, [R244+0xc900] ;  /* 0x00c90000f42c783b */ /* 0x000fe80000000200 */
[----:B------:R-:W-:Y:S01]  /*2b00*/  LDSM.16.M88.4 R40, [R244+0xd100] ;  /* 0x00d10000f428783b */ /* 0x000fe20000000200 */
[----:B------:R-:W-:Y:S03]  /*2b10*/  HMMA.16816.F32 R52, R88, R98, R52 ;  /* 0x000000625834723c */ /* 0x000fe60000001834 */
[----:B--2---:R-:W-:Y:S04]  /*2b20*/  LDSM.16.M88.4 R48, [R244+0xc100] ;  /* 0x00c10000f430783b */ /* 0x004fe80000000200 */
[----:B---3--:R-:W2:Y:S01]  /*2b30*/  LDSM.16.M88.4 R20, [R245+0x18100] ;  /* 0x01810000f514783b */ /* 0x008ea20000000200 */
[C---:B-1----:R-:W-:Y:S03]  /*2b40*/  HMMA.16816.F32 R16, R12.reuse, R100, RZ ;  /* 0x000000640c10723c */ /* 0x042fe600000018ff */
[----:B------:R-:W1:Y:S04]  /*2b50*/  LDSM.16.M88.4 R36, [R244+0xd900] ;  /* 0x00d90000f424783b */ /* 0x000e680000000200 */
[----:B------:R-:W3:Y:S01]  /*2b60*/  LDSM.16.M88.4 R24, [R244+0xe100] ;  /* 0x00e10000f418783b */ /* 0x000ee20000000200 */
[----:B------:R-:W-:Y:S03]  /*2b70*/  HMMA.16816.F32 R12, R12, R102, RZ ;  /* 0x000000660c0c723c */ /* 0x000fe600000018ff */
[----:B------:R-:W4:Y:S04]  /*2b80*/  LDSM.16.M88.4 R116, [R244+0xe900] ;  /* 0x00e90000f474783b */ /* 0x000f280000000200 */
[----:B------:R-:W5:Y:S04]  /*2b90*/  LDSM.16.M88.4 R104, [R234+0x800] ;  /* 0x00080000ea68783b */ /* 0x000f680000000200 */
[----:B------:R-:W1:Y:S04]  /*2ba0*/  LDSM.16.M88.4 R100, [R234+0x1000] ;  /* 0x00100000ea64783b */ /* 0x000e680000000200 */
[----:B------:R-:W-:Y:S01]  /*2bb0*/  LDSM.16.M88.4 R108, [R234] ;  /* 0x00000000ea6c783b */ /* 0x000fe20000000200 */
[C---:B------:R-:W-:Y:S03]  /*2bc0*/  HMMA.16816.F32 R16, R88.reuse, R92, R16 ;  /* 0x0000005c5810723c */ /* 0x040fe60000001810 */
[----:B------:R-:W-:Y:S05]  /*2bd0*/  LDSM.16.M88.4 R96, [R234+0x1800] ;  /* 0x00180000ea60783b */ /* 0x000fea0000000200 */
[----:B------:R-:W-:Y:S01]  /*2be0*/  HMMA.16816.F32 R12, R88, R94, R12 ;  /* 0x0000005e580c723c */ /* 0x000fe2000000180c */
[----:B------:R-:W1:Y:S04]  /*2bf0*/  LDSM.16.M88.4 R92, [R234+0x2000] ;  /* 0x00200000ea5c783b */ /* 0x000e680000000200 */
[----:B------:R-:W-:Y:S03]  /*2c00*/  LDSM.16.M88.4 R88, [R234+0x2800] ;  /* 0x00280000ea58783b */ /* 0x000fe60000000200 */
[C---:B--2---:R-:W-:Y:S08]  /*2c10*/  HMMA.16816.F32 R80, R20.reuse, R44, R80 ;  /* 0x0000002c1450723c */ /* 0x044ff00000001850 */
[C---:B------:R-:W-:Y:S01]  /*2c20*/  HMMA.16816.F32 R76, R20.reuse, R46, R76 ;  /* 0x0000002e144c723c */ /* 0x040fe2000000184c */
[----:B------:R-:W-:Y:S07]  /*2c30*/  LDSM.16.M88.4 R44, [R249+0xf100] ;  /* 0x00f10000f92c783b */ /* 0x000fee0000000200 */
[C---:B------:R-:W-:Y:S08]  /*2c40*/  HMMA.16816.F32 R72, R20.reuse, R40, R72 ;  /* 0x000000281448723c */ /* 0x040ff00000001848 */
[C---:B------:R-:W-:Y:S01]  /*2c50*/  HMMA.16816.F32 R68, R20.reuse, R42, R68 ;  /* 0x0000002a1444723c */ /* 0x040fe20000001844 */
[----:B------:R-:W-:Y:S07]  /*2c60*/  LDSM.16.M88.4 R40, [R249+0xf900] ;  /* 0x00f90000f928783b */ /* 0x000fee0000000200 */
[C---:B------:R-:W-:Y:S08]  /*2c70*/  HMMA.16816.F32 R8, R20.reuse, R48, R8 ;  /* 0x000000301408723c */ /* 0x040ff00000001808 */
        /* <DEDUP_REMOVED lines=8> */
[C---:B----4-:R-:W-:Y:S08]  /*2d00*/  HMMA.16816.F32 R16, R20.reuse, R116, R16 ;  /* 0x000000741410723c */ /* 0x050ff00000001810 */
[----:B------:R-:W-:Y:S01]  /*2d10*/  HMMA.16816.F32 R12, R20, R118, R12 ;  /* 0x00000076140c723c */ /* 0x000fe2000000180c */
[----:B------:R-:W4:Y:S07]  /*2d20*/  LDSM.16.M88.4 R20, [R249+0x11100] ;  /* 0x01110000f914783b */ /* 0x000f2e0000000200 */
[C---:B-----5:R-:W-:Y:S08]  /*2d30*/  HMMA.16816.F32 R80, R112.reuse, R104, R80 ;  /* 0x000000687050723c */ /* 0x060ff00000001850 */
[C---:B------:R-:W-:Y:S01]  /*2d40*/  HMMA.16816.F32 R76, R112.reuse, R106, R76 ;  /* 0x0000006a704c723c */ /* 0x040fe2000000184c */
[----:B------:R-:W-:Y:S07]  /*2d50*/  LDSM.16.M88.4 R104, [R244+0x10100] ;  /* 0x01010000f468783b */ /* 0x000fee0000000200 */
[C---:B------:R-:W-:Y:S08]  /*2d60*/  HMMA.16816.F32 R72, R112.reuse, R100, R72 ;  /* 0x000000647048723c */ /* 0x040ff00000001848 */
[C---:B------:R-:W-:Y:S01]  /*2d70*/  HMMA.16816.F32 R68, R112.reuse, R102, R68 ;  /* 0x000000667044723c */ /* 0x040fe20000001844 */
        /* <DEDUP_REMOVED lines=12> */
[----:B------:R-:W-:Y:S07]  /*2e40*/  LDSM.16.M88.4 R40, [R246+0x1c100] ;  /* 0x01c10000f628783b */ /* 0x000fee0000000200 */
[C---:B-1----:R-:W-:Y:S08]  /*2e50*/  HMMA.16816.F32 R72, R48.reuse, R36, R72 ;  /* 0x000000243048723c */ /* 0x042ff00000001848 */
        /* <DEDUP_REMOVED lines=9> */
[C---:B---3--:R-:W-:Y:S08]  /*2ef0*/  HMMA.16816.F32 R64, R48.reuse, R24, R64 ;  /* 0x000000183040723c */ /* 0x048ff00000001840 */
[C---:B------:R-:W-:Y:S01]  /*2f00*/  HMMA.16816.F32 R60, R48.reuse, R26, R60 ;  /* 0x0000001a303c723c */ /* 0x040fe2000000183c */
[----:B------:R-:W2:Y:S07]  /*2f10*/  LDSM.16.M88.4 R24, [R248+0x3800] ;  /* 0x00380000f818783b */ /* 0x000eae0000000200 */
[C---:B----4-:R-:W-:Y:S08]  /*2f20*/  HMMA.16816.F32 R56, R48.reuse, R20, R56 ;  /* 0x000000143038723c */ /* 0x050ff00000001838 */
[C---:B------:R-:W-:Y:S01]  /*2f30*/  HMMA.16816.F32 R52, R48.reuse, R22, R52 ;  /* 0x000000163034723c */ /* 0x040fe20000001834 */
[----:B------:R-:W3:Y:S07]  /*2f40*/  LDSM.16.M88.4 R20, [R248+0x4800] ;  /* 0x00480000f814783b */ /* 0x000eee0000000200 */
[C---:B-----5:R-:W-:Y:S08]  /*2f50*/  HMMA.16816.F32 R16, R48.reuse, R92, R16 ;  /* 0x0000005c3010723c */ /* 0x060ff00000001810 */
[----:B------:R-:W-:Y:S01]  /*2f60*/  HMMA.16816.F32 R92, R48, R94, R12 ;  /* 0x0000005e305c723c */ /* 0x000fe2000000180c */
[----:B------:R-:W-:Y:S04]  /*2f70*/  LDSM.16.M88.4 R48, [R245+0x1c100] ;  /* 0x01c10000f530783b */ /* 0x000fe80000000200 */
[----:B------:R-:W4:Y:S03]  /*2f80*/  LDSM.16.M88.4 R12, [R244+0xf100] ;  /* 0x00f10000f40c783b */ /* 0x000f260000000200 */
[C---:B-1----:R-:W-:Y:S08]  /*2f90*/  HMMA.16816.F32 R8, R40.reuse, R36, R8 ;  /* 0x000000242808723c */ /* 0x042ff00000001808 */
[C---:B------:R-:W-:Y:S01]  /*2fa0*/  HMMA.16816.F32 R84, R40.reuse, R38, R84 ;  /* 0x000000262854723c */ /* 0x040fe20000001854 */
[----:B------:R-:W1:Y:S07]  /*2fb0*/  LDSM.16.M88.4 R36, [R244+0x11100] ;  /* 0x01110000f424783b */ /* 0x000e6e0000000200 */
[C---:B--2---:R-:W-:Y:S08]  /*2fc0*/  HMMA.16816.F32 R80, R40.reuse, R24, R80 ;  /* 0x000000182850723c */ /* 0x044ff00000001850 */
[C---:B------:R-:W-:Y:S01]  /*2fd0*/  HMMA.16816.F32 R76, R40.reuse, R26, R76 ;  /* 0x0000001a284c723c */ /* 0x040fe2000000184c */
[----:B------:R-:W-:Y:S07]  /*2fe0*/  LDSM.16.M88.4 R24, [R243+0x1c100] ;  /* 0x01c10000f318783b */ /* 0x000fee0000000200 */
[C---:B---3--:R-:W-:Y:S08]  /*2ff0*/  HMMA.16816.F32 R64, R40.reuse, R20, R64 ;  /* 0x000000142840723c */ /* 0x048ff00000001840 */
        /* <DEDUP_REMOVED lines=10> */
[----:B------:R-:W3:Y:S04]  /*30a0*/  LDSM.16.M88.4 R40, [R234+0x3800] ;  /* 0x00380000ea28783b */ /* 0x000ee80000000200 */
[----:B------:R-:W-:Y:S03]  /*30b0*/  LDSM.16.M88.4 R88, [R234+0x5800] ;  /* 0x00580000ea58783b */ /* 0x000fe60000000200 */
[C---:B----4-:R-:W-:Y:S08]  /*30c0*/  HMMA.16816.F32 R8, R48.reuse, R12, R8 ;  /* 0x0000000c3008723c */ /* 0x050ff00000001808 */
        /* <DEDUP_REMOVED lines=140> */
[----:B------:R-:W-:Y:S02]  /*3990*/  FMUL.FTZ R59, R82, c[0x0][0x320] ;  /* 0x0000c800523b7a20 */ /* 0x000fe40000410000 */
[----:B------:R-:W-:Y:S02]  /*39a0*/  FMUL.FTZ R81, R83, c[0x0][0x320] ;  /* 0x0000c80053517a20 */ /* 0x000fe40000410000 */
[----:B------:R-:W-:Y:S01]  /*39b0*/  FMUL.FTZ R80, R80, c[0x0][0x320] ;  /* 0x0000c80050507a20 */ /* 0x000fe20000410000 */
[----:B------:R-:W-:Y:S01]  /*39c0*/  HMMA.16816.F32 R60, R20, R10, R60 ;  /* 0x0000000a143c723c */ /* 0x000fe2000000183c */
[----:B------:R-:W2:Y:S01]  /*39d0*/  LDSM.16.M88.4 R8, [R249+0x17900] ;  /* 0x01790000f908783b */ /* 0x000ea20000000200 */
[----:B------:R-:W4:Y:S06]  /*39e0*/  MUFU.TANH R58, R58 ;  /* 0x0000003a003a7308 */ /* 0x000f2c0000002400 */
[----:B------:R-:W-:Y:S01]  /*39f0*/  HMMA.16816.F32 R88, R72, R12, R88 ;  /* 0x0000000c4858723c */ /* 0x000fe20000001858 */
[----:B------:R-:W-:Y:S01]  /*3a00*/  FMUL.FTZ R76, R76, c[0x0][0x320] ;  /* 0x0000c8004c4c7a20 */ /* 0x000fe20000410000 */
[----:B------:R-:W1:Y:S01]  /*3a10*/  MUFU.TANH R80, R80 ;  /* 0x0000005000507308 */ /* 0x000e620000002400 */
[----:B------:R-:W-:-:S02]  /*3a20*/  FMUL.FTZ R77, R77, c[0x0][0x320] ;  /* 0x0000c8004d4d7a20 */ /* 0x000fc40000410000 */
        /* <DEDUP_REMOVED lines=12> */
[----:B------:R-:W-:Y:S01]  /*3af0*/  LDSM.16.M88.4 R44, [R234+0xb000] ;  /* 0x00b00000ea2c783b */ /* 0x000fe20000000200 */
[----:B------:R-:W1:Y:S06]  /*3b00*/  MUFU.TANH R78, R78 ;  /* 0x0000004e004e7308 */ /* 0x000e6c0000002400 */
[----:B------:R-:W-:Y:S01]  /*3b10*/  HMMA.16816.F32 R60, R72, R26, R60 ;  /* 0x0000001a483c723c */ /* 0x000fe2000000183c */
[----:B------:R-:W1:Y:S01]  /*3b20*/  LDSM.16.M88.4 R24, [R248+0xb800] ;  /* 0x00b80000f818783b */ /* 0x000e620000000200 */
[----:B------:R-:W1:Y:S06]  /*3b30*/  MUFU.TANH R79, R79 ;  /* 0x0000004f004f7308 */ /* 0x000e6c0000002400 */
[C---:B--2---:R-:W-:Y:S08]  /*3b40*/  HMMA.16816.F32 R92, R16.reuse, R10, R92 ;  /* 0x0000000a105c723c */ /* 0x044ff0000000185c */
[----:B------:R-:W-:Y:S01]  /*3b50*/  HMMA.16816.F32 R40, R16, R8, R40 ;  /* 0x000000081028723c */ /* 0x000fe20000001828 */
[----:B------:R-:W-:Y:S07]  /*3b60*/  LDSM.16.M88.4 R8, [R234+0xb800] ;  /* 0x00b80000ea08783b */ /* 0x000fee0000000200 */
[----:B------:R-:W-:Y:S08]  /*3b70*/  HMMA.16816.F32 R48, R104, R96, R48 ;  /* 0x000000606830723c */ /* 0x000ff00000001830 */
[C---:B-----5:R-:W-:Y:S08]  /*3b80*/  HMMA.16816.F32 R112, R20.reuse, R12, R112 ;  /* 0x0000000c1470723c */ /* 0x060ff00000001870 */
[----:B------:R-:W-:Y:S01]  /*3b90*/  HMMA.16816.F32 R52, R20, R14, R52 ;  /* 0x0000000e1434723c */ /* 0x000fe20000001834 */
[----:B------:R-:W2:Y:S07]  /*3ba0*/  LDSM.16.M88.4 R12, [R244+0x17900] ;  /* 0x01790000f40c783b */ /* 0x000eae0000000200 */
[----:B------:R-:W-:Y:S01]  /*3bb0*/  HMMA.16816.F32 R88, R104, R36, R88 ;  /* 0x000000246858723c */ /* 0x000fe20000001858 */
[----:B------:R-:W-:-:S02]  /*3bc0*/  FMUL.FTZ R49, R49, c[0x0][0x320] ;  /* 0x0000c80031317a20 */ /* 0x000fc40000410000 */
[----:B------:R-:W-:Y:S02]  /*3bd0*/  FMUL.FTZ R50, R50, c[0x0][0x320] ;  /* 0x0000c80032327a20 */ /* 0x000fe40000410000 */
[----:B------:R-:W-:Y:S01]  /*3be0*/  FMUL.FTZ R51, R51, c[0x0][0x320] ;  /* 0x0000c80033337a20 */ /* 0x000fe20000410000 */
[----:B------:R-:W2:Y:S01]  /*3bf0*/  MUFU.TANH R64, R49 ;  /* 0x0000003100407308 */ /* 0x000ea20000002400 */
[----:B------:R-:W-:Y:S01]  /*3c00*/  FMUL.FTZ R0, R48, c[0x0][0x320] ;  /* 0x0000c80030007a20 */ /* 0x000fe20000410000 */
[----:B------:R-:W-:Y:S01]  /*3c10*/  HMMA.16816.F32 R68, R104, R38, R68 ;  /* 0x000000266844723c */ /* 0x000fe20000001844 */
[----:B------:R-:W5:Y:S05]  /*3c20*/  LDSM.16.M88.4 R36, [R244+0x17100] ;  /* 0x01710000f424783b */ /* 0x000f6a0000000200 */
[----:B------:R-:W2:Y:S02]  /*3c30*/  MUFU.TANH R65, R50 ;  /* 0x0000003200417308 */ /* 0x000ea40000002400 */
[C---:B-1----:R-:W-:Y:S06]  /*3c40*/  HMMA.16816.F32 R92, R20.reuse, R26, R92 ;  /* 0x0000001a145c723c */ /* 0x042fec000000185c */
[----:B------:R-:W1:Y:S02]  /*3c50*/  MUFU.TANH R0, R0 ;  /* 0x0000000000007308 */ /* 0x000e640000002400 */
[----:B------:R-:W-:Y:S01]  /*3c60*/  HMMA.16816.F32 R40, R20, R24, R40 ;  /* 0x000000181428723c */ /* 0x000fe20000001828 */
[----:B------:R-:W-:-:S02]  /*3c70*/  FMUL.FTZ R82, R88, c[0x0][0x320] ;  /* 0x0000c80058527a20 */ /* 0x000fc40000410000 */
[----:B------:R-:W-:Y:S02]  /*3c80*/  FMUL.FTZ R83, R89, c[0x0][0x320] ;  /* 0x0000c80059537a20 */ /* 0x000fe40000410000 */
[----:B------:R-:W-:Y:S02]  /*3c90*/  FMUL.FTZ R91, R91, c[0x0][0x320] ;  /* 0x0000c8005b5b7a20 */ /* 0x000fe40000410000 */
[----:B------:R-:W1:Y:S01]  /*3ca0*/  MUFU.TANH R82, R82 ;  /* 0x0000005200527308 */ /* 0x000e620000002400 */
[----:B------:R-:W-:Y:S01]  /*3cb0*/  HMMA.16816.F32 R84, R72, R66, R84 ;  /* 0x000000424854723c */ /* 0x000fe20000001854 */
[----:B------:R-:W-:Y:S02]  /*3cc0*/  FMUL.FTZ R68, R68, c[0x0][0x320] ;  /* 0x0000c80044447a20 */ /* 0x000fe40000410000 */
[----:B------:R-:W-:Y:S02]  /*3cd0*/  FMUL.FTZ R69, R69, c[0x0][0x320] ;  /* 0x0000c80045457a20 */ /* 0x000fe40000410000 */
[----:B------:R-:W-:-:S02]  /*3ce0*/  FMUL.FTZ R70, R70, c[0x0][0x320] ;  /* 0x0000c80046467a20 */ /* 0x000fc40000410000 */
[----:B------:R1:W1:Y:S01]  /*3cf0*/  MUFU.TANH R66, R51 ;  /* 0x0000003300427308 */ /* 0x0002620000002400 */
[----:B--2---:R-:W-:Y:S01]  /*3d00*/  HMMA.16816.F32 R92, R72, R14, R92 ;  /* 0x0000000e485c723c */ /* 0x004fe2000000185c */
[----:B------:R-:W-:-:S06]  /*3d10*/  FMUL.FTZ R71, R71, c[0x0][0x320] ;  /* 0x0000c80047477a20 */ /* 0x000fcc0000410000 */
[----:B------:R-:W2:Y:S01]  /*3d20*/  MUFU.TANH R83, R83 ;  /* 0x0000005300537308 */ /* 0x000ea20000002400 */
[C---:B------:R-:W-:Y:S01]  /*3d30*/  HMMA.16816.F32 R40, R72.reuse, R12, R40 ;  /* 0x0000000c4828723c */ /* 0x040fe20000001828 */
[----:B-1----:R-:W1:Y:S07]  /*3d40*/  LDSM.16.M88.4 R48, [R234+0xa800] ;  /* 0x00a80000ea30783b */ /* 0x002e6e0000000200 */
[----:B-----5:R-:W-:Y:S01]  /*3d50*/  HMMA.16816.F32 R112, R72, R36, R112 ;  /* 0x000000244870723c */ /* 0x020fe20000001870 */
[----:B------:R1:W1:Y:S01]  /*3d60*/  MUFU.TANH R211, R91 ;  /* 0x0000005b00d37308 */ /* 0x0002620000002400 */
[----:B------:R-:W-:-:S06]  /*3d70*/  DEPBAR.LE SB0, 0x0 ;  /* 0x000080000000791a */ /* 0x000fcc0000000000 */
[----:B------:R-:W-:Y:S01]  /*3d80*/  HMMA.16816.F32 R52, R72, R38, R52 ;  /* 0x000000264834723c */ /* 0x000fe20000001834 */
[----:B------:R1:W1:Y:S07]  /*3d90*/  MUFU.TANH R213, R68 ;  /* 0x0000004400d57308 */ /* 0x00026e0000002400 */
[C---:B------:R-:W-:Y:S01]  /*3da0*/  HMMA.16816.F32 R84, R104.reuse, R98, R84 ;  /* 0x000000626854723c */ /* 0x040fe20000001854 */
[----:B------:R1:W1:Y:S07]  /*3db0*/  MUFU.TANH R212, R69 ;  /* 0x0000004500d47308 */ /* 0x00026e0000002400 */
[C---:B------:R-:W-:Y:S01]  /*3dc0*/  HMMA.16816.F32 R92, R104.reuse, R10, R92 ;  /* 0x0000000a685c723c */ /* 0x040fe2000000185c */
[----:B------:R2:W2:Y:S07]  /*3dd0*/  MUFU.TANH R210, R70 ;  /* 0x0000004600d27308 */ /* 0x0004ae0000002400 */
[C---:B------:R-:W-:Y:S01]  /*3de0*/  HMMA.16816.F32 R112, R104.reuse, R44, R112 ;  /* 0x0000002c6870723c */ /* 0x040fe20000001870 */
[----:B------:R2:W2:Y:S07]  /*3df0*/  MUFU.TANH R209, R71 ;  /* 0x0000004700d17308 */ /* 0x0004ae0000002400 */
[----:B-1----:R-:W-:Y:S01]  /*3e00*/  HMMA.16816.F32 R108, R104, R48, R108 ;  /* 0x00000030686c723c */ /* 0x002fe2000000186c */
[----:B------:R-:W-:-:S02]  /*3e10*/  FMUL.FTZ R67, R84, c[0x0][0x320] ;  /* 0x0000c80054437a20 */ /* 0x000fc40000410000 */
[----:B------:R-:W-:Y:S02]  /*3e20*/  FMUL.FTZ R56, R85, c[0x0][0x320] ;  /* 0x0000c80055387a20 */ /* 0x000fe40000410000 */
[----:B------:R-:W-:Y:S02]  /*3e30*/  FMUL.FTZ R57, R86, c[0x0][0x320] ;  /* 0x0000c80056397a20 */ /* 0x000fe40000410000 */
[----:B------:R-:W-:Y:S01]  /*3e40*/  FMUL.FTZ R84, R87, c[0x0][0x320] ;  /* 0x0000c80057547a20 */ /* 0x000fe20000410000 */
[----:B------:R-:W-:Y:S01]  /*3e50*/  HMMA.16816.F32 R60, R104, R50, R60 ;  /* 0x00000032683c723c */ /* 0x000fe2000000183c */
[----:B------:R-:W-:Y:S01]  /*3e60*/  FMUL.FTZ R85, R90, c[0x0][0x320] ;  /* 0x0000c8005a557a20 */ /* 0x000fe20000410000 */
[----:B------:R-:W1:Y:S01]  /*3e70*/  MUFU.TANH R67, R67 ;  /* 0x0000004300437308 */ /* 0x000e620000002400 */
[----:B------:R-:W-:Y:S02]  /*3e80*/  FMUL.FTZ R25, R94, c[0x0][0x320] ;  /* 0x0000c8005e197a20 */ /* 0x000fe40000410000 */
[----:B------:R-:W-:-:S02]  /*3e90*/  FMUL.FTZ R24, R95, c[0x0][0x320] ;  /* 0x0000c8005f187a20 */ /* 0x000fc40000410000 */
        /* <DEDUP_REMOVED lines=24> */
[----:B------:R1:W1:Y:S01]  /*4020*/  MUFU.TANH R198, R108 ;  /* 0x0000006c00c67308 */ /* 0x0002620000002400 */
        /* <DEDUP_REMOVED lines=44> */
[C---:B------:R-:W-:Y:S01]  /*42f0*/  IMAD.SHL.U32 R16, R33.reuse, 0x2, RZ ;  /* 0x0000000221107824 */ /* 0x040fe200078e00ff */
[----:B------:R-:W-:Y:S01]  /*4300*/  SHF.L.U64.HI R17, R33, 0x1, R35 ;  /* 0x0000000121117819 */ /* 0x000fe20000010223 */
[----:B------:R-:W-:Y:S01]  /*4310*/  IMAD R13, R8, c[0x0][0x2b8], R7 ;  /* 0x0000ae00080d7a24 */ /* 0x000fe200078e0207 */
[----:B-1----:R-:W-:Y:S02]  /*4320*/  IADD3 R40, -R15, 0x10, RZ ;  /* 0x000000100f287810 */ /* 0x002fe40007ffe1ff */
[----:B------:R-:W-:Y:S01]  /*4330*/  SEL R22, RZ, 0x10, P1 ;  /* 0x00000010ff167807 */ /* 0x000fe20000800000 */
[----:B------:R-:W-:Y:S01]  /*4340*/  IMAD.WIDE.U32 R8, R13, c[0x0][0x1e0], RZ ;  /* 0x000078000d087a25 */ /* 0x000fe200078e00ff */
[----:B------:R-:W-:-:S02]  /*4350*/  SHF.R.S32.HI R7, RZ, 0x1f, R13 ;  /* 0x0000001fff077819 */ /* 0x000fc4000001140d */
[----:B------:R-:W-:Y:S02]  /*4360*/  LOP3.LUT R40, R40, 0xf, RZ, 0xc0, !PT ;  /* 0x0000000f28287812 */ /* 0x000fe400078ec0ff */
[----:B------:R-:W-:Y:S01]  /*4370*/  SHF.L.U64.HI R14, R31, 0x1, R34 ;  /* 0x000000011f0e7819 */ /* 0x000fe20000010222 */
[----:B------:R-:W-:Y:S01]  /*4380*/  IMAD R7, R7, c[0x0][0x1e0], RZ ;  /* 0x0000780007077a24 */ /* 0x000fe200078e02ff */
[----:B------:R-:W-:-:S03]  /*4390*/  IADD3 R26, -R22, 0x10, RZ ;  /* 0x00000010161a7810 */ /* 0x000fc60007ffe1ff */
[----:B------:R-:W-:Y:S01]  /*43a0*/  IMAD R7, R13, c[0x0][0x1e4], R7 ;  /* 0x000079000d077a24 */ /* 0x000fe200078e0207 */
[----:B------:R-:W-:-:S03]  /*43b0*/  LOP3.LUT R26, R26, 0xf, RZ, 0xc0, !PT ;  /* 0x0000000f1a1a7812 */ /* 0x000fc600078ec0ff */
[----:B------:R-:W-:Y:S02]  /*43c0*/  IMAD.IADD R9, R9, 0x1, R7 ;  /* 0x0000000109097824 */ /* 0x000fe400078e0207 */
[C---:B--2---:R-:W-:Y:S01]  /*43d0*/  IMAD.SHL.U32 R10, R29.reuse, 0x2, RZ ;  /* 0x000000021d0a7824 */ /* 0x044fe200078e00ff */
[----:B------:R-:W-:Y:S02]  /*43e0*/  SHF.L.U64.HI R11, R29, 0x1, R32 ;  /* 0x000000011d0b7819 */ /* 0x000fe40000010220 */
[----:B---3--:R-:W-:Y:S01]  /*43f0*/  SHF.R.S32.HI R7, RZ, 0x1f, R12 ;  /* 0x0000001fff077819 */ /* 0x008fe2000001140c */
[----:B------:R-:W-:Y:S01]  /*4400*/  IMAD.WIDE.U32 R8, R12, c[0x0][0x1f0], R8 ;  /* 0x00007c000c087a25 */ /* 0x000fe200078e0008 */
[----:B------:R1:W-:Y:S03]  /*4410*/  STL [R1], R12 ;  /* 0x0000000c01007387 */ /* 0x0003e60000100800 */
[----:B------:R-:W-:Y:S01]  /*4420*/  IMAD R7, R7, c[0x0][0x1f0], RZ ;  /* 0x00007c0007077a24 */ /* 0x000fe200078e02ff */
[----:B------:R-:W-:Y:S01]  /*4430*/  IADD3 R18, P0, R8, UR20, RZ ;  /* 0x0000001408127c10 */ /* 0x000fe2000ff1e0ff */
[----:B------:R2:W-:Y:S01]  /*4440*/  STL [R1+0x4], R13 ;  /* 0x0000040d01007387 */ /* 0x0005e20000100800 */
[----:B------:R-:W-:Y:S01]  /*4450*/  SHF.L.U64.HI R8, R28, 0x1, R30 ;  /* 0x000000011c087819 */ /* 0x000fe2000001021e */
[----:B------:R-:W-:-:S05]  /*4460*/  IMAD R7, R12, c[0x0][0x1f4], R7 ;  /* 0x00007d000c077a24 */ /* 0x000fca00078e0207 */
[----:B------:R-:W-:Y:S02]  /*4470*/  IADD3.X R7, R9, UR18, R7, P0, !PT ;  /* 0x0000001209077c10 */ /* 0x000fe400087fe407 */
[C---:B------:R-:W-:Y:S02]  /*4480*/  LEA R19, P0, R18.reuse, c[0x0][0x1c8], 0x1 ;  /* 0x0000720012137a11 */ /* 0x040fe400078008ff */
[----:B------:R-:W-:Y:S02]  /*4490*/  SEL R9, RZ, 0x10, P2 ;  /* 0x00000010ff097807 */ /* 0x000fe40001000000 */
[----:B------:R-:W-:Y:S01]  /*44a0*/  LEA.HI.X R18, R18, c[0x0][0x1cc], R7, 0x1, P0 ;  /* 0x0000730012127a11 */ /* 0x000fe200000f0c07 */
[----:B------:R-:W3:Y:S01]  /*44b0*/  SHFL.IDX PT, R27, R19, 0x2, 0x181f ;  /* 0x00581f00131b7f89 */ /* 0x000ee200000e0000 */
[----:B------:R-:W-:Y:S01]  /*44c0*/  IADD3 R36, -R9, 0x10, RZ ;  /* 0x0000001009247810 */ /* 0x000fe20007ffe1ff */
[----:B------:R-:W-:Y:S02]  /*44d0*/  IMAD.SHL.U32 R7, R28, 0x2, RZ ;  /* 0x000000021c077824 */ /* 0x000fe400078e00ff */
[----:B------:R-:W4:Y:S01]  /*44e0*/  SHFL.IDX PT, R20, R18, 0x2, 0x181f ;  /* 0x00581f0012147f89 */ /* 0x000f2200000e0000 */
[----:B------:R-:W-:-:S02]  /*44f0*/  LOP3.LUT R36, R36, 0xf, RZ, 0xc0, !PT ;  /* 0x0000000f24247812 */ /* 0x000fc400078ec0ff */
[----:B-1----:R-:W-:Y:S01]  /*4500*/  SEL R12, RZ, 0x10, P3 ;  /* 0x00000010ff0c7807 */ /* 0x002fe20001800000 */
[----:B------:R-:W-:Y:S03]  /*4510*/  SHFL.IDX PT, R21, R18, RZ, 0x181f ;  /* 0x00181fff12157589 */ /* 0x000fe600000e0000 */
[----:B------:R-:W-:Y:S01]  /*4520*/  IADD3 R38, -R12, 0x10, RZ ;  /* 0x000000100c267810 */ /* 0x000fe20007ffe1ff */
[----:B--2---:R-:W-:Y:S01]  /*4530*/  IMAD.SHL.U32 R13, R31, 0x2, RZ ;  /* 0x000000021f0d7824 */ /* 0x004fe200078e00ff */
[----:B------:R-:W-:Y:S02]  /*4540*/  SHFL.IDX PT, R18, R18, 0x1, 0x181f ;  /* 0x00381f0012127f89 */ /* 0x000fe400000e0000 */
[----:B------:R-:W-:Y:S02]  /*4550*/  LOP3.LUT R38, R38, 0xf, RZ, 0xc0, !PT ;  /* 0x0000000f26267812 */ /* 0x000fe400078ec0ff */
[----:B---3--:R-:W-:-:S04]  /*4560*/  IADD3 R40, P6, P0, R40, R27, R16 ;  /* 0x0000001b28287210 */ /* 0x008fc800078de010 */
[----:B----4-:R-:W-:Y:S02]  /*4570*/  IADD3.X R41, RZ, R20, R17, P6, P0 ;  /* 0x00000014ff297210 */ /* 0x010fe400037e0411 */
[----:B------:R-:W-:-:S04]  /*4580*/  IADD3 R38, P6, P0, R38, R27, R13 ;  /* 0x0000001b26267210 */ /* 0x000fc800078de00d */
[----:B------:R-:W-:Y:S02]  /*4590*/  IADD3.X R39, RZ, R20, R14, P6, P0 ;  /* 0x00000014ff277210 */ /* 0x000fe400037e040e */
[----:B------:R-:W-:-:S04]  /*45a0*/  IADD3 R36, P6, P0, R36, R27, R10 ;  /* 0x0000001b24247210 */ /* 0x000fc800078de00a */
[----:B------:R-:W-:Y:S02]  /*45b0*/  IADD3.X R37, RZ, R20, R11, P6, P0 ;  /* 0x00000014ff257210 */ /* 0x000fe400037e040b */
[----:B------:R-:W-:-:S04]  /*45c0*/  IADD3 R26, P6, P0, R26, R27, R7 ;  /* 0x0000001b1a1a7210 */ /* 0x000fc800078de007 */
[----:B------:R-:W-:Y:S02]  /*45d0*/  IADD3.X R27, RZ, R20, R8, P6, P0 ;  /* 0x00000014ff1b7210 */ /* 0x000fe400037e0408 */
[----:B------:R-:W1:Y:S04]  /*45e0*/  SHFL.IDX PT, R20, R19, RZ, 0x181f ;  /* 0x00181fff13147589 */ /* 0x000e6800000e0000 */
[----:B------:R-:W2:Y:S01]  /*45f0*/  SHFL.IDX PT, R19, R19, 0x1, 0x181f ;  /* 0x00381f0013137f89 */ /* 0x000ea200000e0000 */
[----:B-1----:R-:W-:-:S05]  /*4600*/  IADD3 R46, P0, R20, R16, RZ ;  /* 0x00000010142e7210 */ /* 0x002fca0007f1e0ff */
[----:B------:R-:W-:Y:S01]  /*4610*/  IMAD.X R47, R21, 0x1, R17, P0 ;  /* 0x00000001152f7824 */ /* 0x000fe200000e0611 */
        /* <DEDUP_REMOVED lines=9> */
[----:B--2---:R-:W-:-:S04]  /*46b0*/  IADD3 R16, P0, R19, R16, RZ ;  /* 0x0000001013107210 */ /* 0x004fc80007f1e0ff */
        /* <DEDUP_REMOVED lines=20> */
.L_x_800:
[----:B--234-:R-:W-:Y:S01]  /*4800*/  LOP3.LUT R7, R6, 0xffffffe0, RZ, 0xc0, !PT ;  /* 0xffffffe006077812 */ /* 0x01cfe200078ec0ff */
[----:B------:R-:W-:Y:S01]  /*4810*/  IMAD.SHL.U32 R247, R5, 0x2, RZ ;  /* 0x0000000205f77824 */ /* 0x000fe200078e00ff */
[----:B------:R-:W0:Y:S03]  /*4820*/  LDGDEPBAR ;  /* 0x00000000000079af */ /* 0x000e260000000000 */
[----:B------:R-:W-:Y:S01]  /*4830*/  IMAD.IADD R7, R2, 0x1, -R7 ;  /* 0x0000000102077824 */ /* 0x000fe200078e0a07 */
[----:B------:R-:W-:Y:S01]  /*4840*/  LDSM.16.MT88.4 R172, [R247+0x100] ;  /* 0x00010000f7ac783b */ /* 0x000fe20000004200 */
[----:B------:R-:W-:Y:S02]  /*4850*/  IMAD.U32 R2, RZ, RZ, UR4 ;  /* 0x00000004ff027e24 */ /* 0x000fe4000f8e00ff */
[----:B------:R-:W-:Y:S01]  /*4860*/  IMAD R242, R4, 0x2, R247 ;  /* 0x0000000204f27824 */ /* 0x000fe200078e02f7 */
[----:B------:R-:W-:Y:S01]  /*4870*/  SHF.R.S32.HI R6, RZ, 0x1f, R7 ;  /* 0x0000001fff067819 */ /* 0x000fe20000011407 */
[----:B------:R-:W-:Y:S01]  /*4880*/  LDSM.16.MT88.4 R12, [R247+0x900] ;  /* 0x00090000f70c783b */ /* 0x000fe20000004200 */
[----:B------:R-:W-:-:S02]  /*4890*/  IMAD R241, R3, 0x2, R247 ;  /* 0x0000000203f17824 */ /* 0x000fc400078e02f7 */
[----:B------:R-:W-:Y:S01]  /*48a0*/  LEA.HI R6, R6, R7, RZ, 0x2 ;  /* 0x0000000706067211 */ /* 0x000fe200078f10ff */
[----:B------:R-:W-:Y:S01]  /*48b0*/  LDSM.16.MT88.4 R164, [R242+0x100] ;  /* 0x00010000f2a4783b */ /* 0x000fe20000004200 */
[----:B------:R-:W-:Y:S02]  /*48c0*/  IMAD R240, R3, 0x2, R242 ;  /* 0x0000000203f07824 */ /* 0x000fe400078e02f2 */
[----:B------:R-:W-:Y:S01]  /*48d0*/  LOP3.LUT R6, R6, 0x7ffffffc, RZ, 0xc0, !PT ;  /* 0x7ffffffc06067812 */ /* 0x000fe200078ec0ff */
[----:B------:R-:W-:Y:S04]  /*48e0*/  LDSM.16.MT88.4 R132, [R242+0x3100] ;  /* 0x00310000f284783b */ /* 0x000fe80000004200 */
        /* <DEDUP_REMOVED lines=8> */
[----:B------:R-:W-:-:S02]  /*4970*/  FSEL R0, R0, -INF , P0 ;  /* 0xff80000000007808 */ /* 0x000fc40000000000 */
[----:B------:R-:W-:Y:S01]  /*4980*/  ISETP.GT.AND P0, PT, R2, 0x1, PT ;  /* 0x000000010200780c */ /* 0x000fe20003f04270 */
[----:B-1----:R-:W-:Y:S03]  /*4990*/  LDSM.16.MT88.4 R20, [R240+0x900] ;  /* 0x00090000f014783b */ /* 0x002fe60000004200 */
        /* <DEDUP_REMOVED lines=68> */
[----:B------:R-:W-:Y:S02]  /*4de0*/  FMNMX.FTZ R6, R196, R6, !PT ;  /* 0x00000006c4067209 */ /* 0x000fe40007810000 */
[----:B------:R-:W-:Y:S02]  /*4df0*/  FSEL R208, R208, -INF , P0 ;  /* 0xff800000d0d07808 */ /* 0x000fe40000000000 */
[----:B------:R-:W-:Y:S02]  /*4e00*/  FSEL R207, R207, -INF , P0 ;  /* 0xff800000cfcf7808 */ /* 0x000fe40000000000 */
[----:B------:R-:W-:-:S02]  /*4e10*/  ISETP.GT.AND P0, PT, R2, 0x41, PT ;  /* 0x000000410200780c */ /* 0x000fc40003f04270 */
[----:B------:R-:W-:Y:S02]  /*4e20*/  FMNMX.FTZ R7, R59, R7, !PT ;  /* 0x000000073b077209 */ /* 0x000fe40007810000 */
[----:B------:R-:W-:Y:S02]  /*4e30*/  FMNMX.FTZ R6, R195, R6, !PT ;  /* 0x00000006c3067209 */ /* 0x000fe40007810000 */
[----:B------:R-:W-:Y:S02]  /*4e40*/  FSEL R206, R206, -INF , P0 ;  /* 0xff800000cece7808 */ /* 0x000fe40000000000 */
[----:B------:R-:W-:Y:S02]  /*4e50*/  FSEL R205, R205, -INF , P0 ;  /* 0xff800000cdcd7808 */ /* 0x000fe40000000000 */
[----:B------:R-:W-:Y:S02]  /*4e60*/  ISETP.GT.AND P0, PT, R2, 0x48, PT ;  /* 0x000000480200780c */ /* 0x000fe40003f04270 */
[----:B------:R-:W-:-:S02]  /*4e70*/  FMNMX.FTZ R7, R81, R7, !PT ;  /* 0x0000000751077209 */ /* 0x000fc40007810000 */
[----:B------:R-:W-:Y:S02]  /*4e80*/  FMNMX.FTZ R6, R193, R6, !PT ;  /* 0x00000006c1067209 */ /* 0x000fe40007810000 */
[----:B------:R-:W-:Y:S02]  /*4e90*/  FSEL R204, R204, -INF , P0 ;  /* 0xff800000cccc7808 */ /* 0x000fe40000000000 */
[----:B------:R-:W-:Y:S02]  /*4ea0*/  FSEL R203, R203, -INF , P0 ;  /* 0xff800000cbcb7808 */ /* 0x000fe40000000000 */
[----:B------:R-:W-:Y:S02]  /*4eb0*/  ISETP.GT.AND P0, PT, R2, 0x49, PT ;  /* 0x000000490200780c */ /* 0x000fe40003f04270 */
[----:B------:R-:W-:Y:S02]  /*4ec0*/  FMNMX.FTZ R7, R78, R7, !PT ;  /* 0x000000074e077209 */ /* 0x000fe40007810000 */
[----:B------:R-:W-:-:S02]  /*4ed0*/  FMNMX.FTZ R6, R207, R6, !PT ;  /* 0x00000006cf067209 */ /* 0x000fc40007810000 */
[----:B------:R-:W-:Y:S02]  /*4ee0*/  FSEL R201, R201, -INF , P0 ;  /* 0xff800000c9c97808 */ /* 0x000fe40000000000 */
[----:B------:R-:W-:Y:S02]  /*4ef0*/  FSEL R202, R202, -INF , P0 ;  /* 0xff800000caca7808 */ /* 0x000fe40000000000 */
[----:B------:R-:W-:Y:S02]  /*4f00*/  FMNMX.FTZ R7, R79, R7, !PT ;  /* 0x000000074f077209 */ /* 0x000fe40007810000 */
[----:B------:R-:W-:Y:S02]  /*4f10*/  FMNMX.FTZ R6, R205, R6, !PT ;  /* 0x00000006cd067209 */ /* 0x000fe40007810000 */
        /* <DEDUP_REMOVED lines=10> */
[----:B------:R-:W-:Y:S02]  /*4fc0*/  ISETP.GT.AND P0, PT, R2, 0x58, PT ;  /* 0x000000580200780c */ /* 0x000fe40003f04270 */
[----:B------:R-:W-:Y:S02]  /*4fd0*/  FMNMX.FTZ R7, R210, R7, !PT ;  /* 0x00000007d2077209 */ /* 0x000fe40007810000 */
[----:B------:R-:W-:Y:S02]  /*4fe0*/  FMNMX.FTZ R6, R191, R6, !PT ;  /* 0x00000006bf067209 */ /* 0x000fe40007810000 */
[----:B------:R-:W-:-:S02]  /*4ff0*/  FSEL R25, R25, -INF , P0 ;  /* 0xff80000019197808 */ /* 0x000fc40000000000 */
[----:B------:R-:W-:Y:S02]  /*5000*/  FSEL R189, R189, -INF , P0 ;  /* 0xff800000bdbd7808 */ /* 0x000fe40000000000 */
[----:B------:R-:W-:Y:S02]  /*5010*/  ISETP.GT.AND P0, PT, R2, 0x59, PT ;  /* 0x000000590200780c */ /* 0x000fe40003f04270 */
[----:B------:R-:W-:Y:S02]  /*5020*/  FMNMX.FTZ R7, R209, R7, !PT ;  /* 0x00000007d1077209 */ /* 0x000fe40007810000 */
[----:B------:R-:W-:Y:S02]  /*5030*/  FMNMX.FTZ R6, R190, R6, !PT ;  /* 0x00000006be067209 */ /* 0x000fe40007810000 */
[----:B------:R-:W-:Y:S02]  /*5040*/  FSEL R188, R188, -INF , P0 ;  /* 0xff800000bcbc7808 */ /* 0x000fe40000000000 */
[----:B------:R-:W-:-:S02]  /*5050*/  FMNMX.FTZ R7, R197, R7, !PT ;  /* 0x00000007c5077209 */ /* 0x000fc40007810000 */
[----:B------:R-:W-:Y:S02]  /*5060*/  FMNMX.FTZ R2, R189, R6, !PT ;  /* 0x00000006bd027209 */ /* 0x000fe40007810000 */
[----:B------:R-:W-:Y:S02]  /*5070*/  FMNMX.FTZ R6, R194, R7, !PT ;  /* 0x00000007c2067209 */ /* 0x000fe40007810000 */
[----:B------:R-:W-:Y:S02]  /*5080*/  FMNMX.FTZ R2, R188, R2, !PT ;  /* 0x00000002bc027209 */ /* 0x000fe40007810000 */
[----:B------:R-:W-:Y:S02]  /*5090*/  FMNMX.FTZ R6, R200, R6, !PT ;  /* 0x00000006c8067209 */ /* 0x000fe40007810000 */
[----:B------:R-:W-:Y:S01]  /*50a0*/  FSEL R24, R24, -INF , P0 ;  /* 0xff80000018187808 */ /* 0x000fe20000000000 */
[----:B------:R-:W1:Y:S01]  /*50b0*/  SHFL.BFLY PT, R7, R2, 0x2, 0x1f ;  /* 0x0c401f0002077f89 */ /* 0x000e6200000e0000 */
[----:B------:R-:W-:-:S04]  /*50c0*/  FMNMX.FTZ R6, R199, R6, !PT ;  /* 0x00000006c7067209 */ /* 0x000fc80007810000 */
        /* <DEDUP_REMOVED lines=8> */
[----:B------:R-:W-:-:S04]  /*5150*/  FMNMX.FTZ R6, R25, R6, !PT ;  /* 0x0000000619067209 */ /* 0x000fc80007810000 */
[----:B------:R-:W-:-:S05]  /*5160*/  FMNMX.FTZ R6, R24, R6, !PT ;  /* 0x0000000618067209 */ /* 0x000fca0007810000 */
[----:B------:R-:W2:Y:S01]  /*5170*/  SHFL.BFLY PT, R7, R6, 0x2, 0x1f ;  /* 0x0c401f0006077f89 */ /* 0x000ea200000e0000 */
[----:B-1----:R-:W-:-:S03]  /*5180*/  FMNMX.FTZ R2, R2, R8, !PT ;  /* 0x0000000802027209 */ /* 0x002fc60007810000 */
[----:B------:R-:W-:Y:S01]  /*5190*/  LDSM.16.MT88.4 R8, [R242+0x900] ;  /* 0x00090000f208783b */ /* 0x000fe20000004200 */
[C---:B------:R-:W-:Y:S01]  /*51a0*/  FSETP.NEU.FTZ.AND P0, PT, R2.reuse, -INF , PT ;  /* 0xff8000000200780b */ /* 0x040fe20003f1d000 */
[----:B------:R-:W-:-:S05]  /*51b0*/  FMUL.FTZ R192, R2, c[0x0][0x2d0] ;  /* 0x0000b40002c07a20 */ /* 0x000fca0000410000 */
[----:B------:R-:W-:Y:S02]  /*51c0*/  FSEL R192, R192, RZ, P0 ;  /* 0x000000ffc0c07208 */ /* 0x000fe40000000000 */
[----:B--2---:R-:W-:-:S03]  /*51d0*/  FMNMX.FTZ R6, R6, R7, !PT ;  /* 0x0000000706067209 */ /* 0x004fc60007810000 */
[--C-:B------:R-:W-:Y:S02]  /*51e0*/  FFMA.FTZ R185, R0, c[0x0][0x2d0], -R192.reuse ;  /* 0x0000b40000b97a23 */ /* 0x100fe400000108c0 */
[----:B------:R-:W1:Y:S01]  /*51f0*/  SHFL.BFLY PT, R0, R6, 0x1, 0x1f ;  /* 0x0c201f0006007f89 */ /* 0x000e6200000e0000 */
[--C-:B------:R-:W-:Y:S02]  /*5200*/  FFMA.FTZ R27, R64, c[0x0][0x2d0], -R192.reuse ;  /* 0x0000b400401b7a23 */ /* 0x100fe400000108c0 */
[--C-:B------:R-:W-:Y:S01]  /*5210*/  FFMA.FTZ R182, R67, c[0x0][0x2d0], -R192.reuse ;  /* 0x0000b40043b67a23 */ /* 0x100fe200000108c0 */
[----:B------:R-:W-:Y:S01]  /*5220*/  MUFU.EX2 R185, R185 ;  /* 0x000000b900b97308 */ /* 0x000fe20000000800 */
[--C-:B------:R-:W-:Y:S02]  /*5230*/  FFMA.FTZ R51, R56, c[0x0][0x2d0], -R192.reuse ;  /* 0x0000b40038337a23 */ /* 0x100fe400000108c0 */
[--C-:B------:R-:W-:Y:S02]  /*5240*/  FFMA.FTZ R50, R80, c[0x0][0x2d0], -R192.reuse ;  /* 0x0000b40050327a23 */ /* 0x100fe400000108c0 */
[----:B------:R-:W-:-:S02]  /*5250*/  FFMA.FTZ R46, R58, c[0x0][0x2d0], -R192 ;  /* 0x0000b4003a2e7a23 */ /* 0x000fc400000108c0 */
[--C-:B------:R-:W-:Y:S01]  /*5260*/  FFMA.FTZ R45, R76, c[0x0][0x2d0], -R192.reuse ;  /* 0x0000b4004c2d7a23 */ /* 0x100fe200000108c0 */
[----:B------:R-:W2:Y:S01]  /*5270*/  MUFU.EX2 R27, R27 ;  /* 0x0000001b001b7308 */ /* 0x000ea20000000800 */
[--C-:B------:R-:W-:Y:S02]  /*5280*/  FFMA.FTZ R41, R77, c[0x0][0x2d0], -R192.reuse ;  /* 0x0000b4004d297a23 */ /* 0x100fe400000108c0 */
[--C-:B------:R-:W-:Y:S02]  /*5290*/  FFMA.FTZ R44, R44, c[0x0][0x2d0], -R192.reuse ;  /* 0x0000b4002c2c7a23 */ /* 0x100fe400000108c0 */
[--C-:B------:R-:W-:Y:S02]  /*52a0*/  FFMA.FTZ R40, R40, c[0x0][0x2d0], -R192.reuse ;  /* 0x0000b40028287a23 */ /* 0x100fe400000108c0 */
[--C-:B------:R-:W-:Y:S01]  /*52b0*/  FFMA.FTZ R198, R198, c[0x0][0x2d0], -R192.reuse ;  /* 0x0000b400c6c67a23 */ /* 0x100fe200000108c0 */
[----:B------:R-:W-:Y:S01]  /*52c0*/  MUFU.EX2 R182, R182 ;  /* 0x000000b600b67308 */ /* 0x000fe20000000800 */
[----:B------:R-:W-:-:S02]  /*52d0*/  FFMA.FTZ R196, R196, c[0x0][0x2d0], -R192 ;  /* 0x0000b400c4c47a23 */ /* 0x000fc400000108c0 */
[--C-:B------:R-:W-:Y:S01]  /*52e0*/  FFMA.FTZ R195, R195, c[0x0][0x2d0], -R192.reuse ;  /* 0x0000b400c3c37a23 */ /* 0x100fe200000108c0 */
[----:B-1----:R-:W-:Y:S01]  /*52f0*/  FMNMX.FTZ R0, R0, R6, !PT ;  /* 0x0000000600007209 */ /* 0x002fe20007810000 */
[--C-:B------:R-:W-:Y:S02]  /*5300*/  FFMA.FTZ R193, R193, c[0x0][0x2d0], -R192.reuse ;  /* 0x0000b400c1c17a23 */ /* 0x100fe400000108c0 */
[--C-:B------:R-:W-:Y:S01]  /*5310*/  FFMA.FTZ R207, R207, c[0x0][0x2d0], -R192.reuse ;  /* 0x0000b400cfcf7a23 */ /* 0x100fe200000108c0 */
[C---:B------:R-:W-:Y:S01]  /*5320*/  FSETP.NEU.FTZ.AND P0, PT, R0.reuse, -INF , PT ;  /* 0xff8000000000780b */ /* 0x040fe20003f1d000 */
[----:B------:R-:W-:Y:S01]  /*5330*/  FMUL.FTZ R26, R0, c[0x0][0x2d0] ;  /* 0x0000b400001a7a20 */ /* 0x000fe20000410000 */
[----:B------:R-:W1:Y:S01]  /*5340*/  MUFU.EX2 R51, R51 ;  /* 0x0000003300337308 */ /* 0x000e620000000800 */
[----:B--2---:R-:W-:Y:S01]  /*5350*/  F2FP.PACK_AB R128, R27, R185 ;  /* 0x000000b91b80723e */ /* 0x004fe200000000ff */
[--C-:B------:R-:W-:Y:S02]  /*5360*/  FFMA.FTZ R205, R205, c[0x0][0x2d0], -R192.reuse ;  /* 0x0000b400cdcd7a23 */ /* 0x100fe400000108c0 */
[----:B------:R-:W-:Y:S01]  /*5370*/  FSEL R26, R26, RZ, P0 ;  /* 0x000000ff1a1a7208 */ /* 0x000fe20000000000 */
[--C-:B------:R-:W-:Y:S01]  /*5380*/  FFMA.FTZ R203, R203, c[0x0][0x2d0], -R192.reuse ;  /* 0x0000b400cbcb7a23 */ /* 0x100fe200000108c0 */
[----:B------:R-:W-:Y:S01]  /*5390*/  PLOP3.LUT P0, PT, PT, PT, UP0, 0x40, 0x0 ;  /* 0x000000000000781c */ /* 0x000fe20003f0e808 */
[----:B------:R-:W-:Y:S01]  /*53a0*/  FFMA.FTZ R202, R202, c[0x0][0x2d0], -R192 ;  /* 0x0000b400caca7a23 */ /* 0x000fe200000108c0 */
[----:B------:R-:W-:Y:S01]  /*53b0*/  MUFU.EX2 R50, R50 ;  /* 0x0000003200327308 */ /* 0x000fe20000000800 */
[----:B------:R-:W-:-:S02]  /*53c0*/  FFMA.FTZ R184, R65, c[0x0][0x2d0], -R26 ;  /* 0x0000b40041b87a23 */ /* 0x000fc4000001081a */
[--C-:B------:R-:W-:Y:S02]  /*53d0*/  FFMA.FTZ R183, R66, c[0x0][0x2d0], -R26.reuse ;  /* 0x0000b40042b77a23 */ /* 0x100fe4000001081a */
[--C-:B------:R-:W-:Y:S01]  /*53e0*/  FFMA.FTZ R181, R57, c[0x0][0x2d0], -R26.reuse ;  /* 0x0000b40039b57a23 */ /* 0x100fe2000001081a */
[----:B------:R-:W-:Y:S01]  /*53f0*/  LDSM.16.MT88.4 R64, [R240+0x3100] ;  /* 0x00310000f040783b */ /* 0x000fe20000004200 */
[--C-:B------:R-:W-:Y:S01]  /*5400*/  FFMA.FTZ R180, R84, c[0x0][0x2d0], -R26.reuse ;  /* 0x0000b40054b47a23 */ /* 0x100fe2000001081a */
[----:B------:R-:W-:Y:S01]  /*5410*/  MUFU.EX2 R184, R184 ;  /* 0x000000b800b87308 */ /* 0x000fe20000000800 */
[----:B-1----:R-:W-:Y:S01]  /*5420*/  F2FP.PACK_AB R130, R51, R182 ;  /* 0x000000b63382723e */ /* 0x002fe200000000ff */
[--C-:B------:R-:W-:Y:S02]  /*5430*/  FFMA.FTZ R49, R59, c[0x0][0x2d0], -R26.reuse ;  /* 0x0000b4003b317a23 */ /* 0x100fe4000001081a */
[--C-:B------:R-:W-:Y:S01]  /*5440*/  FFMA.FTZ R48, R81, c[0x0][0x2d0], -R26.reuse ;  /* 0x0000b40051307a23 */ /* 0x100fe2000001081a */
[----:B------:R-:W1:Y:S01]  /*5450*/  LDSM.16.MT88.4 R56, [R241+0x3100] ;  /* 0x00310000f138783b */ /* 0x000e620000004200 */
[----:B------:R-:W-:-:S02]  /*5460*/  FFMA.FTZ R47, R78, c[0x0][0x2d0], -R26 ;  /* 0x0000b4004e2f7a23 */ /* 0x000fc4000001081a */
[----:B------:R-:W2:Y:S01]  /*5470*/  MUFU.EX2 R183, R183 ;  /* 0x000000b700b77308 */ /* 0x000ea20000000800 */
[--C-:B------:R-:W-:Y:S01]  /*5480*/  FFMA.FTZ R43, R79, c[0x0][0x2d0], -R26.reuse ;  /* 0x0000b4004f2b7a23 */ /* 0x100fe2000001081a */
[----:B------:R-:W-:Y:S01]  /*5490*/  LDSM.16.MT88.4 R80, [R242+0x6100] ;  /* 0x00610000f250783b */ /* 0x000fe20000004200 */
[--C-:B------:R-:W-:Y:S02]  /*54a0*/  FFMA.FTZ R42, R42, c[0x0][0x2d0], -R26.reuse ;  /* 0x0000b4002a2a7a23 */ /* 0x100fe4000001081a */
[--C-:B------:R-:W-:Y:S02]  /*54b0*/  FFMA.FTZ R3, R209, c[0x0][0x2d0], -R26.reuse ;  /* 0x0000b400d1037a23 */ /* 0x100fe4000001081a */
[--C-:B------:R-:W-:Y:S01]  /*54c0*/  FFMA.FTZ R197, R197, c[0x0][0x2d0], -R26.reuse ;  /* 0x0000b400c5c57a23 */ /* 0x100fe2000001081a */
[----:B------:R-:W-:Y:S01]  /*54d0*/  MUFU.EX2 R181, R181 ;  /* 0x000000b500b57308 */ /* 0x000fe20000000800 */
[--C-:B------:R-:W-:Y:S02]  /*54e0*/  FFMA.FTZ R194, R194, c[0x0][0x2d0], -R26.reuse ;  /* 0x0000b400c2c27a23 */ /* 0x100fe4000001081a */
[----:B------:R-:W-:-:S02]  /*54f0*/  FFMA.FTZ R200, R200, c[0x0][0x2d0], -R26 ;  /* 0x0000b400c8c87a23 */ /* 0x000fc4000001081a */
[--C-:B------:R-:W-:Y:S02]  /*5500*/  FFMA.FTZ R199, R199, c[0x0][0x2d0], -R26.reuse ;  /* 0x0000b400c7c77a23 */ /* 0x100fe4000001081a */
[--C-:B------:R-:W-:Y:S01]  /*5510*/  FFMA.FTZ R208, R208, c[0x0][0x2d0], -R26.reuse ;  /* 0x0000b400d0d07a23 */ /* 0x100fe2000001081a */
[----:B------:R-:W3:Y:S01]  /*5520*/  MUFU.EX2 R180, R180 ;  /* 0x000000b400b47308 */ /* 0x000ee20000000800 */
[----:B--2---:R-:W-:Y:S01]  /*5530*/  F2FP.PACK_AB R129, R183, R184 ;  /* 0x000000b8b781723e */ /* 0x004fe200000000ff */
[--C-:B------:R-:W-:Y:S02]  /*5540*/  FFMA.FTZ R206, R206, c[0x0][0x2d0], -R26.reuse ;  /* 0x0000b400cece7a23 */ /* 0x100fe4000001081a */
[--C-:B------:R-:W-:Y:S02]  /*5550*/  FFMA.FTZ R204, R204, c[0x0][0x2d0], -R26.reuse ;  /* 0x0000b400cccc7a23 */ /* 0x100fe4000001081a */
[----:B------:R-:W-:Y:S02]  /*5560*/  FFMA.FTZ R201, R201, c[0x0][0x2d0], -R26 ;  /* 0x0000b400c9c97a23 */ /* 0x000fe4000001081a */
[----:B------:R-:W2:Y:S01]  /*5570*/  MUFU.EX2 R46, R46 ;  /* 0x0000002e002e7308 */ /* 0x000ea20000000800 */
[----:B------:R-:W-:-:S02]  /*5580*/  FFMA.FTZ R191, R191, c[0x0][0x2d0], -R192 ;  /* 0x0000b400bfbf7a23 */ /* 0x000fc400000108c0 */
[--C-:B------:R-:W-:Y:S02]  /*5590*/  FFMA.FTZ R190, R190, c[0x0][0x2d0], -R192.reuse ;  /* 0x0000b400bebe7a23 */ /* 0x100fe400000108c0 */
[--C-:B------:R-:W-:Y:S02]  /*55a0*/  FFMA.FTZ R189, R189, c[0x0][0x2d0], -R192.reuse ;  /* 0x0000b400bdbd7a23 */ /* 0x100fe400000108c0 */
[----:B------:R-:W-:Y:S01]  /*55b0*/  FFMA.FTZ R188, R188, c[0x0][0x2d0], -R192 ;  /* 0x0000b400bcbc7a23 */ /* 0x000fe200000108c0 */
[----:B---3--:R-:W-:Y:S01]  /*55c0*/  F2FP.PACK_AB R131, R180, R181 ;  /* 0x000000b5b483723e */ /* 0x008fe200000000ff */
[----:B------:R-:W-:Y:S01]  /*55d0*/  MUFU.EX2 R45, R45 ;  /* 0x0000002d002d7308 */ /* 0x000fe20000000800 */
[--C-:B------:R-:W-:Y:S02]  /*55e0*/  FFMA.FTZ R187, R187, c[0x0][0x2d0], -R26.reuse ;  /* 0x0000b400bbbb7a23 */ /* 0x100fe4000001081a */
[--C-:B------:R-:W-:Y:S02]  /*55f0*/  FFMA.FTZ R186, R186, c[0x0][0x2d0], -R26.reuse ;  /* 0x0000b400baba7a23 */ /* 0x100fe4000001081a */
[----:B------:R-:W-:Y:S01]  /*5600*/  FFMA.FTZ R209, R24, c[0x0][0x2d0], -R26 ;  /* 0x0000b40018d17a23 */ /* 0x000fe2000001081a */
[----:B------:R-:W-:Y:S01]  /*5610*/  HMMA.16816.F32 R176, R128, R172, RZ ;  /* 0x000000ac80b0723c */ /* 0x000fe200000018ff */
[----:B--2---:R-:W-:Y:S01]  /*5620*/  F2FP.PACK_AB R4, R46, R50 ;  /* 0x000000322e04723e */ /* 0x004fe200000000ff */
[----:B------:R-:W2:Y:S01]  /*5630*/  MUFU.EX2 R41, R41 ;  /* 0x0000002900297308 */ /* 0x000ea20000000800 */
[----:B------:R-:W-:-:S02]  /*5640*/  FADD.FTZ R185, R185, R27 ;  /* 0x0000001bb9b97221 */ /* 0x000fc40000010000 */
[----:B------:R-:W-:Y:S02]  /*5650*/  FADD.FTZ R183, R184, R183 ;  /* 0x000000b7b8b77221 */ /* 0x000fe40000010000 */
[----:B------:R-:W-:Y:S01]  /*5660*/  FADD.FTZ R185, R182, R185 ;  /* 0x000000b9b6b97221 */ /* 0x000fe20000010000 */
[C---:B------:R-:W-:Y:S01]  /*5670*/  HMMA.16816.F32 R172, R128.reuse, R174, RZ ;  /* 0x000000ae80ac723c */ /* 0x040fe200000018ff */
[----:B------:R-:W-:Y:S01]  /*5680*/  FADD.FTZ R183, R181, R183 ;  /* 0x000000b7b5b77221 */ /* 0x000fe20000010000 */
[----:B------:R-:W3:Y:S01]  /*5690*/  MUFU.EX2 R49, R49 ;  /* 0x0000003100317308 */ /* 0x000ee20000000800 */
[----:B------:R-:W-:Y:S02]  /*56a0*/  FADD.FTZ R185, R51, R185 ;  /* 0x000000b933b97221 */ /* 0x000fe40000010000 */
[----:B------:R-:W-:Y:S02]  /*56b0*/  FADD.FTZ R180, R180, R183 ;  /* 0x000000b7b4b47221 */ /* 0x000fe40000010000 */
[----:B------:R-:W-:Y:S01]  /*56c0*/  FADD.FTZ R50, R50, R185 ;  /* 0x000000b932327221 */ /* 0x000fe20000010000 */
[----:B------:R-:W-:Y:S02]  /*56d0*/  HMMA.16816.F32 R168, R128, R164, RZ ;  /* 0x000000a480a8723c */ /* 0x000fe400000018ff */
[----:B------:R-:W4:Y:S01]  /*56e0*/  MUFU.EX2 R48, R48 ;  /* 0x0000003000307308 */ /* 0x000f220000000800 */
[----:B--2---:R-:W-:Y:S01]  /*56f0*/  F2FP.PACK_AB R6, R41, R45 ;  /* 0x0000002d2906723e */ /* 0x004fe200000000ff */
[----:B------:R-:W-:-:S04]  /*5700*/  FADD.FTZ R50, R46, R50 ;  /* 0x000000322e327221 */ /* 0x000fc80000010000 */
[----:B------:R-:W-:Y:S01]  /*5710*/  HMMA.16816.F32 R164, R128, R166, RZ ;  /* 0x000000a680a4723c */ /* 0x000fe200000018ff */
[----:B------:R-:W-:Y:S01]  /*5720*/  FADD.FTZ R45, R45, R50 ;  /* 0x000000322d2d7221 */ /* 0x000fe20000010000 */
[----:B------:R-:W-:Y:S01]  /*5730*/  MUFU.EX2 R47, R47 ;  /* 0x0000002f002f7308 */ /* 0x000fe20000000800 */
[----:B---3--:R-:W-:Y:S02]  /*5740*/  FADD.FTZ R180, R49, R180 ;  /* 0x000000b431b47221 */ /* 0x008fe40000010000 */
[----:B------:R-:W-:-:S03]  /*5750*/  FADD.FTZ R45, R41, R45 ;  /* 0x0000002d292d7221 */ /* 0x000fc60000010000 */
[----:B------:R-:W-:Y:S02]  /*5760*/  HMMA.16816.F32 R136, R128, R132, RZ ;  /* 0x000000848088723c */ /* 0x000fe400000018ff */
[----:B------:R-:W2:Y:S01]  /*5770*/  MUFU.EX2 R43, R43 ;  /* 0x0000002b002b7308 */ /* 0x000ea20000000800 */
[C---:B----4-:R-:W-:Y:S01]  /*5780*/  F2FP.PACK_AB R5, R48.reuse, R49 ;  /* 0x000000313005723e */ /* 0x050fe200000000ff */
[----:B------:R-:W-:-:S04]  /*5790*/  FADD.FTZ R180, R48, R180 ;  /* 0x000000b430b47221 */ /* 0x000fc80000010000 */
[C---:B------:R-:W-:Y:S02]  /*57a0*/  HMMA.16816.F32 R132, R128.reuse, R134, RZ ;  /* 0x000000868084723c */ /* 0x040fe400000018ff */
[----:B------:R-:W-:Y:S06]  /*57b0*/  MUFU.EX2 R44, R44 ;  /* 0x0000002c002c7308 */ /* 0x000fec0000000800 */
[----:B------:R-:W-:Y:S01]  /*57c0*/  HMMA.16816.F32 R152, R128, R148, RZ ;  /* 0x000000948098723c */ /* 0x000fe200000018ff */
[----:B--2---:R-:W-:Y:S01]  /*57d0*/  F2FP.PACK_AB R7, R43, R47 ;  /* 0x0000002f2b07723e */ /* 0x004fe200000000ff */
[----:B------:R-:W2:Y:S01]  /*57e0*/  MUFU.EX2 R40, R40 ;  /* 0x0000002800287308 */ /* 0x000ea20000000800 */
[----:B------:R-:W-:-:S05]  /*57f0*/  FADD.FTZ R47, R47, R180 ;  /* 0x000000b42f2f7221 */ /* 0x000fca0000010000 */
[----:B------:R-:W-:Y:S01]  /*5800*/  HMMA.16816.F32 R144, R128, R140, RZ ;  /* 0x0000008c8090723c */ /* 0x000fe200000018ff */
[----:B------:R-:W-:Y:S01]  /*5810*/  FADD.FTZ R47, R43, R47 ;  /* 0x0000002f2b2f7221 */ /* 0x000fe20000010000 */
[----:B------:R-:W-:Y:S06]  /*5820*/  MUFU.EX2 R42, R42 ;  /* 0x0000002a002a7308 */ /* 0x000fec0000000800 */
[C---:B------:R-:W-:Y:S02]  /*5830*/  HMMA.16816.F32 R176, R4.reuse, R12, R176 ;  /* 0x0000000c04b0723c */ /* 0x040fe400000018b0 */
[----:B------:R-:W-:Y:S06]  /*5840*/  MUFU.EX2 R3, R3 ;  /* 0x0000000300037308 */ /* 0x000fec0000000800 */
[C---:B------:R-:W-:Y:S01]  /*5850*/  HMMA.16816.F32 R172, R4.reuse, R14, R172 ;  /* 0x0000000e04ac723c */ /* 0x040fe200000018ac */
[----:B------:R-:W3:Y:S01]  /*5860*/  LDSM.16.MT88.4 R12, [R242+0x3900] ;  /* 0x00390000f20c783b */ /* 0x000ee20000004200 */
[----:B------:R-:W-:Y:S06]  /*5870*/  MUFU.EX2 R198, R198 ;  /* 0x000000c600c67308 */ /* 0x000fec0000000800 */
[C---:B------:R-:W-:Y:S02]  /*5880*/  HMMA.16816.F32 R168, R4.reuse, R8, R168 ;  /* 0x0000000804a8723c */ /* 0x040fe400000018a8 */
[----:B------:R-:W-:Y:S06]  /*5890*/  MUFU.EX2 R196, R196 ;  /* 0x000000c400c47308 */ /* 0x000fec0000000800 */
[----:B------:R-:W-:Y:S01]  /*58a0*/  HMMA.16816.F32 R164, R4, R10, R164 ;  /* 0x0000000a04a4723c */ /* 0x000fe200000018a4 */
[----:B------:R-:W4:Y:S01]  /*58b0*/  LDSM.16.MT88.4 R8, [R241+0x3900] ;  /* 0x00390000f108783b */ /* 0x000f220000004200 */
[----:B------:R-:W-:Y:S06]  /*58c0*/  MUFU.EX2 R195, R195 ;  /* 0x000000c300c37308 */ /* 0x000fec0000000800 */
[C---:B-1----:R-:W-:Y:S02]  /*58d0*/  HMMA.16816.F32 R52, R128.reuse, R56, RZ ;  /* 0x000000388034723c */ /* 0x042fe400000018ff */
[----:B------:R-:W-:Y:S06]  /*58e0*/  MUFU.EX2 R193, R193 ;  /* 0x000000c100c17308 */ /* 0x000fec0000000800 */
[C---:B------:R-:W-:Y:S02]  /*58f0*/  HMMA.16816.F32 R148, R128.reuse, R150, RZ ;  /* 0x000000968094723c */ /* 0x040fe400000018ff */
[----:B------:R-:W-:Y:S06]  /*5900*/  MUFU.EX2 R197, R197 ;  /* 0x000000c500c57308 */ /* 0x000fec0000000800 */
[----:B------:R-:W-:Y:S02]  /*5910*/  HMMA.16816.F32 R140, R128, R142, RZ ;  /* 0x0000008e808c723c */ /* 0x000fe400000018ff */
[----:B------:R-:W-:Y:S06]  /*5920*/  MUFU.EX2 R194, R194 ;  /* 0x000000c200c27308 */ /* 0x000fec0000000800 */
[C---:B---3--:R-:W-:Y:S02]  /*5930*/  HMMA.16816.F32 R136, R4.reuse, R12, R136 ;  /* 0x0000000c0488723c */ /* 0x048fe40000001888 */
[----:B------:R-:W-:Y:S06]  /*5940*/  MUFU.EX2 R200, R200 ;  /* 0x000000c800c87308 */ /* 0x000fec0000000800 */
[----:B------:R-:W-:Y:S01]  /*5950*/  HMMA.16816.F32 R132, R4, R14, R132 ;  /* 0x0000000e0484723c */ /* 0x000fe20000001884 */
[----:B------:R-:W1:Y:S01]  /*5960*/  LDSM.16.MT88.4 R12, [R241+0x6900] ;  /* 0x00690000f10c783b */ /* 0x000e620000004200 */
[----:B------:R-:W-:Y:S06]  /*5970*/  MUFU.EX2 R199, R199 ;  /* 0x000000c700c77308 */ /* 0x000fec0000000800 */
[C---:B------:R-:W-:Y:S02]  /*5980*/  HMMA.16816.F32 R56, R128.reuse, R58, RZ ;  /* 0x0000003a8038723c */ /* 0x040fe400000018ff */
        /* <DEDUP_REMOVED lines=20> */
[C---:B------:R-:W-:Y:S01]  /*5ad0*/  HMMA.16816.F32 R140, R4.reuse, R18, R140 ;  /* 0x00000012048c723c */ /* 0x040fe2000000188c */
[----:B------:R-:W5:Y:S01]  /*5ae0*/  LDSM.16.MT88.4 R16, [R242+0x6900] ;  /* 0x00690000f210783b */ /* 0x000f620000004200 */
[----:B------:R-:W-:Y:S06]  /*5af0*/  MUFU.EX2 R189, R189 ;  /* 0x000000bd00bd7308 */ /* 0x000fec0000000800 */
[C---:B----4-:R-:W-:Y:S02]  /*5b00*/  HMMA.16816.F32 R52, R4.reuse, R8, R52 ;  /* 0x000000080434723c */ /* 0x050fe40000001834 */
[----:B------:R-:W-:Y:S06]  /*5b10*/  MUFU.EX2 R188, R188 ;  /* 0x000000bc00bc7308 */ /* 0x000fec0000000800 */
[C---:B------:R-:W-:Y:S01]  /*5b20*/  HMMA.16816.F32 R56, R4.reuse, R10, R56 ;  /* 0x0000000a0438723c */ /* 0x040fe20000001838 */
[----:B------:R-:W4:Y:S01]  /*5b30*/  LDSM.16.MT88.4 R8, [R240+0x6900] ;  /* 0x00690000f008783b */ /* 0x000f220000004200 */
[----:B------:R-:W-:Y:S06]  /*5b40*/  MUFU.EX2 R187, R187 ;  /* 0x000000bb00bb7308 */ /* 0x000fec0000000800 */
[C---:B-1----:R-:W-:Y:S02]  /*5b50*/  HMMA.16816.F32 R84, R4.reuse, R12, R84 ;  /* 0x0000000c0454723c */ /* 0x042fe40000001854 */
[----:B------:R-:W-:Y:S06]  /*5b60*/  MUFU.EX2 R186, R186 ;  /* 0x000000ba00ba7308 */ /* 0x000fec0000000800 */
[C---:B------:R-:W-:Y:S01]  /*5b70*/  HMMA.16816.F32 R88, R4.reuse, R14, R88 ;  /* 0x0000000e0458723c */ /* 0x040fe20000001858 */
[----:B------:R-:W1:Y:S01]  /*5b80*/  LDSM.16.MT88.4 R12, [R241+0x9900] ;  /* 0x00990000f10c783b */ /* 0x000e620000004200 */
[----:B------:R-:W-:Y:S06]  /*5b90*/  MUFU.EX2 R209, R209 ;  /* 0x000000d100d17308 */ /* 0x000fec0000000800 */
[C---:B------:R-:W-:Y:S08]  /*5ba0*/  HMMA.16816.F32 R60, R4.reuse, R68, R60 ;  /* 0x00000044043c723c */ /* 0x040ff0000000183c */
[C---:B------:R-:W-:Y:S08]  /*5bb0*/  HMMA.16816.F32 R64, R4.reuse, R70, R64 ;  /* 0x000000460440723c */ /* 0x040ff00000001840 */
[C---:B------:R-:W-:Y:S08]  /*5bc0*/  HMMA.16816.F32 R160, R4.reuse, R36, R160 ;  /* 0x0000002404a0723c */ /* 0x040ff000000018a0 */
[----:B------:R-:W-:Y:S01]  /*5bd0*/  HMMA.16816.F32 R156, R4, R38, R156 ;  /* 0x00000026049c723c */ /* 0x000fe2000000189c */
[----:B------:R-:W1:Y:S07]  /*5be0*/  LDSM.16.MT88.4 R36, [R240+0x9100] ;  /* 0x00910000f024783b */ /* 0x000e6e0000004200 */
[C---:B------:R-:W-:Y:S08]  /*5bf0*/  HMMA.16816.F32 R68, R128.reuse, R72, RZ ;  /* 0x000000488044723c */ /* 0x040ff000000018ff */
[C---:B------:R-:W-:Y:S08]  /*5c00*/  HMMA.16816.F32 R76, R128.reuse, R80, RZ ;  /* 0x00000050804c723c */ /* 0x040ff000000018ff */
[C---:B------:R-:W-:Y:S08]  /*5c10*/  HMMA.16816.F32 R92, R128.reuse, R96, RZ ;  /* 0x00000060805c723c */ /* 0x040ff000000018ff */
[C---:B------:R-:W-:Y:S08]  /*5c20*/  HMMA.16816.F32 R72, R128.reuse, R74, RZ ;  /* 0x0000004a8048723c */ /* 0x040ff000000018ff */
[C---:B------:R-:W-:Y:S08]  /*5c30*/  HMMA.16816.F32 R80, R128.reuse, R82, RZ ;  /* 0x000000528050723c */ /* 0x040ff000000018ff */
[C---:B------:R-:W-:Y:S08]  /*5c40*/  HMMA.16816.F32 R96, R128.reuse, R98, RZ ;  /* 0x000000628060723c */ /* 0x040ff000000018ff */
[C---:B------:R-:W-:Y:S08]  /*5c50*/  HMMA.16816.F32 R116, R128.reuse, R120, RZ ;  /* 0x000000788074723c */ /* 0x040ff000000018ff */
[----:B------:R-:W-:Y:S08]  /*5c60*/  HMMA.16816.F32 R120, R128, R122, RZ ;  /* 0x0000007a8078723c */ /* 0x000ff000000018ff */
[C---:B---3--:R-:W-:Y:S08]  /*5c70*/  HMMA.16816.F32 R68, R4.reuse, R20, R68 ;  /* 0x000000140444723c */ /* 0x048ff00000001844 */
[C---:B------:R-:W-:Y:S01]  /*5c80*/  HMMA.16816.F32 R72, R4.reuse, R22, R72 ;  /* 0x000000160448723c */ /* 0x040fe20000001848 */
[----:B------:R-:W3:Y:S07]  /*5c90*/  LDSM.16.MT88.4 R20, [R247+0x9900] ;  /* 0x00990000f714783b */ /* 0x000eee0000004200 */
[C---:B-----5:R-:W-:Y:S08]  /*5ca0*/  HMMA.16816.F32 R76, R4.reuse, R16, R76 ;  /* 0x00000010044c723c */ /* 0x060ff0000000184c */
[C---:B------:R-:W-:Y:S01]  /*5cb0*/  HMMA.16816.F32 R80, R4.reuse, R18, R80 ;  /* 0x000000120450723c */ /* 0x040fe20000001850 */
[----:B------:R-:W5:Y:S07]  /*5cc0*/  LDSM.16.MT88.4 R16, [R242+0x9900] ;  /* 0x00990000f210783b */ /* 0x000f6e0000004200 */
[C---:B----4-:R-:W-:Y:S08]  /*5cd0*/  HMMA.16816.F32 R92, R4.reuse, R8, R92 ;  /* 0x00000008045c723c */ /* 0x050ff0000000185c */
[C---:B------:R-:W-:Y:S01]  /*5ce0*/  HMMA.16816.F32 R96, R4.reuse, R10, R96 ;  /* 0x0000000a0460723c */ /* 0x040fe20000001860 */
[----:B------:R-:W4:Y:S07]  /*5cf0*/  LDSM.16.MT88.4 R8, [R240+0x9900] ;  /* 0x00990000f008783b */ /* 0x000f2e0000004200 */
[C---:B-1----:R-:W-:Y:S08]  /*5d00*/  HMMA.16816.F32 R116, R4.reuse, R12, R116 ;  /* 0x0000000c0474723c */ /* 0x042ff00000001874 */
[----:B------:R-:W-:Y:S01]  /*5d10*/  HMMA.16816.F32 R120, R4, R14, R120 ;  /* 0x0000000e0478723c */ /* 0x000fe20000001878 */
[----:B------:R-:W1:Y:S07]  /*5d20*/  LDSM.16.MT88.4 R12, [R241+0x1100] ;  /* 0x00110000f10c783b */ /* 0x000e6e0000004200 */
[C---:B------:R-:W-:Y:S08]  /*5d30*/  HMMA.16816.F32 R100, R128.reuse, R104, RZ ;  /* 0x000000688064723c */ /* 0x040ff000000018ff */
[C---:B------:R-:W-:Y:S08]  /*5d40*/  HMMA.16816.F32 R108, R128.reuse, R112, RZ ;  /* 0x00000070806c723c */ /* 0x040ff000000018ff */
[C---:B------:R-:W-:Y:S08]  /*5d50*/  HMMA.16816.F32 R104, R128.reuse, R106, RZ ;  /* 0x0000006a8068723c */ /* 0x040ff000000018ff */
[C---:B------:R-:W-:Y:S08]  /*5d60*/  HMMA.16816.F32 R112, R128.reuse, R114, RZ ;  /* 0x000000728070723c */ /* 0x040ff000000018ff */
[C---:B------:R-:W-:Y:S07]  /*5d70*/  HMMA.16816.F32 R124, R128.reuse, R36, RZ ;  /* 0x00000024807c723c */ /* 0x040fee00000018ff */
[----:B------:R-:W-:Y:S01]  /*5d80*/  FFMA.FTZ R36, R212, c[0x0][0x2d0], -R192 ;  /* 0x0000b400d4247a23 */ /* 0x000fe200000108c0 */
[----:B------:R-:W-:Y:S01]  /*5d90*/  HMMA.16816.F32 R128, R128, R38, RZ ;  /* 0x000000268080723c */ /* 0x000fe200000018ff */
[----:B------:R-:W-:-:S04]  /*5da0*/  FFMA.FTZ R37, R210, c[0x0][0x2d0], -R26 ;  /* 0x0000b400d2257a23 */ /* 0x000fc8000001081a */
[----:B------:R-:W-:Y:S02]  /*5db0*/  MUFU.EX2 R36, R36 ;  /* 0x0000002400247308 */ /* 0x000fe40000000800 */
[----:B------:R-:W-:Y:S01]  /*5dc0*/  FFMA.FTZ R39, R213, c[0x0][0x2d0], -R192 ;  /* 0x0000b400d5277a23 */ /* 0x000fe200000108c0 */
[C---:B---3--:R-:W-:Y:S01]  /*5dd0*/  HMMA.16816.F32 R100, R4.reuse, R20, R100 ;  /* 0x000000140464723c */ /* 0x048fe20000001864 */
[--C-:B------:R-:W-:Y:S02]  /*5de0*/  FFMA.FTZ R38, R211, c[0x0][0x2d0], -R26.reuse ;  /* 0x0000b400d3267a23 */ /* 0x100fe4000001081a */
[----:B------:R-:W-:Y:S02]  /*5df0*/  FFMA.FTZ R192, R25, c[0x0][0x2d0], -R26 ;  /* 0x0000b40019c07a23 */ /* 0x000fe4000001081a */
[----:B------:R-:W3:Y:S01]  /*5e00*/  MUFU.EX2 R39, R39 ;  /* 0x0000002700277308 */ /* 0x000ee20000000800 */
[----:B------:R-:W-:Y:S02]  /*5e10*/  LDSM.16.MT88.4 R24, [R241+0x2900] ;  /* 0x00290000f118783b */ /* 0x000fe40000004200 */
[C---:B------:R-:W-:Y:S02]  /*5e20*/  HMMA.16816.F32 R104, R4.reuse, R22, R104 ;  /* 0x000000160468723c */ /* 0x040fe40000001868 */
[----:B------:R-:W1:Y:S03]  /*5e30*/  LDSM.16.MT88.4 R20, [R247+0x1100] ;  /* 0x00110000f714783b */ /* 0x000e660000004200 */
[----:B------:R-:W1:Y:S03]  /*5e40*/  MUFU.EX2 R38, R38 ;  /* 0x0000002600267308 */ /* 0x000e660000000800 */
[C---:B-----5:R-:W-:Y:S05]  /*5e50*/  HMMA.16816.F32 R108, R4.reuse, R16, R108 ;  /* 0x00000010046c723c */ /* 0x060fea000000186c */
[----:B------:R-:W5:Y:S03]  /*5e60*/  MUFU.EX2 R37, R37 ;  /* 0x0000002500257308 */ /* 0x000f660000000800 */
[C---:B------:R-:W-:Y:S01]  /*5e70*/  HMMA.16816.F32 R112, R4.reuse, R18, R112 ;  /* 0x000000120470723c */ /* 0x040fe20000001870 */
[----:B------:R-:W5:Y:S04]  /*5e80*/  LDSM.16.MT88.4 R16, [R242+0x1100] ;  /* 0x00110000f210783b */ /* 0x000f680000004200 */
[----:B------:R-:W1:Y:S03]  /*5e90*/  MUFU.EX2 R192, R192 ;  /* 0x000000c000c07308 */ /* 0x000e660000000800 */
[C---:B----4-:R-:W-:Y:S08]  /*5ea0*/  HMMA.16816.F32 R124, R4.reuse, R8, R124 ;  /* 0x00000008047c723c */ /* 0x050ff0000000187c */
[----:B------:R-:W-:Y:S01]  /*5eb0*/  HMMA.16816.F32 R128, R4, R10, R128 ;  /* 0x0000000a0480723c */ /* 0x000fe20000001880 */
[----:B------:R-:W4:Y:S06]  /*5ec0*/  LDSM.16.MT88.4 R8, [R240+0x1100] ;  /* 0x00110000f008783b */ /* 0x000f2c0000004200 */
[----:B--2---:R-:W-:Y:S01]  /*5ed0*/  F2FP.PACK_AB R4, R40, R44 ;  /* 0x0000002c2804723e */ /* 0x004fe200000000ff */
[----:B------:R-:W-:Y:S01]  /*5ee0*/  FADD.FTZ R44, R44, R45 ;  /* 0x0000002d2c2c7221 */ /* 0x000fe20000010000 */
[----:B---3--:R-:W-:-:S02]  /*5ef0*/  F2FP.PACK_AB R6, R36, R39 ;  /* 0x000000272406723e */ /* 0x008fc400000000ff */
[----:B-1----:R-:W-:Y:S01]  /*5f00*/  F2FP.PACK_AB R5, R38, R42 ;  /* 0x0000002a2605723e */ /* 0x002fe200000000ff */
[----:B------:R-:W-:Y:S01]  /*5f10*/  FADD.FTZ R44, R40, R44 ;  /* 0x0000002c282c7221 */ /* 0x000fe20000010000 */
[----:B-----5:R-:W-:Y:S01]  /*5f20*/  F2FP.PACK_AB R7, R3, R37 ;  /* 0x000000250307723e */ /* 0x020fe200000000ff */
[----:B------:R-:W-:Y:S02]  /*5f30*/  FADD.FTZ R42, R42, R47 ;  /* 0x0000002f2a2a7221 */ /* 0x000fe40000010000 */
[----:B------:R-:W-:Y:S02]  /*5f40*/  FADD.FTZ R39, R39, R44 ;  /* 0x0000002c27277221 */ /* 0x000fe40000010000 */
[----:B------:R-:W-:Y:S02]  /*5f50*/  FADD.FTZ R42, R38, R42 ;  /* 0x0000002a262a7221 */ /* 0x000fe40000010000 */
[----:B------:R-:W-:Y:S01]  /*5f60*/  HMMA.16816.F32 R160, R4, R12, R160 ;  /* 0x0000000c04a0723c */ /* 0x000fe200000018a0 */
[----:B------:R-:W-:-:S02]  /*5f70*/  FADD.FTZ R39, R36, R39 ;  /* 0x0000002724277221 */ /* 0x000fc40000010000 */
[----:B------:R-:W-:-:S04]  /*5f80*/  FADD.FTZ R37, R37, R42 ;  /* 0x0000002a25257221 */ /* 0x000fc80000010000 */
[----:B------:R-:W-:Y:S01]  /*5f90*/  FADD.FTZ R37, R3, R37 ;  /* 0x0000002503257221 */ /* 0x000fe20000010000 */
        /* <DEDUP_REMOVED lines=8> */
[C---:B----4-:R-:W-:Y:S08]  /*6020*/  HMMA.16816.F32 R152, R4.reuse, R8, R152 ;  /* 0x000000080498723c */ /* 0x050ff00000001898 */
        /* <DEDUP_REMOVED lines=36> */
[----:B------:R-:W-:Y:S01]  /*6270*/  HMMA.16816.F32 R128, R4, R10, R128 ;  /* 0x0000000a0480723c */ /* 0x000fe20000001880 */
[----:B------:R-:W4:Y:S06]  /*6280*/  LDSM.16.MT88.4 R8, [R240+0x1900] ;  /* 0x00190000f008783b */ /* 0x000f2c0000004200 */
        /* <DEDUP_REMOVED lines=9> */
[----:B-1----:R-:W-:Y:S01]  /*6320*/  HMMA.16816.F32 R160, R4, R12, R160 ;  /* 0x0000000c04a0723c */ /* 0x002fe200000018a0 */
[----:B------:R-:W-:-:S02]  /*6330*/  FADD.FTZ R195, R193, R195 ;  /* 0x000000c3c1c37221 */ /* 0x000fc40000010000 */
[----:B------:R-:W-:-:S04]  /*6340*/  FADD.FTZ R200, R200, R197 ;  /* 0x000000c5c8c87221 */ /* 0x000fc80000010000 */
[----:B------:R-:W-:Y:S01]  /*6350*/  FADD.FTZ R200, R199, R200 ;  /* 0x000000c8c7c87221 */ /* 0x000fe20000010000 */
        /* <DEDUP_REMOVED lines=40> */
[----:B------:R-:W-:Y:S07]  /*65e0*/  LDSM.16.MT88.4 R20, [R240+0x2100] ;  /* 0x00210000f014783b */ /* 0x000fee0000004200 */
[C---:B---3--:R-:W-:Y:S08]  /*65f0*/  HMMA.16816.F32 R108, R4.reuse, R16, R108 ;  /* 0x00000010046c723c */ /* 0x048ff0000000186c */
[C---:B------:R-:W-:Y:S01]  /*6600*/  HMMA.16816.F32 R112, R4.reuse, R18, R112 ;  /* 0x000000120470723c */ /* 0x040fe20000001870 */
[----:B------:R-:W2:Y:S07]  /*6610*/  LDSM.16.MT88.4 R16, [R247+0x2100] ;  /* 0x00210000f710783b */ /* 0x000eae0000004200 */
[C---:B----4-:R-:W-:Y:S08]  /*6620*/  HMMA.16816.F32 R124, R4.reuse, R8, R124 ;  /* 0x00000008047c723c */ /* 0x050ff0000000187c */
[----:B------:R-:W-:Y:S01]  /*6630*/  HMMA.16816.F32 R128, R4, R10, R128 ;  /* 0x0000000a0480723c */ /* 0x000fe20000001880 */
[----:B------:R-:W3:Y:S06]  /*6640*/  LDSM.16.MT88.4 R8, [R241+0x2100] ;  /* 0x00210000f108783b */ /* 0x000eec0000004200 */
        /* <DEDUP_REMOVED lines=11> */
[----:B------:R-:W-:Y:S02]  /*6700*/  FADD.FTZ R204, R204, R208 ;  /* 0x000000d0cccc7221 */ /* 0x000fe40000010000 */
[----:B------:R-:W-:Y:S02]  /*6710*/  FADD.FTZ R203, R191, R203 ;  /* 0x000000cbbfcb7221 */ /* 0x000fe40000010000 */
[----:B------:R-:W-:Y:S01]  /*6720*/  FADD.FTZ R204, R201, R204 ;  /* 0x000000ccc9cc7221 */ /* 0x000fe20000010000 */
[----:B------:R-:W-:Y:S01]  /*6730*/  HMMA.16816.F32 R164, R4, R14, R164 ;  /* 0x0000000e04a4723c */ /* 0x000fe200000018a4 */
[----:B------:R-:W1:Y:S01]  /*6740*/  LDSM.16.MT88.4 R12, [R242+0x5100] ;  /* 0x00510000f20c783b */ /* 0x000e620000004200 */
[----:B------:R-:W-:Y:S02]  /*6750*/  FADD.FTZ R203, R190, R203 ;  /* 0x000000cbbecb7221 */ /* 0x000fe40000010000 */
[----:B------:R-:W-:Y:S02]  /*6760*/  FADD.FTZ R204, R187, R204 ;  /* 0x000000ccbbcc7221 */ /* 0x000fe40000010000 */
[----:B------:R-:W-:-:S02]  /*6770*/  FADD.FTZ R203, R189, R203 ;  /* 0x000000cbbdcb7221 */ /* 0x000fc40000010000 */
[----:B--2---:R-:W-:Y:S01]  /*6780*/  HMMA.16816.F32 R176, R4, R16, R176 ;  /* 0x0000001004b0723c */ /* 0x004fe200000018b0 */
[----:B------:R-:W-:Y:S02]  /*6790*/  FADD.FTZ R204, R186, R204 ;  /* 0x000000ccbacc7221 */ /* 0x000fe40000010000 */
[----:B------:R-:W-:Y:S02]  /*67a0*/  FADD.FTZ R3, R188, R203 ;  /* 0x000000cbbc037221 */ /* 0x000fe40000010000 */
[----:B------:R-:W-:-:S03]  /*67b0*/  FADD.FTZ R204, R192, R204 ;  /* 0x000000ccc0cc7221 */ /* 0x000fc60000010000 */
[----:B------:R-:W-:Y:S01]  /*67c0*/  HMMA.16816.F32 R172, R4, R18, R172 ;  /* 0x0000001204ac723c */ /* 0x000fe200000018ac */
[----:B------:R-:W2:Y:S01]  /*67d0*/  LDSM.16.MT88.4 R16, [R247+0x5100] ;  /* 0x00510000f710783b */ /* 0x000ea20000004200 */
[----:B------:R-:W-:-:S03]  /*67e0*/  FADD.FTZ R183, R209, R204 ;  /* 0x000000ccd1b77221 */ /* 0x000fc60000010000 */
[----:B------:R-:W-:Y:S03]  /*67f0*/  STL [R1+0x2c], R3 ;  /* 0x00002c0301007387 */ /* 0x000fe60000100800 */
[C---:B---3--:R-:W-:Y:S08]  /*6800*/  HMMA.16816.F32 R160, R4.reuse, R8, R160 ;  /* 0x0000000804a0723c */ /* 0x048ff000000018a0 */
[C---:B------:R-:W-:Y:S01]  /*6810*/  HMMA.16816.F32 R156, R4.reuse, R10, R156 ;  /* 0x0000000a049c723c */ /* 0x040fe2000000189c */
[----:B------:R-:W3:Y:S07]  /*6820*/  LDSM.16.MT88.4 R8, [R241+0x5100] ;  /* 0x00510000f108783b */ /* 0x000eee0000004200 */
        /* <DEDUP_REMOVED lines=22> */
[C---:B-1----:R-:W-:Y:S08]  /*6990*/  HMMA.16816.F32 R108, R4.reuse, R12, R108 ;  /* 0x0000000c046c723c */ /* 0x042ff0000000186c */
[C---:B------:R-:W-:Y:S01]  /*69a0*/  HMMA.16816.F32 R112, R4.reuse, R14, R112 ;  /* 0x0000000e0470723c */ /* 0x040fe20000001870 */
[----:B------:R-:W1:Y:S07]  /*69b0*/  LDSM.16.MT88.4 R12, [R240+0xb100] ;  /* 0x00b10000f00c783b */ /* 0x000e6e0000004200 */
[C---:B------:R-:W-:Y:S01]  /*69c0*/  HMMA.16816.F32 R64, R4.reuse, R22, R64 ;  /* 0x000000160440723c */ /* 0x040fe20000001840 */
[----:B------:R-:W4:Y:S07]  /*69d0*/  LDSM.16.MT88.4 R20, [R240+0x8100] ;  /* 0x00810000f014783b */ /* 0x000f2e0000004200 */
[C---:B--2---:R-:W-:Y:S08]  /*69e0*/  HMMA.16816.F32 R100, R4.reuse, R16, R100 ;  /* 0x000000100464723c */ /* 0x044ff00000001864 */
[C---:B------:R-:W-:Y:S01]  /*69f0*/  HMMA.16816.F32 R104, R4.reuse, R18, R104 ;  /* 0x000000120468723c */ /* 0x040fe20000001868 */
[----:B------:R-:W-:Y:S07]  /*6a00*/  LDSM.16.MT88.4 R16, [R247+0x5900] ;  /* 0x00590000f710783b */ /* 0x000fee0000004200 */
[C---:B---3--:R-:W-:Y:S08]  /*6a10*/  HMMA.16816.F32 R116, R4.reuse, R8, R116 ;  /* 0x000000080474723c */ /* 0x048ff00000001874 */
[C---:B------:R-:W-:Y:S01]  /*6a20*/  HMMA.16816.F32 R120, R4.reuse, R10, R120 ;  /* 0x0000000a0478723c */ /* 0x040fe20000001878 */
[----:B------:R-:W2:Y:S07]  /*6a30*/  LDSM.16.MT88.4 R8, [R242+0x2900] ;  /* 0x00290000f208783b */ /* 0x000eae0000004200 */
[C---:B-1----:R-:W-:Y:S08]  /*6a40*/  HMMA.16816.F32 R124, R4.reuse, R12, R124 ;  /* 0x0000000c047c723c */ /* 0x042ff0000000187c */
[C---:B------:R-:W-:Y:S01]  /*6a50*/  HMMA.16816.F32 R128, R4.reuse, R14, R128 ;  /* 0x0000000e0480723c */ /* 0x040fe20000001880 */
[----:B------:R-:W1:Y:S07]  /*6a60*/  LDSM.16.MT88.4 R12, [R247+0x2900] ;  /* 0x00290000f70c783b */ /* 0x000e6e0000004200 */
[C---:B----4-:R-:W-:Y:S08]  /*6a70*/  HMMA.16816.F32 R92, R4.reuse, R20, R92 ;  /* 0x00000014045c723c */ /* 0x050ff0000000185c */
[----:B------:R-:W-:Y:S01]  /*6a80*/  HMMA.16816.F32 R96, R4, R22, R96 ;  /* 0x000000160460723c */ /* 0x000fe20000001860 */
[----:B------:R-:W-:Y:S06]  /*6a90*/  LDSM.16.MT88.4 R20, [R240+0x2900] ;  /* 0x00290000f014783b */ /* 0x000fec0000004200 */
[----:B------:R-:W-:-:S02]  /*6aa0*/  F2FP.PACK_AB R4, R190, R191 ;  /* 0x000000bfbe04723e */ /* 0x000fc400000000ff */
[----:B------:R-:W-:Y:S02]  /*6ab0*/  F2FP.PACK_AB R6, R188, R189 ;  /* 0x000000bdbc06723e */ /* 0x000fe400000000ff */
[----:B------:R-:W-:Y:S02]  /*6ac0*/  F2FP.PACK_AB R5, R186, R187 ;  /* 0x000000bbba05723e */ /* 0x000fe400000000ff */
[----:B------:R-:W-:-:S07]  /*6ad0*/  F2FP.PACK_AB R7, R209, R192 ;  /* 0x000000c0d107723e */ /* 0x000fce00000000ff */
[C---:B--2---:R-:W-:Y:S08]  /*6ae0*/  HMMA.16816.F32 R168, R4.reuse, R8, R168 ;  /* 0x0000000804a8723c */ /* 0x044ff000000018a8 */
[C---:B-1----:R-:W-:Y:S08]  /*6af0*/  HMMA.16816.F32 R176, R4.reuse, R12, R176 ;  /* 0x0000000c04b0723c */ /* 0x042ff000000018b0 */
[C---:B------:R-:W-:Y:S01]  /*6b00*/  HMMA.16816.F32 R172, R4.reuse, R14, R172 ;  /* 0x0000000e04ac723c */ /* 0x040fe200000018ac */
[----:B------:R-:W1:Y:S07]  /*6b10*/  LDSM.16.MT88.4 R12, [R242+0x5900] ;  /* 0x00590000f20c783b */ /* 0x000e6e0000004200 */
[C---:B------:R-:W-:Y:S01]  /*6b20*/  HMMA.16816.F32 R164, R4.reuse, R10, R164 ;  /* 0x0000000a04a4723c */ /* 0x040fe200000018a4 */
[----:B------:R-:W2:Y:S07]  /*6b30*/  LDSM.16.MT88.4 R8, [R241+0x5900] ;  /* 0x00590000f108783b */ /* 0x000eae0000004200 */
[C---:B------:R-:W-:Y:S08]  /*6b40*/  HMMA.16816.F32 R144, R4.reuse, R16, R144 ;  /* 0x000000100490723c */ /* 0x040ff00000001890 */
        /* <DEDUP_REMOVED lines=27> */
[C---:B------:R-:W-:Y:S08]  /*6d00*/  HMMA.16816.F32 R64, R4.reuse, R26, R64 ;  /* 0x0000001a0440723c */ /* 0x040ff00000001840 */
[C---:B----4-:R-:W-:Y:S08]  /*6d10*/  HMMA.16816.F32 R68, R4.reuse, R20, R68 ;  /* 0x000000140444723c */ /* 0x050ff00000001844 */
[C---:B------:R-:W-:Y:S08]  /*6d20*/  HMMA.16816.F32 R72, R4.reuse, R22, R72 ;  /* 0x000000160448723c */ /* 0x040ff00000001848 */
[C---:B-1----:R-:W-:Y:S08]  /*6d30*/  HMMA.16816.F32 R108, R4.reuse, R12, R108 ;  /* 0x0000000c046c723c */ /* 0x042ff0000000186c */
[C---:B------:R-:W-:Y:S08]  /*6d40*/  HMMA.16816.F32 R112, R4.reuse, R14, R112 ;  /* 0x0000000e0470723c */ /* 0x040ff00000001870 */
[C---:B--2---:R-:W-:Y:S08]  /*6d50*/  HMMA.16816.F32 R116, R4.reuse, R8, R116 ;  /* 0x000000080474723c */ /* 0x044ff00000001874 */
[C---:B------:R-:W-:Y:S08]  /*6d60*/  HMMA.16816.F32 R120, R4.reuse, R10, R120 ;  /* 0x0000000a0478723c */ /* 0x040ff00000001878 */
[C---:B---3--:R-:W-:Y:S08]  /*6d70*/  HMMA.16816.F32 R124, R4.reuse, R16, R124 ;  /* 0x00000010047c723c */ /* 0x048ff0000000187c */
[----:B------:R-:W-:Y:S01]  /*6d80*/  HMMA.16816.F32 R128, R4, R18, R128 ;  /* 0x000000120480723c */ /* 0x000fe20000001880 */
[----:B------:R-:W-:Y:S07]  /*6d90*/  @P0 BRA `(.L_x_801) ;  /* 0x000051e000000947 */ /* 0x000fee0003800000 */
[C---:B------:R-:W-:Y:S01]  /*6da0*/  SHF.L.U64.HI R3, R33.reuse, 0x1, R35 ;  /* 0x0000000121037819 */ /* 0x040fe20000010223 */
[----:B------:R-:W-:Y:S01]  /*6db0*/  IMAD.SHL.U32 R5, R33, 0x2, RZ ;  /* 0x0000000221057824 */ /* 0x000fe200078e00ff */
[----:B------:R-:W-:Y:S01]  /*6dc0*/  SHF.L.U64.HI R4, R31, 0x1, R34 ;  /* 0x000000011f047819 */ /* 0x000fe20000010222 */
[----:B------:R-:W-:Y:S01]  /*6dd0*/  IMAD.MOV.U32 R180, RZ, RZ, R2 ;  /* 0x000000ffffb47224 */ /* 0x000fe200078e0002 */
[----:B------:R-:W-:Y:S01]  /*6de0*/  SHF.L.U64.HI R2, R28, 0x1, R30 ;  /* 0x000000011c027819 */ /* 0x000fe2000001021e */
[----:B------:R1:W-:Y:S01]  /*6df0*/  STL [R1+0x28], R3 ;  /* 0x0000280301007387 */ /* 0x0003e20000100800 */
[----:B------:R-:W-:-:S03]  /*6e00*/  UIADD3 UR6, UR6, -0x2, URZ ;  /* 0xfffffffe06067890 */ /* 0x000fc6000fffe03f */
[----:B------:R2:W-:Y:S04]  /*6e10*/  STL [R1+0x24], R5 ;  /* 0x0000240501007387 */ /* 0x0005e80000100800 */
[----:B------:R3:W-:Y:S01]  /*6e20*/  STL [R1+0x20], R4 ;  /* 0x0000200401007387 */ /* 0x0007e20000100800 */
[----:B-1----:R-:W-:Y:S01]  /*6e30*/  IMAD.SHL.U32 R3, R31, 0x2, RZ ;  /* 0x000000021f037824 */ /* 0x002fe200078e00ff */
[----:B--2---:R-:W-:-:S04]  /*6e40*/  SHF.L.U64.HI R5, R29, 0x1, R32 ;  /* 0x000000011d057819 */ /* 0x004fc80000010220 */
[----:B------:R1:W-:Y:S01]  /*6e50*/  STL [R1+0x1c], R3 ;  /* 0x00001c0301007387 */ /* 0x0003e20000100800 */
[----:B---3--:R-:W-:-:S03]  /*6e60*/  IMAD.SHL.U32 R4, R29, 0x2, RZ ;  /* 0x000000021d047824 */ /* 0x008fc600078e00ff */
[----:B------:R2:W-:Y:S04]  /*6e70*/  STL [R1+0x18], R5 ;  /* 0x0000180501007387 */ /* 0x0005e80000100800 */
[----:B------:R2:W-:Y:S01]  /*6e80*/  STL [R1+0x14], R4 ;  /* 0x0000140401007387 */ /* 0x0005e20000100800 */
[----:B-1----:R-:W-:Y:S02]  /*6e90*/  MOV R3, R0 ;  /* 0x0000000000037202 */ /* 0x002fe40000000f00 */
[----:B------:R-:W-:-:S05]  /*6ea0*/  SHF.L.U32 R0, R28, 0x1, RZ ;  /* 0x000000011c007819 */ /* 0x000fca00000006ff */
[----:B------:R2:W-:Y:S04]  /*6eb0*/  STL [R1+0xc], R0 ;  /* 0x00000c0001007387 */ /* 0x0005e80000100800 */
[----:B------:R2:W-:Y:S01]  /*6ec0*/  STL [R1+0x10], R2 ;  /* 0x0000100201007387 */ /* 0x0005e20000100800 */
[----:B------:R-:W-:Y:S05]  /*6ed0*/  BRA `(.L_x_802) ;  /* 0x0000052000007947 */ /* 0x000fea0003800000 */
.L_x_804:
[----:B------:R-:W2:Y:S01]  /*6ee0*/  LDL R2, [R1+0x8] ;  /* 0x0000080001027983 */ /* 0x000ea20000100800 */
[----:B------:R-:W-:Y:S01]  /*6ef0*/  UIMAD UR4, UR6, 0x60, UR10 ;  /* 0x00000060060478a4 */ /* 0x000fe2000f8e020a */
[----:B------:R-:W-:Y:S01]  /*6f00*/  ISETP.NE.AND P6, PT, R252, 0x1, PT ;  /* 0x00000001fc00780c */ /* 0x000fe20003fc5270 */
[----:B------:R-:W-:Y:S01]  /*6f10*/  IMAD.MOV.U32 R7, RZ, RZ, RZ ;  /* 0x000000ffff077224 */ /* 0x000fe200078e00ff */
        /* <DEDUP_REMOVED lines=16> */
[----:B------:R-:W-:Y:S03]  /*7020*/  @!P5 LEA R4, P0, R6, c[0x0][0x2a0], 0x2 ;  /* 0x0000a8000604da11 */ /* 0x000fe600078010ff */
[----:B------:R-:W-:Y:S01]  /*7030*/  IMAD R8, R2, c[0x0][0x2b8], R0 ;  /* 0x0000ae0002087a24 */ /* 0x000fe200078e0200 */
[----:B------:R-:W-:Y:S04]  /*7040*/  @!P5 LEA.HI.X R5, R6, c[0x0][0x2a4], R5, 0x2, P0 ;  /* 0x0000a9000605da11 */ /* 0x000fe800000f1405 */
[----:B------:R-:W-:Y:S01]  /*7050*/  SHF.R.S32.HI R0, RZ, 0x1f, R8 ;  /* 0x0000001fff007819 */ /* 0x000fe20000011408 */
[----:B------:R1:W2:Y:S04]  /*7060*/  @!P5 LDG.E R7, [R4.64] ;  /* 0x0000000c0407d981 */ /* 0x0002a8000c1e1900 */
[----:B------:R-:W-:Y:S04]  /*7070*/  IMAD R0, R0, c[0x0][0x1e0], RZ ;  /* 0x0000780000007a24 */ /* 0x000fe800078e02ff */
[C---:B------:R-:W-:Y:S02]  /*7080*/  IMAD R0, R8.reuse, c[0x0][0x1e4], R0 ;  /* 0x0000790008007a24 */ /* 0x040fe400078e0200 */
[----:B-1----:R-:W-:Y:S04]  /*7090*/  IMAD.WIDE.U32 R4, R8, c[0x0][0x1e0], RZ ;  /* 0x0000780008047a25 */ /* 0x002fe800078e00ff */
[----:B------:R-:W-:Y:S01]  /*70a0*/  IMAD.IADD R5, R5, 0x1, R0 ;  /* 0x0000000105057824 */ /* 0x000fe200078e0200 */
[----:B--2---:R-:W-:Y:S01]  /*70b0*/  STL [R1], R7 ;  /* 0x0000000701007387 */ /* 0x004fe20000100800 */
[----:B------:R-:W-:Y:S02]  /*70c0*/  SHF.R.S32.HI R0, RZ, 0x1f, R7 ;  /* 0x0000001fff007819 */ /* 0x000fe40000011407 */
[C---:B------:R-:W-:Y:S01]  /*70d0*/  IMAD.WIDE.U32 R4, R7.reuse, c[0x0][0x1f0], R4 ;  /* 0x00007c0007047a25 */ /* 0x040fe200078e0004 */
[----:B------:R-:W-:Y:S03]  /*70e0*/  STL [R1+0x4], R8 ;  /* 0x0000040801007387 */ /* 0x000fe60000100800 */
        /* <DEDUP_REMOVED lines=9> */
[----:B------:R-:W2:Y:S04]  /*7180*/  SHFL.IDX PT, R5, R0, 0x1, 0x181f ;  /* 0x00381f0000057f89 */ /* 0x000ea800000e0000 */
[----:B------:R-:W1:Y:S04]  /*7190*/  SHFL.IDX PT, R2, R2, 0x2, 0x181f ;  /* 0x00581f0002027f89 */ /* 0x000e6800000e0000 */
[----:B------:R-:W1:Y:S01]  /*71a0*/  SHFL.IDX PT, R0, R0, 0x2, 0x181f ;  /* 0x00581f0000007f89 */ /* 0x000e6200000e0000 */
[CC--:B---3--:R-:W-:Y:S05]  /*71b0*/  IADD3 R12, P0, R6.reuse, R20.reuse, RZ ;  /* 0x00000014060c7210 */ /* 0x0c8fea0007f1e0ff */
[C---:B----4-:R-:W-:Y:S01]  /*71c0*/  IMAD.X R13, R7.reuse, 0x1, R36, P0 ;  /* 0x00000001070d7824 */ /* 0x050fe200000e0624 */
[C---:B-----5:R-:W-:Y:S04]  /*71d0*/  IADD3 R10, P0, R6.reuse, R35, RZ ;  /* 0x00000023060a7210 */ /* 0x060fe80007f1e0ff */
[----:B------:R3:W-:Y:S01]  /*71e0*/  LDGSTS.E.BYPASS.LTC128B.128 [R251+0xc100], [R12.64], !P4 ;  /* 0x0c1000000cfb7fae */ /* 0x0007e2000e101d4c */
[C---:B------:R-:W-:Y:S01]  /*71f0*/  IMAD.X R11, R7.reuse, 0x1, R34, P0 ;  /* 0x00000001070b7824 */ /* 0x040fe200000e0622 */
[C---:B------:R-:W-:Y:S04]  /*7200*/  IADD3 R8, P0, R6.reuse, R31, RZ ;  /* 0x0000001f06087210 */ /* 0x040fe80007f1e0ff */
[----:B------:R4:W-:Y:S01]  /*7210*/  LDGSTS.E.BYPASS.LTC128B.128 [R251+0xf100], [R10.64], !P3 ;  /* 0x0f1000000afb7fae */ /* 0x0009e2000d901d4c */
[C---:B------:R-:W-:Y:S01]  /*7220*/  IMAD.X R9, R7.reuse, 0x1, R30, P0 ;  /* 0x0000000107097824 */ /* 0x040fe200000e061e */
[----:B------:R-:W-:Y:S04]  /*7230*/  IADD3 R6, P0, R6, R29, RZ ;  /* 0x0000001d06067210 */ /* 0x000fe80007f1e0ff */
[----:B------:R5:W-:Y:S01]  /*7240*/  LDGSTS.E.BYPASS.LTC128B.128 [R251+0x12100], [R8.64], !P2 ;  /* 0x1210000008fb7fae */ /* 0x000be2000d101d4c */
[----:B------:R-:W-:Y:S01]  /*7250*/  IMAD.X R7, R7, 0x1, R28, P0 ;  /* 0x0000000107077824 */ /* 0x000fe200000e061c */
[CC--:B-1----:R-:W-:Y:S04]  /*7260*/  IADD3 R14, P0, R4.reuse, R20.reuse, RZ ;  /* 0x00000014040e7210 */ /* 0x0c2fe80007f1e0ff */
[----:B------:R1:W-:Y:S01]  /*7270*/  LDGSTS.E.BYPASS.LTC128B.128 [R251+0x15100], [R6.64], !P1 ;  /* 0x1510000006fb7fae */ /* 0x0003e2000c901d4c */
[C---:B--2---:R-:W-:Y:S01]  /*7280*/  IMAD.X R15, R5.reuse, 0x1, R36, P0 ;  /* 0x00000001050f7824 */ /* 0x044fe200000e0624 */
[C---:B------:R-:W-:Y:S04]  /*7290*/  IADD3 R18, P0, R4.reuse, R35, RZ ;  /* 0x0000002304127210 */ /* 0x040fe80007f1e0ff */
        /* <DEDUP_REMOVED lines=8> */
[----:B------:R-:W-:Y:S04]  /*7320*/  IADD3 R20, P0, R2, R20, RZ ;  /* 0x0000001402147210 */ /* 0x000fe80007f1e0ff */
[----:B------:R3:W-:Y:S01]  /*7330*/  LDGSTS.E.BYPASS.LTC128B.128 [R251+0x16100], [R4.64], !P1 ;  /* 0x1610000004fb7fae */ /* 0x0007e2000c901d4c */
[----:B------:R-:W-:Y:S01]  /*7340*/  IMAD.X R21, R0, 0x1, R36, P0 ;  /* 0x0000000100157824 */ /* 0x000fe200000e0624 */
[----:B----4-:R-:W-:Y:S04]  /*7350*/  IADD3 R10, P0, R2, R35, RZ ;  /* 0x00000023020a7210 */ /* 0x010fe80007f1e0ff */
[----:B------:R3:W-:Y:S01]  /*7360*/  LDGSTS.E.BYPASS.LTC128B.128 [R251+0xe100], [R20.64], !P4 ;  /* 0x0e10000014fb7fae */ /* 0x0007e2000e101d4c */
[----:B------:R-:W-:Y:S01]  /*7370*/  IMAD.X R11, R0, 0x1, R34, P0 ;  /* 0x00000001000b7824 */ /* 0x000fe200000e0622 */
[----:B-1----:R-:W-:Y:S04]  /*7380*/  IADD3 R6, P0, R2, R31, RZ ;  /* 0x0000001f02067210 */ /* 0x002fe80007f1e0ff */
[----:B------:R3:W-:Y:S01]  /*7390*/  LDGSTS.E.BYPASS.LTC128B.128 [R251+0x11100], [R10.64], !P3 ;  /* 0x111000000afb7fae */ /* 0x0007e2000d901d4c */
[----:B------:R-:W-:Y:S01]  /*73a0*/  IMAD.X R7, R0, 0x1, R30, P0 ;  /* 0x0000000100077824 */ /* 0x000fe200000e061e */
[----:B-----5:R-:W-:Y:S04]  /*73b0*/  IADD3 R8, P0, R2, R29, RZ ;  /* 0x0000001d02087210 */ /* 0x020fe80007f1e0ff */
[----:B------:R3:W-:Y:S01]  /*73c0*/  LDGSTS.E.BYPASS.LTC128B.128 [R251+0x14100], [R6.64], !P2 ;  /* 0x1410000006fb7fae */ /* 0x0007e2000d101d4c */
[----:B------:R-:W-:Y:S05]  /*73d0*/  IMAD.X R9, R0, 0x1, R28, P0 ;  /* 0x0000000100097824 */ /* 0x000fea00000e061c */
[----:B------:R3:W-:Y:S01]  /*73e0*/  LDGSTS.E.BYPASS.LTC128B.128 [R251+0x17100], [R8.64], !P1 ;  /* 0x1710000008fb7fae */ /* 0x0007e2000c901d4c */
[----:B------:R-:W-:-:S05]  /*73f0*/  BRA `(.L_x_803) ;  /* 0x00001ec000007947 */ /* 0x000fca0003800000 */
.L_x_802:
[----:B--2---:R-:W2:Y:S01]  /*7400*/  LDL R2, [R1+0x4] ;  /* 0x0000040001027983 */ /* 0x004ea20000100800 */
[----:B------:R-:W-:Y:S04]  /*7410*/  DEPBAR.LE SB0, 0x0 ;  /* 0x000080000000791a */ /* 0x000fe80000000000 */
[----:B------:R-:W3:Y:S01]  /*7420*/  LDL R6, [R1] ;  /* 0x0000000001067983 */ /* 0x000ee20000100800 */
[----:B------:R-:W-:Y:S01]  /*7430*/  IADD3 R181, R251, 0x100, RZ ;  /* 0x00000100fbb57810 */ /* 0x000fe20007ffe0ff */
[----:B------:R-:W-:Y:S03]  /*7440*/  UISETP.GE.AND UP0, UPT, UR6, 0x1, UPT ;  /* 0x000000010600788c */ /* 0x000fe6000bf06270 */
[----:B------:R1:W-:Y:S05]  /*7450*/  STL [R1+0x58], R55 ;  /* 0x0000583701007387 */ /* 0x0003ea0000100800 */
[----:B------:R4:W-:Y:S05]  /*7460*/  STL [R1+0x54], R54 ;  /* 0x0000543601007387 */ /* 0x0009ea0000100800 */
[----:B------:R4:W-:Y:S05]  /*7470*/  STL [R1+0x50], R53 ;  /* 0x0000503501007387 */ /* 0x0009ea0000100800 */
[----:B------:R4:W-:Y:S05]  /*7480*/  STL [R1+0x4c], R52 ;  /* 0x00004c3401007387 */ /* 0x0009ea0000100800 */
[----:B------:R4:W-:Y:S05]  /*7490*/  STL [R1+0x48], R3 ;  /* 0x0000480301007387 */ /* 0x0009ea0000100800 */
        /* <DEDUP_REMOVED lines=10> */
[----:B------:R-:W1:Y:S05]  /*7540*/  LDSM.16.M88.4 R8, [R249+0xc100] ;  /* 0x00c10000f908783b */ /* 0x000e6a0000000200 */
[----:B------:R-:W1:Y:S05]  /*7550*/  LDSM.16.M88.4 R16, [R249+0xc900] ;  /* 0x00c90000f910783b */ /* 0x000e6a0000000200 */
[----:B------:R-:W-:Y:S05]  /*7560*/  LDSM.16.M88.4 R24, [R249+0xd100] ;  /* 0x00d10000f918783b */ /* 0x000fea0000000200 */
        /* <DEDUP_REMOVED lines=9> */
[----:B------:R-:W-:Y:S01]  /*7600*/  LDSM.16.M88.4 R212, [R235] ;  /* 0x00000000ebd4783b */ /* 0x000fe20000000200 */
        /* <DEDUP_REMOVED lines=12> */
[----:B------:R-:W-:Y:S01]  /*76d0*/  LEA.HI.X R0, R0, c[0x0][0x1fc], R4, 0x1, P0 ;  /* 0x00007f0000007a11 */ /* 0x000fe200000f0c04 */
[----:B------:R-:W2:Y:S01]  /*76e0*/  SHFL.IDX PT, R44, R2, RZ, 0x181f ;  /* 0x00181fff022c7589 */ /* 0x000ea200000e0000 */
[C---:B-1----:R-:W-:Y:S04]  /*76f0*/  HMMA.16816.F32 R4, R48.reuse, R8, RZ ;  /* 0x000000083004723c */ /* 0x042fe800000018ff */
[----:B------:R-:W4:Y:S04]  /*7700*/  SHFL.IDX PT, R20, R0, RZ, 0x181f ;  /* 0x00181fff00147589 */ /* 0x000f2800000e0000 */
[C---:B------:R-:W-:Y:S01]  /*7710*/  HMMA.16816.F32 R8, R48.reuse, R10, RZ ;  /* 0x0000000a3008723c */ /* 0x040fe200000018ff */
[----:B------:R-:W1:Y:S05]  /*7720*/  SHFL.IDX PT, R38, R2, 0x1, 0x181f ;  /* 0x00381f0002267f89 */ /* 0x000e6a00000e0000 */
[----:B------:R-:W3:Y:S02]  /*7730*/  SHFL.IDX PT, R28, R0, 0x1, 0x181f ;  /* 0x00381f00001c7f89 */ /* 0x000ee400000e0000 */
[C---:B------:R-:W-:Y:S03]  /*7740*/  HMMA.16816.F32 R12, R48.reuse, R16, RZ ;  /* 0x00000010300c723c */ /* 0x040fe600000018ff */
[----:B------:R-:W1:Y:S01]  /*7750*/  SHFL.IDX PT, R2, R2, 0x2, 0x181f ;  /* 0x00581f0002027f89 */ /* 0x000e6200000e0000 */
[----:B--2---:R-:W-:Y:S04]  /*7760*/  IADD3 R30, P0, R44, R55, RZ ;  /* 0x000000372c1e7210 */ /* 0x004fe80007f1e0ff */
[C---:B------:R-:W-:Y:S01]  /*7770*/  HMMA.16816.F32 R16, R48.reuse, R18, RZ ;  /* 0x000000123010723c */ /* 0x040fe200000018ff */
[----:B------:R-:W2:Y:S03]  /*7780*/  SHFL.IDX PT, R0, R0, 0x2, 0x181f ;  /* 0x00581f0000007f89 */ /* 0x000ea600000e0000 */
[----:B----4-:R-:W-:Y:S02]  /*7790*/  IADD3.X R31, R20, R54, RZ, P0, !PT ;  /* 0x00000036141f7210 */ /* 0x010fe400007fe4ff */
[----:B------:R-:W-:Y:S03]  /*77a0*/  IADD3 R22, P0, R44, R29, RZ ;  /* 0x0000001d2c167210 */ /* 0x000fe60007f1e0ff */
[----:B------:R4:W-:Y:S03]  /*77b0*/  LDGSTS.E.BYPASS.LTC128B.128 [R181], [R30.64], !P4 ;  /* 0x000000001eb57fae */ /* 0x0009e6000e101d4c */
[----:B------:R-:W-:Y:S02]  /*77c0*/  IADD3.X R23, R20, R53, RZ, P0, !PT ;  /* 0x0000003514177210 */ /* 0x000fe400007fe4ff */
[----:B------:R-:W-:Y:S03]  /*77d0*/  IADD3 R36, P0, R44, R52, RZ ;  /* 0x000000342c247210 */ /* 0x000fe60007f1e0ff */
[----:B------:R2:W-:Y:S01]  /*77e0*/  LDGSTS.E.BYPASS.LTC128B.128 [R181+0x3000], [R22.64], !P3 ;  /* 0x0300000016b57fae */ /* 0x0005e2000d901d4c */
[----:B------:R-:W-:Y:S02]  /*77f0*/  IADD3.X R37, R20, R3, RZ, P0, !PT ;  /* 0x0000000314257210 */ /* 0x000fe400007fe4ff */
[----:B------:R-:W-:Y:S03]  /*7800*/  IADD3 R44, P0, R44, R252, RZ ;  /* 0x000000fc2c2c7210 */ /* 0x000fe60007f1e0ff */
[----:B------:R2:W-:Y:S01]  /*7810*/  LDGSTS.E.BYPASS.LTC128B.128 [R181+0x6000], [R36.64], !P2 ;  /* 0x0600000024b57fae */ /* 0x0005e2000d101d4c */
[----:B------:R-:W-:Y:S02]  /*7820*/  IADD3.X R45, R20, R182, RZ, P0, !PT ;  /* 0x000000b6142d7210 */ /* 0x000fe400007fe4ff */
[----:B-1----:R-:W-:Y:S03]  /*7830*/  IADD3 R46, P0, R38, R55, RZ ;  /* 0x00000037262e7210 */ /* 0x002fe60007f1e0ff */
[----:B------:R1:W-:Y:S01]  /*7840*/  LDGSTS.E.BYPASS.LTC128B.128 [R181+0x9000], [R44.64], !P1 ;  /* 0x090000002cb57fae */ /* 0x0003e2000c901d4c */
[----:B---3--:R-:W-:Y:S05]  /*7850*/  IADD3.X R47, R28, R54, RZ, P0, !PT ;  /* 0x000000361c2f7210 */ /* 0x008fea00007fe4ff */
[----:B------:R3:W-:Y:S01]  /*7860*/  LDGSTS.E.BYPASS.LTC128B.128 [R181+0x1000], [R46.64], !P4 ;  /* 0x010000002eb57fae */ /* 0x0007e2000e101d4c */
[----:B----4-:R-:W-:Y:S04]  /*7870*/  IADD3 R30, P0, R38, R29, RZ ;  /* 0x0000001d261e7210 */ /* 0x010fe80007f1e0ff */
[----:B------:R-:W-:Y:S01]  /*7880*/  IADD3.X R31, R28, R53, RZ, P0, !PT ;  /* 0x000000351c1f7210 */ /* 0x000fe200007fe4ff */
[C---:B--2---:R-:W-:Y:S04]  /*7890*/  HMMA.16816.F32 R20, R48.reuse, R24, RZ ;  /* 0x000000183014723c */ /* 0x044fe800000018ff */
[----:B------:R2:W-:Y:S01]  /*78a0*/  LDGSTS.E.BYPASS.LTC128B.128 [R181+0x4000], [R30.64], !P3 ;  /* 0x040000001eb57fae */ /* 0x0005e2000d901d4c */
[----:B------:R-:W-:Y:S03]  /*78b0*/  IADD3 R36, P0, R38, R52, RZ ;  /* 0x0000003426247210 */ /* 0x000fe60007f1e0ff */
[C---:B------:R-:W-:Y:S01]  /*78c0*/  HMMA.16816.F32 R24, R48.reuse, R26, RZ ;  /* 0x0000001a3018723c */ /* 0x040fe200000018ff */
[----:B------:R-:W-:Y:S03]  /*78d0*/  IADD3.X R37, R28, R3, RZ, P0, !PT ;  /* 0x000000031c257210 */ /* 0x000fe600007fe4ff */
[----:B------:R-:W-:Y:S02]  /*78e0*/  IADD3 R38, P0, R38, R252, RZ ;  /* 0x000000fc26267210 */ /* 0x000fe40007f1e0ff */
[----:B------:R4:W-:Y:S02]  /*78f0*/  LDGSTS.E.BYPASS.LTC128B.128 [R181+0x7000], [R36.64], !P2 ;  /* 0x0700000024b57fae */ /* 0x0009e4000d101d4c */
[----:B------:R-:W-:Y:S04]  /*7900*/  IADD3.X R39, R28, R182, RZ, P0, !PT ;  /* 0x000000b61c277210 */ /* 0x000fe800007fe4ff */
[----:B-1----:R-:W-:Y:S02]  /*7910*/  IADD3 R44, P0, R2, R55, RZ ;  /* 0x00000037022c7210 */ /* 0x002fe40007f1e0ff */
[----:B------:R1:W5:Y:S02]  /*7920*/  LDL.LU R55, [R1+0x58] ;  /* 0x0000580001377983 */ /* 0x0003640000300800 */
[----:B------:R-:W-:Y:S03]  /*7930*/  IADD3.X R45, R0, R54, RZ, P0, !PT ;  /* 0x00000036002d7210 */ /* 0x000fe600007fe4ff */
[----:B------:R1:W-:Y:S05]  /*7940*/  LDGSTS.E.BYPASS.LTC128B.128 [R181+0xa000], [R38.64], !P1 ;  /* 0x0a00000026b57fae */ /* 0x0003ea000c901d4c */
[----:B------:R3:W-:Y:S05]  /*7950*/  LDGSTS.E.BYPASS.LTC128B.128 [R181+0x2000], [R44.64], !P4 ;  /* 0x020000002cb57fae */ /* 0x0007ea000e101d4c */
[----:B------:R3:W5:Y:S01]  /*7960*/  LDL.LU R54, [R1+0x54] ;  /* 0x0000540001367983 */ /* 0x0007620000300800 */
[----:B----4-:R-:W-:Y:S02]  /*7970*/  IADD3 R36, P0, R2, R29, RZ ;  /* 0x0000001d02247210 */ /* 0x010fe40007f1e0ff */
[C---:B--2---:R-:W-:Y:S02]  /*7980*/  HMMA.16816.F32 R28, R48.reuse, R32, RZ ;  /* 0x00000020301c723c */ /* 0x044fe400000018ff */
[----:B------:R-:W-:Y:S02]  /*7990*/  IADD3.X R37, R0, R53, RZ, P0, !PT ;  /* 0x0000003500257210 */ /* 0x000fe400007fe4ff */
[----:B------:R2:W5:Y:S04]  /*79a0*/  LDL.LU R53, [R1+0x50] ;  /* 0x0000500001357983 */ /* 0x0005680000300800 */
[C---:B------:R-:W-:Y:S01]  /*79b0*/  HMMA.16816.F32 R32, R48.reuse, R34, RZ ;  /* 0x000000223020723c */ /* 0x040fe200000018ff */
[----:B------:R4:W-:Y:S03]  /*79c0*/  LDGSTS.E.BYPASS.LTC128B.128 [R181+0x5000], [R36.64], !P3 ;  /* 0x0500000024b57fae */ /* 0x0009e6000d901d4c */
[----:B-1----:R-:W-:Y:S02]  /*79d0*/  IADD3 R38, P0, R2, R52, RZ ;  /* 0x0000003402267210 */ /* 0x002fe40007f1e0ff */
[----:B------:R2:W5:Y:S02]  /*79e0*/  LDL.LU R52, [R1+0x4c] ;  /* 0x00004c0001347983 */ /* 0x0005640000300800 */
[----:B------:R-:W-:Y:S03]  /*79f0*/  IADD3.X R39, R0, R3, RZ, P0, !PT ;  /* 0x0000000300277210 */ /* 0x000fe600007fe4ff */
[----:B------:R2:W5:Y:S01]  /*7a00*/  LDL.LU R3, [R1+0x48] ;  /* 0x0000480001037983 */ /* 0x0005620000300800 */
[----:B---3--:R-:W-:Y:S02]  /*7a10*/  IADD3 R44, P0, R2, R252, RZ ;  /* 0x000000fc022c7210 */ /* 0x008fe40007f1e0ff */
[----:B------:R-:W-:Y:S02]  /*7a20*/  MOV R252, c[0x0][0x2b8] ;  /* 0x0000ae0000fc7a02 */ /* 0x000fe40000000f00 */
[----:B------:R4:W-:Y:S01]  /*7a30*/  LDGSTS.E.BYPASS.LTC128B.128 [R181+0x8000], [R38.64], !P2 ;  /* 0x0800000026b57fae */ /* 0x0009e2000d101d4c */
[----:B------:R-:W-:Y:S02]  /*7a40*/  IADD3.X R45, R0, R182, RZ, P0, !PT ;  /* 0x000000b6002d7210 */ /* 0x000fe400007fe4ff */
[----:B------:R-:W-:Y:S03]  /*7a50*/  PLOP3.LUT P0, PT, PT, PT, UP0, 0x80, 0x0 ;  /* 0x000000000000781c */ /* 0x000fe60003f0f008 */
[----:B------:R1:W-:Y:S05]  /*7a60*/  LDGSTS.E.BYPASS.LTC128B.128 [R181+0xb000], [R44.64], !P1 ;  /* 0x0b0000002cb57fae */ /* 0x0003ea000c901d4c */
[----:B------:R-:W0:Y:S01]  /*7a70*/  LDGDEPBAR ;  /* 0x00000000000079af */ /* 0x000e220000000000 */
[C---:B----4-:R-:W-:Y:S08]  /*7a80*/  HMMA.16816.F32 R36, R48.reuse, R40, RZ ;  /* 0x000000283024723c */ /* 0x050ff000000018ff */
[C---:B------:R-:W-:Y:S08]  /*7a90*/  HMMA.16816.F32 R40, R48.reuse, R42, RZ ;  /* 0x0000002a3028723c */ /* 0x040ff000000018ff */
[C---:B-1----:R-:W-:Y:S08]  /*7aa0*/  HMMA.16816.F32 R44, R48.reuse, R184, RZ ;  /* 0x000000b8302c723c */ /* 0x042ff000000018ff */
[----:B------:R-:W-:Y:S01]  /*7ab0*/  HMMA.16816.F32 R48, R48, R186, RZ ;  /* 0x000000ba3030723c */ /* 0x000fe200000018ff */
[----:B------:R-:W-:Y:S07]  /*7ac0*/  LDSM.16.M88.4 R184, [R245+0x18100] ;  /* 0x01810000f5b8783b */ /* 0x000fee0000000200 */
        /* <DEDUP_REMOVED lines=11> */
[----:B------:R-:W2:Y:S07]  /*7b80*/  LDSM.16.M88.4 R204, [R244+0xd900] ;  /* 0x00d90000f4cc783b */ /* 0x000eae0000000200 */
[C---:B------:R-:W-:Y:S08]  /*7b90*/  HMMA.16816.F32 R36, R188.reuse, R208, R36 ;  /* 0x000000d0bc24723c */ /* 0x040ff00000001824 */
[C---:B------:R-:W-:Y:S01]  /*7ba0*/  HMMA.16816.F32 R40, R188.reuse, R210, R40 ;  /* 0x000000d2bc28723c */ /* 0x040fe20000001828 */
[----:B------:R-:W-:Y:S07]  /*7bb0*/  LDSM.16.M88.4 R208, [R244+0xe900] ;  /* 0x00e90000f4d0783b */ /* 0x000fee0000000200 */
[C---:B------:R-:W-:Y:S08]  /*7bc0*/  HMMA.16816.F32 R44, R188.reuse, R212, R44 ;  /* 0x000000d4bc2c723c */ /* 0x040ff0000000182c */
[----:B------:R-:W-:Y:S01]  /*7bd0*/  HMMA.16816.F32 R48, R188, R214, R48 ;  /* 0x000000d6bc30723c */ /* 0x000fe20000001830 */
[----:B------:R-:W2:Y:S07]  /*7be0*/  LDSM.16.M88.4 R188, [R244+0xe100] ;  /* 0x00e10000f4bc783b */ /* 0x000eae0000000200 */
[C---:B-1----:R-:W-:Y:S08]  /*7bf0*/  HMMA.16816.F32 R4, R184.reuse, R192, R4 ;  /* 0x000000c0b804723c */ /* 0x042ff00000001804 */
[C---:B------:R-:W-:Y:S01]  /*7c00*/  HMMA.16816.F32 R8, R184.reuse, R194, R8 ;  /* 0x000000c2b808723c */ /* 0x040fe20000001808 */
[----:B------:R-:W-:Y:S07]  /*7c10*/  LDSM.16.M88.4 R192, [R234] ;  /* 0x00000000eac0783b */ /* 0x000fee0000000200 */
[C---:B---3--:R-:W-:Y:S08]  /*7c20*/  HMMA.16816.F32 R12, R184.reuse, R196, R12 ;  /* 0x000000c4b80c723c */ /* 0x048ff0000000180c */
[C---:B------:R-:W-:Y:S01]  /*7c30*/  HMMA.16816.F32 R16, R184.reuse, R198, R16 ;  /* 0x000000c6b810723c */ /* 0x040fe20000001810 */
[----:B------:R-:W-:Y:S07]  /*7c40*/  LDSM.16.M88.4 R196, [R234+0x800] ;  /* 0x00080000eac4783b */ /* 0x000fee0000000200 */
[C---:B----4-:R-:W-:Y:S08]  /*7c50*/  HMMA.16816.F32 R20, R184.reuse, R200, R20 ;  /* 0x000000c8b814723c */ /* 0x050ff00000001814 */
        /* <DEDUP_REMOVED lines=182> */
[----:B------:R-:W1:Y:S02]  /*87c0*/  LDSM.16.M88.4 R192, [R249+0x17900] ;  /* 0x01790000f9c0783b */ /* 0x000e640000000200 */
        /* <DEDUP_REMOVED lines=15> */
[C---:B------:R-:W-:Y:S08]  /*88c0*/  HMMA.16816.F32 R44, R196.reuse, R192, R44 ;  /* 0x000000c0c42c723c */ /* 0x040ff0000000182c */
[----:B------:R-:W-:Y:S01]  /*88d0*/  HMMA.16816.F32 R48, R196, R194, R48 ;  /* 0x000000c2c430723c */ /* 0x000fe20000001830 */
[----:B------:R-:W1:Y:S05]  /*88e0*/  LDSM.16.M88.4 R192, [R217] ;  /* 0x00000000d9c0783b */ /* 0x000e6a0000000200 */
        /* <DEDUP_REMOVED lines=13> */
[C---:B------:R-:W-:Y:S08]  /*89c0*/  HMMA.16816.F32 R36, R200.reuse, R192, R36 ;  /* 0x000000c0c824723c */ /* 0x040ff00000001824 */
[C---:B------:R-:W-:Y:S01]  /*89d0*/  HMMA.16816.F32 R40, R200.reuse, R194, R40 ;  /* 0x000000c2c828723c */ /* 0x040fe20000001828 */
[----:B------:R-:W4:Y:S07]  /*89e0*/  LDSM.16.M88.4 R192, [R244+0x16900] ;  /* 0x01690000f4c0783b */ /* 0x000f2e0000000200 */
[C---:B------:R-:W-:Y:S08]  /*89f0*/  HMMA.16816.F32 R44, R200.reuse, R196, R44 ;  /* 0x000000c4c82c723c */ /* 0x040ff0000000182c */
[----:B------:R-:W-:Y:S01]  /*8a00*/  HMMA.16816.F32 R48, R200, R198, R48 ;  /* 0x000000c6c830723c */ /* 0x000fe20000001830 */
[----:B------:R-:W4:Y:S05]  /*8a10*/  LDSM.16.M88.4 R196, [R244+0x17100] ;  /* 0x01710000f4c4783b */ /* 0x000f2a0000000200 */
        /* <DEDUP_REMOVED lines=11> */
[C---:B------:R-:W-:Y:S08]  /*8ad0*/  HMMA.16816.F32 R36, R204.reuse, R196, R36 ;  /* 0x000000c4cc24723c */ /* 0x040ff00000001824 */
        /* <DEDUP_REMOVED lines=9> */
[----:B------:R-:W-:Y:S01]  /*8b70*/  MUFU.TANH R213, R4 ;  /* 0x0000000400d57308 */ /* 0x000fe20000002400 */
        /* <DEDUP_REMOVED lines=9> */
[----:B------:R-:W-:Y:S10]  /*8c10*/  MUFU.TANH R189, R5 ;  /* 0x0000000500bd7308 */ /* 0x000ff40000002400 */
        /* <DEDUP_REMOVED lines=8> */
[----:B------:R-:W-:Y:S02]  /*8ca0*/  FMUL.FTZ R17, R17, c[0x0][0x320] ;  /* 0x0000c80011117a20 */ /* 0x000fe40000410000 */
[----:B------:R-:W-:Y:S02]  /*8cb0*/  FMUL.FTZ R18, R18, c[0x0][0x320] ;  /* 0x0000c80012127a20 */ /* 0x000fe40000410000 */
[----:B------:R-:W-:Y:S05]  /*8cc0*/  FMUL.FTZ R19, R19, c[0x0][0x320] ;  /* 0x0000c80013137a20 */ /* 0x000fea0000410000 */
[----:B------:R-:W-:Y:S10]  /*8cd0*/  MUFU.TANH R185, R9 ;  /* 0x0000000900b97308 */ /* 0x000ff40000002400 */
[----:B-1----:R-:W1:Y:S01]  /*8ce0*/  MUFU.TANH R0, R10 ;  /* 0x0000000a00007308 */ /* 0x002e620000002400 */
[----:B--2---:R-:W2:Y:S09]  /*8cf0*/  LDSM.16.M88.4 R4, [R234+0xa000] ;  /* 0x00a00000ea04783b */ /* 0x004eb20000000200 */
[----:B------:R3:W-:Y:S10]  /*8d00*/  MUFU.TANH R184, R11 ;  /* 0x0000000b00b87308 */ /* 0x0007f40000002400 */
[----:B------:R-:W-:Y:S01]  /*8d10*/  MUFU.TANH R191, R12 ;  /* 0x0000000c00bf7308 */ /* 0x000fe20000002400 */
[----:B-1----:R-:W-:Y:S09]  /*8d20*/  STL [R1+0x44], R0 ;  /* 0x0000440001007387 */ /* 0x002ff20000100800 */
[----:B------:R-:W-:Y:S01]  /*8d30*/  MUFU.TANH R192, R13 ;  /* 0x0000000d00c07308 */ /* 0x000fe20000002400 */
[----:B---3--:R-:W1:Y:S09]  /*8d40*/  LDSM.16.M88.4 R8, [R234+0xa800] ;  /* 0x00a80000ea08783b */ /* 0x008e720000000200 */
[----:B------:R-:W-:Y:S01]  /*8d50*/  MUFU.TANH R193, R14 ;  /* 0x0000000e00c17308 */ /* 0x000fe20000002400 */
[C---:B--2---:R-:W-:Y:S09]  /*8d60*/  HMMA.16816.F32 R20, R200.reuse, R4, R20 ;  /* 0x00000004c814723c */ /* 0x044ff20000001814 */
[----:B------:R-:W-:Y:S01]  /*8d70*/  MUFU.TANH R194, R15 ;  /* 0x0000000f00c27308 */ /* 0x000fe20000002400 */
[C---:B------:R-:W-:Y:S01]  /*8d80*/  HMMA.16816.F32 R24, R200.reuse, R6, R24 ;  /* 0x00000006c818723c */ /* 0x040fe20000001818 */
[----:B------:R-:W2:Y:S08]  /*8d90*/  LDSM.16.M88.4 R4, [R234+0xb000] ;  /* 0x00b00000ea04783b */ /* 0x000eb00000000200 */
[----:B------:R-:W-:Y:S05]  /*8da0*/  MUFU.TANH R195, R16 ;  /* 0x0000001000c37308 */ /* 0x000fea0000002400 */
[----:B------:R-:W-:Y:S05]  /*8db0*/  FMUL.FTZ R21, R21, c[0x0][0x320] ;  /* 0x0000c80015157a20 */ /* 0x000fea0000410000 */
[----:B------:R-:W-:Y:S01]  /*8dc0*/  MUFU.TANH R196, R17 ;  /* 0x0000001100c47308 */ /* 0x000fe20000002400 */
[----:B------:R-:W-:Y:S02]  /*8dd0*/  FMUL.FTZ R22, R22, c[0x0][0x320] ;  /* 0x0000c80016167a20 */ /* 0x000fe40000410000 */
[----:B------:R-:W-:Y:S01]  /*8de0*/  FMUL.FTZ R23, R23, c[0x0][0x320] ;  /* 0x0000c80017177a20 */ /* 0x000fe20000410000 */
[C---:B-1----:R-:W-:Y:S03]  /*8df0*/  HMMA.16816.F32 R28, R200.reuse, R8, R28 ;  /* 0x00000008c81c723c */ /* 0x042fe6000000181c */
[----:B------:R-:W-:Y:S02]  /*8e00*/  FMUL.FTZ R24, R24, c[0x0][0x320] ;  /* 0x0000c80018187a20 */ /* 0x000fe40000410000 */
[----:B------:R-:W-:Y:S01]  /*8e10*/  FMUL.FTZ R25, R25, c[0x0][0x320] ;  /* 0x0000c80019197a20 */ /* 0x000fe20000410000 */
[----:B------:R-:W1:Y:S01]  /*8e20*/  MUFU.TANH R0, R21 ;  /* 0x0000001500007308 */ /* 0x000e620000002400 */
[----:B------:R-:W-:Y:S01]  /*8e30*/  FMUL.FTZ R26, R26, c[0x0][0x320] ;  /* 0x0000c8001a1a7a20 */ /* 0x000fe20000410000 */
[C---:B------:R-:W-:Y:S01]  /*8e40*/  HMMA.16816.F32 R32, R200.reuse, R10, R32 ;  /* 0x0000000ac820723c */ /* 0x040fe20000001820 */
[----:B------:R-:W3:Y:S01]  /*8e50*/  LDSM.16.M88.4 R8, [R234+0xb800] ;  /* 0x00b80000ea08783b */ /* 0x000ee20000000200 */
[----:B------:R-:W-:Y:S04]  /*8e60*/  DEPBAR.LE SB0, 0x0 ;  /* 0x000080000000791a */ /* 0x000fe80000000000 */
[----:B------:R-:W-:Y:S02]  /*8e70*/  FMUL.FTZ R27, R27, c[0x0][0x320] ;  /* 0x0000c8001b1b7a20 */ /* 0x000fe40000410000 */
[----:B------:R-:W-:Y:S01]  /*8e80*/  MUFU.TANH R197, R18 ;  /* 0x0000001200c57308 */ /* 0x000fe20000002400 */
[----:B------:R-:W-:Y:S01]  /*8e90*/  BAR.SYNC.DEFER_BLOCKING 0x0 ;  /* 0x0000000000007b1d */ /* 0x000fe20000010000 */
[C---:B--2---:R-:W-:Y:S05]  /*8ea0*/  HMMA.16816.F32 R36, R200.reuse, R4, R36 ;  /* 0x00000004c824723c */ /* 0x044fea0000001824 */
[----:B------:R-:W-:Y:S03]  /*8eb0*/  FMUL.FTZ R20, R20, c[0x0][0x320] ;  /* 0x0000c80014147a20 */ /* 0x000fe60000410000 */
[----:B------:R-:W-:Y:S01]  /*8ec0*/  MUFU.TANH R198, R19 ;  /* 0x0000001300c67308 */ /* 0x000fe20000002400 */
[C---:B------:R-:W-:Y:S01]  /*8ed0*/  HMMA.16816.F32 R40, R200.reuse, R6, R40 ;  /* 0x00000006c828723c */ /* 0x040fe20000001828 */
[----:B-1----:R1:W-:Y:S02]  /*8ee0*/  STL [R1+0x30], R0 ;  /* 0x0000300001007387 */ /* 0x0023e40000100800 */
[----:B------:R-:W-:Y:S02]  /*8ef0*/  FMUL.FTZ R28, R28, c[0x0][0x320] ;  /* 0x0000c8001c1c7a20 */ /* 0x000fe40000410000 */
[----:B------:R-:W-:Y:S02]  /*8f00*/  FMUL.FTZ R32, R32, c[0x0][0x320] ;  /* 0x0000c80020207a20 */ /* 0x000fe40000410000 */
[----:B------:R-:W-:Y:S02]  /*8f10*/  FMUL.FTZ R33, R33, c[0x0][0x320] ;  /* 0x0000c80021217a20 */ /* 0x000fe40000410000 */
[----:B------:R-:W-:Y:S03]  /*8f20*/  MUFU.TANH R214, R20 ;  /* 0x0000001400d67308 */ /* 0x000fe60000002400 */
[----:B------:R-:W-:Y:S02]  /*8f30*/  FMUL.FTZ R29, R29, c[0x0][0x320] ;  /* 0x0000c8001d1d7a20 */ /* 0x000fe40000410000 */
[----:B------:R-:W-:Y:S02]  /*8f40*/  FMUL.FTZ R30, R30, c[0x0][0x320] ;  /* 0x0000c8001e1e7a20 */ /* 0x000fe40000410000 */
[----:B------:R-:W-:Y:S02]  /*8f50*/  FMUL.FTZ R31, R31, c[0x0][0x320] ;  /* 0x0000c8001f1f7a20 */ /* 0x000fe40000410000 */
[----:B------:R-:W-:Y:S01]  /*8f60*/  FMUL.FTZ R34, R34, c[0x0][0x320] ;  /* 0x0000c80022227a20 */ /* 0x000fe20000410000 */
[----:B------:R-:W-:Y:S01]  /*8f70*/  MUFU.TANH R23, R23 ;  /* 0x0000001700177308 */ /* 0x000fe20000002400 */
[----:B------:R-:W-:Y:S01]  /*8f80*/  FMUL.FTZ R35, R35, c[0x0][0x320] ;  /* 0x0000c80023237a20 */ /* 0x000fe20000410000 */
[C---:B---3--:R-:W-:Y:S03]  /*8f90*/  HMMA.16816.F32 R44, R200.reuse, R8, R44 ;  /* 0x00000008c82c723c */ /* 0x048fe6000000182c */
[----:B------:R-:W-:Y:S02]  /*8fa0*/  FMUL.FTZ R36, R36, c[0x0][0x320] ;  /* 0x0000c80024247a20 */ /* 0x000fe40000410000 */
[----:B------:R-:W-:Y:S03]  /*8fb0*/  FMUL.FTZ R37, R37, c[0x0][0x320] ;  /* 0x0000c80025257a20 */ /* 0x000fe60000410000 */
[----:B-1----:R-:W1:Y:S01]  /*8fc0*/  MUFU.TANH R0, R22 ;  /* 0x0000001600007308 */ /* 0x002e620000002400 */
[----:B------:R-:W-:Y:S03]  /*8fd0*/  HMMA.16816.F32 R48, R200, R10, R48 ;  /* 0x0000000ac830723c */ /* 0x000fe60000001830 */
        /* <DEDUP_REMOVED lines=15> */
[----:B------:R-:W-:Y:S01]  /*90d0*/  MUFU.TANH R187, R31 ;  /* 0x0000001f00bb7308 */ /* 0x000fe20000002400 */
[----:B------:R-:W-:Y:S02]  /*90e0*/  FMUL.FTZ R50, R50, c[0x0][0x320] ;  /* 0x0000c80032327a20 */ /* 0x000fe40000410000 */
[----:B------:R-:W-:Y:S07]  /*90f0*/  FMUL.FTZ R51, R51, c[0x0][0x320] ;  /* 0x0000c80033337a20 */ /* 0x000fee0000410000 */
        /* <DEDUP_REMOVED lines=27> */
[----:B-12345:R-:W-:-:S05]  /*92b0*/  @P0 BRA `(.L_x_804) ;  /* 0xffffdc2000000947 */ /* 0x03efca000383ffff */
.L_x_803:
[----:B---3--:R-:W2:Y:S01]  /*92c0*/  LDL.LU R5, [R1+0x3c] ;  /* 0x00003c0001057983 */ /* 0x008ea20000300800 */
[----:B------:R-:W-:Y:S02]  /*92d0*/  MOV R47, R24 ;  /* 0x00000018002f7202 */ /* 0x000fe40000000f00 */
[----:B------:R-:W-:Y:S01]  /*92e0*/  MOV R24, R214 ;  /* 0x000000d600187202 */ /* 0x000fe20000000f00 */
[----:B------:R-:W3:Y:S01]  /*92f0*/  LDL.LU R4, [R1+0x34] ;  /* 0x0000340001047983 */ /* 0x000ee20000300800 */
[----:B------:R-:W-:Y:S02]  /*9300*/  MOV R44, R23 ;  /* 0x00000017002c7202 */ /* 0x000fe40000000f00 */
[----:B------:R-:W-:Y:S01]  /*9310*/  MOV R41, R22 ;  /* 0x0000001600297202 */ /* 0x000fe20000000f00 */
[----:B------:R-:W4:Y:S01]  /*9320*/  LDL.LU R2, [R1+0x38] ;  /* 0x0000380001027983 */ /* 0x000f220000300800 */
[----:B------:R-:W-:Y:S02]  /*9330*/  MOV R40, R186 ;  /* 0x000000ba00287202 */ /* 0x000fe40000000f00 */
[----:B------:R-:W-:Y:S01]  /*9340*/  MOV R35, R187 ;  /* 0x000000bb00237202 */ /* 0x000fe20000000f00 */
[----:B------:R-:W5:Y:S01]  /*9350*/  LDL.LU R0, [R1+0x30] ;  /* 0x0000300001007983 */ /* 0x000f620000300800 */
[----:B------:R-:W-:Y:S02]  /*9360*/  MOV R34, R215 ;  /* 0x000000d700227202 */ /* 0x000fe40000000f00 */
[----:B------:R-:W-:Y:S01]  /*9370*/  ISETP.LT.AND P0, PT, RZ, UR6, PT ;  /* 0x00000006ff007c0c */ /* 0x000fe2000bf01270 */
[----:B------:R-:W5:Y:S01]  /*9380*/  LDL.LU R7, [R1+0x40] ;  /* 0x0000400001077983 */ /* 0x000f620000300800 */
[----:B------:R-:W-:Y:S03]  /*9390*/  UIADD3 UR6, UR6, -0x1, URZ ;  /* 0xffffffff06067890 */ /* 0x000fe6000fffe03f */
[----:B------:R-:W5:Y:S04]  /*93a0*/  LDL.LU R6, [R1+0x44] ;  /* 0x0000440001067983 */ /* 0x000f680000300800 */
[----:B------:R-:W-:Y:S08]  /*93b0*/  LDSM.16.MT88.4 R12, [R247+0x100] ;  /* 0x00010000f70c783b */ /* 0x000ff00000004200 */
[----:B------:R-:W-:Y:S08]  /*93c0*/  LDSM.16.MT88.4 R20, [R242+0x100] ;  /* 0x00010000f214783b */ /* 0x000ff00000004200 */
[----:B------:R-:W-:Y:S08]  /*93d0*/  LDSM.16.MT88.4 R28, [R241+0x100] ;  /* 0x00010000f11c783b */ /* 0x000ff00000004200 */
[----:B------:R-:W-:Y:S08]  /*93e0*/  LDSM.16.MT88.4 R36, [R240+0x100] ;  /* 0x00010000f024783b */ /* 0x000ff00000004200 */
[----:B------:R-:W0:Y:S01]  /*93f0*/  LDGDEPBAR ;  /* 0x00000000000079af */ /* 0x000e220000000000 */
[----:B--2---:R-:W-:Y:S02]  /*9400*/  MOV R46, R5 ;  /* 0x00000005002e7202 */ /* 0x004fe40000000f00 */
[----:B------:R-:W-:Y:S02]  /*9410*/  FMNMX.FTZ R5, R190, R3, !PT ;  /* 0x00000003be057209 */ /* 0x000fe40007810000 */
[----:B---3--:R-:W-:Y:S02]  /*9420*/  MOV R45, R4 ;  /* 0x00000004002d7202 */ /* 0x008fe40000000f00 */
[----:B------:R-:W-:Y:S02]  /*9430*/  FMNMX.FTZ R4, R213, R180, !PT ;  /* 0x000000b4d5047209 */ /* 0x000fe40007810000 */
[----:B------:R-:W-:Y:S02]  /*9440*/  FMNMX.FTZ R5, R188, R5, !PT ;  /* 0x00000005bc057209 */ /* 0x000fe40007810000 */
[----:B------:R-:W-:Y:S02]  /*9450*/  FMNMX.FTZ R4, R189, R4, !PT ;  /* 0x00000004bd047209 */ /* 0x000fe40007810000 */
[----:B----4-:R-:W-:Y:S02]  /*9460*/  MOV R43, R2 ;  /* 0x00000002002b7202 */ /* 0x010fe40000000f00 */
[----:B-----5:R-:W-:Y:S02]  /*9470*/  MOV R42, R0 ;  /* 0x00000000002a7202 */ /* 0x020fe40000000f00 */
        /* <DEDUP_REMOVED lines=44> */
[----:B------:R-:W1:Y:S08]  /*9740*/  SHFL.BFLY PT, R2, R4, 0x2, 0x1f ;  /* 0x0c401f0004027f89 */ /* 0x000e7000000e0000 */
[----:B------:R-:W2:Y:S01]  /*9750*/  SHFL.BFLY PT, R0, R5, 0x2, 0x1f ;  /* 0x0c401f0005007f89 */ /* 0x000ea200000e0000 */
[----:B-1----:R-:W-:Y:S07]  /*9760*/  FMNMX.FTZ R4, R4, R2, !PT ;  /* 0x0000000204047209 */ /* 0x002fee0007810000 */
[----:B------:R-:W1:Y:S01]  /*9770*/  SHFL.BFLY PT, R2, R4, 0x1, 0x1f ;  /* 0x0c201f0004027f89 */ /* 0x000e6200000e0000 */
[----:B--2---:R-:W-:Y:S07]  /*9780*/  FMNMX.FTZ R5, R5, R0, !PT ;  /* 0x0000000005057209 */ /* 0x004fee0007810000 */
[----:B------:R-:W2:Y:S01]  /*9790*/  SHFL.BFLY PT, R0, R5, 0x1, 0x1f ;  /* 0x0c201f0005007f89 */ /* 0x000ea200000e0000 */
[----:B-1----:R-:W-:Y:S05]  /*97a0*/  FMNMX.FTZ R2, R4, R2, !PT ;  /* 0x0000000204027209 */ /* 0x002fea0007810000 */
[C---:B------:R-:W-:Y:S02]  /*97b0*/  FMUL.FTZ R215, R2.reuse, c[0x0][0x2d0] ;  /* 0x0000b40002d77a20 */ /* 0x040fe40000410000 */
[----:B------:R-:W-:Y:S01]  /*97c0*/  FADD.FTZ R4, -R2, R180 ;  /* 0x000000b402047221 */ /* 0x000fe20000010100 */
[----:B--2---:R-:W-:Y:S01]  /*97d0*/  FMNMX.FTZ R0, R0, R5, !PT ;  /* 0x0000000500007209 */ /* 0x004fe20007810000 */
[--C-:B------:R-:W-:Y:S02]  /*97e0*/  FFMA.FTZ R214, R213, c[0x0][0x2d0], -R215.reuse ;  /* 0x0000b400d5d67a23 */ /* 0x100fe400000108d7 */
[----:B------:R-:W-:Y:S02]  /*97f0*/  FFMA.FTZ R189, R189, c[0x0][0x2d0], -R215 ;  /* 0x0000b400bdbd7a23 */ /* 0x000fe400000108d7 */
[C---:B------:R-:W-:Y:S02]  /*9800*/  FMUL.FTZ R213, R0.reuse, c[0x0][0x2d0] ;  /* 0x0000b40000d57a20 */ /* 0x040fe40000410000 */
[----:B------:R-:W-:Y:S01]  /*9810*/  FADD.FTZ R3, -R0, R3 ;  /* 0x0000000300037221 */ /* 0x000fe20000010100 */
[----:B------:R-:W-:Y:S01]  /*9820*/  MUFU.EX2 R214, R214 ;  /* 0x000000d600d67308 */ /* 0x000fe20000000800 */
[--C-:B------:R-:W-:Y:S02]  /*9830*/  FFMA.FTZ R187, R7, c[0x0][0x2d0], -R215.reuse ;  /* 0x0000b40007bb7a23 */ /* 0x100fe400000108d7 */
[----:B------:R-:W-:Y:S02]  /*9840*/  FMUL.FTZ R3, R3, c[0x0][0x2d0] ;  /* 0x0000b40003037a20 */ /* 0x000fe40000410000 */
[----:B------:R-:W-:Y:S02]  /*9850*/  FFMA.FTZ R185, R185, c[0x0][0x2d0], -R215 ;  /* 0x0000b400b9b97a23 */ /* 0x000fe400000108d7 */
[--C-:B------:R-:W-:Y:S02]  /*9860*/  FFMA.FTZ R190, R190, c[0x0][0x2d0], -R213.reuse ;  /* 0x0000b400bebe7a23 */ /* 0x100fe400000108d5 */
[--C-:B------:R-:W-:Y:S01]  /*9870*/  FFMA.FTZ R188, R188, c[0x0][0x2d0], -R213.reuse ;  /* 0x0000b400bcbc7a23 */ /* 0x100fe200000108d5 */
[----:B------:R-:W1:Y:S01]  /*9880*/  MUFU.EX2 R3, R3 ;  /* 0x0000000300037308 */ /* 0x000e620000000800 */
[--C-:B------:R-:W-:Y:S02]  /*9890*/  FFMA.FTZ R186, R6, c[0x0][0x2d0], -R213.reuse ;  /* 0x0000b40006ba7a23 */ /* 0x100fe400000108d5 */
[----:B------:R-:W-:Y:S02]  /*98a0*/  FFMA.FTZ R184, R184, c[0x0][0x2d0], -R213 ;  /* 0x0000b400b8b87a23 */ /* 0x000fe400000108d5 */
[----:B------:R-:W-:Y:S02]  /*98b0*/  FMUL.FTZ R4, R4, c[0x0][0x2d0] ;  /* 0x0000b40004047a20 */ /* 0x000fe40000410000 */
[--C-:B------:R-:W-:Y:S02]  /*98c0*/  FFMA.FTZ R210, R210, c[0x0][0x2d0], -R215.reuse ;  /* 0x0000b400d2d27a23 */ /* 0x100fe400000108d7 */
[----:B------:R-:W-:Y:S01]  /*98d0*/  FFMA.FTZ R212, R212, c[0x0][0x2d0], -R215 ;  /* 0x0000b400d4d47a23 */ /* 0x000fe200000108d7 */
[----:B------:R-:W2:Y:S01]  /*98e0*/  MUFU.EX2 R180, R4 ;  /* 0x0000000400b47308 */ /* 0x000ea20000000800 */
[--C-:B------:R-:W-:Y:S02]  /*98f0*/  FFMA.FTZ R206, R206, c[0x0][0x2d0], -R213.reuse ;  /* 0x0000b400cece7a23 */ /* 0x100fe400000108d5 */
[----:B------:R-:W-:Y:S02]  /*9900*/  FFMA.FTZ R208, R208, c[0x0][0x2d0], -R213 ;  /* 0x0000b400d0d07a23 */ /* 0x000fe400000108d5 */
[--C-:B------:R-:W-:Y:S02]  /*9910*/  FFMA.FTZ R209, R209, c[0x0][0x2d0], -R215.reuse ;  /* 0x0000b400d1d17a23 */ /* 0x100fe400000108d7 */
[----:B------:R-:W-:Y:S02]  /*9920*/  FFMA.FTZ R207, R207, c[0x0][0x2d0], -R215 ;  /* 0x0000b400cfcf7a23 */ /* 0x000fe400000108d7 */
[--C-:B------:R-:W-:Y:S01]  /*9930*/  FFMA.FTZ R205, R205, c[0x0][0x2d0], -R213.reuse ;  /* 0x0000b400cdcd7a23 */ /* 0x100fe200000108d5 */
[----:B------:R-:W3:Y:S01]  /*9940*/  MUFU.EX2 R189, R189 ;  /* 0x000000bd00bd7308 */ /* 0x000ee20000000800 */
[----:B------:R-:W-:Y:S02]  /*9950*/  FFMA.FTZ R199, R199, c[0x0][0x2d0], -R213 ;  /* 0x0000b400c7c77a23 */ /* 0x000fe400000108d5 */
[--C-:B------:R-:W-:Y:S02]  /*9960*/  FFMA.FTZ R191, R191, c[0x0][0x2d0], -R215.reuse ;  /* 0x0000b400bfbf7a23 */ /* 0x100fe400000108d7 */
[C---:B-1----:R-:W-:Y:S02]  /*9970*/  FMUL.FTZ R6, R3.reuse, R178 ;  /* 0x000000b203067220 */ /* 0x042fe40000410000 */
[C---:B------:R-:W-:Y:S02]  /*9980*/  FMUL.FTZ R7, R3.reuse, R179 ;  /* 0x000000b303077220 */ /* 0x040fe40000410000 */
[C---:B------:R-:W-:Y:S01]  /*9990*/  FMUL.FTZ R10, R3.reuse, R174 ;  /* 0x000000ae030a7220 */ /* 0x040fe20000410000 */
[----:B------:R-:W-:Y:S01]  /*99a0*/  MUFU.EX2 R187, R187 ;  /* 0x000000bb00bb7308 */ /* 0x000fe20000000800 */
[C---:B------:R-:W-:Y:S01]  /*99b0*/  FMUL.FTZ R11, R3.reuse, R175 ;  /* 0x000000af030b7220 */ /* 0x040fe20000410000 */
[----:B------:R-:W-:Y:S01]  /*99c0*/  MOV R175, R34 ;  /* 0x0000002200af7202 */ /* 0x000fe20000000f00 */
[----:B------:R-:W-:Y:S01]  /*99d0*/  FMUL.FTZ R18, R3, R166 ;  /* 0x000000a603127220 */ /* 0x000fe20000410000 */
[----:B------:R-:W-:Y:S01]  /*99e0*/  MOV R174, R33 ;  /* 0x0000002100ae7202 */ /* 0x000fe20000000f00 */
[C---:B--2---:R-:W-:Y:S01]  /*99f0*/  FMUL.FTZ R4, R180.reuse, R176 ;  /* 0x000000b0b4047220 */ /* 0x044fe20000410000 */
[----:B------:R-:W-:Y:S01]  /*9a00*/  MOV R166, R41 ;  /* 0x0000002900a67202 */ /* 0x000fe20000000f00 */
[C---:B------:R-:W-:Y:S02]  /*9a10*/  FMUL.FTZ R5, R180.reuse, R177 ;  /* 0x000000b1b4057220 */ /* 0x040fe40000410000 */
[C---:B------:R-:W-:Y:S01]  /*9a20*/  FMUL.FTZ R8, R180.reuse, R172 ;  /* 0x000000acb4087220 */ /* 0x040fe20000410000 */
[----:B------:R-:W1:Y:S01]  /*9a30*/  MUFU.EX2 R185, R185 ;  /* 0x000000b900b97308 */ /* 0x000e620000000800 */
[C---:B------:R-:W-:Y:S01]  /*9a40*/  FMUL.FTZ R9, R180.reuse, R173 ;  /* 0x000000adb4097220 */ /* 0x040fe20000410000 */
[----:B------:R-:W-:Y:S01]  /*9a50*/  MOV R172, R27 ;  /* 0x0000001b00ac7202 */ /* 0x000fe20000000f00 */
[C---:B------:R-:W-:Y:S01]  /*9a60*/  FMUL.FTZ R16, R180.reuse, R164 ;  /* 0x000000a4b4107220 */ /* 0x040fe20000410000 */
[----:B---3--:R-:W-:Y:S01]  /*9a70*/  F2FP.PACK_AB R176, R189, R214 ;  /* 0x000000d6bdb0723e */ /* 0x008fe200000000ff */
[C---:B------:R-:W-:Y:S01]  /*9a80*/  FMUL.FTZ R17, R180.reuse, R165 ;  /* 0x000000a5b4117220 */ /* 0x040fe20000410000 */
[----:B------:R-:W-:Y:S01]  /*9a90*/  MOV R164, R35 ;  /* 0x0000002300a47202 */ /* 0x000fe20000000f00 */
[C---:B------:R-:W-:Y:S01]  /*9aa0*/  FMUL.FTZ R19, R3.reuse, R167 ;  /* 0x000000a703137220 */ /* 0x040fe20000410000 */
[----:B------:R-:W-:Y:S01]  /*9ab0*/  MOV R167, R25 ;  /* 0x0000001900a77202 */ /* 0x000fe20000000f00 */
[C---:B------:R-:W-:Y:S01]  /*9ac0*/  FMUL.FTZ R27, R3.reuse, R159 ;  /* 0x0000009f031b7220 */ /* 0x040fe20000410000 */
[----:B------:R-:W-:Y:S01]  /*9ad0*/  MUFU.EX2 R190, R190 ;  /* 0x000000be00be7308 */ /* 0x000fe20000000800 */
[C---:B------:R-:W-:Y:S01]  /*9ae0*/  FMUL.FTZ R25, R180.reuse, R157 ;  /* 0x0000009db4197220 */ /* 0x040fe20000410000 */
[----:B------:R-:W-:Y:S01]  /*9af0*/  MOV R173, R32 ;  /* 0x0000002000ad7202 */ /* 0x000fe20000000f00 */
[C---:B------:R-:W-:Y:S01]  /*9b00*/  FMUL.FTZ R33, R180.reuse, R149 ;  /* 0x00000095b4217220 */ /* 0x040fe20000410000 */
[----:B------:R-:W-:Y:S01]  /*9b10*/  MOV R165, R40 ;  /* 0x0000002800a57202 */ /* 0x000fe20000000f00 */
[C---:B------:R-:W-:Y:S02]  /*9b20*/  FMUL.FTZ R34, R3.reuse, R150 ;  /* 0x0000009603227220 */ /* 0x040fe40000410000 */
[----:B------:R-:W-:Y:S02]  /*9b30*/  FMUL.FTZ R35, R3, R151 ;  /* 0x0000009703237220 */ /* 0x000fe40000410000 */
[C---:B------:R-:W-:Y:S01]  /*9b40*/  FMUL.FTZ R32, R180.reuse, R148 ;  /* 0x00000094b4207220 */ /* 0x040fe20000410000 */
[----:B------:R-:W2:Y:S01]  /*9b50*/  MUFU.EX2 R188, R188 ;  /* 0x000000bc00bc7308 */ /* 0x000ea20000000800 */
[C---:B------:R-:W-:Y:S02]  /*9b60*/  FMUL.FTZ R40, R180.reuse, R140 ;  /* 0x0000008cb4287220 */ /* 0x040fe40000410000 */
[C---:B------:R-:W-:Y:S01]  /*9b70*/  FMUL.FTZ R41, R180.reuse, R141 ;  /* 0x0000008db4297220 */ /* 0x040fe20000410000 */
[----:B-1----:R-:W-:Y:S01]  /*9b80*/  F2FP.PACK_AB R178, R185, R187 ;  /* 0x000000bbb9b2723e */ /* 0x002fe200000000ff */
[C---:B------:R-:W-:Y:S02]  /*9b90*/  FMUL.FTZ R48, R180.reuse, R132 ;  /* 0x00000084b4307220 */ /* 0x040fe40000410000 */
[C---:B------:R-:W-:Y:S02]  /*9ba0*/  FMUL.FTZ R49, R180.reuse, R133 ;  /* 0x00000085b4317220 */ /* 0x040fe40000410000 */
[C---:B------:R-:W-:Y:S01]  /*9bb0*/  FMUL.FTZ R50, R3.reuse, R134 ;  /* 0x0000008603327220 */ /* 0x040fe20000410000 */
        /* <DEDUP_REMOVED lines=9> */
[----:B--2---:R-:W-:Y:S01]  /*9c50*/  F2FP.PACK_AB R177, R188, R190 ;  /* 0x000000bebcb1723e */ /* 0x004fe200000000ff */
        /* <DEDUP_REMOVED lines=10> */
[----:B------:R-:W-:Y:S02]  /*9d00*/  FMUL.FTZ R65, R180, R65 ;  /* 0x00000041b4417220 */ /* 0x000fe40000410000 */
[C---:B------:R-:W-:Y:S01]  /*9d10*/  FMUL.FTZ R66, R3.reuse, R66 ;  /* 0x0000004203427220 */ /* 0x040fe20000410000 */
[----:B-1----:R-:W-:Y:S01]  /*9d20*/  F2FP.PACK_AB R179, R184, R186 ;  /* 0x000000bab8b3723e */ /* 0x002fe200000000ff */
[C---:B------:R-:W-:Y:S02]  /*9d30*/  FMUL.FTZ R67, R3.reuse, R67 ;  /* 0x0000004303437220 */ /* 0x040fe40000410000 */
[C---:B------:R-:W-:Y:S02]  /*9d40*/  FMUL.FTZ R68, R180.reuse, R68 ;  /* 0x00000044b4447220 */ /* 0x040fe40000410000 */
[C---:B------:R-:W-:Y:S01]  /*9d50*/  FMUL.FTZ R69, R180.reuse, R69 ;  /* 0x00000045b4457220 */ /* 0x040fe20000410000 */
[----:B------:R-:W-:Y:S01]  /*9d60*/  MUFU.EX2 R206, R206 ;  /* 0x000000ce00ce7308 */ /* 0x000fe20000000800 */
[C---:B------:R-:W-:Y:S05]  /*9d70*/  HMMA.16816.F32 R4, R176.reuse, R12, R4 ;  /* 0x0000000cb004723c */ /* 0x040fea0000001804 */
[C---:B------:R-:W-:Y:S02]  /*9d80*/  FMUL.FTZ R70, R3.reuse, R70 ;  /* 0x0000004603467220 */ /* 0x040fe40000410000 */
[C---:B------:R-:W-:Y:S01]  /*9d90*/  FMUL.FTZ R71, R3.reuse, R71 ;  /* 0x0000004703477220 */ /* 0x040fe20000410000 */
[C---:B------:R-:W-:Y:S01]  /*9da0*/  HMMA.16816.F32 R8, R176.reuse, R14, R8 ;  /* 0x0000000eb008723c */ /* 0x040fe20000001808 */
[----:B------:R-:W-:Y:S03]  /*9db0*/  MUFU.EX2 R208, R208 ;  /* 0x000000d000d07308 */ /* 0x000fe60000000800 */
[C---:B------:R-:W-:Y:S01]  /*9dc0*/  FMUL.FTZ R12, R180.reuse, R168 ;  /* 0x000000a8b40c7220 */ /* 0x040fe20000410000 */
[----:B------:R-:W-:Y:S01]  /*9dd0*/  MOV R168, R42 ;  /* 0x0000002a00a87202 */ /* 0x000fe20000000f00 */
[C---:B------:R-:W-:Y:S01]  /*9de0*/  FMUL.FTZ R13, R180.reuse, R169 ;  /* 0x000000a9b40d7220 */ /* 0x040fe20000410000 */
[----:B------:R-:W-:Y:S01]  /*9df0*/  MOV R169, R43 ;  /* 0x0000002b00a97202 */ /* 0x000fe20000000f00 */
[C---:B------:R-:W-:Y:S01]  /*9e00*/  FMUL.FTZ R14, R3.reuse, R170 ;  /* 0x000000aa030e7220 */ /* 0x040fe20000410000 */
[----:B------:R-:W-:Y:S02]  /*9e10*/  MOV R170, R44 ;  /* 0x0000002c00aa7202 */ /* 0x000fe40000000f00 */
[----:B------:R-:W-:Y:S01]  /*9e20*/  MUFU.EX2 R209, R209 ;  /* 0x000000d100d17308 */ /* 0x000fe20000000800 */
[C---:B------:R-:W-:Y:S01]  /*9e30*/  FMUL.FTZ R15, R3.reuse, R171 ;  /* 0x000000ab030f7220 */ /* 0x040fe20000410000 */
[----:B------:R-:W-:Y:S01]  /*9e40*/  MOV R171, R45 ;  /* 0x0000002d00ab7202 */ /* 0x000fe20000000f00 */
[C---:B------:R-:W-:Y:S02]  /*9e50*/  FMUL.FTZ R42, R3.reuse, R142 ;  /* 0x0000008e032a7220 */ /* 0x040fe40000410000 */
[C---:B------:R-:W-:Y:S02]  /*9e60*/  FMUL.FTZ R43, R3.reuse, R143 ;  /* 0x0000008f032b7220 */ /* 0x040fe40000410000 */
[----:B------:R-:W-:Y:S01]  /*9e70*/  LDSM.16.MT88.4 R140, [R242+0x6100] ;  /* 0x00610000f28c783b */ /* 0x000fe20000004200 */
[C---:B------:R-:W-:Y:S02]  /*9e80*/  HMMA.16816.F32 R12, R176.reuse, R20, R12 ;  /* 0x00000014b00c723c */ /* 0x040fe4000000180c */
[----:B------:R-:W-:Y:S01]  /*9e90*/  MUFU.EX2 R207, R207 ;  /* 0x000000cf00cf7308 */ /* 0x000fe20000000800 */
[C---:B------:R-:W-:Y:S02]  /*9ea0*/  FMUL.FTZ R72, R180.reuse, R72 ;  /* 0x00000048b4487220 */ /* 0x040fe40000410000 */
[C---:B------:R-:W-:Y:S02]  /*9eb0*/  FMUL.FTZ R73, R180.reuse, R73 ;  /* 0x00000049b4497220 */ /* 0x040fe40000410000 */
[C---:B------:R-:W-:Y:S01]  /*9ec0*/  FMUL.FTZ R21, R180.reuse, R161 ;  /* 0x000000a1b4157220 */ /* 0x040fe20000410000 */
[C---:B------:R-:W-:Y:S04]  /*9ed0*/  HMMA.16816.F32 R16, R176.reuse, R22, R16 ;  /* 0x00000016b010723c */ /* 0x040fe80000001810 */
[C---:B------:R-:W-:Y:S01]  /*9ee0*/  FMUL.FTZ R20, R180.reuse, R160 ;  /* 0x000000a0b4147220 */ /* 0x040fe20000410000 */
[----:B------:R-:W-:Y:S01]  /*9ef0*/  MOV R160, R26 ;  /* 0x0000001a00a07202 */ /* 0x000fe20000000f00 */
[C---:B------:R-:W-:Y:S01]  /*9f00*/  FMUL.FTZ R26, R3.reuse, R158 ;  /* 0x0000009e031a7220 */ /* 0x040fe20000410000 */
[----:B------:R-:W-:Y:S01]  /*9f10*/  MOV R161, R47 ;  /* 0x0000002f00a17202 */ /* 0x000fe20000000f00 */
[C---:B------:R-:W-:Y:S01]  /*9f20*/  FMUL.FTZ R22, R3.reuse, R162 ;  /* 0x000000a203167220 */ /* 0x040fe20000410000 */
[----:B------:R-:W-:Y:S01]  /*9f30*/  MOV R162, R46 ;  /* 0x0000002e00a27202 */ /* 0x000fe20000000f00 */
[----:B------:R-:W2:Y:S01]  /*9f40*/  LDL.LU R158, [R1+0x2c] ;  /* 0x00002c00019e7983 */ /* 0x000ea20000300800 */
[----:B------:R-:W-:Y:S01]  /*9f50*/  MUFU.EX2 R205, R205 ;  /* 0x000000cd00cd7308 */ /* 0x000fe20000000800 */
[C---:B------:R-:W-:Y:S01]  /*9f60*/  FMUL.FTZ R23, R3.reuse, R163 ;  /* 0x000000a303177220 */ /* 0x040fe20000410000 */
[----:B------:R-:W-:Y:S01]  /*9f70*/  MOV R163, R24 ;  /* 0x0000001800a37202 */ /* 0x000fe20000000f00 */
[----:B------:R-:W1:Y:S01]  /*9f80*/  LDSM.16.MT88.4 R44, [R247+0x3100] ;  /* 0x00310000f72c783b */ /* 0x000e620000004200 */
[C---:B------:R-:W-:Y:S02]  /*9f90*/  FMUL.FTZ R24, R180.reuse, R156 ;  /* 0x0000009cb4187220 */ /* 0x040fe40000410000 */
[C---:B------:R-:W-:Y:S02]  /*9fa0*/  FMUL.FTZ R74, R3.reuse, R74 ;  /* 0x0000004a034a7220 */ /* 0x040fe40000410000 */
[C---:B------:R-:W-:Y:S02]  /*9fb0*/  HMMA.16816.F32 R20, R176.reuse, R28, R20 ;  /* 0x0000001cb014723c */ /* 0x040fe40000001814 */
[----:B------:R-:W-:Y:S01]  /*9fc0*/  MUFU.EX2 R199, R199 ;  /* 0x000000c700c77308 */ /* 0x000fe20000000800 */
[C---:B------:R-:W-:Y:S02]  /*9fd0*/  FMUL.FTZ R75, R3.reuse, R75 ;  /* 0x0000004b034b7220 */ /* 0x040fe40000410000 */
        /* <DEDUP_REMOVED lines=8> */
[----:B------:R-:W3:Y:S01]  /*a060*/  LDSM.16.MT88.4 R152, [R242+0x3100] ;  /* 0x00310000f298783b */ /* 0x000ee20000004200 */
[C---:B------:R-:W-:Y:S02]  /*a070*/  FMUL.FTZ R78, R3.reuse, R78 ;  /* 0x0000004e034e7220 */ /* 0x040fe40000410000 */
[C---:B------:R-:W-:Y:S02]  /*a080*/  FMUL.FTZ R79, R3.reuse, R79 ;  /* 0x0000004f034f7220 */ /* 0x040fe40000410000 */
[C---:B------:R-:W-:Y:S03]  /*a090*/  HMMA.16816.F32 R28, R176.reuse, R36, R28 ;  /* 0x00000024b01c723c */ /* 0x040fe6000000181c */
[C---:B------:R-:W-:Y:S02]  /*a0a0*/  FMUL.FTZ R80, R180.reuse, R80 ;  /* 0x00000050b4507220 */ /* 0x040fe40000410000 */
[C---:B------:R-:W-:Y:S02]  /*a0b0*/  FMUL.FTZ R81, R180.reuse, R81 ;  /* 0x00000051b4517220 */ /* 0x040fe40000410000 */
[C---:B------:R-:W-:Y:S01]  /*a0c0*/  FMUL.FTZ R36, R180.reuse, R144 ;  /* 0x00000090b4247220 */ /* 0x040fe20000410000 */
[C---:B------:R-:W-:Y:S04]  /*a0d0*/  HMMA.16816.F32 R32, R176.reuse, R38, R32 ;  /* 0x00000026b020723c */ /* 0x040fe80000001820 */
[C---:B------:R-:W-:Y:S02]  /*a0e0*/  FMUL.FTZ R37, R180.reuse, R145 ;  /* 0x00000091b4257220 */ /* 0x040fe40000410000 */
[C---:B------:R-:W-:Y:S02]  /*a0f0*/  FMUL.FTZ R82, R3.reuse, R82 ;  /* 0x0000005203527220 */ /* 0x040fe40000410000 */
[C---:B------:R-:W-:Y:S04]  /*a100*/  FMUL.FTZ R38, R3.reuse, R146 ;  /* 0x0000009203267220 */ /* 0x040fe80000410000 */
[C---:B------:R-:W-:Y:S02]  /*a110*/  FMUL.FTZ R39, R3.reuse, R147 ;  /* 0x0000009303277220 */ /* 0x040fe40000410000 */
[----:B------:R-:W4:Y:S01]  /*a120*/  LDSM.16.MT88.4 R144, [R241+0x3100] ;  /* 0x00310000f190783b */ /* 0x000f220000004200 */
[C---:B------:R-:W-:Y:S02]  /*a130*/  FMUL.FTZ R83, R3.reuse, R83 ;  /* 0x0000005303537220 */ /* 0x040fe40000410000 */
[C---:B------:R-:W-:Y:S02]  /*a140*/  FMUL.FTZ R84, R180.reuse, R84 ;  /* 0x00000054b4547220 */ /* 0x040fe40000410000 */
[C---:B-1----:R-:W-:Y:S03]  /*a150*/  HMMA.16816.F32 R36, R176.reuse, R44, R36 ;  /* 0x0000002cb024723c */ /* 0x042fe60000001824 */
        /* <DEDUP_REMOVED lines=8> */
[----:B------:R-:W1:Y:S01]  /*a1e0*/  LDSM.16.MT88.4 R136, [R240+0x3100] ;  /* 0x00310000f088783b */ /* 0x000e620000004200 */
[C---:B------:R-:W-:Y:S02]  /*a1f0*/  FMUL.FTZ R88, R180.reuse, R88 ;  /* 0x00000058b4587220 */ /* 0x040fe40000410000 */
[C---:B------:R-:W-:Y:S02]  /*a200*/  FMUL.FTZ R89, R180.reuse, R89 ;  /* 0x00000059b4597220 */ /* 0x040fe40000410000 */
[C---:B---3--:R-:W-:Y:S03]  /*a210*/  HMMA.16816.F32 R44, R176.reuse, R152, R44 ;  /* 0x00000098b02c723c */ /* 0x048fe6000000182c */
[C---:B------:R-:W-:Y:S02]  /*a220*/  FMUL.FTZ R90, R3.reuse, R90 ;  /* 0x0000005a035a7220 */ /* 0x040fe40000410000 */
[C---:B------:R-:W-:Y:S02]  /*a230*/  FMUL.FTZ R91, R3.reuse, R91 ;  /* 0x0000005b035b7220 */ /* 0x040fe40000410000 */
[C---:B------:R-:W-:Y:S01]  /*a240*/  FMUL.FTZ R92, R180.reuse, R92 ;  /* 0x0000005cb45c7220 */ /* 0x040fe20000410000 */
[C---:B------:R-:W-:Y:S04]  /*a250*/  HMMA.16816.F32 R48, R176.reuse, R154, R48 ;  /* 0x0000009ab030723c */ /* 0x040fe80000001830 */
[C---:B------:R-:W-:Y:S02]  /*a260*/  FMUL.FTZ R93, R180.reuse, R93 ;  /* 0x0000005db45d7220 */ /* 0x040fe40000410000 */
[C---:B------:R-:W-:Y:S02]  /*a270*/  FMUL.FTZ R94, R3.reuse, R94 ;  /* 0x0000005e035e7220 */ /* 0x040fe40000410000 */
[C---:B----4-:R-:W-:Y:S04]  /*a280*/  HMMA.16816.F32 R52, R176.reuse, R144, R52 ;  /* 0x00000090b034723c */ /* 0x050fe80000001834 */
[C---:B------:R-:W-:Y:S02]  /*a290*/  FMUL.FTZ R95, R3.reuse, R95 ;  /* 0x0000005f035f7220 */ /* 0x040fe40000410000 */
[C---:B------:R-:W-:Y:S02]  /*a2a0*/  FMUL.FTZ R96, R180.reuse, R96 ;  /* 0x00000060b4607220 */ /* 0x040fe40000410000 */
[C---:B------:R-:W-:Y:S01]  /*a2b0*/  HMMA.16816.F32 R56, R176.reuse, R146, R56 ;  /* 0x00000092b038723c */ /* 0x040fe20000001838 */
[----:B------:R-:W-:Y:S03]  /*a2c0*/  LDSM.16.MT88.4 R144, [R242+0x900] ;  /* 0x00090000f290783b */ /* 0x000fe60000004200 */
        /* <DEDUP_REMOVED lines=51> */
[----:B------:R-:W-:Y:S02]  /*a600*/  FMUL.FTZ R121, R180, R121 ;  /* 0x00000079b4797220 */ /* 0x000fe40000410000 */
[----:B------:R-:W-:Y:S01]  /*a610*/  FMUL.FTZ R122, R3, R122 ;  /* 0x0000007a037a7220 */ /* 0x000fe20000410000 */
[C---:B------:R-:W-:Y:S01]  /*a620*/  HMMA.16816.F32 R112, R176.reuse, R138, R112 ;  /* 0x0000008ab070723c */ /* 0x040fe20000001870 */
[----:B------:R-:W1:Y:S03]  /*a630*/  LDSM.16.MT88.4 R136, [R247+0x900] ;  /* 0x00090000f788783b */ /* 0x000e660000004200 */
[----:B------:R-:W-:Y:S02]  /*a640*/  FFMA.FTZ R192, R192, c[0x0][0x2d0], -R215 ;  /* 0x0000b400c0c07a23 */ /* 0x000fe400000108d7 */
[--C-:B------:R-:W-:Y:S02]  /*a650*/  FFMA.FTZ R193, R193, c[0x0][0x2d0], -R213.reuse ;  /* 0x0000b400c1c17a23 */ /* 0x100fe400000108d5 */
[C---:B---3--:R-:W-:Y:S02]  /*a660*/  HMMA.16816.F32 R116, R176.reuse, R132, R116 ;  /* 0x00000084b074723c */ /* 0x048fe40000001874 */
[----:B------:R-:W3:Y:S02]  /*a670*/  MUFU.EX2 R192, R192 ;  /* 0x000000c000c07308 */ /* 0x000ee40000000800 */
[----:B------:R-:W-:Y:S02]  /*a680*/  FFMA.FTZ R194, R194, c[0x0][0x2d0], -R213 ;  /* 0x0000b400c2c27a23 */ /* 0x000fe400000108d5 */
[--C-:B------:R-:W-:Y:S02]  /*a690*/  FFMA.FTZ R195, R195, c[0x0][0x2d0], -R215.reuse ;  /* 0x0000b400c3c37a23 */ /* 0x100fe400000108d7 */
[----:B------:R-:W-:Y:S04]  /*a6a0*/  FFMA.FTZ R196, R196, c[0x0][0x2d0], -R215 ;  /* 0x0000b400c4c47a23 */ /* 0x000fe800000108d7 */
[--C-:B------:R-:W-:Y:S01]  /*a6b0*/  FFMA.FTZ R197, R197, c[0x0][0x2d0], -R213.reuse ;  /* 0x0000b400c5c57a23 */ /* 0x100fe200000108d5 */
[----:B------:R-:W-:Y:S01]  /*a6c0*/  MUFU.EX2 R193, R193 ;  /* 0x000000c100c17308 */ /* 0x000fe20000000800 */
[----:B------:R-:W-:Y:S02]  /*a6d0*/  FFMA.FTZ R198, R198, c[0x0][0x2d0], -R213 ;  /* 0x0000b400c6c67a23 */ /* 0x000fe400000108d5 */
[C---:B------:R-:W-:Y:S02]  /*a6e0*/  FMUL.FTZ R123, R3.reuse, R123 ;  /* 0x0000007b037b7220 */ /* 0x040fe40000410000 */
[--C-:B------:R-:W-:Y:S02]  /*a6f0*/  FFMA.FTZ R148, R168, c[0x0][0x2d0], -R215.reuse ;  /* 0x0000b400a8947a23 */ /* 0x100fe400000108d7 */
[----:B------:R-:W-:Y:S02]  /*a700*/  FFMA.FTZ R152, R204, c[0x0][0x2d0], -R215 ;  /* 0x0000b400cc987a23 */ /* 0x000fe400000108d7 */
[----:B------:R-:W-:Y:S01]  /*a710*/  FFMA.FTZ R153, R200, c[0x0][0x2d0], -R213 ;  /* 0x0000b400c8997a23 */ /* 0x000fe200000108d5 */
[C---:B------:R-:W-:Y:S01]  /*a720*/  HMMA.16816.F32 R120, R176.reuse, R134, R120 ;  /* 0x00000086b078723c */ /* 0x040fe20000001878 */
[----:B------:R-:W5:Y:S02]  /*a730*/  MUFU.EX2 R194, R194 ;  /* 0x000000c200c27308 */ /* 0x000f640000000800 */
[----:B---3--:R-:W-:Y:S01]  /*a740*/  F2FP.PACK_AB R132, R192, R191 ;  /* 0x000000bfc084723e */ /* 0x008fe200000000ff */
[----:B------:R-:W-:Y:S02]  /*a750*/  FFMA.FTZ R190, R3, R183, R190 ;  /* 0x000000b703be7223 */ /* 0x000fe400000100be */
[--C-:B------:R-:W-:Y:S02]  /*a760*/  FFMA.FTZ R202, R202, c[0x0][0x2d0], -R215.reuse ;  /* 0x0000b400caca7a23 */ /* 0x100fe400000108d7 */
[C---:B----4-:R-:W-:Y:S03]  /*a770*/  HMMA.16816.F32 R124, R176.reuse, R140, R124 ;  /* 0x0000008cb07c723c */ /* 0x050fe6000000187c */
[----:B------:R-:W-:Y:S01]  /*a780*/  MUFU.EX2 R195, R195 ;  /* 0x000000c300c37308 */ /* 0x000fe20000000800 */
[----:B------:R-:W-:Y:S02]  /*a790*/  FADD.FTZ R190, R188, R190 ;  /* 0x000000bebcbe7221 */ /* 0x000fe40000010000 */
[----:B------:R-:W-:Y:S02]  /*a7a0*/  FFMA.FTZ R204, R203, c[0x0][0x2d0], -R215 ;  /* 0x0000b400cbcc7a23 */ /* 0x000fe400000108d7 */
[----:B------:R-:W-:Y:S01]  /*a7b0*/  HMMA.16816.F32 R128, R176, R142, R128 ;  /* 0x0000008eb080723c */ /* 0x000fe20000001880 */
[----:B------:R-:W3:Y:S03]  /*a7c0*/  LDSM.16.MT88.4 R140, [R241+0x900] ;  /* 0x00090000f18c783b */ /* 0x000ee60000004200 */
[----:B------:R-:W-:Y:S01]  /*a7d0*/  FADD.FTZ R186, R186, R190 ;  /* 0x000000bebaba7221 */ /* 0x000fe20000010000 */
[----:B------:R-:W4:Y:S01]  /*a7e0*/  MUFU.EX2 R196, R196 ;  /* 0x000000c400c47308 */ /* 0x000f220000000800 */
[----:B------:R-:W-:Y:S02]  /*a7f0*/  FFMA.FTZ R200, R201, c[0x0][0x2d0], -R213 ;  /* 0x0000b400c9c87a23 */ /* 0x000fe400000108d5 */
[----:B------:R-:W-:Y:S01]  /*a800*/  FADD.FTZ R186, R184, R186 ;  /* 0x000000bab8ba7221 */ /* 0x000fe20000010000 */
[C---:B-----5:R-:W-:Y:S03]  /*a810*/  F2FP.PACK_AB R133, R194.reuse, R193 ;  /* 0x000000c1c285723e */ /* 0x060fe600000000ff */
[----:B------:R-:W-:Y:S03]  /*a820*/  FADD.FTZ R186, R193, R186 ;  /* 0x000000bac1ba7221 */ /* 0x000fe60000010000 */
[----:B------:R-:W5:Y:S01]  /*a830*/  MUFU.EX2 R197, R197 ;  /* 0x000000c500c57308 */ /* 0x000f620000000800 */
[----:B------:R-:W-:Y:S02]  /*a840*/  FADD.FTZ R194, R194, R186 ;  /* 0x000000bac2c27221 */ /* 0x000fe40000010000 */
[----:B--2---:R-:W-:Y:S07]  /*a850*/  FFMA.FTZ R214, R180, R158, R214 ;  /* 0x0000009eb4d67223 */ /* 0x004fee00000100d6 */
[----:B------:R-:W2:Y:S01]  /*a860*/  MUFU.EX2 R198, R198 ;  /* 0x000000c600c67308 */ /* 0x000ea20000000800 */
[----:B------:R-:W-:Y:S01]  /*a870*/  FADD.FTZ R214, R189, R214 ;  /* 0x000000d6bdd67221 */ /* 0x000fe20000010000 */
[----:B----4-:R-:W-:Y:S03]  /*a880*/  F2FP.PACK_AB R134, R196, R195 ;  /* 0x000000c3c486723e */ /* 0x010fe600000000ff */
[----:B------:R-:W-:Y:S04]  /*a890*/  FADD.FTZ R187, R187, R214 ;  /* 0x000000d6bbbb7221 */ /* 0x000fe80000010000 */
[----:B------:R-:W-:Y:S01]  /*a8a0*/  FADD.FTZ R185, R185, R187 ;  /* 0x000000bbb9b97221 */ /* 0x000fe20000010000 */
[----:B------:R4:W-:Y:S03]  /*a8b0*/  MUFU.EX2 R168, R148 ;  /* 0x0000009400a87308 */ /* 0x0009e60000000800 */
[----:B------:R-:W-:Y:S02]  /*a8c0*/  FADD.FTZ R185, R191, R185 ;  /* 0x000000b9bfb97221 */ /* 0x000fe40000010000 */
[----:B-----5:R-:W-:Y:S02]  /*a8d0*/  FADD.FTZ R194, R197, R194 ;  /* 0x000000c2c5c27221 */ /* 0x020fe40000010000 */
[----:B------:R-:W-:Y:S03]  /*a8e0*/  FADD.FTZ R192, R192, R185 ;  /* 0x000000b9c0c07221 */ /* 0x000fe60000010000 */
[----:B------:R-:W-:Y:S01]  /*a8f0*/  MUFU.EX2 R203, R152 ;  /* 0x0000009800cb7308 */ /* 0x000fe20000000800 */
[----:B------:R-:W-:Y:S01]  /*a900*/  FADD.FTZ R192, R195, R192 ;  /* 0x000000c0c3c07221 */ /* 0x000fe20000010000 */
[----:B--2---:R-:W-:Y:S03]  /*a910*/  F2FP.PACK_AB R135, R198, R197 ;  /* 0x000000c5c687723e */ /* 0x004fe600000000ff */
[----:B------:R-:W-:Y:S02]  /*a920*/  FADD.FTZ R196, R196, R192 ;  /* 0x000000c0c4c47221 */ /* 0x000fe40000010000 */
[----:B------:R-:W-:Y:S03]  /*a930*/  FADD.FTZ R198, R198, R194 ;  /* 0x000000c2c6c67221 */ /* 0x000fe60000010000 */
[----:B------:R-:W2:Y:S01]  /*a940*/  MUFU.EX2 R202, R202 ;  /* 0x000000ca00ca7308 */ /* 0x000ea20000000800 */
[C---:B-1----:R-:W-:Y:S05]  /*a950*/  HMMA.16816.F32 R4, R132.reuse, R136, R4 ;  /* 0x000000888404723c */ /* 0x042fea0000001804 */
[----:B----4-:R-:W-:Y:S03]  /*a960*/  FFMA.FTZ R148, R170, c[0x0][0x2d0], -R213 ;  /* 0x0000b400aa947a23 */ /* 0x010fe600000108d5 */
[C---:B------:R-:W-:Y:S01]  /*a970*/  HMMA.16816.F32 R8, R132.reuse, R138, R8 ;  /* 0x0000008a8408723c */ /* 0x040fe20000001808 */
[----:B------:R-:W1:Y:S01]  /*a980*/  LDSM.16.MT88.4 R136, [R240+0x900] ;  /* 0x00090000f088783b */ /* 0x000e620000004200 */
[----:B------:R4:W-:Y:S06]  /*a990*/  MUFU.EX2 R170, R148 ;  /* 0x0000009400aa7308 */ /* 0x0009ec0000000800 */
[C---:B------:R-:W-:Y:S04]  /*a9a0*/  HMMA.16816.F32 R12, R132.reuse, R144, R12 ;  /* 0x00000090840c723c */ /* 0x040fe8000000180c */
[----:B------:R-:W-:Y:S01]  /*a9b0*/  MUFU.EX2 R201, R153 ;  /* 0x0000009900c97308 */ /* 0x000fe20000000800 */
[----:B--2---:R-:W-:Y:S03]  /*a9c0*/  F2FP.PACK_AB R180, R202, R203 ;  /* 0x000000cbcab4723e */ /* 0x004fe600000000ff */
[C---:B------:R-:W-:Y:S01]  /*a9d0*/  HMMA.16816.F32 R16, R132.reuse, R146, R16 ;  /* 0x000000928410723c */ /* 0x040fe20000001810 */
[----:B------:R-:W2:Y:S05]  /*a9e0*/  LDSM.16.MT88.4 R144, [R247+0x3900] ;  /* 0x00390000f790783b */ /* 0x000eaa0000004200 */
[----:B------:R-:W-:Y:S02]  /*a9f0*/  MUFU.EX2 R200, R200 ;  /* 0x000000c800c87308 */ /* 0x000fe40000000800 */
[C---:B---3--:R-:W-:Y:S04]  /*aa00*/  HMMA.16816.F32 R20, R132.reuse, R140, R20 ;  /* 0x0000008c8414723c */ /* 0x048fe80000001814 */
[--C-:B----4-:R-:W-:Y:S04]  /*aa10*/  FFMA.FTZ R148, R171, c[0x0][0x2d0], -R215.reuse ;  /* 0x0000b400ab947a23 */ /* 0x110fe800000108d7 */
[C---:B------:R-:W-:Y:S01]  /*aa20*/  HMMA.16816.F32 R24, R132.reuse, R142, R24 ;  /* 0x0000008e8418723c */ /* 0x040fe20000001818 */
[----:B------:R-:W3:Y:S01]  /*aa30*/  LDSM.16.MT88.4 R140, [R242+0x3900] ;  /* 0x00390000f28c783b */ /* 0x000ee20000004200 */
[----:B------:R4:W-:Y:S06]  /*aa40*/  MUFU.EX2 R171, R148 ;  /* 0x0000009400ab7308 */ /* 0x0009ec0000000800 */
[C---:B-1----:R-:W-:Y:S04]  /*aa50*/  HMMA.16816.F32 R28, R132.reuse, R136, R28 ;  /* 0x00000088841c723c */ /* 0x042fe8000000181c */
[----:B------:R-:W-:Y:S04]  /*aa60*/  MUFU.EX2 R204, R204 ;  /* 0x000000cc00cc7308 */ /* 0x000fe80000000800 */
[C---:B------:R-:W-:Y:S01]  /*aa70*/  HMMA.16816.F32 R32, R132.reuse, R138, R32 ;  /* 0x0000008a8420723c */ /* 0x040fe20000001820 */
[----:B------:R-:W1:Y:S07]  /*aa80*/  LDSM.16.MT88.4 R136, [R241+0x3900] ;  /* 0x00390000f188783b */ /* 0x000e6e0000004200 */
[C---:B--2---:R-:W-:Y:S04]  /*aa90*/  HMMA.16816.F32 R36, R132.reuse, R144, R36 ;  /* 0x000000908424723c */ /* 0x044fe80000001824 */
[--C-:B----4-:R-:W-:Y:S04]  /*aaa0*/  FFMA.FTZ R148, R167, c[0x0][0x2d0], -R215.reuse ;  /* 0x0000b400a7947a23 */ /* 0x110fe800000108d7 */
        /* <DEDUP_REMOVED lines=20> */
[C---:B---3--:R-:W-:Y:S07]  /*abf0*/  HMMA.16816.F32 R92, R132.reuse, R140, R92 ;  /* 0x0000008c845c723c */ /* 0x048fee000000185c */
[----:B------:R-:W-:Y:S01]  /*ac00*/  FFMA.FTZ R140, R163, c[0x0][0x2d0], -R215 ;  /* 0x0000b400a38c7a23 */ /* 0x000fe200000108d7 */
[C---:B------:R-:W-:Y:S03]  /*ac10*/  HMMA.16816.F32 R96, R132.reuse, R142, R96 ;  /* 0x0000008e8460723c */ /* 0x040fe60000001860 */
[----:B------:R3:W4:Y:S05]  /*ac20*/  MUFU.EX2 R178, R140 ;  /* 0x0000008c00b27308 */ /* 0x00072a0000000800 */
[C---:B-1----:R-:W-:Y:S07]  /*ac30*/  HMMA.16816.F32 R100, R132.reuse, R136, R100 ;  /* 0x000000888464723c */ /* 0x042fee0000001864 */
[----:B------:R-:W-:Y:S01]  /*ac40*/  FFMA.FTZ R136, R169, c[0x0][0x2d0], -R213 ;  /* 0x0000b400a9887a23 */ /* 0x000fe200000108d5 */
[C---:B------:R-:W-:Y:S03]  /*ac50*/  HMMA.16816.F32 R104, R132.reuse, R138, R104 ;  /* 0x0000008a8468723c */ /* 0x040fe60000001868 */
[----:B------:R1:W5:Y:S05]  /*ac60*/  MUFU.EX2 R169, R136 ;  /* 0x0000008800a97308 */ /* 0x00036a0000000800 */
[C---:B--2---:R-:W-:Y:S01]  /*ac70*/  HMMA.16816.F32 R108, R132.reuse, R144, R108 ;  /* 0x00000090846c723c */ /* 0x044fe2000000186c */
[----:B---3--:R-:W2:Y:S03]  /*ac80*/  LDSM.16.MT88.4 R140, [R241+0x9900] ;  /* 0x00990000f18c783b */ /* 0x008ea60000004200 */
[-C--:B----4-:R-:W-:Y:S03]  /*ac90*/  MOV R3, R178.reuse ;  /* 0x000000b200037202 */ /* 0x090fe60000000f00 */
[----:B------:R-:W-:Y:S01]  /*aca0*/  FFMA.FTZ R144, R162, c[0x0][0x2d0], -R215 ;  /* 0x0000b400a2907a23 */ /* 0x000fe200000108d7 */
[C---:B------:R-:W-:Y:S01]  /*acb0*/  HMMA.16816.F32 R112, R132.reuse, R146, R112 ;  /* 0x000000928470723c */ /* 0x040fe20000001870 */
[----:B------:R3:W-:Y:S03]  /*acc0*/  MUFU.EX2 R162, R148 ;  /* 0x0000009400a27308 */ /* 0x0007e60000000800 */
[----:B------:R-:W-:Y:S07]  /*acd0*/  FADD.FTZ R3, R3, R196 ;  /* 0x000000c403037221 */ /* 0x000fee0000010000 */
[----:B------:R4:W4:Y:S01]  /*ace0*/  MUFU.EX2 R177, R144 ;  /* 0x0000009000b17308 */ /* 0x0009220000000800 */
[----:B-1----:R-:W1:Y:S01]  /*acf0*/  LDSM.16.MT88.4 R136, [R240+0x9900] ;  /* 0x00990000f088783b */ /* 0x002e620000004200 */
[--C-:B---3--:R-:W-:Y:S08]  /*ad00*/  FFMA.FTZ R148, R165, c[0x0][0x2d0], -R213.reuse ;  /* 0x0000b400a5947a23 */ /* 0x108ff000000108d5 */
[----:B------:R3:W-:Y:S01]  /*ad10*/  MUFU.EX2 R154, R148 ;  /* 0x00000094009a7308 */ /* 0x0007e20000000800 */
[C---:B--2---:R-:W-:Y:S03]  /*ad20*/  HMMA.16816.F32 R116, R132.reuse, R140, R116 ;  /* 0x0000008c8474723c */ /* 0x044fe60000001874 */
[--C-:B----4-:R-:W-:Y:S06]  /*ad30*/  FFMA.FTZ R144, R161, c[0x0][0x2d0], -R213.reuse ;  /* 0x0000b400a1907a23 */ /* 0x110fec00000108d5 */
[----:B------:R2:W-:Y:S01]  /*ad40*/  MUFU.EX2 R176, R144 ;  /* 0x0000009000b07308 */ /* 0x0005e20000000800 */
[C---:B------:R-:W-:Y:S03]  /*ad50*/  HMMA.16816.F32 R120, R132.reuse, R142, R120 ;  /* 0x0000008e8478723c */ /* 0x040fe60000001878 */
[--C-:B------:R-:W-:Y:S06]  /*ad60*/  FFMA.FTZ R140, R160, c[0x0][0x2d0], -R213.reuse ;  /* 0x0000b400a08c7a23 */ /* 0x100fec00000108d5 */
[----:B------:R-:W4:Y:S01]  /*ad70*/  MUFU.EX2 R161, R140 ;  /* 0x0000008c00a17308 */ /* 0x000f220000000800 */
[C---:B-1----:R-:W-:Y:S03]  /*ad80*/  HMMA.16816.F32 R124, R132.reuse, R136, R124 ;  /* 0x00000088847c723c */ /* 0x042fe6000000187c */
[----:B---3--:R-:W-:Y:S05]  /*ad90*/  FFMA.FTZ R148, R164, c[0x0][0x2d0], -R213 ;  /* 0x0000b400a4947a23 */ /* 0x008fea00000108d5 */
[----:B------:R-:W-:Y:S01]  /*ada0*/  HMMA.16816.F32 R128, R132, R138, R128 ;  /* 0x0000008a8480723c */ /* 0x000fe20000001880 */
[----:B------:R-:W-:Y:S01]  /*adb0*/  LDSM.16.MT88.4 R136, [R241+0x1100] ;  /* 0x00110000f188783b */ /* 0x000fe20000004200 */
[----:B------:R1:W3:Y:S05]  /*adc0*/  MUFU.EX2 R160, R148 ;  /* 0x0000009400a07308 */ /* 0x0002ea0000000800 */
[----:B------:R-:W-:Y:S02]  /*add0*/  F2FP.PACK_AB R132, R168, R178 ;  /* 0x000000b2a884723e */ /* 0x000fe400000000ff */
[----:B--2---:R-:W2:Y:S03]  /*ade0*/  LDSM.16.MT88.4 R144, [R247+0x1100] ;  /* 0x00110000f790783b */ /* 0x004ea60000004200 */
[----:B-----5:R-:W-:Y:S02]  /*adf0*/  F2FP.PACK_AB R133, R170, R169 ;  /* 0x000000a9aa85723e */ /* 0x020fe400000000ff */
[----:B------:R-:W-:Y:S02]  /*ae00*/  F2FP.PACK_AB R134, R177, R171 ;  /* 0x000000abb186723e */ /* 0x000fe400000000ff */
[----:B----4-:R-:W-:Y:S01]  /*ae10*/  F2FP.PACK_AB R135, R161, R176 ;  /* 0x000000b0a187723e */ /* 0x010fe200000000ff */
[----:B------:R-:W4:Y:S01]  /*ae20*/  LDSM.16.MT88.4 R140, [R242+0x1100] ;  /* 0x00110000f28c783b */ /* 0x000f220000004200 */
[----:B-1----:R-:W-:Y:S01]  /*ae30*/  FFMA.FTZ R148, R174, c[0x0][0x2d0], -R215 ;  /* 0x0000b400ae947a23 */ /* 0x002fe200000108d7 */
[----:B---3--:R-:W-:Y:S03]  /*ae40*/  MOV R187, R160 ;  /* 0x000000a000bb7202 */ /* 0x008fe60000000f00 */
[----:B------:R1:W-:Y:S01]  /*ae50*/  MUFU.EX2 R157, R148 ;  /* 0x00000094009d7308 */ /* 0x0003e20000000800 */
[C---:B--2---:R-:W-:Y:S03]  /*ae60*/  HMMA.16816.F32 R4, R132.reuse, R144, R4 ;  /* 0x000000908404723c */ /* 0x044fe60000001804 */
[----:B-1----:R-:W-:Y:S05]  /*ae70*/  FFMA.FTZ R148, R172, c[0x0][0x2d0], -R213 ;  /* 0x0000b400ac947a23 */ /* 0x002fea00000108d5 */
[C---:B------:R-:W-:Y:S01]  /*ae80*/  HMMA.16816.F32 R8, R132.reuse, R146, R8 ;  /* 0x000000928408723c */ /* 0x040fe20000001808 */
[----:B------:R-:W1:Y:S01]  /*ae90*/  LDSM.16.MT88.4 R144, [R240+0x1100] ;  /* 0x00110000f090783b */ /* 0x000e620000004200 */
[----:B------:R2:W3:Y:S06]  /*aea0*/  MUFU.EX2 R156, R148 ;  /* 0x00000094009c7308 */ /* 0x0004ec0000000800 */
[C---:B----4-:R-:W-:Y:S08]  /*aeb0*/  HMMA.16816.F32 R12, R132.reuse, R140, R12 ;  /* 0x0000008c840c723c */ /* 0x050ff0000000180c */
[C---:B------:R-:W-:Y:S01]  /*aec0*/  HMMA.16816.F32 R16, R132.reuse, R142, R16 ;  /* 0x0000008e8410723c */ /* 0x040fe20000001810 */
[----:B------:R-:W4:Y:S07]  /*aed0*/  LDSM.16.MT88.4 R140, [R247+0x4100] ;  /* 0x00410000f78c783b */ /* 0x000f2e0000004200 */
[C---:B------:R-:W-:Y:S01]  /*aee0*/  HMMA.16816.F32 R20, R132.reuse, R136, R20 ;  /* 0x000000888414723c */ /* 0x040fe20000001814 */
[----:B--2---:R-:W-:Y:S03]  /*aef0*/  LDSM.16.MT88.4 R148, [R241+0x2100] ;  /* 0x00210000f194783b */ /* 0x004fe60000004200 */
[----:B---3--:R-:W-:Y:S04]  /*af00*/  MOV R189, R156 ;  /* 0x0000009c00bd7202 */ /* 0x008fe80000000f00 */
[C---:B------:R-:W-:Y:S01]  /*af10*/  HMMA.16816.F32 R24, R132.reuse, R138, R24 ;  /* 0x0000008a8418723c */ /* 0x040fe20000001818 */
[----:B------:R-:W2:Y:S07]  /*af20*/  LDSM.16.MT88.4 R136, [R242+0x4100] ;  /* 0x00410000f288783b */ /* 0x000eae0000004200 */
[C---:B-1----:R-:W-:Y:S08]  /*af30*/  HMMA.16816.F32 R28, R132.reuse, R144, R28 ;  /* 0x00000090841c723c */ /* 0x042ff0000000181c */
[C---:B------:R-:W-:Y:S01]  /*af40*/  HMMA.16816.F32 R32, R132.reuse, R146, R32 ;  /* 0x000000928420723c */ /* 0x040fe20000001820 */
[----:B------:R-:W1:Y:S07]  /*af50*/  LDSM.16.MT88.4 R144, [R241+0x4100] ;  /* 0x00410000f190783b */ /* 0x000e6e0000004200 */
[C---:B----4-:R-:W-:Y:S08]  /*af60*/  HMMA.16816.F32 R36, R132.reuse, R140, R36 ;  /* 0x0000008c8424723c */ /* 0x050ff00000001824 */
        /* <DEDUP_REMOVED lines=20> */
[C---:B--2---:R-:W-:Y:S07]  /*b0b0*/  HMMA.16816.F32 R92, R132.reuse, R136, R92 ;  /* 0x00000088845c723c */ /* 0x044fee000000185c */
[--C-:B------:R-:W-:Y:S01]  /*b0c0*/  FFMA.FTZ R136, R166, c[0x0][0x2d0], -R215.reuse ;  /* 0x0000b400a6887a23 */ /* 0x100fe200000108d7 */
[C---:B------:R-:W-:Y:S01]  /*b0d0*/  HMMA.16816.F32 R96, R132.reuse, R138, R96 ;  /* 0x0000008a8460723c */ /* 0x040fe20000001860 */
[----:B------:R-:W-:Y:S02]  /*b0e0*/  LDSM.16.MT88.4 R164, [R242+0x2900] ;  /* 0x00290000f2a4783b */ /* 0x000fe40000004200 */
[----:B------:R2:W-:Y:S05]  /*b0f0*/  MUFU.EX2 R155, R136 ;  /* 0x00000088009b7308 */ /* 0x0005ea0000000800 */
[C---:B-1----:R-:W-:Y:S07]  /*b100*/  HMMA.16816.F32 R100, R132.reuse, R144, R100 ;  /* 0x000000908464723c */ /* 0x042fee0000001864 */
[--C-:B------:R-:W-:Y:S01]  /*b110*/  FFMA.FTZ R144, R175, c[0x0][0x2d0], -R215.reuse ;  /* 0x0000b400af907a23 */ /* 0x100fe200000108d7 */
[C---:B------:R-:W-:Y:S03]  /*b120*/  HMMA.16816.F32 R104, R132.reuse, R146, R104 ;  /* 0x000000928468723c */ /* 0x040fe60000001868 */
[----:B------:R1:W4:Y:S01]  /*b130*/  MUFU.EX2 R163, R144 ;  /* 0x0000009000a37308 */ /* 0x0003220000000800 */
[----:B------:R-:W-:Y:S02]  /*b140*/  FFMA.FTZ R215, R211, c[0x0][0x2d0], -R215 ;  /* 0x0000b400d3d77a23 */ /* 0x000fe400000108d7 */
[--C-:B------:R-:W-:Y:S01]  /*b150*/  FFMA.FTZ R211, R182, c[0x0][0x2d0], -R213.reuse ;  /* 0x0000b400b6d37a23 */ /* 0x100fe200000108d5 */
[----:B------:R-:W-:Y:S01]  /*b160*/  MOV R182, R157 ;  /* 0x0000009d00b67202 */ /* 0x000fe20000000f00 */
[C---:B---3--:R-:W-:Y:S01]  /*b170*/  HMMA.16816.F32 R108, R132.reuse, R140, R108 ;  /* 0x0000008c846c723c */ /* 0x048fe2000000186c */
[----:B--2---:R-:W2:Y:S03]  /*b180*/  LDSM.16.MT88.4 R136, [R241+0xa100] ;  /* 0x00a10000f188783b */ /* 0x004ea60000004200 */
[----:B------:R-:W-:Y:S01]  /*b190*/  MOV R188, R182 ;  /* 0x000000b600bc7202 */ /* 0x000fe20000000f00 */
[----:B------:R-:W3:Y:S02]  /*b1a0*/  MUFU.EX2 R215, R215 ;  /* 0x000000d700d77308 */ /* 0x000ee40000000800 */
[--C-:B------:R-:W-:Y:S01]  /*b1b0*/  FFMA.FTZ R140, R173, c[0x0][0x2d0], -R213.reuse ;  /* 0x0000b400ad8c7a23 */ /* 0x100fe200000108d5 */
[C---:B------:R-:W-:Y:S01]  /*b1c0*/  HMMA.16816.F32 R112, R132.reuse, R142, R112 ;  /* 0x0000008e8470723c */ /* 0x040fe20000001870 */
[----:B------:R-:W-:Y:S03]  /*b1d0*/  LDSM.16.MT88.4 R172, [R247+0x2900] ;  /* 0x00290000f7ac783b */ /* 0x000fe60000004200 */
[----:B------:R-:W-:Y:S01]  /*b1e0*/  FFMA.FTZ R213, R181, c[0x0][0x2d0], -R213 ;  /* 0x0000b400b5d57a23 */ /* 0x000fe200000108d5 */
[----:B------:R-:W-:Y:S02]  /*b1f0*/  F2FP.PACK_AB R181, R200, R201 ;  /* 0x000000c9c8b5723e */ /* 0x000fe400000000ff */
[----:B------:R5:W5:Y:S02]  /*b200*/  MUFU.EX2 R179, R140 ;  /* 0x0000008c00b37308 */ /* 0x000b640000000800 */
[----:B-1----:R-:W1:Y:S03]  /*b210*/  LDSM.16.MT88.4 R144, [R240+0xa100] ;  /* 0x00a10000f090783b */ /* 0x002e660000004200 */
[----:B----4-:R-:W-:Y:S05]  /*b220*/  MOV R190, R163 ;  /* 0x000000a300be7202 */ /* 0x010fea0000000f00 */
[----:B------:R-:W-:Y:S01]  /*b230*/  MUFU.EX2 R211, R211 ;  /* 0x000000d300d37308 */ /* 0x000fe20000000800 */
[----:B---3--:R-:W-:Y:S09]  /*b240*/  F2FP.PACK_AB R182, R215, R204 ;  /* 0x000000ccd7b6723e */ /* 0x008ff200000000ff */
[----:B------:R-:W3:Y:S01]  /*b250*/  MUFU.EX2 R213, R213 ;  /* 0x000000d500d57308 */ /* 0x000ee20000000800 */
[----:B-----5:R-:W4:Y:S01]  /*b260*/  LDSM.16.MT88.4 R140, [R247+0x1900] ;  /* 0x00190000f78c783b */ /* 0x020f220000004200 */
[----:B------:R-:W-:Y:S01]  /*b270*/  MOV R214, R179 ;  /* 0x000000b300d67202 */ /* 0x000fe20000000f00 */
[C---:B--2---:R-:W-:Y:S08]  /*b280*/  HMMA.16816.F32 R116, R132.reuse, R136, R116 ;  /* 0x000000888474723c */ /* 0x044ff00000001874 */
[C---:B------:R-:W-:Y:S01]  /*b290*/  HMMA.16816.F32 R120, R132.reuse, R138, R120 ;  /* 0x0000008a8478723c */ /* 0x040fe20000001878 */
[----:B------:R-:W2:Y:S07]  /*b2a0*/  LDSM.16.MT88.4 R136, [R242+0x1900] ;  /* 0x00190000f288783b */ /* 0x000eae0000004200 */
[C---:B-1----:R-:W-:Y:S04]  /*b2b0*/  HMMA.16816.F32 R124, R132.reuse, R144, R124 ;  /* 0x00000090847c723c */ /* 0x042fe8000000187c */
[----:B---3--:R-:W-:Y:S04]  /*b2c0*/  F2FP.PACK_AB R183, R213, R211 ;  /* 0x000000d3d5b7723e */ /* 0x008fe800000000ff */
[----:B------:R-:W-:Y:S01]  /*b2d0*/  HMMA.16816.F32 R128, R132, R146, R128 ;  /* 0x000000928480723c */ /* 0x000fe20000001880 */
[----:B------:R-:W1:Y:S06]  /*b2e0*/  LDSM.16.MT88.4 R144, [R241+0x1900] ;  /* 0x00190000f190783b */ /* 0x000e6c0000004200 */
[----:B------:R-:W-:Y:S02]  /*b2f0*/  F2FP.PACK_AB R134, R157, R163 ;  /* 0x000000a39d86723e */ /* 0x000fe400000000ff */
[----:B------:R-:W-:Y:S02]  /*b300*/  F2FP.PACK_AB R135, R156, R179 ;  /* 0x000000b39c87723e */ /* 0x000fe400000000ff */
[----:B------:R-:W-:Y:S01]  /*b310*/  LDSM.16.MT88.4 R156, [R241+0x2900] ;  /* 0x00290000f19c783b */ /* 0x000fe20000004200 */
[----:B------:R-:W-:Y:S02]  /*b320*/  F2FP.PACK_AB R132, R155, R162 ;  /* 0x000000a29b84723e */ /* 0x000fe400000000ff */
[----:B------:R-:W-:Y:S07]  /*b330*/  F2FP.PACK_AB R133, R160, R154 ;  /* 0x0000009aa085723e */ /* 0x000fee00000000ff */
        /* <DEDUP_REMOVED lines=46> */
[----:B------:R-:W-:Y:S01]  /*b620*/  HMMA.16816.F32 R128, R132, R142, R128 ;  /* 0x0000008e8480723c */ /* 0x000fe20000001880 */
[----:B------:R-:W-:Y:S06]  /*b630*/  LDSM.16.MT88.4 R140, [R247+0x5100] ;  /* 0x00510000f78c783b */ /* 0x000fec0000004200 */
[----:B------:R-:W-:Y:S02]  /*b640*/  F2FP.PACK_AB R132, R212, R210 ;  /* 0x000000d2d484723e */ /* 0x000fe400000000ff */
[----:B------:R-:W-:Y:S03]  /*b650*/  F2FP.PACK_AB R133, R208, R206 ;  /* 0x000000ced085723e */ /* 0x000fe600000000ff */
[----:B------:R-:W-:Y:S02]  /*b660*/  F2FP.PACK_AB R134, R207, R209 ;  /* 0x000000d1cf86723e */ /* 0x000fe400000000ff */
[----:B------:R-:W-:Y:S07]  /*b670*/  F2FP.PACK_AB R135, R199, R205 ;  /* 0x000000cdc787723e */ /* 0x000fee00000000ff */
        /* <DEDUP_REMOVED lines=14> */
[----:B------:R-:W4:Y:S07]  /*b760*/  LDSM.16.MT88.4 R140, [R247+0x8100] ;  /* 0x00810000f78c783b */ /* 0x000f2e0000004200 */
        /* <DEDUP_REMOVED lines=23> */
[----:B------:R-:W-:Y:S07]  /*b8e0*/  LDSM.16.MT88.4 R140, [R247+0x5900] ;  /* 0x00590000f78c783b */ /* 0x000fee0000004200 */
[C---:B-1----:R-:W-:Y:S07]  /*b8f0*/  HMMA.16816.F32 R108, R132.reuse, R144, R108 ;  /* 0x00000090846c723c */ /* 0x042fee000000186c */
[----:B------:R-:W-:Y:S01]  /*b900*/  MOV R144, R171 ;  /* 0x000000ab00907202 */ /* 0x000fe20000000f00 */
[C---:B------:R-:W-:Y:S04]  /*b910*/  HMMA.16816.F32 R112, R132.reuse, R146, R112 ;  /* 0x000000928470723c */ /* 0x040fe80000001870 */
[----:B------:R-:W-:Y:S03]  /*b920*/  MOV R145, R170 ;  /* 0x000000aa00917202 */ /* 0x000fe60000000f00 */
[----:B------:R-:W-:Y:S01]  /*b930*/  MOV R146, R177 ;  /* 0x000000b100927202 */ /* 0x000fe20000000f00 */
[C---:B---3--:R-:W-:Y:S04]  /*b940*/  HMMA.16816.F32 R116, R132.reuse, R148, R116 ;  /* 0x000000948474723c */ /* 0x048fe80000001874 */
[----:B------:R-:W-:Y:S04]  /*b950*/  MOV R147, R176 ;  /* 0x000000b000937202 */ /* 0x000fe80000000f00 */
[C---:B------:R-:W-:Y:S01]  /*b960*/  HMMA.16816.F32 R120, R132.reuse, R150, R120 ;  /* 0x000000968478723c */ /* 0x040fe20000001878 */
[----:B------:R-:W1:Y:S07]  /*b970*/  LDSM.16.MT88.4 R148, [R240+0x2900] ;  /* 0x00290000f094783b */ /* 0x000e6e0000004200 */
[C---:B--2---:R-:W-:Y:S07]  /*b980*/  HMMA.16816.F32 R124, R132.reuse, R136, R124 ;  /* 0x00000088847c723c */ /* 0x044fee000000187c */
[----:B------:R-:W-:Y:S01]  /*b990*/  MOV R137, R169 ;  /* 0x000000a900897202 */ /* 0x000fe20000000f00 */
[----:B------:R-:W-:Y:S01]  /*b9a0*/  HMMA.16816.F32 R128, R132, R138, R128 ;  /* 0x0000008a8480723c */ /* 0x000fe20000001880 */
[----:B------:R-:W2:Y:S03]  /*b9b0*/  LDSM.16.MT88.4 R132, [R242+0x5900] ;  /* 0x00590000f284783b */ /* 0x000ea60000004200 */
[----:B------:R-:W-:Y:S03]  /*b9c0*/  MOV R136, R168 ;  /* 0x000000a800887202 */ /* 0x000fe60000000f00 */
[----:B------:R-:W-:Y:S01]  /*b9d0*/  MOV R138, R162 ;  /* 0x000000a2008a7202 */ /* 0x000fe20000000f00 */
[C---:B------:R-:W-:Y:S01]  /*b9e0*/  HMMA.16816.F32 R176, R180.reuse, R172, R4 ;  /* 0x000000acb4b0723c */ /* 0x040fe20000001804 */
[----:B------:R-:W3:Y:S04]  /*b9f0*/  LDSM.16.MT88.4 R4, [R241+0x5900] ;  /* 0x00590000f104783b */ /* 0x000ee80000004200 */
[----:B------:R-:W-:Y:S03]  /*ba00*/  MOV R139, R161 ;  /* 0x000000a1008b7202 */ /* 0x000fe60000000f00 */
[C---:B------:R-:W-:Y:S07]  /*ba10*/  HMMA.16816.F32 R172, R180.reuse, R174, R8 ;  /* 0x000000aeb4ac723c */ /* 0x040fee0000001808 */
[----:B------:R-:W-:Y:S01]  /*ba20*/  MOV R10, R155 ;  /* 0x0000009b000a7202 */ /* 0x000fe20000000f00 */
[C---:B------:R-:W-:Y:S01]  /*ba30*/  HMMA.16816.F32 R168, R180.reuse, R164, R12 ;  /* 0x000000a4b4a8723c */ /* 0x040fe2000000180c */
[----:B------:R-:W-:Y:S03]  /*ba40*/  LDSM.16.MT88.4 R12, [R247+0x8900] ;  /* 0x00890000f70c783b */ /* 0x000fe60000004200 */
[----:B------:R-:W-:Y:S04]  /*ba50*/  MOV R11, R154 ;  /* 0x0000009a000b7202 */ /* 0x000fe80000000f00 */
[C---:B------:R-:W-:Y:S01]  /*ba60*/  HMMA.16816.F32 R164, R180.reuse, R166, R16 ;  /* 0x000000a6b4a4723c */ /* 0x040fe20000001810 */
[----:B------:R-:W-:Y:S07]  /*ba70*/  LDSM.16.MT88.4 R16, [R242+0x8900] ;  /* 0x00890000f210783b */ /* 0x000fee0000004200 */
[C---:B------:R-:W-:Y:S01]  /*ba80*/  HMMA.16816.F32 R160, R180.reuse, R156, R20 ;  /* 0x0000009cb4a0723c */ /* 0x040fe20000001814 */
[----:B------:R-:W-:Y:S07]  /*ba90*/  LDSM.16.MT88.4 R20, [R241+0x8900] ;  /* 0x00890000f114783b */ /* 0x000fee0000004200 */
[C---:B------:R-:W-:Y:S01]  /*baa0*/  HMMA.16816.F32 R156, R180.reuse, R158, R24 ;  /* 0x0000009eb49c723c */ /* 0x040fe20000001818 */
[----:B------:R-:W-:Y:S07]  /*bab0*/  LDSM.16.MT88.4 R24, [R240+0x8900] ;  /* 0x00890000f018783b */ /* 0x000fee0000004200 */
[C---:B-1----:R-:W-:Y:S07]  /*bac0*/  HMMA.16816.F32 R152, R180.reuse, R148, R28 ;  /* 0x00000094b498723c */ /* 0x042fee000000181c */
[----:B------:R-:W-:Y:S01]  /*bad0*/  MOV R31, R10 ;  /* 0x0000000a001f7202 */ /* 0x000fe20000000f00 */
[C---:B------:R-:W-:Y:S04]  /*bae0*/  HMMA.16816.F32 R148, R180.reuse, R150, R32 ;  /* 0x00000096b494723c */ /* 0x040fe80000001820 */
[----:B------:R-:W-:Y:S02]  /*baf0*/  MOV R30, R11 ;  /* 0x0000000b001e7202 */ /* 0x000fe40000000f00 */
[----:B------:R-:W1:Y:S01]  /*bb00*/  LDSM.16.MT88.4 R8, [R240+0x5900] ;  /* 0x00590000f008783b */ /* 0x000e620000004200 */
[----:B------:R-:W-:Y:S02]  /*bb10*/  MOV R35, R146 ;  /* 0x0000009200237202 */ /* 0x000fe40000000f00 */
[----:B------:R-:W-:Y:S03]  /*bb20*/  MOV R34, R147 ;  /* 0x0000009300227202 */ /* 0x000fe60000000f00 */
[----:B------:R-:W-:Y:S02]  /*bb30*/  MOV R33, R144 ;  /* 0x0000009000217202 */ /* 0x000fe40000000f00 */
[----:B------:R-:W-:Y:S02]  /*bb40*/  MOV R32, R145 ;  /* 0x0000009100207202 */ /* 0x000fe40000000f00 */
[C---:B------:R-:W-:Y:S03]  /*bb50*/  HMMA.16816.F32 R144, R180.reuse, R140, R36 ;  /* 0x0000008cb490723c */ /* 0x040fe60000001824 */
[----:B------:R-:W-:Y:S02]  /*bb60*/  MOV R29, R138 ;  /* 0x0000008a001d7202 */ /* 0x000fe40000000f00 */
[----:B------:R-:W-:Y:S02]  /*bb70*/  MOV R28, R139 ;  /* 0x0000008b001c7202 */ /* 0x000fe40000000f00 */
[----:B------:R-:W-:Y:S01]  /*bb80*/  MOV R39, R136 ;  /* 0x0000008800277202 */ /* 0x000fe20000000f00 */
[C---:B------:R-:W-:Y:S04]  /*bb90*/  HMMA.16816.F32 R140, R180.reuse, R142, R40 ;  /* 0x0000008eb48c723c */ /* 0x040fe80000001828 */
[----:B------:R-:W-:Y:S01]  /*bba0*/  MOV R38, R137 ;  /* 0x0000008900267202 */ /* 0x000fe20000000f00 */
[----:B------:R-:W-:Y:S03]  /*bbb0*/  FADD.FTZ R3, R39, R3 ;  /* 0x0000000327037221 */ /* 0x000fe60000010000 */
[C---:B--2---:R-:W-:Y:S04]  /*bbc0*/  HMMA.16816.F32 R136, R180.reuse, R132, R44 ;  /* 0x00000084b488723c */ /* 0x044fe8000000182c */
[----:B------:R-:W-:Y:S04]  /*bbd0*/  FADD.FTZ R3, R33, R3 ;  /* 0x0000000321037221 */ /* 0x000fe80000010000 */
[C---:B------:R-:W-:Y:S04]  /*bbe0*/  HMMA.16816.F32 R132, R180.reuse, R134, R48 ;  /* 0x00000086b484723c */ /* 0x040fe80000001830 */
[----:B------:R-:W-:Y:S04]  /*bbf0*/  FADD.FTZ R3, R35, R3 ;  /* 0x0000000323037221 */ /* 0x000fe80000010000 */
[C---:B---3--:R-:W-:Y:S04]  /*bc00*/  HMMA.16816.F32 R52, R180.reuse, R4, R52 ;  /* 0x00000004b434723c */ /* 0x048fe80000001834 */
[----:B------:R-:W-:Y:S04]  /*bc10*/  FADD.FTZ R3, R29, R3 ;  /* 0x000000031d037221 */ /* 0x000fe80000010000 */
[C---:B------:R-:W-:Y:S01]  /*bc20*/  HMMA.16816.F32 R56, R180.reuse, R6, R56 ;  /* 0x00000006b438723c */ /* 0x040fe20000001838 */
[----:B------:R-:W2:Y:S03]  /*bc30*/  LDSM.16.MT88.4 R4, [R247+0xb900] ;  /* 0x00b90000f704783b */ /* 0x000ea60000004200 */
[----:B------:R-:W-:Y:S04]  /*bc40*/  FADD.FTZ R3, R31, R3 ;  /* 0x000000031f037221 */ /* 0x000fe80000010000 */
[C---:B-1----:R-:W-:Y:S04]  /*bc50*/  HMMA.16816.F32 R60, R180.reuse, R8, R60 ;  /* 0x00000008b43c723c */ /* 0x042fe8000000183c */
[----:B------:R-:W-:Y:S04]  /*bc60*/  FADD.FTZ R3, R190, R3 ;  /* 0x00000003be037221 */ /* 0x000fe80000010000 */
[C---:B------:R-:W-:Y:S01]  /*bc70*/  HMMA.16816.F32 R64, R180.reuse, R10, R64 ;  /* 0x0000000ab440723c */ /* 0x040fe20000001840 */
[----:B------:R-:W1:Y:S03]  /*bc80*/  LDSM.16.MT88.4 R8, [R242+0xb900] ;  /* 0x00b90000f208783b */ /* 0x000e660000004200 */
[----:B------:R-:W-:Y:S04]  /*bc90*/  FADD.FTZ R3, R188, R3 ;  /* 0x00000003bc037221 */ /* 0x000fe80000010000 */
[C---:B------:R-:W-:Y:S04]  /*bca0*/  HMMA.16816.F32 R68, R180.reuse, R12, R68 ;  /* 0x0000000cb444723c */ /* 0x040fe80000001844 */
[----:B------:R-:W-:Y:S04]  /*bcb0*/  FADD.FTZ R3, R210, R3 ;  /* 0x00000003d2037221 */ /* 0x000fe80000010000 */
[C---:B------:R-:W-:Y:S01]  /*bcc0*/  HMMA.16816.F32 R72, R180.reuse, R14, R72 ;  /* 0x0000000eb448723c */ /* 0x040fe20000001848 */
[----:B------:R-:W3:Y:S03]  /*bcd0*/  LDSM.16.MT88.4 R12, [R241+0xb900] ;  /* 0x00b90000f10c783b */ /* 0x000ee60000004200 */
[----:B------:R-:W-:Y:S04]  /*bce0*/  FADD.FTZ R212, R212, R3 ;  /* 0x00000003d4d47221 */ /* 0x000fe80000010000 */
[C---:B------:R-:W-:Y:S04]  /*bcf0*/  HMMA.16816.F32 R76, R180.reuse, R16, R76 ;  /* 0x00000010b44c723c */ /* 0x040fe8000000184c */
[----:B------:R-:W-:Y:S03]  /*bd00*/  FADD.FTZ R212, R209, R212 ;  /* 0x000000d4d1d47221 */ /* 0x000fe60000010000 */
[----:B------:R-:W-:Y:S01]  /*bd10*/  FADD.FTZ R16, R38, R198 ;  /* 0x000000c626107221 */ /* 0x000fe20000010000 */
[C---:B------:R-:W-:Y:S04]  /*bd20*/  HMMA.16816.F32 R80, R180.reuse, R18, R80 ;  /* 0x00000012b450723c */ /* 0x040fe80000001850 */
[----:B------:R-:W-:Y:S02]  /*bd30*/  FADD.FTZ R207, R207, R212 ;  /* 0x000000d4cfcf7221 */ /* 0x000fe40000010000 */
[----:B------:R-:W-:Y:S02]  /*bd40*/  FADD.FTZ R16, R32, R16 ;  /* 0x0000001020107221 */ /* 0x000fe40000010000 */
        /* <DEDUP_REMOVED lines=8> */
[C---:B--2---:R-:W-:Y:S01]  /*bdd0*/  HMMA.16816.F32 R100, R180.reuse, R4, R100 ;  /* 0x00000004b464723c */ /* 0x044fe20000001864 */
[----:B------:R2:W-:Y:S07]  /*bde0*/  STL [R1+0x2c], R3 ;  /* 0x00002c0301007387 */ /* 0x0005ee0000100800 */
[C---:B------:R-:W-:Y:S01]  /*bdf0*/  HMMA.16816.F32 R104, R180.reuse, R6, R104 ;  /* 0x00000006b468723c */ /* 0x040fe20000001868 */
[----:B------:R-:W4:Y:S07]  /*be00*/  LDSM.16.MT88.4 R4, [R240+0xb900] ;  /* 0x00b90000f004783b */ /* 0x000f2e0000004200 */
[C---:B-1----:R-:W-:Y:S07]  /*be10*/  HMMA.16816.F32 R108, R180.reuse, R8, R108 ;  /* 0x00000008b46c723c */ /* 0x042fee000000186c */
[----:B------:R-:W-:Y:S01]  /*be20*/  FADD.FTZ R8, R34, R16 ;  /* 0x0000001022087221 */ /* 0x000fe20000010000 */
[C---:B------:R-:W-:Y:S04]  /*be30*/  HMMA.16816.F32 R112, R180.reuse, R10, R112 ;  /* 0x0000000ab470723c */ /* 0x040fe80000001870 */
[----:B------:R-:W-:Y:S01]  /*be40*/  FADD.FTZ R8, R28, R8 ;  /* 0x000000081c087221 */ /* 0x000fe20000010000 */
[----:B--2---:R-:W-:Y:S03]  /*be50*/  MOV R3, R0 ;  /* 0x0000000000037202 */ /* 0x004fe60000000f00 */
[C---:B---3--:R-:W-:Y:S04]  /*be60*/  HMMA.16816.F32 R116, R180.reuse, R12, R116 ;  /* 0x0000000cb474723c */ /* 0x048fe80000001874 */
[----:B------:R-:W-:Y:S04]  /*be70*/  FADD.FTZ R8, R30, R8 ;  /* 0x000000081e087221 */ /* 0x000fe80000010000 */
[C---:B------:R-:W-:Y:S04]  /*be80*/  HMMA.16816.F32 R120, R180.reuse, R14, R120 ;  /* 0x0000000eb478723c */ /* 0x040fe80000001878 */
[----:B------:R-:W-:Y:S04]  /*be90*/  FADD.FTZ R8, R187, R8 ;  /* 0x00000008bb087221 */ /* 0x000fe80000010000 */
[----:B------:R-:W-:Y:S01]  /*bea0*/  FADD.FTZ R8, R214, R8 ;  /* 0x00000008d6087221 */ /* 0x000fe20000010000 */
[C---:B----4-:R-:W-:Y:S03]  /*beb0*/  HMMA.16816.F32 R124, R180.reuse, R4, R124 ;  /* 0x00000004b47c723c */ /* 0x050fe6000000187c */
[----:B------:R-:W-:Y:S04]  /*bec0*/  FADD.FTZ R8, R189, R8 ;  /* 0x00000008bd087221 */ /* 0x000fe80000010000 */
[----:B------:R-:W-:Y:S01]  /*bed0*/  FADD.FTZ R8, R206, R8 ;  /* 0x00000008ce087221 */ /* 0x000fe20000010000 */
[----:B------:R-:W-:Y:S04]  /*bee0*/  HMMA.16816.F32 R128, R180, R6, R128 ;  /* 0x00000006b480723c */ /* 0x000fe80000001880 */
[----:B------:R-:W-:Y:S03]  /*bef0*/  FADD.FTZ R208, R208, R8 ;  /* 0x00000008d0d07221 */ /* 0x000fe60000010000 */
[----:B------:R-:W-:Y:S01]  /*bf00*/  MOV R180, R2 ;  /* 0x0000000200b47202 */ /* 0x000fe20000000f00 */
[----:B------:R-:W-:Y:S04]  /*bf10*/  FADD.FTZ R208, R205, R208 ;  /* 0x000000d0cdd07221 */ /* 0x000fe80000010000 */
[----:B------:R-:W-:Y:S04]  /*bf20*/  FADD.FTZ R199, R199, R208 ;  /* 0x000000d0c7c77221 */ /* 0x000fe80000010000 */
[----:B------:R-:W-:Y:S04]  /*bf30*/  FADD.FTZ R199, R201, R199 ;  /* 0x000000c7c9c77221 */ /* 0x000fe80000010000 */
[----:B------:R-:W-:Y:S04]  /*bf40*/  FADD.FTZ R199, R200, R199 ;  /* 0x000000c7c8c77221 */ /* 0x000fe80000010000 */
[----:B------:R-:W-:Y:S04]  /*bf50*/  FADD.FTZ R199, R211, R199 ;  /* 0x000000c7d3c77221 */ /* 0x000fe80000010000 */
[----:B------:R-:W-:Y:S01]  /*bf60*/  FADD.FTZ R183, R213, R199 ;  /* 0x000000c7d5b77221 */ /* 0x000fe20000010000 */
[----:B------:R-:W-:-:S05]  /*bf70*/  @P0 BRA `(.L_x_802) ;  /* 0xffffb48000000947 */ /* 0x000fca000383ffff */
.L_x_801:
[----:B------:R-:W2:Y:S01]  /*bf80*/  LDL.LU R4, [R1+0x2c] ;  /* 0x00002c0001047983 */ /* 0x000ea20000300800 */
[----:B------:R-:W-:-:S02]  /*bf90*/  MOV R7, 0xff800000 ;  /* 0xff80000000077802 */ /* 0x000fc40000000f00 */
[----:B------:R-:W-:Y:S01]  /*bfa0*/  MOV R8, 0xff800000 ;  /* 0xff80000000087802 */ /* 0x000fe20000000f00 */
[----:B------:R-:W1:Y:S01]  /*bfb0*/  SHFL.BFLY PT, R3, R183, 0x2, 0x1f ;  /* 0x0c401f00b7037f89 */ /* 0x000e6200000e0000 */
[----:B------:R-:W-:Y:S01]  /*bfc0*/  PLOP3.LUT P2, PT, PT, PT, PT, 0x8, 0x0 ;  /* 0x000000000000781c */ /* 0x000fe20003f4e170 */
[----:B-1----:R-:W-:-:S05]  /*bfd0*/  FADD.FTZ R183, R3, R183 ;  /* 0x000000b703b77221 */ /* 0x002fca0000010000 */
[----:B------:R-:W1:Y:S02]  /*bfe0*/  SHFL.BFLY PT, R3, R183, 0x1, 0x1f ;  /* 0x0c201f00b7037f89 */ /* 0x000e6400000e0000 */
[----:B-1----:R-:W-:-:S05]  /*bff0*/  FADD.FTZ R3, R3, R183 ;  /* 0x000000b703037221 */ /* 0x002fca0000010000 */
[----:B------:R-:W-:-:S13]  /*c000*/  FSETP.NE.FTZ.AND P0, PT, R3, RZ, PT ;  /* 0x000000ff0300720b */ /* 0x000fda0003f15000 */
[----:B------:R-:W-:-:S05]  /*c010*/  @P0 MOV R9, 0x3f317218 ;  /* 0x3f31721800090802 */ /* 0x000fca0000000f00 */
[----:B------:R-:W-:Y:S01]  /*c020*/  @P0 FMUL.FTZ R9, R9, c[0x0][0x2d0] ;  /* 0x0000b40009090a20 */ /* 0x000fe20000410000 */
[----:B--2---:R-:W1:Y:S02]  /*c030*/  SHFL.BFLY PT, R6, R4, 0x2, 0x1f ;  /* 0x0c401f0004067f89 */ /* 0x004e6400000e0000 */
[----:B-1----:R-:W-:-:S05]  /*c040*/  FADD.FTZ R6, R6, R4 ;  /* 0x0000000406067221 */ /* 0x002fca0000010000 */
[----:B------:R-:W1:Y:S02]  /*c050*/  SHFL.BFLY PT, R4, R6, 0x1, 0x1f ;  /* 0x0c201f0006047f89 */ /* 0x000e6400000e0000 */
[----:B-1----:R-:W-:Y:S02]  /*c060*/  FADD.FTZ R6, R6, R4 ;  /* 0x0000000406067221 */ /* 0x002fe40000010000 */
[----:B------:R-:W-:-:S03]  /*c070*/  CS2R R4, SRZ ;  /* 0x0000000000047805 */ /* 0x000fc6000001ff00 */
[----:B------:R-:W-:-:S03]  /*c080*/  FSETP.NE.FTZ.AND P1, PT, R6, RZ, PT ;  /* 0x000000ff0600720b */ /* 0x000fc60003f35000 */
[----:B------:R-:W1:Y:S08]  /*c090*/  @P0 MUFU.RCP R4, R3 ;  /* 0x0000000300040308 */ /* 0x000e700000001000 */
[----:B------:R-:W2:Y:S02]  /*c0a0*/  @P0 MUFU.LG2 R3, R3 ;  /* 0x0000000300030308 */ /* 0x000ea40000000c00 */
[----:B------:R-:W-:-:S05]  /*c0b0*/  @P1 MOV R10, 0x3f317218 ;  /* 0x3f317218000a1802 */ /* 0x000fca0000000f00 */
[----:B------:R-:W-:Y:S01]  /*c0c0*/  @P1 FMUL.FTZ R10, R10, c[0x0][0x2d0] ;  /* 0x0000b4000a0a1a20 */ /* 0x000fe20000410000 */
[----:B------:R-:W3:Y:S01]  /*c0d0*/  @P1 MUFU.RCP R5, R6 ;  /* 0x0000000600051308 */ /* 0x000ee20000001000 */
[C---:B-1----:R-:W-:Y:S02]  /*c0e0*/  FMUL.FTZ R178, R4.reuse, R178 ;  /* 0x000000b204b27220 */ /* 0x042fe40000410000 */
[C---:B------:R-:W-:Y:S02]  /*c0f0*/  FMUL.FTZ R179, R4.reuse, R179 ;  /* 0x000000b304b37220 */ /* 0x040fe40000410000 */
[C---:B------:R-:W-:Y:S02]  /*c100*/  FMUL.FTZ R174, R4.reuse, R174 ;  /* 0x000000ae04ae7220 */ /* 0x040fe40000410000 */
[----:B------:R-:W-:Y:S01]  /*c110*/  FMUL.FTZ R175, R4, R175 ;  /* 0x000000af04af7220 */ /* 0x000fe20000410000 */
[----:B------:R-:W1:Y:S01]  /*c120*/  @P1 MUFU.LG2 R6, R6 ;  /* 0x0000000600061308 */ /* 0x000e620000000c00 */
[----:B--2---:R-:W-:-:S02]  /*c130*/  @P0 FMUL.FTZ R3, R3, 0.69314718246459960938 ;  /* 0x3f31721803030820 */ /* 0x004fc40000410000 */
[C---:B------:R-:W-:Y:S02]  /*c140*/  FMUL.FTZ R170, R4.reuse, R170 ;  /* 0x000000aa04aa7220 */ /* 0x040fe40000410000 */
[C---:B------:R-:W-:Y:S02]  /*c150*/  FMUL.FTZ R171, R4.reuse, R171 ;  /* 0x000000ab04ab7220 */ /* 0x040fe40000410000 */
[----:B------:R-:W-:Y:S02]  /*c160*/  FMUL.FTZ R166, R4, R166 ;  /* 0x000000a604a67220 */ /* 0x000fe40000410000 */
[C---:B---3--:R-:W-:Y:S02]  /*c170*/  FMUL.FTZ R176, R5.reuse, R176 ;  /* 0x000000b005b07220 */ /* 0x048fe40000410000 */
[C---:B------:R-:W-:Y:S02]  /*c180*/  FMUL.FTZ R177, R5.reuse, R177 ;  /* 0x000000b105b17220 */ /* 0x040fe40000410000 */
[----:B------:R-:W-:-:S02]  /*c190*/  FMUL.FTZ R172, R5, R172 ;  /* 0x000000ac05ac7220 */ /* 0x000fc40000410000 */
[C---:B------:R-:W-:Y:S02]  /*c1a0*/  FMUL.FTZ R173, R5.reuse, R173 ;  /* 0x000000ad05ad7220 */ /* 0x040fe40000410000 */
[----:B-1----:R-:W-:Y:S02]  /*c1b0*/  @P1 FMUL.FTZ R6, R6, 0.69314718246459960938 ;  /* 0x3f31721806061820 */ /* 0x002fe40000410000 */
        /* <DEDUP_REMOVED lines=58> */
[----:B------:R-:W-:Y:S02]  /*c560*/  FMUL.FTZ R128, R5, R128 ;  /* 0x0000008005807220 */ /* 0x000fe40000410000 */
        /* <DEDUP_REMOVED lines=57> */
[----:B------:R-:W-:Y:S02]  /*c900*/  FMUL.FTZ R4, R4, R131 ;  /* 0x0000008304047220 */ /* 0x000fe40000410000 */
[----:B------:R-:W-:-:S02]  /*c910*/  @P1 FFMA.FTZ R7, R10, R2, R6 ;  /* 0x000000020a071223 */ /* 0x000fc40000010006 */
[----:B------:R-:W-:Y:S02]  /*c920*/  @P0 FFMA.FTZ R8, R9, R0, R3 ;  /* 0x0000000009080223 */ /* 0x000fe40000010003 */
.L_x_793:
[----:B------:R-:W-:Y:S01]  /*c930*/  USHF.R.S32.HI UR8, URZ, 0x1f, UR9 ;  /* 0x0000001f3f087899 */ /* 0x000fe20008011409 */
[----:B------:R-:W-:Y:S05]  /*c940*/  @P2 BRA `(.L_x_805) ;  /* 0x00001be000002947 */ /* 0x000fea0003800000 */
[----:B-----5:R-:W1:Y:S01]  /*c950*/  S2R R0, SR_TID.X ;  /* 0x0000000000007919 */ /* 0x020e620000002100 */
        /* <DEDUP_REMOVED lines=194> */
.L_x_806:
[----:B-1----:R-:W-:Y:S01]  /*d580*/  SHF.R.S32.HI R9, RZ, 0x1f, R10 ;  /* 0x0000001fff097819 */ /* 0x002fe2000001140a */
[----:B------:R-:W1:Y:S01]  /*d590*/  S2R R73, SR_CTAID.X ;  /* 0x0000000000497919 */ /* 0x000e620000002500 */
[----:B------:R-:W-:Y:S01]  /*d5a0*/  LOP3.LUT R5, R6, 0xffffffe0, RZ, 0xc0, !PT ;  /* 0xffffffe006057812 */ /* 0x000fe200078ec0ff */
[----:B------:R-:W-:Y:S01]  /*d5b0*/  IMAD.MOV.U32 R6, RZ, RZ, c[0x0][0x4e8] ;  /* 0x00013a00ff067624 */ /* 0x000fe200078e00ff */
[----:B------:R-:W-:Y:S01]  /*d5c0*/  LEA.HI R9, R9, R10, RZ, 0x3 ;  /* 0x0000000a09097211 */ /* 0x000fe200078f18ff */
[----:B------:R-:W-:Y:S01]  /*d5d0*/  ULDC.64 UR4, c[0x0][0x3a0] ;  /* 0x0000e80000047ab9 */ /* 0x000fe20000000a00 */
[----:B------:R-:W-:Y:S01]  /*d5e0*/  BSSY B0, `(.L_x_807) ;  /* 0x0000097000007945 */ /* 0x000fe20003800000 */
[----:B------:R-:W-:Y:S01]  /*d5f0*/  IMAD.IADD R5, R0, 0x1, -R5 ;  /* 0x0000000100057824 */ /* 0x000fe200078e0a05 */
[----:B------:R-:W-:Y:S01]  /*d600*/  LOP3.LUT R9, R9, 0xffffff8, RZ, 0xc0, !PT ;  /* 0x0ffffff809097812 */ /* 0x000fe200078ec0ff */
[----:B------:R-:W-:Y:S01]  /*d610*/  UMOV UR15, UR17 ;  /* 0x00000011000f7c82 */ /* 0x000fe20008000000 */
[----:B------:R-:W-:Y:S01]  /*d620*/  ISETP.NE.AND P1, PT, R6, 0x1, PT ;  /* 0x000000010600780c */ /* 0x000fe20003f25270 */
        /* <DEDUP_REMOVED lines=16> */
[----:B------:R-:W-:Y:S01]  /*d730*/  LEA.HI R3, R2, R0, RZ, 0x3 ;  /* 0x0000000002037211 */ /* 0x000fe200078f18ff */
[----:B------:R-:W-:Y:S01]  /*d740*/  USEL UR16, UR16, URZ, !UP1 ;  /* 0x0000003f10107287 */ /* 0x000fe2000c800000 */
[--C-:B------:R-:W-:Y:S01]  /*d750*/  IMAD R9, R9, 0x8, R6.reuse ;  /* 0x0000000809097824 */ /* 0x100fe200078e0206 */
[----:B------:R-:W-:Y:S01]  /*d760*/  UIMAD.WIDE.U32 UR14, UR9, UR6, UR14 ;  /* 0x00000006090e72a5 */ /* 0x000fe2000f8e000e */
[----:B------:R-:W-:Y:S01]  /*d770*/  LOP3.LUT R10, R3, 0xfffffff8, RZ, 0xc0, !PT ;  /* 0xfffffff8030a7812 */ /* 0x000fe200078ec0ff */
[----:B------:R-:W-:Y:S01]  /*d780*/  UIMAD UR10, UR9, UR7, UR10 ;  /* 0x00000007090a72a4 */ /* 0x000fe2000f8e020a */
[----:B------:R-:W-:Y:S01]  /*d790*/  SHF.R.S32.HI R3, RZ, 0x3, R3 ;  /* 0x00000003ff037819 */ /* 0x000fe20000011403 */
[----:B------:R-:W-:Y:S01]  /*d7a0*/  USEL UR11, UR11, URZ, !UP1 ;  /* 0x0000003f0b0b7287 */ /* 0x000fe2000c800000 */
[C---:B-1----:R-:W-:Y:S01]  /*d7b0*/  LEA R9, R73.reuse, R9, 0x7 ;  /* 0x0000000949097211 */ /* 0x042fe200078e38ff */
[----:B------:R-:W-:Y:S01]  /*d7c0*/  ULDC.64 UR6, c[0x0][0x498] ;  /* 0x0001260000067ab9 */ /* 0x000fe20000000a00 */
[----:B------:R-:W-:Y:S01]  /*d7d0*/  IMAD R6, R73, 0x80, R6 ;  /* 0x0000008049067824 */ /* 0x000fe200078e0206 */
[----:B------:R-:W-:Y:S01]  /*d7e0*/  UIMAD UR20, UR16, UR6, URZ ;  /* 0x00000006101472a4 */ /* 0x000fe2000f8e023f */
[----:B------:R-:W-:Y:S01]  /*d7f0*/  IMAD.SHL.U32 R12, R3, 0x40, RZ ;  /* 0x00000040030c7824 */ /* 0x000fe200078e00ff */
[----:B------:R-:W-:Y:S01]  /*d800*/  UIADD3 UR15, UR15, UR10, URZ ;  /* 0x0000000a0f0f7290 */ /* 0x000fe2000fffe03f */
[----:B------:R-:W-:Y:S01]  /*d810*/  @P1 IMAD.HI.U32 R5, R9, c[0x0][0x4ec], RZ ;  /* 0x00013b0009051a27 */ /* 0x000fe200078e00ff */
[----:B------:R-:W-:-:S02]  /*d820*/  UIMAD UR7, UR11, UR7, UR20 ;  /* 0x000000070b0772a4 */ /* 0x000fc4000f8e0214 */
[----:B------:R-:W-:Y:S01]  /*d830*/  UIMAD.WIDE.U32 UR14, UR11, UR6, UR14 ;  /* 0x000000060b0e72a5 */ /* 0x000fe2000f8e000e */
[----:B------:R-:W-:Y:S01]  /*d840*/  IMAD.MOV.U32 R16, RZ, RZ, R9 ;  /* 0x000000ffff107224 */ /* 0x000fe200078e0009 */
[----:B------:R-:W-:Y:S01]  /*d850*/  @P1 SHF.R.U32.HI R16, RZ, c[0x0][0x4f0], R5 ;  /* 0x00013c00ff101a19 */ /* 0x000fe20000011605 */
[----:B------:R-:W-:Y:S01]  /*d860*/  ULDC.64 UR4, c[0x0][0x3e8] ;  /* 0x0000fa0000047ab9 */ /* 0x000fe20000000a00 */
[----:B------:R-:W-:Y:S01]  /*d870*/  LEA.HI R5, R2, R0, RZ, 0x6 ;  /* 0x0000000002057211 */ /* 0x000fe200078f30ff */
[----:B------:R-:W-:Y:S01]  /*d880*/  IMAD.IADD R0, R0, 0x1, -R10 ;  /* 0x0000000100007824 */ /* 0x000fe200078e0a0a */
[--C-:B------:R-:W-:Y:S01]  /*d890*/  SHF.R.S32.HI R10, RZ, 0x1f, R16.reuse ;  /* 0x0000001fff0a7819 */ /* 0x100fe20000011410 */
[----:B------:R-:W-:Y:S01]  /*d8a0*/  IMAD.MOV R2, RZ, RZ, -R16 ;  /* 0x000000ffff027224 */ /* 0x000fe200078e0a10 */
[----:B------:R-:W-:Y:S01]  /*d8b0*/  IADD3 R16, P0, R16, UR14, RZ ;  /* 0x0000000e10107c10 */ /* 0x000fe2000ff1e0ff */
[----:B------:R-:W-:Y:S01]  /*d8c0*/  UIMAD UR8, UR8, UR4, URZ ;  /* 0x00000004080872a4 */ /* 0x000fe2000f8e023f */
[----:B------:R-:W-:Y:S01]  /*d8d0*/  LOP3.LUT R12, R12, 0x1c0, RZ, 0xc0, !PT ;  /* 0x000001c00c0c7812 */ /* 0x000fe200078ec0ff */
[----:B------:R-:W-:Y:S01]  /*d8e0*/  IMAD R9, R2, c[0x0][0x4e8], R9 ;  /* 0x00013a0002097a24 */ /* 0x000fe200078e0209 */
[----:B------:R-:W-:Y:S01]  /*d8f0*/  UIADD3 UR19, UR19, UR17, URZ ;  /* 0x0000001113137290 */ /* 0x000fe2000fffe03f */
[----:B------:R-:W-:Y:S01]  /*d900*/  IMAD.U32 R2, RZ, RZ, UR7 ;  /* 0x00000007ff027e24 */ /* 0x000fe2000f8e00ff */
[----:B------:R-:W-:Y:S01]  /*d910*/  UIMAD UR5, UR9, UR5, UR8 ;  /* 0x00000005090572a4 */ /* 0x000fe2000f8e0208 */
[----:B------:R-:W-:Y:S01]  /*d920*/  IMAD.SHL.U32 R5, R5, 0x8, RZ ;  /* 0x0000000805057824 */ /* 0x000fe200078e00ff */
[----:B------:R-:W-:Y:S01]  /*d930*/  SHF.R.S32.HI R11, RZ, 0x1f, R9 ;  /* 0x0000001fff0b7819 */ /* 0x000fe20000011409 */
[----:B------:R-:W-:Y:S01]  /*d940*/  UIMAD.WIDE.U32 UR18, UR9, UR4, UR18 ;  /* 0x00000004091272a5 */ /* 0x000fe2000f8e0012 */
[----:B------:R-:W-:Y:S01]  /*d950*/  IADD3.X R17, R10, UR15, R2, P0, !PT ;  /* 0x0000000f0a117c10 */ /* 0x000fe200087fe402 */
[----:B------:R-:W-:Y:S01]  /*d960*/  ULDC.64 UR6, c[0x0][0x3f0] ;  /* 0x0000fc0000067ab9 */ /* 0x000fe20000000a00 */
[----:B------:R-:W-:Y:S01]  /*d970*/  LEA R2, R0, R3, 0x5 ;  /* 0x0000000300027211 */ /* 0x000fe200078e28ff */
[----:B------:R-:W-:Y:S01]  /*d980*/  IMAD R11, R11, c[0x0][0x488], RZ ;  /* 0x000122000b0b7a24 */ /* 0x000fe200078e02ff */
[----:B------:R-:W-:Y:S01]  /*d990*/  UIMAD UR16, UR16, UR6, URZ ;  /* 0x00000006101072a4 */ /* 0x000fe2000f8e023f */
[----:B------:R-:W-:Y:S01]  /*d9a0*/  IMAD.WIDE.U32 R16, R9, c[0x0][0x488], R16 ;  /* 0x0001220009107a25 */ /* 0x000fe200078e0010 */
[----:B------:R-:W-:-:S02]  /*d9b0*/  UIADD3 UR19, UR19, UR5, URZ ;  /* 0x0000000513137290 */ /* 0x000fc4000fffe03f */
[----:B------:R-:W-:Y:S01]  /*d9c0*/  UIMAD UR7, UR11, UR7, UR16 ;  /* 0x000000070b0772a4 */ /* 0x000fe2000f8e0210 */
[----:B------:R-:W-:Y:S01]  /*d9d0*/  IMAD R11, R9, c[0x0][0x48c], R11 ;  /* 0x00012300090b7a24 */ /* 0x000fe200078e020b */
[----:B------:R-:W-:Y:S01]  /*d9e0*/  LEA R10, P0, R16, c[0x0][0x450], 0x2 ;  /* 0x00011400100a7a11 */ /* 0x000fe200078010ff */
[----:B------:R-:W-:Y:S01]  /*d9f0*/  IMAD R2, R73, 0x80, R2 ;  /* 0x0000008049027824 */ /* 0x000fe200078e0202 */
[----:B------:R-:W-:Y:S01]  /*da00*/  SHF.R.U32.HI R9, RZ, 0x3, R12 ;  /* 0x00000003ff097819 */ /* 0x000fe2000001160c */
[----:B------:R-:W-:Y:S01]  /*da10*/  IMAD.SHL.U32 R0, R0, 0x8, RZ ;  /* 0x0000000800007824 */ /* 0x000fe200078e00ff */
[----:B------:R-:W-:Y:S01]  /*da20*/  UIMAD.WIDE.U32 UR18, UR11, UR6, UR18 ;  /* 0x000000060b1272a5 */ /* 0x000fe2000f8e0012 */
[----:B------:R-:W-:Y:S02]  /*da30*/  IMAD.IADD R11, R17, 0x1, R11 ;  /* 0x00000001110b7824 */ /* 0x000fe400078e020b */
[----:B------:R-:W-:Y:S01]  /*da40*/  @P1 IMAD.HI.U32 R13, R2, c[0x0][0x4ec], RZ ;  /* 0x00013b00020d1a27 */ /* 0x000fe200078e00ff */
[----:B------:R-:W-:Y:S01]  /*da50*/  LOP3.LUT R12, R12, 0x38, R0, 0xf8, !PT ;  /* 0x000000380c0c7812 */ /* 0x000fe200078ef800 */
[----:B------:R-:W-:Y:S01]  /*da60*/  UIADD3 UR7, UR19, UR7, URZ ;  /* 0x0000000713077290 */ /* 0x000fe2000fffe03f */
[----:B------:R-:W-:Y:S01]  /*da70*/  LEA.HI.X R11, R16, c[0x0][0x454], R11, 0x2, P0 ;  /* 0x00011500100b7a11 */ /* 0x000fe200000f140b */
[----:B------:R-:W-:Y:S01]  /*da80*/  IMAD.MOV.U32 R14, RZ, RZ, R2 ;  /* 0x000000ffff0e7224 */ /* 0x000fe200078e0002 */
[----:B------:R-:W-:Y:S01]  /*da90*/  @P1 SHF.R.U32.HI R14, RZ, c[0x0][0x4f0], R13 ;  /* 0x00013c00ff0e1a19 */ /* 0x000fe2000001160d */
[----:B------:R-:W-:Y:S01]  /*daa0*/  IMAD.U32 R19, RZ, RZ, UR19 ;  /* 0x00000013ff137e24 */ /* 0x000fe2000f8e00ff */
[----:B------:R-:W-:Y:S01]  /*dab0*/  LOP3.LUT R9, R12, R9, RZ, 0x3c, !PT ;  /* 0x000000090c097212 */ /* 0x000fe200078e3cff */
[----:B------:R-:W-:Y:S01]  /*dac0*/  SHFL.IDX PT, R13, R11, RZ, 0x1c1f ;  /* 0x001c1fff0b0d7589 */ /* 0x000fe200000e0000 */
[--C-:B------:R-:W-:Y:S01]  /*dad0*/  SHF.R.S32.HI R16, RZ, 0x1f, R14.reuse ;  /* 0x0000001fff107819 */ /* 0x100fe2000001140e */
[----:B------:R-:W-:Y:S01]  /*dae0*/  IMAD.MOV R15, RZ, RZ, -R14 ;  /* 0x000000ffff0f7224 */ /* 0x000fe200078e0a0e */
[----:B------:R-:W-:Y:S01]  /*daf0*/  MOV R18, UR18 ;  /* 0x0000001200127c02 */ /* 0x000fe20008000f00 */
[----:B------:R-:W1:Y:S01]  /*db00*/  SHFL.IDX PT, R12, R10, RZ, 0x1c1f ;  /* 0x001c1fff0a0c7589 */ /* 0x000e6200000e0000 */
[----:B------:R-:W-:Y:S01]  /*db10*/  IMAD.U32 R19, RZ, RZ, UR7 ;  /* 0x00000007ff137e24 */ /* 0x000fe2000f8e00ff */
[----:B------:R-:W-:Y:S01]  /*db20*/  LOP3.LUT R5, R9, 0x7ffffe00, R5, 0xf8, !PT ;  /* 0x7ffffe0009057812 */ /* 0x000fe200078ef805 */
[----:B------:R-:W-:Y:S01]  /*db30*/  IMAD R15, R15, c[0x0][0x4e8], R2 ;  /* 0x00013a000f0f7a24 */ /* 0x000fe200078e0202 */
[----:B------:R-:W-:Y:S01]  /*db40*/  SHFL.IDX PT, R10, R10, 0x1, 0x1c1f ;  /* 0x003c1f000a0a7f89 */ /* 0x000fe200000e0000 */
[----:B-----5:R-:W-:Y:S01]  /*db50*/  IMAD R2, R4, c[0x0][0x4e8], RZ ;  /* 0x00013a0004027a24 */ /* 0x020fe200078e02ff */
[----:B------:R-:W-:Y:S01]  /*db60*/  IADD3 R4, R6, 0x8, RZ ;  /* 0x0000000806047810 */ /* 0x000fe20007ffe0ff */
[----:B------:R-:W-:Y:S01]  /*db70*/  IMAD R16, R16, c[0x0][0x3e0], RZ ;  /* 0x0000f80010107a24 */ /* 0x000fe200078e02ff */
[----:B------:R-:W2:Y:S01]  /*db80*/  SHFL.IDX PT, R11, R11, 0x1, 0x1c1f ;  /* 0x003c1f000b0b7f89 */ /* 0x000ea200000e0000 */
[----:B------:R-:W-:Y:S01]  /*db90*/  IMAD.WIDE.U32 R18, R14, c[0x0][0x3e0], R18 ;  /* 0x0000f8000e127a25 */ /* 0x000fe200078e0012 */
[----:B------:R-:W-:-:S02]  /*dba0*/  ISETP.GE.OR P1, PT, R6, R2, P2 ;  /* 0x000000020600720c */ /* 0x000fc40001726670 */
[----:B------:R-:W-:Y:S01]  /*dbb0*/  ISETP.GE.OR P0, PT, R4, R2, P2 ;  /* 0x000000020400720c */ /* 0x000fe20001706670 */
[----:B------:R-:W-:Y:S01]  /*dbc0*/  IMAD R16, R14, c[0x0][0x3e4], R16 ;  /* 0x0000f9000e107a24 */ /* 0x000fe200078e0210 */
[----:B------:R-:W-:Y:S01]  /*dbd0*/  SHF.R.S32.HI R6, RZ, 0x1f, R15 ;  /* 0x0000001fff067819 */ /* 0x000fe2000001140f */
[----:B------:R-:W-:-:S03]  /*dbe0*/  IMAD R73, R73, 0x80, R3 ;  /* 0x0000008049497824 */ /* 0x000fc600078e0203 */
[----:B------:R-:W-:Y:S01]  /*dbf0*/  IADD3 R19, R19, R16, RZ ;  /* 0x0000001013137210 */ /* 0x000fe20007ffe0ff */
[----:B------:R-:W-:Y:S02]  /*dc00*/  IMAD R6, R6, c[0x0][0x3d8], RZ ;  /* 0x0000f60006067a24 */ /* 0x000fe400078e02ff */
[----:B------:R-:W-:Y:S02]  /*dc10*/  IMAD.SHL.U32 R16, R5, 0x2, RZ ;  /* 0x0000000205107824 */ /* 0x000fe400078e00ff */
[C---:B------:R-:W-:Y:S01]  /*dc20*/  IMAD R17, R15.reuse, c[0x0][0x3dc], R6 ;  /* 0x0000f7000f117a24 */ /* 0x040fe200078e0206 */
[----:B-1----:R1:W-:Y:S01]  /*dc30*/  @!P1 ST.E [R12.64], R7 ;  /* 0x000000070c009985 */ /* 0x0023e2000c10190c */
[----:B------:R-:W-:-:S04]  /*dc40*/  IMAD.WIDE.U32 R74, R15, c[0x0][0x3d8], R18 ;  /* 0x0000f6000f4a7a25 */ /* 0x000fc800078e0012 */
[----:B------:R-:W-:Y:S01]  /*dc50*/  IMAD.IADD R17, R75, 0x1, R17 ;  /* 0x000000014b117824 */ /* 0x000fe200078e0211 */
[----:B--2---:R1:W-:Y:S01]  /*dc60*/  @!P0 ST.E [R10.64], R8 ;  /* 0x000000080a008985 */ /* 0x0043e2000c10190c */
        /* <DEDUP_REMOVED lines=46> */
.L_x_808:
[----:B--234-:R-:W-:Y:S05]  /*df50*/  BSYNC B0 ;  /* 0x0000000000007941 */ /* 0x01cfea0003800000 */
.L_x_807:
        /* <DEDUP_REMOVED lines=30> */
.L_x_810:
[----:B------:R-:W-:Y:S05]  /*e140*/  BSYNC B0 ;  /* 0x0000000000007941 */ /* 0x000fea0003800000 */
.L_x_809:
        /* <DEDUP_REMOVED lines=30> */
.L_x_812:
[----:B------:R-:W-:Y:S05]  /*e330*/  BSYNC B0 ;  /* 0x0000000000007941 */ /* 0x000fea0003800000 */
.L_x_811:
        /* <DEDUP_REMOVED lines=31> */
.L_x_805:
        /* <DEDUP_REMOVED lines=10> */
[----:B-----5:R-:W2:Y:S01]  /*e5d0*/  @P0 LDG.E R0, [R6.64] ;  /* 0x0000000c06000981 */ /* 0x020ea2000c1e1900 */
        /* <DEDUP_REMOVED lines=20> */
.L_x_813:
        /* <DEDUP_REMOVED lines=43> */
.L_x_815:
[----:B------:R-:W-:Y:S05]  /*e9d0*/  BSYNC B0 ;  /* 0x0000000000007941 */ /* 0x000fea0003800000 */
.L_x_814:
        /* <DEDUP_REMOVED lines=20> */
[----:B------:R-:W-:Y:S01]  /*eb20*/  UIMAD UR7, UR9, UR5, UR7 ;  /* 0x00000005090772a4 */ /* 0x000fe2000f8e0207 */
[C---:B-1----:R-:W-:Y:S02]  /*eb30*/  IMAD R4, R0.reuse, 0x80, R4 ;  /* 0x0000008000047824 */ /* 0x042fe400078e0204 */
[----:B------:R-:W-:Y:S01]  /*eb40*/  IMAD R3, R0, 0x80, R3 ;  /* 0x0000008000037824 */ /* 0x000fe200078e0203 */
[----:B------:R-:W-:Y:S01]  /*eb50*/  ULDC.64 UR4, c[0x0][0x3f0] ;  /* 0x0000fc0000047ab9 */ /* 0x000fe20000000a00 */
[----:B------:R-:W-:Y:S01]  /*eb60*/  IADD3 R8, R9, 0x40, RZ ;  /* 0x0000004009087810 */ /* 0x000fe20007ffe0ff */
[----:B------:R-:W-:Y:S01]  /*eb70*/  UIMAD UR6, UR6, UR4, URZ ;  /* 0x00000004060672a4 */ /* 0x000fe2000f8e023f */
[----:B------:R-:W-:Y:S01]  /*eb80*/  @P0 IMAD.HI.U32 R2, R3, c[0x0][0x4ec], RZ ;  /* 0x00013b0003020a27 */ /* 0x000fe200078e00ff */
[----:B------:R-:W-:-:S02]  /*eb90*/  UIADD3 UR17, UR7, UR17, URZ ;  /* 0x0000001107117290 */ /* 0x000fc4000fffe03f */
        /* <DEDUP_REMOVED lines=49> */
.L_x_817:
[----:B------:R-:W-:Y:S05]  /*eeb0*/  BSYNC B0 ;  /* 0x0000000000007941 */ /* 0x000fea0003800000 */
.L_x_816:
        /* <DEDUP_REMOVED lines=27> */
.L_x_819:
[----:B------:R-:W-:Y:S05]  /*f070*/  BSYNC B0 ;  /* 0x0000000000007941 */ /* 0x000fea0003800000 */
.L_x_818:
        /* <DEDUP_REMOVED lines=27> */
.L_x_821:
[----:B------:R-:W-:Y:S05]  /*f230*/  BSYNC B0 ;  /* 0x0000000000007941 */ /* 0x000fea0003800000 */
.L_x_820:
        /* <DEDUP_REMOVED lines=28> */
.L_x_822:
        /* <DEDUP_REMOVED lines=16> */
.L_x_3546:


//--------------------- .text._ZN7cutlass13device_kernelIN5flash19enable_sm80_to_sm89INS1_16FlashAttnFwdSm80INS1_25CollectiveMainloopFwdSm80ILi8ELi1ELb0EN4cute5tupleIJNS5_1CILi128EEENS7_ILi48EEENS7_ILi256EEEEEELi256ENS_6half_tEfNS_4arch4Sm80ELb0ELb0ELb1ELb1ELb1ELb1ELb1ELb0EEENS1_21CollectiveEpilogueFwdINS6_IJS8_SA_S9_EEENS6_IJNS7_ILi1EEESI_SI_EEESC_SE_Li256ELb1ELb1ELb0ELb0EEENS1_19SingleTileSchedulerILb1ELb0ELb1ELi128EEEEEEEEEvNT_6ParamsE --------------------------
	.section	.text._ZN7cutlass13device_kernelIN5flash19enable_sm80_to_sm89INS1_16FlashAttnFwdSm80INS1_25CollectiveMainloopFwdSm80ILi8ELi1ELb0EN4cute5tupleIJNS5_1CILi128EEENS7_ILi48EEENS7_ILi256EEEEEELi256ENS_6half_tEfNS_4arch4Sm80ELb0ELb0ELb1ELb1ELb1ELb1ELb1ELb0EEENS1_21CollectiveEpilogueFwdINS6_IJS8_SA_S9_EEENS6_IJNS7_ILi1EEESI_SI_EEESC_SE_Li256ELb1ELb1ELb0ELb0EEENS1_19SingleTileSchedulerILb1ELb0ELb1ELi128EEEEEEEEEvNT_6ParamsE,"ax",@progbits
	.sectioninfo	@"SHI_REGISTERS=255"
	.align	128
.text._ZN7cutlass13device_kernelIN5flash19enable_sm80_to_sm89INS1_16FlashAttnFwdSm80INS1_25CollectiveMainloopFwdSm80ILi8ELi1ELb0EN4cute5tupleIJNS5_1CILi128EEENS7_ILi48EEENS7_ILi256EEEEEELi256ENS_6half_tEfNS_4arch4Sm80ELb0ELb0ELb1ELb1ELb1ELb1ELb1ELb0EEENS1_21CollectiveEpilogueFwdINS6_IJS8_SA_S9_EEENS6_IJNS7_ILi1EEESI_SI_EEESC_SE_Li256ELb1ELb1ELb0ELb0EEENS1_19SingleTileSchedulerILb1ELb0ELb1ELi128EEEEEEEEEvNT_6ParamsE:
        .type           _ZN7cutlass13device_kernelIN5flash19enable_sm80_to_sm89INS1_16FlashAttnFwdSm80INS1_25CollectiveMainloopFwdSm80ILi8ELi1ELb0EN4cute5tupleIJNS5_1CILi128EEENS7_ILi48EEENS7_ILi256EEEEEELi256ENS_6half_tEfNS_4arch4Sm80ELb0ELb0ELb1ELb1ELb1ELb1ELb1ELb0EEENS1_21CollectiveEpilogueFwdINS6_IJS8_SA_S9_EEENS6_IJNS7_ILi1EEESI_SI_EEESC_SE_Li256ELb1ELb1ELb0ELb0EEENS1_19SingleTileSchedulerILb1ELb0ELb1ELi128EEEEEEEEEvNT_6ParamsE,@function
        .size           _ZN7cutlass13device_kernelIN5flash19enable_sm80_to_sm89INS1_16FlashAttnFwdSm80INS1_25CollectiveMainloopFwdSm80ILi8ELi1ELb0EN4cute5tupleIJNS5_1CILi128EEENS7_ILi48EEENS7_ILi256EEEEEELi256ENS_6half_tEfNS_4arch4Sm80ELb0ELb0ELb1ELb1ELb1ELb1ELb1ELb0EEENS1_21CollectiveEpilogueFwdINS6_IJS8_SA_S9_EEENS6_IJNS7_ILi1EEESI_SI_EEESC_SE_Li256ELb1ELb1ELb0ELb0EEENS1_19SingleTileSchedulerILb1ELb0ELb1ELi128EEEEEEEEEvNT_6ParamsE,(.L_x_3547 - _ZN7cutlass13device_kernelIN5flash19enable_sm80_to_sm89INS1_16FlashAttnFwdSm80INS1_25CollectiveMainloopFwdSm80ILi8ELi1ELb0EN4cute5tupleIJNS5_1CILi128EEENS7_ILi48EEENS7_ILi256EEEEEELi256ENS_6half_tEfNS_4arch4Sm80ELb0ELb0ELb1ELb1ELb1ELb1ELb1ELb0EEENS1_21CollectiveEpilogueFwdINS6_IJS8_SA_S9_EEENS6_IJNS7_ILi1EEESI_SI_EEESC_SE_Li256ELb1ELb1ELb0ELb0EEENS1_19SingleTileSchedulerILb1ELb0ELb1ELi128EEEEEEEEEvNT_6ParamsE)
        .other          _ZN7cutlass13device_kernelIN5flash19enable_sm80_to_sm89INS1_16FlashAttnFwdSm80INS1_25CollectiveMainloopFwdSm80ILi8ELi1ELb0EN4cute5tupleIJNS5_1CILi128EEENS7_ILi48EEENS7_ILi256EEEEEELi256ENS_6half_tEfNS_4arch4Sm80ELb0ELb0ELb1ELb1ELb1ELb1ELb1ELb0EEENS1_21CollectiveEpilogueFwdINS6_IJS8_SA_S9_EEENS6_IJNS7_ILi1EEESI_SI_EEESC_SE_Li256ELb1ELb1ELb0ELb0EEENS1_19SingleTileSchedulerILb1ELb0ELb1ELi128EEEEEEEEEvNT_6ParamsE,@"STO_CUDA_ENTRY STV_DEFAULT"
_ZN7cutlass13device_kernelIN5flash19enable_sm80_to_sm89INS1_16FlashAttnFwdSm80INS1_25CollectiveMainloopFwdSm80ILi8ELi1ELb0EN4cute5tupleIJNS5_1CILi128EEENS7_ILi48EEENS7_ILi256EEEEEELi256ENS_6half_tEfNS_4arch4Sm80ELb0ELb0ELb1ELb1ELb1ELb1ELb1ELb0EEENS1_21CollectiveEpilogueFwdINS6_IJS8_SA_S9_EEENS6_IJNS7_ILi1EEESI_SI_EEESC_SE_Li256ELb1ELb1ELb0ELb0EEENS1_19SingleTileSchedulerILb1ELb0ELb1ELi128EEEEEEEEEvNT_6ParamsE:
[----:B------:R-:W-:Y:S02]  /*0000*/  MOV R1, c[0x0][0x28] ;  /* 0x00000a0000017a02 */ /* 0x000fe40000000f00 */
[----:B------:R-:W1:Y:S01]  /*0010*/  S2R R224, SR_TID.X ;  /* 0x0000000000e07919 */ /* 0x000e620000002100 */
[----:B------:R-:W-:Y:S01]  /*0020*/  MOV R7, 0x4 ;  /* 0x0000000400077802 */ /* 0x000fe20000000f00 */
[----:B------:R-:W-:Y:S02]  /*0030*/  ULDC.64 UR16, c[0x0][0x118] ;  /* 0x0000460000107ab9 */ /* 0x000fe40000000a00 */
[----:B------:R-:W2:Y:S04]  /*0040*/  S2R R226, SR_CTAID.Z ;  /* 0x0000000000e27919 */ /* 0x000ea80000002700 */
[----:B------:R-:W3:Y:S01]  /*0050*/  S2R R97, SR_CTAID.X ;  /* 0x0000000000617919 */ /* 0x000ee20000002500 */
[----:B-1----:R-:W-:Y:S01]  /*0060*/  SHF.R.U32.HI R0, RZ, 0x5, R224 ;  /* 0x00000005ff007819 */ /* 0x002fe200000116e0 */
[----:B--2---:R-:W-:-:S05]  /*0070*/  IMAD.WIDE R2, R226, R7, c[0x0][0x568] ;  /* 0x00015a00e2027625 */ /* 0x004fca00078e0207 */
[----:B------:R-:W1:Y:S02]  /*0080*/  SHFL.IDX PT, R0, R0, RZ, 0x1f ;  /* 0x00001fff00007589 */ /* 0x000e6400000e0000 */
[----:B-1----:R-:W-:-:S13]  /*0090*/  ISETP.NE.AND P0, PT, R0, RZ, PT ;  /* 0x000000ff0000720c */ /* 0x002fda0003f05270 */
[----:B------:R-:W-:Y:S05]  /*00a0*/  @!P0 BRA `(.L_x_823) ;  /* 0x0000013000008947 */ /* 0x000fea0003800000 */
[----:B---3--:R-:W-:-:S04]  /*00b0*/  ISETP.NE.U32.AND P0, PT, RZ, c[0x0][0x568], PT ;  /* 0x00015a00ff007a0c */ /* 0x008fc80003f05070 */
[----:B------:R-:W-:-:S13]  /*00c0*/  ISETP.NE.AND.EX P0, PT, RZ, c[0x0][0x56c], PT, P0 ;  /* 0x00015b00ff007a0c */ /* 0x000fda0003f05300 */
[----:B------:R-:W-:Y:S05]  /*00d0*/  @!P0 BRA `(.L_x_824) ;  /* 0x0000002000008947 */ /* 0x000fea0003800000 */
[----:B------:R1:W5:Y:S01]  /*00e0*/  LDG.E R3, [R2.64] ;  /* 0x0000001002037981 */ /* 0x000362000c1e1900 */
[----:B------:R-:W-:Y:S05]  /*00f0*/  BRA `(.L_x_825) ;  /* 0x0000009000007947 */ /* 0x000fea0003800000 */
.L_x_824:
[----:B------:R-:W-:-:S04]  /*0100*/  ISETP.NE.U32.AND P0, PT, RZ, c[0x0][0x560], PT ;  /* 0x00015800ff007a0c */ /* 0x000fc80003f05070 */
[----:B------:R-:W-:-:S13]  /*0110*/  ISETP.NE.AND.EX P0, PT, RZ, c[0x0][0x564], PT, P0 ;  /* 0x00015900ff007a0c */ /* 0x000fda0003f05300 */
[----:B------:R-:W-:Y:S05]  /*0120*/  @!P0 BRA `(.L_x_826) ;  /* 0x0000005000008947 */ /* 0x000fea0003800000 */
[----:B------:R-:W-:-:S05]  /*0130*/  IMAD.WIDE R4, R226, R7, c[0x0][0x560] ;  /* 0x00015800e2047625 */ /* 0x000fca00078e0207 */
[----:B------:R-:W2:Y:S04]  /*0140*/  LDG.E R3, [R4.64] ;  /* 0x0000001004037981 */ /* 0x000ea8000c1e1900 */
[----:B------:R-:W2:Y:S02]  /*0150*/  LDG.E R0, [R4.64+0x4] ;  /* 0x0000041004007981 */ /* 0x000ea4000c1e1900 */
[----:B--2---:R-:W-:Y:S01]  /*0160*/  IADD3 R3, -R3, R0, RZ ;  /* 0x0000000003037210 */ /* 0x004fe20007ffe1ff */
[----:B------:R-:W-:Y:S05]  /*0170*/  BRA `(.L_x_825) ;  /* 0x0000001000007947 */ /* 0x000fea0003800000 */
.L_x_826:
[----:B------:R-:W-:-:S05]  /*0180*/  MOV R3, c[0x0][0x54c] ;  /* 0x0001530000037a02 */ /* 0x000fca0000000f00 */
.L_x_825:
[----:B-----5:R-:W-:Y:S01]  /*0190*/  IMAD R3, R3, c[0x0][0x548], RZ ;  /* 0x0001520003037a24 */ /* 0x020fe200078e02ff */
[----:B------:R-:W-:-:S04]  /*01a0*/  SHF.L.U32 R0, R97, 0x7, RZ ;  /* 0x0000000761007819 */ /* 0x000fc800000006ff */
[----:B------:R-:W-:-:S04]  /*01b0*/  ISETP.GE.AND P0, PT, R0, R3, PT ;  /* 0x000000030000720c */ /* 0x000fc80003f06270 */
[----:B------:R-:W-:Y:S01]  /*01c0*/  SEL R226, R226, 0xffffffff, !P0 ;  /* 0xffffffffe2e27807 */ /* 0x000fe20004000000 */
[----:B------:R-:W-:Y:S05]  /*01d0*/  BRA `(.L_x_827) ;  /* 0x0000012000007947 */ /* 0x000fea0003800000 */
.L_x_823:
[----:B---3--:R-:W-:-:S04]  /*01e0*/  ISETP.NE.U32.AND P0, PT, RZ, c[0x0][0x568], PT ;  /* 0x00015a00ff007a0c */ /* 0x008fc80003f05070 */
[----:B------:R-:W-:-:S13]  /*01f0*/  ISETP.NE.AND.EX P0, PT, RZ, c[0x0][0x56c], PT, P0 ;  /* 0x00015b00ff007a0c */ /* 0x000fda0003f05300 */
[----:B------:R-:W-:Y:S05]  /*0200*/  @!P0 BRA `(.L_x_828) ;  /* 0x0000002000008947 */ /* 0x000fea0003800000 */
[----:B------:R1:W5:Y:S01]  /*0210*/  LDG.E R3, [R2.64] ;  /* 0x0000001002037981 */ /* 0x000362000c1e1900 */
[----:B------:R-:W-:Y:S05]  /*0220*/  BRA `(.L_x_829) ;  /* 0x0000009000007947 */ /* 0x000fea0003800000 */
.L_x_828:
        /* <DEDUP_REMOVED lines=8> */
.L_x_830:
[----:B------:R-:W-:-:S05]  /*02b0*/  MOV R3, c[0x0][0x54c] ;  /* 0x0001530000037a02 */ /* 0x000fca0000000f00 */
.L_x_829:
[----:B-----5:R-:W-:Y:S01]  /*02c0*/  IMAD R3, R3, c[0x0][0x548], RZ ;  /* 0x0001520003037a24 */ /* 0x020fe200078e02ff */
[----:B------:R-:W-:-:S04]  /*02d0*/  SHF.L.U32 R0, R97, 0x7, RZ ;  /* 0x0000000761007819 */ /* 0x000fc800000006ff */
[----:B------:R-:W-:-:S04]  /*02e0*/  ISETP.GE.AND P0, PT, R0, R3, PT ;  /* 0x000000030000720c */ /* 0x000fc80003f06270 */
[----:B------:R-:W-:-:S04]  /*02f0*/  SEL R226, R226, 0xffffffff, !P0 ;  /* 0xffffffffe2e27807 */ /* 0x000fc80004000000 */
.L_x_827:
[----:B------:R-:W-:-:S13]  /*0300*/  ISETP.GE.AND P0, PT, R226, RZ, PT ;  /* 0x000000ffe200720c */ /* 0x000fda0003f06270 */
[----:B------:R-:W-:Y:S05]  /*0310*/  @!P0 EXIT ;  /* 0x000000000000894d */ /* 0x000fea0003800000 */
[----:B------:R-:W-:Y:S01]  /*0320*/  ISETP.NE.U32.AND P0, PT, RZ, c[0x0][0x370], PT ;  /* 0x0000dc00ff007a0c */ /* 0x000fe20003f05070 */
[----:B------:R-:W-:Y:S01]  /*0330*/  IMAD.MOV.U32 R225, RZ, RZ, RZ ;  /* 0x000000ffffe17224 */ /* 0x000fe200078e00ff */
[----:B------:R-:W-:Y:S01]  /*0340*/  ISETP.NE.U32.AND P1, PT, RZ, c[0x0][0x360], PT ;  /* 0x0000d800ff007a0c */ /* 0x000fe20003f25070 */
[----:B------:R-:W-:Y:S01]  /*0350*/  IMAD.MOV.U32 R99, RZ, RZ, c[0x0][0x168] ;  /* 0x00005a00ff637624 */ /* 0x000fe200078e00ff */
[----:B------:R-:W-:Y:S01]  /*0360*/  ISETP.NE.AND.EX P2, PT, RZ, c[0x0][0x374], PT, P0 ;  /* 0x0000dd00ff007a0c */ /* 0x000fe20003f45300 */
[----:B------:R-:W-:Y:S01]  /*0370*/  CS2R R100, SRZ ;  /* 0x0000000000647805 */ /* 0x000fe2000001ff00 */
[----:B------:R-:W-:Y:S01]  /*0380*/  ISETP.NE.AND.EX P0, PT, RZ, c[0x0][0x364], PT, P1 ;  /* 0x0000d900ff007a0c */ /* 0x000fe20003f05310 */
[----:B------:R-:W-:Y:S01]  /*0390*/  IMAD.MOV.U32 R4, RZ, RZ, RZ ;  /* 0x000000ffff047224 */ /* 0x000fe200078e00ff */
[----:B------:R-:W-:Y:S01]  /*03a0*/  ISETP.NE.U32.AND P1, PT, RZ, c[0x0][0x348], PT ;  /* 0x0000d200ff007a0c */ /* 0x000fe20003f25070 */
[----:B------:R-:W-:Y:S01]  /*03b0*/  IMAD.WIDE R12, R226, R7, c[0x0][0x348] ;  /* 0x0000d200e20c7625 */ /* 0x000fe200078e0207 */
[----:B------:R-:W-:-:S02]  /*03c0*/  ISETP.NE.U32.AND P3, PT, RZ, c[0x0][0x350], PT ;  /* 0x0000d400ff007a0c */ /* 0x000fc40003f65070 */
[----:B------:R-:W-:Y:S01]  /*03d0*/  ISETP.NE.U32.AND P4, PT, RZ, c[0x0][0x358], PT ;  /* 0x0000d600ff007a0c */ /* 0x000fe20003f85070 */
[CC--:B------:R-:W-:Y:S01]  /*03e0*/  IMAD.WIDE R8, R226.reuse, R7.reuse, c[0x0][0x350] ;  /* 0x0000d400e2087625 */ /* 0x0c0fe200078e0207 */
[----:B------:R-:W-:Y:S02]  /*03f0*/  ISETP.NE.AND.EX P1, PT, RZ, c[0x0][0x34c], PT, P1 ;  /* 0x0000d300ff007a0c */ /* 0x000fe40003f25310 */
[----:B------:R-:W-:Y:S01]  /*0400*/  ISETP.NE.AND.EX P3, PT, RZ, c[0x0][0x354], PT, P3 ;  /* 0x0000d500ff007a0c */ /* 0x000fe20003f65330 */
[----:B------:R-:W-:Y:S01]  /*0410*/  @P2 IMAD.WIDE R16, R226, R7, c[0x0][0x370] ;  /* 0x0000dc00e2102625 */ /* 0x000fe200078e0207 */
[----:B------:R-:W-:-:S03]  /*0420*/  ISETP.NE.AND.EX P4, PT, RZ, c[0x0][0x35c], PT, P4 ;  /* 0x0000d700ff007a0c */ /* 0x000fc60003f85340 */
[CC--:B------:R-:W-:Y:S01]  /*0430*/  @P0 IMAD.WIDE R14, R226.reuse, R7.reuse, c[0x0][0x360] ;  /* 0x0000d800e20e0625 */ /* 0x0c0fe200078e0207 */
[----:B------:R2:W5:Y:S03]  /*0440*/  @P2 LDG.E R225, [R16.64] ;  /* 0x0000001010e12981 */ /* 0x000566000c1e1900 */
[----:B------:R-:W-:Y:S01]  /*0450*/  IMAD.WIDE R10, R226, R7, c[0x0][0x358] ;  /* 0x0000d600e20a7625 */ /* 0x000fe200078e0207 */
[----:B------:R2:W5:Y:S04]  /*0460*/  @P0 LDG.E R99, [R14.64] ;  /* 0x000000100e630981 */ /* 0x000568000c1e1900 */
[----:B------:R2:W5:Y:S04]  /*0470*/  @P1 LDG.E R101, [R12.64] ;  /* 0x000000100c651981 */ /* 0x000568000c1e1900 */
[----:B------:R2:W5:Y:S04]  /*0480*/  @P3 LDG.E R100, [R8.64] ;  /* 0x0000001008643981 */ /* 0x000568000c1e1900 */
[----:B------:R2:W5:Y:S04]  /*0490*/  @P4 LDG.E R4, [R10.64] ;  /* 0x000000100a044981 */ /* 0x000568000c1e1900 */
[----:B------:R-:W3:Y:S01]  /*04a0*/  S2R R223, SR_CTAID.Y ;  /* 0x0000000000df7919 */ /* 0x000ee20000002600 */
[----:B------:R-:W-:-:S02]  /*04b0*/  IMAD.MOV.U32 R5, RZ, RZ, c[0x0][0x2ac] ;  /* 0x0000ab00ff057624 */ /* 0x000fc400078e00ff */
[----:B-1----:R-:W-:Y:S02]  /*04c0*/  IMAD.MOV.U32 R2, RZ, RZ, c[0x0][0x228] ;  /* 0x00008a00ff027624 */ /* 0x002fe400078e00ff */
[----:B------:R-:W-:Y:S01]  /*04d0*/  IMAD R5, R5, c[0x0][0x1d0], RZ ;  /* 0x0000740005057a24 */ /* 0x000fe200078e02ff */
[----:B---3--:R-:W-:Y:S01]  /*04e0*/  SHF.R.S32.HI R96, RZ, 0x1f, R223 ;  /* 0x0000001fff607819 */ /* 0x008fe200000114df */
[----:B------:R-:W-:Y:S05]  /*04f0*/  @P0 BRA `(.L_x_831) ;  /* 0x0000004000000947 */ /* 0x000fea0003800000 */
[----:B--2---:R-:W-:Y:S05]  /*0500*/  @!P1 BRA `(.L_x_831) ;  /* 0x0000003000009947 */ /* 0x004fea0003800000 */
[----:B-----5:R-:W2:Y:S04]  /*0510*/  LDG.E R99, [R12.64] ;  /* 0x000000100c637981 */ /* 0x020ea8000c1e1900 */
[----:B------:R-:W2:Y:S02]  /*0520*/  LDG.E R0, [R12.64+0x4] ;  /* 0x000004100c007981 */ /* 0x000ea4000c1e1900 */
[----:B--2---:R-:W-:-:S02]  /*0530*/  IADD3 R99, -R99, R0, RZ ;  /* 0x0000000063637210 */ /* 0x004fc40007ffe1ff */
.L_x_831:
[----:B--2---:R-:W-:-:S04]  /*0540*/  ISETP.NE.U32.AND P0, PT, RZ, c[0x0][0x368], PT ;  /* 0x0000da00ff007a0c */ /* 0x004fc80003f05070 */
[----:B------:R-:W-:-:S13]  /*0550*/  ISETP.NE.AND.EX P0, PT, RZ, c[0x0][0x36c], PT, P0 ;  /* 0x0000db00ff007a0c */ /* 0x000fda0003f05300 */
[----:B------:R-:W-:Y:S05]  /*0560*/  @!P0 BRA `(.L_x_832) ;  /* 0x0000003000008947 */ /* 0x000fea0003800000 */
[----:B------:R-:W-:-:S05]  /*0570*/  IMAD.WIDE R8, R226, R7, c[0x0][0x368] ;  /* 0x0000da00e2087625 */ /* 0x000fca00078e0207 */
[----:B------:R1:W5:Y:S01]  /*0580*/  LDG.E R5, [R8.64] ;  /* 0x0000001008057981 */ /* 0x000362000c1e1900 */
[----:B------:R-:W-:Y:S05]  /*0590*/  BRA `(.L_x_833) ;  /* 0x0000004000007947 */ /* 0x000fea0003800000 */
.L_x_832:
[----:B------:R-:W-:Y:S05]  /*05a0*/  @!P3 BRA `(.L_x_833) ;  /* 0x000000300000b947 */ /* 0x000fea0003800000 */
[----:B------:R-:W2:Y:S04]  /*05b0*/  LDG.E R5, [R8.64] ;  /* 0x0000001008057981 */ /* 0x000ea8000c1e1900 */
[----:B------:R-:W2:Y:S02]  /*05c0*/  LDG.E R0, [R8.64+0x4] ;  /* 0x0000041008007981 */ /* 0x000ea4000c1e1900 */
[----:B--2---:R-:W-:Y:S02]  /*05d0*/  IADD3 R5, -R5, R0, RZ ;  /* 0x0000000005057210 */ /* 0x004fe40007ffe1ff */
.L_x_833:
[----:B------:R-:W2:Y:S04]  /*05e0*/  @P4 LDG.E R0, [R10.64] ;  /* 0x000000100a004981 */ /* 0x000ea8000c1e1900 */
[----:B------:R-:W2:Y:S01]  /*05f0*/  @P4 LDG.E R3, [R10.64+0x4] ;  /* 0x000004100a034981 */ /* 0x000ea2000c1e1900 */
[----:B-1---5:R-:W-:Y:S01]  /*0600*/  IMAD.IADD R9, R5, 0x1, -R225 ;  /* 0x0000000105097824 */ /* 0x022fe200078e0ae1 */
[----:B------:R-:W-:Y:S01]  /*0610*/  ISETP.NE.U32.AND P0, PT, RZ, c[0x0][0x378], PT ;  /* 0x0000de00ff007a0c */ /* 0x000fe20003f05070 */
[----:B------:R-:W-:-:S03]  /*0620*/  IMAD.MOV.U32 R98, RZ, RZ, R5 ;  /* 0x000000ffff627224 */ /* 0x000fc600078e0005 */
[----:B------:R-:W-:Y:S01]  /*0630*/  ISETP.NE.AND.EX P0, PT, RZ, c[0x0][0x37c], PT, P0 ;  /* 0x0000df00ff007a0c */ /* 0x000fe20003f05300 */
[----:B------:R-:W-:-:S05]  /*0640*/  IMAD.MOV R102, RZ, RZ, -R9 ;  /* 0x000000ffff667224 */ /* 0x000fca00078e0a09 */
[----:B------:R-:W-:-:S07]  /*0650*/  IMNMX R102, RZ, R102, !PT ;  /* 0x00000066ff667217 */ /* 0x000fce0007800200 */
[----:B------:R-:W-:-:S05]  /*0660*/  @P0 IMAD.WIDE R12, R226, R7, c[0x0][0x378] ;  /* 0x0000de00e20c0625 */ /* 0x000fca00078e0207 */
[----:B------:R1:W5:Y:S01]  /*0670*/  @P0 LDG.E R98, [R12.64] ;  /* 0x000000100c620981 */ /* 0x000362000c1e1900 */
[----:B--2---:R-:W-:-:S04]  /*0680*/  @P4 IMAD.IADD R2, R3, 0x1, -R0 ;  /* 0x0000000103024824 */ /* 0x004fc800078e0a00 */
[----:B------:R-:W-:-:S05]  /*0690*/  IMAD.IADD R95, R9, 0x1, R2 ;  /* 0x00000001095f7824 */ /* 0x000fca00078e0202 */
[----:B------:R-:W-:-:S05]  /*06a0*/  IADD3 R3, R95, 0x2f, RZ ;  /* 0x0000002f5f037810 */ /* 0x000fca0007ffe0ff */
[----:B------:R-:W-:-:S05]  /*06b0*/  IMAD.HI R3, R3, 0x2aaaaaab, RZ ;  /* 0x2aaaaaab03037827 */ /* 0x000fca00078e02ff */
[----:B------:R-:W-:-:S04]  /*06c0*/  SHF.R.U32.HI R156, RZ, 0x1f, R3 ;  /* 0x0000001fff9c7819 */ /* 0x000fc80000011603 */
[----:B------:R-:W-:-:S05]  /*06d0*/  LEA.HI.SX32 R156, R3, R156, 0x1d ;  /* 0x0000009c039c7211 */ /* 0x000fca00078feaff */
[----:B------:R-:W-:-:S05]  /*06e0*/  IMAD R9, R156, 0x30, -R9 ;  /* 0x000000309c097824 */ /* 0x000fca00078e0a09 */
[----:B------:R-:W-:-:S04]  /*06f0*/  IMNMX R9, R9, R2, PT ;  /* 0x0000000209097217 */ /* 0x000fc80003800200 */
[----:B------:R-:W-:Y:S01]  /*0700*/  ISETP.GT.AND P0, PT, R9, R102, PT ;  /* 0x000000660900720c */ /* 0x000fe20003f04270 */
[----:B------:R-:W-:-:S05]  /*0710*/  IMAD.WIDE.U32 R102, R102, -0x55555555, RZ ;  /* 0xaaaaaaab66667825 */ /* 0x000fca00078e00ff */
[----:B------:R-:W-:-:S05]  /*0720*/  SHF.R.U32.HI R102, RZ, 0x5, R103 ;  /* 0x00000005ff667819 */ /* 0x000fca0000011667 */
[----:B------:R-:W-:Y:S02]  /*0730*/  IMAD.MOV.U32 R3, RZ, RZ, R102 ;  /* 0x000000ffff037224 */ /* 0x000fe400078e0066 */
[----:B------:R-:W-:-:S05]  /*0740*/  @P0 IADD3 R9, R9, 0x2f, RZ ;  /* 0x0000002f09090810 */ /* 0x000fca0007ffe0ff */
[----:B------:R-:W-:-:S05]  /*0750*/  @P0 IMAD.HI R9, R9, 0x2aaaaaab, RZ ;  /* 0x2aaaaaab09090827 */ /* 0x000fca00078e02ff */
[----:B------:R-:W-:-:S04]  /*0760*/  @P0 SHF.R.U32.HI R0, RZ, 0x1f, R9 ;  /* 0x0000001fff000819 */ /* 0x000fc80000011609 */
[----:B------:R-:W-:-:S04]  /*0770*/  @P0 LEA.HI.SX32 R3, R9, R0, 0x1d ;  /* 0x0000000009030211 */ /* 0x000fc800078feaff */
[----:B------:R-:W-:-:S13]  /*0780*/  ISETP.GT.AND P0, PT, R3, R102, PT ;  /* 0x000000660300720c */ /* 0x000fda0003f04270 */
[----:B------:R-:W-:Y:S05]  /*0790*/  @!P0 BRA `(.L_x_834) ;  /* 0x00006bb000008947 */ /* 0x000fea0003800000 */
[----:B-1----:R-:W-:Y:S01]  /*07a0*/  ISETP.NE.U32.AND P1, PT, RZ, c[0x0][0x340], PT ;  /* 0x0000d000ff007a0c */ /* 0x002fe20003f25070 */
[----:B------:R-:W-:Y:S01]  /*07b0*/  UMOV UR7, 0x30 ;  /* 0x0000003000077882 */ /* 0x000fe20000000000 */
[----:B------:R-:W-:Y:S01]  /*07c0*/  IADD3 R55, R3, -0x1, RZ ;  /* 0xffffffff03377810 */ /* 0x000fe20007ffe0ff */
[----:B------:R-:W-:Y:S01]  /*07d0*/  ULDC.64 UR4, c[0x0][0x238] ;  /* 0x00008e0000047ab9 */ /* 0x000fe20000000a00 */
[----:B------:R-:W-:-:S13]  /*07e0*/  ISETP.NE.AND.EX P1, PT, RZ, c[0x0][0x344], PT, P1 ;  /* 0x0000d100ff007a0c */ /* 0x000fda0003f25310 */
[----:B------:R-:W-:-:S06]  /*07f0*/  @P1 IMAD.WIDE R164, R226, R7, c[0x0][0x340] ;  /* 0x0000d000e2a41625 */ /* 0x000fcc00078e0207 */
[----:B------:R-:W2:Y:S01]  /*0800*/  @P1 LDG.E R164, [R164.64] ;  /* 0x00000010a4a41981 */ /* 0x000ea2000c1e1900 */
[----:B------:R-:W-:Y:S01]  /*0810*/  SHF.R.S32.HI R7, RZ, 0x1f, R224 ;  /* 0x0000001fff077819 */ /* 0x000fe200000114e0 */
[----:B------:R-:W-:Y:S01]  /*0820*/  IMAD R150, R96, c[0x0][0x240], RZ ;  /* 0x0000900060967a24 */ /* 0x000fe200078e02ff */
[----:B------:R-:W-:Y:S01]  /*0830*/  SHF.R.S32.HI R127, RZ, 0x1f, R226 ;  /* 0x0000001fff7f7819 */ /* 0x000fe200000114e2 */
[----:B------:R-:W-:Y:S01]  /*0840*/  UIMAD.WIDE.U32 UR10, UR7, UR4, URZ ;  /* 0x00000004070a72a5 */ /* 0x000fe2000f8e003f */
[----:B------:R-:W-:Y:S01]  /*0850*/  LEA.HI R9, R7, R224, RZ, 0x3 ;  /* 0x000000e007097211 */ /* 0x000fe200078f18ff */
[----:B------:R-:W-:Y:S01]  /*0860*/  IMAD R150, R223, c[0x0][0x244], R150 ;  /* 0x00009100df967a24 */ /* 0x000fe200078e0296 */
[----:B------:R-:W-:Y:S01]  /*0870*/  SEL R148, R226, RZ, !P4 ;  /* 0x000000ffe2947207 */ /* 0x000fe20006000000 */
[----:B------:R-:W-:Y:S01]  /*0880*/  UIMAD UR8, UR7, UR5, URZ ;  /* 0x00000005070872a4 */ /* 0x000fe2000f8e023f */
[----:B------:R-:W-:Y:S01]  /*0890*/  SHF.R.S32.HI R17, RZ, 0x3, R9 ;  /* 0x00000003ff117819 */ /* 0x000fe20000011409 */
[----:B------:R-:W-:Y:S01]  /*08a0*/  IMAD.IADD R100, R100, 0x1, R5 ;  /* 0x0000000164647824 */ /* 0x000fe200078e0205 */
[----:B------:R-:W-:Y:S01]  /*08b0*/  LOP3.LUT R9, R9, 0xfffffff8, RZ, 0xc0, !PT ;  /* 0xfffffff809097812 */ /* 0x000fe200078ec0ff */
[----:B------:R-:W-:Y:S01]  /*08c0*/  UIADD3 UR8, UR11, UR8, URZ ;  /* 0x000000080b087290 */ /* 0x000fe2000fffe03f */
[----:B------:R-:W-:Y:S01]  /*08d0*/  SHF.R.S32.HI R160, RZ, 0x1f, R17 ;  /* 0x0000001fffa07819 */ /* 0x000fe20000011411 */
[C---:B------:R-:W-:Y:S01]  /*08e0*/  IMAD.SHL.U32 R108, R17.reuse, 0x40, RZ ;  /* 0x00000040116c7824 */ /* 0x040fe200078e00ff */
[----:B------:R-:W-:Y:S01]  /*08f0*/  IADD3 R146, P0, R17, R4, RZ ;  /* 0x0000000411927210 */ /* 0x000fe20007f1e0ff */
[----:B------:R-:W-:Y:S01]  /*0900*/  IMAD.IADD R0, R224, 0x1, -R9 ;  /* 0x00000001e0007824 */ /* 0x000fe200078e0a09 */
[----:B------:R-:W-:Y:S01]  /*0910*/  LEA.HI R7, R7, R224, RZ, 0x6 ;  /* 0x000000e007077211 */ /* 0x000fe200078f30ff */
[C---:B------:R-:W-:Y:S01]  /*0920*/  IMAD R3, R55.reuse, UR8, RZ ;  /* 0x0000000837037c24 */ /* 0x040fe2000f8e02ff */
[----:B------:R-:W-:Y:S01]  /*0930*/  LEA.HI.X.SX32 R147, R4, R160, 0x1, P0 ;  /* 0x000000a004937211 */ /* 0x000fe200000f0eff */
[----:B------:R-:W-:Y:S01]  /*0940*/  IMAD.SHL.U32 R18, R0, 0x8, RZ ;  /* 0x0000000800127824 */ /* 0x000fe200078e00ff */
[----:B------:R-:W-:Y:S01]  /*0950*/  SHF.R.S32.HI R6, RZ, 0x1f, R55 ;  /* 0x0000001fff067819 */ /* 0x000fe20000011437 */
[----:B------:R-:W-:Y:S01]  /*0960*/  IMAD R4, R55, -0x30, R2 ;  /* 0xffffffd037047824 */ /* 0x000fe200078e0202 */
[----:B------:R-:W-:Y:S01]  /*0970*/  LOP3.LUT R108, R108, 0x1c0, RZ, 0xc0, !PT ;  /* 0x000001c06c6c7812 */ /* 0x000fe200078ec0ff */
[----:B------:R-:W-:Y:S01]  /*0980*/  IMAD R9, R147, c[0x0][0x238], RZ ;  /* 0x00008e0093097a24 */ /* 0x000fe200078e02ff */
[--C-:B------:R-:W-:Y:S01]  /*0990*/  SHF.R.S32.HI R19, RZ, 0x1f, R18.reuse ;  /* 0x0000001fff137819 */ /* 0x100fe20000011412 */
[----:B------:R-:W-:Y:S01]  /*09a0*/  IMAD.SHL.U32 R20, R0, 0x4, RZ ;  /* 0x0000000400147824 */ /* 0x000fe200078e00ff */
[----:B------:R-:W-:Y:S01]  /*09b0*/  IMNMX R4, R4, 0x30, PT ;  /* 0x0000003004047817 */ /* 0x000fe20003800200 */
[----:B------:R-:W-:Y:S01]  /*09c0*/  IMAD R8, R146, c[0x0][0x23c], R9 ;  /* 0x00008f0092087a24 */ /* 0x000fe200078e0209 */
[----:B------:R-:W-:Y:S01]  /*09d0*/  IADD3 R109, R18, 0x80, RZ ;  /* 0x00000080126d7810 */ /* 0x000fe20007ffe0ff */
[----:B------:R-:W-:Y:S01]  /*09e0*/  IMAD.WIDE.U32 R10, R146, c[0x0][0x238], R18 ;  /* 0x00008e00920a7a25 */ /* 0x000fe200078e0012 */
[----:B------:R-:W-:Y:S01]  /*09f0*/  IADD3 R16, R20, 0x40, RZ ;  /* 0x0000004014107810 */ /* 0x000fe20007ffe0ff */
[----:B------:R-:W-:Y:S01]  /*0a00*/  USHF.L.U32 UR12, UR4, 0x5, URZ ;  /* 0x00000005040c7899 */ /* 0x000fe2000800063f */
[----:B------:R-:W-:Y:S01]  /*0a10*/  LOP3.LUT R105, R108, 0x38, R18, 0xf8, !PT ;  /* 0x000000386c697812 */ /* 0x000fe200078ef812 */
[----:B------:R-:W-:Y:S01]  /*0a20*/  IMAD.IADD R9, R11, 0x1, R8 ;  /* 0x000000010b097824 */ /* 0x000fe200078e0208 */
[----:B------:R-:W-:Y:S01]  /*0a30*/  SHF.R.U32.HI R106, RZ, 0x3, R108 ;  /* 0x00000003ff6a7819 */ /* 0x000fe2000001166c */
[----:B------:R-:W-:Y:S01]  /*0a40*/  IMAD.MOV.U32 R8, RZ, RZ, R10 ;  /* 0x000000ffff087224 */ /* 0x000fe200078e000a */
[----:B------:R-:W-:Y:S01]  /*0a50*/  IADD3 R107, R18, 0xc0, RZ ;  /* 0x000000c0126b7810 */ /* 0x000fe20007ffe0ff */
[----:B------:R-:W-:Y:S01]  /*0a60*/  IMAD.IADD R4, R4, 0x1, -R17 ;  /* 0x0000000104047824 */ /* 0x000fe200078e0a11 */
[----:B------:R-:W-:Y:S01]  /*0a70*/  ISETP.GE.AND P2, PT, R18, c[0x0][0x1d4], PT ;  /* 0x0000750012007a0c */ /* 0x000fe20003f46270 */
[----:B------:R-:W-:Y:S01]  /*0a80*/  IMAD.WIDE.U32 R8, R223, c[0x0][0x240], R8 ;  /* 0x00009000df087a25 */ /* 0x000fe200078e0008 */
[----:B------:R-:W-:Y:S01]  /*0a90*/  ISETP.GE.AND P6, PT, R109, c[0x0][0x1d4], PT ;  /* 0x000075006d007a0c */ /* 0x000fe20003fc6270 */
[----:B------:R-:W-:Y:S01]  /*0aa0*/  UMOV UR6, 0x5 ;  /* 0x0000000500067882 */ /* 0x000fe20000000000 */
[C---:B------:R-:W-:Y:S01]  /*0ab0*/  ISETP.GE.AND P0, PT, R4.reuse, 0x1, PT ;  /* 0x000000010400780c */ /* 0x040fe20003f06270 */
[----:B------:R-:W-:Y:S01]  /*0ac0*/  IMAD.IADD R151, R9, 0x1, R150 ;  /* 0x0000000109977824 */ /* 0x000fe200078e0296 */
[----:B------:R-:W-:Y:S01]  /*0ad0*/  ISETP.GT.AND P3, PT, R4, 0x20, PT ;  /* 0x000000200400780c */ /* 0x000fe20003f64270 */
[----:B------:R-:W-:Y:S01]  /*0ae0*/  IMAD.MOV.U32 R150, RZ, RZ, R8 ;  /* 0x000000ffff967224 */ /* 0x000fe200078e0008 */
[----:B------:R-:W-:Y:S01]  /*0af0*/  ISETP.GE.AND P5, PT, R107, c[0x0][0x1d4], PT ;  /* 0x000075006b007a0c */ /* 0x000fe20003fa6270 */
[----:B------:R-:W-:Y:S01]  /*0b00*/  IMAD.SHL.U32 R7, R7, 0x8, RZ ;  /* 0x0000000807077824 */ /* 0x000fe200078e00ff */
[----:B------:R-:W-:Y:S01]  /*0b10*/  USHF.L.U64.HI UR9, UR4, UR6, UR5 ;  /* 0x0000000604097299 */ /* 0x000fe20008010205 */
[----:B------:R-:W-:Y:S01]  /*0b20*/  IMAD.WIDE.U32 R150, R148, c[0x0][0x248], R150 ;  /* 0x0000920094967a25 */ /* 0x000fe200078e0096 */
[----:B------:R-:W-:Y:S01]  /*0b30*/  P2R R113, PR, RZ, 0x4 ;  /* 0x00000004ff717803 */ /* 0x000fe20000000000 */
[----:B------:R-:W-:Y:S01]  /*0b40*/  ULDC.64 UR4, c[0x0][0x280] ;  /* 0x0000a00000047ab9 */ /* 0x000fe20000000a00 */
[----:B------:R-:W-:Y:S01]  /*0b50*/  LOP3.LUT R7, R7, 0xfffffe00, RZ, 0xc0, !PT ;  /* 0xfffffe0007077812 */ /* 0x000fe200078ec0ff */
[----:B------:R-:W-:Y:S01]  /*0b60*/  IMAD.IADD R15, R20, 0x1, R16 ;  /* 0x00000001140f7824 */ /* 0x000fe200078e0210 */
[----:B------:R-:W-:Y:S01]  /*0b70*/  MOV R152, R150 ;  /* 0x0000009600987202 */ /* 0x000fe20000000f00 */
[----:B------:R-:W-:Y:S01]  /*0b80*/  IMAD R3, R6, UR10, R3 ;  /* 0x0000000a06037c24 */ /* 0x000fe2000f8e0203 */
[----:B------:R-:W-:Y:S01]  /*0b90*/  LOP3.LUT R105, R7, R105, R106, 0xf6, !PT ;  /* 0x0000006907697212 */ /* 0x000fe200078ef66a */
[----:B------:R-:W-:Y:S01]  /*0ba0*/  IMAD R22, R96, c[0x0][0x260], RZ ;  /* 0x0000980060167a24 */ /* 0x000fe200078e02ff */
[----:B------:R-:W-:Y:S01]  /*0bb0*/  SHF.R.S32.HI R21, RZ, 0x1f, R20 ;  /* 0x0000001fff157819 */ /* 0x000fe20000011414 */
[----:B------:R-:W-:Y:S01]  /*0bc0*/  IMAD.WIDE.U32 R10, R223, c[0x0][0x260], R18 ;  /* 0x00009800df0a7a25 */ /* 0x000fe200078e0012 */
[----:B------:R-:W-:Y:S01]  /*0bd0*/  IADD3 R103, R17, 0x20, RZ ;  /* 0x0000002011677810 */ /* 0x000fe20007ffe0ff */
[----:B------:R-:W-:Y:S01]  /*0be0*/  USHF.L.U64.HI UR13, UR4, UR6, UR5 ;  /* 0x00000006040d7299 */ /* 0x000fe20008010205 */
[----:B------:R-:W-:Y:S01]  /*0bf0*/  SHF.R.S32.HI R122, RZ, 0x1f, R107 ;  /* 0x0000001fff7a7819 */ /* 0x000fe2000001146b */
[----:B------:R-:W-:Y:S01]  /*0c00*/  IMAD.SHL.U32 R105, R105, 0x2, RZ ;  /* 0x0000000269697824 */ /* 0x000fe200078e00ff */
[----:B------:R-:W-:Y:S01]  /*0c10*/  USHF.L.U32 UR14, UR4, 0x5, URZ ;  /* 0x00000005040e7899 */ /* 0x000fe2000800063f */
[----:B------:R-:W-:Y:S01]  /*0c20*/  IMAD R22, R223, c[0x0][0x264], R22 ;  /* 0x00009900df167a24 */ /* 0x000fe200078e0216 */
[----:B------:R-:W-:Y:S01]  /*0c30*/  LEA.HI R122, R122, R107, RZ, 0x3 ;  /* 0x0000006b7a7a7211 */ /* 0x000fe200078f18ff */
[----:B------:R-:W-:Y:S01]  /*0c40*/  IMAD R162, R160, c[0x0][0x280], RZ ;  /* 0x0000a000a0a27a24 */ /* 0x000fe200078e02ff */
[----:B------:R-:W-:Y:S01]  /*0c50*/  UIMAD.WIDE.U32 UR20, UR4, 0x30, URZ ;  /* 0x00000030041478a5 */ /* 0x000fe2000f8e003f */
[----:B------:R-:W-:Y:S01]  /*0c60*/  IMAD.IADD R23, R11, 0x1, R22 ;  /* 0x000000010b177824 */ /* 0x000fe200078e0216 */
[----:B------:R-:W-:Y:S01]  /*0c70*/  UIMAD UR15, UR7, UR5, URZ ;  /* 0x00000005070f72a4 */ /* 0x000fe2000f8e023f */
[----:B------:R-:W-:Y:S01]  /*0c80*/  IMAD.MOV.U32 R22, RZ, RZ, R10 ;  /* 0x000000ffff167224 */ /* 0x000fe200078e000a */
[----:B------:R-:W-:Y:S01]  /*0c90*/  LOP3.LUT R122, R122, 0xfffffff8, RZ, 0xc0, !PT ;  /* 0xfffffff87a7a7812 */ /* 0x000fe200078ec0ff */
[----:B------:R-:W-:Y:S01]  /*0ca0*/  IMAD R160, R160, c[0x0][0x290], RZ ;  /* 0x0000a400a0a07a24 */ /* 0x000fe200078e02ff */
[----:B------:R-:W-:Y:S01]  /*0cb0*/  ULDC.64 UR4, c[0x0][0x290] ;  /* 0x0000a40000047ab9 */ /* 0x000fe20000000a00 */
[C---:B------:R-:W-:Y:S01]  /*0cc0*/  IMAD.WIDE.U32 R8, R17.reuse, c[0x0][0x290], R18 ;  /* 0x0000a40011087a25 */ /* 0x040fe200078e0012 */
[----:B------:R-:W-:Y:S01]  /*0cd0*/  USHF.L.U64.HI UR6, UR4, UR6, UR5 ;  /* 0x0000000604067299 */ /* 0x000fe20008010205 */
[----:B------:R-:W-:Y:S01]  /*0ce0*/  P2R R111, PR, RZ, 0x40 ;  /* 0x00000040ff6f7803 */ /* 0x000fe20000000000 */
[----:B------:R-:W-:Y:S01]  /*0cf0*/  UIMAD.WIDE.U32 UR22, UR4, 0x30, URZ ;  /* 0x00000030041678a5 */ /* 0x000fe2000f8e003f */
[C---:B------:R-:W-:Y:S01]  /*0d00*/  IMAD R160, R17.reuse, c[0x0][0x294], R160 ;  /* 0x0000a50011a07a24 */ /* 0x040fe200078e02a0 */
[----:B------:R-:W-:Y:S01]  /*0d10*/  UIMAD UR5, UR7, UR5, URZ ;  /* 0x00000005070572a4 */ /* 0x000fe2000f8e023f */
[C---:B------:R-:W-:Y:S01]  /*0d20*/  IMAD R162, R17.reuse, c[0x0][0x284], R162 ;  /* 0x0000a10011a27a24 */ /* 0x040fe200078e02a2 */
[----:B------:R-:W-:Y:S01]  /*0d30*/  P2R R110, PR, RZ, 0x20 ;  /* 0x00000020ff6e7803 */ /* 0x000fe20000000000 */
[C---:B------:R-:W-:Y:S01]  /*0d40*/  IMAD.WIDE.U32 R168, R17.reuse, c[0x0][0x280], R20 ;  /* 0x0000a00011a87a25 */ /* 0x040fe200078e0014 */
[C---:B------:R-:W-:Y:S01]  /*0d50*/  IADD3 R117, -R17.reuse, 0x30, RZ ;  /* 0x0000003011757810 */ /* 0x040fe20007ffe1ff */
[----:B------:R-:W-:Y:S01]  /*0d60*/  USHF.L.U32 UR18, UR4, 0x5, URZ ;  /* 0x0000000504127899 */ /* 0x000fe2000800063f */
[----:B------:R-:W-:Y:S01]  /*0d70*/  IADD3 R14, R20, 0x20, RZ ;  /* 0x00000020140e7810 */ /* 0x000fe20007ffe0ff */
[----:B------:R-:W-:Y:S01]  /*0d80*/  IMAD.WIDE.U32 R12, R17, c[0x0][0x280], R18 ;  /* 0x0000a000110c7a25 */ /* 0x000fe200078e0012 */
[----:B------:R-:W-:Y:S01]  /*0d90*/  SHF.R.S32.HI R119, RZ, 0x1f, R122 ;  /* 0x0000001fff777819 */ /* 0x000fe2000001147a */
[----:B------:R-:W-:-:S02]  /*0da0*/  UIADD3 UR15, UR21, UR15, URZ ;  /* 0x0000000f150f7290 */ /* 0x000fc4000fffe03f */
[----:B------:R-:W-:Y:S01]  /*0db0*/  IMAD.IADD R161, R160, 0x1, R9 ;  /* 0x00000001a0a17824 */ /* 0x000fe200078e0209 */
[----:B------:R-:W-:Y:S01]  /*0dc0*/  UIADD3 UR5, UR23, UR5, URZ ;  /* 0x0000000517057290 */ /* 0x000fe2000fffe03f */
[----:B------:R-:W-:Y:S01]  /*0dd0*/  IMAD.IADD R169, R169, 0x1, R162 ;  /* 0x00000001a9a97824 */ /* 0x000fe200078e02a2 */
[----:B------:R-:W-:Y:S01]  /*0de0*/  ULDC.U8 UR4, c[0x0][0x298] ;  /* 0x0000a60000047ab9 */ /* 0x000fe20000000000 */
[----:B------:R-:W-:Y:S02]  /*0df0*/  IMAD.IADD R163, R162, 0x1, R13 ;  /* 0x00000001a2a37824 */ /* 0x000fe400078e020d */
[----:B------:R-:W-:Y:S01]  /*0e00*/  IMAD.MOV.U32 R162, RZ, RZ, R12 ;  /* 0x000000ffffa27224 */ /* 0x000fe200078e000c */
[----:B------:R-:W-:Y:S01]  /*0e10*/  SHF.R.S32.HI R12, RZ, 0x1f, R103 ;  /* 0x0000001fff0c7819 */ /* 0x000fe20000011467 */
[----:B------:R-:W-:Y:S02]  /*0e20*/  IMAD.SHL.U32 R104, R103, 0x40, RZ ;  /* 0x0000004067687824 */ /* 0x000fe400078e00ff */
[----:B------:R-:W-:Y:S01]  /*0e30*/  IMAD.WIDE.U32 R154, R223, c[0x0][0x210], RZ ;  /* 0x00008400df9a7a25 */ /* 0x000fe200078e00ff */
[----:B------:R-:W-:-:S02]  /*0e40*/  LEA.HI R12, R12, R103, RZ, 0x3 ;  /* 0x000000670c0c7211 */ /* 0x000fc400078f18ff */
[----:B------:R-:W-:Y:S01]  /*0e50*/  LOP3.LUT R104, R104, 0x1c0, RZ, 0xc0, !PT ;  /* 0x000001c068687812 */ /* 0x000fe200078ec0ff */
[----:B------:R-:W-:Y:S01]  /*0e60*/  IMAD.WIDE.U32 R166, R17, c[0x0][0x290], R20 ;  /* 0x0000a40011a67a25 */ /* 0x000fe200078e0014 */
[----:B------:R-:W-:Y:S02]  /*0e70*/  SHF.L.U32 R12, R12, 0x6, RZ ;  /* 0x000000060c0c7819 */ /* 0x000fe400000006ff */
[----:B------:R-:W-:Y:S01]  /*0e80*/  SHF.R.U32.HI R114, RZ, 0x3, R104 ;  /* 0x00000003ff727819 */ /* 0x000fe20000011668 */
[----:B------:R-:W-:Y:S01]  /*0e90*/  IMAD.MOV.U32 R134, RZ, RZ, c[0x0][0x27c] ;  /* 0x00009f00ff867624 */ /* 0x000fe200078e00ff */
[----:B------:R-:W-:Y:S01]  /*0ea0*/  LOP3.LUT R12, R12, 0xfffffe00, RZ, 0xc0, !PT ;  /* 0xfffffe000c0c7812 */ /* 0x000fe200078ec0ff */
[----:B------:R-:W-:Y:S02]  /*0eb0*/  IMAD.IADD R167, R167, 0x1, R160 ;  /* 0x00000001a7a77824 */ /* 0x000fe400078e02a0 */
[----:B------:R-:W-:Y:S02]  /*0ec0*/  IMAD.MOV.U32 R135, RZ, RZ, c[0x0][0x2b8] ;  /* 0x0000ae00ff877624 */ /* 0x000fe400078e00ff */
[----:B------:R-:W-:-:S02]  /*0ed0*/  IMAD.MOV.U32 R160, RZ, RZ, R8 ;  /* 0x000000ffffa07224 */ /* 0x000fc400078e0008 */
[----:B-----5:R-:W-:-:S04]  /*0ee0*/  IMAD.WIDE.U32 R168, R98, c[0x0][0x280], R168 ;  /* 0x0000a00062a87a25 */ /* 0x020fc800078e00a8 */
[----:B------:R-:W-:Y:S02]  /*0ef0*/  IMAD.MOV.U32 R68, RZ, RZ, c[0x0][0x27c] ;  /* 0x00009f00ff447624 */ /* 0x000fe400078e00ff */
[----:B------:R-:W-:-:S04]  /*0f00*/  IMAD.WIDE.U32 R158, R223, c[0x0][0x1e8], RZ ;  /* 0x00007a00df9e7a25 */ /* 0x000fc800078e00ff */
[----:B------:R-:W-:-:S04]  /*0f10*/  IMAD.WIDE.U32 R166, R98, c[0x0][0x290], R166 ;  /* 0x0000a40062a67a25 */ /* 0x000fc800078e00a6 */
[----:B------:R-:W-:-:S04]  /*0f20*/  IMAD.WIDE.U32 R162, R98, c[0x0][0x280], R162 ;  /* 0x0000a00062a27a25 */ /* 0x000fc800078e00a2 */
[----:B------:R-:W-:-:S04]  /*0f30*/  IMAD.WIDE.U32 R160, R98, c[0x0][0x290], R160 ;  /* 0x0000a40062a07a25 */ /* 0x000fc800078e00a0 */
[----:B------:R-:W-:Y:S02]  /*0f40*/  IMAD.SHL.U32 R68, R68, 0x2, RZ ;  /* 0x0000000244447824 */ /* 0x000fe400078e00ff */
[----:B------:R-:W-:Y:S01]  /*0f50*/  IMAD R0, R0, 0x20, R17 ;  /* 0x0000002000007824 */ /* 0x000fe200078e0211 */
[----:B--2---:R-:W-:Y:S01]  /*0f60*/  @P1 SHF.R.S32.HI R165, RZ, 0x1f, R164 ;  /* 0x0000001fffa51819 */ /* 0x004fe200000114a4 */
[----:B------:R-:W-:Y:S01]  /*0f70*/  @!P1 IMAD.MOV.U32 R165, RZ, RZ, R127 ;  /* 0x000000ffffa59224 */ /* 0x000fe200078e007f */
[----:B------:R-:W-:Y:S01]  /*0f80*/  SEL R127, R127, RZ, !P4 ;  /* 0x000000ff7f7f7207 */ /* 0x000fe20006000000 */
[----:B------:R-:W-:Y:S01]  /*0f90*/  @!P1 IMAD.MOV.U32 R164, RZ, RZ, R226 ;  /* 0x000000ffffa49224 */ /* 0x000fe200078e00e2 */
[----:B------:R-:W-:-:S03]  /*0fa0*/  ISETP.GE.AND P4, PT, R15, c[0x0][0x1d4], PT ;  /* 0x000075000f007a0c */ /* 0x000fc60003f86270 */
[C---:B------:R-:W-:Y:S01]  /*0fb0*/  IMAD R153, R127.reuse, c[0x0][0x248], RZ ;  /* 0x000092007f997a24 */ /* 0x040fe200078e02ff */
[----:B------:R-:W-:Y:S01]  /*0fc0*/  P2R R112, PR, RZ, 0x10 ;  /* 0x00000010ff707803 */ /* 0x000fe20000000000 */
[----:B------:R-:W-:Y:S02]  /*0fd0*/  IMAD R127, R127, c[0x0][0x268], RZ ;  /* 0x00009a007f7f7a24 */ /* 0x000fe400078e02ff */
[C---:B------:R-:W-:Y:S02]  /*0fe0*/  IMAD R153, R148.reuse, c[0x0][0x24c], R153 ;  /* 0x0000930094997a24 */ /* 0x040fe400078e0299 */
[C---:B------:R-:W-:Y:S02]  /*0ff0*/  IMAD R127, R148.reuse, c[0x0][0x26c], R127 ;  /* 0x00009b00947f7a24 */ /* 0x040fe400078e027f */
[----:B------:R-:W-:Y:S02]  /*1000*/  IMAD.IADD R153, R151, 0x1, R153 ;  /* 0x0000000197997824 */ /* 0x000fe400078e0299 */
[----:B------:R-:W-:-:S04]  /*1010*/  IMAD.WIDE.U32 R148, R148, c[0x0][0x268], R22 ;  /* 0x00009a0094947a25 */ /* 0x000fc800078e0016 */
[----:B------:R-:W-:-:S04]  /*1020*/  IMAD.WIDE.U32 R4, R55, UR10, R152 ;  /* 0x0000000a37047c25 */ /* 0x000fc8000f8e0098 */
[----:B------:R-:W-:Y:S01]  /*1030*/  IMAD.IADD R3, R5, 0x1, R3 ;  /* 0x0000000105037824 */ /* 0x000fe200078e0203 */
[----:B------:R-:W-:Y:S01]  /*1040*/  @P0 LEA R24, P1, R4, c[0x0][0x220], 0x1 ;  /* 0x0000880004180a11 */ /* 0x000fe200078208ff */
[----:B------:R-:W-:-:S03]  /*1050*/  IMAD.IADD R127, R149, 0x1, R127 ;  /* 0x00000001957f7824 */ /* 0x000fc600078e027f */
[C---:B------:R-:W-:Y:S02]  /*1060*/  @P0 LEA.HI.X R25, R4.reuse, c[0x0][0x224], R3, 0x1, P1 ;  /* 0x0000890004190a11 */ /* 0x040fe400008f0c03 */
[----:B------:R-:W-:-:S03]  /*1070*/  @P3 IADD3 R4, P1, R4, UR12, RZ ;  /* 0x0000000c04043c10 */ /* 0x000fc6000ff3e0ff */
[----:B------:R-:W-:Y:S01]  /*1080*/  @!PT LDS RZ, [RZ] ;  /* 0x00000000fffff984 */ /* 0x000fe20000000800 */
[----:B------:R-:W-:Y:S01]  /*1090*/  @!PT LDS RZ, [RZ] ;  /* 0x00000000fffff984 */ /* 0x000fe20000000800 */
[----:B------:R-:W-:Y:S01]  /*10a0*/  @!PT LDS RZ, [RZ] ;  /* 0x00000000fffff984 */ /* 0x000fe20000000800 */
[----:B------:R1:W-:Y:S01]  /*10b0*/  @P0 LDGSTS.E.BYPASS.LTC128B.128 [R105+0xa080], [R24.64], !P2 ;  /* 0x0a08000018690fae */ /* 0x0003e2000d101d50 */
[----:B------:R-:W-:Y:S02]  /*10c0*/  @P3 IADD3.X R3, R3, UR9, RZ, P1, !PT ;  /* 0x0000000903033c10 */ /* 0x000fe40008ffe4ff */
[----:B------:R-:W-:Y:S01]  /*10d0*/  ISETP.GE.AND P1, PT, R18, c[0x0][0x27c], PT ;  /* 0x00009f0012007a0c */ /* 0x000fe20003f26270 */
[----:B------:R1:W-:Y:S01]  /*10e0*/  @P0 LDGSTS.E.BYPASS.LTC128B.128 [R105+0xb880], [R24.64+0x80], !P4 ;  /* 0x0b88008018690fae */ /* 0x0003e2000e101d50 */
[----:B------:R-:W-:Y:S02]  /*10f0*/  ISETP.GE.AND P2, PT, R15, c[0x0][0x27c], PT ;  /* 0x00009f000f007a0c */ /* 0x000fe40003f46270 */
[----:B------:R-:W-:Y:S01]  /*1100*/  SEL R5, RZ, c[0x0][0x27c], !P1 ;  /* 0x00009f00ff057a07 */ /* 0x000fe20004800000 */
[----:B------:R1:W-:Y:S01]  /*1110*/  @P0 LDGSTS.E.BYPASS.LTC128B.128 [R105+0xd080], [R24.64+0x100], !P6 ;  /* 0x0d08010018690fae */ /* 0x0003e2000f101d50 */
[----:B------:R-:W-:-:S03]  /*1120*/  SEL R6, RZ, c[0x0][0x27c], !P2 ;  /* 0x00009f00ff067a07 */ /* 0x000fc60005000000 */
[----:B------:R1:W-:Y:S01]  /*1130*/  @P0 LDGSTS.E.BYPASS.LTC128B.128 [R105+0xe880], [R24.64+0x180], !P5 ;  /* 0x0e88018018690fae */ /* 0x0003e2000e901d50 */
[----:B------:R-:W-:Y:S01]  /*1140*/  @P3 LEA R10, P0, R4, c[0x0][0x220], 0x1 ;  /* 0x00008800040a3a11 */ /* 0x000fe200078008ff */
[----:B------:R-:W-:-:S03]  /*1150*/  IMAD.IADD R9, R15, 0x1, R6 ;  /* 0x000000010f097824 */ /* 0x000fc600078e0206 */
[----:B------:R-:W-:Y:S01]  /*1160*/  @P3 LEA.HI.X R11, R4, c[0x0][0x224], R3, 0x1, P0 ;  /* 0x00008900040b3a11 */ /* 0x000fe200000f0c03 */
[----:B------:R-:W-:Y:S01]  /*1170*/  IMAD.IADD R4, R18, 0x1, R5 ;  /* 0x0000000112047824 */ /* 0x000fe200078e0205 */
[----:B------:R-:W-:-:S04]  /*1180*/  ISETP.NE.AND P0, PT, R113, RZ, PT ;  /* 0x000000ff7100720c */ /* 0x000fc80003f05270 */
[----:B------:R-:W-:-:S04]  /*1190*/  SHF.R.S32.HI R5, RZ, 0x1f, R4 ;  /* 0x0000001fff057819 */ /* 0x000fc80000011404 */
[CC--:B------:R-:W-:Y:S02]  /*11a0*/  LEA.HI R3, R5.reuse, R4.reuse, RZ, 0x3 ;  /* 0x0000000405037211 */ /* 0x0c0fe400078f18ff */
[----:B------:R-:W-:Y:S02]  /*11b0*/  LEA.HI R5, R5, R4, RZ, 0x6 ;  /* 0x0000000405057211 */ /* 0x000fe400078f30ff */
[----:B------:R-:W-:Y:S01]  /*11c0*/  SHF.R.S32.HI R4, RZ, 0x1f, R9 ;  /* 0x0000001fff047819 */ /* 0x000fe20000011409 */
[----:B------:R1:W-:Y:S01]  /*11d0*/  @P3 LDGSTS.E.BYPASS.LTC128B.128 [R105+0xb080], [R10.64], !P0 ;  /* 0x0b0800000a693fae */ /* 0x0003e2000c101d50 */
[----:B------:R-:W-:Y:S02]  /*11e0*/  SHF.R.S32.HI R5, RZ, 0x6, R5 ;  /* 0x00000006ff057819 */ /* 0x000fe40000011405 */
[CC--:B------:R-:W-:Y:S01]  /*11f0*/  LEA.HI R69, R4.reuse, R9.reuse, RZ, 0x3 ;  /* 0x0000000904457211 */ /* 0x0c0fe200078f18ff */
[----:B------:R1:W-:Y:S01]  /*1200*/  @P3 LDGSTS.E.BYPASS.LTC128B.128 [R105+0xc880], [R10.64+0x80], !P4 ;  /* 0x0c8800800a693fae */ /* 0x0003e2000e101d50 */
[----:B------:R-:W-:Y:S01]  /*1210*/  LEA.HI R4, R4, R9, RZ, 0x6 ;  /* 0x0000000904047211 */ /* 0x000fe200078f30ff */
[C---:B------:R-:W-:Y:S01]  /*1220*/  IMAD R9, R5.reuse, 0xc00, R7 ;  /* 0x00000c0005097824 */ /* 0x040fe200078e0207 */
[----:B------:R-:W-:Y:S01]  /*1230*/  LOP3.LUT R137, R104, 0x38, R69, 0xf8, !PT ;  /* 0x0000003868897812 */ /* 0x000fe200078ef845 */
[----:B------:R1:W-:Y:S01]  /*1240*/  @P3 LDGSTS.E.BYPASS.LTC128B.128 [R105+0xe080], [R10.64+0x100], !P6 ;  /* 0x0e0801000a693fae */ /* 0x0003e2000f101d50 */
[----:B------:R-:W-:Y:S01]  /*1250*/  SHF.R.S32.HI R4, RZ, 0x6, R4 ;  /* 0x00000006ff047819 */ /* 0x000fe20000011404 */
[--C-:B------:R-:W-:Y:S01]  /*1260*/  IMAD R5, R5, 0xc00, R12.reuse ;  /* 0x00000c0005057824 */ /* 0x100fe200078e020c */
[----:B------:R-:W-:Y:S01]  /*1270*/  LOP3.LUT R23, R108, 0x38, R3, 0xf8, !PT ;  /* 0x000000386c177812 */ /* 0x000fe200078ef803 */
[----:B------:R1:W-:Y:S01]  /*1280*/  @P3 LDGSTS.E.BYPASS.LTC128B.128 [R105+0xf880], [R10.64+0x180], !P5 ;  /* 0x0f8801800a693fae */ /* 0x0003e2000e901d50 */
[----:B------:R-:W-:Y:S01]  /*1290*/  LOP3.LUT R137, R137, R114, RZ, 0x3c, !PT ;  /* 0x0000007289897212 */ /* 0x000fe200078e3cff */
[----:B------:R-:W-:Y:S01]  /*12a0*/  IMAD R6, R4, 0xc00, R7 ;  /* 0x00000c0004067824 */ /* 0x000fe200078e0207 */
[----:B------:R-:W-:Y:S01]  /*12b0*/  LOP3.LUT R13, R104, 0x38, R3, 0xf8, !PT ;  /* 0x00000038680d7812 */ /* 0x000fe200078ef803 */
[----:B------:R-:W-:Y:S01]  /*12c0*/  IMAD R4, R4, 0xc00, R12 ;  /* 0x00000c0004047824 */ /* 0x000fe200078e020c */
[----:B------:R-:W-:Y:S01]  /*12d0*/  LOP3.LUT R140, R23, R106, RZ, 0x3c, !PT ;  /* 0x0000006a178c7212 */ /* 0x000fe200078e3cff */
[----:B------:R-:W0:Y:S01]  /*12e0*/  LDGDEPBAR ;  /* 0x00000000000079af */ /* 0x000e220000000000 */
[----:B------:R-:W-:Y:S01]  /*12f0*/  LOP3.LUT R138, R13, R114, RZ, 0x3c, !PT ;  /* 0x000000720d8a7212 */ /* 0x000fe200078e3cff */
[----:B------:R-:W-:Y:S01]  /*1300*/  IMAD.IADD R137, R4, 0x1, R137 ;  /* 0x0000000104897824 */ /* 0x000fe200078e0289 */
[----:B------:R-:W-:Y:S01]  /*1310*/  LOP3.LUT R139, R108, 0x38, R69, 0xf8, !PT ;  /* 0x000000386c8b7812 */ /* 0x000fe200078ef845 */
[----:B------:R-:W-:Y:S01]  /*1320*/  IMAD R4, R96, c[0x0][0x210], RZ ;  /* 0x0000840060047a24 */ /* 0x000fe200078e02ff */
[----:B------:R-:W-:Y:S01]  /*1330*/  ISETP.GE.AND P0, PT, R134, 0x1, PT ;  /* 0x000000018600780c */ /* 0x000fe20003f06270 */
[----:B------:R-:W-:Y:S01]  /*1340*/  IMAD.IADD R140, R9, 0x1, R140 ;  /* 0x00000001098c7824 */ /* 0x000fe200078e028c */
[----:B------:R-:W-:Y:S01]  /*1350*/  LOP3.LUT R139, R139, R106, RZ, 0x3c, !PT ;  /* 0x0000006a8b8b7212 */ /* 0x000fe200078e3cff */
[----:B------:R-:W-:Y:S01]  /*1360*/  IMAD R9, R223, c[0x0][0x214], R4 ;  /* 0x00008500df097a24 */ /* 0x000fe200078e0204 */
[----:B------:R-:W-:Y:S01]  /*1370*/  SHF.R.S32.HI R4, RZ, 0x1f, R109 ;  /* 0x0000001fff047819 */ /* 0x000fe2000001146d */
[----:B------:R-:W-:Y:S01]  /*1380*/  IMAD.IADD R138, R5, 0x1, R138 ;  /* 0x00000001058a7824 */ /* 0x000fe200078e028a */
[----:B------:R-:W-:Y:S01]  /*1390*/  SHF.R.S32.HI R5, RZ, 0x1f, R98 ;  /* 0x0000001fff057819 */ /* 0x000fe20000011462 */
[----:B------:R-:W-:Y:S01]  /*13a0*/  IMAD.IADD R116, R155, 0x1, R9 ;  /* 0x000000019b747824 */ /* 0x000fe200078e0209 */
[----:B------:R-:W-:Y:S01]  /*13b0*/  LEA.HI R121, R4, R109, RZ, 0x3 ;  /* 0x0000006d04797211 */ /* 0x000fe200078f18ff */
[----:B------:R-:W-:Y:S01]  /*13c0*/  IMAD.IADD R139, R6, 0x1, R139 ;  /* 0x00000001068b7824 */ /* 0x000fe200078e028b */
[----:B------:R-:W-:Y:S01]  /*13d0*/  SHF.R.S32.HI R4, RZ, 0x1f, R15 ;  /* 0x0000001fff047819 */ /* 0x000fe2000001140f */
[----:B------:R-:W-:Y:S01]  /*13e0*/  IMAD R125, R5, c[0x0][0x280], RZ ;  /* 0x0000a000057d7a24 */ /* 0x000fe200078e02ff */
[----:B------:R-:W-:Y:S01]  /*13f0*/  LOP3.LUT R121, R121, 0xfffffff8, RZ, 0xc0, !PT ;  /* 0xfffffff879797812 */ /* 0x000fe200078ec0ff */
[----:B------:R-:W-:Y:S01]  /*1400*/  IMAD R9, R165, c[0x0][0x2b0], RZ ;  /* 0x0000ac00a5097a24 */ /* 0x000fe200078e02ff */
[----:B------:R-:W-:Y:S01]  /*1410*/  LEA.HI R123, R4, R15, RZ, 0x3 ;  /* 0x0000000f047b7211 */ /* 0x000fe200078f18ff */
[----:B------:R-:W-:Y:S01]  /*1420*/  IMAD R6, R96, c[0x0][0x1e8], RZ ;  /* 0x00007a0060067a24 */ /* 0x000fe200078e02ff */
[----:B------:R-:W-:Y:S01]  /*1430*/  LOP3.LUT R133, R3, 0xfffffff8, RZ, 0xc0, !PT ;  /* 0xfffffff803857812 */ /* 0x000fe200078ec0ff */
[----:B------:R-:W-:Y:S01]  /*1440*/  IMAD R5, R5, c[0x0][0x290], RZ ;  /* 0x0000a40005057a24 */ /* 0x000fe200078e02ff */
[----:B------:R-:W-:Y:S01]  /*1450*/  LOP3.LUT R123, R123, 0xfffffff8, RZ, 0xc0, !PT ;  /* 0xfffffff87b7b7812 */ /* 0x000fe200078ec0ff */
[----:B------:R-:W-:Y:S01]  /*1460*/  IMAD R125, R98, c[0x0][0x284], R125 ;  /* 0x0000a100627d7a24 */ /* 0x000fe200078e027d */
[----:B------:R-:W-:Y:S01]  /*1470*/  LOP3.LUT R131, R69, 0xfffffff8, RZ, 0xc0, !PT ;  /* 0xfffffff845837812 */ /* 0x000fe200078ec0ff */
[----:B------:R-:W-:Y:S01]  /*1480*/  IMAD R9, R164, c[0x0][0x2b4], R9 ;  /* 0x0000ad00a4097a24 */ /* 0x000fe200078e0209 */
[----:B------:R-:W-:Y:S01]  /*1490*/  ISETP.NE.AND P3, PT, R135, 0x1, PT ;  /* 0x000000018700780c */ /* 0x000fe20003f65270 */
[----:B------:R-:W-:Y:S01]  /*14a0*/  IMAD R115, R223, c[0x0][0x1ec], R6 ;  /* 0x00007b00df737a24 */ /* 0x000fe200078e0206 */
[----:B------:R-:W-:Y:S01]  /*14b0*/  SHF.R.S32.HI R70, RZ, 0x3, R3 ;  /* 0x00000003ff467819 */ /* 0x000fe20000011403 */
[----:B------:R-:W-:Y:S01]  /*14c0*/  IMAD R5, R98, c[0x0][0x294], R5 ;  /* 0x0000a50062057a24 */ /* 0x000fe200078e0205 */
[----:B------:R-:W-:Y:S01]  /*14d0*/  IADD3 R129, R169, R125, RZ ;  /* 0x0000007da9817210 */ /* 0x000fe20007ffe0ff */
[----:B------:R-:W-:Y:S01]  /*14e0*/  IMAD.WIDE.U32 R164, R164, c[0x0][0x2b0], RZ ;  /* 0x0000ac00a4a47a25 */ /* 0x000fe200078e00ff */
[----:B------:R-:W-:-:S02]  /*14f0*/  P2R R3, PR, RZ, 0x1 ;  /* 0x00000001ff037803 */ /* 0x000fc40000000000 */
[----:B------:R-:W-:Y:S01]  /*1500*/  IADD3 R13, R20, 0x60, RZ ;  /* 0x00000060140d7810 */ /* 0x000fe20007ffe0ff */
[----:B------:R-:W-:Y:S01]  /*1510*/  IMAD.IADD R115, R159, 0x1, R115 ;  /* 0x000000019f737824 */ /* 0x000fe200078e0273 */
[----:B------:R-:W-:Y:S01]  /*1520*/  SHF.R.S32.HI R120, RZ, 0x1f, R121 ;  /* 0x0000001fff787819 */ /* 0x000fe20000011479 */
        /* <DEDUP_REMOVED lines=8> */
[----:B------:R-:W-:Y:S01]  /*15b0*/  IMAD.SHL.U32 R140, R140, 0x2, RZ ;  /* 0x000000028c8c7824 */ /* 0x000fe200078e00ff */
[----:B------:R-:W-:Y:S01]  /*15c0*/  P2R R3, PR, RZ, 0x8 ;  /* 0x00000008ff037803 */ /* 0x000fe20000000000 */
[----:B------:R-:W-:-:S02]  /*15d0*/  IMAD.SHL.U32 R138, R138, 0x2, RZ ;  /* 0x000000028a8a7824 */ /* 0x000fc400078e00ff */
[----:B------:R-:W-:Y:S02]  /*15e0*/  IMAD.SHL.U32 R139, R139, 0x2, RZ ;  /* 0x000000028b8b7824 */ /* 0x000fe400078e00ff */
[----:B------:R-:W-:Y:S01]  /*15f0*/  IMAD.SHL.U32 R137, R137, 0x2, RZ ;  /* 0x0000000289897824 */ /* 0x000fe200078e00ff */
[----:B-1----:R-:W-:Y:S06]  /*1600*/  BAR.SYNC.DEFER_BLOCKING 0x0 ;  /* 0x0000000000007b1d */ /* 0x002fec0000010000 */
.L_x_874:
[----:B-1----:R-:W-:Y:S01]  /*1610*/  IMAD R3, R55, 0x30, R0 ;  /* 0x0000003037037824 */ /* 0x002fe200078e0200 */
[----:B------:R-:W-:Y:S01]  /*1620*/  ISETP.NE.AND P3, PT, R135, 0x1, PT ;  /* 0x000000018700780c */ /* 0x000fe20003f65270 */
[----:B------:R-:W-:Y:S01]  /*1630*/  IMAD.MOV.U32 R144, RZ, RZ, RZ ;  /* 0x000000ffff907224 */ /* 0x000fe200078e00ff */
[----:B------:R-:W-:Y:S04]  /*1640*/  DEPBAR.LE SB0, 0x0 ;  /* 0x000080000000791a */ /* 0x000fe80000000000 */
[----:B------:R-:W-:Y:S01]  /*1650*/  IMAD.IADD R143, R100, 0x1, R3 ;  /* 0x00000001648f7824 */ /* 0x000fe200078e0203 */
[----:B------:R-:W-:Y:S01]  /*1660*/  ISETP.GE.AND P0, PT, R3, R2, PT ;  /* 0x000000020300720c */ /* 0x000fe20003f06270 */
[----:B------:R-:W-:Y:S01]  /*1670*/  BSSY B2, `(.L_x_835) ;  /* 0x0000538000027945 */ /* 0x000fe20003800000 */
[----:B------:R-:W-:Y:S01]  /*1680*/  ISETP.GE.AND P4, PT, R134, 0x1, PT ;  /* 0x000000018600780c */ /* 0x000fe20003f86270 */
[----:B------:R-:W-:Y:S01]  /*1690*/  IMAD.MOV.U32 R5, RZ, RZ, R143 ;  /* 0x000000ffff057224 */ /* 0x000fe200078e008f */
[----:B------:R-:W-:Y:S02]  /*16a0*/  ISETP.GT.OR P0, PT, R0, 0x2f, P0 ;  /* 0x0000002f0000780c */ /* 0x000fe40000704670 */
[----:B---3--:R-:W-:Y:S05]  /*16b0*/  @P3 IMAD.HI.U32 R4, R143, c[0x0][0x2bc], RZ ;  /* 0x0000af008f043a27 */ /* 0x008fea00078e00ff */
[----:B------:R-:W-:Y:S06]  /*16c0*/  @P3 SHF.R.U32.HI R5, RZ, c[0x0][0x2c0], R4 ;  /* 0x0000b000ff053a19 */ /* 0x000fec0000011604 */
[C---:B------:R-:W-:Y:S04]  /*16d0*/  @!P0 IADD3 R9, P3, R5.reuse, R164, RZ ;  /* 0x000000a405098210 */ /* 0x040fe80007f7e0ff */
[----:B------:R-:W-:Y:S02]  /*16e0*/  @!P0 LEA.HI.X.SX32 R4, R5, R118, 0x1, P3 ;  /* 0x0000007605048211 */ /* 0x000fe400018f0eff */
[C---:B------:R-:W-:Y:S04]  /*16f0*/  @!P0 LEA R10, P3, R9.reuse, c[0x0][0x2a0], 0x2 ;  /* 0x0000a800090a8a11 */ /* 0x040fe800078610ff */
[----:B------:R-:W-:Y:S01]  /*1700*/  @!P0 LEA.HI.X R11, R9, c[0x0][0x2a4], R4, 0x2, P3 ;  /* 0x0000a900090b8a11 */ /* 0x000fe200018f1404 */
[----:B------:R-:W-:Y:S04]  /*1710*/  IMAD.MOV R4, RZ, RZ, -R5 ;  /* 0x000000ffff047224 */ /* 0x000fe800078e0a05 */
[----:B------:R-:W-:Y:S01]  /*1720*/  IMAD R143, R4, c[0x0][0x2b8], R143 ;  /* 0x0000ae00048f7a24 */ /* 0x000fe200078e028f */
[----:B--2---:R-:W2:Y:S03]  /*1730*/  @!P0 LDG.E R144, [R10.64] ;  /* 0x000000100a908981 */ /* 0x004ea6000c1e1900 */
[C---:B------:R-:W-:Y:S01]  /*1740*/  IMAD.WIDE.U32 R8, R143.reuse, c[0x0][0x1e0], RZ ;  /* 0x000078008f087a25 */ /* 0x040fe200078e00ff */
[----:B------:R-:W-:Y:S01]  /*1750*/  SHF.R.S32.HI R142, RZ, 0x1f, R143 ;  /* 0x0000001fff8e7819 */ /* 0x000fe2000001148f */
[----:B------:R-:W-:Y:S04]  /*1760*/  BAR.SYNC.DEFER_BLOCKING 0x0 ;  /* 0x0000000000007b1d */ /* 0x000fe80000010000 */
[----:B------:R-:W-:Y:S04]  /*1770*/  IMAD R4, R142, c[0x0][0x1e0], RZ ;  /* 0x000078008e047a24 */ /* 0x000fe800078e02ff */
[----:B------:R-:W-:Y:S04]  /*1780*/  IMAD R4, R143, c[0x0][0x1e4], R4 ;  /* 0x000079008f047a24 */ /* 0x000fe800078e0204 */
[----:B------:R-:W-:Y:S02]  /*1790*/  IMAD.IADD R5, R9, 0x1, R4 ;  /* 0x0000000109057824 */ /* 0x000fe400078e0204 */
[----:B------:R-:W-:Y:S01]  /*17a0*/  IMAD.MOV.U32 R4, RZ, RZ, R8 ;  /* 0x000000ffff047224 */ /* 0x000fe200078e0008 */
[----:B--2---:R-:W-:Y:S03]  /*17b0*/  SHF.R.S32.HI R141, RZ, 0x1f, R144 ;  /* 0x0000001fff8d7819 */ /* 0x004fe60000011490 */
[----:B------:R-:W-:Y:S04]  /*17c0*/  IMAD.WIDE.U32 R4, R144, c[0x0][0x1f0], R4 ;  /* 0x00007c0090047a25 */ /* 0x000fe800078e0004 */
[----:B------:R-:W-:Y:S01]  /*17d0*/  IMAD R6, R141, c[0x0][0x1f0], RZ ;  /* 0x00007c008d067a24 */ /* 0x000fe200078e02ff */
[----:B------:R-:W-:Y:S03]  /*17e0*/  IADD3 R4, P0, R158, R4, RZ ;  /* 0x000000049e047210 */ /* 0x000fe60007f1e0ff */
[----:B------:R-:W-:Y:S05]  /*17f0*/  IMAD R6, R144, c[0x0][0x1f4], R6 ;  /* 0x00007d0090067a24 */ /* 0x000fea00078e0206 */
[----:B------:R-:W-:Y:S02]  /*1800*/  IADD3.X R145, R115, R5, R6, P0, !PT ;  /* 0x0000000573917210 */ /* 0x000fe400007fe406 */
[C---:B------:R-:W-:Y:S04]  /*1810*/  LEA R157, P0, R4.reuse, c[0x0][0x1c8], 0x1 ;  /* 0x00007200049d7a11 */ /* 0x040fe800078008ff */
[----:B------:R-:W-:Y:S01]  /*1820*/  LEA.HI.X R145, R4, c[0x0][0x1cc], R145, 0x1, P0 ;  /* 0x0000730004917a11 */ /* 0x000fe200000f0c91 */
[----:B------:R-:W-:-:S05]  /*1830*/  @!P4 BRA `(.L_x_836) ;  /* 0x00004e300000c947 */ /* 0x000fca0003800000 */
[C---:B------:R-:W-:Y:S01]  /*1840*/  IMAD R5, R55.reuse, UR15, RZ ;  /* 0x0000000f37057c24 */ /* 0x040fe2000f8e02ff */
[----:B------:R-:W-:Y:S01]  /*1850*/  ISETP.NE.AND P0, PT, RZ, UR4, PT ;  /* 0x00000004ff007c0c */ /* 0x000fe2000bf05270 */
[C---:B------:R-:W-:Y:S01]  /*1860*/  IMAD R57, R55.reuse, UR5, RZ ;  /* 0x0000000537397c24 */ /* 0x040fe2000f8e02ff */
[----:B------:R-:W-:Y:S01]  /*1870*/  SHF.R.S32.HI R4, RZ, 0x1f, R55 ;  /* 0x0000001fff047819 */ /* 0x000fe20000011437 */
[C---:B------:R-:W-:Y:S02]  /*1880*/  IMAD R3, R55.reuse, -0x30, R2 ;  /* 0xffffffd037037824 */ /* 0x040fe400078e0202 */
[----:B------:R-:W-:Y:S03]  /*1890*/  IMAD.WIDE.U32 R88, R55, UR20, RZ ;  /* 0x0000001437587c25 */ /* 0x000fe6000f8e00ff */
[----:B------:R-:W-:Y:S01]  /*18a0*/  IMNMX R126, R3, 0x30, PT ;  /* 0x00000030037e7817 */ /* 0x000fe20003800200 */
[C---:B------:R-:W-:Y:S02]  /*18b0*/  IMAD R5, R4.reuse, UR20, R5 ;  /* 0x0000001404057c24 */ /* 0x040fe4000f8e0205 */
        /* <DEDUP_REMOVED lines=15> */
[----:B------:R-:W-:Y:S03]  /*19b0*/  CS2R R40, SRZ ;  /* 0x0000000000287805 */ /* 0x000fe6000001ff00 */
[----:B------:R-:W-:-:S05]  /*19c0*/  @P4 BRA `(.L_x_839) ;  /* 0x0000020000004947 */ /* 0x000fca0003800000 */
[----:B------:R-:W-:Y:S01]  /*19d0*/  IADD3 R4, P0, R168, R88, RZ ;  /* 0x00000058a8047210 */ /* 0x000fe20007f1e0ff */
[----:B------:R-:W-:Y:S01]  /*19e0*/  CS2R R80, SRZ ;  /* 0x0000000000507805 */ /* 0x000fe2000001ff00 */
[----:B------:R-:W-:Y:S01]  /*19f0*/  CS2R R40, SRZ ;  /* 0x0000000000287805 */ /* 0x000fe2000001ff00 */
[----:B------:R-:W-:Y:S01]  /*1a00*/  CS2R R78, SRZ ;  /* 0x00000000004e7805 */ /* 0x000fe2000001ff00 */
[----:B------:R-:W-:Y:S01]  /*1a10*/  CS2R R48, SRZ ;  /* 0x0000000000307805 */ /* 0x000fe2000001ff00 */
[----:B------:R-:W-:Y:S01]  /*1a20*/  IMAD.X R3, R54, 0x1, R129, P0 ;  /* 0x0000000136037824 */ /* 0x000fe200000e0681 */
[----:B------:R-:W-:Y:S01]  /*1a30*/  IADD3 R6, P0, R166, R82, RZ ;  /* 0x00000052a6067210 */ /* 0x000fe20007f1e0ff */
[----:B------:R-:W-:Y:S01]  /*1a40*/  CS2R R76, SRZ ;  /* 0x00000000004c7805 */ /* 0x000fe2000001ff00 */
[----:B------:R-:W-:Y:S01]  /*1a50*/  CS2R R42, SRZ ;  /* 0x00000000002a7805 */ /* 0x000fe2000001ff00 */
[----:B------:R-:W-:Y:S01]  /*1a60*/  CS2R R74, SRZ ;  /* 0x00000000004a7805 */ /* 0x000fe2000001ff00 */
[----:B------:R-:W-:Y:S01]  /*1a70*/  CS2R R38, SRZ ;  /* 0x0000000000267805 */ /* 0x000fe2000001ff00 */
[----:B------:R-:W-:Y:S01]  /*1a80*/  IMAD.X R5, R57, 0x1, R128, P0 ;  /* 0x0000000139057824 */ /* 0x000fe200000e0680 */
[C---:B------:R-:W-:Y:S04]  /*1a90*/  LEA R8, P0, R4.reuse, c[0x0][0x270], 0x1 ;  /* 0x00009c0004087a11 */ /* 0x040fe800078008ff */
[----:B------:R-:W-:Y:S02]  /*1aa0*/  LEA.HI.X R9, R4, c[0x0][0x274], R3, 0x1, P0 ;  /* 0x00009d0004097a11 */ /* 0x000fe400000f0c03 */
[C---:B------:R-:W-:Y:S04]  /*1ab0*/  LEA R10, P0, R6.reuse, c[0x0][0x288], 0x1 ;  /* 0x0000a200060a7a11 */ /* 0x040fe800078008ff */
[----:B------:R-:W-:Y:S02]  /*1ac0*/  LEA.HI.X R11, R6, c[0x0][0x28c], R5, 0x1, P0 ;  /* 0x0000a300060b7a11 */ /* 0x000fe400000f0c05 */
[----:B------:R-:W-:Y:S11]  /*1ad0*/  ISETP.GE.AND P0, PT, R20, c[0x0][0x27c], PT ;  /* 0x00009f0014007a0c */ /* 0x000ff60003f06270 */
[----:B------:R-:W-:Y:S02]  /*1ae0*/  @!UPT UIADD3 URZ, URZ, URZ, URZ ;  /* 0x0000003f3f3ff290 */ /* 0x000fe4000fffe03f */
[----:B------:R1:W5:Y:S04]  /*1af0*/  @!P0 LDG.E.64 R80, [R8.64] ;  /* 0x0000001008508981 */ /* 0x000368000c1e1b00 */
[----:B------:R1:W5:Y:S01]  /*1b00*/  @!P0 LDG.E.64 R40, [R10.64] ;  /* 0x000000100a288981 */ /* 0x000362000c1e1b00 */
[----:B------:R-:W-:Y:S11]  /*1b10*/  ISETP.GE.AND P0, PT, R14, c[0x0][0x27c], PT ;  /* 0x00009f000e007a0c */ /* 0x000ff60003f06270 */
[----:B------:R-:W-:Y:S02]  /*1b20*/  @!UPT UIADD3 URZ, URZ, URZ, URZ ;  /* 0x0000003f3f3ff290 */ /* 0x000fe4000fffe03f */
[----:B------:R1:W5:Y:S04]  /*1b30*/  @!P0 LDG.E.64 R78, [R8.64+0x40] ;  /* 0x00004010084e8981 */ /* 0x000368000c1e1b00 */
[----:B------:R1:W5:Y:S01]  /*1b40*/  @!P0 LDG.E.64 R48, [R10.64+0x40] ;  /* 0x000040100a308981 */ /* 0x000362000c1e1b00 */
[----:B------:R-:W-:Y:S11]  /*1b50*/  ISETP.GE.AND P0, PT, R16, c[0x0][0x27c], PT ;  /* 0x00009f0010007a0c */ /* 0x000ff60003f06270 */
[----:B------:R-:W-:Y:S02]  /*1b60*/  @!UPT UIADD3 URZ, URZ, URZ, URZ ;  /* 0x0000003f3f3ff290 */ /* 0x000fe4000fffe03f */
[----:B------:R1:W5:Y:S04]  /*1b70*/  @!P0 LDG.E.64 R76, [R8.64+0x80] ;  /* 0x00008010084c8981 */ /* 0x000368000c1e1b00 */
[----:B------:R1:W5:Y:S01]  /*1b80*/  @!P0 LDG.E.64 R42, [R10.64+0x80] ;  /* 0x000080100a2a8981 */ /* 0x000362000c1e1b00 */
[----:B------:R-:W-:Y:S11]  /*1b90*/  ISETP.GE.AND P0, PT, R13, c[0x0][0x27c], PT ;  /* 0x00009f000d007a0c */ /* 0x000ff60003f06270 */
[----:B------:R-:W-:Y:S02]  /*1ba0*/  @!UPT UIADD3 URZ, URZ, URZ, URZ ;  /* 0x0000003f3f3ff290 */ /* 0x000fe4000fffe03f */
[----:B------:R1:W5:Y:S04]  /*1bb0*/  @!P0 LDG.E.64 R74, [R8.64+0xc0] ;  /* 0x0000c010084a8981 */ /* 0x000368000c1e1b00 */
[----:B------:R1:W5:Y:S02]  /*1bc0*/  @!P0 LDG.E.64 R38, [R10.64+0xc0] ;  /* 0x0000c0100a268981 */ /* 0x000364000c1e1b00 */
.L_x_839:
[----:B------:R-:W-:Y:S05]  /*1bd0*/  BSYNC B0 ;  /* 0x0000000000007941 */ /* 0x000fea0003800000 */
.L_x_838:
[----:B------:R-:W-:Y:S01]  /*1be0*/  ISETP.GE.AND P5, PT, R103, R126, PT ;  /* 0x0000007e6700720c */ /* 0x000fe20003fa6270 */
[----:B-----5:R-:W-:Y:S01]  /*1bf0*/  IMAD.MOV.U32 R23, RZ, RZ, R74 ;  /* 0x000000ffff177224 */ /* 0x020fe200078e004a */
[----:B------:R-:W-:Y:S01]  /*1c00*/  MOV R6, R38 ;  /* 0x0000002600067202 */ /* 0x000fe20000000f00 */
[----:B------:R-:W-:Y:S01]  /*1c10*/  IMAD.MOV.U32 R22, RZ, RZ, R75 ;  /* 0x000000ffff167224 */ /* 0x000fe200078e004b */
[----:B------:R-:W-:Y:S01]  /*1c20*/  MOV R3, R43 ;  /* 0x0000002b00037202 */ /* 0x000fe20000000f00 */
[----:B-1----:R-:W-:Y:S01]  /*1c30*/  IMAD.MOV.U32 R9, RZ, RZ, R76 ;  /* 0x000000ffff097224 */ /* 0x002fe200078e004c */
[----:B------:R-:W-:Y:S01]  /*1c40*/  BSSY B0, `(.L_x_840) ;  /* 0x000003e000007945 */ /* 0x000fe20003800000 */
        /* <DEDUP_REMOVED lines=18> */
[----:B------:R-:W-:Y:S01]  /*1d70*/  CS2R R62, SRZ ;  /* 0x00000000003e7805 */ /* 0x000fe2000001ff00 */
[----:B------:R-:W-:Y:S01]  /*1d80*/  PRMT R36, R5, 0x5410, R6 ;  /* 0x0000541005247816 */ /* 0x000fe20000000006 */
        /* <DEDUP_REMOVED lines=8> */
[----:B------:R-:W-:-:S05]  /*1e10*/  @P5 BRA `(.L_x_841) ;  /* 0x0000020000005947 */ /* 0x000fca0003800000 */
[----:B------:R-:W-:Y:S01]  /*1e20*/  IADD3 R88, P3, P0, R168, UR14, R88 ;  /* 0x0000000ea8587c10 */ /* 0x000fe2000f87e058 */
[----:B------:R-:W-:Y:S01]  /*1e30*/  CS2R R72, SRZ ;  /* 0x0000000000487805 */ /* 0x000fe2000001ff00 */
[----:B------:R-:W-:Y:S01]  /*1e40*/  CS2R R34, SRZ ;  /* 0x0000000000227805 */ /* 0x000fe2000001ff00 */
[----:B------:R-:W-:Y:S01]  /*1e50*/  CS2R R66, SRZ ;  /* 0x0000000000427805 */ /* 0x000fe2000001ff00 */
[----:B------:R-:W-:Y:S01]  /*1e60*/  IADD3.X R3, R129, UR13, R54, P3, P0 ;  /* 0x0000000d81037c10 */ /* 0x000fe20009fe0436 */
[----:B------:R-:W-:Y:S01]  /*1e70*/  CS2R R32, SRZ ;  /* 0x0000000000207805 */ /* 0x000fe2000001ff00 */
[----:B------:R-:W-:Y:S01]  /*1e80*/  IADD3 R82, P3, P0, R166, UR18, R82 ;  /* 0x00000012a6527c10 */ /* 0x000fe2000f87e052 */
[----:B------:R-:W-:Y:S01]  /*1e90*/  CS2R R62, SRZ ;  /* 0x00000000003e7805 */ /* 0x000fe2000001ff00 */
[----:B------:R-:W-:Y:S01]  /*1ea0*/  CS2R R30, SRZ ;  /* 0x00000000001e7805 */ /* 0x000fe2000001ff00 */
[----:B------:R-:W-:Y:S01]  /*1eb0*/  CS2R R58, SRZ ;  /* 0x00000000003a7805 */ /* 0x000fe2000001ff00 */
[----:B------:R-:W-:Y:S01]  /*1ec0*/  IADD3.X R57, R128, UR6, R57, P3, P0 ;  /* 0x0000000680397c10 */ /* 0x000fe20009fe0439 */
[----:B------:R-:W-:Y:S01]  /*1ed0*/  CS2R R10, SRZ ;  /* 0x00000000000a7805 */ /* 0x000fe2000001ff00 */
        /* <DEDUP_REMOVED lines=20> */
.L_x_841:
[----:B------:R-:W-:Y:S05]  /*2020*/  BSYNC B0 ;  /* 0x0000000000007941 */ /* 0x000fea0003800000 */
.L_x_840:
[----:B-1---5:R-:W-:Y:S01]  /*2030*/  MOV R5, R11 ;  /* 0x0000000b00057202 */ /* 0x022fe20000000f00 */
[----:B------:R1:W2:Y:S01]  /*2040*/  SHFL.IDX PT, R83, R145, RZ, 0x181f ;  /* 0x00181fff91537589 */ /* 0x0002a200000e0000 */
[----:B------:R-:W-:Y:S01]  /*2050*/  IMAD.MOV.U32 R26, RZ, RZ, R58 ;  /* 0x000000ffff1a7224 */ /* 0x000fe200078e003a */
[----:B------:R-:W-:Y:S01]  /*2060*/  BSSY B1, `(.L_x_842) ;  /* 0x0000103000017945 */ /* 0x000fe20003800000 */
[----:B------:R-:W-:Y:S02]  /*2070*/  IMAD.MOV.U32 R25, RZ, RZ, R59 ;  /* 0x000000ffff197224 */ /* 0x000fe400078e003b */
[----:B------:R-:W-:Y:S02]  /*2080*/  IMAD.MOV.U32 R24, RZ, RZ, R62 ;  /* 0x000000ffff187224 */ /* 0x000fe400078e003e */
[----:B------:R-:W-:Y:S01]  /*2090*/  IMAD.MOV.U32 R6, RZ, RZ, R10 ;  /* 0x000000ffff067224 */ /* 0x000fe200078e000a */
[----:B------:R-:W-:Y:S01]  /*20a0*/  PRMT R57, R25, 0x5410, R26 ;  /* 0x0000541019397816 */ /* 0x000fe2000000001a */
[----:B------:R1:W3:Y:S01]  /*20b0*/  SHFL.IDX PT, R82, R157, RZ, 0x181f ;  /* 0x00181fff9d527589 */ /* 0x0002e200000e0000 */
[----:B------:R-:W-:Y:S01]  /*20c0*/  MOV R25, R63 ;  /* 0x0000003f00197202 */ /* 0x000fe20000000f00 */
        /* <DEDUP_REMOVED lines=12> */
[----:B------:R-:W-:Y:S01]  /*2190*/  IMAD.MOV.U32 R4, RZ, RZ, R34 ;  /* 0x000000ffff047224 */ /* 0x000fe200078e0022 */
[----:B------:R-:W-:Y:S02]  /*21a0*/  MOV R3, R35 ;  /* 0x0000002300037202 */ /* 0x000fe40000000f00 */
[----:B------:R-:W-:Y:S02]  /*21b0*/  PRMT R64, R24, 0x5410, R25 ;  /* 0x0000541018407816 */ /* 0x000fe40000000019 */
[----:B------:R-:W-:Y:S02]  /*21c0*/  PRMT R22, R5, 0x5410, R6 ;  /* 0x0000541005167816 */ /* 0x000fe40000000006 */
[----:B------:R-:W-:Y:S01]  /*21d0*/  PRMT R23, R3, 0x5410, R4 ;  /* 0x0000541003177816 */ /* 0x000fe20000000004 */
[----:B------:R-:W-:-:S05]  /*21e0*/  @P4 BRA `(.L_x_843) ;  /* 0x00000ea000004947 */ /* 0x000fca0003800000 */
[----:B--2---:R-:W-:Y:S01]  /*21f0*/  ISETP.GE.AND P0, PT, R18, c[0x0][0x1d4], PT ;  /* 0x0000750012007a0c */ /* 0x004fe20003f06270 */
[----:B------:R-:W-:Y:S01]  /*2200*/  @!UPT UIADD3 URZ, URZ, URZ, URZ ;  /* 0x0000003f3f3ff290 */ /* 0x000fe2000fffe03f */
[----:B------:R-:W-:Y:S11]  /*2210*/  BSSY B0, `(.L_x_844) ;  /* 0x0000038000007945 */ /* 0x000ff60003800000 */
[----:B------:R-:W-:-:S05]  /*2220*/  @P0 BRA `(.L_x_845) ;  /* 0x0000036000000947 */ /* 0x000fca0003800000 */
[C---:B---3--:R-:W-:Y:S01]  /*2230*/  LEA R88, P0, R18.reuse, R82, 0x1 ;  /* 0x0000005212587211 */ /* 0x048fe200078008ff */
[----:B------:R-:W2:Y:S03]  /*2240*/  LDS.128 R24, [R105+0xa080] ;  /* 0x00a0800069187984 */ /* 0x000ea60000000c00 */
[----:B------:R-:W-:Y:S02]  /*2250*/  LEA.HI.X R89, R18, R83, R19, 0x1, P0 ;  /* 0x0000005312597211 */ /* 0x000fe400000f0c13 */
[----:B------:R-:W-:Y:S11]  /*2260*/  ISETP.GE.AND P0, PT, R20, c[0x0][0x27c], PT ;  /* 0x00009f0014007a0c */ /* 0x000ff60003f06270 */
[----:B------:R-:W-:Y:S02]  /*2270*/  @!UPT UIADD3 URZ, URZ, URZ, URZ ;  /* 0x0000003f3f3ff290 */ /* 0x000fe4000fffe03f */
        /* <DEDUP_REMOVED lines=11> */
[----:B--2---:R-:W-:Y:S02]  /*2330*/  @!P0 MOV R37, R24 ;  /* 0x0000001800258202 */ /* 0x004fe40000000f00 */
        /* <DEDUP_REMOVED lines=8> */
[----:B------:R-:W-:Y:S01]  /*23c0*/  @!P0 FMUL.FTZ R85, R47, R46 ;  /* 0x0000002e2f558220 */ /* 0x000fe20000410000 */
[----:B------:R-:W-:Y:S01]  /*23d0*/  @!P0 MOV R41, R26 ;  /* 0x0000001a00298202 */ /* 0x000fe20000000f00 */
[----:B------:R-:W-:Y:S01]  /*23e0*/  @!P0 FFMA.FTZ R3, R45, R52, R3 ;  /* 0x000000342d038223 */ /* 0x000fe20000010003 */
[----:B------:R-:W-:Y:S01]  /*23f0*/  @!P0 HADD2.F32 R52, -RZ, R51.H0_H0 ;  /* 0x20000033ff348230 */ /* 0x000fe20000004100 */
[C---:B------:R-:W-:Y:S02]  /*2400*/  @!P0 FMUL.FTZ R4, R37.reuse, R46 ;  /* 0x0000002e25048220 */ /* 0x040fe40000410000 */
[-C--:B------:R-:W-:Y:S01]  /*2410*/  @!P0 FFMA.FTZ R85, R37, R54.reuse, -R85 ;  /* 0x0000003625558223 */ /* 0x080fe20000010855 */
[----:B------:R-:W-:Y:S01]  /*2420*/  @!P0 MOV R37, R27 ;  /* 0x0000001b00258202 */ /* 0x000fe20000000f00 */
[----:B------:R-:W-:Y:S01]  /*2430*/  @!P0 FFMA.FTZ R4, R47, R54, R4 ;  /* 0x000000362f048223 */ /* 0x000fe20000010004 */
[----:B------:R-:W-:Y:S01]  /*2440*/  @!P0 F2FP.PACK_AB R84, R3, R84 ;  /* 0x000000540354823e */ /* 0x000fe200000000ff */
[--C-:B------:R-:W-:Y:S02]  /*2450*/  @!P0 HADD2.F32 R45, -RZ, R41.reuse.H1_H1 ;  /* 0x30000029ff2d8230 */ /* 0x100fe40000004100 */
[----:B------:R-:W-:Y:S01]  /*2460*/  @!P0 HADD2.F32 R41, -RZ, R41.H0_H0 ;  /* 0x20000029ff298230 */ /* 0x000fe20000004100 */
[----:B------:R-:W-:Y:S01]  /*2470*/  @!P0 MOV R24, R84 ;  /* 0x0000005400188202 */ /* 0x000fe20000000f00 */
[--C-:B------:R-:W-:Y:S01]  /*2480*/  @!P0 HADD2.F32 R51, -RZ, R37.reuse.H1_H1 ;  /* 0x30000025ff338230 */ /* 0x100fe20000004100 */
[-C--:B------:R-:W-:Y:S01]  /*2490*/  @!P0 FMUL.FTZ R86, R45, R44.reuse ;  /* 0x0000002c2d568220 */ /* 0x080fe20000410000 */
[----:B------:R-:W-:Y:S01]  /*24a0*/  @!P0 HADD2.F32 R37, -RZ, R37.H0_H0 ;  /* 0x20000025ff258230 */ /* 0x000fe20000004100 */
[----:B------:R-:W-:Y:S01]  /*24b0*/  @!P0 FMUL.FTZ R5, R41, R44 ;  /* 0x0000002c29058220 */ /* 0x000fe20000410000 */
[----:B------:R-:W-:Y:S01]  /*24c0*/  @!P0 F2FP.PACK_AB R85, R4, R85 ;  /* 0x000000550455823e */ /* 0x000fe200000000ff */
[-C--:B------:R-:W-:Y:S02]  /*24d0*/  @!P0 FMUL.FTZ R87, R51, R40.reuse ;  /* 0x0000002833578220 */ /* 0x080fe40000410000 */
[----:B------:R-:W-:Y:S01]  /*24e0*/  @!P0 FMUL.FTZ R6, R37, R40 ;  /* 0x0000002825068220 */ /* 0x000fe20000410000 */
[----:B------:R-:W-:Y:S01]  /*24f0*/  @!P0 MOV R25, R85 ;  /* 0x0000005500198202 */ /* 0x000fe20000000f00 */
[-C--:B------:R-:W-:Y:S02]  /*2500*/  @!P0 FFMA.FTZ R5, R45, R52.reuse, R5 ;  /* 0x000000342d058223 */ /* 0x080fe40000010005 */
        /* <DEDUP_REMOVED lines=8> */
.L_x_845:
[----:B------:R-:W-:Y:S05]  /*2590*/  BSYNC B0 ;  /* 0x0000000000007941 */ /* 0x000fea0003800000 */
.L_x_844:
[----:B------:R-:W-:Y:S01]  /*25a0*/  ISETP.GE.AND P0, PT, R15, c[0x0][0x1d4], PT ;  /* 0x000075000f007a0c */ /* 0x000fe20003f06270 */
[----:B------:R-:W-:Y:S01]  /*25b0*/  @!UPT UIADD3 URZ, URZ, URZ, URZ ;  /* 0x0000003f3f3ff290 */ /* 0x000fe2000fffe03f */
[----:B------:R-:W-:Y:S11]  /*25c0*/  BSSY B0, `(.L_x_846) ;  /* 0x0000038000007945 */ /* 0x000ff60003800000 */
[----:B------:R-:W-:-:S05]  /*25d0*/  @P0 BRA `(.L_x_847) ;  /* 0x0000036000000947 */ /* 0x000fca0003800000 */
[C---:B---3--:R-:W-:Y:S01]  /*25e0*/  LEA R84, P0, R123.reuse, R82, 0x1 ;  /* 0x000000527b547211 */ /* 0x048fe200078008ff */
[----:B--2---:R-:W2:Y:S03]  /*25f0*/  LDS.128 R24, [R105+0xb880] ;  /* 0x00b8800069187984 */ /* 0x004ea60000000c00 */
[----:B------:R-:W-:Y:S02]  /*2600*/  LEA.HI.X R85, R123, R83, R132, 0x1, P0 ;  /* 0x000000537b557211 */ /* 0x000fe400000f0c84 */
[----:B------:R-:W-:Y:S11]  /*2610*/  ISETP.GE.AND P0, PT, R14, c[0x0][0x27c], PT ;  /* 0x00009f000e007a0c */ /* 0x000ff60003f06270 */
[----:B------:R-:W-:Y:S02]  /*2620*/  @!UPT UIADD3 URZ, URZ, URZ, URZ ;  /* 0x0000003f3f3ff290 */ /* 0x000fe4000fffe03f */
        /* <DEDUP_REMOVED lines=14> */
[----:B------:R-:W-:Y:S01]  /*2710*/  @!P0 HADD2.F32 R45, -RZ, R40.H0_H0 ;  /* 0x20000028ff2d8230 */ /* 0x000fe20000004100 */
[----:B------:R-:W-:Y:S01]  /*2720*/  @!P0 MOV R40, R26 ;  /* 0x0000001a00288202 */ /* 0x000fe20000000f00 */
[--C-:B------:R-:W-:Y:S01]  /*2730*/  @!P0 HADD2.F32 R47, -RZ, R41.reuse.H1_H1 ;  /* 0x30000029ff2f8230 */ /* 0x100fe20000004100 */
[-C--:B------:R-:W-:Y:S02]  /*2740*/  @!P0 FMUL.FTZ R54, R46, R44.reuse ;  /* 0x0000002c2e368220 */ /* 0x080fe40000410000 */
[----:B------:R-:W-:Y:S01]  /*2750*/  @!P0 FMUL.FTZ R3, R45, R44 ;  /* 0x0000002c2d038220 */ /* 0x000fe20000410000 */
[----:B------:R-:W-:Y:S01]  /*2760*/  @!P0 HADD2.F32 R44, -RZ, R41.H0_H0 ;  /* 0x20000029ff2c8230 */ /* 0x000fe20000004100 */
[-C--:B------:R-:W-:Y:S01]  /*2770*/  @!P0 FMUL.FTZ R81, R47, R37.reuse ;  /* 0x000000252f518220 */ /* 0x080fe20000410000 */
[--C-:B------:R-:W-:Y:S01]  /*2780*/  @!P0 HADD2.F32 R41, -RZ, R40.reuse.H0_H0 ;  /* 0x20000028ff298230 */ /* 0x100fe20000004100 */
[-C--:B------:R-:W-:Y:S02]  /*2790*/  @!P0 FFMA.FTZ R54, R45, R50.reuse, -R54 ;  /* 0x000000322d368223 */ /* 0x080fe40000010836 */
[----:B------:R-:W-:Y:S01]  /*27a0*/  @!P0 FMUL.FTZ R4, R44, R37 ;  /* 0x000000252c048220 */ /* 0x000fe20000410000 */
[----:B------:R-:W-:Y:S01]  /*27b0*/  @!P0 MOV R37, R27 ;  /* 0x0000001b00258202 */ /* 0x000fe20000000f00 */
[----:B------:R-:W-:Y:S01]  /*27c0*/  @!P0 FFMA.FTZ R3, R46, R50, R3 ;  /* 0x000000322e038223 */ /* 0x000fe20000010003 */
[----:B------:R-:W-:Y:S01]  /*27d0*/  @!P0 HADD2.F32 R50, -RZ, R53.H0_H0 ;  /* 0x20000035ff328230 */ /* 0x000fe20000004100 */
[----:B------:R-:W-:Y:S01]  /*27e0*/  @!P0 FMUL.FTZ R5, R41, R36 ;  /* 0x0000002429058220 */ /* 0x000fe20000410000 */
[----:B------:R-:W-:Y:S01]  /*27f0*/  @!P0 HADD2.F32 R46, -RZ, R40.H1_H1 ;  /* 0x30000028ff2e8230 */ /* 0x000fe20000004100 */
[-C--:B------:R-:W-:Y:S01]  /*2800*/  @!P0 FFMA.FTZ R4, R47, R51.reuse, R4 ;  /* 0x000000332f048223 */ /* 0x080fe20000010004 */
[----:B------:R-:W-:Y:S01]  /*2810*/  @!P0 F2FP.PACK_AB R54, R3, R54 ;  /* 0x000000360336823e */ /* 0x000fe200000000ff */
[----:B------:R-:W-:Y:S01]  /*2820*/  @!P0 FFMA.FTZ R81, R44, R51, -R81 ;  /* 0x000000332c518223 */ /* 0x000fe20000010851 */
[--C-:B------:R-:W-:Y:S01]  /*2830*/  @!P0 HADD2.F32 R53, -RZ, R37.reuse.H1_H1 ;  /* 0x30000025ff358230 */ /* 0x100fe20000004100 */
[----:B------:R-:W-:Y:S01]  /*2840*/  @!P0 FMUL.FTZ R56, R46, R36 ;  /* 0x000000242e388220 */ /* 0x000fe20000410000 */
[----:B------:R-:W-:Y:S01]  /*2850*/  @!P0 MOV R24, R54 ;  /* 0x0000003600188202 */ /* 0x000fe20000000f00 */
[----:B------:R-:W-:Y:S01]  /*2860*/  @!P0 HADD2.F32 R37, -RZ, R37.H0_H0 ;  /* 0x20000025ff258230 */ /* 0x000fe20000004100 */
[----:B------:R-:W-:Y:S01]  /*2870*/  @!P0 F2FP.PACK_AB R81, R4, R81 ;  /* 0x000000510451823e */ /* 0x000fe200000000ff */
[----:B------:R-:W-:Y:S02]  /*2880*/  @!P0 FMUL.FTZ R80, R53, R48 ;  /* 0x0000003035508220 */ /* 0x000fe40000410000 */
[----:B------:R-:W-:Y:S01]  /*2890*/  @!P0 FFMA.FTZ R5, R46, R50, R5 ;  /* 0x000000322e058223 */ /* 0x000fe20000010005 */
[----:B------:R-:W-:Y:S01]  /*28a0*/  @!P0 MOV R25, R81 ;  /* 0x0000005100198202 */ /* 0x000fe20000000f00 */
        /* <DEDUP_REMOVED lines=9> */
.L_x_847:
[----:B------:R-:W-:Y:S05]  /*2940*/  BSYNC B0 ;  /* 0x0000000000007941 */ /* 0x000fea0003800000 */
.L_x_846:
        /* <DEDUP_REMOVED lines=31> */
[----:B------:R-:W-:Y:S01]  /*2b40*/  @!P0 FFMA.FTZ R3, R46, R45, R3 ;  /* 0x0000002d2e038223 */ /* 0x000fe20000010003 */
[----:B------:R-:W-:Y:S01]  /*2b50*/  @!P0 HADD2.F32 R46, -RZ, R37.H1_H1 ;  /* 0x30000025ff2e8230 */ /* 0x000fe20000004100 */
[----:B------:R-:W-:Y:S01]  /*2b60*/  @!P0 FMUL.FTZ R4, R41, R36 ;  /* 0x0000002429048220 */ /* 0x000fe20000410000 */
[----:B------:R-:W-:Y:S01]  /*2b70*/  @!P0 MOV R36, R27 ;  /* 0x0000001b00248202 */ /* 0x000fe20000000f00 */
[----:B------:R-:W-:Y:S01]  /*2b80*/  @!P0 FFMA.FTZ R52, R44, R45, -R52 ;  /* 0x0000002d2c348223 */ /* 0x000fe20000010834 */
[----:B------:R-:W-:Y:S01]  /*2b90*/  @!P0 HADD2.F32 R45, -RZ, R71.H0_H0 ;  /* 0x20000047ff2d8230 */ /* 0x000fe20000004100 */
[-C--:B------:R-:W-:Y:S02]  /*2ba0*/  @!P0 FMUL.FTZ R5, R40, R29.reuse ;  /* 0x0000001d28058220 */ /* 0x080fe40000410000 */
[C---:B------:R-:W-:Y:S01]  /*2bb0*/  @!P0 FMUL.FTZ R54, R46.reuse, R29 ;  /* 0x0000001d2e368220 */ /* 0x040fe20000410000 */
[----:B------:R-:W-:Y:S01]  /*2bc0*/  @!P0 F2FP.PACK_AB R52, R3, R52 ;  /* 0x000000340334823e */ /* 0x000fe200000000ff */
[----:B------:R-:W-:Y:S01]  /*2bd0*/  @!P0 FFMA.FTZ R4, R47, R48, R4 ;  /* 0x000000302f048223 */ /* 0x000fe20000010004 */
        /* <DEDUP_REMOVED lines=9> */
[-C--:B------:R-:W-:Y:S01]  /*2c70*/  @!P0 FFMA.FTZ R53, R37, R50.reuse, -R53 ;  /* 0x0000003225358223 */ /* 0x080fe20000010835 */
[----:B------:R-:W-:Y:S01]  /*2c80*/  @!P0 MOV R25, R51 ;  /* 0x0000003300198202 */ /* 0x000fe20000000f00 */
[----:B------:R-:W-:Y:S01]  /*2c90*/  @!P0 FFMA.FTZ R6, R49, R50, R6 ;  /* 0x0000003231068223 */ /* 0x000fe20000010006 */
[----:B------:R-:W-:Y:S04]  /*2ca0*/  @!P0 F2FP.PACK_AB R54, R5, R54 ;  /* 0x000000360536823e */ /* 0x000fe800000000ff */
[----:B------:R-:W-:Y:S02]  /*2cb0*/  @!P0 F2FP.PACK_AB R53, R6, R53 ;  /* 0x000000350635823e */ /* 0x000fe400000000ff */
[----:B------:R-:W-:Y:S02]  /*2cc0*/  @!P0 MOV R26, R54 ;  /* 0x00000036001a8202 */ /* 0x000fe40000000f00 */
[----:B------:R-:W-:Y:S05]  /*2cd0*/  @!P0 MOV R27, R53 ;  /* 0x00000035001b8202 */ /* 0x000fea0000000f00 */
[----:B------:R2:W-:Y:S02]  /*2ce0*/  ST.E.128 [R78.64], R24 ;  /* 0x000000184e007985 */ /* 0x0005e4000c101d10 */
.L_x_849:
[----:B------:R-:W-:Y:S05]  /*2cf0*/  BSYNC B0 ;  /* 0x0000000000007941 */ /* 0x000fea0003800000 */
.L_x_848:
[----:B------:R-:W-:Y:S11]  /*2d00*/  ISETP.GE.AND P0, PT, R107, c[0x0][0x1d4], PT ;  /* 0x000075006b007a0c */ /* 0x000ff60003f06270 */
[----:B------:R-:W-:Y:S02]  /*2d10*/  @!UPT UIADD3 URZ, URZ, URZ, URZ ;  /* 0x0000003f3f3ff290 */ /* 0x000fe4000fffe03f */
[----:B------:R-:W-:-:S05]  /*2d20*/  @P0 BRA `(.L_x_843) ;  /* 0x0000036000000947 */ /* 0x000fca0003800000 */
[C---:B---3--:R-:W-:Y:S01]  /*2d30*/  LEA R82, P0, R122.reuse, R82, 0x1 ;  /* 0x000000527a527211 */ /* 0x048fe200078008ff */
[----:B--2---:R-:W2:Y:S03]  /*2d40*/  LDS.128 R24, [R105+0xe880] ;  /* 0x00e8800069187984 */ /* 0x004ea60000000c00 */
[----:B------:R-:W-:Y:S02]  /*2d50*/  LEA.HI.X R83, R122, R83, R119, 0x1, P0 ;  /* 0x000000537a537211 */ /* 0x000fe400000f0c77 */
[----:B------:R-:W-:Y:S11]  /*2d60*/  ISETP.GE.AND P0, PT, R13, c[0x0][0x27c], PT ;  /* 0x00009f000d007a0c */ /* 0x000ff60003f06270 */
[----:B------:R-:W-:Y:S02]  /*2d70*/  @!UPT UIADD3 URZ, URZ, URZ, URZ ;  /* 0x0000003f3f3ff290 */ /* 0x000fe4000fffe03f */
[----:B------:R-:W-:Y:S01]  /*2d80*/  @!P0 HADD2.F32 R41, -RZ, R65.H1_H1 ;  /* 0x30000041ff298230 */ /* 0x000fe20000004100 */
[--C-:B------:R-:W-:Y:S02]  /*2d90*/  @!P0 SHF.R.U64 R29, R38, 0x10, R39.reuse ;  /* 0x00000010261d8819 */ /* 0x100fe40000001227 */
        /* <DEDUP_REMOVED lines=14> */
[-C--:B------:R-:W-:Y:S01]  /*2e80*/  @!P0 FMUL.FTZ R46, R42, R39.reuse ;  /* 0x000000272a2e8220 */ /* 0x080fe20000410000 */
[----:B------:R-:W-:Y:S01]  /*2e90*/  @!P0 HADD2.F32 R40, -RZ, R37.H0_H0 ;  /* 0x20000025ff288230 */ /* 0x000fe20000004100 */
[C---:B------:R-:W-:Y:S02]  /*2ea0*/  @!P0 FMUL.FTZ R3, R36.reuse, R39 ;  /* 0x0000002724038220 */ /* 0x040fe40000410000 */
[----:B------:R-:W-:Y:S01]  /*2eb0*/  @!P0 FFMA.FTZ R46, R36, R41, -R46 ;  /* 0x00000029242e8223 */ /* 0x000fe2000001082e */
[----:B------:R-:W-:Y:S01]  /*2ec0*/  @!P0 MOV R36, R26 ;  /* 0x0000001a00248202 */ /* 0x000fe20000000f00 */
[CC--:B------:R-:W-:Y:S02]  /*2ed0*/  @!P0 FMUL.FTZ R49, R43.reuse, R29.reuse ;  /* 0x0000001d2b318220 */ /* 0x0c0fe40000410000 */
        /* <DEDUP_REMOVED lines=14> */
[-C--:B------:R-:W-:Y:S01]  /*2fc0*/  @!P0 FMUL.FTZ R50, R47, R38.reuse ;  /* 0x000000262f328220 */ /* 0x080fe20000410000 */
[----:B------:R-:W-:Y:S01]  /*2fd0*/  @!P0 MOV R25, R49 ;  /* 0x0000003100198202 */ /* 0x000fe20000000f00 */
[----:B------:R-:W-:Y:S01]  /*2fe0*/  @!P0 HADD2.F32 R42, -RZ, R65.H0_H0 ;  /* 0x20000041ff2a8230 */ /* 0x000fe20000004100 */
[C---:B------:R-:W-:Y:S02]  /*2ff0*/  @!P0 FMUL.FTZ R6, R29.reuse, R38 ;  /* 0x000000261d068220 */ /* 0x040fe40000410000 */
[----:B------:R-:W-:Y:S02]  /*3000*/  @!P0 FFMA.FTZ R50, R29, R44, -R50 ;  /* 0x0000002c1d328223 */ /* 0x000fe40000010832 */
        /* <DEDUP_REMOVED lines=8> */
.L_x_843:
[----:B--2---:R-:W-:Y:S05]  /*3090*/  BSYNC B1 ;  /* 0x0000000000017941 */ /* 0x004fea0003800000 */
.L_x_842:
[----:B-1----:R-:W1:Y:S04]  /*30a0*/  SHFL.IDX PT, R145, R145, 0x1, 0x181f ;  /* 0x00381f0091917f89 */ /* 0x002e6800000e0000 */
[----:B------:R-:W2:Y:S01]  /*30b0*/  SHFL.IDX PT, R157, R157, 0x1, 0x181f ;  /* 0x00381f009d9d7f89 */ /* 0x000ea200000e0000 */
[----:B------:R-:W-:-:S05]  /*30c0*/  @P5 BRA `(.L_x_850) ;  /* 0x0000392000005947 */ /* 0x000fca0003800000 */
[----:B------:R-:W-:Y:S01]  /*30d0*/  ISETP.GE.AND P0, PT, R18, c[0x0][0x1d4], PT ;  /* 0x0000750012007a0c */ /* 0x000fe20003f06270 */
[----:B------:R-:W-:Y:S01]  /*30e0*/  @!UPT UIADD3 URZ, URZ, URZ, URZ ;  /* 0x0000003f3f3ff290 */ /* 0x000fe2000fffe03f */
[----:B------:R-:W-:Y:S11]  /*30f0*/  BSSY B0, `(.L_x_851) ;  /* 0x0000038000007945 */ /* 0x000ff60003800000 */
[----:B------:R-:W-:-:S05]  /*3100*/  @P0 BRA `(.L_x_852) ;  /* 0x0000036000000947 */ /* 0x000fca0003800000 */
[C---:B--2---:R-:W-:Y:S01]  /*3110*/  LEA R46, P0, R18.reuse, R157, 0x1 ;  /* 0x0000009d122e7211 */ /* 0x044fe200078008ff */
[----:B------:R-:W2:Y:S03]  /*3120*/  LDS.128 R24, [R105+0xb080] ;  /* 0x00b0800069187984 */ /* 0x000ea60000000c00 */
[----:B-1----:R-:W-:Y:S02]  /*3130*/  LEA.HI.X R47, R18, R145, R19, 0x1, P0 ;  /* 0x00000091122f7211 */ /* 0x002fe400000f0c13 */
[----:B------:R-:W-:Y:S11]  /*3140*/  ISETP.GE.AND P0, PT, R20, c[0x0][0x27c], PT ;  /* 0x00009f0014007a0c */ /* 0x000ff60003f06270 */
[----:B------:R-:W-:Y:S02]  /*3150*/  @!UPT UIADD3 URZ, URZ, URZ, URZ ;  /* 0x0000003f3f3ff290 */ /* 0x000fe4000fffe03f */
[--C-:B------:R-:W-:Y:S01]  /*3160*/  @!P0 HADD2.F32 R36, -RZ, R23.reuse.H1_H1 ;  /* 0x30000017ff248230 */ /* 0x100fe20000004100 */
[--C-:B------:R-:W-:Y:S01]  /*3170*/  @!P0 SHF.R.U64 R28, R34, 0x10, R35.reuse ;  /* 0x00000010221c8819 */ /* 0x100fe20000001223 */
[----:B------:R-:W-:Y:S01]  /*3180*/  @!P0 HADD2.F32 R38, -RZ, R64.H1_H1 ;  /* 0x30000040ff268230 */ /* 0x000fe20000004100 */
        /* <DEDUP_REMOVED lines=37> */
[-C--:B------:R-:W-:Y:S02]  /*33e0*/  @!P0 FFMA.FTZ R45, R29, R42.reuse, -R45 ;  /* 0x0000002a1d2d8223 */ /* 0x080fe4000001082d */
        /* <DEDUP_REMOVED lines=8> */
.L_x_852:
[----:B------:R-:W-:Y:S05]  /*3470*/  BSYNC B0 ;  /* 0x0000000000007941 */ /* 0x000fea0003800000 */
.L_x_851:
[----:B------:R-:W-:Y:S01]  /*3480*/  ISETP.GE.AND P0, PT, R15, c[0x0][0x1d4], PT ;  /* 0x000075000f007a0c */ /* 0x000fe20003f06270 */
[----:B------:R-:W-:Y:S01]  /*3490*/  @!UPT UIADD3 URZ, URZ, URZ, URZ ;  /* 0x0000003f3f3ff290 */ /* 0x000fe2000fffe03f */
[----:B------:R-:W-:Y:S11]  /*34a0*/  BSSY B0, `(.L_x_853) ;  /* 0x0000038000007945 */ /* 0x000ff60003800000 */
[----:B------:R-:W-:-:S05]  /*34b0*/  @P0 BRA `(.L_x_854) ;  /* 0x0000036000000947 */ /* 0x000fca0003800000 */
[C---:B--2---:R-:W-:Y:S01]  /*34c0*/  LEA R44, P0, R123.reuse, R157, 0x1 ;  /* 0x0000009d7b2c7211 */ /* 0x044fe200078008ff */
[----:B-1----:R-:W1:Y:S03]  /*34d0*/  LDS.128 R24, [R105+0xc880] ;  /* 0x00c8800069187984 */ /* 0x002e660000000c00 */
        /* <DEDUP_REMOVED lines=52> */
.L_x_854:
[----:B------:R-:W-:Y:S05]  /*3820*/  BSYNC B0 ;  /* 0x0000000000007941 */ /* 0x000fea0003800000 */
.L_x_853:
        /* <DEDUP_REMOVED lines=58> */
.L_x_856:
[----:B------:R-:W-:Y:S05]  /*3bd0*/  BSYNC B0 ;  /* 0x0000000000007941 */ /* 0x000fea0003800000 */
.L_x_855:
[----:B------:R-:W-:Y:S11]  /*3be0*/  ISETP.GE.AND P0, PT, R107, c[0x0][0x1d4], PT ;  /* 0x000075006b007a0c */ /* 0x000ff60003f06270 */
[----:B------:R-:W-:Y:S02]  /*3bf0*/  @!UPT UIADD3 URZ, URZ, URZ, URZ ;  /* 0x0000003f3f3ff290 */ /* 0x000fe4000fffe03f */
[----:B------:R-:W-:-:S05]  /*3c00*/  @P0 BRA `(.L_x_850) ;  /* 0x00002de000000947 */ /* 0x000fca0003800000 */
[C---:B--2---:R-:W-:Y:S01]  /*3c10*/  LEA R38, P0, R122.reuse, R157, 0x1 ;  /* 0x0000009d7a267211 */ /* 0x044fe200078008ff */
[----:B-1----:R-:W1:Y:S03]  /*3c20*/  LDS.128 R24, [R105+0xf880] ;  /* 0x00f8800069187984 */ /* 0x002e660000000c00 */
[----:B------:R-:W-:Y:S02]  /*3c30*/  LEA.HI.X R39, R122, R145, R119, 0x1, P0 ;  /* 0x000000917a277211 */ /* 0x000fe400000f0c77 */
        /* <DEDUP_REMOVED lines=25> */
[----:B------:R-:W-:Y:S02]  /*3dd0*/  @!P0 FFMA.FTZ R3, R28, R29, R3 ;  /* 0x0000001d1c038223 */ /* 0x000fe40000010003 */
[C---:B------:R-:W-:Y:S01]  /*3de0*/  @!P0 FMUL.FTZ R4, R22.reuse, R9 ;  /* 0x0000000916048220 */ /* 0x040fe20000410000 */
[----:B------:R-:W-:Y:S01]  /*3df0*/  @!P0 MOV R9, R27 ;  /* 0x0000001b00098202 */ /* 0x000fe20000000f00 */
[-C--:B------:R-:W-:Y:S01]  /*3e00*/  @!P0 FFMA.FTZ R33, R22, R31.reuse, -R33 ;  /* 0x0000001f16218223 */ /* 0x080fe20000010821 */
[--C-:B------:R-:W-:Y:S01]  /*3e10*/  @!P0 HADD2.F32 R28, -RZ, R11.reuse.H1_H1 ;  /* 0x3000000bff1c8230 */ /* 0x100fe20000004100 */
[----:B------:R-:W-:Y:S01]  /*3e20*/  @!P0 FFMA.FTZ R4, R30, R31, R4 ;  /* 0x0000001f1e048223 */ /* 0x000fe20000010004 */
[----:B------:R-:W-:Y:S01]  /*3e30*/  @!P0 F2FP.PACK_AB R36, R3, R36 ;  /* 0x000000240324823e */ /* 0x000fe200000000ff */
[----:B------:R-:W-:Y:S02]  /*3e40*/  @!P0 HADD2.F32 R11, -RZ, R11.H0_H0 ;  /* 0x2000000bff0b8230 */ /* 0x000fe40000004100 */
[-C--:B------:R-:W-:Y:S01]  /*3e50*/  @!P0 FMUL.FTZ R40, R28, R8.reuse ;  /* 0x000000081c288220 */ /* 0x080fe20000410000 */
[----:B------:R-:W-:Y:S01]  /*3e60*/  @!P0 F2FP.PACK_AB R33, R4, R33 ;  /* 0x000000210421823e */ /* 0x000fe200000000ff */
[--C-:B------:R-:W-:Y:S01]  /*3e70*/  @!P0 HADD2.F32 R29, -RZ, R9.reuse.H1_H1 ;  /* 0x30000009ff1d8230 */ /* 0x100fe20000004100 */
[C---:B------:R-:W-:Y:S01]  /*3e80*/  @!P0 FMUL.FTZ R5, R11.reuse, R8 ;  /* 0x000000080b058220 */ /* 0x040fe20000410000 */
[----:B------:R-:W-:Y:S01]  /*3e90*/  @!P0 MOV R24, R36 ;  /* 0x0000002400188202 */ /* 0x000fe20000000f00 */
[----:B------:R-:W-:Y:S01]  /*3ea0*/  @!P0 FFMA.FTZ R40, R11, R32, -R40 ;  /* 0x000000200b288223 */ /* 0x000fe20000010828 */
[----:B------:R-:W-:Y:S01]  /*3eb0*/  @!P0 MOV R25, R33 ;  /* 0x0000002100198202 */ /* 0x000fe20000000f00 */
[----:B------:R-:W-:Y:S01]  /*3ec0*/  @!P0 FMUL.FTZ R35, R29, R10 ;  /* 0x0000000a1d238220 */ /* 0x000fe20000410000 */
[----:B------:R-:W-:Y:S01]  /*3ed0*/  @!P0 HADD2.F32 R9, -RZ, R9.H0_H0 ;  /* 0x20000009ff098230 */ /* 0x000fe20000004100 */
[----:B------:R-:W-:Y:S04]  /*3ee0*/  @!P0 FFMA.FTZ R5, R28, R32, R5 ;  /* 0x000000201c058223 */ /* 0x000fe80000010005 */
[----:B------:R-:W-:Y:S01]  /*3ef0*/  @!P0 FMUL.FTZ R6, R9, R10 ;  /* 0x0000000a09068220 */ /* 0x000fe20000410000 */
[----:B------:R-:W-:Y:S01]  /*3f00*/  @!P0 F2FP.PACK_AB R40, R5, R40 ;  /* 0x000000280528823e */ /* 0x000fe200000000ff */
[-C--:B------:R-:W-:Y:S02]  /*3f10*/  @!P0 FFMA.FTZ R35, R9, R34.reuse, -R35 ;  /* 0x0000002209238223 */ /* 0x080fe40000010823 */
[----:B------:R-:W-:Y:S01]  /*3f20*/  @!P0 FFMA.FTZ R6, R29, R34, R6 ;  /* 0x000000221d068223 */ /* 0x000fe20000010006 */
[----:B------:R-:W-:Y:S04]  /*3f30*/  @!P0 MOV R26, R40 ;  /* 0x00000028001a8202 */ /* 0x000fe80000000f00 */
[----:B------:R-:W-:Y:S04]  /*3f40*/  @!P0 F2FP.PACK_AB R35, R6, R35 ;  /* 0x000000230623823e */ /* 0x000fe800000000ff */
[----:B------:R-:W-:Y:S05]  /*3f50*/  @!P0 MOV R27, R35 ;  /* 0x00000023001b8202 */ /* 0x000fea0000000f00 */
[----:B------:R1:W-:Y:S01]  /*3f60*/  ST.E.128 [R38.64], R24 ;  /* 0x0000001826007985 */ /* 0x0003e2000c101d10 */
[----:B------:R-:W-:-:S05]  /*3f70*/  BRA `(.L_x_850) ;  /* 0x00002a7000007947 */ /* 0x000fca0003800000 */
.L_x_837:
        /* <DEDUP_REMOVED lines=30> */
[----:B------:R1:W5:Y:S04]  /*4160*/  @!P0 LDG.E.128 R60, [R8.64] ;  /* 0x00000010083c8981 */ /* 0x000368000c1e1d00 */
[----:B------:R1:W5:Y:S01]  /*4170*/  @!P0 LDG.E.128 R44, [R4.64] ;  /* 0x00000010042c8981 */ /* 0x000362000c1e1d00 */
[----:B------:R-:W-:Y:S11]  /*4180*/  ISETP.GE.AND P0, PT, R15, c[0x0][0x27c], PT ;  /* 0x00009f000f007a0c */ /* 0x000ff60003f06270 */
[----:B------:R-:W-:Y:S02]  /*4190*/  @!UPT UIADD3 URZ, URZ, URZ, URZ ;  /* 0x0000003f3f3ff290 */ /* 0x000fe4000fffe03f */
[----:B------:R1:W5:Y:S04]  /*41a0*/  @!P0 LDG.E.128 R84, [R8.64+0x80] ;  /* 0x0000801008548981 */ /* 0x000368000c1e1d00 */
[----:B------:R1:W5:Y:S02]  /*41b0*/  @!P0 LDG.E.128 R36, [R4.64+0x80] ;  /* 0x0000801004248981 */ /* 0x000364000c1e1d00 */
.L_x_858:
[----:B------:R-:W-:Y:S05]  /*41c0*/  BSYNC B0 ;  /* 0x0000000000007941 */ /* 0x000fea0003800000 */
.L_x_857:
        /* <DEDUP_REMOVED lines=60> */
.L_x_860:
[----:B------:R-:W-:Y:S05]  /*4590*/  BSYNC B0 ;  /* 0x0000000000007941 */ /* 0x000fea0003800000 */
.L_x_859:
[----:B-1---5:R-:W-:Y:S01]  /*45a0*/  MOV R8, R73 ;  /* 0x0000004900087202 */ /* 0x022fe20000000f00 */
[----:B------:R1:W2:Y:S01]  /*45b0*/  SHFL.IDX PT, R171, R145, RZ, 0x181f ;  /* 0x00181fff91ab7589 */ /* 0x0002a200000e0000 */
[----:B------:R-:W-:Y:S01]  /*45c0*/  MOV R5, R27 ;  /* 0x0000001b00057202 */ /* 0x000fe20000000f00 */
[----:B------:R-:W-:Y:S01]  /*45d0*/  IMAD.MOV.U32 R11, RZ, RZ, R74 ;  /* 0x000000ffff0b7224 */ /* 0x000fe200078e004a */
[----:B------:R-:W-:Y:S01]  /*45e0*/  IADD3 R81, -R68, c[0x0][0x1d4], RZ ;  /* 0x0000750044517a10 */ /* 0x000fe20007ffe1ff */
[----:B------:R-:W-:Y:S01]  /*45f0*/  IMAD.MOV.U32 R10, RZ, RZ, R75 ;  /* 0x000000ffff0a7224 */ /* 0x000fe200078e004b */
[----:B------:R-:W-:Y:S01]  /*4600*/  BSSY B1, `(.L_x_861) ;  /* 0x000010b000017945 */ /* 0x000fe20003800000 */
[----:B------:R-:W-:Y:S02]  /*4610*/  IMAD.MOV.U32 R9, RZ, RZ, R72 ;  /* 0x000000ffff097224 */ /* 0x000fe400078e0048 */
[----:B------:R1:W3:Y:S01]  /*4620*/  SHFL.IDX PT, R170, R157, RZ, 0x181f ;  /* 0x00181fff9daa7589 */ /* 0x0002e200000e0000 */
        /* <DEDUP_REMOVED lines=24> */
[----:B------:R-:W-:Y:S01]  /*47b0*/  SEL R57, R68, R81, !P1 ;  /* 0x0000005144397207 */ /* 0x000fe20004800000 */
[----:B------:R-:W2:Y:S01]  /*47c0*/  LDS.128 R32, [R140+0xa080] ;  /* 0x00a080008c207984 */ /* 0x000ea20000000c00 */
[----:B------:R-:W-:Y:S02]  /*47d0*/  ISETP.GE.AND P0, PT, R18, c[0x0][0x27c], PT ;  /* 0x00009f0012007a0c */ /* 0x000fe40003f06270 */
[----:B------:R-:W-:Y:S04]  /*47e0*/  SHF.R.S32.HI R56, RZ, 0x1f, R57 ;  /* 0x0000001fff387819 */ /* 0x000fe80000011439 */
[----:B------:R-:W-:Y:S04]  /*47f0*/  LEA.HI R57, R56, R57, RZ, 0x4 ;  /* 0x0000003938397211 */ /* 0x000fe800078f20ff */
[----:B------:R-:W-:Y:S03]  /*4800*/  LEA.HI.SX32 R57, R57, R70, 0x1c ;  /* 0x0000004639397211 */ /* 0x000fe600078fe2ff */
[----:B------:R-:W-:Y:S01]  /*4810*/  @!P0 SHF.R.U64 R50, R44, 0x10, R45 ;  /* 0x000000102c328819 */ /* 0x000fe2000000122d */
[----:B------:R-:W-:Y:S01]  /*4820*/  @!P0 HADD2.F32 R52, -RZ, R49.H1_H1 ;  /* 0x30000031ff348230 */ /* 0x000fe20000004100 */
[----:B------:R-:W-:Y:S01]  /*4830*/  SHF.R.S32.HI R56, RZ, 0x1f, R57 ;  /* 0x0000001fff387819 */ /* 0x000fe20000011439 */
[----:B------:R-:W-:Y:S01]  /*4840*/  @!P0 HADD2.F32 R58, -RZ, R58.H0_H0 ;  /* 0x2000003aff3a8230 */ /* 0x000fe20000004100 */
[----:B------:R-:W-:Y:S01]  /*4850*/  SHF.L.U32 R173, R57, 0x3, RZ ;  /* 0x0000000339ad7819 */ /* 0x000fe200000006ff */
[----:B------:R-:W-:Y:S01]  /*4860*/  @!P0 HADD2.F32 R51, -RZ, R50.H0_H0 ;  /* 0x20000032ff338230 */ /* 0x000fe20000004100 */
[----:B------:R-:W-:Y:S01]  /*4870*/  LEA.HI R56, R56, R57, RZ, 0x3 ;  /* 0x0000003938387211 */ /* 0x000fe200078f18ff */
[----:B------:R-:W-:Y:S01]  /*4880*/  @!P0 HADD2.F32 R65, -RZ, R65.H0_H0 ;  /* 0x20000041ff418230 */ /* 0x000fe20000004100 */
[----:B------:R-:W-:Y:S02]  /*4890*/  LOP3.LUT R175, R108, 0x38, R173, 0xf8, !PT ;  /* 0x000000386caf7812 */ /* 0x000fe400078ef8ad */
[----:B------:R-:W-:Y:S02]  /*48a0*/  SHF.R.S32.HI R56, RZ, 0x3, R56 ;  /* 0x00000003ff387819 */ /* 0x000fe40000011438 */
[----:B------:R-:W-:Y:S02]  /*48b0*/  LOP3.LUT R175, R175, R106, RZ, 0x3c, !PT ;  /* 0x0000006aafaf7212 */ /* 0x000fe400078e3cff */
[----:B------:R-:W-:Y:S01]  /*48c0*/  @!P0 SHF.R.U32.HI R44, RZ, 0x10, R47 ;  /* 0x00000010ff2c8819 */ /* 0x000fe2000001162f */
[----:B------:R-:W-:Y:S01]  /*48d0*/  IMAD R54, R56, 0xc00, R7 ;  /* 0x00000c0038367824 */ /* 0x000fe200078e0207 */
[----:B------:R-:W-:Y:S02]  /*48e0*/  @!P0 SHF.R.U64 R46, R46, 0x10, R47 ;  /* 0x000000102e2e8819 */ /* 0x000fe4000000122f */
[----:B------:R-:W-:Y:S01]  /*48f0*/  @!P0 SHF.R.U64 R59, R60, 0x10, R61 ;  /* 0x000000103c3b8819 */ /* 0x000fe2000000123d */
[----:B------:R-:W-:Y:S01]  /*4900*/  IMAD.IADD R175, R54, 0x1, R175 ;  /* 0x0000000136af7824 */ /* 0x000fe200078e02af */
[----:B------:R-:W-:Y:S02]  /*4910*/  @!P0 SHF.R.U32.HI R45, RZ, 0x10, R45 ;  /* 0x00000010ff2d8819 */ /* 0x000fe4000001162d */
[----:B------:R-:W-:Y:S01]  /*4920*/  @!P0 SHF.R.U32.HI R60, RZ, 0x10, R61 ;  /* 0x00000010ff3c8819 */ /* 0x000fe2000001163d */
[----:B------:R-:W-:Y:S01]  /*4930*/  @!P0 HADD2.F32 R59, -RZ, R59.H0_H0 ;  /* 0x2000003bff3b8230 */ /* 0x000fe20000004100 */
[----:B------:R-:W-:Y:S01]  /*4940*/  SHF.L.U32 R172, R175, 0x1, RZ ;  /* 0x00000001afac7819 */ /* 0x000fe200000006ff */
[----:B------:R-:W-:Y:S01]  /*4950*/  @!P0 HADD2.F32 R61, -RZ, R94.H0_H0 ;  /* 0x2000005eff3d8230 */ /* 0x000fe20000004100 */
[----:B--2---:R-:W-:Y:S01]  /*4960*/  @!P0 IMAD.MOV.U32 R53, RZ, RZ, R32 ;  /* 0x000000ffff358224 */ /* 0x004fe200078e0020 */
[--C-:B------:R-:W-:Y:S02]  /*4970*/  @!P0 SHF.R.U32.HI R67, RZ, 0x10, R63.reuse ;  /* 0x00000010ff438819 */ /* 0x100fe4000001163f */
[----:B------:R-:W2:Y:S01]  /*4980*/  LDS.128 R88, [R172+0xa080] ;  /* 0x00a08000ac587984 */ /* 0x000ea20000000c00 */
[----:B------:R-:W-:Y:S01]  /*4990*/  @!P0 SHF.R.U64 R63, R62, 0x10, R63 ;  /* 0x000000103e3f8819 */ /* 0x000fe2000000123f */
[--C-:B------:R-:W-:Y:S02]  /*49a0*/  @!P0 HADD2.F32 R47, -RZ, R53.reuse.H0_H0 ;  /* 0x20000035ff2f8230 */ /* 0x100fe40000004100 */
[----:B------:R-:W-:Y:S02]  /*49b0*/  @!P0 HADD2.F32 R50, -RZ, R53.H1_H1 ;  /* 0x30000035ff328230 */ /* 0x000fe40000004100 */
[----:B------:R-:W-:Y:S01]  /*49c0*/  @!P0 HADD2.F32 R67, -RZ, R67.H0_H0 ;  /* 0x20000043ff438230 */ /* 0x000fe20000004100 */
[C---:B------:R-:W-:Y:S01]  /*49d0*/  @!P0 FMUL.FTZ R3, R47.reuse, R52 ;  /* 0x000000342f038220 */ /* 0x040fe20000410000 */
[----:B------:R-:W-:Y:S01]  /*49e0*/  @!P0 HADD2.F32 R63, -RZ, R63.H0_H0 ;  /* 0x2000003fff3f8230 */ /* 0x000fe20000004100 */
[----:B------:R-:W-:Y:S01]  /*49f0*/  @!P0 FMUL.FTZ R4, R50, R51 ;  /* 0x0000003332048220 */ /* 0x000fe20000410000 */
[----:B--2---:R-:W-:Y:S02]  /*4a00*/  @!P0 MOV R57, R88 ;  /* 0x0000005800398202 */ /* 0x004fe40000000f00 */
[----:B------:R-:W-:Y:S03]  /*4a10*/  @!P0 MOV R62, R90 ;  /* 0x0000005a003e8202 */ /* 0x000fe60000000f00 */
[--C-:B------:R-:W-:Y:S02]  /*4a20*/  @!P0 HADD2.F32 R56, -RZ, R57.reuse.H0_H0 ;  /* 0x20000039ff388230 */ /* 0x100fe40000004100 */
[----:B------:R-:W-:Y:S03]  /*4a30*/  @!P0 HADD2.F32 R57, -RZ, R57.H1_H1 ;  /* 0x30000039ff398230 */ /* 0x000fe60000004100 */
[C---:B------:R-:W-:Y:S02]  /*4a40*/  @!P0 FMUL.FTZ R172, R56.reuse, R52 ;  /* 0x0000003438ac8220 */ /* 0x040fe40000410000 */
[-C--:B------:R-:W-:Y:S02]  /*4a50*/  @!P0 FFMA.FTZ R3, R56, R58.reuse, R3 ;  /* 0x0000003a38038223 */ /* 0x080fe40000010003 */
[----:B------:R-:W-:Y:S01]  /*4a60*/  @!P0 FFMA.FTZ R172, R47, R58, -R172 ;  /* 0x0000003a2fac8223 */ /* 0x000fe200000108ac */
[----:B------:R-:W-:Y:S01]  /*4a70*/  @!P0 HADD2.F32 R47, -RZ, R49.H0_H0 ;  /* 0x20000031ff2f8230 */ /* 0x000fe20000004100 */
[----:B------:R-:W-:Y:S01]  /*4a80*/  @!P0 IMAD.MOV.U32 R58, RZ, RZ, R89 ;  /* 0x000000ffff3a8224 */ /* 0x000fe200078e0059 */
[----:B------:R-:W-:Y:S01]  /*4a90*/  @!P0 MOV R49, R35 ;  /* 0x0000002300318202 */ /* 0x000fe20000000f00 */
[C---:B------:R-:W-:Y:S01]  /*4aa0*/  @!P0 FMUL.FTZ R175, R57.reuse, R51 ;  /* 0x0000003339af8220 */ /* 0x040fe20000410000 */
[----:B------:R-:W-:Y:S01]  /*4ab0*/  @!P0 MOV R51, R33 ;  /* 0x0000002100338202 */ /* 0x000fe20000000f00 */
[-C--:B------:R-:W-:Y:S01]  /*4ac0*/  @!P0 FFMA.FTZ R4, R57, R59.reuse, R4 ;  /* 0x0000003b39048223 */ /* 0x080fe20000010004 */
[--C-:B------:R-:W-:Y:S01]  /*4ad0*/  @!P0 HADD2.F32 R56, -RZ, R58.reuse.H0_H0 ;  /* 0x2000003aff388230 */ /* 0x100fe20000004100 */
[----:B------:R-:W-:Y:S01]  /*4ae0*/  @!P0 FFMA.FTZ R175, R50, R59, -R175 ;  /* 0x0000003b32af8223 */ /* 0x000fe200000108af */
[----:B------:R-:W-:Y:S02]  /*4af0*/  @!P0 HADD2.F32 R50, -RZ, R45.H0_H0 ;  /* 0x2000002dff328230 */ /* 0x000fe40000004100 */
[----:B------:R-:W-:Y:S01]  /*4b00*/  @!P0 HADD2.F32 R59, -RZ, R58.H1_H1 ;  /* 0x3000003aff3b8230 */ /* 0x000fe20000004100 */
[----:B------:R-:W-:Y:S01]  /*4b10*/  @!P0 FMUL.FTZ R174, R56, R47 ;  /* 0x0000002f38ae8220 */ /* 0x000fe20000410000 */
[--C-:B------:R-:W-:Y:S01]  /*4b20*/  @!P0 HADD2.F32 R45, -RZ, R51.reuse.H1_H1 ;  /* 0x30000033ff2d8230 */ /* 0x100fe20000004100 */
[----:B------:R-:W-:Y:S01]  /*4b30*/  @!P0 F2FP.PACK_AB R175, R175, R172 ;  /* 0x000000acafaf823e */ /* 0x000fe200000000ff */
[----:B------:R-:W-:Y:S01]  /*4b40*/  @!P0 HADD2.F32 R58, -RZ, R60.H0_H0 ;  /* 0x2000003cff3a8230 */ /* 0x000fe20000004100 */
[----:B------:R-:W-:Y:S01]  /*4b50*/  @!P0 IMAD.MOV.U32 R60, RZ, RZ, R91 ;  /* 0x000000ffff3c8224 */ /* 0x000fe200078e005b */
[----:B------:R-:W-:Y:S01]  /*4b60*/  @!P0 HADD2.F32 R52, -RZ, R51.H0_H0 ;  /* 0x20000033ff348230 */ /* 0x000fe20000004100 */
[-C--:B------:R-:W-:Y:S01]  /*4b70*/  @!P0 FMUL.FTZ R177, R59, R50.reuse ;  /* 0x000000323bb18220 */ /* 0x080fe20000410000 */
[----:B------:R-:W-:Y:S01]  /*4b80*/  @!P0 MOV R32, R175 ;  /* 0x000000af00208202 */ /* 0x000fe20000000f00 */
[C---:B------:R-:W-:Y:S01]  /*4b90*/  @!P0 FMUL.FTZ R6, R45.reuse, R50 ;  /* 0x000000322d068220 */ /* 0x040fe20000410000 */
[----:B------:R-:W-:Y:S01]  /*4ba0*/  @!P0 HADD2.F32 R66, -RZ, R60.H1_H1 ;  /* 0x3000003cff428230 */ /* 0x000fe20000004100 */
[----:B------:R-:W-:Y:S01]  /*4bb0*/  @!P0 FFMA.FTZ R177, R45, R58, -R177 ;  /* 0x0000003a2db18223 */ /* 0x000fe200000108b1 */
[----:B------:R-:W-:Y:S01]  /*4bc0*/  @!P0 HADD2.F32 R45, -RZ, R44.H0_H0 ;  /* 0x2000002cff2d8230 */ /* 0x000fe20000004100 */
[----:B------:R-:W-:Y:S01]  /*4bd0*/  @!P0 FMUL.FTZ R5, R52, R47 ;  /* 0x0000002f34058220 */ /* 0x000fe20000410000 */
[--C-:B------:R-:W-:Y:S01]  /*4be0*/  @!P0 HADD2.F32 R44, -RZ, R49.reuse.H1_H1 ;  /* 0x30000031ff2c8230 */ /* 0x100fe20000004100 */
[----:B------:R-:W-:Y:S01]  /*4bf0*/  @!P0 F2FP.PACK_AB R172, R4, R3 ;  /* 0x0000000304ac823e */ /* 0x000fe200000000ff */
[----:B------:R-:W-:Y:S01]  /*4c00*/  @!P0 HADD2.F32 R57, -RZ, R64.H0_H0 ;  /* 0x20000040ff398230 */ /* 0x000fe20000004100 */
[-C--:B------:R-:W-:Y:S01]  /*4c10*/  @!P0 FMUL.FTZ R179, R66, R45.reuse ;  /* 0x0000002d42b38220 */ /* 0x080fe20000410000 */
[----:B------:R-:W-:Y:S01]  /*4c20*/  @!P0 HADD2.F32 R47, -RZ, R48.H1_H1 ;  /* 0x30000030ff2f8230 */ /* 0x000fe20000004100 */
[C---:B------:R-:W-:Y:S01]  /*4c30*/  @!P0 FMUL.FTZ R11, R44.reuse, R45 ;  /* 0x0000002d2c0b8220 */ /* 0x040fe20000410000 */
[----:B------:R-:W-:Y:S01]  /*4c40*/  @!P0 MOV R88, R172 ;  /* 0x000000ac00588202 */ /* 0x000fe20000000f00 */
[----:B------:R-:W-:Y:S01]  /*4c50*/  @!P0 FFMA.FTZ R179, R44, R67, -R179 ;  /* 0x000000432cb38223 */ /* 0x000fe200000108b3 */
[----:B------:R-:W-:Y:S01]  /*4c60*/  @!P0 HADD2.F32 R64, -RZ, R60.H0_H0 ;  /* 0x2000003cff408230 */ /* 0x000fe20000004100 */
[----:B------:R-:W-:Y:S01]  /*4c70*/  @!P0 IMAD.MOV.U32 R44, RZ, RZ, R34 ;  /* 0x000000ffff2c8224 */ /* 0x000fe200078e0022 */
[----:B------:R-:W-:Y:S01]  /*4c80*/  @!P0 HADD2.F32 R50, -RZ, R49.H0_H0 ;  /* 0x20000031ff328230 */ /* 0x000fe20000004100 */
[----:B------:R-:W-:Y:S01]  /*4c90*/  @!P0 FFMA.FTZ R5, R56, R57, R5 ;  /* 0x0000003938058223 */ /* 0x000fe20000010005 */
[----:B------:R-:W-:Y:S01]  /*4ca0*/  @!P0 HADD2.F32 R45, -RZ, R46.H0_H0 ;  /* 0x2000002eff2d8230 */ /* 0x000fe20000004100 */
[-C--:B------:R-:W-:Y:S01]  /*4cb0*/  @!P0 FMUL.FTZ R176, R64, R47.reuse ;  /* 0x0000002f40b08220 */ /* 0x080fe20000410000 */
[----:B------:R-:W-:Y:S01]  /*4cc0*/  @!P0 HADD2.F32 R46, -RZ, R44.H0_H0 ;  /* 0x2000002cff2e8230 */ /* 0x000fe20000004100 */
[----:B------:R-:W-:Y:S01]  /*4cd0*/  @!P0 FMUL.FTZ R10, R50, R47 ;  /* 0x0000002f320a8220 */ /* 0x000fe20000410000 */
[----:B------:R-:W-:Y:S01]  /*4ce0*/  @!P0 HADD2.F32 R47, -RZ, R48.H0_H0 ;  /* 0x20000030ff2f8230 */ /* 0x000fe20000004100 */
[----:B------:R-:W-:Y:S01]  /*4cf0*/  @!P0 FFMA.FTZ R6, R59, R58, R6 ;  /* 0x0000003a3b068223 */ /* 0x000fe20000010006 */
[----:B------:R-:W-:Y:S01]  /*4d00*/  @!P0 HADD2.F32 R44, -RZ, R44.H1_H1 ;  /* 0x3000002cff2c8230 */ /* 0x000fe20000004100 */
[----:B------:R-:W-:Y:S01]  /*4d10*/  @!P0 FFMA.FTZ R174, R52, R57, -R174 ;  /* 0x0000003934ae8223 */ /* 0x000fe200000108ae */
[--C-:B------:R-:W-:Y:S01]  /*4d20*/  @!P0 HADD2.F32 R60, -RZ, R62.reuse.H0_H0 ;  /* 0x2000003eff3c8230 */ /* 0x100fe20000004100 */
[----:B------:R-:W-:Y:S01]  /*4d30*/  @!P0 FMUL.FTZ R8, R46, R47 ;  /* 0x0000002f2e088220 */ /* 0x000fe20000410000 */
[----:B------:R-:W-:Y:S01]  /*4d40*/  @!P0 HADD2.F32 R62, -RZ, R62.H1_H1 ;  /* 0x3000003eff3e8230 */ /* 0x000fe20000004100 */
[----:B------:R-:W-:Y:S01]  /*4d50*/  @!P0 FMUL.FTZ R9, R44, R45 ;  /* 0x0000002d2c098220 */ /* 0x000fe20000410000 */
[----:B------:R-:W-:Y:S01]  /*4d60*/  @!P0 F2FP.PACK_AB R174, R177, R174 ;  /* 0x000000aeb1ae823e */ /* 0x000fe200000000ff */
[----:B------:R-:W-:Y:S01]  /*4d70*/  @!P0 FFMA.FTZ R8, R60, R61, R8 ;  /* 0x0000003d3c088223 */ /* 0x000fe20000010008 */
[----:B------:R-:W-:Y:S01]  /*4d80*/  @!P0 F2FP.PACK_AB R177, R6, R5 ;  /* 0x0000000506b1823e */ /* 0x000fe200000000ff */
[----:B------:R-:W-:Y:S01]  /*4d90*/  @!P0 FMUL.FTZ R178, R60, R47 ;  /* 0x0000002f3cb28220 */ /* 0x000fe20000410000 */
[----:B------:R-:W-:Y:S01]  /*4da0*/  @!P0 MOV R33, R174 ;  /* 0x000000ae00218202 */ /* 0x000fe20000000f00 */
[C---:B------:R-:W-:Y:S02]  /*4db0*/  @!P0 FMUL.FTZ R181, R62.reuse, R45 ;  /* 0x0000002d3eb58220 */ /* 0x040fe40000410000 */
[----:B------:R-:W-:Y:S02]  /*4dc0*/  @!P0 FFMA.FTZ R9, R62, R63, R9 ;  /* 0x0000003f3e098223 */ /* 0x000fe40000010009 */
[----:B------:R-:W-:Y:S02]  /*4dd0*/  @!P0 FFMA.FTZ R10, R64, R65, R10 ;  /* 0x00000041400a8223 */ /* 0x000fe4000001000a */
[----:B------:R-:W-:Y:S02]  /*4de0*/  @!P0 FFMA.FTZ R178, R46, R61, -R178 ;  /* 0x0000003d2eb28223 */ /* 0x000fe400000108b2 */
[----:B------:R-:W-:Y:S02]  /*4df0*/  @!P0 FFMA.FTZ R181, R44, R63, -R181 ;  /* 0x0000003f2cb58223 */ /* 0x000fe400000108b5 */
[----:B------:R-:W-:Y:S02]  /*4e00*/  @!P0 FFMA.FTZ R176, R50, R65, -R176 ;  /* 0x0000004132b08223 */ /* 0x000fe400000108b0 */
[----:B------:R-:W-:Y:S01]  /*4e10*/  @!P0 FFMA.FTZ R11, R66, R67, R11 ;  /* 0x00000043420b8223 */ /* 0x000fe2000001000b */
[----:B------:R-:W-:Y:S01]  /*4e20*/  @!P0 F2FP.PACK_AB R181, R181, R178 ;  /* 0x000000b2b5b5823e */ /* 0x000fe200000000ff */
[----:B------:R-:W-:Y:S01]  /*4e30*/  @!P0 IMAD.MOV.U32 R89, RZ, RZ, R177 ;  /* 0x000000ffff598224 */ /* 0x000fe200078e00b1 */
[----:B------:R-:W-:Y:S02]  /*4e40*/  @!P0 F2FP.PACK_AB R176, R179, R176 ;  /* 0x000000b0b3b0823e */ /* 0x000fe400000000ff */
[----:B------:R-:W-:Y:S01]  /*4e50*/  @!P0 F2FP.PACK_AB R178, R9, R8 ;  /* 0x0000000809b2823e */ /* 0x000fe200000000ff */
[----:B------:R-:W-:Y:S01]  /*4e60*/  @!P0 IMAD.MOV.U32 R34, RZ, RZ, R181 ;  /* 0x000000ffff228224 */ /* 0x000fe200078e00b5 */
[----:B------:R-:W-:Y:S02]  /*4e70*/  @!P0 F2FP.PACK_AB R179, R11, R10 ;  /* 0x0000000a0bb3823e */ /* 0x000fe400000000ff */
[----:B------:R-:W-:Y:S02]  /*4e80*/  @!P0 MOV R35, R176 ;  /* 0x000000b000238202 */ /* 0x000fe40000000f00 */
[----:B------:R-:W-:Y:S02]  /*4e90*/  @!P0 MOV R90, R178 ;  /* 0x000000b2005a8202 */ /* 0x000fe40000000f00 */
[----:B------:R-:W-:Y:S02]  /*4ea0*/  @!P0 MOV R91, R179 ;  /* 0x000000b3005b8202 */ /* 0x000fe40000000f00 */
[C---:B---3--:R-:W-:Y:S04]  /*4eb0*/  LEA R174, P0, R133.reuse, R170, 0x1 ;  /* 0x000000aa85ae7211 */ /* 0x048fe800078008ff */
[----:B------:R-:W-:Y:S02]  /*4ec0*/  LEA.HI.X R175, R133, R171, R130, 0x1, P0 ;  /* 0x000000ab85af7211 */ /* 0x000fe400000f0c82 */
[C---:B------:R-:W-:Y:S03]  /*4ed0*/  ISETP.GE.AND P0, PT, R173.reuse, c[0x0][0x1d4], PT ;  /* 0x00007500ad007a0c */ /* 0x040fe60003f06270 */
[----:B------:R2:W-:Y:S10]  /*4ee0*/  ST.E.128 [R174.64], R32 ;  /* 0x00000020ae007985 */ /* 0x0005f4000c101d10 */
[----:B------:R-:W-:Y:S05]  /*4ef0*/  @!P0 IMAD.WIDE R172, R173, 0x2, R170 ;  /* 0x00000002adac8825 */ /* 0x000fea00078e02aa */
[----:B------:R2:W-:Y:S02]  /*4f00*/  @!P0 ST.E.128 [R172.64], R88 ;  /* 0x00000058ac008985 */ /* 0x0005e4000c101d10 */
.L_x_864:
[----:B------:R-:W-:Y:S05]  /*4f10*/  BSYNC B0 ;  /* 0x0000000000007941 */ /* 0x000fea0003800000 */
.L_x_863:
[----:B------:R-:W-:Y:S11]  /*4f20*/  ISETP.GE.AND P0, PT, R15, c[0x0][0x1d4], PT ;  /* 0x000075000f007a0c */ /* 0x000ff60003f06270 */
[----:B------:R-:W-:Y:S02]  /*4f30*/  @!UPT UIADD3 URZ, URZ, URZ, URZ ;  /* 0x0000003f3f3ff290 */ /* 0x000fe4000fffe03f */
[----:B------:R-:W-:-:S05]  /*4f40*/  @P0 BRA `(.L_x_862) ;  /* 0x0000076000000947 */ /* 0x000fca0003800000 */
[----:B------:R-:W-:Y:S01]  /*4f50*/  SEL R50, R68, R81, !P2 ;  /* 0x0000005144327207 */ /* 0x000fe20005000000 */
[----:B--2---:R-:W2:Y:S01]  /*4f60*/  LDS.128 R32, [R139+0xa080] ;  /* 0x00a080008b207984 */ /* 0x004ea20000000c00 */
        /* <DEDUP_REMOVED lines=11> */
[----:B------:R-:W-:Y:S01]  /*5020*/  @!P0 HADD2.F32 R61, -RZ, R92.H1_H1 ;  /* 0x3000005cff3d8230 */ /* 0x000fe20000004100 */
[----:B------:R-:W-:Y:S02]  /*5030*/  LOP3.LUT R91, R108, 0x38, R89, 0xf8, !PT ;  /* 0x000000386c5b7812 */ /* 0x000fe400078ef859 */
[----:B------:R-:W-:Y:S02]  /*5040*/  SHF.R.S32.HI R50, RZ, 0x3, R50 ;  /* 0x00000003ff327819 */ /* 0x000fe40000011432 */
[----:B------:R-:W-:Y:S02]  /*5050*/  LOP3.LUT R91, R91, R106, RZ, 0x3c, !PT ;  /* 0x0000006a5b5b7212 */ /* 0x000fe400078e3cff */
[----:B------:R-:W-:Y:S01]  /*5060*/  @!P0 SHF.R.U32.HI R36, RZ, 0x10, R39 ;  /* 0x00000010ff248819 */ /* 0x000fe20000011627 */
[----:B------:R-:W-:Y:S01]  /*5070*/  IMAD R48, R50, 0xc00, R7 ;  /* 0x00000c0032307824 */ /* 0x000fe200078e0207 */
[----:B------:R-:W-:Y:S01]  /*5080*/  @!P0 SHF.R.U64 R38, R38, 0x10, R39 ;  /* 0x0000001026268819 */ /* 0x000fe20000001227 */
[----:B------:R-:W-:Y:S01]  /*5090*/  @!P0 HADD2.F32 R50, -RZ, R93.H1_H1 ;  /* 0x3000005dff328230 */ /* 0x000fe20000004100 */
[----:B------:R-:W-:Y:S01]  /*50a0*/  @!P0 SHF.R.U64 R53, R84, 0x10, R85 ;  /* 0x0000001054358819 */ /* 0x000fe20000001255 */
[----:B------:R-:W-:Y:S01]  /*50b0*/  IMAD.IADD R91, R48, 0x1, R91 ;  /* 0x00000001305b7824 */ /* 0x000fe200078e025b */
[----:B------:R-:W-:Y:S02]  /*50c0*/  @!P0 SHF.R.U32.HI R37, RZ, 0x10, R37 ;  /* 0x00000010ff258819 */ /* 0x000fe40000011625 */
[----:B------:R-:W-:Y:S01]  /*50d0*/  @!P0 SHF.R.U32.HI R52, RZ, 0x10, R85 ;  /* 0x00000010ff348819 */ /* 0x000fe20000011655 */
[----:B------:R-:W-:Y:S01]  /*50e0*/  @!P0 HADD2.F32 R53, -RZ, R53.H0_H0 ;  /* 0x20000035ff358230 */ /* 0x000fe20000004100 */
[----:B------:R-:W-:Y:S01]  /*50f0*/  SHF.L.U32 R60, R91, 0x1, RZ ;  /* 0x000000015b3c7819 */ /* 0x000fe200000006ff */
[----:B--2---:R-:W-:Y:S02]  /*5100*/  @!P0 IMAD.MOV.U32 R47, RZ, RZ, R32 ;  /* 0x000000ffff2f8224 */ /* 0x004fe400078e0020 */
[----:B------:R-:W-:Y:S01]  /*5110*/  @!P0 HADD2.F32 R52, -RZ, R52.H0_H0 ;  /* 0x20000034ff348230 */ /* 0x000fe20000004100 */
[--C-:B------:R-:W-:Y:S01]  /*5120*/  @!P0 SHF.R.U32.HI R63, RZ, 0x10, R87.reuse ;  /* 0x00000010ff3f8819 */ /* 0x100fe20000011657 */
[----:B------:R-:W2:Y:S01]  /*5130*/  LDS.128 R64, [R60+0xa080] ;  /* 0x00a080003c407984 */ /* 0x000ea20000000c00 */
[----:B------:R-:W-:Y:S01]  /*5140*/  @!P0 SHF.R.U64 R59, R86, 0x10, R87 ;  /* 0x00000010563b8819 */ /* 0x000fe20000001257 */
[--C-:B------:R-:W-:Y:S02]  /*5150*/  @!P0 HADD2.F32 R39, -RZ, R47.reuse.H0_H0 ;  /* 0x2000002fff278230 */ /* 0x100fe40000004100 */
[----:B------:R-:W-:Y:S02]  /*5160*/  @!P0 HADD2.F32 R44, -RZ, R47.H1_H1 ;  /* 0x3000002fff2c8230 */ /* 0x000fe40000004100 */
[----:B------:R-:W-:Y:S01]  /*5170*/  @!P0 HADD2.F32 R63, -RZ, R63.H0_H0 ;  /* 0x2000003fff3f8230 */ /* 0x000fe20000004100 */
[----:B------:R-:W-:Y:S01]  /*5180*/  @!P0 FMUL.FTZ R3, R39, R46 ;  /* 0x0000002e27038220 */ /* 0x000fe20000410000 */
[----:B------:R-:W-:Y:S01]  /*5190*/  @!P0 HADD2.F32 R59, -RZ, R59.H0_H0 ;  /* 0x2000003bff3b8230 */ /* 0x000fe20000004100 */
[CC--:B------:R-:W-:Y:S02]  /*51a0*/  @!P0 FMUL.FTZ R4, R44.reuse, R45.reuse ;  /* 0x0000002d2c048220 */ /* 0x0c0fe40000410000 */
[----:B--2---:R-:W-:Y:S01]  /*51b0*/  @!P0 IMAD.MOV.U32 R54, RZ, RZ, R65 ;  /* 0x000000ffff368224 */ /* 0x004fe200078e0041 */
[----:B------:R-:W-:Y:S05]  /*51c0*/  @!P0 MOV R51, R64 ;  /* 0x0000004000338202 */ /* 0x000fea0000000f00 */
[--C-:B------:R-:W-:Y:S02]  /*51d0*/  @!P0 HADD2.F32 R49, -RZ, R51.reuse.H0_H0 ;  /* 0x20000033ff318230 */ /* 0x100fe40000004100 */
[----:B------:R-:W-:Y:S03]  /*51e0*/  @!P0 HADD2.F32 R51, -RZ, R51.H1_H1 ;  /* 0x30000033ff338230 */ /* 0x000fe60000004100 */
[----:B------:R-:W-:Y:S02]  /*51f0*/  @!P0 FFMA.FTZ R3, R49, R50, R3 ;  /* 0x0000003231038223 */ /* 0x000fe40000010003 */
[C---:B------:R-:W-:Y:S01]  /*5200*/  @!P0 FMUL.FTZ R91, R51.reuse, R45 ;  /* 0x0000002d335b8220 */ /* 0x040fe20000410000 */
[----:B------:R-:W-:Y:S01]  /*5210*/  @!P0 MOV R45, R33 ;  /* 0x00000021002d8202 */ /* 0x000fe20000000f00 */
[-C--:B------:R-:W-:Y:S01]  /*5220*/  @!P0 FFMA.FTZ R4, R51, R53.reuse, R4 ;  /* 0x0000003533048223 */ /* 0x080fe20000010004 */
[----:B------:R-:W-:Y:S01]  /*5230*/  @!P0 HADD2.F32 R51, -RZ, R54.H1_H1 ;  /* 0x30000036ff338230 */ /* 0x000fe20000004100 */
[----:B------:R-:W-:Y:S01]  /*5240*/  @!P0 FFMA.FTZ R91, R44, R53, -R91 ;  /* 0x000000352c5b8223 */ /* 0x000fe2000001085b */
[----:B------:R-:W-:Y:S01]  /*5250*/  @!P0 HADD2.F32 R44, -RZ, R37.H0_H0 ;  /* 0x20000025ff2c8230 */ /* 0x000fe20000004100 */
[----:B------:R-:W-:Y:S01]  /*5260*/  @!P0 FMUL.FTZ R60, R49, R46 ;  /* 0x0000002e313c8220 */ /* 0x000fe20000410000 */
[--C-:B------:R-:W-:Y:S01]  /*5270*/  @!P0 HADD2.F32 R37, -RZ, R45.reuse.H1_H1 ;  /* 0x3000002dff258230 */ /* 0x100fe20000004100 */
[----:B------:R-:W-:Y:S01]  /*5280*/  @!P0 IMAD.MOV.U32 R53, RZ, RZ, R67 ;  /* 0x000000ffff358224 */ /* 0x000fe200078e0043 */
[----:B------:R-:W-:Y:S01]  /*5290*/  @!P0 HADD2.F32 R46, -RZ, R45.H0_H0 ;  /* 0x2000002dff2e8230 */ /* 0x000fe20000004100 */
[----:B------:R-:W-:Y:S01]  /*52a0*/  @!P0 FMUL.FTZ R173, R51, R44 ;  /* 0x0000002c33ad8220 */ /* 0x000fe20000410000 */
[----:B------:R-:W-:Y:S01]  /*52b0*/  @!P0 HADD2.F32 R49, -RZ, R93.H0_H0 ;  /* 0x2000005dff318230 */ /* 0x000fe20000004100 */
[----:B------:R-:W-:Y:S01]  /*52c0*/  @!P0 FFMA.FTZ R60, R39, R50, -R60 ;  /* 0x00000032273c8223 */ /* 0x000fe2000001083c */
[----:B------:R-:W-:Y:S01]  /*52d0*/  @!P0 HADD2.F32 R39, -RZ, R43.H0_H0 ;  /* 0x2000002bff278230 */ /* 0x000fe20000004100 */
[C---:B------:R-:W-:Y:S01]  /*52e0*/  @!P0 FMUL.FTZ R6, R37.reuse, R44 ;  /* 0x0000002c25068220 */ /* 0x040fe20000410000 */
[----:B------:R-:W-:Y:S01]  /*52f0*/  @!P0 MOV R43, R35 ;  /* 0x00000023002b8202 */ /* 0x000fe20000000f00 */
[----:B------:R-:W-:Y:S01]  /*5300*/  @!P0 FFMA.FTZ R173, R37, R52, -R173 ;  /* 0x0000003425ad8223 */ /* 0x000fe200000108ad */
[----:B------:R-:W-:Y:S01]  /*5310*/  @!P0 HADD2.F32 R37, -RZ, R36.H0_H0 ;  /* 0x20000024ff258230 */ /* 0x000fe20000004100 */
[----:B------:R-:W-:Y:S01]  /*5320*/  @!P0 FMUL.FTZ R5, R46, R39 ;  /* 0x000000272e058220 */ /* 0x000fe20000410000 */
[----:B------:R-:W-:Y:S01]  /*5330*/  @!P0 HADD2.F32 R58, -RZ, R53.H1_H1 ;  /* 0x30000035ff3a8230 */ /* 0x000fe20000004100 */
[----:B------:R-:W-:Y:S01]  /*5340*/  @!P0 F2FP.PACK_AB R91, R91, R60 ;  /* 0x0000003c5b5b823e */ /* 0x000fe200000000ff */
[----:B------:R-:W-:Y:S01]  /*5350*/  @!P0 HADD2.F32 R50, -RZ, R54.H0_H0 ;  /* 0x20000036ff328230 */ /* 0x000fe20000004100 */
[----:B------:R-:W-:Y:S01]  /*5360*/  @!P0 MOV R54, R66 ;  /* 0x0000004200368202 */ /* 0x000fe20000000f00 */
[----:B------:R-:W-:Y:S01]  /*5370*/  @!P0 HADD2.F32 R36, -RZ, R43.H1_H1 ;  /* 0x3000002bff248230 */ /* 0x000fe20000004100 */
[----:B------:R-:W-:Y:S01]  /*5380*/  @!P0 FMUL.FTZ R175, R58, R37 ;  /* 0x000000253aaf8220 */ /* 0x000fe20000410000 */
[----:B------:R-:W-:Y:S01]  /*5390*/  @!P0 MOV R32, R91 ;  /* 0x0000005b00208202 */ /* 0x000fe20000000f00 */
[----:B------:R-:W-:Y:S01]  /*53a0*/  @!P0 FMUL.FTZ R62, R50, R39 ;  /* 0x00000027323e8220 */ /* 0x000fe20000410000 */
[----:B------:R-:W-:Y:S01]  /*53b0*/  @!P0 HADD2.F32 R39, -RZ, R42.H1_H1 ;  /* 0x3000002aff278230 */ /* 0x000fe20000004100 */
[C---:B------:R-:W-:Y:S01]  /*53c0*/  @!P0 FMUL.FTZ R11, R36.reuse, R37 ;  /* 0x00000025240b8220 */ /* 0x040fe20000410000 */
[----:B------:R-:W-:Y:S01]  /*53d0*/  @!P0 HADD2.F32 R56, -RZ, R53.H0_H0 ;  /* 0x20000035ff388230 */ /* 0x000fe20000004100 */
[----:B------:R-:W-:Y:S01]  /*53e0*/  @!P0 FFMA.FTZ R175, R36, R63, -R175 ;  /* 0x0000003f24af8223 */ /* 0x000fe200000108af */
[----:B------:R-:W-:Y:S01]  /*53f0*/  @!P0 HADD2.F32 R44, -RZ, R43.H0_H0 ;  /* 0x2000002bff2c8230 */ /* 0x000fe20000004100 */
[----:B------:R-:W-:Y:S01]  /*5400*/  @!P0 IMAD.MOV.U32 R36, RZ, RZ, R34 ;  /* 0x000000ffff248224 */ /* 0x000fe200078e0022 */
[----:B------:R-:W-:Y:S01]  /*5410*/  @!P0 HADD2.F32 R37, -RZ, R38.H0_H0 ;  /* 0x20000026ff258230 */ /* 0x000fe20000004100 */
[-C--:B------:R-:W-:Y:S01]  /*5420*/  @!P0 FMUL.FTZ R88, R56, R39.reuse ;  /* 0x0000002738588220 */ /* 0x080fe20000410000 */
[----:B------:R-:W-:Y:S01]  /*5430*/  @!P0 HADD2.F32 R53, -RZ, R54.H0_H0 ;  /* 0x20000036ff358230 */ /* 0x000fe20000004100 */
[----:B------:R-:W-:Y:S01]  /*5440*/  @!P0 FMUL.FTZ R10, R44, R39 ;  /* 0x000000272c0a8220 */ /* 0x000fe20000410000 */
[----:B------:R-:W-:Y:S01]  /*5450*/  @!P0 HADD2.F32 R39, -RZ, R42.H0_H0 ;  /* 0x2000002aff278230 */ /* 0x000fe20000004100 */
[----:B------:R-:W-:Y:S01]  /*5460*/  @!P0 FFMA.FTZ R5, R50, R49, R5 ;  /* 0x0000003132058223 */ /* 0x000fe20000010005 */
[--C-:B------:R-:W-:Y:S01]  /*5470*/  @!P0 HADD2.F32 R38, -RZ, R36.reuse.H0_H0 ;  /* 0x20000024ff268230 */ /* 0x100fe20000004100 */
[----:B------:R-:W-:Y:S01]  /*5480*/  @!P0 FFMA.FTZ R6, R51, R52, R6 ;  /* 0x0000003433068223 */ /* 0x000fe20000010006 */
[----:B------:R-:W-:Y:S01]  /*5490*/  @!P0 HADD2.F32 R36, -RZ, R36.H1_H1 ;  /* 0x30000024ff248230 */ /* 0x000fe20000004100 */
[C---:B------:R-:W-:Y:S01]  /*54a0*/  @!P0 FMUL.FTZ R90, R53.reuse, R39 ;  /* 0x00000027355a8220 */ /* 0x040fe20000410000 */
[----:B------:R-:W-:Y:S01]  /*54b0*/  @!P0 F2FP.PACK_AB R60, R4, R3 ;  /* 0x00000003043c823e */ /* 0x000fe200000000ff */
[----:B------:R-:W-:Y:S01]  /*54c0*/  @!P0 FMUL.FTZ R8, R38, R39 ;  /* 0x0000002726088220 */ /* 0x000fe20000410000 */
[----:B------:R-:W-:Y:S01]  /*54d0*/  @!P0 HADD2.F32 R54, -RZ, R54.H1_H1 ;  /* 0x30000036ff368230 */ /* 0x000fe20000004100 */
[----:B------:R-:W-:Y:S01]  /*54e0*/  @!P0 FMUL.FTZ R9, R36, R37 ;  /* 0x0000002524098220 */ /* 0x000fe20000410000 */
[----:B------:R-:W-:Y:S01]  /*54f0*/  @!P0 MOV R64, R60 ;  /* 0x0000003c00408202 */ /* 0x000fe20000000f00 */
[----:B------:R-:W-:Y:S02]  /*5500*/  @!P0 FFMA.FTZ R8, R53, R57, R8 ;  /* 0x0000003935088223 */ /* 0x000fe40000010008 */
[C---:B------:R-:W-:Y:S02]  /*5510*/  @!P0 FMUL.FTZ R177, R54.reuse, R37 ;  /* 0x0000002536b18220 */ /* 0x040fe40000410000 */
[----:B------:R-:W-:Y:S02]  /*5520*/  @!P0 FFMA.FTZ R9, R54, R59, R9 ;  /* 0x0000003b36098223 */ /* 0x000fe40000010009 */
[----:B------:R-:W-:Y:S02]  /*5530*/  @!P0 FFMA.FTZ R10, R56, R61, R10 ;  /* 0x0000003d380a8223 */ /* 0x000fe4000001000a */
[----:B------:R-:W-:Y:S02]  /*5540*/  @!P0 FFMA.FTZ R62, R46, R49, -R62 ;  /* 0x000000312e3e8223 */ /* 0x000fe4000001083e */
[----:B------:R-:W-:Y:S02]  /*5550*/  @!P0 FFMA.FTZ R90, R38, R57, -R90 ;  /* 0x00000039265a8223 */ /* 0x000fe4000001085a */
[----:B------:R-:W-:Y:S01]  /*5560*/  @!P0 FFMA.FTZ R177, R36, R59, -R177 ;  /* 0x0000003b24b18223 */ /* 0x000fe200000108b1 */
[----:B------:R-:W-:Y:S01]  /*5570*/  @!P0 F2FP.PACK_AB R62, R173, R62 ;  /* 0x0000003ead3e823e */ /* 0x000fe200000000ff */
[----:B------:R-:W-:Y:S01]  /*5580*/  @!P0 FFMA.FTZ R88, R44, R61, -R88 ;  /* 0x0000003d2c588223 */ /* 0x000fe20000010858 */
[----:B------:R-:W-:Y:S01]  /*5590*/  @!P0 F2FP.PACK_AB R173, R6, R5 ;  /* 0x0000000506ad823e */ /* 0x000fe200000000ff */
[----:B------:R-:W-:Y:S01]  /*55a0*/  @!P0 FFMA.FTZ R11, R58, R63, R11 ;  /* 0x0000003f3a0b8223 */ /* 0x000fe2000001000b */
[----:B------:R-:W-:Y:S02]  /*55b0*/  @!P0 F2FP.PACK_AB R177, R177, R90 ;  /* 0x0000005ab1b1823e */ /* 0x000fe400000000ff */
[----:B------:R-:W-:Y:S01]  /*55c0*/  @!P0 F2FP.PACK_AB R88, R175, R88 ;  /* 0x00000058af58823e */ /* 0x000fe200000000ff */
[----:B------:R-:W-:Y:S01]  /*55d0*/  @!P0 IMAD.MOV.U32 R65, RZ, RZ, R173 ;  /* 0x000000ffff418224 */ /* 0x000fe200078e00ad */
[----:B------:R-:W-:Y:S01]  /*55e0*/  @!P0 F2FP.PACK_AB R90, R9, R8 ;  /* 0x00000008095a823e */ /* 0x000fe200000000ff */
[----:B------:R-:W-:Y:S01]  /*55f0*/  @!P0 IMAD.MOV.U32 R34, RZ, RZ, R177 ;  /* 0x000000ffff228224 */ /* 0x000fe200078e00b1 */
[----:B------:R-:W-:Y:S02]  /*5600*/  @!P0 F2FP.PACK_AB R175, R11, R10 ;  /* 0x0000000a0baf823e */ /* 0x000fe400000000ff */
[----:B------:R-:W-:Y:S02]  /*5610*/  @!P0 MOV R33, R62 ;  /* 0x0000003e00218202 */ /* 0x000fe40000000f00 */
        /* <DEDUP_REMOVED lines=9> */
.L_x_862:
[----:B--2---:R-:W-:Y:S05]  /*56b0*/  BSYNC B1 ;  /* 0x0000000000017941 */ /* 0x004fea0003800000 */
.L_x_861:
[----:B------:R2:W4:Y:S04]  /*56c0*/  SHFL.IDX PT, R65, R145, 0x1, 0x181f ;  /* 0x00381f0091417f89 */ /* 0x00052800000e0000 */
[----:B------:R2:W1:Y:S01]  /*56d0*/  SHFL.IDX PT, R64, R157, 0x1, 0x181f ;  /* 0x00381f009d407f89 */ /* 0x00046200000e0000 */
[----:B------:R-:W-:-:S05]  /*56e0*/  @P5 BRA `(.L_x_850) ;  /* 0x0000130000005947 */ /* 0x000fca0003800000 */
[----:B------:R-:W-:Y:S01]  /*56f0*/  ISETP.GE.AND P0, PT, R18, c[0x0][0x1d4], PT ;  /* 0x0000750012007a0c */ /* 0x000fe20003f06270 */
[----:B------:R-:W-:Y:S01]  /*5700*/  @!UPT UIADD3 URZ, URZ, URZ, URZ ;  /* 0x0000003f3f3ff290 */ /* 0x000fe2000fffe03f */
[----:B------:R-:W-:Y:S11]  /*5710*/  BSSY B0, `(.L_x_865) ;  /* 0x0000078000007945 */ /* 0x000ff60003800000 */
[----:B------:R-:W-:-:S05]  /*5720*/  @P0 BRA `(.L_x_866) ;  /* 0x0000076000000947 */ /* 0x000fca0003800000 */
[----:B------:R-:W-:Y:S01]  /*5730*/  SEL R44, R68, R81, !P1 ;  /* 0x00000051442c7207 */ /* 0x000fe20004800000 */
[----:B------:R-:W5:Y:S01]  /*5740*/  LDS.128 R32, [R138+0xa080] ;  /* 0x00a080008a207984 */ /* 0x000f620000000c00 */
        /* <DEDUP_REMOVED lines=12> */
[----:B------:R-:W-:Y:S01]  /*5810*/  LOP3.LUT R67, R104, 0x38, R59, 0xf8, !PT ;  /* 0x0000003868437812 */ /* 0x000fe200078ef83b */
[----:B------:R-:W-:Y:S01]  /*5820*/  @!P0 HADD2.F32 R53, -RZ, R82.H1_H1 ;  /* 0x30000052ff358230 */ /* 0x000fe20000004100 */
[----:B------:R-:W-:Y:S02]  /*5830*/  SHF.R.S32.HI R43, RZ, 0x3, R43 ;  /* 0x00000003ff2b7819 */ /* 0x000fe4000001142b */
[----:B------:R-:W-:Y:S02]  /*5840*/  LOP3.LUT R67, R67, R114, RZ, 0x3c, !PT ;  /* 0x0000007243437212 */ /* 0x000fe400078e3cff */
[--C-:B------:R-:W-:Y:S01]  /*5850*/  @!P0 SHF.R.U32.HI R28, RZ, 0x10, R31.reuse ;  /* 0x00000010ff1c8819 */ /* 0x100fe2000001161f */
        /* <DEDUP_REMOVED lines=8> */
[----:B-----5:R-:W-:Y:S02]  /*58e0*/  @!P0 IMAD.MOV.U32 R39, RZ, RZ, R32 ;  /* 0x000000ffff278224 */ /* 0x020fe400078e0020 */
[----:B------:R-:W-:Y:S01]  /*58f0*/  @!P0 HADD2.F32 R46, -RZ, R46.H0_H0 ;  /* 0x2000002eff2e8230 */ /* 0x000fe20000004100 */
[--C-:B------:R-:W-:Y:S01]  /*5900*/  @!P0 SHF.R.U32.HI R57, RZ, 0x10, R79.reuse ;  /* 0x00000010ff398819 */ /* 0x100fe2000001164f */
[----:B------:R-:W5:Y:S01]  /*5910*/  LDS.128 R60, [R54+0xa080] ;  /* 0x00a08000363c7984 */ /* 0x000f620000000c00 */
[----:B------:R-:W-:Y:S01]  /*5920*/  @!P0 SHF.R.U64 R51, R78, 0x10, R79 ;  /* 0x000000104e338819 */ /* 0x000fe2000000124f */
[--C-:B------:R-:W-:Y:S02]  /*5930*/  @!P0 HADD2.F32 R31, -RZ, R39.reuse.H0_H0 ;  /* 0x20000027ff1f8230 */ /* 0x100fe40000004100 */
[----:B------:R-:W-:Y:S02]  /*5940*/  @!P0 HADD2.F32 R36, -RZ, R39.H1_H1 ;  /* 0x30000027ff248230 */ /* 0x000fe40000004100 */
[----:B------:R-:W-:Y:S01]  /*5950*/  @!P0 HADD2.F32 R57, -RZ, R57.H0_H0 ;  /* 0x20000039ff398230 */ /* 0x000fe20000004100 */
[----:B------:R-:W-:Y:S01]  /*5960*/  @!P0 FMUL.FTZ R3, R31, R38 ;  /* 0x000000261f038220 */ /* 0x000fe20000410000 */
[----:B------:R-:W-:Y:S01]  /*5970*/  @!P0 HADD2.F32 R51, -RZ, R51.H0_H0 ;  /* 0x20000033ff338230 */ /* 0x000fe20000004100 */
[CC--:B------:R-:W-:Y:S02]  /*5980*/  @!P0 FMUL.FTZ R4, R36.reuse, R37.reuse ;  /* 0x0000002524048220 */ /* 0x0c0fe40000410000 */
[----:B-----5:R-:W-:Y:S01]  /*5990*/  @!P0 IMAD.MOV.U32 R48, RZ, RZ, R61 ;  /* 0x000000ffff308224 */ /* 0x020fe200078e003d */
        /* <DEDUP_REMOVED lines=10> */
[----:B------:R-:W-:Y:S01]  /*5a40*/  @!P0 IMAD.MOV.U32 R47, RZ, RZ, R63 ;  /* 0x000000ffff2f8224 */ /* 0x000fe200078e003f */
[--C-:B------:R-:W-:Y:S01]  /*5a50*/  @!P0 HADD2.F32 R29, -RZ, R37.reuse.H1_H1 ;  /* 0x30000025ff1d8230 */ /* 0x100fe20000004100 */
[----:B------:R-:W-:Y:S01]  /*5a60*/  @!P0 FMUL.FTZ R54, R43, R38 ;  /* 0x000000262b368220 */ /* 0x000fe20000410000 */
[----:B------:R-:W-:Y:S01]  /*5a70*/  @!P0 HADD2.F32 R38, -RZ, R37.H0_H0 ;  /* 0x20000025ff268230 */ /* 0x000fe20000004100 */
[-C--:B------:R-:W-:Y:S01]  /*5a80*/  @!P0 FMUL.FTZ R85, R45, R36.reuse ;  /* 0x000000242d558220 */ /* 0x080fe20000410000 */
[----:B------:R-:W-:Y:S01]  /*5a90*/  @!P0 MOV R37, R35 ;  /* 0x0000002300258202 */ /* 0x000fe20000000f00 */
[C---:B------:R-:W-:Y:S01]  /*5aa0*/  @!P0 FMUL.FTZ R6, R29.reuse, R36 ;  /* 0x000000241d068220 */ /* 0x040fe20000410000 */
[----:B------:R-:W-:Y:S01]  /*5ab0*/  @!P0 HADD2.F32 R52, -RZ, R47.H1_H1 ;  /* 0x3000002fff348230 */ /* 0x000fe20000004100 */
[----:B------:R-:W-:Y:S01]  /*5ac0*/  @!P0 FFMA.FTZ R85, R29, R46, -R85 ;  /* 0x0000002e1d558223 */ /* 0x000fe20000010855 */
[----:B------:R-:W-:Y:S01]  /*5ad0*/  @!P0 HADD2.F32 R29, -RZ, R28.H0_H0 ;  /* 0x2000001cff1d8230 */ /* 0x000fe20000004100 */
[----:B------:R-:W-:Y:S01]  /*5ae0*/  @!P0 FFMA.FTZ R54, R31, R44, -R54 ;  /* 0x0000002c1f368223 */ /* 0x000fe20000010836 */
[----:B------:R-:W-:Y:S02]  /*5af0*/  @!P0 HADD2.F32 R31, -RZ, R41.H0_H0 ;  /* 0x20000029ff1f8230 */ /* 0x000fe40000004100 */
[----:B------:R-:W-:Y:S01]  /*5b00*/  @!P0 HADD2.F32 R44, -RZ, R48.H0_H0 ;  /* 0x20000030ff2c8230 */ /* 0x000fe20000004100 */
[----:B------:R-:W-:Y:S01]  /*5b10*/  @!P0 FMUL.FTZ R87, R52, R29 ;  /* 0x0000001d34578220 */ /* 0x000fe20000410000 */
[----:B------:R-:W-:Y:S01]  /*5b20*/  @!P0 HADD2.F32 R28, -RZ, R37.H1_H1 ;  /* 0x30000025ff1c8230 */ /* 0x000fe20000004100 */
[-C--:B------:R-:W-:Y:S01]  /*5b30*/  @!P0 FMUL.FTZ R5, R38, R31.reuse ;  /* 0x0000001f26058220 */ /* 0x080fe20000410000 */
[----:B------:R-:W-:Y:S01]  /*5b40*/  @!P0 HADD2.F32 R50, -RZ, R47.H0_H0 ;  /* 0x2000002fff328230 */ /* 0x000fe20000004100 */
[----:B------:R-:W-:Y:S01]  /*5b50*/  @!P0 FMUL.FTZ R56, R44, R31 ;  /* 0x0000001f2c388220 */ /* 0x000fe20000410000 */
[----:B------:R-:W-:Y:S01]  /*5b60*/  @!P0 HADD2.F32 R31, -RZ, R40.H1_H1 ;  /* 0x30000028ff1f8230 */ /* 0x000fe20000004100 */
[C---:B------:R-:W-:Y:S01]  /*5b70*/  @!P0 FMUL.FTZ R11, R28.reuse, R29 ;  /* 0x0000001d1c0b8220 */ /* 0x040fe20000410000 */
[----:B------:R-:W-:Y:S01]  /*5b80*/  @!P0 HADD2.F32 R36, -RZ, R37.H0_H0 ;  /* 0x20000025ff248230 */ /* 0x000fe20000004100 */
[----:B------:R-:W-:Y:S01]  /*5b90*/  @!P0 FFMA.FTZ R87, R28, R57, -R87 ;  /* 0x000000391c578223 */ /* 0x000fe20000010857 */
[----:B------:R-:W-:Y:S01]  /*5ba0*/  @!P0 MOV R48, R62 ;  /* 0x0000003e00308202 */ /* 0x000fe20000000f00 */
[----:B------:R-:W-:Y:S01]  /*5bb0*/  @!P0 IMAD.MOV.U32 R28, RZ, RZ, R34 ;  /* 0x000000ffff1c8224 */ /* 0x000fe200078e0022 */
[----:B------:R-:W-:Y:S01]  /*5bc0*/  @!P0 HADD2.F32 R43, -RZ, R83.H0_H0 ;  /* 0x20000053ff2b8230 */ /* 0x000fe20000004100 */
[-C--:B------:R-:W-:Y:S01]  /*5bd0*/  @!P0 FMUL.FTZ R58, R50, R31.reuse ;  /* 0x0000001f323a8220 */ /* 0x080fe20000410000 */
[----:B------:R-:W-:Y:S01]  /*5be0*/  @!P0 HADD2.F32 R29, -RZ, R30.H0_H0 ;  /* 0x2000001eff1d8230 */ /* 0x000fe20000004100 */
[----:B------:R-:W-:Y:S01]  /*5bf0*/  @!P0 FMUL.FTZ R10, R36, R31 ;  /* 0x0000001f240a8220 */ /* 0x000fe20000410000 */
[----:B------:R-:W-:Y:S01]  /*5c00*/  @!P0 HADD2.F32 R31, -RZ, R40.H0_H0 ;  /* 0x20000028ff1f8230 */ /* 0x000fe20000004100 */
[----:B------:R-:W-:Y:S01]  /*5c10*/  @!P0 FFMA.FTZ R5, R44, R43, R5 ;  /* 0x0000002b2c058223 */ /* 0x000fe20000010005 */
[----:B------:R-:W-:Y:S01]  /*5c20*/  @!P0 F2FP.PACK_AB R67, R67, R54 ;  /* 0x000000364343823e */ /* 0x000fe200000000ff */
[----:B------:R-:W-:Y:S01]  /*5c30*/  @!P0 FFMA.FTZ R6, R45, R46, R6 ;  /* 0x0000002e2d068223 */ /* 0x000fe20000010006 */
[----:B------:R-:W-:Y:S01]  /*5c40*/  @!P0 F2FP.PACK_AB R54, R4, R3 ;  /* 0x000000030436823e */ /* 0x000fe200000000ff */
[----:B------:R-:W-:Y:S01]  /*5c50*/  @!P0 FFMA.FTZ R56, R38, R43, -R56 ;  /* 0x0000002b26388223 */ /* 0x000fe20000010838 */
[----:B------:R-:W-:Y:S01]  /*5c60*/  @!P0 MOV R32, R67 ;  /* 0x0000004300208202 */ /* 0x000fe20000000f00 */
[----:B------:R-:W-:Y:S01]  /*5c70*/  @!P0 FFMA.FTZ R58, R36, R53, -R58 ;  /* 0x00000035243a8223 */ /* 0x000fe2000001083a */
[----:B------:R-:W-:Y:S01]  /*5c80*/  @!P0 MOV R60, R54 ;  /* 0x00000036003c8202 */ /* 0x000fe20000000f00 */
[--C-:B------:R-:W-:Y:S01]  /*5c90*/  @!P0 HADD2.F32 R30, -RZ, R28.reuse.H0_H0 ;  /* 0x2000001cff1e8230 */ /* 0x100fe20000004100 */
[----:B------:R-:W-:Y:S01]  /*5ca0*/  @!P0 F2FP.PACK_AB R56, R85, R56 ;  /* 0x000000385538823e */ /* 0x000fe200000000ff */
[----:B------:R-:W-:Y:S01]  /*5cb0*/  @!P0 HADD2.F32 R28, -RZ, R28.H1_H1 ;  /* 0x3000001cff1c8230 */ /* 0x000fe20000004100 */
[----:B------:R-:W-:Y:S01]  /*5cc0*/  @!P0 F2FP.PACK_AB R85, R6, R5 ;  /* 0x000000050655823e */ /* 0x000fe200000000ff */
[--C-:B------:R-:W-:Y:S01]  /*5cd0*/  @!P0 HADD2.F32 R47, -RZ, R48.reuse.H0_H0 ;  /* 0x20000030ff2f8230 */ /* 0x100fe20000004100 */
[----:B------:R-:W-:Y:S01]  /*5ce0*/  @!P0 FMUL.FTZ R8, R30, R31 ;  /* 0x0000001f1e088220 */ /* 0x000fe20000410000 */
[----:B------:R-:W-:Y:S01]  /*5cf0*/  @!P0 HADD2.F32 R48, -RZ, R48.H1_H1 ;  /* 0x30000030ff308230 */ /* 0x000fe20000004100 */
[----:B------:R-:W-:Y:S01]  /*5d00*/  @!P0 FMUL.FTZ R9, R28, R29 ;  /* 0x0000001d1c098220 */ /* 0x000fe20000410000 */
[----:B------:R-:W-:Y:S01]  /*5d10*/  @!P0 MOV R33, R56 ;  /* 0x0000003800218202 */ /* 0x000fe20000000f00 */
[----:B------:R-:W-:Y:S01]  /*5d20*/  @!P0 FFMA.FTZ R8, R47, R49, R8 ;  /* 0x000000312f088223 */ /* 0x000fe20000010008 */
[----:B------:R-:W-:Y:S01]  /*5d30*/  @!P0 F2FP.PACK_AB R58, R87, R58 ;  /* 0x0000003a573a823e */ /* 0x000fe200000000ff */
[----:B------:R-:W-:Y:S02]  /*5d40*/  @!P0 FMUL.FTZ R66, R47, R31 ;  /* 0x0000001f2f428220 */ /* 0x000fe40000410000 */
[C---:B------:R-:W-:Y:S01]  /*5d50*/  @!P0 FMUL.FTZ R89, R48.reuse, R29 ;  /* 0x0000001d30598220 */ /* 0x040fe20000410000 */
[----:B------:R-:W-:Y:S01]  /*5d60*/  @!P0 MOV R35, R58 ;  /* 0x0000003a00238202 */ /* 0x000fe20000000f00 */
[----:B------:R-:W-:Y:S02]  /*5d70*/  @!P0 FFMA.FTZ R9, R48, R51, R9 ;  /* 0x0000003330098223 */ /* 0x000fe40000010009 */
[----:B------:R-:W-:Y:S02]  /*5d80*/  @!P0 FFMA.FTZ R10, R50, R53, R10 ;  /* 0x00000035320a8223 */ /* 0x000fe4000001000a */
[----:B------:R-:W-:Y:S02]  /*5d90*/  @!P0 FFMA.FTZ R66, R30, R49, -R66 ;  /* 0x000000311e428223 */ /* 0x000fe40000010842 */
[----:B------:R-:W-:Y:S02]  /*5da0*/  @!P0 FFMA.FTZ R89, R28, R51, -R89 ;  /* 0x000000331c598223 */ /* 0x000fe40000010859 */
[----:B------:R-:W-:Y:S02]  /*5db0*/  @!P0 FFMA.FTZ R11, R52, R57, R11 ;  /* 0x00000039340b8223 */ /* 0x000fe4000001000b */
[----:B------:R-:W-:Y:S01]  /*5dc0*/  @!P0 IMAD.MOV.U32 R61, RZ, RZ, R85 ;  /* 0x000000ffff3d8224 */ /* 0x000fe200078e0055 */
[----:B------:R-:W-:Y:S02]  /*5dd0*/  @!P0 F2FP.PACK_AB R89, R89, R66 ;  /* 0x000000425959823e */ /* 0x000fe400000000ff */
[----:B------:R-:W-:Y:S02]  /*5de0*/  @!P0 F2FP.PACK_AB R66, R9, R8 ;  /* 0x000000080942823e */ /* 0x000fe400000000ff */
[----:B------:R-:W-:Y:S01]  /*5df0*/  @!P0 F2FP.PACK_AB R87, R11, R10 ;  /* 0x0000000a0b57823e */ /* 0x000fe200000000ff */
[----:B------:R-:W-:Y:S01]  /*5e00*/  @!P0 IMAD.MOV.U32 R34, RZ, RZ, R89 ;  /* 0x000000ffff228224 */ /* 0x000fe200078e0059 */
[----:B------:R-:W-:Y:S02]  /*5e10*/  @!P0 MOV R62, R66 ;  /* 0x00000042003e8202 */ /* 0x000fe40000000f00 */
[----:B------:R-:W-:Y:S02]  /*5e20*/  @!P0 MOV R63, R87 ;  /* 0x00000057003f8202 */ /* 0x000fe40000000f00 */
[C---:B-1----:R-:W-:Y:S04]  /*5e30*/  LEA R84, P0, R133.reuse, R64, 0x1 ;  /* 0x0000004085547211 */ /* 0x042fe800078008ff */
[----:B----4-:R-:W-:Y:S02]  /*5e40*/  LEA.HI.X R85, R133, R65, R130, 0x1, P0 ;  /* 0x0000004185557211 */ /* 0x010fe400000f0c82 */
[C---:B------:R-:W-:Y:S03]  /*5e50*/  ISETP.GE.AND P0, PT, R59.reuse, c[0x0][0x1d4], PT ;  /* 0x000075003b007a0c */ /* 0x040fe60003f06270 */
[----:B------:R1:W-:Y:S10]  /*5e60*/  ST.E.128 [R84.64], R32 ;  /* 0x0000002054007985 */ /* 0x0003f4000c101d10 */
[----:B------:R-:W-:Y:S05]  /*5e70*/  @!P0 IMAD.WIDE R58, R59, 0x2, R64 ;  /* 0x000000023b3a8825 */ /* 0x000fea00078e0240 */
[----:B------:R1:W-:Y:S02]  /*5e80*/  @!P0 ST.E.128 [R58.64], R60 ;  /* 0x0000003c3a008985 */ /* 0x0003e4000c101d10 */
.L_x_866:
[----:B------:R-:W-:Y:S05]  /*5e90*/  BSYNC B0 ;  /* 0x0000000000007941 */ /* 0x000fea0003800000 */
.L_x_865:
[----:B------:R-:W-:Y:S11]  /*5ea0*/  ISETP.GE.AND P0, PT, R15, c[0x0][0x1d4], PT ;  /* 0x000075000f007a0c */ /* 0x000ff60003f06270 */
[----:B------:R-:W-:Y:S02]  /*5eb0*/  @!UPT UIADD3 URZ, URZ, URZ, URZ ;  /* 0x0000003f3f3ff290 */ /* 0x000fe4000fffe03f */
[----:B------:R-:W-:-:S05]  /*5ec0*/  @P0 BRA `(.L_x_850) ;  /* 0x00000b2000000947 */ /* 0x000fca0003800000 */
[----:B------:R-:W-:Y:S01]  /*5ed0*/  SEL R38, R68, R81, !P2 ;  /* 0x0000005144267207 */ /* 0x000fe20005000000 */
[----:B------:R-:W5:Y:S01]  /*5ee0*/  LDS.128 R28, [R137+0xa080] ;  /* 0x00a08000891c7984 */ /* 0x000f620000000c00 */
[C---:B-1----:R-:W-:Y:S02]  /*5ef0*/  LEA R50, P0, R131.reuse, R64, 0x1 ;  /* 0x0000004083327211 */ /* 0x042fe400078008ff */
[----:B------:R-:W-:Y:S02]  /*5f00*/  SHF.R.S32.HI R37, RZ, 0x1f, R38 ;  /* 0x0000001fff257819 */ /* 0x000fe40000011426 */
[----:B----4-:R-:W-:Y:S02]  /*5f10*/  LEA.HI.X R51, R131, R65, R136, 0x1, P0 ;  /* 0x0000004183337211 */ /* 0x010fe400000f0c88 */
[----:B------:R-:W-:Y:S02]  /*5f20*/  LEA.HI R38, R37, R38, RZ, 0x4 ;  /* 0x0000002625267211 */ /* 0x000fe400078f20ff */
[----:B------:R-:W-:Y:S02]  /*5f30*/  ISETP.GE.AND P0, PT, R15, c[0x0][0x27c], PT ;  /* 0x00009f000f007a0c */ /* 0x000fe40003f06270 */
[----:B------:R-:W-:Y:S04]  /*5f40*/  LEA.HI.SX32 R38, R38, R69, 0x1c ;  /* 0x0000004526267211 */ /* 0x000fe800078fe2ff */
[----:B------:R-:W-:Y:S02]  /*5f50*/  SHF.R.S32.HI R37, RZ, 0x1f, R38 ;  /* 0x0000001fff257819 */ /* 0x000fe40000011426 */
[----:B------:R-:W-:Y:S02]  /*5f60*/  SHF.L.U32 R49, R38, 0x3, RZ ;  /* 0x0000000326317819 */ /* 0x000fe400000006ff */
[----:B------:R-:W-:Y:S02]  /*5f70*/  LEA.HI R37, R37, R38, RZ, 0x3 ;  /* 0x0000002625257211 */ /* 0x000fe400078f18ff */
[----:B------:R-:W-:Y:S01]  /*5f80*/  LOP3.LUT R53, R104, 0x38, R49, 0xf8, !PT ;  /* 0x0000003868357812 */ /* 0x000fe200078ef831 */
[----:B------:R-:W-:Y:S01]  /*5f90*/  @!P0 HADD2.F32 R34, -RZ, R23.H1_H1 ;  /* 0x30000017ff228230 */ /* 0x000fe20000004100 */
[----:B------:R-:W-:Y:S01]  /*5fa0*/  SHF.R.S32.HI R37, RZ, 0x3, R37 ;  /* 0x00000003ff257819 */ /* 0x000fe20000011425 */
[----:B------:R-:W-:Y:S01]  /*5fb0*/  @!P0 HADD2.F32 R38, -RZ, R80.H1_H1 ;  /* 0x30000050ff268230 */ /* 0x000fe20000004100 */
[----:B------:R-:W-:Y:S01]  /*5fc0*/  LOP3.LUT R53, R53, R114, RZ, 0x3c, !PT ;  /* 0x0000007235357212 */ /* 0x000fe200078e3cff */
[----:B------:R-:W-:Y:S01]  /*5fd0*/  @!P0 HADD2.F32 R47, -RZ, R71.H1_H1 ;  /* 0x30000047ff2f8230 */ /* 0x000fe20000004100 */
[--C-:B------:R-:W-:Y:S01]  /*5fe0*/  @!P0 SHF.R.U64 R32, R24, 0x10, R25.reuse ;  /* 0x0000001018208819 */ /* 0x100fe20000001219 */
[----:B------:R-:W-:Y:S01]  /*5ff0*/  IMAD R36, R37, 0xc00, R12 ;  /* 0x00000c0025247824 */ /* 0x000fe200078e020c */
[----:B------:R-:W-:Y:S02]  /*6000*/  @!P0 SHF.R.U32.HI R25, RZ, 0x10, R25 ;  /* 0x00000010ff198819 */ /* 0x000fe40000011619 */
[----:B------:R-:W-:Y:S01]  /*6010*/  @!P0 SHF.R.U32.HI R24, RZ, 0x10, R27 ;  /* 0x00000010ff188819 */ /* 0x000fe2000001161b */
[----:B------:R-:W-:Y:S01]  /*6020*/  IMAD.IADD R53, R36, 0x1, R53 ;  /* 0x0000000124357824 */ /* 0x000fe200078e0235 */
[----:B------:R-:W-:Y:S01]  /*6030*/  @!P0 HADD2.F32 R33, -RZ, R32.H0_H0 ;  /* 0x20000020ff218230 */ /* 0x000fe20000004100 */
[----:B------:R-:W-:Y:S02]  /*6040*/  @!P0 SHF.R.U64 R26, R26, 0x10, R27 ;  /* 0x000000101a1a8819 */ /* 0x000fe4000000121b */
[----:B------:R-:W-:Y:S01]  /*6050*/  @!P0 HADD2.F32 R24, -RZ, R24.H0_H0 ;  /* 0x20000018ff188230 */ /* 0x000fe20000004100 */
[----:B------:R-:W-:Y:S02]  /*6060*/  SHF.L.U32 R52, R53, 0x1, RZ ;  /* 0x0000000135347819 */ /* 0x000fe400000006ff */
[--C-:B------:R-:W-:Y:S01]  /*6070*/  @!P0 SHF.R.U64 R41, R72, 0x10, R73.reuse ;  /* 0x0000001048298819 */ /* 0x100fe20000001249 */
[----:B-----5:R-:W-:Y:S01]  /*6080*/  @!P0 IMAD.MOV.U32 R35, RZ, RZ, R28 ;  /* 0x000000ffff238224 */ /* 0x020fe200078e001c */
[----:B------:R-:W-:Y:S01]  /*6090*/  @!P0 SHF.R.U32.HI R40, RZ, 0x10, R73 ;  /* 0x00000010ff288819 */ /* 0x000fe20000011649 */
[----:B------:R-:W1:Y:S01]  /*60a0*/  LDS.128 R56, [R52+0xa080] ;  /* 0x00a0800034387984 */ /* 0x000e620000000c00 */
[--C-:B------:R-:W-:Y:S01]  /*60b0*/  @!P0 SHF.R.U32.HI R48, RZ, 0x10, R75.reuse ;  /* 0x00000010ff308819 */ /* 0x100fe2000001164b */
[----:B------:R-:W-:Y:S01]  /*60c0*/  @!P0 HADD2.F32 R41, -RZ, R41.H0_H0 ;  /* 0x20000029ff298230 */ /* 0x000fe20000004100 */
[----:B------:R-:W-:Y:S01]  /*60d0*/  @!P0 SHF.R.U64 R43, R74, 0x10, R75 ;  /* 0x000000104a2b8819 */ /* 0x000fe2000000124b */
[--C-:B------:R-:W-:Y:S02]  /*60e0*/  @!P0 HADD2.F32 R27, -RZ, R35.reuse.H0_H0 ;  /* 0x20000023ff1b8230 */ /* 0x100fe40000004100 */
[----:B------:R-:W-:Y:S02]  /*60f0*/  @!P0 HADD2.F32 R32, -RZ, R35.H1_H1 ;  /* 0x30000023ff208230 */ /* 0x000fe40000004100 */
[----:B------:R-:W-:Y:S01]  /*6100*/  @!P0 HADD2.F32 R40, -RZ, R40.H0_H0 ;  /* 0x20000028ff288230 */ /* 0x000fe20000004100 */
[----:B------:R-:W-:Y:S01]  /*6110*/  @!P0 FMUL.FTZ R3, R27, R34 ;  /* 0x000000221b038220 */ /* 0x000fe20000410000 */
[----:B------:R-:W-:Y:S01]  /*6120*/  @!P0 HADD2.F32 R48, -RZ, R48.H0_H0 ;  /* 0x20000030ff308230 */ /* 0x000fe20000004100 */
[CC--:B------:R-:W-:Y:S01]  /*6130*/  @!P0 FMUL.FTZ R4, R32.reuse, R33.reuse ;  /* 0x0000002120048220 */ /* 0x0c0fe20000410000 */
[----:B------:R-:W-:Y:S01]  /*6140*/  @!P0 HADD2.F32 R43, -RZ, R43.H0_H0 ;  /* 0x2000002bff2b8230 */ /* 0x000fe20000004100 */
[----:B-1----:R-:W-:Y:S01]  /*6150*/  @!P0 IMAD.MOV.U32 R42, RZ, RZ, R57 ;  /* 0x000000ffff2a8224 */ /* 0x002fe200078e0039 */
[----:B------:R-:W-:Y:S02]  /*6160*/  @!P0 MOV R39, R56 ;  /* 0x0000003800278202 */ /* 0x000fe40000000f00 */
[----:B------:R-:W-:Y:S03]  /*6170*/  @!P0 MOV R44, R58 ;  /* 0x0000003a002c8202 */ /* 0x000fe60000000f00 */
[--C-:B------:R-:W-:Y:S02]  /*6180*/  @!P0 HADD2.F32 R37, -RZ, R39.reuse.H0_H0 ;  /* 0x20000027ff258230 */ /* 0x100fe40000004100 */
[----:B------:R-:W-:Y:S03]  /*6190*/  @!P0 HADD2.F32 R39, -RZ, R39.H1_H1 ;  /* 0x30000027ff278230 */ /* 0x000fe60000004100 */
[----:B------:R-:W-:Y:S02]  /*61a0*/  @!P0 FFMA.FTZ R3, R37, R38, R3 ;  /* 0x0000002625038223 */ /* 0x000fe40000010003 */
[----:B------:R-:W-:Y:S01]  /*61b0*/  @!P0 FMUL.FTZ R53, R39, R33 ;  /* 0x0000002127358220 */ /* 0x000fe20000410000 */
[----:B------:R-:W-:Y:S01]  /*61c0*/  @!P0 MOV R33, R29 ;  /* 0x0000001d00218202 */ /* 0x000fe20000000f00 */
[----:B------:R-:W-:Y:S01]  /*61d0*/  @!P0 FMUL.FTZ R52, R37, R34 ;  /* 0x0000002225348220 */ /* 0x000fe20000410000 */
[----:B------:R-:W-:Y:S01]  /*61e0*/  @!P0 HADD2.F32 R37, -RZ, R80.H0_H0 ;  /* 0x20000050ff258230 */ /* 0x000fe20000004100 */
[-C--:B------:R-:W-:Y:S01]  /*61f0*/  @!P0 FFMA.FTZ R53, R32, R41.reuse, -R53 ;  /* 0x0000002920358223 */ /* 0x080fe20000010835 */
[----:B------:R-:W-:Y:S01]  /*6200*/  @!P0 HADD2.F32 R32, -RZ, R25.H0_H0 ;  /* 0x20000019ff208230 */ /* 0x000fe20000004100 */
[----:B------:R-:W-:Y:S01]  /*6210*/  @!P0 FFMA.FTZ R4, R39, R41, R4 ;  /* 0x0000002927048223 */ /* 0x000fe20000010004 */
[----:B------:R-:W-:Y:S01]  /*6220*/  @!P0 HADD2.F32 R39, -RZ, R42.H1_H1 ;  /* 0x3000002aff278230 */ /* 0x000fe20000004100 */
[----:B------:R-:W-:Y:S01]  /*6230*/  @!P0 FFMA.FTZ R52, R27, R38, -R52 ;  /* 0x000000261b348223 */ /* 0x000fe20000010834 */
[----:B------:R-:W-:Y:S01]  /*6240*/  @!P0 HADD2.F32 R27, -RZ, R23.H0_H0 ;  /* 0x20000017ff1b8230 */ /* 0x000fe20000004100 */
[----:B------:R-:W-:Y:S01]  /*6250*/  @!P0 IMAD.MOV.U32 R41, RZ, RZ, R59 ;  /* 0x000000ffff298224 */ /* 0x000fe200078e003b */
[----:B------:R-:W-:Y:S01]  /*6260*/  @!P0 HADD2.F32 R23, -RZ, R33.H1_H1 ;  /* 0x30000021ff178230 */ /* 0x000fe20000004100 */
[----:B------:R-:W-:Y:S01]  /*6270*/  @!P0 FMUL.FTZ R61, R39, R32 ;  /* 0x00000020273d8220 */ /* 0x000fe20000410000 */
[----:B------:R-:W-:Y:S01]  /*6280*/  @!P0 F2FP.PACK_AB R53, R53, R52 ;  /* 0x000000343535823e */ /* 0x000fe200000000ff */
[----:B------:R-:W-:Y:S01]  /*6290*/  @!P0 HADD2.F32 R25, -RZ, R22.H1_H1 ;  /* 0x30000016ff198230 */ /* 0x000fe20000004100 */
[----:B------:R-:W-:Y:S01]  /*62a0*/  @!P0 F2FP.PACK_AB R52, R4, R3 ;  /* 0x000000030434823e */ /* 0x000fe200000000ff */
[C---:B------:R-:W-:Y:S01]  /*62b0*/  @!P0 FMUL.FTZ R6, R23.reuse, R32 ;  /* 0x0000002017068220 */ /* 0x040fe20000410000 */
[----:B------:R-:W-:Y:S01]  /*62c0*/  @!P0 MOV R28, R53 ;  /* 0x00000035001c8202 */ /* 0x000fe20000000f00 */
[----:B------:R-:W-:Y:S01]  /*62d0*/  @!P0 FFMA.FTZ R61, R23, R40, -R61 ;  /* 0x00000028173d8223 */ /* 0x000fe2000001083d */
[----:B------:R-:W-:Y:S01]  /*62e0*/  @!P0 MOV R23, R31 ;  /* 0x0000001f00178202 */ /* 0x000fe20000000f00 */
[----:B------:R-:W-:Y:S01]  /*62f0*/  @!P0 HADD2.F32 R46, -RZ, R41.H1_H1 ;  /* 0x30000029ff2e8230 */ /* 0x000fe20000004100 */
[----:B------:R-:W-:Y:S01]  /*6300*/  @!P0 MOV R56, R52 ;  /* 0x0000003400388202 */ /* 0x000fe20000000f00 */
[----:B------:R-:W-:Y:S02]  /*6310*/  @!P0 HADD2.F32 R34, -RZ, R33.H0_H0 ;  /* 0x20000021ff228230 */ /* 0x000fe40000004100 */
[--C-:B------:R-:W-:Y:S01]  /*6320*/  @!P0 HADD2.F32 R32, -RZ, R23.reuse.H0_H0 ;  /* 0x20000017ff208230 */ /* 0x100fe20000004100 */
[-C--:B------:R-:W-:Y:S01]  /*6330*/  @!P0 FMUL.FTZ R63, R46, R24.reuse ;  /* 0x000000182e3f8220 */ /* 0x080fe20000410000 */
[----:B------:R-:W-:Y:S01]  /*6340*/  @!P0 HADD2.F32 R23, -RZ, R23.H1_H1 ;  /* 0x30000017ff178230 */ /* 0x000fe20000004100 */
[----:B------:R-:W-:Y:S01]  /*6350*/  @!P0 FMUL.FTZ R5, R34, R27 ;  /* 0x0000001b22058220 */ /* 0x000fe20000410000 */
[----:B------:R-:W-:Y:S01]  /*6360*/  @!P0 HADD2.F32 R45, -RZ, R41.H0_H0 ;  /* 0x20000029ff2d8230 */ /* 0x000fe20000004100 */
[-C--:B------:R-:W-:Y:S01]  /*6370*/  @!P0 FMUL.FTZ R10, R32, R25.reuse ;  /* 0x00000019200a8220 */ /* 0x080fe20000410000 */
[----:B------:R-:W-:Y:S01]  /*6380*/  @!P0 HADD2.F32 R41, -RZ, R44.H0_H0 ;  /* 0x2000002cff298230 */ /* 0x000fe20000004100 */
[C---:B------:R-:W-:Y:S01]  /*6390*/  @!P0 FMUL.FTZ R11, R23.reuse, R24 ;  /* 0x00000018170b8220 */ /* 0x040fe20000410000 */
[----:B------:R-:W-:Y:S01]  /*63a0*/  @!P0 HADD2.F32 R24, -RZ, R22.H0_H0 ;  /* 0x20000016ff188230 */ /* 0x000fe20000004100 */
[----:B------:R-:W-:Y:S01]  /*63b0*/  @!P0 IMAD.MOV.U32 R22, RZ, RZ, R30 ;  /* 0x000000ffff168224 */ /* 0x000fe200078e001e */
[----:B------:R-:W-:Y:S01]  /*63c0*/  @!P0 HADD2.F32 R44, -RZ, R44.H1_H1 ;  /* 0x3000002cff2c8230 */ /* 0x000fe20000004100 */
[----:B------:R-:W-:Y:S01]  /*63d0*/  @!P0 FFMA.FTZ R63, R23, R48, -R63 ;  /* 0x00000030173f8223 */ /* 0x000fe2000001083f */
[----:B------:R-:W-:Y:S01]  /*63e0*/  @!P0 HADD2.F32 R23, -RZ, R26.H0_H0 ;  /* 0x2000001aff178230 */ /* 0x000fe20000004100 */
[----:B------:R-:W-:Y:S01]  /*63f0*/  @!P0 FMUL.FTZ R60, R45, R25 ;  /* 0x000000192d3c8220 */ /* 0x000fe20000410000 */
[----:B------:R-:W-:Y:S01]  /*6400*/  @!P0 HADD2.F32 R38, -RZ, R42.H0_H0 ;  /* 0x2000002aff268230 */ /* 0x000fe20000004100 */
[----:B------:R-:W-:Y:S01]  /*6410*/  @!P0 FMUL.FTZ R62, R41, R24 ;  /* 0x00000018293e8220 */ /* 0x000fe20000410000 */
[----:B------:R-:W-:Y:S01]  /*6420*/  @!P0 HADD2.F32 R42, -RZ, R71.H0_H0 ;  /* 0x20000047ff2a8230 */ /* 0x000fe20000004100 */
[----:B------:R-:W-:Y:S01]  /*6430*/  @!P0 FMUL.FTZ R67, R44, R23 ;  /* 0x000000172c438220 */ /* 0x000fe20000410000 */
[--C-:B------:R-:W-:Y:S01]  /*6440*/  @!P0 HADD2.F32 R25, -RZ, R22.reuse.H0_H0 ;  /* 0x20000016ff198230 */ /* 0x100fe20000004100 */
[----:B------:R-:W-:Y:S01]  /*6450*/  @!P0 FMUL.FTZ R54, R38, R27 ;  /* 0x0000001b26368220 */ /* 0x000fe20000410000 */
[----:B------:R-:W-:Y:S01]  /*6460*/  @!P0 HADD2.F32 R22, -RZ, R22.H1_H1 ;  /* 0x30000016ff168230 */ /* 0x000fe20000004100 */
[----:B------:R-:W-:Y:S02]  /*6470*/  @!P0 FFMA.FTZ R60, R32, R47, -R60 ;  /* 0x0000002f203c8223 */ /* 0x000fe4000001083c */
[----:B------:R-:W-:Y:S02]  /*6480*/  @!P0 FFMA.FTZ R62, R25, R42, -R62 ;  /* 0x0000002a193e8223 */ /* 0x000fe4000001083e */
[----:B------:R-:W-:Y:S01]  /*6490*/  @!P0 FFMA.FTZ R67, R22, R43, -R67 ;  /* 0x0000002b16438223 */ /* 0x000fe20000010843 */
[----:B------:R-:W-:Y:S01]  /*64a0*/  @!P0 F2FP.PACK_AB R60, R63, R60 ;  /* 0x0000003c3f3c823e */ /* 0x000fe200000000ff */
[-C--:B------:R-:W-:Y:S02]  /*64b0*/  @!P0 FFMA.FTZ R54, R34, R37.reuse, -R54 ;  /* 0x0000002522368223 */ /* 0x080fe40000010836 */
[----:B------:R-:W-:Y:S01]  /*64c0*/  @!P0 FMUL.FTZ R8, R25, R24 ;  /* 0x0000001819088220 */ /* 0x000fe20000410000 */
[----:B------:R-:W-:Y:S01]  /*64d0*/  @!P0 F2FP.PACK_AB R67, R67, R62 ;  /* 0x0000003e4343823e */ /* 0x000fe200000000ff */
[----:B------:R-:W-:Y:S01]  /*64e0*/  @!P0 FFMA.FTZ R5, R38, R37, R5 ;  /* 0x0000002526058223 */ /* 0x000fe20000010005 */
[----:B------:R-:W-:Y:S01]  /*64f0*/  @!P0 F2FP.PACK_AB R54, R61, R54 ;  /* 0x000000363d36823e */ /* 0x000fe200000000ff */
[----:B------:R-:W-:Y:S01]  /*6500*/  @!P0 FMUL.FTZ R9, R22, R23 ;  /* 0x0000001716098220 */ /* 0x000fe20000410000 */
[----:B------:R-:W-:Y:S01]  /*6510*/  @!P0 MOV R31, R60 ;  /* 0x0000003c001f8202 */ /* 0x000fe20000000f00 */
[----:B------:R-:W-:Y:S01]  /*6520*/  @!P0 FFMA.FTZ R6, R39, R40, R6 ;  /* 0x0000002827068223 */ /* 0x000fe20000010006 */
[----:B------:R-:W-:Y:S01]  /*6530*/  @!P0 MOV R29, R54 ;  /* 0x00000036001d8202 */ /* 0x000fe20000000f00 */
[----:B------:R-:W-:Y:S02]  /*6540*/  @!P0 FFMA.FTZ R8, R41, R42, R8 ;  /* 0x0000002a29088223 */ /* 0x000fe40000010008 */
[----:B------:R-:W-:Y:S01]  /*6550*/  @!P0 FFMA.FTZ R9, R44, R43, R9 ;  /* 0x0000002b2c098223 */ /* 0x000fe20000010009 */
[----:B------:R-:W-:Y:S01]  /*6560*/  @!P0 F2FP.PACK_AB R61, R6, R5 ;  /* 0x00000005063d823e */ /* 0x000fe200000000ff */
[----:B------:R-:W-:Y:S02]  /*6570*/  @!P0 FFMA.FTZ R10, R45, R47, R10 ;  /* 0x0000002f2d0a8223 */ /* 0x000fe4000001000a */
[----:B------:R-:W-:Y:S01]  /*6580*/  @!P0 IMAD.MOV.U32 R30, RZ, RZ, R67 ;  /* 0x000000ffff1e8224 */ /* 0x000fe200078e0043 */
[----:B------:R-:W-:Y:S01]  /*6590*/  @!P0 F2FP.PACK_AB R62, R9, R8 ;  /* 0x00000008093e823e */ /* 0x000fe200000000ff */
[----:B------:R-:W-:Y:S02]  /*65a0*/  @!P0 FFMA.FTZ R11, R46, R48, R11 ;  /* 0x000000302e0b8223 */ /* 0x000fe4000001000b */
[----:B------:R-:W-:Y:S01]  /*65b0*/  @!P0 IMAD.MOV.U32 R57, RZ, RZ, R61 ;  /* 0x000000ffff398224 */ /* 0x000fe200078e003d */
[----:B------:R1:W-:Y:S01]  /*65c0*/  ST.E.128 [R50.64], R28 ;  /* 0x0000001c32007985 */ /* 0x0003e2000c101d10 */
[----:B------:R-:W-:Y:S02]  /*65d0*/  @!P0 MOV R58, R62 ;  /* 0x0000003e003a8202 */ /* 0x000fe40000000f00 */
[----:B------:R-:W-:Y:S04]  /*65e0*/  @!P0 F2FP.PACK_AB R63, R11, R10 ;  /* 0x0000000a0b3f823e */ /* 0x000fe800000000ff */
[----:B------:R-:W-:Y:S02]  /*65f0*/  @!P0 MOV R59, R63 ;  /* 0x0000003f003b8202 */ /* 0x000fe40000000f00 */
[----:B------:R-:W-:Y:S11]  /*6600*/  ISETP.GE.AND P0, PT, R49, c[0x0][0x1d4], PT ;  /* 0x0000750031007a0c */ /* 0x000ff60003f06270 */
[----:B------:R-:W-:Y:S02]  /*6610*/  @!UPT UIADD3 URZ, URZ, URZ, URZ ;  /* 0x0000003f3f3ff290 */ /* 0x000fe4000fffe03f */
[----:B------:R-:W-:-:S05]  /*6620*/  @P0 BRA `(.L_x_850) ;  /* 0x000003c000000947 */ /* 0x000fca0003800000 */
[C---:B------:R-:W-:Y:S04]  /*6630*/  LEA R4, P0, R49.reuse, R64, 0x1 ;  /* 0x0000004031047211 */ /* 0x040fe800078008ff */
[----:B------:R-:W-:Y:S05]  /*6640*/  LEA.HI.X.SX32 R5, R49, R65, 0x1, P0 ;  /* 0x0000004131057211 */ /* 0x000fea00000f0eff */
[----:B------:R4:W-:Y:S01]  /*6650*/  ST.E.128 [R4.64], R56 ;  /* 0x0000003804007985 */ /* 0x0009e2000c101d10 */
[----:B------:R-:W-:-:S05]  /*6660*/  BRA `(.L_x_850) ;  /* 0x0000038000007947 */ /* 0x000fca0003800000 */
.L_x_836:
[----:B------:R1:W2:Y:S01]  /*6670*/  SHFL.IDX PT, R9, R145, RZ, 0x181f ;  /* 0x00181fff91097589 */ /* 0x0002a200000e0000 */
[----:B------:R-:W-:Y:S01]  /*6680*/  IMAD R3, R55, -0x30, R2 ;  /* 0xffffffd037037824 */ /* 0x000fe200078e0202 */
[----:B------:R-:W-:Y:S02]  /*6690*/  BSSY B0, `(.L_x_867) ;  /* 0x000001c000007945 */ /* 0x000fe40003800000 */
[----:B------:R1:W3:Y:S02]  /*66a0*/  SHFL.IDX PT, R5, R157, RZ, 0x181f ;  /* 0x00181fff9d057589 */ /* 0x0002e400000e0000 */
[----:B------:R-:W-:Y:S04]  /*66b0*/  IMNMX R126, R3, 0x30, PT ;  /* 0x00000030037e7817 */ /* 0x000fe80003800200 */
[----:B------:R-:W-:Y:S04]  /*66c0*/  IADD3 R4, -R17, R126, RZ ;  /* 0x0000007e11047210 */ /* 0x000fe80007ffe1ff */
[----:B------:R-:W-:Y:S11]  /*66d0*/  ISETP.GE.AND P0, PT, R4, 0x1, PT ;  /* 0x000000010400780c */ /* 0x000ff60003f06270 */
[----:B------:R-:W-:Y:S02]  /*66e0*/  @!UPT UIADD3 URZ, URZ, URZ, URZ ;  /* 0x0000003f3f3ff290 */ /* 0x000fe4000fffe03f */
[----:B------:R-:W-:-:S05]  /*66f0*/  @!P0 BRA `(.L_x_868) ;  /* 0x0000015000008947 */ /* 0x000fca0003800000 */
[C---:B-12---:R-:W-:Y:S02]  /*6700*/  ISETP.GE.AND P0, PT, R18.reuse, c[0x0][0x1d4], PT ;  /* 0x0000750012007a0c */ /* 0x046fe40003f06270 */
[----:B------:R-:W-:Y:S11]  /*6710*/  ISETP.GE.AND P4, PT, R15, c[0x0][0x1d4], PT ;  /* 0x000075000f007a0c */ /* 0x000ff60003f86270 */
[----:B------:R-:W1:Y:S01]  /*6720*/  @!P0 LDS.128 R32, [R105+0xa080] ;  /* 0x00a0800069208984 */ /* 0x000e620000000c00 */
[C---:B---3--:R-:W-:Y:S04]  /*6730*/  @!P0 LEA R40, P3, R18.reuse, R5, 0x1 ;  /* 0x0000000512288211 */ /* 0x048fe800078608ff */
[----:B------:R-:W-:Y:S02]  /*6740*/  @!P0 LEA.HI.X R41, R18, R9, R19, 0x1, P3 ;  /* 0x0000000912298211 */ /* 0x000fe400018f0c13 */
[C---:B------:R-:W-:Y:S04]  /*6750*/  @!P4 LEA R38, P3, R123.reuse, R5, 0x1 ;  /* 0x000000057b26c211 */ /* 0x040fe800078608ff */
[----:B------:R-:W-:Y:S02]  /*6760*/  @!P4 LEA.HI.X R39, R123, R9, R132, 0x1, P3 ;  /* 0x000000097b27c211 */ /* 0x000fe400018f0c84 */
[----:B------:R-:W-:Y:S11]  /*6770*/  ISETP.GE.AND P3, PT, R109, c[0x0][0x1d4], PT ;  /* 0x000075006d007a0c */ /* 0x000ff60003f66270 */
[----:B------:R-:W-:Y:S02]  /*6780*/  @!UPT UIADD3 URZ, URZ, URZ, URZ ;  /* 0x0000003f3f3ff290 */ /* 0x000fe4000fffe03f */
[C---:B------:R-:W-:Y:S04]  /*6790*/  @!P3 LEA R22, P5, R121.reuse, R5, 0x1 ;  /* 0x000000057916b211 */ /* 0x040fe800078a08ff */
[----:B------:R-:W-:Y:S01]  /*67a0*/  @!P3 LEA.HI.X R23, R121, R9, R120, 0x1, P5 ;  /* 0x000000097917b211 */ /* 0x000fe200028f0c78 */
[----:B-1----:R-:W-:Y:S01]  /*67b0*/  @!P0 ST.E.128 [R40.64], R32 ;  /* 0x0000002028008985 */ /* 0x002fe2000c101d10 */
[----:B------:R-:W-:Y:S03]  /*67c0*/  ISETP.GE.AND P0, PT, R107, c[0x0][0x1d4], PT ;  /* 0x000075006b007a0c */ /* 0x000fe60003f06270 */
[----:B------:R-:W1:Y:S10]  /*67d0*/  @!P4 LDS.128 R28, [R105+0xb880] ;  /* 0x00b88000691cc984 */ /* 0x000e740000000c00 */
[C---:B------:R-:W-:Y:S04]  /*67e0*/  @!P0 LEA R36, P5, R122.reuse, R5, 0x1 ;  /* 0x000000057a248211 */ /* 0x040fe800078a08ff */
[----:B------:R-:W-:Y:S01]  /*67f0*/  @!P0 LEA.HI.X R37, R122, R9, R119, 0x1, P5 ;  /* 0x000000097a258211 */ /* 0x000fe200028f0c77 */
[----:B-1----:R-:W-:Y:S04]  /*6800*/  @!P4 ST.E.128 [R38.64], R28 ;  /* 0x0000001c2600c985 */ /* 0x002fe8000c101d10 */
[----:B------:R-:W1:Y:S04]  /*6810*/  @!P3 LDS.128 R24, [R105+0xd080] ;  /* 0x00d080006918b984 */ /* 0x000e680000000c00 */
[----:B-1----:R-:W-:Y:S04]  /*6820*/  @!P3 ST.E.128 [R22.64], R24 ;  /* 0x000000181600b985 */ /* 0x002fe8000c101d10 */
[----:B------:R-:W1:Y:S04]  /*6830*/  @!P0 LDS.128 R8, [R105+0xe880] ;  /* 0x00e8800069088984 */ /* 0x000e680000000c00 */
[----:B-1----:R1:W-:Y:S02]  /*6840*/  @!P0 ST.E.128 [R36.64], R8 ;  /* 0x0000000824008985 */ /* 0x0023e4000c101d10 */
.L_x_868:
[----:B-12---:R-:W-:Y:S05]  /*6850*/  BSYNC B0 ;  /* 0x0000000000007941 */ /* 0x006fea0003800000 */
.L_x_867:
[----:B------:R-:W1:Y:S01]  /*6860*/  SHFL.IDX PT, R145, R145, 0x1, 0x181f ;  /* 0x00381f0091917f89 */ /* 0x000e6200000e0000 */
[----:B------:R-:W-:Y:S03]  /*6870*/  ISETP.GE.AND P0, PT, R4, 0x21, PT ;  /* 0x000000210400780c */ /* 0x000fe60003f06270 */
[----:B------:R-:W2:Y:S10]  /*6880*/  SHFL.IDX PT, R157, R157, 0x1, 0x181f ;  /* 0x00381f009d9d7f89 */ /* 0x000eb400000e0000 */
[----:B------:R-:W-:-:S05]  /*6890*/  @!P0 BRA `(.L_x_850) ;  /* 0x0000015000008947 */ /* 0x000fca0003800000 */
[C---:B------:R-:W-:Y:S02]  /*68a0*/  ISETP.GE.AND P0, PT, R18.reuse, c[0x0][0x1d4], PT ;  /* 0x0000750012007a0c */ /* 0x040fe40003f06270 */
[----:B------:R-:W-:Y:S11]  /*68b0*/  ISETP.GE.AND P4, PT, R15, c[0x0][0x1d4], PT ;  /* 0x000075000f007a0c */ /* 0x000ff60003f86270 */
[----:B------:R-:W4:Y:S01]  /*68c0*/  @!P0 LDS.128 R32, [R105+0xb080] ;  /* 0x00b0800069208984 */ /* 0x000f220000000c00 */
[C---:B--2---:R-:W-:Y:S04]  /*68d0*/  @!P0 LEA R38, P3, R18.reuse, R157, 0x1 ;  /* 0x0000009d12268211 */ /* 0x044fe800078608ff */
[----:B-1----:R-:W-:Y:S02]  /*68e0*/  @!P0 LEA.HI.X R39, R18, R145, R19, 0x1, P3 ;  /* 0x0000009112278211 */ /* 0x002fe400018f0c13 */
[C---:B------:R-:W-:Y:S04]  /*68f0*/  @!P4 LEA R36, P3, R123.reuse, R157, 0x1 ;  /* 0x0000009d7b24c211 */ /* 0x040fe800078608ff */
[----:B------:R-:W-:Y:S02]  /*6900*/  @!P4 LEA.HI.X R37, R123, R145, R132, 0x1, P3 ;  /* 0x000000917b25c211 */ /* 0x000fe400018f0c84 */
[----:B------:R-:W-:Y:S11]  /*6910*/  ISETP.GE.AND P3, PT, R109, c[0x0][0x1d4], PT ;  /* 0x000075006d007a0c */ /* 0x000ff60003f66270 */
[----:B------:R-:W-:Y:S02]  /*6920*/  @!UPT UIADD3 URZ, URZ, URZ, URZ ;  /* 0x0000003f3f3ff290 */ /* 0x000fe4000fffe03f */
[C---:B------:R-:W-:Y:S04]  /*6930*/  @!P3 LEA R4, P5, R121.reuse, R157, 0x1 ;  /* 0x0000009d7904b211 */ /* 0x040fe800078a08ff */
[----:B---3--:R-:W-:Y:S01]  /*6940*/  @!P3 LEA.HI.X R5, R121, R145, R120, 0x1, P5 ;  /* 0x000000917905b211 */ /* 0x008fe200028f0c78 */
[----:B----4-:R-:W-:Y:S01]  /*6950*/  @!P0 ST.E.128 [R38.64], R32 ;  /* 0x0000002026008985 */ /* 0x010fe2000c101d10 */
        /* <DEDUP_REMOVED lines=9> */
.L_x_850:
[----:B------:R-:W-:Y:S05]  /*69f0*/  BSYNC B2 ;  /* 0x0000000000027941 */ /* 0x000fea0003800000 */
.L_x_835:
[----:B------:R-:W-:Y:S01]  /*6a00*/  IMAD.IADD R126, R126, 0x1, -R17 ;  /* 0x000000017e7e7824 */ /* 0x000fe200078e0a11 */
[----:B---34-:R-:W-:Y:S01]  /*6a10*/  P2R R5, PR, RZ, 0x2 ;  /* 0x00000002ff057803 */ /* 0x018fe20000000000 */
[----:B-1----:R-:W-:Y:S01]  /*6a20*/  IMAD.WIDE R22, R55, 0x30, R146 ;  /* 0x0000003037167825 */ /* 0x002fe200078e0292 */
[----:B------:R-:W-:Y:S01]  /*6a30*/  ISETP.NE.AND P1, PT, R113, RZ, PT ;  /* 0x000000ff7100720c */ /* 0x000fe20003f25270 */
[----:B------:R-:W-:Y:S01]  /*6a40*/  BSSY B0, `(.L_x_869) ;  /* 0x0000049000007945 */ /* 0x000fe20003800000 */
[----:B------:R-:W-:Y:S01]  /*6a50*/  ISETP.GE.AND P3, PT, R126, 0x21, PT ;  /* 0x000000217e00780c */ /* 0x000fe20003f66270 */
[----:B------:R-:W-:Y:S01]  /*6a60*/  IMAD.WIDE.U32 R26, R143, c[0x0][0x208], RZ ;  /* 0x000082008f1a7a25 */ /* 0x000fe200078e00ff */
[----:B------:R-:W-:Y:S02]  /*6a70*/  ISETP.NE.AND P6, PT, R111, RZ, PT ;  /* 0x000000ff6f00720c */ /* 0x000fe40003fc5270 */
[----:B------:R-:W-:Y:S09]  /*6a80*/  ISETP.NE.AND P5, PT, R110, RZ, PT ;  /* 0x000000ff6e00720c */ /* 0x000ff20003fa5270 */
[----:B------:R-:W-:Y:S05]  /*6a90*/  @P3 IADD3 R9, P0, R22, 0x20, RZ ;  /* 0x0000002016093810 */ /* 0x000fea0007f1e0ff */
[----:B------:R-:W-:Y:S01]  /*6aa0*/  @P3 IMAD.X R3, RZ, RZ, R23, P0 ;  /* 0x000000ffff033224 */ /* 0x000fe200000e0617 */
[----:B------:R-:W-:Y:S11]  /*6ab0*/  ISETP.GE.AND P0, PT, R126, 0x1, PT ;  /* 0x000000017e00780c */ /* 0x000ff60003f06270 */
[----:B------:R-:W-:Y:S02]  /*6ac0*/  @!UPT UIADD3 URZ, URZ, URZ, URZ ;  /* 0x0000003f3f3ff290 */ /* 0x000fe4000fffe03f */
[----:B------:R-:W-:Y:S01]  /*6ad0*/  @P0 MOV R126, R148 ;  /* 0x00000094007e0202 */ /* 0x000fe20000000f00 */
[----:B------:R-:W-:Y:S02]  /*6ae0*/  @P0 IMAD R4, R23, c[0x0][0x258], RZ ;  /* 0x0000960017040a24 */ /* 0x000fe400078e02ff */
[----:B------:R-:W-:Y:S02]  /*6af0*/  IMAD R23, R141, c[0x0][0x218], RZ ;  /* 0x000086008d177a24 */ /* 0x000fe400078e02ff */
[C---:B------:R-:W-:Y:S04]  /*6b00*/  @P0 IMAD.WIDE.U32 R10, R22.reuse, c[0x0][0x258], R126 ;  /* 0x00009600160a0a25 */ /* 0x040fe800078e007e */
[----:B------:R-:W-:Y:S01]  /*6b10*/  @P0 IMAD R4, R22, c[0x0][0x25c], R4 ;  /* 0x0000970016040a24 */ /* 0x000fe200078e0204 */
[----:B------:R-:W-:Y:S01]  /*6b20*/  @P0 LEA R24, P4, R10, c[0x0][0x250], 0x1 ;  /* 0x000094000a180a11 */ /* 0x000fe200078808ff */
[----:B------:R-:W-:Y:S02]  /*6b30*/  IMAD R23, R144, c[0x0][0x21c], R23 ;  /* 0x0000870090177a24 */ /* 0x000fe400078e0217 */
[----:B------:R-:W-:Y:S02]  /*6b40*/  @P0 IMAD.IADD R4, R11, 0x1, R4 ;  /* 0x000000010b040824 */ /* 0x000fe400078e0204 */
[----:B------:R-:W-:Y:S03]  /*6b50*/  @P3 IMAD.MOV.U32 R126, RZ, RZ, R148 ;  /* 0x000000ffff7e3224 */ /* 0x000fe600078e0094 */
[----:B------:R-:W-:Y:S01]  /*6b60*/  @P0 LEA.HI.X R25, R10, c[0x0][0x254], R4, 0x1, P4 ;  /* 0x000095000a190a11 */ /* 0x000fe200020f0c04 */
[----:B------:R-:W-:Y:S04]  /*6b70*/  IMAD R4, R142, c[0x0][0x208], RZ ;  /* 0x000082008e047a24 */ /* 0x000fe800078e02ff */
[----:B------:R-:W-:Y:S01]  /*6b80*/  @!PT LDS RZ, [RZ] ;  /* 0x00000000fffff984 */ /* 0x000fe20000000800 */
[----:B------:R-:W-:Y:S01]  /*6b90*/  @!PT LDS RZ, [RZ] ;  /* 0x00000000fffff984 */ /* 0x000fe20000000800 */
[----:B------:R-:W-:Y:S01]  /*6ba0*/  @!PT LDS RZ, [RZ] ;  /* 0x00000000fffff984 */ /* 0x000fe20000000800 */
[----:B------:R1:W-:Y:S01]  /*6bb0*/  @P0 LDGSTS.E.BYPASS.LTC128B.128 [R105+0x4080], [R24.64], !P1 ;  /* 0x0408000018690fae */ /* 0x0003e2000c901d50 */
[----:B------:R-:W-:Y:S05]  /*6bc0*/  IMAD R4, R143, c[0x0][0x20c], R4 ;  /* 0x000083008f047a24 */ /* 0x000fea00078e0204 */
[----:B------:R-:W-:Y:S01]  /*6bd0*/  IADD3 R27, R27, R4, RZ ;  /* 0x000000041b1b7210 */ /* 0x000fe20007ffe0ff */
[----:B------:R-:W-:Y:S04]  /*6be0*/  @P3 IMAD R4, R3, c[0x0][0x258], RZ ;  /* 0x0000960003043a24 */ /* 0x000fe800078e02ff */
[----:B------:R-:W-:Y:S04]  /*6bf0*/  IMAD.WIDE.U32 R26, R144, c[0x0][0x218], R26 ;  /* 0x00008600901a7a25 */ /* 0x000fe800078e001a */
[C---:B------:R-:W-:Y:S01]  /*6c00*/  @P3 IMAD R4, R9.reuse, c[0x0][0x25c], R4 ;  /* 0x0000970009043a24 */ /* 0x040fe200078e0204 */
[----:B------:R-:W-:Y:S04]  /*6c10*/  IADD3 R11, P4, R154, R26, RZ ;  /* 0x0000001a9a0b7210 */ /* 0x000fe80007f9e0ff */
[----:B------:R-:W-:Y:S01]  /*6c20*/  IADD3.X R6, R116, R27, R23, P4, !PT ;  /* 0x0000001b74067210 */ /* 0x000fe200027fe417 */
[----:B------:R-:W-:Y:S05]  /*6c30*/  @P3 IMAD.WIDE.U32 R22, R9, c[0x0][0x258], R126 ;  /* 0x0000960009163a25 */ /* 0x000fea00078e007e */
[C---:B------:R-:W-:Y:S02]  /*6c40*/  @P3 LEA R26, P4, R22.reuse, c[0x0][0x250], 0x1 ;  /* 0x00009400161a3a11 */ /* 0x040fe400078808ff */
[----:B------:R-:W-:Y:S04]  /*6c50*/  @P3 IADD3 R4, R23, R4, RZ ;  /* 0x0000000417043210 */ /* 0x000fe80007ffe0ff */
[----:B------:R-:W-:Y:S02]  /*6c60*/  @P3 LEA.HI.X R27, R22, c[0x0][0x254], R4, 0x1, P4 ;  /* 0x00009500161b3a11 */ /* 0x000fe400020f0c04 */
[C---:B------:R-:W-:Y:S04]  /*6c70*/  LEA R4, P4, R11.reuse, c[0x0][0x1f8], 0x1 ;  /* 0x00007e000b047a11 */ /* 0x040fe800078808ff */
[----:B------:R-:W-:Y:S02]  /*6c80*/  LEA.HI.X R3, R11, c[0x0][0x1fc], R6, 0x1, P4 ;  /* 0x00007f000b037a11 */ /* 0x000fe400020f0c06 */
[----:B------:R-:W-:Y:S03]  /*6c90*/  ISETP.NE.AND P4, PT, R112, RZ, PT ;  /* 0x000000ff7000720c */ /* 0x000fe60003f85270 */
[----:B------:R1:W3:Y:S10]  /*6ca0*/  SHFL.IDX PT, R9, R3, RZ, 0x181f ;  /* 0x00181fff03097589 */ /* 0x0002f400000e0000 */
[----:B------:R1:W-:Y:S04]  /*6cb0*/  @P0 LDGSTS.E.BYPASS.LTC128B.128 [R105+0x5880], [R24.64+0x80], !P4 ;  /* 0x0588008018690fae */ /* 0x0003e8000e101d50 */
[----:B------:R1:W-:Y:S04]  /*6cc0*/  @P0 LDGSTS.E.BYPASS.LTC128B.128 [R105+0x7080], [R24.64+0x100], !P6 ;  /* 0x0708010018690fae */ /* 0x0003e8000f101d50 */
[----:B------:R1:W-:Y:S04]  /*6cd0*/  @P0 LDGSTS.E.BYPASS.LTC128B.128 [R105+0x8880], [R24.64+0x180], !P5 ;  /* 0x0888018018690fae */ /* 0x0003e8000e901d50 */
[----:B------:R1:W-:Y:S01]  /*6ce0*/  @P3 LDGSTS.E.BYPASS.LTC128B.128 [R105+0x5080], [R26.64], !P1 ;  /* 0x050800001a693fae */ /* 0x0003e2000c901d50 */
[----:B------:R-:W-:Y:S03]  /*6cf0*/  ISETP.NE.AND P1, PT, R5, RZ, PT ;  /* 0x000000ff0500720c */ /* 0x000fe60003f25270 */
[----:B------:R1:W-:Y:S04]  /*6d00*/  @P3 LDGSTS.E.BYPASS.LTC128B.128 [R105+0x6880], [R26.64+0x80], !P4 ;  /* 0x068800801a693fae */ /* 0x0003e8000e101d50 */
[----:B------:R1:W-:Y:S04]  /*6d10*/  @P3 LDGSTS.E.BYPASS.LTC128B.128 [R105+0x8080], [R26.64+0x100], !P6 ;  /* 0x080801001a693fae */ /* 0x0003e8000f101d50 */
[----:B------:R1:W-:Y:S04]  /*6d20*/  @P3 LDGSTS.E.BYPASS.LTC128B.128 [R105+0x9880], [R26.64+0x180], !P5 ;  /* 0x098801801a693fae */ /* 0x0003e8000e901d50 */
[----:B------:R-:W0:Y:S04]  /*6d30*/  LDGDEPBAR ;  /* 0x00000000000079af */ /* 0x000e280000000000 */
[----:B------:R1:W4:Y:S01]  /*6d40*/  SHFL.IDX PT, R5, R4, RZ, 0x181f ;  /* 0x00181fff04057589 */ /* 0x00032200000e0000 */
[----:B------:R-:W-:Y:S04]  /*6d50*/  DEPBAR.LE SB0, 0x0 ;  /* 0x000080000000791a */ /* 0x000fe80000000000 */
[----:B------:R-:W-:Y:S06]  /*6d60*/  BAR.SYNC.DEFER_BLOCKING 0x0 ;  /* 0x0000000000007b1d */ /* 0x000fec0000010000 */
[----:B------:R-:W-:-:S05]  /*6d70*/  @!P0 BRA `(.L_x_870) ;  /* 0x0000015000008947 */ /* 0x000fca0003800000 */
[C---:B-1-34-:R-:W-:Y:S02]  /*6d80*/  ISETP.GE.AND P0, PT, R18.reuse, c[0x0][0x1d4], PT ;  /* 0x0000750012007a0c */ /* 0x05afe40003f06270 */
[----:B------:R-:W-:Y:S11]  /*6d90*/  ISETP.GE.AND P5, PT, R15, c[0x0][0x1d4], PT ;  /* 0x000075000f007a0c */ /* 0x000ff60003fa6270 */
[----:B------:R-:W1:Y:S01]  /*6da0*/  @!P0 LDS.128 R32, [R105+0x4080] ;  /* 0x0040800069208984 */ /* 0x000e620000000c00 */
[C---:B------:R-:W-:Y:S04]  /*6db0*/  @!P0 LEA R40, P4, R18.reuse, R5, 0x1 ;  /* 0x0000000512288211 */ /* 0x040fe800078808ff */
        /* <DEDUP_REMOVED lines=17> */
.L_x_870:
[----:B-1-34-:R-:W-:Y:S05]  /*6ed0*/  BSYNC B0 ;  /* 0x0000000000007941 */ /* 0x01afea0003800000 */
.L_x_869:
[----:B------:R-:W1:Y:S01]  /*6ee0*/  SHFL.IDX PT, R3, R3, 0x1, 0x181f ;  /* 0x00381f0003037f89 */ /* 0x000e6200000e0000 */
[----:B------:R-:W-:Y:S03]  /*6ef0*/  BSSY B0, `(.L_x_871) ;  /* 0x0000018000007945 */ /* 0x000fe60003800000 */
[----:B------:R-:W3:Y:S01]  /*6f00*/  SHFL.IDX PT, R4, R4, 0x1, 0x181f ;  /* 0x00381f0004047f89 */ /* 0x000ee200000e0000 */
[----:B------:R-:W-:-:S05]  /*6f10*/  @!P3 BRA `(.L_x_872) ;  /* 0x000001500000b947 */ /* 0x000fca0003800000 */
[C---:B------:R-:W-:Y:S02]  /*6f20*/  ISETP.GE.AND P0, PT, R18.reuse, c[0x0][0x1d4], PT ;  /* 0x0000750012007a0c */ /* 0x040fe40003f06270 */
[----:B------:R-:W-:Y:S11]  /*6f30*/  ISETP.GE.AND P4, PT, R15, c[0x0][0x1d4], PT ;  /* 0x000075000f007a0c */ /* 0x000ff60003f86270 */
[----:B------:R-:W4:Y:S01]  /*6f40*/  @!P0 LDS.128 R32, [R105+0x5080] ;  /* 0x0050800069208984 */ /* 0x000f220000000c00 */
[CC--:B---3--:R-:W-:Y:S04]  /*6f50*/  @!P0 LEA R38, P3, R18.reuse, R4.reuse, 0x1 ;  /* 0x0000000412268211 */ /* 0x0c8fe800078608ff */
[-C--:B-1----:R-:W-:Y:S02]  /*6f60*/  @!P0 LEA.HI.X R39, R18, R3.reuse, R19, 0x1, P3 ;  /* 0x0000000312278211 */ /* 0x082fe400018f0c13 */
[CC--:B------:R-:W-:Y:S04]  /*6f70*/  @!P4 LEA R36, P3, R123.reuse, R4.reuse, 0x1 ;  /* 0x000000047b24c211 */ /* 0x0c0fe800078608ff */
[-C--:B------:R-:W-:Y:S02]  /*6f80*/  @!P4 LEA.HI.X R37, R123, R3.reuse, R132, 0x1, P3 ;  /* 0x000000037b25c211 */ /* 0x080fe400018f0c84 */
[----:B------:R-:W-:Y:S11]  /*6f90*/  ISETP.GE.AND P3, PT, R109, c[0x0][0x1d4], PT ;  /* 0x000075006d007a0c */ /* 0x000ff60003f66270 */
[----:B------:R-:W-:Y:S02]  /*6fa0*/  @!UPT UIADD3 URZ, URZ, URZ, URZ ;  /* 0x0000003f3f3ff290 */ /* 0x000fe4000fffe03f */
[CC--:B------:R-:W-:Y:S04]  /*6fb0*/  @!P3 LEA R22, P5, R121.reuse, R4.reuse, 0x1 ;  /* 0x000000047916b211 */ /* 0x0c0fe800078a08ff */
[-C--:B------:R-:W-:Y:S01]  /*6fc0*/  @!P3 LEA.HI.X R23, R121, R3.reuse, R120, 0x1, P5 ;  /* 0x000000037917b211 */ /* 0x080fe200028f0c78 */
        /* <DEDUP_REMOVED lines=10> */
.L_x_872:
[----:B------:R-:W-:Y:S05]  /*7070*/  BSYNC B0 ;  /* 0x0000000000007941 */ /* 0x000fea0003800000 */
.L_x_871:
[----:B------:R-:W-:Y:S11]  /*7080*/  ISETP.GT.AND P5, PT, R55, R102, PT ;  /* 0x000000663700720c */ /* 0x000ff60003fa4270 */
[----:B------:R-:W-:Y:S02]  /*7090*/  @!UPT UIADD3 URZ, URZ, URZ, URZ ;  /* 0x0000003f3f3ff290 */ /* 0x000fe4000fffe03f */
[----:B------:R-:W-:-:S05]  /*70a0*/  @!P5 BRA `(.L_x_873) ;  /* 0x000002600000d947 */ /* 0x000fca0003800000 */
[----:B-1----:R-:W-:Y:S01]  /*70b0*/  IADD3 R5, R55, -0x1, RZ ;  /* 0xffffffff37057810 */ /* 0x002fe20007ffe0ff */
[----:B------:R-:W-:Y:S01]  /*70c0*/  IMAD.MOV.U32 R10, RZ, RZ, R150 ;  /* 0x000000ffff0a7224 */ /* 0x000fe200078e0096 */
[----:B------:R-:W-:Y:S01]  /*70d0*/  ISETP.GE.AND P3, PT, R117, 0x1, PT ;  /* 0x000000017500780c */ /* 0x000fe20003f66270 */
[----:B------:R-:W-:Y:S01]  /*70e0*/  IMAD.MOV.U32 R11, RZ, RZ, R153 ;  /* 0x000000ffff0b7224 */ /* 0x000fe200078e0099 */
[----:B---3--:R-:W-:Y:S01]  /*70f0*/  SHF.R.S32.HI R4, RZ, 0x1f, R5 ;  /* 0x0000001fff047819 */ /* 0x008fe20000011405 */
[C---:B------:R-:W-:Y:S01]  /*7100*/  IMAD R3, R5.reuse, UR8, RZ ;  /* 0x0000000805037c24 */ /* 0x040fe2000f8e02ff */
[----:B------:R-:W-:Y:S01]  /*7110*/  P2R R8, PR, RZ, 0x4 ;  /* 0x00000004ff087803 */ /* 0x000fe20000000000 */
[----:B------:R-:W-:Y:S01]  /*7120*/  IMAD.WIDE.U32 R10, R5, UR10, R10 ;  /* 0x0000000a050a7c25 */ /* 0x000fe2000f8e000a */
[----:B------:R-:W-:Y:S02]  /*7130*/  ISETP.NE.AND P2, PT, R113, RZ, PT ;  /* 0x000000ff7100720c */ /* 0x000fe40003f45270 */
[----:B------:R-:W-:Y:S01]  /*7140*/  P2R R6, PR, RZ, 0x2 ;  /* 0x00000002ff067803 */ /* 0x000fe20000000000 */
[----:B------:R-:W-:Y:S01]  /*7150*/  IMAD R3, R4, UR10, R3 ;  /* 0x0000000a04037c24 */ /* 0x000fe2000f8e0203 */
[----:B------:R-:W-:Y:S02]  /*7160*/  ISETP.NE.AND P1, PT, R112, RZ, PT ;  /* 0x000000ff7000720c */ /* 0x000fe40003f25270 */
[----:B------:R-:W-:Y:S01]  /*7170*/  ISETP.NE.AND P6, PT, R110, RZ, PT ;  /* 0x000000ff6e00720c */ /* 0x000fe20003fc5270 */
[----:B------:R-:W-:Y:S01]  /*7180*/  IMAD.IADD R3, R11, 0x1, R3 ;  /* 0x000000010b037824 */ /* 0x000fe200078e0203 */
[C---:B------:R-:W-:Y:S04]  /*7190*/  @P3 LEA R22, P0, R10.reuse, c[0x0][0x220], 0x1 ;  /* 0x000088000a163a11 */ /* 0x040fe800078008ff */
[----:B------:R-:W-:Y:S02]  /*71a0*/  @P3 LEA.HI.X R23, R10, c[0x0][0x224], R3, 0x1, P0 ;  /* 0x000089000a173a11 */ /* 0x000fe400000f0c03 */
[----:B------:R-:W-:Y:S03]  /*71b0*/  ISETP.GE.AND P0, PT, R117, 0x21, PT ;  /* 0x000000217500780c */ /* 0x000fe60003f06270 */
[----:B------:R-:W-:Y:S01]  /*71c0*/  @!PT LDS RZ, [RZ] ;  /* 0x00000000fffff984 */ /* 0x000fe20000000800 */
[----:B------:R-:W-:Y:S01]  /*71d0*/  @!PT LDS RZ, [RZ] ;  /* 0x00000000fffff984 */ /* 0x000fe20000000800 */
[----:B------:R-:W-:Y:S01]  /*71e0*/  @!PT LDS RZ, [RZ] ;  /* 0x00000000fffff984 */ /* 0x000fe20000000800 */
[----:B------:R1:W-:Y:S01]  /*71f0*/  @P3 LDGSTS.E.BYPASS.LTC128B.128 [R105+0xa080], [R22.64], !P2 ;  /* 0x0a08000016693fae */ /* 0x0003e2000d101d50 */
[----:B------:R-:W-:Y:S03]  /*7200*/  ISETP.NE.AND P2, PT, R8, RZ, PT ;  /* 0x000000ff0800720c */ /* 0x000fe60003f45270 */
[----:B------:R1:W-:Y:S06]  /*7210*/  @P3 LDGSTS.E.BYPASS.LTC128B.128 [R105+0xb880], [R22.64+0x80], !P1 ;  /* 0x0b88008016693fae */ /* 0x0003ec000c901d50 */
[----:B------:R-:W-:Y:S04]  /*7220*/  @P0 IADD3 R4, P4, R10, UR12, RZ ;  /* 0x0000000c0a040c10 */ /* 0x000fe8000ff9e0ff */
[----:B------:R-:W-:Y:S02]  /*7230*/  @P0 IADD3.X R3, R3, UR9, RZ, P4, !PT ;  /* 0x0000000903030c10 */ /* 0x000fe4000a7fe4ff */
[C---:B------:R-:W-:Y:S04]  /*7240*/  @P0 LEA R10, P4, R4.reuse, c[0x0][0x220], 0x1 ;  /* 0x00008800040a0a11 */ /* 0x040fe800078808ff */
[----:B------:R-:W-:Y:S02]  /*7250*/  @P0 LEA.HI.X R11, R4, c[0x0][0x224], R3, 0x1, P4 ;  /* 0x00008900040b0a11 */ /* 0x000fe400020f0c03 */
[----:B------:R-:W-:Y:S11]  /*7260*/  ISETP.NE.AND P4, PT, R111, RZ, PT ;  /* 0x000000ff6f00720c */ /* 0x000ff60003f85270 */
[----:B------:R-:W-:Y:S02]  /*7270*/  @!UPT UIADD3 URZ, URZ, URZ, URZ ;  /* 0x0000003f3f3ff290 */ /* 0x000fe4000fffe03f */
[----:B------:R1:W-:Y:S04]  /*7280*/  @P3 LDGSTS.E.BYPASS.LTC128B.128 [R105+0xd080], [R22.64+0x100], !P4 ;  /* 0x0d08010016693fae */ /* 0x0003e8000e101d50 */
[----:B------:R1:W-:Y:S01]  /*7290*/  @P3 LDGSTS.E.BYPASS.LTC128B.128 [R105+0xe880], [R22.64+0x180], !P6 ;  /* 0x0e88018016693fae */ /* 0x0003e2000f101d50 */
[----:B------:R-:W-:Y:S11]  /*72a0*/  ISETP.NE.AND P3, PT, R113, RZ, PT ;  /* 0x000000ff7100720c */ /* 0x000ff60003f65270 */
[----:B------:R-:W-:Y:S02]  /*72b0*/  @!UPT UIADD3 URZ, URZ, URZ, URZ ;  /* 0x0000003f3f3ff290 */ /* 0x000fe4000fffe03f */
[----:B------:R1:W-:Y:S04]  /*72c0*/  @P0 LDGSTS.E.BYPASS.LTC128B.128 [R105+0xb080], [R10.64], !P3 ;  /* 0x0b0800000a690fae */ /* 0x0003e8000d901d50 */
[----:B------:R1:W-:Y:S01]  /*72d0*/  @P0 LDGSTS.E.BYPASS.LTC128B.128 [R105+0xc880], [R10.64+0x80], !P1 ;  /* 0x0c8800800a690fae */ /* 0x0003e2000c901d50 */
[----:B------:R-:W-:Y:S03]  /*72e0*/  ISETP.NE.AND P1, PT, R6, RZ, PT ;  /* 0x000000ff0600720c */ /* 0x000fe60003f25270 */
[----:B------:R1:W-:Y:S04]  /*72f0*/  @P0 LDGSTS.E.BYPASS.LTC128B.128 [R105+0xe080], [R10.64+0x100], !P4 ;  /* 0x0e0801000a690fae */ /* 0x0003e8000e101d50 */
[----:B------:R1:W-:Y:S04]  /*7300*/  @P0 LDGSTS.E.BYPASS.LTC128B.128 [R105+0xf880], [R10.64+0x180], !P6 ;  /* 0x0f8801800a690fae */ /* 0x0003e8000f101d50 */
.L_x_873:
[----:B------:R-:W0:Y:S01]  /*7310*/  LDGDEPBAR ;  /* 0x00000000000079af */ /* 0x000e220000000000 */
[----:B------:R-:W-:Y:S01]  /*7320*/  IADD3 R55, R55, -0x1, RZ ;  /* 0xffffffff37377810 */ /* 0x000fe20007ffe0ff */
[----:B------:R-:W-:-:S05]  /*7330*/  @P5 BRA `(.L_x_874) ;  /* 0xffffa2d000005947 */ /* 0x000fca000383ffff */
[----:B------:R-:W-:Y:S06]  /*7340*/  BAR.SYNC.DEFER_BLOCKING 0x0 ;  /* 0x0000000000007b1d */ /* 0x000fec0000010000 */
.L_x_834:
[----:B-1----:R-:W-:Y:S01]  /*7350*/  ISETP.GE.AND P0, PT, R95, 0x1, PT ;  /* 0x000000015f00780c */ /* 0x002fe20003f06270 */
[----:B------:R-:W-:Y:S01]  /*7360*/  CS2R R2, SRZ ;  /* 0x0000000000027805 */ /* 0x000fe2000001ff00 */
[----:B------:R-:W-:Y:S01]  /*7370*/  PLOP3.LUT P2, PT, PT, PT, PT, 0x80, 0x0 ;  /* 0x000000000000781c */ /* 0x000fe20003f4f070 */
        /* <DEDUP_REMOVED lines=17> */
[----:B------:R-:W-:Y:S01]  /*7490*/  MOV R13, RZ ;  /* 0x000000ff000d7202 */ /* 0x000fe20000000f00 */
[----:B---3--:R-:W-:Y:S01]  /*74a0*/  IMAD.MOV.U32 R4, RZ, RZ, RZ ;  /* 0x000000ffff047224 */ /* 0x008fe200078e00ff */
[----:B------:R-:W-:Y:S01]  /*74b0*/  CS2R R6, SRZ ;  /* 0x0000000000067805 */ /* 0x000fe2000001ff00 */
[----:B------:R-:W-:Y:S01]  /*74c0*/  MOV R11, RZ ;  /* 0x000000ff000b7202 */ /* 0x000fe20000000f00 */
        /* <DEDUP_REMOVED lines=41> */
[----:B--2---:R-:W-:Y:S01]  /*7760*/  CS2R R144, SRZ ;  /* 0x0000000000907805 */ /* 0x004fe2000001ff00 */
[----:B------:R-:W-:Y:S01]  /*7770*/  CS2R R150, SRZ ;  /* 0x0000000000967805 */ /* 0x000fe2000001ff00 */
[----:B------:R-:W-:Y:S01]  /*7780*/  CS2R R148, SRZ ;  /* 0x0000000000947805 */ /* 0x000fe2000001ff00 */
[----:B------:R-:W-:Y:S01]  /*7790*/  CS2R R154, SRZ ;  /* 0x00000000009a7805 */ /* 0x000fe2000001ff00 */
[----:B------:R-:W-:Y:S01]  /*77a0*/  CS2R R152, SRZ ;  /* 0x0000000000987805 */ /* 0x000fe2000001ff00 */
[----:B------:R-:W-:Y:S05]  /*77b0*/  @!P0 BRA `(.L_x_875) ;  /* 0x0000e47000008947 */ /* 0x000fea0003800000 */
[----:B------:R-:W-:-:S04]  /*77c0*/  ISETP.NE.U32.AND P0, PT, RZ, c[0x0][0x340], PT ;  /* 0x0000d000ff007a0c */ /* 0x000fc80003f05070 */
[----:B------:R-:W-:-:S13]  /*77d0*/  ISETP.NE.AND.EX P2, PT, RZ, c[0x0][0x344], PT, P0 ;  /* 0x0000d100ff007a0c */ /* 0x000fda0003f45300 */
[----:B------:R-:W-:-:S04]  /*77e0*/  @P2 IMAD.MOV.U32 R237, RZ, RZ, 0x4 ;  /* 0x00000004ffed2424 */ /* 0x000fc800078e00ff */
[----:B------:R-:W-:-:S06]  /*77f0*/  @P2 IMAD.WIDE R236, R226, R237, c[0x0][0x340] ;  /* 0x0000d000e2ec2625 */ /* 0x000fcc00078e02ed */
[----:B------:R1:W5:Y:S01]  /*7800*/  @P2 LDG.E R236, [R236.64] ;  /* 0x00000010ecec2981 */ /* 0x000362000c1e1900 */
[----:B------:R-:W-:Y:S01]  /*7810*/  SHF.R.S32.HI R0, RZ, 0x1f, R101 ;  /* 0x0000001fff007819 */ /* 0x000fe20000011465 */
[----:B------:R-:W-:Y:S01]  /*7820*/  IMAD.WIDE.U32 R2, R101, c[0x0][0x178], RZ ;  /* 0x00005e0065027a25 */ /* 0x000fe200078e00ff */
[----:B------:R-:W-:Y:S01]  /*7830*/  SHF.R.S32.HI R15, RZ, 0x1f, R224 ;  /* 0x0000001fff0f7819 */ /* 0x000fe200000114e0 */
[----:B------:R-:W-:Y:S01]  /*7840*/  BSSY B0, `(.L_x_876) ;  /* 0x0000064000007945 */ /* 0x000fe20003800000 */
[----:B------:R-:W-:Y:S01]  /*7850*/  ISETP.NE.U32.AND P0, PT, RZ, c[0x0][0x348], PT ;  /* 0x0000d200ff007a0c */ /* 0x000fe20003f05070 */
[----:B------:R-:W-:Y:S01]  /*7860*/  IMAD R0, R0, c[0x0][0x178], RZ ;  /* 0x00005e0000007a24 */ /* 0x000fe200078e02ff */
[-C--:B------:R-:W-:Y:S01]  /*7870*/  LEA.HI R80, R15, R224.reuse, RZ, 0x3 ;  /* 0x000000e00f507211 */ /* 0x080fe200078f18ff */
[----:B------:R-:W-:Y:S01]  /*7880*/  IMAD R38, R99, c[0x0][0x2c4], RZ ;  /* 0x0000b10063267a24 */ /* 0x000fe200078e02ff */
[----:B------:R-:W-:Y:S01]  /*7890*/  SHF.R.S32.HI R9, RZ, 0x1f, R226 ;  /* 0x0000001fff097819 */ /* 0x000fe200000114e2 */
[----:B------:R-:W-:Y:S01]  /*78a0*/  IMAD R101, R101, c[0x0][0x17c], R0 ;  /* 0x00005f0065657a24 */ /* 0x000fe200078e0200 */
[----:B------:R-:W-:Y:S01]  /*78b0*/  LOP3.LUT R13, R80, 0xfffffff8, RZ, 0xc0, !PT ;  /* 0xfffffff8500d7812 */ /* 0x000fe200078ec0ff */
[----:B------:R-:W-:Y:S01]  /*78c0*/  IMAD.MOV.U32 R0, RZ, RZ, c[0x0][0x2c4] ;  /* 0x0000b100ff007624 */ /* 0x000fe200078e00ff */
[----:B------:R-:W-:Y:S01]  /*78d0*/  SHF.R.S32.HI R80, RZ, 0x3, R80 ;  /* 0x00000003ff507819 */ /* 0x000fe20000011450 */
[----:B------:R-:W-:Y:S01]  /*78e0*/  IMAD.IADD R3, R3, 0x1, R101 ;  /* 0x0000000103037824 */ /* 0x000fe200078e0265 */
[----:B------:R-:W-:Y:S01]  /*78f0*/  ISETP.NE.AND.EX P0, PT, RZ, c[0x0][0x34c], PT, P0 ;  /* 0x0000d300ff007a0c */ /* 0x000fe20003f05300 */
[----:B------:R-:W-:Y:S01]  /*7900*/  IMAD.IADD R13, R224, 0x1, -R13 ;  /* 0x00000001e00d7824 */ /* 0x000fe200078e0a0d */
[----:B------:R-:W-:Y:S01]  /*7910*/  ISETP.NE.AND P1, PT, R0, 0x1, PT ;  /* 0x000000010000780c */ /* 0x000fe20003f25270 */
[----:B------:R-:W-:Y:S01]  /*7920*/  IMAD R0, R96, c[0x0][0x1b8], RZ ;  /* 0x00006e0060007a24 */ /* 0x000fe200078e02ff */
[----:B------:R-:W-:Y:S01]  /*7930*/  SEL R9, R9, RZ, !P0 ;  /* 0x000000ff09097207 */ /* 0x000fe20004000000 */
[----:B------:R-:W-:Y:S01]  /*7940*/  IMAD R228, R13, 0x20, R80 ;  /* 0x000000200de47824 */ /* 0x000fe200078e0250 */
[----:B------:R-:W-:Y:S01]  /*7950*/  SEL R4, R226, RZ, !P0 ;  /* 0x000000ffe2047207 */ /* 0x000fe20004000000 */
[----:B------:R-:W-:Y:S01]  /*7960*/  IMAD R5, R223, c[0x0][0x1bc], R0 ;  /* 0x00006f00df057a24 */ /* 0x000fe200078e0200 */
[-C--:B------:R-:W-:Y:S01]  /*7970*/  LEA.HI R14, R15, R224.reuse, RZ, 0x4 ;  /* 0x000000e00f0e7211 */ /* 0x080fe200078f20ff */
[----:B------:R-:W-:Y:S01]  /*7980*/  IMAD R7, R97, 0x80, R228 ;  /* 0x0000008061077824 */ /* 0x000fe200078e02e4 */
[----:B------:R-:W-:Y:S01]  /*7990*/  LEA.HI R42, R15, R224, RZ, 0x6 ;  /* 0x000000e00f2a7211 */ /* 0x000fe200078f30ff */
[----:B------:R-:W-:-:S04]  /*79a0*/  IMAD.WIDE.U32 R2, R223, c[0x0][0x1b8], R2 ;  /* 0x00006e00df027a25 */ /* 0x000fc800078e0002 */
[----:B------:R-:W-:-:S04]  /*79b0*/  @P1 IMAD.HI.U32 R0, R7, c[0x0][0x2c8], RZ ;  /* 0x0000b20007001a27 */ /* 0x000fc800078e00ff */
[----:B------:R-:W-:Y:S02]  /*79c0*/  IMAD R9, R9, c[0x0][0x1c0], RZ ;  /* 0x0000700009097a24 */ /* 0x000fe400078e02ff */
[----:B------:R-:W-:Y:S02]  /*79d0*/  IMAD.IADD R3, R3, 0x1, R5 ;  /* 0x0000000103037824 */ /* 0x000fe400078e0205 */
[----:B------:R-:W-:Y:S01]  /*79e0*/  IMAD.MOV.U32 R8, RZ, RZ, R7 ;  /* 0x000000ffff087224 */ /* 0x000fe200078e0007 */
[----:B------:R-:W-:Y:S01]  /*79f0*/  @P1 SHF.R.U32.HI R8, RZ, c[0x0][0x2cc], R0 ;  /* 0x0000b300ff081a19 */ /* 0x000fe20000011600 */
[C---:B------:R-:W-:Y:S02]  /*7a00*/  IMAD R9, R4.reuse, c[0x0][0x1c4], R9 ;  /* 0x0000710004097a24 */ /* 0x040fe400078e0209 */
[----:B------:R-:W-:Y:S01]  /*7a10*/  IMAD.WIDE.U32 R4, R4, c[0x0][0x1c0], R2 ;  /* 0x0000700004047a25 */ /* 0x000fe200078e0002 */
[----:B------:R-:W-:-:S03]  /*7a20*/  SHF.R.S32.HI R3, RZ, 0x1f, R8 ;  /* 0x0000001fff037819 */ /* 0x000fc60000011408 */
[----:B------:R-:W-:Y:S02]  /*7a30*/  IMAD.IADD R5, R5, 0x1, R9 ;  /* 0x0000000105057824 */ /* 0x000fe400078e0209 */
[----:B------:R-:W-:Y:S02]  /*7a40*/  IMAD R3, R3, c[0x0][0x1b0], RZ ;  /* 0x00006c0003037a24 */ /* 0x000fe400078e02ff */
[----:B------:R-:W-:Y:S02]  /*7a50*/  IMAD.MOV R2, RZ, RZ, -R8 ;  /* 0x000000ffff027224 */ /* 0x000fe400078e0a08 */
[C---:B------:R-:W-:Y:S02]  /*7a60*/  IMAD R3, R8.reuse, c[0x0][0x1b4], R3 ;  /* 0x00006d0008037a24 */ /* 0x040fe400078e0203 */
[----:B------:R-:W-:Y:S01]  /*7a70*/  IMAD.WIDE.U32 R8, R8, c[0x0][0x1b0], R4 ;  /* 0x00006c0008087a25 */ /* 0x000fe200078e0004 */
[----:B------:R-:W-:-:S03]  /*7a80*/  LOP3.LUT R5, R14, 0xfffffff0, RZ, 0xc0, !PT ;  /* 0xfffffff00e057812 */ /* 0x000fc600078ec0ff */
[----:B------:R-:W-:Y:S02]  /*7a90*/  IMAD R2, R2, c[0x0][0x2c4], R7 ;  /* 0x0000b10002027a24 */ /* 0x000fe400078e0207 */
[----:B------:R-:W-:Y:S02]  /*7aa0*/  IMAD.IADD R5, R224, 0x1, -R5 ;  /* 0x00000001e0057824 */ /* 0x000fe400078e0a05 */
[----:B------:R-:W-:Y:S01]  /*7ab0*/  IMAD.IADD R9, R9, 0x1, R3 ;  /* 0x0000000109097824 */ /* 0x000fe200078e0203 */
[----:B------:R-:W-:Y:S01]  /*7ac0*/  SHF.R.S32.HI R7, RZ, 0x1f, R2 ;  /* 0x0000001fff077819 */ /* 0x000fe20000011402 */
[----:B------:R-:W-:Y:S01]  /*7ad0*/  IMAD.SHL.U32 R44, R80, 0x40, RZ ;  /* 0x00000040502c7824 */ /* 0x000fe200078e00ff */
[----:B------:R-:W-:Y:S01]  /*7ae0*/  SHF.R.S32.HI R0, RZ, 0x1f, R5 ;  /* 0x0000001fff007819 */ /* 0x000fe20000011405 */
[----:B------:R-:W-:Y:S02]  /*7af0*/  IMAD.SHL.U32 R42, R42, 0x8, RZ ;  /* 0x000000082a2a7824 */ /* 0x000fe400078e00ff */
[----:B------:R-:W-:Y:S01]  /*7b00*/  IMAD R7, R7, c[0x0][0x1a8], RZ ;  /* 0x00006a0007077a24 */ /* 0x000fe200078e02ff */
[----:B------:R-:W-:Y:S01]  /*7b10*/  LEA.HI R0, R0, R5, RZ, 0x3 ;  /* 0x0000000500007211 */ /* 0x000fe200078f18ff */
[----:B------:R-:W-:Y:S01]  /*7b20*/  IMAD.MOV.U32 R221, RZ, RZ, 0x10 ;  /* 0x00000010ffdd7424 */ /* 0x000fe200078e00ff */
[----:B------:R-:W-:Y:S01]  /*7b30*/  LOP3.LUT R44, R44, 0x1c0, RZ, 0xc0, !PT ;  /* 0x000001c02c2c7812 */ /* 0x000fe200078ec0ff */
[----:B------:R-:W-:Y:S01]  /*7b40*/  IMAD R7, R2, c[0x0][0x1ac], R7 ;  /* 0x00006b0002077a24 */ /* 0x000fe200078e0207 */
[----:B------:R-:W-:Y:S01]  /*7b50*/  LOP3.LUT R12, R0, 0xfffffff8, RZ, 0xc0, !PT ;  /* 0xfffffff8000c7812 */ /* 0x000fe200078ec0ff */
[----:B------:R-:W-:Y:S01]  /*7b60*/  IMAD.WIDE.U32 R2, R2, c[0x0][0x1a8], R8 ;  /* 0x00006a0002027a25 */ /* 0x000fe200078e0008 */
[----:B------:R-:W-:-:S02]  /*7b70*/  SHF.R.U32.HI R43, RZ, 0x3, R44 ;  /* 0x00000003ff2b7819 */ /* 0x000fc4000001162c */
[----:B------:R-:W-:Y:S01]  /*7b80*/  LOP3.LUT R42, R42, 0xfffffe00, RZ, 0xc0, !PT ;  /* 0xfffffe002a2a7812 */ /* 0x000fe200078ec0ff */
[----:B------:R-:W-:Y:S01]  /*7b90*/  IMAD.IADD R12, R5, 0x1, -R12 ;  /* 0x00000001050c7824 */ /* 0x000fe200078e0a0c */
[----:B------:R-:W-:Y:S01]  /*7ba0*/  IADD3 R7, R3, R7, RZ ;  /* 0x0000000703077210 */ /* 0x000fe20007ffe0ff */
[----:B------:R-:W-:Y:S01]  /*7bb0*/  IMAD R5, R97, 0x80, R80 ;  /* 0x0000008061057824 */ /* 0x000fe200078e0250 */
[C---:B------:R-:W-:Y:S01]  /*7bc0*/  LEA R6, P0, R2.reuse, c[0x0][0x160], 0x1 ;  /* 0x0000580002067a11 */ /* 0x040fe200078008ff */
[----:B------:R-:W-:Y:S02]  /*7bd0*/  IMAD.SHL.U32 R3, R13, 0x8, RZ ;  /* 0x000000080d037824 */ /* 0x000fe400078e00ff */
[----:B------:R-:W-:Y:S01]  /*7be0*/  IMAD.MOV.U32 R219, RZ, RZ, 0x20 ;  /* 0x00000020ffdb7424 */ /* 0x000fe200078e00ff */
[----:B------:R-:W-:Y:S01]  /*7bf0*/  LEA.HI.X R7, R2, c[0x0][0x164], R7, 0x1, P0 ;  /* 0x0000590002077a11 */ /* 0x000fe200000f0c07 */
[----:B------:R1:W2:Y:S01]  /*7c00*/  SHFL.IDX PT, R8, R6, RZ, 0x181f ;  /* 0x00181fff06087589 */ /* 0x0002a200000e0000 */
[----:B------:R-:W-:Y:S01]  /*7c10*/  ISETP.GE.AND P0, PT, R5, R38, PT ;  /* 0x000000260500720c */ /* 0x000fe20003f06270 */
[----:B------:R-:W-:Y:S01]  /*7c20*/  IMAD.MOV.U32 R230, RZ, RZ, 0x181f ;  /* 0x0000181fffe67424 */ /* 0x000fe200078e00ff */
[C---:B------:R-:W-:Y:S01]  /*7c30*/  IADD3 R229, R3.reuse, 0x40, RZ ;  /* 0x0000004003e57810 */ /* 0x040fe20007ffe0ff */
[----:B------:R1:W3:Y:S01]  /*7c40*/  SHFL.IDX PT, R9, R7, RZ, 0x181f ;  /* 0x00181fff07097589 */ /* 0x0002e200000e0000 */
[C---:B------:R-:W-:Y:S01]  /*7c50*/  IADD3 R19, R3.reuse, 0x80, RZ ;  /* 0x0000008003137810 */ /* 0x040fe20007ffe0ff */
[----:B------:R-:W-:Y:S01]  /*7c60*/  IMAD.MOV.U32 R227, RZ, RZ, -0x1 ;  /* 0xffffffffffe37424 */ /* 0x000fe200078e00ff */
[----:B------:R-:W-:-:S02]  /*7c70*/  IADD3 R18, R3, 0xc0, RZ ;  /* 0x000000c003127810 */ /* 0x000fc40007ffe0ff */
[----:B------:R-:W-:Y:S02]  /*7c80*/  ISETP.GE.AND P3, PT, R3, c[0x0][0x198], PT ;  /* 0x0000660003007a0c */ /* 0x000fe40003f66270 */
[----:B------:R-:W-:Y:S02]  /*7c90*/  LOP3.LUT R2, R44, 0x38, R3, 0xf8, !PT ;  /* 0x000000382c027812 */ /* 0x000fe400078ef803 */
[----:B------:R-:W-:Y:S02]  /*7ca0*/  ISETP.GE.AND P4, PT, R229, c[0x0][0x198], PT ;  /* 0x00006600e5007a0c */ /* 0x000fe40003f86270 */
[----:B------:R-:W-:Y:S02]  /*7cb0*/  ISETP.GE.AND P6, PT, R18, c[0x0][0x198], PT ;  /* 0x0000660012007a0c */ /* 0x000fe40003fc6270 */
[----:B------:R-:W-:Y:S02]  /*7cc0*/  ISETP.GE.AND P5, PT, R19, c[0x0][0x198], PT ;  /* 0x0000660013007a0c */ /* 0x000fe40003fa6270 */
[----:B------:R-:W-:-:S02]  /*7cd0*/  LOP3.LUT R11, R2, R43, RZ, 0x3c, !PT ;  /* 0x0000002b020b7212 */ /* 0x000fc400078e3cff */
[----:B------:R-:W-:-:S03]  /*7ce0*/  P2R R4, PR, RZ, 0x1 ;  /* 0x00000001ff047803 */ /* 0x000fc60000000000 */
[----:B------:R-:W-:Y:S01]  /*7cf0*/  IMAD.IADD R2, R11, 0x1, R42 ;  /* 0x000000010b027824 */ /* 0x000fe200078e022a */
[----:B------:R-:W-:Y:S02]  /*7d00*/  @!P2 MOV R236, R226 ;  /* 0x000000e200eca202 */ /* 0x000fe40000000f00 */
[----:B------:R-:W-:-:S05]  /*7d10*/  R2P PR, R12, 0x6 ;  /* 0x000000060c007804 */ /* 0x000fca0000000000 */
[----:B------:R-:W-:Y:S02]  /*7d20*/  SEL R221, R221, 0xfffffff0, !P1 ;  /* 0xfffffff0dddd7807 */ /* 0x000fe40004800000 */
[----:B------:R-:W-:Y:S01]  /*7d30*/  SEL R219, R219, 0xffffffe0, !P2 ;  /* 0xffffffe0dbdb7807 */ /* 0x000fe20005000000 */
[----:B------:R-:W-:Y:S05]  /*7d40*/  @P0 BRA `(.L_x_877) ;  /* 0x0000013000000947 */ /* 0x000fea0003800000 */
[----:B-123--:R-:W-:Y:S01]  /*7d50*/  SHF.R.S32.HI R16, RZ, 0x1f, R229 ;  /* 0x0000001fff107819 */ /* 0x00efe200000114e5 */
[----:B------:R-:W-:Y:S01]  /*7d60*/  IMAD.WIDE R22, R3, 0x2, R8 ;  /* 0x0000000203167825 */ /* 0x000fe200078e0208 */
[----:B------:R-:W-:Y:S02]  /*7d70*/  SHF.R.S32.HI R10, RZ, 0x1f, R19 ;  /* 0x0000001fff0a7819 */ /* 0x000fe40000011413 */
[----:B------:R-:W-:Y:S02]  /*7d80*/  SHF.R.S32.HI R11, RZ, 0x1f, R18 ;  /* 0x0000001fff0b7819 */ /* 0x000fe40000011412 */
[----:B------:R-:W-:Y:S02]  /*7d90*/  LEA.HI R21, R16, R229, RZ, 0x3 ;  /* 0x000000e510157211 */ /* 0x000fe400078f18ff */
[----:B------:R-:W-:Y:S01]  /*7da0*/  LEA.HI R17, R10, R19, RZ, 0x3 ;  /* 0x000000130a117211 */ /* 0x000fe200078f18ff */
[----:B------:R-:W-:Y:S01]  /*7db0*/  IMAD.SHL.U32 R10, R2, 0x2, RZ ;  /* 0x00000002020a7824 */ /* 0x000fe200078e00ff */
[----:B------:R-:W-:-:S02]  /*7dc0*/  LEA.HI R11, R11, R18, RZ, 0x3 ;  /* 0x000000120b0b7211 */ /* 0x000fc400078f18ff */
[----:B------:R-:W-:Y:S02]  /*7dd0*/  LOP3.LUT R21, R21, 0xfffffff8, RZ, 0xc0, !PT ;  /* 0xfffffff815157812 */ /* 0x000fe400078ec0ff */
[----:B------:R-:W-:Y:S01]  /*7de0*/  LOP3.LUT R17, R17, 0xfffffff8, RZ, 0xc0, !PT ;  /* 0xfffffff811117812 */ /* 0x000fe200078ec0ff */
[----:B------:R-:W-:Y:S01]  /*7df0*/  @!PT LDS RZ, [RZ] ;  /* 0x00000000fffff984 */ /* 0x000fe20000000800 */
[----:B------:R1:W-:Y:S01]  /*7e00*/  LDGSTS.E.BYPASS.LTC128B.128 [R10+0x10080], [R22.64], !P3 ;  /* 0x10080000160a7fae */ /* 0x0003e2000d901d50 */
[----:B------:R-:W-:Y:S01]  /*7e10*/  LOP3.LUT R11, R11, 0xfffffff8, RZ, 0xc0, !PT ;  /* 0xfffffff80b0b7812 */ /* 0x000fe200078ec0ff */
[----:B------:R-:W-:-:S04]  /*7e20*/  IMAD.WIDE R20, R21, 0x2, R8 ;  /* 0x0000000215147825 */ /* 0x000fc800078e0208 */
[--C-:B------:R-:W-:Y:S01]  /*7e30*/  IMAD.WIDE R16, R17, 0x2, R8.reuse ;  /* 0x0000000211107825 */ /* 0x100fe200078e0208 */
[----:B------:R1:W-:Y:S03]  /*7e40*/  LDGSTS.E.BYPASS.LTC128B.128 [R10+0x14080], [R20.64], !P4 ;  /* 0x14080000140a7fae */ /* 0x0003e6000e101d50 */
[----:B------:R-:W-:Y:S01]  /*7e50*/  IMAD.WIDE R8, R11, 0x2, R8 ;  /* 0x000000020b087825 */ /* 0x000fe200078e0208 */
[----:B------:R1:W-:Y:S04]  /*7e60*/  LDGSTS.E.BYPASS.LTC128B.128 [R10+0x18080], [R16.64], !P5 ;  /* 0x18080000100a7fae */ /* 0x0003e8000e901d50 */
[----:B------:R1:W-:Y:S02]  /*7e70*/  LDGSTS.E.BYPASS.LTC128B.128 [R10+0x1c080], [R8.64], !P6 ;  /* 0x1c080000080a7fae */ /* 0x0003e4000f101d50 */
.L_x_877:
[----:B-123--:R-:W-:Y:S05]  /*7e80*/  BSYNC B0 ;  /* 0x0000000000007941 */ /* 0x00efea0003800000 */
.L_x_876:
[----:B------:R-:W-:Y:S01]  /*7e90*/  IADD3 R9, R5, 0x20, RZ ;  /* 0x0000002005097810 */ /* 0x000fe20007ffe0ff */
[----:B------:R1:W2:Y:S01]  /*7ea0*/  SHFL.IDX PT, R17, R7, 0x1, 0x181f ;  /* 0x00381f0007117f89 */ /* 0x0002a200000e0000 */
[----:B------:R-:W-:Y:S02]  /*7eb0*/  BSSY B0, `(.L_x_878) ;  /* 0x0000017000007945 */ /* 0x000fe40003800000 */
[----:B------:R-:W-:Y:S01]  /*7ec0*/  ISETP.GE.AND P0, PT, R9, R38, PT ;  /* 0x000000260900720c */ /* 0x000fe20003f06270 */
[----:B------:R1:W3:-:S12]  /*7ed0*/  SHFL.IDX PT, R16, R6, 0x1, 0x181f ;  /* 0x00381f0006107f89 */ /* 0x0002d800000e0000 */
        /* <DEDUP_REMOVED lines=20> */
.L_x_879:
[----:B------:R-:W-:Y:S05]  /*8020*/  BSYNC B0 ;  /* 0x0000000000007941 */ /* 0x000fea0003800000 */
.L_x_878:
[----:B--2---:R-:W-:Y:S01]  /*8030*/  IADD3 R9, R5, 0x40, RZ ;  /* 0x0000004005097810 */ /* 0x004fe20007ffe0ff */
[----:B------:R2:W4:Y:S01]  /*8040*/  SHFL.IDX PT, R17, R7, 0x2, 0x181f ;  /* 0x00581f0007117f89 */ /* 0x00052200000e0000 */
[----:B------:R-:W-:Y:S02]  /*8050*/  BSSY B0, `(.L_x_880) ;  /* 0x0000017000007945 */ /* 0x000fe40003800000 */
[----:B------:R-:W-:Y:S01]  /*8060*/  ISETP.GE.AND P0, PT, R9, R38, PT ;  /* 0x000000260900720c */ /* 0x000fe20003f06270 */
[----:B---3--:R2:W3:-:S12]  /*8070*/  SHFL.IDX PT, R16, R6, 0x2, 0x181f ;  /* 0x00581f0006107f89 */ /* 0x0084d800000e0000 */
[----:B------:R-:W-:Y:S05]  /*8080*/  @P0 BRA `(.L_x_881) ;  /* 0x0000013000000947 */ /* 0x000fea0003800000 */
[----:B------:R-:W-:Y:S01]  /*8090*/  SHF.R.S32.HI R10, RZ, 0x1f, R229 ;  /* 0x0000001fff0a7819 */ /* 0x000fe200000114e5 */
[----:B---34-:R-:W-:Y:S01]  /*80a0*/  IMAD.WIDE R20, R3, 0x2, R16 ;  /* 0x0000000203147825 */ /* 0x018fe200078e0210 */
        /* <DEDUP_REMOVED lines=17> */
.L_x_881:
[----:B------:R-:W-:Y:S05]  /*81c0*/  BSYNC B0 ;  /* 0x0000000000007941 */ /* 0x000fea0003800000 */
.L_x_880:
[----:B---3--:R3:W-:Y:S01]  /*81d0*/  SHFL.IDX PT, R20, R6, 0x3, 0x181f ;  /* 0x00781f0006147f89 */ /* 0x0087e200000e0000 */
[----:B------:R-:W-:Y:S01]  /*81e0*/  IADD3 R5, R5, 0x60, RZ ;  /* 0x0000006005057810 */ /* 0x000fe20007ffe0ff */
[----:B------:R-:W-:Y:S01]  /*81f0*/  IMAD.MOV.U32 R85, RZ, RZ, 0x30 ;  /* 0x00000030ff557424 */ /* 0x000fe200078e00ff */
[----:B-----5:R-:W-:Y:S01]  /*8200*/  SHF.R.S32.HI R9, RZ, 0x1f, R236 ;  /* 0x0000001fff097819 */ /* 0x020fe200000114ec */
[----:B------:R-:W1:Y:S01]  /*8210*/  SHFL.IDX PT, R21, R7, 0x3, 0x181f ;  /* 0x00781f0007157f89 */ /* 0x000e6200000e0000 */
[----:B------:R-:W-:Y:S01]  /*8220*/  ISETP.GE.AND P0, PT, R5, R38, PT ;  /* 0x000000260500720c */ /* 0x000fe20003f06270 */
[----:B------:R-:W-:Y:S01]  /*8230*/  IMAD.MOV.U32 R231, RZ, RZ, c[0x0][0x2b8] ;  /* 0x0000ae00ffe77624 */ /* 0x000fe200078e00ff */
[----:B------:R-:W-:Y:S01]  /*8240*/  LOP3.LUT R16, R16, 0xffffffef, RZ, 0xc0, !PT ;  /* 0xffffffef10107812 */ /* 0x000fe200078ec0ff */
[----:B------:R-:W-:-:S02]  /*8250*/  IMAD R85, R156, R85, -0x30 ;  /* 0xffffffd09c557424 */ /* 0x000fc400078e0255 */
[----:B------:R-:W-:Y:S01]  /*8260*/  IMAD R9, R9, c[0x0][0x2b0], RZ ;  /* 0x0000ac0009097a24 */ /* 0x000fe200078e02ff */
[----:B------:R-:W-:Y:S01]  /*8270*/  ISETP.NE.AND P2, PT, R231, 0x1, PT ;  /* 0x00000001e700780c */ /* 0x000fe20003f45270 */
[----:B------:R-:W-:Y:S02]  /*8280*/  IMAD.IADD R234, R228, 0x1, R85 ;  /* 0x00000001e4ea7824 */ /* 0x000fe400078e0255 */
[C---:B------:R-:W-:Y:S02]  /*8290*/  IMAD R9, R236.reuse, c[0x0][0x2b4], R9 ;  /* 0x0000ad00ec097a24 */ /* 0x040fe400078e0209 */
[----:B------:R-:W-:Y:S01]  /*82a0*/  IMAD.WIDE.U32 R236, R236, c[0x0][0x2b0], RZ ;  /* 0x0000ac00ecec7a25 */ /* 0x000fe200078e00ff */
[----:B------:R-:W-:-:S03]  /*82b0*/  ISETP.GE.AND P1, PT, R234, R95, PT ;  /* 0x0000005fea00720c */ /* 0x000fc60003f26270 */
[----:B------:R-:W-:Y:S01]  /*82c0*/  @!P0 IMAD.SHL.U32 R5, R2, 0x2, RZ ;  /* 0x0000000202058824 */ /* 0x000fe200078e00ff */
[----:B------:R-:W-:Y:S01]  /*82d0*/  ISETP.GT.OR P1, PT, R228, 0x2f, P1 ;  /* 0x0000002fe400780c */ /* 0x000fe20000f24670 */
[----:B------:R-:W-:Y:S01]  /*82e0*/  IMAD.IADD R234, R234, 0x1, R225 ;  /* 0x00000001eaea7824 */ /* 0x000fe200078e02e1 */
[----:B-123--:R-:W-:Y:S01]  /*82f0*/  @!P0 SHF.R.S32.HI R6, RZ, 0x1f, R229 ;  /* 0x0000001fff068819 */ /* 0x00efe200000114e5 */
[----:B------:R-:W-:Y:S01]  /*8300*/  IMAD.IADD R232, R237, 0x1, R9 ;  /* 0x00000001ede87824 */ /* 0x000fe200078e0209 */
[----:B------:R-:W-:Y:S01]  /*8310*/  @P2 LOP3.LUT R16, R16, 0x10, RZ, 0xfc, !PT ;  /* 0x0000001010102812 */ /* 0x000fe200078efcff */
[----:B------:R-:W-:Y:S01]  /*8320*/  @P2 IMAD.HI.U32 R8, R234, c[0x0][0x2bc], RZ ;  /* 0x0000af00ea082a27 */ /* 0x000fe200078e00ff */
[----:B------:R-:W-:Y:S02]  /*8330*/  @!P0 LEA.HI R23, R6, R229, RZ, 0x3 ;  /* 0x000000e506178211 */ /* 0x000fe400078f18ff */
[----:B------:R-:W-:Y:S01]  /*8340*/  @!P0 SHF.R.S32.HI R6, RZ, 0x1f, R19 ;  /* 0x0000001fff068819 */ /* 0x000fe20000011413 */
[----:B------:R-:W-:Y:S01]  /*8350*/  @!P0 IMAD.WIDE R10, R3, 0x2, R20 ;  /* 0x00000002030a8825 */ /* 0x000fe200078e0214 */
[----:B------:R-:W-:-:S02]  /*8360*/  @!P0 LOP3.LUT R23, R23, 0xfffffff8, RZ, 0xc0, !PT ;  /* 0xfffffff817178812 */ /* 0x000fc400078ec0ff */
[----:B------:R-:W-:Y:S01]  /*8370*/  @!P0 LEA.HI R6, R6, R19, RZ, 0x3 ;  /* 0x0000001306068211 */ /* 0x000fe200078f18ff */
[----:B------:R-:W-:Y:S01]  /*8380*/  IMAD.MOV.U32 R7, RZ, RZ, R234 ;  /* 0x000000ffff077224 */ /* 0x000fe200078e00ea */
[----:B------:R-:W-:Y:S01]  /*8390*/  @!PT LDS RZ, [RZ] ;  /* 0x00000000fffff984 */ /* 0x000fe20000000800 */
[----:B------:R1:W-:Y:S01]  /*83a0*/  @!P0 LDGSTS.E.BYPASS.LTC128B.128 [R5+0x13080], [R10.64], !P3 ;  /* 0x130800000a058fae */ /* 0x0003e2000d901d50 */
[----:B------:R-:W-:Y:S01]  /*83b0*/  @!P0 IMAD.WIDE R22, R23, 0x2, R20 ;  /* 0x0000000217168825 */ /* 0x000fe200078e0214 */
[----:B----4-:R-:W-:Y:S02]  /*83c0*/  @!P0 LOP3.LUT R17, R6, 0xfffffff8, RZ, 0xc0, !PT ;  /* 0xfffffff806118812 */ /* 0x010fe400078ec0ff */
[----:B------:R-:W-:Y:S01]  /*83d0*/  @P2 SHF.R.U32.HI R7, RZ, c[0x0][0x2c0], R8 ;  /* 0x0000b000ff072a19 */ /* 0x000fe20000011608 */
[----:B------:R-:W-:Y:S01]  /*83e0*/  IMAD.MOV.U32 R233, RZ, RZ, RZ ;  /* 0x000000ffffe97224 */ /* 0x000fe200078e00ff */
[----:B------:R2:W-:Y:S01]  /*83f0*/  @!P0 LDGSTS.E.BYPASS.LTC128B.128 [R5+0x17080], [R22.64], !P4 ;  /* 0x1708000016058fae */ /* 0x0005e2000e101d50 */
[----:B------:R-:W-:Y:S01]  /*8400*/  @!P0 IMAD.WIDE R24, R17, 0x2, R20 ;  /* 0x0000000211188825 */ /* 0x000fe200078e0214 */
[----:B------:R-:W-:-:S04]  /*8410*/  @!P1 IADD3 R6, P2, R7, R236, RZ ;  /* 0x000000ec07069210 */ /* 0x000fc80007f5e0ff */
[----:B------:R3:W-:Y:S01]  /*8420*/  @!P0 LDGSTS.E.BYPASS.LTC128B.128 [R5+0x1b080], [R24.64], !P5 ;  /* 0x1b08000018058fae */ /* 0x0007e2000e901d50 */
[----:B------:R-:W-:Y:S02]  /*8430*/  @!P1 LEA.HI.X.SX32 R9, R7, R232, 0x1, P2 ;  /* 0x000000e807099211 */ /* 0x000fe400010f0eff */
[----:B------:R-:W-:-:S04]  /*8440*/  @!P1 LEA R8, P2, R6, c[0x0][0x2a0], 0x2 ;  /* 0x0000a80006089a11 */ /* 0x000fc800078410ff */
[----:B------:R-:W-:Y:S02]  /*8450*/  @!P1 LEA.HI.X R9, R6, c[0x0][0x2a4], R9, 0x2, P2 ;  /* 0x0000a90006099a11 */ /* 0x000fe400010f1409 */
[----:B-1----:R-:W-:-:S04]  /*8460*/  @!P0 SHF.R.S32.HI R11, RZ, 0x1f, R18 ;  /* 0x0000001fff0b8819 */ /* 0x002fc80000011412 */
[----:B------:R-:W-:-:S04]  /*8470*/  @!P0 LEA.HI R11, R11, R18, RZ, 0x3 ;  /* 0x000000120b0b8211 */ /* 0x000fc800078f18ff */
[----:B------:R-:W-:-:S05]  /*8480*/  @!P0 LOP3.LUT R11, R11, 0xfffffff8, RZ, 0xc0, !PT ;  /* 0xfffffff80b0b8812 */ /* 0x000fca00078ec0ff */
[----:B------:R-:W-:-:S05]  /*8490*/  @!P0 IMAD.WIDE R26, R11, 0x2, R20 ;  /* 0x000000020b1a8825 */ /* 0x000fca00078e0214 */
[----:B------:R3:W-:Y:S04]  /*84a0*/  @!P0 LDGSTS.E.BYPASS.LTC128B.128 [R5+0x1f080], [R26.64], !P6 ;  /* 0x1f0800001a058fae */ /* 0x0007e8000f101d50 */
[----:B------:R-:W0:Y:S04]  /*84b0*/  LDGDEPBAR ;  /* 0x00000000000079af */ /* 0x000e280000000000 */
[----:B------:R-:W-:Y:S06]  /*84c0*/  BAR.SYNC.DEFER_BLOCKING 0x0 ;  /* 0x0000000000007b1d */ /* 0x000fec0000010000 */
[----:B------:R1:W4:Y:S01]  /*84d0*/  @!P1 LDG.E R233, [R8.64] ;  /* 0x0000001008e99981 */ /* 0x000322000c1e1900 */
[----:B------:R-:W-:Y:S01]  /*84e0*/  IMAD.MOV R7, RZ, RZ, -R7 ;  /* 0x000000ffff077224 */ /* 0x000fe200078e0a07 */
[----:B------:R-:W-:Y:S01]  /*84f0*/  ISETP.GE.AND P6, PT, R3, c[0x0][0x1d4], PT ;  /* 0x0000750003007a0c */ /* 0x000fe20003fc6270 */
[----:B------:R-:W-:Y:S01]  /*8500*/  IMAD R6, R96, c[0x0][0x1e8], RZ ;  /* 0x00007a0060067a24 */ /* 0x000fe200078e02ff */
[----:B------:R-:W-:Y:S01]  /*8510*/  ISETP.GE.AND P3, PT, R229, c[0x0][0x1d4], PT ;  /* 0x00007500e5007a0c */ /* 0x000fe20003f66270 */
[----:B------:R-:W-:Y:S01]  /*8520*/  IMAD R234, R7, c[0x0][0x2b8], R234 ;  /* 0x0000ae0007ea7a24 */ /* 0x000fe200078e02ea */
[----:B------:R-:W-:Y:S01]  /*8530*/  ISETP.GE.AND P5, PT, R19, c[0x0][0x1d4], PT ;  /* 0x0000750013007a0c */ /* 0x000fe20003fa6270 */
[----:B------:R-:W-:Y:S01]  /*8540*/  IMAD R81, R223, c[0x0][0x1ec], R6 ;  /* 0x00007b00df517a24 */ /* 0x000fe200078e0206 */
[----:B------:R-:W-:Y:S01]  /*8550*/  ISETP.GE.AND P4, PT, R18, c[0x0][0x1d4], PT ;  /* 0x0000750012007a0c */ /* 0x000fe20003f86270 */
[----:B--2---:R-:W-:Y:S01]  /*8560*/  IMAD.WIDE.U32 R22, R234, c[0x0][0x1e0], RZ ;  /* 0x00007800ea167a25 */ /* 0x004fe200078e00ff */
[----:B------:R-:W-:-:S02]  /*8570*/  SHF.R.S32.HI R21, RZ, 0x1f, R234 ;  /* 0x0000001fff157819 */ /* 0x000fc400000114ea */
[----:B------:R-:W-:Y:S01]  /*8580*/  LOP3.LUT R16, R16, 0xfffffffe, RZ, 0xc0, !PT ;  /* 0xfffffffe10107812 */ /* 0x000fe200078ec0ff */
[----:B------:R-:W-:-:S04]  /*8590*/  IMAD.WIDE.U32 R86, R223, c[0x0][0x1e8], RZ ;  /* 0x00007a00df567a25 */ /* 0x000fc800078e00ff */
[----:B------:R-:W-:Y:S01]  /*85a0*/  IMAD R7, R21, c[0x0][0x1e0], RZ ;  /* 0x0000780015077a24 */ /* 0x000fe200078e02ff */
[----:B------:R-:W-:Y:S01]  /*85b0*/  @P3 LOP3.LUT R16, R16, 0x1, RZ, 0xfc, !PT ;  /* 0x0000000110103812 */ /* 0x000fe200078efcff */
[----:B------:R-:W-:Y:S02]  /*85c0*/  IMAD.IADD R81, R87, 0x1, R81 ;  /* 0x0000000157517824 */ /* 0x000fe400078e0251 */
[----:B------:R-:W-:Y:S02]  /*85d0*/  IMAD R10, R234, c[0x0][0x1e4], R7 ;  /* 0x00007900ea0a7a24 */ /* 0x000fe400078e0207 */
[----:B------:R-:W-:Y:S02]  /*85e0*/  IMAD R96, R96, c[0x0][0x210], RZ ;  /* 0x0000840060607a24 */ /* 0x000fe400078e02ff */
[----:B------:R-:W-:Y:S01]  /*85f0*/  IMAD.IADD R11, R23, 0x1, R10 ;  /* 0x00000001170b7824 */ /* 0x000fe200078e020a */
[----:B-1----:R-:W-:Y:S01]  /*8600*/  IADD3 R8, R156, -0x1, RZ ;  /* 0xffffffff9c087810 */ /* 0x002fe20007ffe0ff */
[----:B------:R-:W-:-:S04]  /*8610*/  IMAD.MOV.U32 R10, RZ, RZ, R22 ;  /* 0x000000ffff0a7224 */ /* 0x000fc800078e0016 */
[----:B------:R-:W-:-:S05]  /*8620*/  IMAD R83, R8, -0x30, R95 ;  /* 0xffffffd008537824 */ /* 0x000fca00078e025f */
[----:B------:R-:W-:-:S05]  /*8630*/  IMNMX R9, R83, 0x30, PT ;  /* 0x0000003053097817 */ /* 0x000fca0003800200 */
[----:B------:R-:W-:Y:S01]  /*8640*/  IMAD.IADD R9, R9, 0x1, -R80 ;  /* 0x0000000109097824 */ /* 0x000fe200078e0a50 */
[----:B----4-:R-:W-:Y:S01]  /*8650*/  SHF.R.S32.HI R20, RZ, 0x1f, R233 ;  /* 0x0000001fff147819 */ /* 0x010fe200000114e9 */
[----:B------:R-:W-:-:S04]  /*8660*/  IMAD.WIDE.U32 R6, R233, c[0x0][0x1f0], R10 ;  /* 0x00007c00e9067a25 */ /* 0x000fc800078e000a */
[----:B------:R-:W-:Y:S01]  /*8670*/  IMAD R10, R20, c[0x0][0x1f0], RZ ;  /* 0x00007c00140a7a24 */ /* 0x000fe200078e02ff */
[----:B---3--:R-:W-:-:S03]  /*8680*/  IADD3 R5, P0, R86, R6, RZ ;  /* 0x0000000656057210 */ /* 0x008fc60007f1e0ff */
[----:B------:R-:W-:-:S05]  /*8690*/  IMAD R10, R233, c[0x0][0x1f4], R10 ;  /* 0x00007d00e90a7a24 */ /* 0x000fca00078e020a */
[----:B------:R-:W-:Y:S02]  /*86a0*/  IADD3.X R10, R81, R7, R10, P0, !PT ;  /* 0x00000007510a7210 */ /* 0x000fe400007fe40a */
[----:B------:R-:W-:-:S04]  /*86b0*/  LEA R11, P0, R5, c[0x0][0x1c8], 0x1 ;  /* 0x00007200050b7a11 */ /* 0x000fc800078008ff */
[----:B------:R-:W-:Y:S01]  /*86c0*/  LEA.HI.X R10, R5, c[0x0][0x1cc], R10, 0x1, P0 ;  /* 0x00007300050a7a11 */ /* 0x000fe200000f0c0a */
[----:B------:R-:W-:Y:S01]  /*86d0*/  SHFL.IDX PT, R22, R11, RZ, 0x181f ;  /* 0x00181fff0b167589 */ /* 0x000fe200000e0000 */
[----:B------:R-:W-:-:S03]  /*86e0*/  ISETP.GE.AND P0, PT, R9, 0x1, PT ;  /* 0x000000010900780c */ /* 0x000fc60003f06270 */
[----:B------:R-:W1:Y:S10]  /*86f0*/  SHFL.IDX PT, R23, R10, RZ, 0x181f ;  /* 0x00181fff0a177589 */ /* 0x000e7400000e0000 */
[----:B------:R-:W-:-:S02]  /*8700*/  @P0 SHF.R.S32.HI R8, RZ, 0x1f, R229 ;  /* 0x0000001fff080819 */ /* 0x000fc400000114e5 */
[----:B------:R-:W-:Y:S02]  /*8710*/  @P0 SHF.R.S32.HI R6, RZ, 0x1f, R19 ;  /* 0x0000001fff060819 */ /* 0x000fe40000011413 */
[----:B------:R-:W-:Y:S02]  /*8720*/  @P0 SHF.R.S32.HI R5, RZ, 0x1f, R18 ;  /* 0x0000001fff050819 */ /* 0x000fe40000011412 */
[----:B------:R-:W-:Y:S01]  /*8730*/  @P0 LEA.HI R7, R8, R229, RZ, 0x3 ;  /* 0x000000e508070211 */ /* 0x000fe200078f18ff */
[----:B------:R-:W-:Y:S01]  /*8740*/  @P0 IMAD.SHL.U32 R8, R2, 0x2, RZ ;  /* 0x0000000202080824 */ /* 0x000fe200078e00ff */
[----:B------:R-:W-:Y:S02]  /*8750*/  @P0 LEA.HI R6, R6, R19, RZ, 0x3 ;  /* 0x0000001306060211 */ /* 0x000fe400078f18ff */
[----:B------:R-:W-:Y:S02]  /*8760*/  @P0 LEA.HI R5, R5, R18, RZ, 0x3 ;  /* 0x0000001205050211 */ /* 0x000fe400078f18ff */
[----:B------:R-:W-:-:S02]  /*8770*/  @P0 LOP3.LUT R7, R7, 0xfffffff8, RZ, 0xc0, !PT ;  /* 0xfffffff807070812 */ /* 0x000fc400078ec0ff */
[----:B------:R-:W-:Y:S01]  /*8780*/  @P0 LOP3.LUT R6, R6, 0xfffffff8, RZ, 0xc0, !PT ;  /* 0xfffffff806060812 */ /* 0x000fe200078ec0ff */
[----:B-1----:R-:W-:Y:S01]  /*8790*/  @P0 IMAD.WIDE R24, R3, 0x2, R22 ;  /* 0x0000000203180825 */ /* 0x002fe200078e0216 */
[----:B------:R-:W-:-:S03]  /*87a0*/  @P0 LOP3.LUT R5, R5, 0xfffffff8, RZ, 0xc0, !PT ;  /* 0xfffffff805050812 */ /* 0x000fc600078ec0ff */
        /* <DEDUP_REMOVED lines=8> */
[----:B------:R-:W-:-:S03]  /*8830*/  ISETP.GE.AND P0, PT, R9, 0x21, PT ;  /* 0x000000210900780c */ /* 0x000fc60003f06270 */
[----:B------:R-:W-:Y:S04]  /*8840*/  SHFL.IDX PT, R22, R11, 0x1, 0x181f ;  /* 0x00381f000b167f89 */ /* 0x000fe800000e0000 */
[----:B------:R-:W1:Y:S06]  /*8850*/  SHFL.IDX PT, R23, R10, 0x1, 0x181f ;  /* 0x00381f000a177f89 */ /* 0x000e6c00000e0000 */
[----:B------:R-:W-:Y:S01]  /*8860*/  @P0 SHF.R.S32.HI R28, RZ, 0x1f, R229 ;  /* 0x0000001fff1c0819 */ /* 0x000fe200000114e5 */
[----:B------:R-:W-:Y:S01]  /*8870*/  @P0 IMAD.SHL.U32 R9, R2, 0x2, RZ ;  /* 0x0000000202090824 */ /* 0x000fe200078e00ff */
[----:B------:R-:W-:-:S02]  /*8880*/  @P0 SHF.R.S32.HI R32, RZ, 0x1f, R19 ;  /* 0x0000001fff200819 */ /* 0x000fc40000011413 */
[----:B------:R-:W-:Y:S02]  /*8890*/  @P0 SHF.R.S32.HI R5, RZ, 0x1f, R18 ;  /* 0x0000001fff050819 */ /* 0x000fe40000011412 */
[----:B------:R-:W-:Y:S02]  /*88a0*/  @P0 LEA.HI R28, R28, R229, RZ, 0x3 ;  /* 0x000000e51c1c0211 */ /* 0x000fe400078f18ff */
[----:B------:R-:W-:Y:S02]  /*88b0*/  @P0 LEA.HI R17, R32, R19, RZ, 0x3 ;  /* 0x0000001320110211 */ /* 0x000fe400078f18ff */
[----:B------:R-:W-:Y:S02]  /*88c0*/  @P0 LEA.HI R5, R5, R18, RZ, 0x3 ;  /* 0x0000001205050211 */ /* 0x000fe400078f18ff */
[----:B---3--:R-:W-:Y:S02]  /*88d0*/  @P0 LOP3.LUT R7, R28, 0xfffffff8, RZ, 0xc0, !PT ;  /* 0xfffffff81c070812 */ /* 0x008fe400078ec0ff */
[----:B------:R-:W-:Y:S01]  /*88e0*/  @P0 LOP3.LUT R6, R17, 0xfffffff8, RZ, 0xc0, !PT ;  /* 0xfffffff811060812 */ /* 0x000fe200078ec0ff */
[----:B------:R-:W-:Y:S01]  /*88f0*/  IMAD R17, R223, c[0x0][0x214], R96 ;  /* 0x00008500df117a24 */ /* 0x000fe200078e0260 */
[----:B------:R-:W-:Y:S01]  /*8900*/  @P0 LOP3.LUT R5, R5, 0xfffffff8, RZ, 0xc0, !PT ;  /* 0xfffffff805050812 */ /* 0x000fe200078ec0ff */
[----:B-1----:R-:W-:-:S04]  /*8910*/  @P0 IMAD.WIDE R10, R3, 0x2, R22 ;  /* 0x00000002030a0825 */ /* 0x002fc800078e0216 */
[--C-:B------:R-:W-:Y:S01]  /*8920*/  @P0 IMAD.WIDE R24, R7, 0x2, R22.reuse ;  /* 0x0000000207180825 */ /* 0x100fe200078e0216 */
[----:B------:R4:W-:Y:S03]  /*8930*/  @P0 LDGSTS.E.BYPASS.LTC128B.128 [R9+0xb080], [R10.64], !P6 ;  /* 0x0b0800000a090fae */ /* 0x0009e6000f101d50 */
[--C-:B------:R-:W-:Y:S01]  /*8940*/  @P0 IMAD.WIDE R6, R6, 0x2, R22.reuse ;  /* 0x0000000206060825 */ /* 0x100fe200078e0216 */
[----:B------:R4:W-:Y:S01]  /*8950*/  @P0 LDGSTS.E.BYPASS.LTC128B.128 [R9+0xc880], [R24.64], !P3 ;  /* 0x0c88000018090fae */ /* 0x0009e2000d901d50 */
[----:B------:R-:W-:Y:S02]  /*8960*/  ISETP.GT.AND P3, PT, R228, 0x2f, PT ;  /* 0x0000002fe400780c */ /* 0x000fe40003f64270 */
[----:B--2---:R-:W-:Y:S01]  /*8970*/  @P0 IMAD.WIDE R26, R5, 0x2, R22 ;  /* 0x00000002051a0825 */ /* 0x004fe200078e0216 */
[----:B------:R4:W-:Y:S03]  /*8980*/  @P0 LDGSTS.E.BYPASS.LTC128B.128 [R9+0xe080], [R6.64], !P5 ;  /* 0x0e08000006090fae */ /* 0x0009e6000e901d50 */
[----:B------:R-:W-:Y:S01]  /*8990*/  IMAD.WIDE.U32 R22, R223, c[0x0][0x210], RZ ;  /* 0x00008400df167a25 */ /* 0x000fe200078e00ff */
[----:B------:R4:W-:Y:S01]  /*89a0*/  @P0 LDGSTS.E.BYPASS.LTC128B.128 [R9+0xf880], [R26.64], !P4 ;  /* 0x0f8800001a090fae */ /* 0x0009e2000e101d50 */
[----:B------:R-:W-:-:S02]  /*89b0*/  ISETP.LT.AND P0, PT, RZ, c[0x0][0x27c], PT ;  /* 0x00009f00ff007a0c */ /* 0x000fc40003f01270 */
[----:B------:R-:W-:Y:S01]  /*89c0*/  IMAD.IADD R17, R23, 0x1, R17 ;  /* 0x0000000117117824 */ /* 0x000fe200078e0211 */
[----:B------:R-:W0:Y:S10]  /*89d0*/  LDGDEPBAR ;  /* 0x00000000000079af */ /* 0x000e340000000000 */
[----:B------:R-:W-:Y:S05]  /*89e0*/  @P0 BRA `(.L_x_882) ;  /* 0x0000002000000947 */ /* 0x000fea0003800000 */
[----:B------:R-:W-:-:S04]  /*89f0*/  DEPBAR.LE SB0, 0x1 ;  /* 0x000080400000791a */ /* 0x000fc80000000000 */
[----:B------:R-:W-:Y:S05]  /*8a00*/  BRA `(.L_x_883) ;  /* 0x00006a9000007947 */ /* 0x000fea0003800000 */
.L_x_882:
[----:B------:R-:W-:Y:S01]  /*8a10*/  SHF.R.S32.HI R5, RZ, 0x1f, R98 ;  /* 0x0000001fff057819 */ /* 0x000fe20000011462 */
[----:B----4-:R-:W-:Y:S01]  /*8a20*/  IMAD.WIDE.U32 R8, R98, c[0x0][0x280], RZ ;  /* 0x0000a00062087a25 */ /* 0x010fe200078e00ff */
[----:B------:R-:W-:Y:S01]  /*8a30*/  ULDC.U8 UR4, c[0x0][0x298] ;  /* 0x0000a60000047ab9 */ /* 0x000fe20000000000 */
[----:B------:R-:W-:Y:S01]  /*8a40*/  BSSY B2, `(.L_x_883) ;  /* 0x00006a5000027945 */ /* 0x000fe20003800000 */
[----:B------:R-:W-:Y:S01]  /*8a50*/  SHF.L.U32 R40, R2, 0x1, RZ ;  /* 0x0000000102287819 */ /* 0x000fe200000006ff */
[C---:B------:R-:W-:Y:S01]  /*8a60*/  IMAD R7, R5.reuse, c[0x0][0x280], RZ ;  /* 0x0000a00005077a24 */ /* 0x040fe200078e02ff */
[----:B------:R-:W-:Y:S01]  /*8a70*/  LEA R32, P0, R8, c[0x0][0x270], 0x1 ;  /* 0x00009c0008207a11 */ /* 0x000fe200078008ff */
[----:B------:R-:W-:Y:S02]  /*8a80*/  IMAD R5, R5, c[0x0][0x290], RZ ;  /* 0x0000a40005057a24 */ /* 0x000fe400078e02ff */
[C---:B------:R-:W-:Y:S02]  /*8a90*/  IMAD R6, R98.reuse, c[0x0][0x284], R7 ;  /* 0x0000a10062067a24 */ /* 0x040fe400078e0207 */
[----:B------:R-:W-:-:S03]  /*8aa0*/  IMAD R5, R98, c[0x0][0x294], R5 ;  /* 0x0000a50062057a24 */ /* 0x000fc600078e0205 */
[----:B------:R-:W-:-:S04]  /*8ab0*/  IADD3 R6, R6, R9, RZ ;  /* 0x0000000906067210 */ /* 0x000fc80007ffe0ff */
[----:B------:R-:W-:Y:S01]  /*8ac0*/  LEA.HI.X R33, R8, c[0x0][0x274], R6, 0x1, P0 ;  /* 0x00009d0008217a11 */ /* 0x000fe200000f0c06 */
[----:B------:R-:W-:-:S05]  /*8ad0*/  IMAD.WIDE.U32 R6, R98, c[0x0][0x290], RZ ;  /* 0x0000a40062067a25 */ /* 0x000fca00078e00ff */
[----:B------:R-:W-:Y:S02]  /*8ae0*/  IADD3 R5, R5, R7, RZ ;  /* 0x0000000705057210 */ /* 0x000fe40007ffe0ff */
[----:B------:R-:W-:-:S04]  /*8af0*/  LEA R34, P0, R6, c[0x0][0x288], 0x1 ;  /* 0x0000a20006227a11 */ /* 0x000fc800078008ff */
        /* <DEDUP_REMOVED lines=35> */
[----:B-1----:R-:W-:Y:S01]  /*8d30*/  CS2R R10, SRZ ;  /* 0x00000000000a7805 */ /* 0x002fe2000001ff00 */
[----:B--2---:R-:W-:-:S11]  /*8d40*/  IADD3 R8, R24, 0x60, RZ ;  /* 0x0000006018087810 */ /* 0x004fd60007ffe0ff */
[----:B------:R-:W-:-:S04]  /*8d50*/  @!P0 SHF.R.S32.HI R5, RZ, 0x1f, R4 ;  /* 0x0000001fff058819 */ /* 0x000fc80000011404 */
[----:B------:R-:W-:-:S04]  /*8d60*/  @!P0 LEA.HI R5, R5, R4, RZ, 0x2 ;  /* 0x0000000405058211 */ /* 0x000fc800078f10ff */
[----:B------:R-:W-:Y:S02]  /*8d70*/  @!P0 LOP3.LUT R9, R5, 0xfffffffc, RZ, 0xc0, !PT ;  /* 0xfffffffc05098812 */ /* 0x000fe400078ec0ff */
[----:B------:R-:W-:-:S03]  /*8d80*/  CS2R R4, SRZ ;  /* 0x0000000000047805 */ /* 0x000fc6000001ff00 */
[----:B------:R-:W-:-:S04]  /*8d90*/  @!P0 IMAD.WIDE R30, R9, 0x2, R32 ;  /* 0x00000002091e8825 */ /* 0x000fc800078e0220 */
[----:B------:R-:W-:Y:S01]  /*8da0*/  @!P0 IMAD.WIDE R36, R9, 0x2, R34 ;  /* 0x0000000209248825 */ /* 0x000fe200078e0222 */
[----:B------:R3:W5:Y:S04]  /*8db0*/  @!P0 LD.E.64 R10, [R30.64] ;  /* 0x000000101e0a8980 */ /* 0x000768000c101b00 */
[----:B------:R3:W5:Y:S01]  /*8dc0*/  @!P0 LD.E.64 R4, [R36.64] ;  /* 0x0000001024048980 */ /* 0x000762000c101b00 */
[----:B------:R-:W-:Y:S01]  /*8dd0*/  ISETP.GE.AND P0, PT, R8, c[0x0][0x27c], PT ;  /* 0x00009f0008007a0c */ /* 0x000fe20003f06270 */
[----:B------:R-:W-:-:S12]  /*8de0*/  CS2R R52, SRZ ;  /* 0x0000000000347805 */ /* 0x000fd8000001ff00 */
[----:B------:R-:W-:-:S04]  /*8df0*/  @!P0 SHF.R.S32.HI R9, RZ, 0x1f, R8 ;  /* 0x0000001fff098819 */ /* 0x000fc80000011408 */
[----:B------:R-:W-:-:S04]  /*8e00*/  @!P0 LEA.HI R9, R9, R8, RZ, 0x2 ;  /* 0x0000000809098211 */ /* 0x000fc800078f10ff */
[----:B------:R-:W-:-:S05]  /*8e10*/  @!P0 LOP3.LUT R9, R9, 0xfffffffc, RZ, 0xc0, !PT ;  /* 0xfffffffc09098812 */ /* 0x000fca00078ec0ff */
[----:B------:R-:W-:-:S04]  /*8e20*/  @!P0 IMAD.WIDE R32, R9, 0x2, R32 ;  /* 0x0000000209208825 */ /* 0x000fc800078e0220 */
[----:B------:R-:W-:Y:S02]  /*8e30*/  @!P0 IMAD.WIDE R34, R9, 0x2, R34 ;  /* 0x0000000209228825 */ /* 0x000fe400078e0222 */
[----:B------:R-:W-:-:S03]  /*8e40*/  CS2R R8, SRZ ;  /* 0x0000000000087805 */ /* 0x000fc6000001ff00 */
[----:B------:R3:W5:Y:S04]  /*8e50*/  @!P0 LD.E.64 R52, [R34.64] ;  /* 0x0000001022348980 */ /* 0x000768000c101b00 */
[----:B------:R3:W5:Y:S02]  /*8e60*/  @!P0 LD.E.64 R8, [R32.64] ;  /* 0x0000001020088980 */ /* 0x000764000c101b00 */
.L_x_886:
[----:B------:R-:W-:Y:S05]  /*8e70*/  BSYNC B0 ;  /* 0x0000000000007941 */ /* 0x000fea0003800000 */
.L_x_885:
[----:B---3--:R-:W-:Y:S01]  /*8e80*/  IMAD R37, R97, -0x80, R38 ;  /* 0xffffff8061257824 */ /* 0x008fe200078e0226 */
[----:B-----5:R-:W-:Y:S01]  /*8e90*/  SHF.R.U64 R50, R28, 0x10, R29 ;  /* 0x000000101c327819 */ /* 0x020fe2000000121d */
[----:B------:R-:W-:Y:S01]  /*8ea0*/  IMAD.MOV.U32 R36, RZ, RZ, R28 ;  /* 0x000000ffff247224 */ /* 0x000fe200078e001c */
[--C-:B------:R-:W-:Y:S01]  /*8eb0*/  SHF.R.U64 R47, R26, 0x10, R27.reuse ;  /* 0x000000101a2f7819 */ /* 0x100fe2000000121b */
[----:B------:R-:W-:Y:S01]  /*8ec0*/  IMAD.MOV.U32 R32, RZ, RZ, R26 ;  /* 0x000000ffff207224 */ /* 0x000fe200078e001a */
[----:B------:R-:W-:Y:S01]  /*8ed0*/  IMNMX R37, R37, 0x80, PT ;  /* 0x0000008025257817 */ /* 0x000fe20003800200 */
[--C-:B------:R-:W-:Y:S01]  /*8ee0*/  IMAD.MOV.U32 R49, RZ, RZ, R27.reuse ;  /* 0x000000ffff317224 */ /* 0x100fe200078e001b */
[----:B------:R-:W-:Y:S01]  /*8ef0*/  SHF.R.U32.HI R30, RZ, 0x10, R27 ;  /* 0x00000010ff1e7819 */ /* 0x000fe2000001161b */
[----:B------:R-:W-:Y:S01]  /*8f00*/  IMAD.MOV.U32 R46, RZ, RZ, R6 ;  /* 0x000000ffff2e7224 */ /* 0x000fe200078e0006 */
[----:B------:R-:W-:Y:S01]  /*8f10*/  ISETP.GE.AND P0, PT, R80, R37, PT ;  /* 0x000000255000720c */ /* 0x000fe20003f06270 */
[----:B------:R-:W-:Y:S01]  /*8f20*/  IMAD.MOV.U32 R28, RZ, RZ, R10 ;  /* 0x000000ffff1c7224 */ /* 0x000fe200078e000a */
[----:B------:R-:W-:Y:S01]  /*8f30*/  SHF.R.U64 R39, R6, 0x10, R7 ;  /* 0x0000001006277819 */ /* 0x000fe20000001207 */
[--C-:B------:R-:W-:Y:S01]  /*8f40*/  IMAD.MOV.U32 R45, RZ, RZ, R11.reuse ;  /* 0x000000ffff2d7224 */ /* 0x100fe200078e000b */
        /* <DEDUP_REMOVED lines=16> */
[--C-:B------:R-:W-:Y:S01]  /*9050*/  SHF.R.U64 R7, R54, 0x10, R55.reuse ;  /* 0x0000001036077819 */ /* 0x100fe20000001237 */
[----:B------:R-:W-:Y:S01]  /*9060*/  IMAD.MOV.U32 R10, RZ, RZ, R52 ;  /* 0x000000ffff0a7224 */ /* 0x000fe200078e0034 */
[----:B------:R-:W-:Y:S01]  /*9070*/  SHF.R.U32.HI R29, RZ, 0x10, R55 ;  /* 0x00000010ff1d7819 */ /* 0x000fe20000011637 */
[--C-:B------:R-:W-:Y:S01]  /*9080*/  IMAD.MOV.U32 R5, RZ, RZ, R53.reuse ;  /* 0x000000ffff057224 */ /* 0x100fe200078e0035 */
[----:B------:R-:W-:Y:S01]  /*9090*/  SHF.R.U64 R4, R52, 0x10, R53 ;  /* 0x0000001034047819 */ /* 0x000fe20000001235 */
[----:B------:R-:W-:-:S04]  /*90a0*/  DEPBAR.LE SB0, 0x1 ;  /* 0x000080400000791a */ /* 0x000fc80000000000 */
[----:B------:R-:W-:Y:S01]  /*90b0*/  SHF.R.U32.HI R8, RZ, 0x10, R53 ;  /* 0x00000010ff087819 */ /* 0x000fe20000011635 */
[----:B------:R-:W-:Y:S01]  /*90c0*/  BSSY B1, `(.L_x_887) ;  /* 0x00000bc000017945 */ /* 0x000fe20003800000 */
        /* <DEDUP_REMOVED lines=39> */
[----:B------:R-:W-:Y:S01]  /*9340*/  HADD2.F32 R48, -RZ, R36.H0_H0 ;  /* 0x20000024ff307230 */ /* 0x000fe20000004100 */
[----:B------:R-:W-:Y:S01]  /*9350*/  FMUL.FTZ R39, R47, R49 ;  /* 0x000000312f277220 */ /* 0x000fe20000410000 */
[----:B------:R-:W-:Y:S01]  /*9360*/  HADD2.F32 R46, -RZ, R34.H0_H0 ;  /* 0x20000022ff2e7230 */ /* 0x000fe20000004100 */
[-C--:B------:R-:W-:Y:S02]  /*9370*/  FMUL.FTZ R38, R42, R7.reuse ;  /* 0x000000072a267220 */ /* 0x080fe40000410000 */
[C---:B------:R-:W-:Y:S02]  /*9380*/  FMUL.FTZ R7, R4.reuse, R7 ;  /* 0x0000000704077220 */ /* 0x040fe40000410000 */
[-C--:B------:R-:W-:Y:S01]  /*9390*/  FFMA.FTZ R38, R4, R45.reuse, -R38 ;  /* 0x0000002d04267223 */ /* 0x080fe20000010826 */
[----:B------:R-:W-:Y:S01]  /*93a0*/  HADD2.F32 R4, -RZ, R35.H0_H0 ;  /* 0x20000023ff047230 */ /* 0x000fe20000004100 */
[----:B------:R-:W-:-:S02]  /*93b0*/  FFMA.FTZ R45, R42, R45, R7 ;  /* 0x0000002d2a2d7223 */ /* 0x000fc40000010007 */
[C---:B------:R-:W-:Y:S02]  /*93c0*/  FFMA.FTZ R39, R6.reuse, R46, -R39 ;  /* 0x0000002e06277223 */ /* 0x040fe40000010827 */
[-C--:B------:R-:W-:Y:S02]  /*93d0*/  FMUL.FTZ R7, R43, R4.reuse ;  /* 0x000000042b077220 */ /* 0x080fe40000410000 */
[C---:B------:R-:W-:Y:S02]  /*93e0*/  FMUL.FTZ R42, R5.reuse, R4 ;  /* 0x00000004052a7220 */ /* 0x040fe40000410000 */
[----:B------:R-:W-:Y:S02]  /*93f0*/  FMUL.FTZ R4, R6, R49 ;  /* 0x0000003106047220 */ /* 0x000fe40000410000 */
[----:B------:R-:W-:Y:S01]  /*9400*/  FFMA.FTZ R7, R5, R48, -R7 ;  /* 0x0000003005077223 */ /* 0x000fe20000010807 */
[----:B------:R-:W-:Y:S01]  /*9410*/  F2FP.PACK_AB R5, R45, R38 ;  /* 0x000000262d05723e */ /* 0x000fe200000000ff */
[----:B------:R-:W-:-:S02]  /*9420*/  FFMA.FTZ R42, R43, R48, R42 ;  /* 0x000000302b2a7223 */ /* 0x000fc4000001002a */
[----:B------:R-:W-:Y:S01]  /*9430*/  FFMA.FTZ R46, R47, R46, R4 ;  /* 0x0000002e2f2e7223 */ /* 0x000fe20000010004 */
[----:B------:R-:W-:Y:S02]  /*9440*/  F2FP.PACK_AB R4, R41, R44 ;  /* 0x0000002c2904723e */ /* 0x000fe400000000ff */
[----:B------:R-:W-:Y:S02]  /*9450*/  F2FP.PACK_AB R6, R42, R7 ;  /* 0x000000072a06723e */ /* 0x000fe400000000ff */
[----:B------:R-:W-:-:S05]  /*9460*/  F2FP.PACK_AB R7, R46, R39 ;  /* 0x000000272e07723e */ /* 0x000fca00000000ff */
[----:B------:R1:W-:Y:S02]  /*9470*/  STS.128 [R40+0x10080], R4 ;  /* 0x0100800428007388 */ /* 0x0003e40000000c00 */
.L_x_890:
[----:B------:R-:W-:Y:S05]  /*9480*/  BSYNC B0 ;  /* 0x0000000000007941 */ /* 0x000fea0003800000 */
.L_x_889:
        /* <DEDUP_REMOVED lines=42> */
.L_x_892:
[----:B------:R-:W-:Y:S05]  /*9730*/  BSYNC B0 ;  /* 0x0000000000007941 */ /* 0x000fea0003800000 */
.L_x_891:
        /* <DEDUP_REMOVED lines=42> */
.L_x_894:
[----:B------:R-:W-:Y:S05]  /*99e0*/  BSYNC B0 ;  /* 0x0000000000007941 */ /* 0x000fea0003800000 */
.L_x_893:
        /* <DEDUP_REMOVED lines=41> */
.L_x_888:
[----:B------:R-:W-:Y:S05]  /*9c80*/  BSYNC B1 ;  /* 0x0000000000017941 */ /* 0x000fea0003800000 */
.L_x_887:
[----:B-1----:R-:W-:Y:S01]  /*9c90*/  IADD3 R4, R80, 0x20, RZ ;  /* 0x0000002050047810 */ /* 0x002fe20007ffe0ff */
[----:B------:R-:W-:Y:S03]  /*9ca0*/  BSSY B1, `(.L_x_895) ;  /* 0x00000ac000017945 */ /* 0x000fe60003800000 */
[----:B------:R-:W-:-:S13]  /*9cb0*/  ISETP.GE.AND P0, PT, R4, R37, PT ;  /* 0x000000250400720c */ /* 0x000fda0003f06270 */
        /* <DEDUP_REMOVED lines=8> */
[--C-:B-1----:R-:W-:Y:S02]  /*9d40*/  HADD2.F32 R43, -RZ, R4.reuse.H1_H1 ;  /* 0x30000004ff2b7230 */ /* 0x102fe40000004100 */
[----:B------:R-:W-:Y:S02]  /*9d50*/  HADD2.F32 R47, -RZ, R4.H0_H0 ;  /* 0x20000004ff2f7230 */ /* 0x000fe40000004100 */
[----:B------:R-:W-:Y:S01]  /*9d60*/  HADD2.F32 R38, -RZ, R5.H0_H0 ;  /* 0x20000005ff267230 */ /* 0x000fe20000004100 */
[C---:B------:R-:W-:Y:S01]  /*9d70*/  FMUL.FTZ R44, R42.reuse, R43 ;  /* 0x0000002b2a2c7220 */ /* 0x040fe20000410000 */
[--C-:B------:R-:W-:Y:S01]  /*9d80*/  HADD2.F32 R4, -RZ, R7.reuse.H0_H0 ;  /* 0x20000007ff047230 */ /* 0x100fe20000004100 */
[-C--:B------:R-:W-:Y:S01]  /*9d90*/  FMUL.FTZ R42, R42, R47.reuse ;  /* 0x0000002f2a2a7220 */ /* 0x080fe20000410000 */
[----:B------:R-:W-:Y:S01]  /*9da0*/  HADD2.F32 R48, -RZ, R7.H1_H1 ;  /* 0x30000007ff307230 */ /* 0x000fe20000004100 */
[C---:B------:R-:W-:Y:S01]  /*9db0*/  FFMA.FTZ R47, R46.reuse, R47, -R44 ;  /* 0x0000002f2e2f7223 */ /* 0x040fe2000001082c */
[----:B------:R-:W-:Y:S01]  /*9dc0*/  HADD2.F32 R5, -RZ, R5.H1_H1 ;  /* 0x30000005ff057230 */ /* 0x000fe20000004100 */
[----:B------:R-:W-:Y:S01]  /*9dd0*/  FFMA.FTZ R46, R46, R43, R42 ;  /* 0x0000002b2e2e7223 */ /* 0x000fe2000001002a */
[----:B------:R-:W-:Y:S01]  /*9de0*/  HADD2.F32 R7, -RZ, R33.H1_H1 ;  /* 0x30000021ff077230 */ /* 0x000fe20000004100 */
[----:B------:R-:W-:Y:S01]  /*9df0*/  FMUL.FTZ R43, R49, R48 ;  /* 0x00000030312b7220 */ /* 0x000fe20000410000 */
[----:B------:R-:W-:-:S02]  /*9e00*/  HADD2.F32 R41, -RZ, R6.H0_H0 ;  /* 0x20000006ff297230 */ /* 0x000fc40000004100 */
[----:B------:R-:W-:Y:S01]  /*9e10*/  HADD2.F32 R39, -RZ, R6.H1_H1 ;  /* 0x30000006ff277230 */ /* 0x000fe20000004100 */
[CC--:B------:R-:W-:Y:S01]  /*9e20*/  FMUL.FTZ R45, R7.reuse, R5.reuse ;  /* 0x00000005072d7220 */ /* 0x0c0fe20000410000 */
[----:B------:R-:W-:Y:S01]  /*9e30*/  HADD2.F32 R6, -RZ, R34.H1_H1 ;  /* 0x30000022ff067230 */ /* 0x000fe20000004100 */
[-C--:B------:R-:W-:Y:S01]  /*9e40*/  FMUL.FTZ R7, R7, R38.reuse ;  /* 0x0000002607077220 */ /* 0x080fe20000410000 */
[----:B------:R-:W-:Y:S02]  /*9e50*/  HADD2.F32 R44, -RZ, R35.H0_H0 ;  /* 0x20000023ff2c7230 */ /* 0x000fe40000004100 */
[----:B------:R-:W-:Y:S01]  /*9e60*/  HADD2.F32 R42, -RZ, R36.H0_H0 ;  /* 0x20000024ff2a7230 */ /* 0x000fe20000004100 */
[C---:B------:R-:W-:Y:S02]  /*9e70*/  FFMA.FTZ R38, R6.reuse, R38, -R45 ;  /* 0x0000002606267223 */ /* 0x040fe4000001082d */
[----:B------:R-:W-:Y:S01]  /*9e80*/  FFMA.FTZ R5, R6, R5, R7 ;  /* 0x0000000506057223 */ /* 0x000fe20000010007 */
[----:B------:R-:W-:Y:S01]  /*9e90*/  HADD2.F32 R7, -RZ, R34.H0_H0 ;  /* 0x20000022ff077230 */ /* 0x000fe20000004100 */
[----:B------:R-:W-:-:S02]  /*9ea0*/  FMUL.FTZ R6, R44, R39 ;  /* 0x000000272c067220 */ /* 0x000fc40000410000 */
        /* <DEDUP_REMOVED lines=11> */
.L_x_898:
[----:B------:R-:W-:Y:S05]  /*9f60*/  BSYNC B0 ;  /* 0x0000000000007941 */ /* 0x000fea0003800000 */
.L_x_897:
        /* <DEDUP_REMOVED lines=42> */
.L_x_900:
[----:B------:R-:W-:Y:S05]  /*a210*/  BSYNC B0 ;  /* 0x0000000000007941 */ /* 0x000fea0003800000 */
.L_x_899:
        /* <DEDUP_REMOVED lines=42> */
.L_x_902:
[----:B------:R-:W-:Y:S05]  /*a4c0*/  BSYNC B0 ;  /* 0x0000000000007941 */ /* 0x000fea0003800000 */
.L_x_901:
[----:B-1----:R-:W-:-:S04]  /*a4d0*/  IADD3 R4, R24, 0x60, RZ ;  /* 0x0000006018047810 */ /* 0x002fc80007ffe0ff */
        /* <DEDUP_REMOVED lines=40> */
.L_x_896:
[----:B------:R-:W-:Y:S05]  /*a760*/  BSYNC B1 ;  /* 0x0000000000017941 */ /* 0x000fea0003800000 */
.L_x_895:
        /* <DEDUP_REMOVED lines=45> */
.L_x_906:
[----:B------:R-:W-:Y:S05]  /*aa40*/  BSYNC B0 ;  /* 0x0000000000007941 */ /* 0x000fea0003800000 */
.L_x_905:
        /* <DEDUP_REMOVED lines=42> */
.L_x_908:
[----:B------:R-:W-:Y:S05]  /*acf0*/  BSYNC B0 ;  /* 0x0000000000007941 */ /* 0x000fea0003800000 */
.L_x_907:
        /* <DEDUP_REMOVED lines=42> */
.L_x_910:
[----:B------:R-:W-:Y:S05]  /*afa0*/  BSYNC B0 ;  /* 0x0000000000007941 */ /* 0x000fea0003800000 */
.L_x_909:
        /* <DEDUP_REMOVED lines=41> */
.L_x_904:
[----:B------:R-:W-:Y:S05]  /*b240*/  BSYNC B1 ;  /* 0x0000000000017941 */ /* 0x000fea0003800000 */
.L_x_903:
[----:B-1----:R-:W-:-:S04]  /*b250*/  IADD3 R4, R80, 0x60, RZ ;  /* 0x0000006050047810 */ /* 0x002fc80007ffe0ff */
[----:B------:R-:W-:-:S13]  /*b260*/  ISETP.GE.AND P0, PT, R4, R37, PT ;  /* 0x000000250400720c */ /* 0x000fda0003f06270 */
[----:B------:R-:W-:Y:S05]  /*b270*/  @P0 BRA `(.L_x_911) ;  /* 0x0000421000000947 */ /* 0x000fea0003800000 */
[----:B------:R-:W-:Y:S01]  /*b280*/  ISETP.GE.AND P0, PT, R24, c[0x0][0x27c], PT ;  /* 0x00009f0018007a0c */ /* 0x000fe20003f06270 */
[----:B------:R-:W-:-:S12]  /*b290*/  BSSY B0, `(.L_x_912) ;  /* 0x0000028000007945 */ /* 0x000fd80003800000 */
[----:B------:R-:W-:Y:S05]  /*b2a0*/  @P0 BRA `(.L_x_913) ;  /* 0x0000026000000947 */ /* 0x000fea0003800000 */
[----:B------:R-:W1:Y:S01]  /*b2b0*/  LDS.128 R4, [R40+0x13080] ;  /* 0x0130800028047984 */ /* 0x000e620000000c00 */
[----:B------:R-:W-:Y:S02]  /*b2c0*/  HADD2.F32 R37, -RZ, R35.H1_H1 ;  /* 0x30000023ff257230 */ /* 0x000fe40000004100 */
[--C-:B------:R-:W-:Y:S02]  /*b2d0*/  HADD2.F32 R43, -RZ, R33.reuse.H1_H1 ;  /* 0x30000021ff2b7230 */ /* 0x100fe40000004100 */
[----:B------:R-:W-:Y:S02]  /*b2e0*/  HADD2.F32 R46, -RZ, R34.H1_H1 ;  /* 0x30000022ff2e7230 */ /* 0x000fe40000004100 */
[----:B------:R-:W-:Y:S02]  /*b2f0*/  HADD2.F32 R33, -RZ, R33.H0_H0 ;  /* 0x20000021ff217230 */ /* 0x000fe40000004100 */
[--C-:B------:R-:W-:Y:S02]  /*b300*/  HADD2.F32 R45, -RZ, R36.reuse.H1_H1 ;  /* 0x30000024ff2d7230 */ /* 0x100fe40000004100 */
[----:B------:R-:W-:-:S02]  /*b310*/  HADD2.F32 R36, -RZ, R36.H0_H0 ;  /* 0x20000024ff247230 */ /* 0x000fc40000004100 */
        /* <DEDUP_REMOVED lines=8> */
[CC--:B------:R-:W-:Y:S01]  /*b3a0*/  FMUL.FTZ R37, R43.reuse, R39.reuse ;  /* 0x000000272b257220 */ /* 0x0c0fe20000410000 */
[----:B------:R-:W-:Y:S01]  /*b3b0*/  HADD2.F32 R41, -RZ, R6.H1_H1 ;  /* 0x30000006ff297230 */ /* 0x000fe20000004100 */
[-C--:B------:R-:W-:Y:S01]  /*b3c0*/  FMUL.FTZ R43, R43, R4.reuse ;  /* 0x000000042b2b7220 */ /* 0x080fe20000410000 */
[--C-:B------:R-:W-:Y:S01]  /*b3d0*/  HADD2.F32 R6, -RZ, R7.reuse.H0_H0 ;  /* 0x20000007ff067230 */ /* 0x100fe20000004100 */
[C---:B------:R-:W-:Y:S01]  /*b3e0*/  FFMA.FTZ R37, R46.reuse, R4, -R37 ;  /* 0x000000042e257223 */ /* 0x040fe20000010825 */
[----:B------:R-:W-:Y:S01]  /*b3f0*/  HADD2.F32 R7, -RZ, R7.H1_H1 ;  /* 0x30000007ff077230 */ /* 0x000fe20000004100 */
[----:B------:R-:W-:Y:S01]  /*b400*/  FFMA.FTZ R46, R46, R39, R43 ;  /* 0x000000272e2e7223 */ /* 0x000fe2000001002b */
[----:B------:R-:W-:Y:S01]  /*b410*/  HADD2.F32 R4, -RZ, R35.H0_H0 ;  /* 0x20000023ff047230 */ /* 0x000fe20000004100 */
[----:B------:R-:W-:-:S02]  /*b420*/  FFMA.FTZ R44, R45, R38, -R44 ;  /* 0x000000262d2c7223 */ /* 0x000fc4000001082c */
[C---:B------:R-:W-:Y:S02]  /*b430*/  FMUL.FTZ R39, R33.reuse, R7 ;  /* 0x0000000721277220 */ /* 0x040fe40000410000 */
[C---:B------:R-:W-:Y:S02]  /*b440*/  FMUL.FTZ R35, R4.reuse, R41 ;  /* 0x0000002904237220 */ /* 0x040fe40000410000 */
[-C--:B------:R-:W-:Y:S02]  /*b450*/  FMUL.FTZ R4, R4, R5.reuse ;  /* 0x0000000504047220 */ /* 0x080fe40000410000 */
[-C--:B------:R-:W-:Y:S02]  /*b460*/  FMUL.FTZ R33, R33, R6.reuse ;  /* 0x0000000621217220 */ /* 0x080fe40000410000 */
[----:B------:R-:W-:Y:S01]  /*b470*/  FFMA.FTZ R35, R36, R5, -R35 ;  /* 0x0000000524237223 */ /* 0x000fe20000010823 */
[----:B------:R-:W-:Y:S01]  /*b480*/  F2FP.PACK_AB R5, R46, R37 ;  /* 0x000000252e05723e */ /* 0x000fe200000000ff */
[----:B------:R-:W-:-:S02]  /*b490*/  FFMA.FTZ R39, R34, R6, -R39 ;  /* 0x0000000622277223 */ /* 0x000fc40000010827 */
[----:B------:R-:W-:Y:S02]  /*b4a0*/  FFMA.FTZ R47, R45, R42, R47 ;  /* 0x0000002a2d2f7223 */ /* 0x000fe4000001002f */
[----:B------:R-:W-:Y:S02]  /*b4b0*/  FFMA.FTZ R36, R36, R41, R4 ;  /* 0x0000002924247223 */ /* 0x000fe40000010004 */
[----:B------:R-:W-:Y:S01]  /*b4c0*/  FFMA.FTZ R34, R34, R7, R33 ;  /* 0x0000000722227223 */ /* 0x000fe20000010021 */
[----:B------:R-:W-:Y:S02]  /*b4d0*/  F2FP.PACK_AB R4, R47, R44 ;  /* 0x0000002c2f04723e */ /* 0x000fe400000000ff */
[----:B------:R-:W-:Y:S02]  /*b4e0*/  F2FP.PACK_AB R6, R36, R35 ;  /* 0x000000232406723e */ /* 0x000fe400000000ff */
[----:B------:R-:W-:-:S05]  /*b4f0*/  F2FP.PACK_AB R7, R34, R39 ;  /* 0x000000272207723e */ /* 0x000fca00000000ff */
[----:B------:R1:W-:Y:S02]  /*b500*/  STS.128 [R40+0x13080], R4 ;  /* 0x0130800428007388 */ /* 0x0003e40000000c00 */
.L_x_913:
[----:B------:R-:W-:Y:S05]  /*b510*/  BSYNC B0 ;  /* 0x0000000000007941 */ /* 0x000fea0003800000 */
.L_x_912:
[----:B-1----:R-:W-:Y:S01]  /*b520*/  IADD3 R4, R24, 0x20, RZ ;  /* 0x0000002018047810 */ /* 0x002fe20007ffe0ff */
[----:B------:R-:W-:Y:S03]  /*b530*/  BSSY B0, `(.L_x_914) ;  /* 0x0000029000007945 */ /* 0x000fe60003800000 */
[----:B------:R-:W-:-:S13]  /*b540*/  ISETP.GE.AND P0, PT, R4, c[0x0][0x27c], PT ;  /* 0x00009f0004007a0c */ /* 0x000fda0003f06270 */
        /* <DEDUP_REMOVED lines=39> */
.L_x_915:
[----:B------:R-:W-:Y:S05]  /*b7c0*/  BSYNC B0 ;  /* 0x0000000000007941 */ /* 0x000fea0003800000 */
.L_x_914:
        /* <DEDUP_REMOVED lines=42> */
.L_x_917:
[----:B------:R-:W-:Y:S05]  /*ba70*/  BSYNC B0 ;  /* 0x0000000000007941 */ /* 0x000fea0003800000 */
.L_x_916:
        /* <DEDUP_REMOVED lines=42> */
.L_x_884:
        /* <DEDUP_REMOVED lines=28> */
.L_x_919:
[----:B------:R-:W-:Y:S05]  /*bee0*/  BSYNC B0 ;  /* 0x0000000000007941 */ /* 0x000fea0003800000 */
.L_x_918:
[--C-:B-----5:R-:W-:Y:S01]  /*bef0*/  SHF.R.U64 R41, R6, 0x10, R7.reuse ;  /* 0x0000001006297819 */ /* 0x120fe20000001207 */
[----:B------:R-:W-:Y:S01]  /*bf00*/  IMAD R97, R97, -0x80, R38 ;  /* 0xffffff8061617824 */ /* 0x000fe200078e0226 */
[----:B-1----:R-:W-:Y:S01]  /*bf10*/  SHF.R.U32.HI R32, RZ, 0x10, R7 ;  /* 0x00000010ff207819 */ /* 0x002fe20000011607 */
[--C-:B------:R-:W-:Y:S01]  /*bf20*/  IMAD.MOV.U32 R39, RZ, RZ, R27.reuse ;  /* 0x000000ffff277224 */ /* 0x100fe200078e001b */
[----:B------:R-:W-:Y:S01]  /*bf30*/  SHF.R.U64 R34, R26, 0x10, R27 ;  /* 0x000000101a227819 */ /* 0x000fe2000000121b */
[----:B------:R-:W-:Y:S01]  /*bf40*/  IMAD.MOV.U32 R53, RZ, RZ, R28 ;  /* 0x000000ffff357224 */ /* 0x000fe200078e001c */
[----:B------:R-:W-:Y:S01]  /*bf50*/  PRMT R32, R32, 0x5410, R41 ;  /* 0x0000541020207816 */ /* 0x000fe20000000029 */
[----:B------:R-:W-:Y:S01]  /*bf60*/  IMAD.MOV.U32 R52, RZ, RZ, R29 ;  /* 0x000000ffff347224 */ /* 0x000fe200078e001d */
[----:B------:R-:W-:Y:S01]  /*bf70*/  IMNMX R41, R97, 0x80, PT ;  /* 0x0000008061297817 */ /* 0x000fe20003800200 */
[----:B------:R-:W-:Y:S01]  /*bf80*/  IMAD.MOV.U32 R36, RZ, RZ, R5 ;  /* 0x000000ffff247224 */ /* 0x000fe200078e0005 */
[----:B------:R-:W-:Y:S01]  /*bf90*/  SHF.R.U32.HI R54, RZ, 0x10, R27 ;  /* 0x00000010ff367819 */ /* 0x000fe2000001161b */
[----:B------:R-:W-:Y:S01]  /*bfa0*/  IMAD.MOV.U32 R37, RZ, RZ, R7 ;  /* 0x000000ffff257224 */ /* 0x000fe200078e0007 */
[----:B------:R-:W-:Y:S01]  /*bfb0*/  ISETP.GE.AND P0, PT, R80, R41, PT ;  /* 0x000000295000720c */ /* 0x000fe20003f06270 */
        /* <DEDUP_REMOVED lines=16> */
[--C-:B------:R-:W-:Y:S01]  /*c0c0*/  IMAD.MOV.U32 R28, RZ, RZ, R9.reuse ;  /* 0x000000ffff1c7224 */ /* 0x100fe200078e0009 */
        /* <DEDUP_REMOVED lines=32> */
[----:B------:R-:W-:Y:S02]  /*c2d0*/  HADD2.F32 R62, -RZ, R36.H1_H1 ;  /* 0x30000024ff3e7230 */ /* 0x000fe40000004100 */
[----:B------:R-:W-:Y:S01]  /*c2e0*/  SHF.R.S32.HI R4, RZ, 0x1f, R7 ;  /* 0x0000001fff047819 */ /* 0x000fe20000011407 */
[----:B------:R-:W-:Y:S01]  /*c2f0*/  HADD2.F32 R60, -RZ, R33.H1_H1 ;  /* 0x30000021ff3c7230 */ /* 0x000fe20000004100 */
[----:B------:R-:W-:Y:S01]  /*c300*/  SHF.L.U32 R5, R7, 0x3, RZ ;  /* 0x0000000307057819 */ /* 0x000fe200000006ff */
[----:B------:R-:W-:Y:S01]  /*c310*/  HADD2.F32 R70, -RZ, R38.H1_H1 ;  /* 0x30000026ff467230 */ /* 0x000fe20000004100 */
[----:B------:R-:W-:Y:S01]  /*c320*/  LEA.HI R4, R4, R7, RZ, 0x3 ;  /* 0x0000000704047211 */ /* 0x000fe200078f18ff */
[----:B------:R-:W-:Y:S01]  /*c330*/  HADD2.F32 R69, -RZ, R35.H1_H1 ;  /* 0x30000023ff457230 */ /* 0x000fe20000004100 */
[----:B------:R-:W-:Y:S01]  /*c340*/  LOP3.LUT R6, R44, 0x38, R5, 0xf8, !PT ;  /* 0x000000382c067812 */ /* 0x000fe200078ef805 */
[----:B------:R-:W-:Y:S01]  /*c350*/  HADD2.F32 R59, -RZ, R36.H0_H0 ;  /* 0x20000024ff3b7230 */ /* 0x000fe20000004100 */
[----:B------:R-:W-:Y:S01]  /*c360*/  SHF.L.U32 R4, R4, 0xa, RZ ;  /* 0x0000000a04047819 */ /* 0x000fe200000006ff */
[----:B------:R-:W-:Y:S01]  /*c370*/  HADD2.F32 R57, -RZ, R33.H0_H0 ;  /* 0x20000021ff397230 */ /* 0x000fe20000004100 */
[----:B------:R-:W-:Y:S01]  /*c380*/  LOP3.LUT R5, R6, R43, RZ, 0x3c, !PT ;  /* 0x0000002b06057212 */ /* 0x000fe200078e3cff */
[----:B------:R-:W-:Y:S01]  /*c390*/  HADD2.F32 R56, -RZ, R37.H1_H1 ;  /* 0x30000025ff387230 */ /* 0x000fe20000004100 */
[----:B------:R-:W-:Y:S01]  /*c3a0*/  LOP3.LUT R4, R4, 0x7fffe000, RZ, 0xc0, !PT ;  /* 0x7fffe00004047812 */ /* 0x000fe200078ec0ff */
[----:B------:R-:W-:-:S02]  /*c3b0*/  HADD2.F32 R68, -RZ, R38.H0_H0 ;  /* 0x20000026ff447230 */ /* 0x000fc40000004100 */
[----:B------:R-:W-:Y:S01]  /*c3c0*/  HADD2.F32 R67, -RZ, R35.H0_H0 ;  /* 0x20000023ff437230 */ /* 0x000fe20000004100 */
[----:B------:R-:W-:Y:S01]  /*c3d0*/  IADD3 R4, R5, R4, R42 ;  /* 0x0000000405047210 */ /* 0x000fe20007ffe02a */
[--C-:B------:R-:W-:Y:S02]  /*c3e0*/  HADD2.F32 R66, -RZ, R39.reuse.H1_H1 ;  /* 0x30000027ff427230 */ /* 0x100fe40000004100 */
[----:B------:R-:W-:Y:S01]  /*c3f0*/  HADD2.F32 R54, -RZ, R32.H1_H1 ;  /* 0x30000020ff367230 */ /* 0x000fe20000004100 */
[----:B------:R-:W-:Y:S01]  /*c400*/  SHF.L.U32 R45, R4, 0x1, RZ ;  /* 0x00000001042d7819 */ /* 0x000fe200000006ff */
[--C-:B------:R-:W-:Y:S02]  /*c410*/  HADD2.F32 R65, -RZ, R34.reuse.H1_H1 ;  /* 0x30000022ff417230 */ /* 0x100fe40000004100 */
[----:B------:R-:W-:Y:S02]  /*c420*/  HADD2.F32 R64, -RZ, R39.H0_H0 ;  /* 0x20000027ff407230 */ /* 0x000fe40000004100 */
[----:B------:R-:W2:Y:S01]  /*c430*/  LDS.128 R4, [R45+0x10080] ;  /* 0x010080002d047984 */ /* 0x000ea20000000c00 */
[----:B------:R-:W-:-:S02]  /*c440*/  HADD2.F32 R63, -RZ, R34.H0_H0 ;  /* 0x20000022ff3f7230 */ /* 0x000fc40000004100 */
[--C-:B-1----:R-:W-:Y:S02]  /*c450*/  HADD2.F32 R47, -RZ, R8.reuse.H0_H0 ;  /* 0x20000008ff2f7230 */ /* 0x102fe40000004100 */
[----:B------:R-:W-:Y:S02]  /*c460*/  HADD2.F32 R49, -RZ, R8.H1_H1 ;  /* 0x30000008ff317230 */ /* 0x000fe40000004100 */
[--C-:B------:R-:W-:Y:S02]  /*c470*/  HADD2.F32 R8, -RZ, R9.reuse.H0_H0 ;  /* 0x20000009ff087230 */ /* 0x100fe40000004100 */
[----:B------:R-:W-:Y:S01]  /*c480*/  HADD2.F32 R50, -RZ, R9.H1_H1 ;  /* 0x30000009ff327230 */ /* 0x000fe20000004100 */
[----:B------:R-:W-:Y:S01]  /*c490*/  FMUL.FTZ R58, R49, R60 ;  /* 0x0000003c313a7220 */ /* 0x000fe20000410000 */
[--C-:B------:R-:W-:Y:S01]  /*c4a0*/  HADD2.F32 R9, -RZ, R10.reuse.H0_H0 ;  /* 0x2000000aff097230 */ /* 0x100fe20000004100 */
[----:B------:R-:W-:Y:S01]  /*c4b0*/  FMUL.FTZ R52, R8, R59 ;  /* 0x0000003b08347220 */ /* 0x000fe20000410000 */
[----:B------:R-:W-:-:S02]  /*c4c0*/  HADD2.F32 R51, -RZ, R10.H1_H1 ;  /* 0x3000000aff337230 */ /* 0x000fc40000004100 */
[--C-:B------:R-:W-:Y:S02]  /*c4d0*/  HADD2.F32 R10, -RZ, R11.reuse.H0_H0 ;  /* 0x2000000bff0a7230 */ /* 0x100fe40000004100 */
[----:B------:R-:W-:Y:S02]  /*c4e0*/  HADD2.F32 R11, -RZ, R11.H1_H1 ;  /* 0x3000000bff0b7230 */ /* 0x000fe40000004100 */
[--C-:B--2---:R-:W-:Y:S02]  /*c4f0*/  HADD2.F32 R61, -RZ, R4.reuse.H0_H0 ;  /* 0x20000004ff3d7230 */ /* 0x104fe40000004100 */
[----:B------:R-:W-:Y:S02]  /*c500*/  HADD2.F32 R4, -RZ, R4.H1_H1 ;  /* 0x30000004ff047230 */ /* 0x000fe40000004100 */
[--C-:B------:R-:W-:Y:S02]  /*c510*/  HADD2.F32 R55, -RZ, R5.reuse.H0_H0 ;  /* 0x20000005ff377230 */ /* 0x100fe40000004100 */
[----:B------:R-:W-:Y:S01]  /*c520*/  HADD2.F32 R48, -RZ, R5.H1_H1 ;  /* 0x30000005ff307230 */ /* 0x000fe20000004100 */
[-C--:B------:R-:W-:Y:S01]  /*c530*/  FMUL.FTZ R5, R47, R62.reuse ;  /* 0x0000003e2f057220 */ /* 0x080fe20000410000 */
[--C-:B------:R-:W-:Y:S01]  /*c540*/  HADD2.F32 R53, -RZ, R6.reuse.H0_H0 ;  /* 0x20000006ff357230 */ /* 0x100fe20000004100 */
[C---:B------:R-:W-:Y:S01]  /*c550*/  FMUL.FTZ R62, R61.reuse, R62 ;  /* 0x0000003e3d3e7220 */ /* 0x040fe20000410000 */
[----:B------:R-:W-:Y:S01]  /*c560*/  HADD2.F32 R6, -RZ, R6.H1_H1 ;  /* 0x30000006ff067230 */ /* 0x000fe20000004100 */
[----:B------:R-:W-:Y:S01]  /*c570*/  FFMA.FTZ R61, R61, R70, R5 ;  /* 0x000000463d3d7223 */ /* 0x000fe20000010005 */
[--C-:B------:R-:W-:Y:S01]  /*c580*/  HADD2.F32 R71, -RZ, R7.reuse.H0_H0 ;  /* 0x20000007ff477230 */ /* 0x100fe20000004100 */
[C---:B------:R-:W-:Y:S01]  /*c590*/  FMUL.FTZ R60, R4.reuse, R60 ;  /* 0x0000003c043c7220 */ /* 0x040fe20000410000 */
[----:B------:R-:W-:Y:S01]  /*c5a0*/  HADD2.F32 R7, -RZ, R7.H1_H1 ;  /* 0x30000007ff077230 */ /* 0x000fe20000004100 */
[----:B------:R-:W-:-:S02]  /*c5b0*/  FFMA.FTZ R58, R4, R69, R58 ;  /* 0x00000045043a7223 */ /* 0x000fc4000001003a */
[----:B------:R-:W-:Y:S02]  /*c5c0*/  FMUL.FTZ R5, R50, R57 ;  /* 0x0000003932057220 */ /* 0x000fe40000410000 */
[-C--:B------:R-:W-:Y:S02]  /*c5d0*/  FMUL.FTZ R4, R9, R56.reuse ;  /* 0x0000003809047220 */ /* 0x080fe40000410000 */
[----:B------:R-:W-:Y:S02]  /*c5e0*/  FMUL.FTZ R56, R53, R56 ;  /* 0x0000003835387220 */ /* 0x000fe40000410000 */
[C---:B------:R-:W-:Y:S02]  /*c5f0*/  FMUL.FTZ R59, R55.reuse, R59 ;  /* 0x0000003b373b7220 */ /* 0x040fe40000410000 */
[----:B------:R-:W-:Y:S01]  /*c600*/  FFMA.FTZ R52, R55, R68, R52 ;  /* 0x0000004437347223 */ /* 0x000fe20000010034 */
[----:B------:R-:W-:Y:S01]  /*c610*/  HADD2.F32 R55, -RZ, R37.H0_H0 ;  /* 0x20000025ff377230 */ /* 0x000fe20000004100 */
[----:B------:R-:W-:-:S02]  /*c620*/  FMUL.FTZ R57, R48, R57 ;  /* 0x0000003930397220 */ /* 0x000fc40000410000 */
[----:B------:R-:W-:Y:S02]  /*c630*/  FFMA.FTZ R5, R48, R67, R5 ;  /* 0x0000004330057223 */ /* 0x000fe40000010005 */
[----:B------:R-:W-:Y:S01]  /*c640*/  FFMA.FTZ R53, R53, R66, R4 ;  /* 0x0000004235357223 */ /* 0x000fe20000010004 */
[----:B------:R-:W-:Y:S01]  /*c650*/  HADD2.F32 R4, -RZ, R32.H0_H0 ;  /* 0x20000020ff047230 */ /* 0x000fe20000004100 */
[----:B------:R-:W-:Y:S01]  /*c660*/  FMUL.FTZ R48, R51, R54 ;  /* 0x0000003633307220 */ /* 0x000fe20000410000 */
[----:B------:R-:W-:Y:S01]  /*c670*/  F2FP.PACK_AB R5, R5, R52 ;  /* 0x000000340505723e */ /* 0x000fe200000000ff */
[C---:B------:R-:W-:Y:S02]  /*c680*/  FMUL.FTZ R54, R6.reuse, R54 ;  /* 0x0000003606367220 */ /* 0x040fe40000410000 */
[----:B------:R-:W-:Y:S02]  /*c690*/  FFMA.FTZ R6, R6, R65, R48 ;  /* 0x0000004106067223 */ /* 0x000fe40000010030 */
[----:B------:R-:W-:-:S02]  /*c6a0*/  FMUL.FTZ R48, R10, R55 ;  /* 0x000000370a307220 */ /* 0x000fc40000410000 */
[-C--:B------:R-:W-:Y:S01]  /*c6b0*/  FMUL.FTZ R72, R11, R4.reuse ;  /* 0x000000040b487220 */ /* 0x080fe20000410000 */
[----:B------:R-:W-:Y:S01]  /*c6c0*/  F2FP.PACK_AB R6, R6, R53 ;  /* 0x000000350606723e */ /* 0x000fe200000000ff */
[----:B------:R-:W-:Y:S02]  /*c6d0*/  FMUL.FTZ R55, R71, R55 ;  /* 0x0000003747377220 */ /* 0x000fe40000410000 */
[----:B------:R-:W-:Y:S02]  /*c6e0*/  FMUL.FTZ R4, R7, R4 ;  /* 0x0000000407047220 */ /* 0x000fe40000410000 */
[----:B------:R-:W-:Y:S02]  /*c6f0*/  FFMA.FTZ R51, R51, R65, -R54 ;  /* 0x0000004133337223 */ /* 0x000fe40000010836 */
        /* <DEDUP_REMOVED lines=17> */
.L_x_923:
[----:B------:R-:W-:Y:S05]  /*c810*/  BSYNC B0 ;  /* 0x0000000000007941 */ /* 0x000fea0003800000 */
.L_x_922:
        /* <DEDUP_REMOVED lines=8> */
[----:B------:R-:W-:Y:S01]  /*c8a0*/  HADD2.F32 R65, -RZ, R27.H1_H1 ;  /* 0x3000001bff417230 */ /* 0x000fe20000004100 */
[----:B------:R-:W-:Y:S01]  /*c8b0*/  LEA.HI.SX32 R7, R5, R46, 0x1d ;  /* 0x0000002e05077211 */ /* 0x000fe200078feaff */
[----:B------:R-:W-:Y:S01]  /*c8c0*/  HADD2.F32 R55, -RZ, R28.H0_H0 ;  /* 0x2000001cff377230 */ /* 0x000fe20000004100 */
[----:B------:R-:W-:Y:S01]  /*c8d0*/  LOP3.LUT R8, R44, 0x38, R5, 0xf8, !PT ;  /* 0x000000382c087812 */ /* 0x000fe200078ef805 */
[----:B------:R-:W-:Y:S01]  /*c8e0*/  HADD2.F32 R53, -RZ, R25.H0_H0 ;  /* 0x20000019ff357230 */ /* 0x000fe20000004100 */
[----:B------:R-:W-:Y:S01]  /*c8f0*/  SHF.R.S32.HI R4, RZ, 0x1f, R7 ;  /* 0x0000001fff047819 */ /* 0x000fe20000011407 */
[----:B------:R-:W-:Y:S01]  /*c900*/  HADD2.F32 R52, -RZ, R29.H1_H1 ;  /* 0x3000001dff347230 */ /* 0x000fe20000004100 */
[----:B------:R-:W-:Y:S01]  /*c910*/  SHF.L.U32 R5, R7, 0x3, RZ ;  /* 0x0000000307057819 */ /* 0x000fe200000006ff */
[----:B------:R-:W-:Y:S01]  /*c920*/  HADD2.F32 R64, -RZ, R30.H0_H0 ;  /* 0x2000001eff407230 */ /* 0x000fe20000004100 */
[----:B------:R-:W-:Y:S01]  /*c930*/  LEA.HI R4, R4, R7, RZ, 0x3 ;  /* 0x0000000704047211 */ /* 0x000fe200078f18ff */
[----:B------:R-:W-:Y:S01]  /*c940*/  HADD2.F32 R63, -RZ, R27.H0_H0 ;  /* 0x2000001bff3f7230 */ /* 0x000fe20000004100 */
[----:B------:R-:W-:Y:S01]  /*c950*/  SHF.L.U32 R6, R6, 0x7, RZ ;  /* 0x0000000706067819 */ /* 0x000fe200000006ff */
[--C-:B------:R-:W-:Y:S01]  /*c960*/  HADD2.F32 R62, -RZ, R31.reuse.H1_H1 ;  /* 0x3000001fff3e7230 */ /* 0x100fe20000004100 */
[----:B------:R-:W-:Y:S01]  /*c970*/  LOP3.LUT R44, R44, 0x38, R5, 0xf8, !PT ;  /* 0x000000382c2c7812 */ /* 0x000fe200078ef805 */
[----:B------:R-:W-:Y:S01]  /*c980*/  HADD2.F32 R50, -RZ, R24.H1_H1 ;  /* 0x30000018ff327230 */ /* 0x000fe20000004100 */
[----:B------:R-:W-:Y:S01]  /*c990*/  SHF.L.U32 R4, R4, 0xa, RZ ;  /* 0x0000000a04047819 */ /* 0x000fe200000006ff */
[--C-:B------:R-:W-:Y:S01]  /*c9a0*/  HADD2.F32 R61, -RZ, R26.reuse.H1_H1 ;  /* 0x3000001aff3d7230 */ /* 0x100fe20000004100 */
[----:B------:R-:W-:Y:S01]  /*c9b0*/  LOP3.LUT R6, R6, 0x7fffe000, RZ, 0xc0, !PT ;  /* 0x7fffe00006067812 */ /* 0x000fe200078ec0ff */
[----:B------:R-:W-:Y:S01]  /*c9c0*/  HADD2.F32 R60, -RZ, R31.H0_H0 ;  /* 0x2000001fff3c7230 */ /* 0x000fe20000004100 */
[-C--:B------:R-:W-:Y:S01]  /*c9d0*/  LOP3.LUT R9, R8, R43.reuse, RZ, 0x3c, !PT ;  /* 0x0000002b08097212 */ /* 0x080fe200078e3cff */
[----:B------:R-:W-:Y:S01]  /*c9e0*/  HADD2.F32 R59, -RZ, R26.H0_H0 ;  /* 0x2000001aff3b7230 */ /* 0x000fe20000004100 */
[----:B------:R-:W-:-:S02]  /*c9f0*/  LOP3.LUT R43, R44, R43, RZ, 0x3c, !PT ;  /* 0x0000002b2c2b7212 */ /* 0x000fc400078e3cff */
[----:B------:R-:W-:Y:S02]  /*ca00*/  LOP3.LUT R4, R4, 0x7fffe000, RZ, 0xc0, !PT ;  /* 0x7fffe00004047812 */ /* 0x000fe400078ec0ff */
[--C-:B------:R-:W-:Y:S02]  /*ca10*/  IADD3 R6, R9, R6, R42.reuse ;  /* 0x0000000609067210 */ /* 0x100fe40007ffe02a */
[----:B------:R-:W-:Y:S02]  /*ca20*/  IADD3 R42, R43, R4, R42 ;  /* 0x000000042b2a7210 */ /* 0x000fe40007ffe02a */
[----:B------:R-:W-:Y:S02]  /*ca30*/  SHF.L.U32 R40, R6, 0x1, RZ ;  /* 0x0000000106287819 */ /* 0x000fe400000006ff */
[----:B------:R-:W-:-:S03]  /*ca40*/  SHF.L.U32 R42, R42, 0x1, RZ ;  /* 0x000000012a2a7819 */ /* 0x000fc600000006ff */
[----:B------:R-:W1:Y:S04]  /*ca50*/  LDS.128 R8, [R40+0x10080] ;  /* 0x0100800028087984 */ /* 0x000e680000000c00 */
[----:B------:R-:W2:Y:S01]  /*ca60*/  LDS.128 R4, [R42+0x10080] ;  /* 0x010080002a047984 */ /* 0x000ea20000000c00 */
[--C-:B-1----:R-:W-:Y:S02]  /*ca70*/  HADD2.F32 R43, -RZ, R8.reuse.H0_H0 ;  /* 0x20000008ff2b7230 */ /* 0x102fe40000004100 */
[----:B------:R-:W-:Y:S02]  /*ca80*/  HADD2.F32 R45, -RZ, R8.H1_H1 ;  /* 0x30000008ff2d7230 */ /* 0x000fe40000004100 */
[----:B--2---:R-:W-:Y:S02]  /*ca90*/  HADD2.F32 R57, -RZ, R4.H0_H0 ;  /* 0x20000004ff397230 */ /* 0x004fe40000004100 */
[--C-:B------:R-:W-:Y:S01]  /*caa0*/  HADD2.F32 R8, -RZ, R9.reuse.H0_H0 ;  /* 0x20000009ff087230 */ /* 0x100fe20000004100 */
[----:B------:R-:W-:Y:S01]  /*cab0*/  FMUL.FTZ R54, R45, R56 ;  /* 0x000000382d367220 */ /* 0x000fe20000410000 */
[----:B------:R-:W-:-:S02]  /*cac0*/  HADD2.F32 R46, -RZ, R9.H1_H1 ;  /* 0x30000009ff2e7230 */ /* 0x000fc40000004100 */
[----:B------:R-:W-:Y:S01]  /*cad0*/  HADD2.F32 R4, -RZ, R4.H1_H1 ;  /* 0x30000004ff047230 */ /* 0x000fe20000004100 */
[----:B------:R-:W-:Y:S01]  /*cae0*/  FMUL.FTZ R48, R8, R55 ;  /* 0x0000003708307220 */ /* 0x000fe20000410000 */
[--C-:B------:R-:W-:Y:S02]  /*caf0*/  HADD2.F32 R51, -RZ, R5.reuse.H0_H0 ;  /* 0x20000005ff337230 */ /* 0x100fe40000004100 */
[----:B------:R-:W-:Y:S01]  /*cb00*/  HADD2.F32 R44, -RZ, R5.H1_H1 ;  /* 0x30000005ff2c7230 */ /* 0x000fe20000004100 */
[-C--:B------:R-:W-:Y:S01]  /*cb10*/  FMUL.FTZ R5, R43, R58.reuse ;  /* 0x0000003a2b057220 */ /* 0x080fe20000410000 */
[----:B------:R-:W-:Y:S01]  /*cb20*/  HADD2.F32 R9, -RZ, R10.H0_H0 ;  /* 0x2000000aff097230 */ /* 0x000fe20000004100 */
        /* <DEDUP_REMOVED lines=9> */
[----:B------:R-:W-:Y:S01]  /*cbc0*/  HADD2.F32 R11, -RZ, R11.H1_H1 ;  /* 0x3000000bff0b7230 */ /* 0x000fe20000004100 */
[-C--:B------:R-:W-:Y:S01]  /*cbd0*/  FMUL.FTZ R4, R9, R52.reuse ;  /* 0x0000003409047220 */ /* 0x080fe20000410000 */
[--C-:B------:R-:W-:Y:S01]  /*cbe0*/  HADD2.F32 R67, -RZ, R7.reuse.H0_H0 ;  /* 0x20000007ff437230 */ /* 0x100fe20000004100 */
[----:B------:R-:W-:Y:S01]  /*cbf0*/  FMUL.FTZ R52, R49, R52 ;  /* 0x0000003431347220 */ /* 0x000fe20000410000 */
[----:B------:R-:W-:Y:S01]  /*cc00*/  HADD2.F32 R7, -RZ, R7.H1_H1 ;  /* 0x30000007ff077230 */ /* 0x000fe20000004100 */
[----:B------:R-:W-:-:S02]  /*cc10*/  FMUL.FTZ R55, R51, R55 ;  /* 0x0000003733377220 */ /* 0x000fc40000410000 */
[----:B------:R-:W-:Y:S01]  /*cc20*/  FFMA.FTZ R48, R51, R64, R48 ;  /* 0x0000004033307223 */ /* 0x000fe20000010030 */
[----:B------:R-:W-:Y:S01]  /*cc30*/  HADD2.F32 R51, -RZ, R29.H0_H0 ;  /* 0x2000001dff337230 */ /* 0x000fe20000004100 */
[C---:B------:R-:W-:Y:S02]  /*cc40*/  FMUL.FTZ R53, R44.reuse, R53 ;  /* 0x000000352c357220 */ /* 0x040fe40000410000 */
[----:B------:R-:W-:Y:S02]  /*cc50*/  FFMA.FTZ R5, R44, R63, R5 ;  /* 0x0000003f2c057223 */ /* 0x000fe40000010005 */
[----:B------:R-:W-:Y:S01]  /*cc60*/  FFMA.FTZ R49, R49, R62, R4 ;  /* 0x0000003e31317223 */ /* 0x000fe20000010004 */
[----:B------:R-:W-:Y:S01]  /*cc70*/  HADD2.F32 R4, -RZ, R24.H0_H0 ;  /* 0x20000018ff047230 */ /* 0x000fe20000004100 */
[----:B------:R-:W-:Y:S01]  /*cc80*/  FMUL.FTZ R44, R47, R50 ;  /* 0x000000322f2c7220 */ /* 0x000fe20000410000 */
[----:B------:R-:W-:Y:S01]  /*cc90*/  F2FP.PACK_AB R5, R5, R48 ;  /* 0x000000300505723e */ /* 0x000fe200000000ff */
[----:B------:R-:W-:-:S02]  /*cca0*/  FMUL.FTZ R50, R6, R50 ;  /* 0x0000003206327220 */ /* 0x000fc40000410000 */
[----:B------:R-:W-:Y:S02]  /*ccb0*/  FFMA.FTZ R6, R6, R61, R44 ;  /* 0x0000003d06067223 */ /* 0x000fe4000001002c */
[----:B------:R-:W-:Y:S02]  /*ccc0*/  FMUL.FTZ R44, R10, R51 ;  /* 0x000000330a2c7220 */ /* 0x000fe40000410000 */
[-C--:B------:R-:W-:Y:S01]  /*ccd0*/  FMUL.FTZ R68, R11, R4.reuse ;  /* 0x000000040b447220 */ /* 0x080fe20000410000 */
[----:B------:R-:W-:Y:S01]  /*cce0*/  F2FP.PACK_AB R6, R6, R49 ;  /* 0x000000310606723e */ /* 0x000fe200000000ff */
[----:B------:R-:W-:Y:S02]  /*ccf0*/  FMUL.FTZ R51, R67, R51 ;  /* 0x0000003343337220 */ /* 0x000fe40000410000 */
[----:B------:R-:W-:Y:S02]  /*cd00*/  FMUL.FTZ R4, R7, R4 ;  /* 0x0000000407047220 */ /* 0x000fe40000410000 */
[----:B------:R-:W-:-:S02]  /*cd10*/  FFMA.FTZ R47, R47, R61, -R50 ;  /* 0x0000003d2f2f7223 */ /* 0x000fc40000010832 */
[----:B------:R-:W-:Y:S02]  /*cd20*/  FFMA.FTZ R58, R43, R66, -R58 ;  /* 0x000000422b3a7223 */ /* 0x000fe4000001083a */
[----:B------:R-:W-:Y:S02]  /*cd30*/  FFMA.FTZ R45, R45, R65, -R56 ;  /* 0x000000412d2d7223 */ /* 0x000fe40000010838 */
        /* <DEDUP_REMOVED lines=15> */
.L_x_921:
[----:B------:R-:W-:Y:S05]  /*ce30*/  BSYNC B1 ;  /* 0x0000000000017941 */ /* 0x000fea0003800000 */
.L_x_920:
[----:B-1----:R-:W-:Y:S01]  /*ce40*/  IADD3 R4, R80, 0x20, RZ ;  /* 0x0000002050047810 */ /* 0x002fe20007ffe0ff */
[----:B------:R-:W-:Y:S03]  /*ce50*/  BSSY B1, `(.L_x_924) ;  /* 0x00000cb000017945 */ /* 0x000fe60003800000 */
[----:B------:R-:W-:-:S13]  /*ce60*/  ISETP.GE.AND P0, PT, R4, R41, PT ;  /* 0x000000290400720c */ /* 0x000fda0003f06270 */
        /* <DEDUP_REMOVED lines=18> */
[----:B------:R-:W-:Y:S01]  /*cf90*/  HADD2.F32 R60, -RZ, R38.H1_H1 ;  /* 0x30000026ff3c7230 */ /* 0x000fe20000004100 */
[----:B------:R-:W-:Y:S01]  /*cfa0*/  SHF.L.U32 R7, R4, 0x3, RZ ;  /* 0x0000000304077819 */ /* 0x000fe200000006ff */
[----:B------:R-:W-:Y:S01]  /*cfb0*/  HADD2.F32 R65, -RZ, R36.H0_H0 ;  /* 0x20000024ff417230 */ /* 0x000fe20000004100 */
[----:B------:R-:W-:Y:S01]  /*cfc0*/  LEA.HI R5, R5, R4, RZ, 0x3 ;  /* 0x0000000405057211 */ /* 0x000fe200078f18ff */
[----:B------:R-:W-:Y:S01]  /*cfd0*/  HADD2.F32 R59, -RZ, R38.H0_H0 ;  /* 0x20000026ff3b7230 */ /* 0x000fe20000004100 */
[----:B------:R-:W-:Y:S01]  /*cfe0*/  LOP3.LUT R7, R44, 0x38, R7, 0xf8, !PT ;  /* 0x000000382c077812 */ /* 0x000fe200078ef807 */
[--C-:B------:R-:W-:Y:S01]  /*cff0*/  HADD2.F32 R62, -RZ, R32.reuse.H1_H1 ;  /* 0x30000020ff3e7230 */ /* 0x100fe20000004100 */
[----:B------:R-:W-:Y:S01]  /*d000*/  SHF.L.U32 R5, R5, 0xa, RZ ;  /* 0x0000000a05057819 */ /* 0x000fe200000006ff */
[----:B------:R-:W-:Y:S01]  /*d010*/  HADD2.F32 R56, -RZ, R39.H1_H1 ;  /* 0x30000027ff387230 */ /* 0x000fe20000004100 */
[-C--:B------:R-:W-:Y:S01]  /*d020*/  LOP3.LUT R4, R7, R42.reuse, RZ, 0x3c, !PT ;  /* 0x0000002a07047212 */ /* 0x080fe200078e3cff */
[----:B------:R-:W-:Y:S01]  /*d030*/  HADD2.F32 R61, -RZ, R37.H0_H0 ;  /* 0x20000025ff3d7230 */ /* 0x000fe20000004100 */
[----:B------:R-:W-:Y:S01]  /*d040*/  LOP3.LUT R5, R5, 0x7fffe000, RZ, 0xc0, !PT ;  /* 0x7fffe00005057812 */ /* 0x000fe200078ec0ff */
[----:B------:R-:W-:Y:S01]  /*d050*/  HADD2.F32 R70, -RZ, R32.H0_H0 ;  /* 0x20000020ff467230 */ /* 0x000fe20000004100 */
[----:B------:R-:W-:-:S02]  /*d060*/  LOP3.LUT R45, R45, R42, RZ, 0x3c, !PT ;  /* 0x0000002a2d2d7212 */ /* 0x000fc400078e3cff */
[----:B------:R-:W-:Y:S02]  /*d070*/  IADD3 R4, R4, R5, R40 ;  /* 0x0000000504047210 */ /* 0x000fe40007ffe028 */
[----:B------:R-:W-:Y:S02]  /*d080*/  IADD3 R45, R40, R45, RZ ;  /* 0x0000002d282d7210 */ /* 0x000fe40007ffe0ff */
[----:B------:R-:W-:Y:S02]  /*d090*/  SHF.L.U32 R43, R4, 0x1, RZ ;  /* 0x00000001042b7819 */ /* 0x000fe400000006ff */
[----:B------:R-:W-:-:S03]  /*d0a0*/  SHF.L.U32 R45, R45, 0x1, RZ ;  /* 0x000000012d2d7819 */ /* 0x000fc600000006ff */
[----:B------:R-:W1:Y:S04]  /*d0b0*/  LDS.128 R4, [R43+0x10080] ;  /* 0x010080002b047984 */ /* 0x000e680000000c00 */
[----:B------:R-:W2:Y:S01]  /*d0c0*/  LDS.128 R8, [R45+0x10080] ;  /* 0x010080002d087984 */ /* 0x000ea20000000c00 */
[--C-:B-1----:R-:W-:Y:S02]  /*d0d0*/  HADD2.F32 R53, -RZ, R6.reuse.H0_H0 ;  /* 0x20000006ff357230 */ /* 0x102fe40000004100 */
[----:B------:R-:W-:Y:S02]  /*d0e0*/  HADD2.F32 R55, -RZ, R6.H1_H1 ;  /* 0x30000006ff377230 */ /* 0x000fe40000004100 */
[----:B--2---:R-:W-:Y:S02]  /*d0f0*/  HADD2.F32 R49, -RZ, R8.H1_H1 ;  /* 0x30000008ff317230 */ /* 0x004fe40000004100 */
[----:B------:R-:W-:-:S02]  /*d100*/  HADD2.F32 R6, -RZ, R33.H1_H1 ;  /* 0x30000021ff067230 */ /* 0x000fc40000004100 */
[----:B------:R-:W-:Y:S02]  /*d110*/  HADD2.F32 R47, -RZ, R8.H0_H0 ;  /* 0x20000008ff2f7230 */ /* 0x000fe40000004100 */
[--C-:B------:R-:W-:Y:S01]  /*d120*/  HADD2.F32 R69, -RZ, R4.reuse.H0_H0 ;  /* 0x20000004ff457230 */ /* 0x100fe20000004100 */
[----:B------:R-:W-:Y:S01]  /*d130*/  FMUL.FTZ R66, R6, R49 ;  /* 0x0000003106427220 */ /* 0x000fe20000410000 */
[----:B------:R-:W-:Y:S01]  /*d140*/  HADD2.F32 R57, -RZ, R4.H1_H1 ;  /* 0x30000004ff397230 */ /* 0x000fe20000004100 */
[C---:B------:R-:W-:Y:S01]  /*d150*/  FMUL.FTZ R4, R68.reuse, R47 ;  /* 0x0000002f44047220 */ /* 0x040fe20000410000 */
[--C-:B------:R-:W-:Y:S01]  /*d160*/  HADD2.F32 R48, -RZ, R7.reuse.H0_H0 ;  /* 0x20000007ff307230 */ /* 0x100fe20000004100 */
[----:B------:R-:W-:Y:S01]  /*d170*/  FMUL.FTZ R68, R68, R69 ;  /* 0x0000004544447220 */ /* 0x000fe20000410000 */
[----:B------:R-:W-:Y:S01]  /*d180*/  HADD2.F32 R71, -RZ, R7.H1_H1 ;  /* 0x30000007ff477230 */ /* 0x000fe20000004100 */
[-C--:B------:R-:W-:Y:S01]  /*d190*/  FMUL.FTZ R67, R6, R57.reuse ;  /* 0x0000003906437220 */ /* 0x080fe20000410000 */
[--C-:B------:R-:W-:Y:S01]  /*d1a0*/  HADD2.F32 R8, -RZ, R9.reuse.H0_H0 ;  /* 0x20000009ff087230 */ /* 0x100fe20000004100 */
[----:B------:R-:W-:Y:S01]  /*d1b0*/  FFMA.FTZ R66, R58, R57, R66 ;  /* 0x000000393a427223 */ /* 0x000fe20000010042 */
[----:B------:R-:W-:Y:S01]  /*d1c0*/  HADD2.F32 R50, -RZ, R9.H1_H1 ;  /* 0x30000009ff327230 */ /* 0x000fe20000004100 */
[C---:B------:R-:W-:Y:S01]  /*d1d0*/  FFMA.FTZ R69, R60.reuse, R69, R4 ;  /* 0x000000453c457223 */ /* 0x040fe20000010004 */
[----:B------:R-:W-:Y:S01]  /*d1e0*/  HADD2.F32 R7, -RZ, R33.H0_H0 ;  /* 0x20000021ff077230 */ /* 0x000fe20000004100 */
[----:B------:R-:W-:Y:S01]  /*d1f0*/  FMUL.FTZ R4, R65, R8 ;  /* 0x0000000841047220 */ /* 0x000fe20000410000 */
[--C-:B------:R-:W-:Y:S01]  /*d200*/  HADD2.F32 R52, -RZ, R5.reuse.H0_H0 ;  /* 0x20000005ff347230 */ /* 0x100fe20000004100 */
[----:B------:R-:W-:Y:S01]  /*d210*/  FFMA.FTZ R68, R60, R47, -R68 ;  /* 0x0000002f3c447223 */ /* 0x000fe20000010844 */
[----:B------:R-:W-:Y:S01]  /*d220*/  HADD2.F32 R54, -RZ, R5.H1_H1 ;  /* 0x30000005ff367230 */ /* 0x000fe20000004100 */
[----:B------:R-:W-:Y:S01]  /*d230*/  FMUL.FTZ R5, R7, R50 ;  /* 0x0000003207057220 */ /* 0x000fe20000410000 */
[----:B------:R-:W-:Y:S01]  /*d240*/  HADD2.F32 R57, -RZ, R35.H0_H0 ;  /* 0x20000023ff397230 */ /* 0x000fe20000004100 */
[-C--:B------:R-:W-:Y:S01]  /*d250*/  FMUL.FTZ R65, R65, R52.reuse ;  /* 0x0000003441417220 */ /* 0x080fe20000410000 */
[--C-:B------:R-:W-:Y:S01]  /*d260*/  HADD2.F32 R9, -RZ, R10.reuse.H0_H0 ;  /* 0x2000000aff097230 */ /* 0x100fe20000004100 */
[----:B------:R-:W-:Y:S01]  /*d270*/  FFMA.FTZ R52, R59, R52, R4 ;  /* 0x000000343b347223 */ /* 0x000fe20000010004 */
[----:B------:R-:W-:Y:S01]  /*d280*/  HADD2.F32 R6, -RZ, R37.H1_H1 ;  /* 0x30000025ff067230 */ /* 0x000fe20000004100 */
[-C--:B------:R-:W-:Y:S01]  /*d290*/  FMUL.FTZ R64, R7, R54.reuse ;  /* 0x0000003607407220 */ /* 0x080fe20000410000 */
[----:B------:R-:W-:Y:S01]  /*d2a0*/  HADD2.F32 R51, -RZ, R10.H1_H1 ;  /* 0x3000000aff337230 */ /* 0x000fe20000004100 */
[----:B------:R-:W-:Y:S01]  /*d2b0*/  FFMA.FTZ R5, R57, R54, R5 ;  /* 0x0000003639057223 */ /* 0x000fe20000010005 */
[--C-:B------:R-:W-:Y:S01]  /*d2c0*/  HADD2.F32 R10, -RZ, R11.reuse.H0_H0 ;  /* 0x2000000bff0a7230 */ /* 0x100fe20000004100 */
[C---:B------:R-:W-:Y:S01]  /*d2d0*/  FMUL.FTZ R4, R6.reuse, R9 ;  /* 0x0000000906047220 */ /* 0x040fe20000410000 */
[--C-:B------:R-:W-:Y:S01]  /*d2e0*/  HADD2.F32 R54, -RZ, R34.reuse.H1_H1 ;  /* 0x30000022ff367230 */ /* 0x100fe20000004100 */
        /* <DEDUP_REMOVED lines=16> */
[----:B------:R-:W-:Y:S01]  /*d3f0*/  FFMA.FTZ R64, R57, R50, -R64 ;  /* 0x0000003239407223 */ /* 0x000fe20000010840 */
[----:B------:R-:W-:Y:S01]  /*d400*/  F2FP.PACK_AB R8, R67, R68 ;  /* 0x000000444308723e */ /* 0x000fe200000000ff */
[----:B------:R-:W-:Y:S02]  /*d410*/  FFMA.FTZ R63, R56, R9, -R63 ;  /* 0x00000009383f7223 */ /* 0x000fe4000001083f */
[----:B------:R-:W-:Y:S01]  /*d420*/  FFMA.FTZ R62, R54, R51, -R62 ;  /* 0x00000033363e7223 */ /* 0x000fe2000001083e */
[----:B------:R-:W-:Y:S01]  /*d430*/  F2FP.PACK_AB R9, R64, R65 ;  /* 0x000000414009723e */ /* 0x000fe200000000ff */
[C---:B------:R-:W-:Y:S02]  /*d440*/  FFMA.FTZ R61, R55.reuse, R10, -R61 ;  /* 0x0000000a373d7223 */ /* 0x040fe4000001083d */
[----:B------:R-:W-:Y:S01]  /*d450*/  FFMA.FTZ R70, R4, R11, -R70 ;  /* 0x0000000b04467223 */ /* 0x000fe20000010846 */
[----:B------:R-:W-:Y:S01]  /*d460*/  F2FP.PACK_AB R10, R62, R63 ;  /* 0x0000003f3e0a723e */ /* 0x000fe200000000ff */
[----:B------:R-:W-:-:S02]  /*d470*/  FFMA.FTZ R48, R55, R48, R72 ;  /* 0x0000003037307223 */ /* 0x000fc40000010048 */
[----:B------:R-:W-:Y:S01]  /*d480*/  FFMA.FTZ R7, R4, R71, R7 ;  /* 0x0000004704077223 */ /* 0x000fe20000010007 */
[----:B------:R-:W-:Y:S02]  /*d490*/  F2FP.PACK_AB R11, R70, R61 ;  /* 0x0000003d460b723e */ /* 0x000fe400000000ff */
[----:B------:R-:W-:Y:S02]  /*d4a0*/  F2FP.PACK_AB R4, R66, R69 ;  /* 0x000000454204723e */ /* 0x000fe400000000ff */
[----:B------:R-:W-:Y:S01]  /*d4b0*/  F2FP.PACK_AB R7, R7, R48 ;  /* 0x000000300707723e */ /* 0x000fe200000000ff */
[----:B------:R1:W-:Y:S04]  /*d4c0*/  STS.128 [R45+0x10080], R8 ;  /* 0x010080082d007388 */ /* 0x0003e80000000c00 */
[----:B------:R1:W-:Y:S02]  /*d4d0*/  STS.128 [R43+0x10080], R4 ;  /* 0x010080042b007388 */ /* 0x0003e40000000c00 */
.L_x_927:
[----:B------:R-:W-:Y:S05]  /*d4e0*/  BSYNC B0 ;  /* 0x0000000000007941 */ /* 0x000fea0003800000 */
.L_x_926:
[----:B------:R-:W-:-:S13]  /*d4f0*/  ISETP.GE.AND P0, PT, R229, c[0x0][0x27c], PT ;  /* 0x00009f00e5007a0c */ /* 0x000fda0003f06270 */
[----:B------:R-:W-:Y:S05]  /*d500*/  @P0 BRA `(.L_x_925) ;  /* 0x000005f000000947 */ /* 0x000fea0003800000 */
[----:B-1----:R-:W-:Y:S01]  /*d510*/  SHF.R.S32.HI R4, RZ, 0x1f, R229 ;  /* 0x0000001fff047819 */ /* 0x002fe200000114e5 */
[--C-:B------:R-:W-:Y:S02]  /*d520*/  HADD2.F32 R55, -RZ, R28.reuse.H1_H1 ;  /* 0x3000001cff377230 */ /* 0x100fe40000004100 */
[----:B------:R-:W-:Y:S01]  /*d530*/  HADD2.F32 R54, -RZ, R27.H1_H1 ;  /* 0x3000001bff367230 */ /* 0x000fe20000004100 */
[CC--:B------:R-:W-:Y:S01]  /*d540*/  LEA.HI R5, R4.reuse, R229.reuse, RZ, 0x3 ;  /* 0x000000e504057211 */ /* 0x0c0fe200078f18ff */
[----:B------:R-:W-:Y:S01]  /*d550*/  HADD2.F32 R61, -RZ, R28.H0_H0 ;  /* 0x2000001cff3d7230 */ /* 0x000fe20000004100 */
[----:B------:R-:W-:Y:S01]  /*d560*/  LEA.HI R9, R4, R229, RZ, 0x6 ;  /* 0x000000e504097211 */ /* 0x000fe200078f30ff */
[----:B------:R-:W-:Y:S01]  /*d570*/  HADD2.F32 R57, -RZ, R30.H1_H1 ;  /* 0x3000001eff397230 */ /* 0x000fe20000004100 */
[----:B------:R-:W-:Y:S01]  /*d580*/  LEA.HI.SX32 R7, R5, R46, 0x1d ;  /* 0x0000002e05077211 */ /* 0x000fe200078feaff */
[--C-:B------:R-:W-:Y:S01]  /*d590*/  HADD2.F32 R58, -RZ, R24.reuse.H1_H1 ;  /* 0x30000018ff3a7230 */ /* 0x100fe20000004100 */
[----:B------:R-:W-:Y:S01]  /*d5a0*/  LOP3.LUT R5, R44, 0x38, R5, 0xf8, !PT ;  /* 0x000000382c057812 */ /* 0x000fe200078ef805 */
[----:B------:R-:W-:Y:S01]  /*d5b0*/  HADD2.F32 R66, -RZ, R24.H0_H0 ;  /* 0x20000018ff427230 */ /* 0x000fe20000004100 */
[----:B------:R-:W-:Y:S01]  /*d5c0*/  SHF.R.S32.HI R4, RZ, 0x1f, R7 ;  /* 0x0000001fff047819 */ /* 0x000fe20000011407 */
[----:B------:R-:W-:Y:S01]  /*d5d0*/  HADD2.F32 R69, -RZ, R29.H0_H0 ;  /* 0x2000001dff457230 */ /* 0x000fe20000004100 */
        /* <DEDUP_REMOVED lines=18> */
[----:B------:R-:W-:Y:S01]  /*d700*/  HADD2.F32 R51, -RZ, R6.H1_H1 ;  /* 0x30000006ff337230 */ /* 0x000fe20000004100 */
[----:B------:R-:W-:Y:S01]  /*d710*/  FMUL.FTZ R65, R55, R42 ;  /* 0x0000002a37417220 */ /* 0x000fe20000410000 */
[----:B------:R-:W-:-:S02]  /*d720*/  HADD2.F32 R6, -RZ, R25.H1_H1 ;  /* 0x30000019ff067230 */ /* 0x000fc40000004100 */
[--C-:B------:R-:W-:Y:S02]  /*d730*/  HADD2.F32 R52, -RZ, R4.reuse.H0_H0 ;  /* 0x20000004ff347230 */ /* 0x100fe40000004100 */
[----:B------:R-:W-:Y:S01]  /*d740*/  HADD2.F32 R53, -RZ, R4.H1_H1 ;  /* 0x30000004ff357230 */ /* 0x000fe20000004100 */
[C---:B------:R-:W-:Y:S01]  /*d750*/  FMUL.FTZ R62, R6.reuse, R45 ;  /* 0x0000002d063e7220 */ /* 0x040fe20000410000 */
[--C-:B------:R-:W-:Y:S01]  /*d760*/  HADD2.F32 R44, -RZ, R7.reuse.H0_H0 ;  /* 0x20000007ff2c7230 */ /* 0x100fe20000004100 */
[-C--:B------:R-:W-:Y:S01]  /*d770*/  FMUL.FTZ R64, R55, R52.reuse ;  /* 0x0000003437407220 */ /* 0x080fe20000410000 */
[----:B------:R-:W-:Y:S01]  /*d780*/  HADD2.F32 R67, -RZ, R7.H1_H1 ;  /* 0x30000007ff437230 */ /* 0x000fe20000004100 */
[-C--:B------:R-:W-:Y:S01]  /*d790*/  FMUL.FTZ R63, R6, R53.reuse ;  /* 0x00000035063f7220 */ /* 0x080fe20000410000 */
[--C-:B------:R-:W-:Y:S01]  /*d7a0*/  HADD2.F32 R8, -RZ, R9.reuse.H0_H0 ;  /* 0x20000009ff087230 */ /* 0x100fe20000004100 */
[----:B------:R-:W-:Y:S01]  /*d7b0*/  FFMA.FTZ R62, R54, R53, R62 ;  /* 0x00000035363e7223 */ /* 0x000fe2000001003e */
[----:B------:R-:W-:Y:S01]  /*d7c0*/  HADD2.F32 R46, -RZ, R9.H1_H1 ;  /* 0x30000009ff2e7230 */ /* 0x000fe20000004100 */
[----:B------:R-:W-:Y:S01]  /*d7d0*/  FFMA.FTZ R65, R57, R52, R65 ;  /* 0x0000003439417223 */ /* 0x000fe20000010041 */
[----:B------:R-:W-:Y:S01]  /*d7e0*/  HADD2.F32 R7, -RZ, R25.H0_H0 ;  /* 0x20000019ff077230 */ /* 0x000fe20000004100 */
[----:B------:R-:W-:Y:S01]  /*d7f0*/  FMUL.FTZ R4, R61, R8 ;  /* 0x000000083d047220 */ /* 0x000fe20000410000 */
[--C-:B------:R-:W-:Y:S01]  /*d800*/  HADD2.F32 R48, -RZ, R5.reuse.H0_H0 ;  /* 0x20000005ff307230 */ /* 0x100fe20000004100 */
[----:B------:R-:W-:Y:S01]  /*d810*/  FMUL.FTZ R56, R69, R44 ;  /* 0x0000002c45387220 */ /* 0x000fe20000410000 */
[----:B------:R-:W-:Y:S01]  /*d820*/  HADD2.F32 R50, -RZ, R5.H1_H1 ;  /* 0x30000005ff327230 */ /* 0x000fe20000004100 */
[----:B------:R-:W-:Y:S01]  /*d830*/  FMUL.FTZ R5, R7, R46 ;  /* 0x0000002e07057220 */ /* 0x000fe20000410000 */
[----:B------:R-:W-:Y:S01]  /*d840*/  HADD2.F32 R55, -RZ, R30.H0_H0 ;  /* 0x2000001eff377230 */ /* 0x000fe20000004100 */
[----:B------:R-:W-:Y:S01]  /*d850*/  FMUL.FTZ R61, R61, R48 ;  /* 0x000000303d3d7220 */ /* 0x000fe20000410000 */
[----:B------:R-:W-:Y:S01]  /*d860*/  HADD2.F32 R53, -RZ, R27.H0_H0 ;  /* 0x2000001bff357230 */ /* 0x000fe20000004100 */
[----:B------:R-:W-:Y:S01]  /*d870*/  FMUL.FTZ R60, R7, R50 ;  /* 0x00000032073c7220 */ /* 0x000fe20000410000 */
[--C-:B------:R-:W-:Y:S01]  /*d880*/  HADD2.F32 R9, -RZ, R10.reuse.H0_H0 ;  /* 0x2000000aff097230 */ /* 0x100fe20000004100 */
[----:B------:R-:W-:Y:S01]  /*d890*/  FFMA.FTZ R48, R55, R48, R4 ;  /* 0x0000003037307223 */ /* 0x000fe20000010004 */
[----:B------:R-:W-:Y:S01]  /*d8a0*/  HADD2.F32 R6, -RZ, R29.H1_H1 ;  /* 0x3000001dff067230 */ /* 0x000fe20000004100 */
[----:B------:R-:W-:Y:S01]  /*d8b0*/  FFMA.FTZ R5, R53, R50, R5 ;  /* 0x0000003235057223 */ /* 0x000fe20000010005 */
[----:B------:R-:W-:Y:S01]  /*d8c0*/  HADD2.F32 R47, -RZ, R10.H1_H1 ;  /* 0x3000000aff2f7230 */ /* 0x000fe20000004100 */
[----:B------:R-:W-:Y:S01]  /*d8d0*/  FFMA.FTZ R64, R57, R42, -R64 ;  /* 0x0000002a39407223 */ /* 0x000fe20000010840 */
[----:B------:R-:W-:Y:S01]  /*d8e0*/  HADD2.F32 R10, -RZ, R11.H0_H0 ;  /* 0x2000000bff0a7230 */ /* 0x000fe20000004100 */
[C---:B------:R-:W-:Y:S01]  /*d8f0*/  FMUL.FTZ R4, R6.reuse, R9 ;  /* 0x0000000906047220 */ /* 0x040fe20000410000 */
[----:B------:R-:W-:Y:S01]  /*d900*/  HADD2.F32 R52, -RZ, R31.H1_H1 ;  /* 0x3000001fff347230 */ /* 0x000fe20000004100 */
[----:B------:R-:W-:Y:S01]  /*d910*/  FMUL.FTZ R59, R6, R49 ;  /* 0x00000031063b7220 */ /* 0x000fe20000410000 */
[--C-:B------:R-:W-:Y:S01]  /*d920*/  HADD2.F32 R50, -RZ, R26.reuse.H1_H1 ;  /* 0x3000001aff327230 */ /* 0x100fe20000004100 */
[----:B------:R-:W-:Y:S01]  /*d930*/  FMUL.FTZ R6, R58, R47 ;  /* 0x0000002f3a067220 */ /* 0x000fe20000410000 */
[----:B------:R-:W-:Y:S01]  /*d940*/  HADD2.F32 R11, -RZ, R11.H1_H1 ;  /* 0x3000000bff0b7230 */ /* 0x000fe20000004100 */
[----:B------:R-:W-:Y:S01]  /*d950*/  FFMA.FTZ R49, R52, R49, R4 ;  /* 0x0000003134317223 */ /* 0x000fe20000010004 */
[----:B------:R-:W-:Y:S01]  /*d960*/  HADD2.F32 R4, -RZ, R26.H0_H0 ;  /* 0x2000001aff047230 */ /* 0x000fe20000004100 */
[-C--:B------:R-:W-:Y:S01]  /*d970*/  FMUL.FTZ R58, R58, R51.reuse ;  /* 0x000000333a3a7220 */ /* 0x080fe20000410000 */
[----:B------:R-:W-:Y:S01]  /*d980*/  F2FP.PACK_AB R5, R5, R48 ;  /* 0x000000300505723e */ /* 0x000fe200000000ff */
[----:B------:R-:W-:Y:S01]  /*d990*/  FFMA.FTZ R6, R50, R51, R6 ;  /* 0x0000003332067223 */ /* 0x000fe20000010006 */
[----:B------:R-:W-:Y:S01]  /*d9a0*/  HADD2.F32 R51, -RZ, R31.H0_H0 ;  /* 0x2000001fff337230 */ /* 0x000fe20000004100 */
[----:B------:R-:W-:-:S02]  /*d9b0*/  FMUL.FTZ R7, R66, R11 ;  /* 0x0000000b42077220 */ /* 0x000fc40000410000 */
[----:B------:R-:W-:Y:S01]  /*d9c0*/  FMUL.FTZ R66, R66, R67 ;  /* 0x0000004342427220 */ /* 0x000fe20000410000 */
[----:B------:R-:W-:Y:S01]  /*d9d0*/  F2FP.PACK_AB R6, R6, R49 ;  /* 0x000000310606723e */ /* 0x000fe200000000ff */
[----:B------:R-:W-:Y:S02]  /*d9e0*/  FMUL.FTZ R68, R69, R10 ;  /* 0x0000000a45447220 */ /* 0x000fe40000410000 */
[----:B------:R-:W-:Y:S02]  /*d9f0*/  FFMA.FTZ R63, R54, R45, -R63 ;  /* 0x0000002d363f7223 */ /* 0x000fe4000001083f */
[----:B------:R-:W-:Y:S02]  /*da00*/  FFMA.FTZ R61, R55, R8, -R61 ;  /* 0x00000008373d7223 */ /* 0x000fe4000001083d */
[----:B------:R-:W-:Y:S01]  /*da10*/  FFMA.FTZ R60, R53, R46, -R60 ;  /* 0x0000002e353c7223 */ /* 0x000fe2000001083c */
[----:B------:R-:W-:Y:S01]  /*da20*/  F2FP.PACK_AB R8, R63, R64 ;  /* 0x000000403f08723e */ /* 0x000fe200000000ff */
[----:B------:R-:W-:-:S02]  /*da30*/  FFMA.FTZ R59, R52, R9, -R59 ;  /* 0x00000009343b7223 */ /* 0x000fc4000001083b */
[----:B------:R-:W-:Y:S01]  /*da40*/  FFMA.FTZ R58, R50, R47, -R58 ;  /* 0x0000002f323a7223 */ /* 0x000fe2000001083a */
[----:B------:R-:W-:Y:S01]  /*da50*/  F2FP.PACK_AB R9, R60, R61 ;  /* 0x0000003d3c09723e */ /* 0x000fe200000000ff */
[C---:B------:R-:W-:Y:S02]  /*da60*/  FFMA.FTZ R56, R51.reuse, R10, -R56 ;  /* 0x0000000a33387223 */ /* 0x040fe40000010838 */
[----:B------:R-:W-:Y:S01]  /*da70*/  FFMA.FTZ R11, R4, R11, -R66 ;  /* 0x0000000b040b7223 */ /* 0x000fe20000010842 */
[----:B------:R-:W-:Y:S01]  /*da80*/  F2FP.PACK_AB R10, R58, R59 ;  /* 0x0000003b3a0a723e */ /* 0x000fe200000000ff */
[----:B------:R-:W-:Y:S02]  /*da90*/  FFMA.FTZ R44, R51, R44, R68 ;  /* 0x0000002c332c7223 */ /* 0x000fe40000010044 */
[----:B------:R-:W-:Y:S01]  /*daa0*/  FFMA.FTZ R7, R4, R67, R7 ;  /* 0x0000004304077223 */ /* 0x000fe20000010007 */
[----:B------:R-:W-:Y:S02]  /*dab0*/  F2FP.PACK_AB R11, R11, R56 ;  /* 0x000000380b0b723e */ /* 0x000fe400000000ff */
[----:B------:R-:W-:-:S02]  /*dac0*/  F2FP.PACK_AB R4, R62, R65 ;  /* 0x000000413e04723e */ /* 0x000fc400000000ff */
[----:B------:R-:W-:Y:S01]  /*dad0*/  F2FP.PACK_AB R7, R7, R44 ;  /* 0x0000002c0707723e */ /* 0x000fe200000000ff */
[----:B------:R1:W-:Y:S04]  /*dae0*/  STS.128 [R43+0x10080], R8 ;  /* 0x010080082b007388 */ /* 0x0003e80000000c00 */
[----:B------:R1:W-:Y:S02]  /*daf0*/  STS.128 [R40+0x10080], R4 ;  /* 0x0100800428007388 */ /* 0x0003e40000000c00 */
.L_x_925:
[----:B------:R-:W-:Y:S05]  /*db00*/  BSYNC B1 ;  /* 0x0000000000017941 */ /* 0x000fea0003800000 */
.L_x_924:
        /* <DEDUP_REMOVED lines=106> */
.L_x_931:
[----:B------:R-:W-:Y:S05]  /*e1b0*/  BSYNC B0 ;  /* 0x0000000000007941 */ /* 0x000fea0003800000 */
.L_x_930:
        /* <DEDUP_REMOVED lines=15> */
[----:B------:R-:W-:Y:S01]  /*e2b0*/  SHF.L.U32 R5, R7, 0x3, RZ ;  /* 0x0000000307057819 */ /* 0x000fe200000006ff */
[----:B------:R-:W-:Y:S01]  /*e2c0*/  HADD2.F32 R57, -RZ, R29.H0_H0 ;  /* 0x2000001dff397230 */ /* 0x000fe20000004100 */
[----:B------:R-:W-:Y:S01]  /*e2d0*/  LEA.HI R4, R4, R7, RZ, 0x3 ;  /* 0x0000000704047211 */ /* 0x000fe200078f18ff */
[----:B------:R-:W-:Y:S01]  /*e2e0*/  HADD2.F32 R66, -RZ, R24.H0_H0 ;  /* 0x20000018ff427230 */ /* 0x000fe20000004100 */
[----:B------:R-:W-:-:S02]  /*e2f0*/  SHF.L.U32 R9, R9, 0x7, RZ ;  /* 0x0000000709097819 */ /* 0x000fc400000006ff */
[----:B------:R-:W-:Y:S02]  /*e300*/  LOP3.LUT R46, R46, 0x38, R5, 0xf8, !PT ;  /* 0x000000382e2e7812 */ /* 0x000fe400078ef805 */
[----:B------:R-:W-:Y:S02]  /*e310*/  SHF.L.U32 R4, R4, 0xa, RZ ;  /* 0x0000000a04047819 */ /* 0x000fe400000006ff */
[----:B------:R-:W-:Y:S02]  /*e320*/  LOP3.LUT R9, R9, 0x7fffe000, RZ, 0xc0, !PT ;  /* 0x7fffe00009097812 */ /* 0x000fe400078ec0ff */
[-C--:B------:R-:W-:Y:S02]  /*e330*/  LOP3.LUT R6, R6, R45.reuse, RZ, 0x3c, !PT ;  /* 0x0000002d06067212 */ /* 0x080fe400078e3cff */
        /* <DEDUP_REMOVED lines=73> */
.L_x_929:
[----:B------:R-:W-:Y:S05]  /*e7d0*/  BSYNC B1 ;  /* 0x0000000000017941 */ /* 0x000fea0003800000 */
.L_x_928:
[----:B-1----:R-:W-:-:S04]  /*e7e0*/  IADD3 R40, R80, 0x60, RZ ;  /* 0x0000006050287810 */ /* 0x002fc80007ffe0ff */
        /* <DEDUP_REMOVED lines=17> */
[----:B------:R-:W-:Y:S01]  /*e900*/  HADD2.F32 R50, -RZ, R36.H1_H1 ;  /* 0x30000024ff327230 */ /* 0x000fe20000004100 */
[----:B------:R-:W-:Y:S01]  /*e910*/  SHF.R.S32.HI R5, RZ, 0x1f, R4 ;  /* 0x0000001fff057819 */ /* 0x000fe20000011404 */
[--C-:B------:R-:W-:Y:S01]  /*e920*/  HADD2.F32 R56, -RZ, R38.reuse.H1_H1 ;  /* 0x30000026ff387230 */ /* 0x100fe20000004100 */
[----:B------:R-:W-:Y:S01]  /*e930*/  SHF.L.U32 R7, R4, 0x3, RZ ;  /* 0x0000000304077819 */ /* 0x000fe200000006ff */
[----:B------:R-:W-:Y:S01]  /*e940*/  HADD2.F32 R59, -RZ, R38.H0_H0 ;  /* 0x20000026ff3b7230 */ /* 0x000fe20000004100 */
[----:B------:R-:W-:Y:S01]  /*e950*/  LEA.HI R5, R5, R4, RZ, 0x3 ;  /* 0x0000000405057211 */ /* 0x000fe200078f18ff */
[----:B------:R-:W-:Y:S01]  /*e960*/  HADD2.F32 R55, -RZ, R33.H1_H1 ;  /* 0x30000021ff377230 */ /* 0x000fe20000004100 */
[-C--:B------:R-:W-:Y:S01]  /*e970*/  LOP3.LUT R43, R43, R44.reuse, RZ, 0x3c, !PT ;  /* 0x0000002c2b2b7212 */ /* 0x080fe200078e3cff */
[----:B------:R-:W-:Y:S01]  /*e980*/  HADD2.F32 R36, -RZ, R35.H1_H1 ;  /* 0x30000023ff247230 */ /* 0x000fe20000004100 */
[----:B------:R-:W-:Y:S01]  /*e990*/  LOP3.LUT R7, R46, 0x38, R7, 0xf8, !PT ;  /* 0x000000382e077812 */ /* 0x000fe200078ef807 */
[----:B------:R-:W-:Y:S01]  /*e9a0*/  HADD2.F32 R33, -RZ, R33.H0_H0 ;  /* 0x20000021ff217230 */ /* 0x000fe20000004100 */
[----:B------:R-:W-:Y:S01]  /*e9b0*/  SHF.L.U32 R5, R5, 0xa, RZ ;  /* 0x0000000a05057819 */ /* 0x000fe200000006ff */
[----:B------:R-:W-:Y:S01]  /*e9c0*/  HADD2.F32 R35, -RZ, R35.H0_H0 ;  /* 0x20000023ff237230 */ /* 0x000fe20000004100 */
[----:B------:R-:W-:Y:S01]  /*e9d0*/  IADD3 R43, R40, R43, RZ ;  /* 0x0000002b282b7210 */ /* 0x000fe20007ffe0ff */
[----:B------:R-:W-:Y:S01]  /*e9e0*/  HADD2.F32 R60, -RZ, R32.H1_H1 ;  /* 0x30000020ff3c7230 */ /* 0x000fe20000004100 */
[----:B------:R-:W-:-:S02]  /*e9f0*/  LOP3.LUT R4, R7, R44, RZ, 0x3c, !PT ;  /* 0x0000002c07047212 */ /* 0x000fc400078e3cff */
        /* <DEDUP_REMOVED lines=29> */
[C---:B------:R-:W-:Y:S01]  /*ebd0*/  FMUL.FTZ R62, R33.reuse, R48 ;  /* 0x00000030213e7220 */ /* 0x040fe20000410000 */
[----:B------:R-:W-:Y:S01]  /*ebe0*/  HADD2.F32 R54, -RZ, R6.H1_H1 ;  /* 0x30000006ff367230 */ /* 0x000fe20000004100 */
[----:B------:R-:W-:Y:S01]  /*ebf0*/  FMUL.FTZ R33, R33, R53 ;  /* 0x0000003521217220 */ /* 0x000fe20000410000 */
[--C-:B------:R-:W-:Y:S01]  /*ec00*/  HADD2.F32 R10, -RZ, R11.reuse.H0_H0 ;  /* 0x2000000bff0a7230 */ /* 0x100fe20000004100 */
[-C--:B------:R-:W-:Y:S01]  /*ec10*/  FMUL.FTZ R4, R4, R5.reuse ;  /* 0x0000000504047220 */ /* 0x080fe20000410000 */
[----:B------:R-:W-:Y:S01]  /*ec20*/  HADD2.F32 R11, -RZ, R11.H1_H1 ;  /* 0x3000000bff0b7230 */ /* 0x000fe20000004100 */
[----:B------:R-:W-:Y:S01]  /*ec30*/  FFMA.FTZ R61, R58, R5, R61 ;  /* 0x000000053a3d7223 */ /* 0x000fe2000001003d */
[----:B------:R-:W-:Y:S01]  /*ec40*/  HADD2.F32 R5, -RZ, R34.H1_H1 ;  /* 0x30000022ff057230 */ /* 0x000fe20000004100 */
[----:B------:R-:W-:Y:S01]  /*ec50*/  FFMA.FTZ R53, R35, R53, R62 ;  /* 0x0000003523357223 */ /* 0x000fe2000001003e */
[----:B------:R-:W-:Y:S01]  /*ec60*/  HADD2.F32 R6, -RZ, R7.H0_H0 ;  /* 0x20000007ff067230 */ /* 0x000fe20000004100 */
[C---:B------:R-:W-:Y:S01]  /*ec70*/  FMUL.FTZ R63, R60.reuse, R49 ;  /* 0x000000313c3f7220 */ /* 0x040fe20000410000 */
[----:B------:R-:W-:Y:S01]  /*ec80*/  HADD2.F32 R37, -RZ, R37.H0_H0 ;  /* 0x20000025ff257230 */ /* 0x000fe20000004100 */
[-C--:B------:R-:W-:Y:S01]  /*ec90*/  FMUL.FTZ R60, R60, R54.reuse ;  /* 0x000000363c3c7220 */ /* 0x080fe20000410000 */
[----:B------:R-:W-:Y:S01]  /*eca0*/  HADD2.F32 R62, -RZ, R32.H0_H0 ;  /* 0x20000020ff3e7230 */ /* 0x000fe20000004100 */
[----:B------:R-:W-:Y:S01]  /*ecb0*/  FFMA.FTZ R54, R5, R54, R63 ;  /* 0x0000003605367223 */ /* 0x000fe2000001003f */
[----:B------:R-:W-:Y:S01]  /*ecc0*/  HADD2.F32 R7, -RZ, R7.H1_H1 ;  /* 0x30000007ff077230 */ /* 0x000fe20000004100 */
[C---:B------:R-:W-:Y:S01]  /*ecd0*/  FMUL.FTZ R32, R37.reuse, R10 ;  /* 0x0000000a25207220 */ /* 0x040fe20000410000 */
[----:B------:R-:W-:Y:S01]  /*ece0*/  HADD2.F32 R39, -RZ, R39.H0_H0 ;  /* 0x20000027ff277230 */ /* 0x000fe20000004100 */
[----:B------:R-:W-:Y:S01]  /*ecf0*/  FMUL.FTZ R63, R62, R11 ;  /* 0x0000000b3e3f7220 */ /* 0x000fe20000410000 */
[----:B------:R-:W-:Y:S01]  /*ed00*/  HADD2.F32 R34, -RZ, R34.H0_H0 ;  /* 0x20000022ff227230 */ /* 0x000fe20000004100 */
[----:B------:R-:W-:-:S02]  /*ed10*/  FMUL.FTZ R37, R37, R6 ;  /* 0x0000000625257220 */ /* 0x000fc40000410000 */
[----:B------:R-:W-:Y:S02]  /*ed20*/  FMUL.FTZ R62, R62, R7 ;  /* 0x000000073e3e7220 */ /* 0x000fe40000410000 */
[----:B------:R-:W-:Y:S02]  /*ed30*/  FFMA.FTZ R50, R56, R45, -R50 ;  /* 0x0000002d38327223 */ /* 0x000fe40000010832 */
[----:B------:R-:W-:Y:S02]  /*ed40*/  FFMA.FTZ R55, R36, R47, -R55 ;  /* 0x0000002f24377223 */ /* 0x000fe40000010837 */
[----:B------:R-:W-:Y:S02]  /*ed50*/  FFMA.FTZ R57, R59, R8, -R57 ;  /* 0x000000083b397223 */ /* 0x000fe40000010839 */
        /* <DEDUP_REMOVED lines=17> */
.L_x_933:
[----:B------:R-:W-:Y:S05]  /*ee70*/  BSYNC B0 ;  /* 0x0000000000007941 */ /* 0x000fea0003800000 */
.L_x_932:
[----:B------:R-:W-:-:S13]  /*ee80*/  ISETP.GE.AND P0, PT, R229, c[0x0][0x27c], PT ;  /* 0x00009f00e5007a0c */ /* 0x000fda0003f06270 */
[----:B------:R-:W-:Y:S05]  /*ee90*/  @P0 BRA `(.L_x_911) ;  /* 0x000005f000000947 */ /* 0x000fea0003800000 */
[----:B-1----:R-:W-:Y:S01]  /*eea0*/  SHF.R.S32.HI R4, RZ, 0x1f, R229 ;  /* 0x0000001fff047819 */ /* 0x002fe200000114e5 */
[----:B------:R-:W-:Y:S02]  /*eeb0*/  HADD2.F32 R45, -RZ, R28.H0_H0 ;  /* 0x2000001cff2d7230 */ /* 0x000fe40000004100 */
[--C-:B------:R-:W-:Y:S01]  /*eec0*/  HADD2.F32 R43, -RZ, R30.reuse.H1_H1 ;  /* 0x3000001eff2b7230 */ /* 0x100fe20000004100 */
        /* <DEDUP_REMOVED lines=8> */
[----:B------:R-:W-:-:S02]  /*ef50*/  SHF.R.S32.HI R4, RZ, 0x1f, R7 ;  /* 0x0000001fff047819 */ /* 0x000fc40000011407 */
[----:B------:R-:W-:Y:S02]  /*ef60*/  LOP3.LUT R6, R5, R44, RZ, 0x3c, !PT ;  /* 0x0000002c05067212 */ /* 0x000fe400078e3cff */
[----:B------:R-:W-:Y:S02]  /*ef70*/  SHF.L.U32 R5, R7, 0x3, RZ ;  /* 0x0000000307057819 */ /* 0x000fe400000006ff */
[----:B------:R-:W-:Y:S02]  /*ef80*/  SHF.L.U32 R9, R9, 0x7, RZ ;  /* 0x0000000709097819 */ /* 0x000fe400000006ff */
[----:B------:R-:W-:Y:S02]  /*ef90*/  LEA.HI R4, R4, R7, RZ, 0x3 ;  /* 0x0000000704047211 */ /* 0x000fe400078f18ff */
[----:B------:R-:W-:Y:S02]  /*efa0*/  LOP3.LUT R5, R46, 0x38, R5, 0xf8, !PT ;  /* 0x000000382e057812 */ /* 0x000fe400078ef805 */
[----:B------:R-:W-:-:S02]  /*efb0*/  LOP3.LUT R9, R9, 0x7fffe000, RZ, 0xc0, !PT ;  /* 0x7fffe00009097812 */ /* 0x000fc400078ec0ff */
[----:B------:R-:W-:Y:S02]  /*efc0*/  SHF.L.U32 R4, R4, 0xa, RZ ;  /* 0x0000000a04047819 */ /* 0x000fe400000006ff */
[----:B------:R-:W-:Y:S02]  /*efd0*/  LOP3.LUT R44, R5, R44, RZ, 0x3c, !PT ;  /* 0x0000002c052c7212 */ /* 0x000fe400078e3cff */
[--C-:B------:R-:W-:Y:S02]  /*efe0*/  IADD3 R6, R6, R9, R40.reuse ;  /* 0x0000000906067210 */ /* 0x100fe40007ffe028 */
[----:B------:R-:W-:Y:S02]  /*eff0*/  LOP3.LUT R5, R4, 0x7fffe000, RZ, 0xc0, !PT ;  /* 0x7fffe00004057812 */ /* 0x000fe400078ec0ff */
[----:B------:R-:W-:Y:S02]  /*f000*/  SHF.L.U32 R32, R6, 0x1, RZ ;  /* 0x0000000106207819 */ /* 0x000fe400000006ff */
[----:B------:R-:W-:Y:S01]  /*f010*/  IADD3 R5, R44, R5, R40 ;  /* 0x000000052c057210 */ /* 0x000fe20007ffe028 */
[----:B------:R-:W-:-:S02]  /*f020*/  HADD2.F32 R44, -RZ, R25.H1_H1 ;  /* 0x30000019ff2c7230 */ /* 0x000fc40000004100 */
[----:B------:R-:W1:Y:S01]  /*f030*/  LDS.128 R8, [R32+0x10080] ;  /* 0x0100800020087984 */ /* 0x000e620000000c00 */
[----:B------:R-:W-:Y:S01]  /*f040*/  SHF.L.U32 R33, R5, 0x1, RZ ;  /* 0x0000000105217819 */ /* 0x000fe200000006ff */
[----:B------:R-:W-:-:S04]  /*f050*/  HADD2.F32 R25, -RZ, R25.H0_H0 ;  /* 0x20000019ff197230 */ /* 0x000fc80000004100 */
[----:B------:R-:W2:Y:S01]  /*f060*/  LDS.128 R4, [R33+0x10080] ;  /* 0x0100800021047984 */ /* 0x000ea20000000c00 */
[--C-:B-1----:R-:W-:Y:S02]  /*f070*/  HADD2.F32 R34, -RZ, R8.reuse.H0_H0 ;  /* 0x20000008ff227230 */ /* 0x102fe40000004100 */
[----:B------:R-:W-:Y:S02]  /*f080*/  HADD2.F32 R35, -RZ, R8.H1_H1 ;  /* 0x30000008ff237230 */ /* 0x000fe40000004100 */
[----:B------:R-:W-:Y:S01]  /*f090*/  HADD2.F32 R8, -RZ, R9.H0_H0 ;  /* 0x20000009ff087230 */ /* 0x000fe20000004100 */
[----:B------:R-:W-:Y:S01]  /*f0a0*/  FMUL.FTZ R46, R39, R34 ;  /* 0x00000022272e7220 */ /* 0x000fe20000410000 */
[--C-:B--2---:R-:W-:Y:S01]  /*f0b0*/  HADD2.F32 R38, -RZ, R4.reuse.H0_H0 ;  /* 0x20000004ff267230 */ /* 0x104fe20000004100 */
[C---:B------:R-:W-:Y:S01]  /*f0c0*/  FMUL.FTZ R49, R44.reuse, R35 ;  /* 0x000000232c317220 */ /* 0x040fe20000410000 */
[----:B------:R-:W-:Y:S01]  /*f0d0*/  HADD2.F32 R40, -RZ, R4.H1_H1 ;  /* 0x30000004ff287230 */ /* 0x000fe20000004100 */
[----:B------:R-:W-:Y:S01]  /*f0e0*/  FMUL.FTZ R30, R45, R8 ;  /* 0x000000082d1e7220 */ /* 0x000fe20000410000 */
        /* <DEDUP_REMOVED lines=9> */
[----:B------:R-:W-:Y:S01]  /*f180*/  FFMA.FTZ R49, R28, R40, R49 ;  /* 0x000000281c317223 */ /* 0x000fe20000010031 */
        /* <DEDUP_REMOVED lines=14> */
[----:B------:R-:W-:Y:S01]  /*f270*/  HADD2.F32 R11, -RZ, R11.H1_H1 ;  /* 0x3000000bff0b7230 */ /* 0x000fe20000004100 */
[C---:B------:R-:W-:Y:S01]  /*f280*/  FMUL.FTZ R51, R46.reuse, R37 ;  /* 0x000000252e337220 */ /* 0x040fe20000410000 */
[----:B------:R-:W-:Y:S01]  /*f290*/  HADD2.F32 R6, -RZ, R7.H0_H0 ;  /* 0x20000007ff067230 */ /* 0x000fe20000004100 */
[-C--:B------:R-:W-:Y:S01]  /*f2a0*/  FMUL.FTZ R46, R46, R42.reuse ;  /* 0x0000002a2e2e7220 */ /* 0x080fe20000410000 */
[----:B------:R-:W-:Y:S01]  /*f2b0*/  HADD2.F32 R29, -RZ, R29.H0_H0 ;  /* 0x2000001dff1d7230 */ /* 0x000fe20000004100 */
[----:B------:R-:W-:Y:S01]  /*f2c0*/  FFMA.FTZ R51, R5, R42, R51 ;  /* 0x0000002a05337223 */ /* 0x000fe20000010033 */
[----:B------:R-:W-:Y:S01]  /*f2d0*/  HADD2.F32 R50, -RZ, R24.H0_H0 ;  /* 0x20000018ff327230 */ /* 0x000fe20000004100 */
[----:B------:R-:W-:Y:S01]  /*f2e0*/  FFMA.FTZ R39, R43, R34, -R39 ;  /* 0x000000222b277223 */ /* 0x000fe20000010827 */
        /* <DEDUP_REMOVED lines=17> */
[C---:B------:R-:W-:Y:S01]  /*f400*/  FFMA.FTZ R50, R26.reuse, R11, -R50 ;  /* 0x0000000b1a327223 */ /* 0x040fe20000010832 */
        /* <DEDUP_REMOVED lines=8> */
.L_x_911:
[----:B------:R-:W-:Y:S05]  /*f490*/  BSYNC B2 ;  /* 0x0000000000027941 */ /* 0x000fea0003800000 */
.L_x_883:
[----:B------:R-:W-:Y:S01]  /*f4a0*/  IMAD R21, R21, c[0x0][0x208], RZ ;  /* 0x0000820015157a24 */ /* 0x000fe200078e02ff */
[----:B-1--4-:R-:W-:Y:S01]  /*f4b0*/  SHF.R.S32.HI R7, RZ, 0x4, R14 ;  /* 0x00000004ff077819 */ /* 0x012fe2000001140e */
[----:B------:R-:W-:Y:S01]  /*f4c0*/  IMAD.SHL.U32 R6, R13, 0x40, RZ ;  /* 0x000000400d067824 */ /* 0x000fe200078e00ff */
[----:B------:R-:W-:Y:S01]  /*f4d0*/  LEA.HI R82, R15, R224, RZ, 0x5 ;  /* 0x000000e00f527211 */ /* 0x000fe200078f28ff */
[----:B------:R-:W-:Y:S01]  /*f4e0*/  IMAD.WIDE.U32 R8, R234, c[0x0][0x208], RZ ;  /* 0x00008200ea087a25 */ /* 0x000fe200078e00ff */
[----:B------:R-:W-:Y:S01]  /*f4f0*/  LEA.HI R14, R14, R7, RZ, 0x1 ;  /* 0x000000070e0e7211 */ /* 0x000fe200078f08ff */
[----:B------:R-:W-:-:S04]  /*f500*/  DEPBAR.LE SB0, 0x0 ;  /* 0x000080000000791a */ /* 0x000fc80000000000 */
[----:B------:R-:W-:Y:S01]  /*f510*/  IMAD R4, R234, c[0x0][0x20c], R21 ;  /* 0x00008300ea047a24 */ /* 0x000fe200078e0215 */
[----:B------:R-:W-:Y:S01]  /*f520*/  LOP3.LUT R6, R6, 0x1c0, RZ, 0xc0, !PT ;  /* 0x000001c006067812 */ /* 0x000fe200078ec0ff */
[----:B------:R-:W-:Y:S01]  /*f530*/  IMAD.SHL.U32 R5, R80, 0x8, RZ ;  /* 0x0000000850057824 */ /* 0x000fe200078e00ff */
[----:B------:R-:W-:Y:S01]  /*f540*/  SHF.R.S32.HI R88, RZ, 0x1f, R229 ;  /* 0x0000001fff587819 */ /* 0x000fe200000114e5 */
[----:B------:R-:W-:Y:S01]  /*f550*/  IMAD.IADD R9, R9, 0x1, R4 ;  /* 0x0000000109097824 */ /* 0x000fe200078e0204 */
[----:B------:R-:W-:Y:S01]  /*f560*/  LOP3.LUT R4, R14, 0xfffffffe, RZ, 0xc0, !PT ;  /* 0xfffffffe0e047812 */ /* 0x000fe200078ec0ff */
[----:B------:R-:W-:Y:S01]  /*f570*/  IMAD R20, R20, c[0x0][0x218], RZ ;  /* 0x0000860014147a24 */ /* 0x000fe200078e02ff */
[----:B------:R-:W-:Y:S01]  /*f580*/  LOP3.LUT R5, R6, 0x8, R5, 0xf8, !PT ;  /* 0x0000000806057812 */ /* 0x000fe200078ef805 */
[----:B------:R-:W-:Y:S01]  /*f590*/  IMAD.WIDE.U32 R8, R233, c[0x0][0x218], R8 ;  /* 0x00008600e9087a25 */ /* 0x000fe200078e0008 */
[----:B------:R-:W-:Y:S01]  /*f5a0*/  SHF.R.U32.HI R6, RZ, 0x3, R6 ;  /* 0x00000003ff067819 */ /* 0x000fe20000011606 */
[----:B------:R-:W-:Y:S01]  /*f5b0*/  BSSY B0, `(.L_x_934) ;  /* 0x0000070000007945 */ /* 0x000fe20003800000 */
[----:B------:R-:W-:Y:S01]  /*f5c0*/  LOP3.LUT R16, R16, 0xfffffff7, RZ, 0xc0, !PT ;  /* 0xfffffff710107812 */ /* 0x000fe200078ec0ff */
[----:B------:R-:W-:Y:S01]  /*f5d0*/  IMAD.IADD R4, R7, 0x1, -R4 ;  /* 0x0000000107047824 */ /* 0x000fe200078e0a04 */
[----:B------:R-:W-:Y:S01]  /*f5e0*/  LOP3.LUT R5, R5, R6, RZ, 0x3c, !PT ;  /* 0x0000000605057212 */ /* 0x000fe200078e3cff */
[----:B------:R-:W-:Y:S01]  /*f5f0*/  IMAD R20, R233, c[0x0][0x21c], R20 ;  /* 0x00008700e9147a24 */ /* 0x000fe200078e0214 */
[----:B------:R-:W-:Y:S01]  /*f600*/  BAR.SYNC.DEFER_BLOCKING 0x0 ;  /* 0x0000000000007b1d */ /* 0x000fe20000010000 */
[----:B------:R-:W-:Y:S01]  /*f610*/  IADD3 R10, P0, R22, R8, RZ ;  /* 0x00000008160a7210 */ /* 0x000fe20007f1e0ff */
[----:B------:R-:W-:Y:S01]  /*f620*/  IMAD.SHL.U32 R8, R12, 0x40, RZ ;  /* 0x000000400c087824 */ /* 0x000fe200078e00ff */
[----:B------:R-:W-:Y:S01]  /*f630*/  LEA.HI R88, R88, R229, RZ, 0x3 ;  /* 0x000000e558587211 */ /* 0x000fe200078f18ff */
[----:B------:R-:W-:Y:S01]  /*f640*/  IMAD R217, R4, 0x200, R5 ;  /* 0x0000020004d97824 */ /* 0x000fe200078e0205 */
[----:B------:R-:W-:Y:S01]  /*f650*/  R2P PR, R13, 0x6 ;  /* 0x000000060d007804 */ /* 0x000fe20000000000 */
[----:B------:R-:W-:Y:S01]  /*f660*/  IMAD.IADD R29, R83, 0x1, -R80 ;  /* 0x00000001531d7824 */ /* 0x000fe200078e0a50 */
[----:B------:R-:W-:Y:S01]  /*f670*/  IADD3.X R17, R17, R9, R20, P0, !PT ;  /* 0x0000000911117210 */ /* 0x000fe200007fe414 */
[----:B------:R-:W-:Y:S01]  /*f680*/  IMAD.SHL.U32 R217, R217, 0x2, RZ ;  /* 0x00000002d9d97824 */ /* 0x000fe200078e00ff */
[----:B------:R-:W-:Y:S01]  /*f690*/  LEA R28, P0, R10, c[0x0][0x1f8], 0x1 ;  /* 0x00007e000a1c7a11 */ /* 0x000fe200078008ff */
[----:B------:R-:W-:Y:S01]  /*f6a0*/  IMAD.SHL.U32 R9, R0, 0x40, RZ ;  /* 0x0000004000097824 */ /* 0x000fe200078e00ff */
[----:B------:R-:W-:Y:S01]  /*f6b0*/  LOP3.LUT R8, R8, 0x1c0, RZ, 0xc0, !PT ;  /* 0x000001c008087812 */ /* 0x000fe200078ec0ff */
[----:B------:R-:W-:Y:S01]  /*f6c0*/  IMAD.SHL.U32 R0, R82, 0x20, RZ ;  /* 0x0000002052007824 */ /* 0x000fe200078e00ff */
[C---:B------:R-:W-:Y:S01]  /*f6d0*/  IADD3 R5, R217.reuse, 0xa080, RZ ;  /* 0x0000a080d9057810 */ /* 0x040fe20007ffe0ff */
[----:B------:R-:W-:Y:S01]  /*f6e0*/  SHFL.IDX PT, R30, R28, RZ, 0x181f ;  /* 0x00181fff1c1e7589 */ /* 0x000fe200000e0000 */
[----:B------:R-:W-:Y:S01]  /*f6f0*/  LEA.HI.X R10, R10, c[0x0][0x1fc], R17, 0x1, P0 ;  /* 0x00007f000a0a7a11 */ /* 0x000fe200000f0c11 */
[----:B------:R-:W-:Y:S01]  /*f700*/  IMAD.SHL.U32 R235, R2, 0x2, RZ ;  /* 0x0000000202eb7824 */ /* 0x000fe200078e00ff */
[----:B------:R-:W-:-:S02]  /*f710*/  IADD3 R216, R217, 0xa0a0, RZ ;  /* 0x0000a0a0d9d87810 */ /* 0x000fc40007ffe0ff */
[----:B------:R-:W-:Y:S01]  /*f720*/  @P1 IADD3 R216, R5, -0x20, RZ ;  /* 0xffffffe005d81810 */ /* 0x000fe20007ffe0ff */
[----:B------:R-:W-:Y:S01]  /*f730*/  IMAD.SHL.U32 R5, R4, 0x8, RZ ;  /* 0x0000000804057824 */ /* 0x000fe200078e00ff */
[----:B------:R-:W1:Y:S01]  /*f740*/  SHFL.IDX PT, R31, R10, RZ, 0x181f ;  /* 0x00181fff0a1f7589 */ /* 0x000e6200000e0000 */
[----:B------:R-:W-:Y:S02]  /*f750*/  LOP3.LUT R9, R9, 0xfffffe00, RZ, 0xc0, !PT ;  /* 0xfffffe0009097812 */ /* 0x000fe400078ec0ff */
[----:B------:R-:W-:Y:S01]  /*f760*/  LOP3.LUT R0, R0, 0x7ffffc00, RZ, 0xc0, !PT ;  /* 0x7ffffc0000007812 */ /* 0x000fe200078ec0ff */
[----:B------:R2:W3:Y:S01]  /*f770*/  LDSM.16.M88.4 R12, [R217+0xa080] ;  /* 0x00a08000d90c783b */ /* 0x0004e20000000200 */
[----:B------:R-:W-:Y:S02]  /*f780*/  LOP3.LUT R5, R8, 0x8, R5, 0xf8, !PT ;  /* 0x0000000808057812 */ /* 0x000fe400078ef805 */
[----:B------:R-:W-:Y:S01]  /*f790*/  SHF.R.U32.HI R8, RZ, 0x3, R8 ;  /* 0x00000003ff087819 */ /* 0x000fe20000011608 */
[----:B------:R2:W4:Y:S01]  /*f7a0*/  LDSM.16.M88.4 R40, [R217+0xa880] ;  /* 0x00a88000d928783b */ /* 0x0005220000000200 */
[----:B------:R-:W-:-:S02]  /*f7b0*/  ISETP.GE.AND P1, PT, R3, c[0x0][0x1d4], PT ;  /* 0x0000750003007a0c */ /* 0x000fc40003f26270 */
[----:B------:R-:W-:Y:S01]  /*f7c0*/  LOP3.LUT R8, R5, R8, RZ, 0x3c, !PT ;  /* 0x0000000805087212 */ /* 0x000fe200078e3cff */
[----:B------:R2:W2:Y:S01]  /*f7d0*/  LDSM.16.M88.4 R20, [R217+0xb080] ;  /* 0x00b08000d914783b */ /* 0x0004a20000000200 */
[----:B------:R-:W-:Y:S02]  /*f7e0*/  ISETP.LT.OR P0, PT, R29, 0x1, P1 ;  /* 0x000000011d00780c */ /* 0x000fe40000f01670 */
[----:B------:R-:W-:Y:S01]  /*f7f0*/  IADD3 R0, R8, R9, R0 ;  /* 0x0000000908007210 */ /* 0x000fe20007ffe000 */
[----:B------:R2:W2:Y:S01]  /*f800*/  LDSM.16.M88.4 R48, [R216] ;  /* 0x00000000d830783b */ /* 0x0004a20000000200 */
[----:B------:R-:W-:Y:S02]  /*f810*/  LOP3.LUT R88, R88, 0xfffffff8, RZ, 0xc0, !PT ;  /* 0xfffffff858587812 */ /* 0x000fe400078ec0ff */
[C---:B------:R-:W-:Y:S01]  /*f820*/  LEA R218, R0.reuse, 0x10080, 0x1 ;  /* 0x0001008000da7811 */ /* 0x040fe200078e08ff */
[----:B------:R-:W-:Y:S01]  /*f830*/  IMAD.SHL.U32 R4, R0, 0x2, RZ ;  /* 0x0000000200047824 */ /* 0x000fe200078e00ff */
[----:B------:R2:W2:Y:S01]  /*f840*/  LDSM.16.M88.4 R36, [R216+0x800] ;  /* 0x00080000d824783b */ /* 0x0004a20000000200 */
[----:B------:R-:W-:Y:S01]  /*f850*/  SHF.R.S32.HI R84, RZ, 0x1f, R19 ;  /* 0x0000001fff547819 */ /* 0x000fe20000011413 */
[----:B------:R-:W-:Y:S01]  /*f860*/  IMAD.MOV.U32 R0, RZ, RZ, 0x20 ;  /* 0x00000020ff007424 */ /* 0x000fe200078e00ff */
[----:B------:R-:W-:Y:S01]  /*f870*/  SHF.R.S32.HI R11, RZ, 0x1f, R18 ;  /* 0x0000001fff0b7819 */ /* 0x000fe20000011412 */
[----:B------:R-:W-:Y:S01]  /*f880*/  IMAD R96, R221, 0x2, R218 ;  /* 0x00000002dd607824 */ /* 0x000fe200078e02da */
[----:B------:R2:W2:Y:S01]  /*f890*/  LDSM.16.M88.4 R24, [R216+0x1000] ;  /* 0x00100000d818783b */ /* 0x0004a20000000200 */
[----:B-1----:R-:W-:Y:S01]  /*f8a0*/  IMAD.WIDE R32, R3, 0x2, R30 ;  /* 0x0000000203207825 */ /* 0x002fe200078e021e */
[----:B------:R-:W-:-:S02]  /*f8b0*/  LEA.HI R84, R84, R19, RZ, 0x3 ;  /* 0x0000001354547211 */ /* 0x000fc400078f18ff */
[----:B------:R-:W1:Y:S01]  /*f8c0*/  LDSM.16.M88.4 R4, [R4+0x10080] ;  /* 0x010080000404783b */ /* 0x000e620000000200 */
[----:B------:R-:W-:Y:S01]  /*f8d0*/  IMAD.WIDE R34, R88, 0x2, R30 ;  /* 0x0000000258227825 */ /* 0x000fe200078e021e */
[----:B------:R-:W-:Y:S02]  /*f8e0*/  LOP3.LUT R84, R84, 0xfffffff8, RZ, 0xc0, !PT ;  /* 0xfffffff854547812 */ /* 0x000fe400078ec0ff */
[----:B------:R1:W1:Y:S01]  /*f8f0*/  LDSM.16.M88.4 R64, [R96] ;  /* 0x000000006040783b */ /* 0x0002620000000200 */
[----:B------:R-:W-:Y:S02]  /*f900*/  LEA.HI R238, R11, R18, RZ, 0x3 ;  /* 0x000000120bee7211 */ /* 0x000fe400078f18ff */
[----:B------:R-:W-:Y:S01]  /*f910*/  SEL R220, R0, 0xffffffe0, !P2 ;  /* 0xffffffe000dc7807 */ /* 0x000fe20005000000 */
[----:B------:R-:W-:Y:S01]  /*f920*/  @!PT LDS RZ, [RZ] ;  /* 0x00000000fffff984 */ /* 0x000fe20000000800 */
[----:B------:R-:W-:Y:S01]  /*f930*/  @!PT LDS RZ, [RZ] ;  /* 0x00000000fffff984 */ /* 0x000fe20000000800 */
[----:B------:R-:W-:Y:S01]  /*f940*/  @!PT LDS RZ, [RZ] ;  /* 0x00000000fffff984 */ /* 0x000fe20000000800 */
[----:B------:R5:W-:Y:S01]  /*f950*/  LDGSTS.E.BYPASS.LTC128B.128 [R235+0x4080], [R32.64], !P0 ;  /* 0x0408000020eb7fae */ /* 0x000be2000c101d50 */
[----:B------:R-:W-:Y:S02]  /*f960*/  ISETP.GE.AND P0, PT, R229, c[0x0][0x1d4], PT ;  /* 0x00007500e5007a0c */ /* 0x000fe40003f06270 */
[----:B------:R-:W-:-:S02]  /*f970*/  LOP3.LUT R238, R238, 0xfffffff8, RZ, 0xc0, !PT ;  /* 0xfffffff8eeee7812 */ /* 0x000fc400078ec0ff */
[----:B------:R-:W-:Y:S02]  /*f980*/  LOP3.LUT R2, R8, R9, RZ, 0xfc, !PT ;  /* 0x0000000908027212 */ /* 0x000fe400078efcff */
[----:B------:R-:W-:Y:S02]  /*f990*/  SHF.R.S32.HI R0, RZ, 0x1f, R3 ;  /* 0x0000001fff007819 */ /* 0x000fe40000011403 */
[----:B------:R-:W-:Y:S02]  /*f9a0*/  SHF.R.S32.HI R93, RZ, 0x1f, R88 ;  /* 0x0000001fff5d7819 */ /* 0x000fe40000011458 */
[----:B------:R-:W-:Y:S02]  /*f9b0*/  SHF.R.S32.HI R91, RZ, 0x1f, R84 ;  /* 0x0000001fff5b7819 */ /* 0x000fe40000011454 */
[----:B------:R-:W-:Y:S02]  /*f9c0*/  SHF.R.S32.HI R89, RZ, 0x1f, R238 ;  /* 0x0000001fff597819 */ /* 0x000fe400000114ee */
[----:B------:R-:W-:-:S02]  /*f9d0*/  @P0 LOP3.LUT R16, R16, 0x8, RZ, 0xfc, !PT ;  /* 0x0000000810100812 */ /* 0x000fc400078efcff */
[----:B------:R-:W-:Y:S02]  /*f9e0*/  ISETP.LT.OR P0, PT, R29, 0x1, P0 ;  /* 0x000000011d00780c */ /* 0x000fe40000701670 */
[----:B------:R-:W-:Y:S02]  /*f9f0*/  LOP3.LUT R16, R16, 0xfffffffb, RZ, 0xc0, !PT ;  /* 0xfffffffb10107812 */ /* 0x000fe400078ec0ff */
[C---:B------:R-:W-:Y:S02]  /*fa00*/  IADD3 R211, R216.reuse, 0x800, RZ ;  /* 0x00000800d8d37810 */ /* 0x040fe40007ffe0ff */
[----:B------:R-:W-:Y:S01]  /*fa10*/  IADD3 R210, R216, 0x1000, RZ ;  /* 0x00001000d8d27810 */ /* 0x000fe20007ffe0ff */
[----:B-----5:R-:W-:-:S06]  /*fa20*/  IMAD.WIDE R32, R84, 0x2, R30 ;  /* 0x0000000254207825 */ /* 0x020fcc00078e021e */
[----:B------:R1:W-:Y:S01]  /*fa30*/  LDGSTS.E.BYPASS.LTC128B.128 [R235+0x5880], [R34.64], !P0 ;  /* 0x0588000022eb7fae */ /* 0x0003e2000c101d50 */
[----:B------:R-:W-:Y:S01]  /*fa40*/  ISETP.GE.AND P0, PT, R19, c[0x0][0x1d4], PT ;  /* 0x0000750013007a0c */ /* 0x000fe20003f06270 */
[----:B------:R-:W-:-:S12]  /*fa50*/  IMAD.WIDE R30, R238, 0x2, R30 ;  /* 0x00000002ee1e7825 */ /* 0x000fd800078e021e */
[----:B------:R-:W-:Y:S02]  /*fa60*/  @P0 LOP3.LUT R16, R16, 0x4, RZ, 0xfc, !PT ;  /* 0x0000000410100812 */ /* 0x000fe400078efcff */
[----:B------:R-:W-:Y:S02]  /*fa70*/  ISETP.LT.OR P0, PT, R29, 0x1, P0 ;  /* 0x000000011d00780c */ /* 0x000fe40000701670 */
[----:B------:R-:W-:-:S11]  /*fa80*/  LOP3.LUT R16, R16, 0xfffffffd, RZ, 0xc0, !PT ;  /* 0xfffffffd10107812 */ /* 0x000fd600078ec0ff */
[----:B------:R1:W-:Y:S01]  /*fa90*/  LDGSTS.E.BYPASS.LTC128B.128 [R235+0x7080], [R32.64], !P0 ;  /* 0x0708000020eb7fae */ /* 0x0003e2000c101d50 */
[----:B------:R-:W-:-:S13]  /*faa0*/  ISETP.GE.AND P0, PT, R18, c[0x0][0x1d4], PT ;  /* 0x0000750012007a0c */ /* 0x000fda0003f06270 */
[----:B------:R-:W-:Y:S02]  /*fab0*/  @P0 LOP3.LUT R16, R16, 0x2, RZ, 0xfc, !PT ;  /* 0x0000000210100812 */ /* 0x000fe400078efcff */
[----:B------:R-:W-:Y:S02]  /*fac0*/  ISETP.LT.OR P0, PT, R29, 0x1, P0 ;  /* 0x000000011d00780c */ /* 0x000fe40000701670 */
[----:B------:R-:W-:-:S11]  /*fad0*/  LOP3.LUT R16, R16, 0xffffffdf, RZ, 0xc0, !PT ;  /* 0xffffffdf10107812 */ /* 0x000fd600078ec0ff */
[----:B------:R1:W-:Y:S01]  /*fae0*/  LDGSTS.E.BYPASS.LTC128B.128 [R235+0x8880], [R30.64], !P0 ;  /* 0x088800001eeb7fae */ /* 0x0003e2000c101d50 */
[----:B------:R-:W-:-:S13]  /*faf0*/  ISETP.GT.AND P0, PT, R224, 0x7f, PT ;  /* 0x0000007fe000780c */ /* 0x000fda0003f04270 */
[----:B------:R-:W-:Y:S01]  /*fb00*/  @P0 LOP3.LUT R16, R16, 0x20, RZ, 0xfc, !PT ;  /* 0x0000002010100812 */ /* 0x000fe200078efcff */
[----:B------:R-:W-:Y:S05]  /*fb10*/  @P0 BRA `(.L_x_935) ;  /* 0x0000019000000947 */ /* 0x000fea0003800000 */
[----:B--234-:R-:W-:Y:S05]  /*fb20*/  BRA.DIV ~URZ, `(.L_x_936) ;  /* 0x000089427f007947 */ /* 0x01cfea000b800000 */
[----:B-1----:R1:W2:Y:S04]  /*fb30*/  SHFL.IDX PT, R30, R10, 0x1, 0x181f ;  /* 0x00381f000a1e7f89 */ /* 0x0022a800000e0000 */
[----:B------:R1:W3:Y:S02]  /*fb40*/  SHFL.IDX PT, R9, R28, 0x1, 0x181f ;  /* 0x00381f001c097f89 */ /* 0x0002e400000e0000 */
.L_x_964:
[CC--:B---3--:R-:W-:Y:S02]  /*fb50*/  LEA R16, P0, R88.reuse, R9.reuse, 0x1 ;  /* 0x0000000958107211 */ /* 0x0c8fe400078008ff */
[----:B------:R-:W-:Y:S02]  /*fb60*/  ISETP.GE.AND P2, PT, R229, c[0x0][0x1d4], PT ;  /* 0x00007500e5007a0c */ /* 0x000fe40003f46270 */
[----:B--2---:R-:W-:Y:S02]  /*fb70*/  LEA.HI.X R17, R88, R30, R93, 0x1, P0 ;  /* 0x0000001e58117211 */ /* 0x004fe400000f0c5d */
[----:B-1----:R-:W-:-:S04]  /*fb80*/  LEA R10, P0, R84, R9, 0x1 ;  /* 0x00000009540a7211 */ /* 0x002fc800078008ff */
[----:B------:R-:W-:Y:S02]  /*fb90*/  LEA.HI.X R11, R84, R30, R91, 0x1, P0 ;  /* 0x0000001e540b7211 */ /* 0x000fe400000f0c5b */
[----:B------:R-:W-:-:S04]  /*fba0*/  LEA R32, P0, R3, R9, 0x1 ;  /* 0x0000000903207211 */ /* 0x000fc800078008ff */
[----:B------:R-:W-:Y:S02]  /*fbb0*/  LEA.HI.X R33, R3, R30, R0, 0x1, P0 ;  /* 0x0000001e03217211 */ /* 0x000fe400000f0c00 */
[----:B------:R-:W-:Y:S02]  /*fbc0*/  ISETP.LT.OR P0, PT, R29, 0x21, P1 ;  /* 0x000000211d00780c */ /* 0x000fe40000f01670 */
[----:B------:R-:W-:-:S11]  /*fbd0*/  ISETP.GE.AND P1, PT, R19, c[0x0][0x1d4], PT ;  /* 0x0000750013007a0c */ /* 0x000fd60003f26270 */
[----:B------:R-:W-:Y:S01]  /*fbe0*/  @!PT LDS RZ, [RZ] ;  /* 0x00000000fffff984 */ /* 0x000fe20000000800 */
[----:B------:R-:W-:Y:S01]  /*fbf0*/  @!PT LDS RZ, [RZ] ;  /* 0x00000000fffff984 */ /* 0x000fe20000000800 */
[----:B------:R-:W-:Y:S01]  /*fc00*/  @!PT LDS RZ, [RZ] ;  /* 0x00000000fffff984 */ /* 0x000fe20000000800 */
[----:B------:R1:W-:Y:S01]  /*fc10*/  LDGSTS.E.BYPASS.LTC128B.128 [R235+0x5080], [R32.64], !P0 ;  /* 0x0508000020eb7fae */ /* 0x0003e2000c101d50 */
[----:B------:R-:W-:-:S04]  /*fc20*/  LEA R8, P0, R238, R9, 0x1 ;  /* 0x00000009ee087211 */ /* 0x000fc800078008ff */
[----:B------:R-:W-:Y:S02]  /*fc30*/  LEA.HI.X R9, R238, R30, R89, 0x1, P0 ;  /* 0x0000001eee097211 */ /* 0x000fe400000f0c59 */
[----:B------:R-:W-:Y:S02]  /*fc40*/  ISETP.LT.OR P0, PT, R29, 0x21, P2 ;  /* 0x000000211d00780c */ /* 0x000fe40001701670 */
[----:B------:R-:W-:-:S11]  /*fc50*/  ISETP.GE.AND P2, PT, R18, c[0x0][0x1d4], PT ;  /* 0x0000750012007a0c */ /* 0x000fd60003f46270 */
[----:B------:R1:W-:Y:S01]  /*fc60*/  LDGSTS.E.BYPASS.LTC128B.128 [R235+0x6880], [R16.64], !P0 ;  /* 0x0688000010eb7fae */ /* 0x0003e2000c101d50 */
[----:B------:R-:W-:-:S13]  /*fc70*/  ISETP.LT.OR P0, PT, R29, 0x21, P1 ;  /* 0x000000211d00780c */ /* 0x000fda0000f01670 */
[----:B------:R1:W-:Y:S01]  /*fc80*/  LDGSTS.E.BYPASS.LTC128B.128 [R235+0x8080], [R10.64], !P0 ;  /* 0x080800000aeb7fae */ /* 0x0003e2000c101d50 */
[----:B------:R-:W-:-:S13]  /*fc90*/  ISETP.LT.OR P0, PT, R29, 0x21, P2 ;  /* 0x000000211d00780c */ /* 0x000fda0001701670 */
[----:B------:R1:W-:Y:S02]  /*fca0*/  LDGSTS.E.BYPASS.LTC128B.128 [R235+0x9880], [R8.64], !P0 ;  /* 0x0988000008eb7fae */ /* 0x0003e4000c101d50 */
.L_x_935:
[----:B--234-:R-:W-:Y:S05]  /*fcb0*/  BSYNC B0 ;  /* 0x0000000000007941 */ /* 0x01cfea0003800000 */
.L_x_934:
[----:B------:R-:W0:Y:S01]  /*fcc0*/  LDGDEPBAR ;  /* 0x00000000000079af */ /* 0x000e220000000000 */
[----:B------:R-:W-:Y:S02]  /*fcd0*/  WARPSYNC 0xffffffff ;  /* 0xffffffff00007948 */ /* 0x000fe40003800000 */
[C---:B-1----:R-:W-:Y:S01]  /*fce0*/  HMMA.16816.F32 R16, R4.reuse, R12, RZ ;  /* 0x0000000c0410723c */ /* 0x042fe200000018ff */
[C---:B------:R-:W-:Y:S01]  /*fcf0*/  LEA R94, R219.reuse, R218, 0x1 ;  /* 0x000000dadb5e7211 */ /* 0x040fe200078e08ff */
[----:B------:R-:W-:Y:S01]  /*fd00*/  LDSM.16.M88.4 R72, [R217+0xf080] ;  /* 0x00f08000d948783b */ /* 0x000fe20000000200 */
[C---:B------:R-:W-:Y:S02]  /*fd10*/  LEA R90, R220.reuse, R217, 0x1 ;  /* 0x000000d9dc5a7211 */ /* 0x040fe400078e08ff */
[----:B------:R-:W-:Y:S01]  /*fd20*/  LEA R92, R219, R96, 0x1 ;  /* 0x00000060db5c7211 */ /* 0x000fe200078e08ff */
[----:B------:R-:W-:Y:S01]  /*fd30*/  LDSM.16.M88.4 R8, [R94] ;  /* 0x000000005e08783b */ /* 0x000fe20000000200 */
[----:B------:R-:W-:Y:S01]  /*fd40*/  LEA R209, R220, R216, 0x1 ;  /* 0x000000d8dcd17211 */ /* 0x000fe200078e08ff */
[----:B------:R-:W-:Y:S01]  /*fd50*/  HMMA.16816.F32 R12, R4, R14, RZ ;  /* 0x0000000e040c723c */ /* 0x000fe200000018ff */
[----:B------:R-:W-:Y:S01]  /*fd60*/  ISETP.GE.AND P1, PT, R95, 0x31, PT ;  /* 0x000000315f00780c */ /* 0x000fe20003f26270 */
[----:B------:R-:W1:Y:S01]  /*fd70*/  LDSM.16.M88.4 R56, [R90+0xa080] ;  /* 0x00a080005a38783b */ /* 0x000e620000000200 */
[----:B------:R-:W-:-:S02]  /*fd80*/  IADD3 R208, R216, 0x1800, RZ ;  /* 0x00001800d8d07810 */ /* 0x000fc40007ffe0ff */
[C---:B------:R-:W-:Y:S01]  /*fd90*/  IADD3 R207, R216.reuse, 0x2000, RZ ;  /* 0x00002000d8cf7810 */ /* 0x040fe20007ffe0ff */
[----:B------:R-:W-:Y:S01]  /*fda0*/  LDSM.16.M88.4 R60, [R209] ;  /* 0x00000000d13c783b */ /* 0x000fe20000000200 */
[C---:B------:R-:W-:Y:S01]  /*fdb0*/  IADD3 R206, R216.reuse, 0x2800, RZ ;  /* 0x00002800d8ce7810 */ /* 0x040fe20007ffe0ff */
[----:B------:R-:W-:Y:S01]  /*fdc0*/  HMMA.16816.F32 R28, R4, R40, RZ ;  /* 0x00000028041c723c */ /* 0x000fe200000018ff */
[C---:B------:R-:W-:Y:S01]  /*fdd0*/  IADD3 R205, R216.reuse, 0x3000, RZ ;  /* 0x00003000d8cd7810 */ /* 0x040fe20007ffe0ff */
[----:B------:R-:W-:Y:S01]  /*fde0*/  LDSM.16.M88.4 R44, [R90+0xa880] ;  /* 0x00a880005a2c783b */ /* 0x000fe20000000200 */
[C---:B------:R-:W-:Y:S02]  /*fdf0*/  IADD3 R204, R216.reuse, 0x3800, RZ ;  /* 0x00003800d8cc7810 */ /* 0x040fe40007ffe0ff */
[C---:B------:R-:W-:Y:S01]  /*fe00*/  IADD3 R203, R216.reuse, 0x4000, RZ ;  /* 0x00004000d8cb7810 */ /* 0x040fe20007ffe0ff */
[----:B------:R-:W-:Y:S01]  /*fe10*/  LDSM.16.M88.4 R32, [R90+0xb080] ;  /* 0x00b080005a20783b */ /* 0x000fe20000000200 */
[C---:B------:R-:W-:Y:S01]  /*fe20*/  IADD3 R202, R216.reuse, 0x4800, RZ ;  /* 0x00004800d8ca7810 */ /* 0x040fe20007ffe0ff */
[----:B------:R-:W-:Y:S01]  /*fe30*/  HMMA.16816.F32 R16, R64, R48, R16 ;  /* 0x000000304010723c */ /* 0x000fe20000001810 */
[C---:B------:R-:W-:Y:S01]  /*fe40*/  IADD3 R201, R216.reuse, 0x5000, RZ ;  /* 0x00005000d8c97810 */ /* 0x040fe20007ffe0ff */
[----:B------:R-:W-:Y:S01]  /*fe50*/  LDSM.16.M88.4 R68, [R94+0x8000] ;  /* 0x008000005e44783b */ /* 0x000fe20000000200 */
[----:B------:R-:W-:-:S03]  /*fe60*/  IADD3 R200, R216, 0x5800, RZ ;  /* 0x00005800d8c87810 */ /* 0x000fc60007ffe0ff */
[----:B------:R-:W-:Y:S02]  /*fe70*/  LDSM.16.M88.4 R76, [R90+0xe080] ;  /* 0x00e080005a4c783b */ /* 0x000fe40000000200 */
[----:B------:R-:W-:Y:S02]  /*fe80*/  HMMA.16816.F32 R12, R64, R50, R12 ;  /* 0x00000032400c723c */ /* 0x000fe4000000180c */
[----:B------:R-:W-:Y:S06]  /*fe90*/  LDSM.16.M88.4 R48, [R217+0xb880] ;  /* 0x00b88000d930783b */ /* 0x000fec0000000200 */
[C---:B------:R-:W-:Y:S08]  /*fea0*/  HMMA.16816.F32 R40, R4.reuse, R42, RZ ;  /* 0x0000002a0428723c */ /* 0x040ff000000018ff */
[C---:B------:R-:W-:Y:S08]  /*feb0*/  HMMA.16816.F32 R52, R4.reuse, R20, RZ ;  /* 0x000000140434723c */ /* 0x040ff000000018ff */
[----:B------:R-:W-:Y:S01]  /*fec0*/  HMMA.16816.F32 R4, R4, R22, RZ ;  /* 0x000000160404723c */ /* 0x000fe200000018ff */
[----:B------:R-:W2:Y:S07]  /*fed0*/  LDSM.16.M88.4 R20, [R92] ;  /* 0x000000005c14783b */ /* 0x000eae0000000200 */
[C---:B-1----:R-:W-:Y:S08]  /*fee0*/  HMMA.16816.F32 R16, R8.reuse, R56, R16 ;  /* 0x000000380810723c */ /* 0x042ff00000001810 */
[----:B------:R-:W-:Y:S01]  /*fef0*/  HMMA.16816.F32 R12, R8, R58, R12 ;  /* 0x0000003a080c723c */ /* 0x000fe2000000180c */
[----:B------:R-:W-:Y:S07]  /*ff00*/  LDSM.16.M88.4 R56, [R216+0x1800] ;  /* 0x00180000d838783b */ /* 0x000fee0000000200 */
[C---:B------:R-:W-:Y:S08]  /*ff10*/  HMMA.16816.F32 R28, R64.reuse, R36, R28 ;  /* 0x00000024401c723c */ /* 0x040ff0000000181c */
[C---:B------:R-:W-:Y:S01]  /*ff20*/  HMMA.16816.F32 R40, R64.reuse, R38, R40 ;  /* 0x000000264028723c */ /* 0x040fe20000001828 */
[----:B------:R-:W-:Y:S07]  /*ff30*/  LDSM.16.M88.4 R36, [R209+0x800] ;  /* 0x00080000d124783b */ /* 0x000fee0000000200 */
[C---:B------:R-:W-:Y:S08]  /*ff40*/  HMMA.16816.F32 R52, R64.reuse, R24, R52 ;  /* 0x000000184034723c */ /* 0x040ff00000001834 */
[----:B------:R-:W-:Y:S01]  /*ff50*/  HMMA.16816.F32 R64, R64, R26, R4 ;  /* 0x0000001a4040723c */ /* 0x000fe20000001804 */
[----:B------:R-:W1:Y:S04]  /*ff60*/  LDSM.16.M88.4 R4, [R218+0x4000] ;  /* 0x00400000da04783b */ /* 0x000e680000000200 */
[----:B------:R-:W3:Y:S03]  /*ff70*/  LDSM.16.M88.4 R24, [R209+0x1000] ;  /* 0x00100000d118783b */ /* 0x000ee60000000200 */
[C---:B--2---:R-:W-:Y:S08]  /*ff80*/  HMMA.16816.F32 R16, R20.reuse, R60, R16 ;  /* 0x0000003c1410723c */ /* 0x044ff00000001810 */
[----:B------:R-:W-:Y:S01]  /*ff90*/  HMMA.16816.F32 R12, R20, R62, R12 ;  /* 0x0000003e140c723c */ /* 0x000fe2000000180c */
[----:B------:R-:W-:Y:S07]  /*ffa0*/  LDSM.16.M88.4 R60, [R90+0xb880] ;  /* 0x00b880005a3c783b */ /* 0x000fee0000000200 */
[C---:B------:R-:W-:Y:S08]  /*ffb0*/  HMMA.16816.F32 R28, R8.reuse, R44, R28 ;  /* 0x0000002c081c723c */ /* 0x040ff0000000181c */
[C---:B------:R-:W-:Y:S01]  /*ffc0*/  HMMA.16816.F32 R40, R8.reuse, R46, R40 ;  /* 0x0000002e0828723c */ /* 0x040fe20000001828 */
[----:B------:R-:W-:Y:S07]  /*ffd0*/  LDSM.16.M88.4 R44, [R217+0xc080] ;  /* 0x00c08000d92c783b */ /* 0x000fee0000000200 */
[C---:B------:R-:W-:Y:S08]  /*ffe0*/  HMMA.16816.F32 R52, R8.reuse, R32, R52 ;  /* 0x000000200834723c */ /* 0x040ff00000001834 */
[----:B------:R-:W-:Y:S01]  /*fff0*/  HMMA.16816.F32 R64, R8, R34, R64 ;  /* 0x000000220840723c */ /* 0x000fe20000001840 */
[----:B------:R-:W2:Y:S04]  /*10000*/  LDSM.16.M88.4 R8, [R96+0x4000] ;  /* 0x004000006008783b */ /* 0x000ea80000000200 */
[----:B------:R-:W4:Y:S03]  /*10010*/  LDSM.16.M88.4 R32, [R217+0xc880] ;  /* 0x00c88000d920783b */ /* 0x000f260000000200 */
[C---:B-1----:R-:W-:Y:S08]  /*10020*/  HMMA.16816.F32 R16, R4.reuse, R48, R16 ;  /* 0x000000300410723c */ /* 0x042ff00000001810 */
[----:B------:R-:W-:Y:S01]  /*10030*/  HMMA.16816.F32 R12, R4, R50, R12 ;  /* 0x00000032040c723c */ /* 0x000fe2000000180c */
[----:B------:R-:W-:Y:S07]  /*10040*/  LDSM.16.M88.4 R48, [R90+0xc080] ;  /* 0x00c080005a30783b */ /* 0x000fee0000000200 */
[C---:B------:R-:W-:Y:S08]  /*10050*/  HMMA.16816.F32 R28, R20.reuse, R36, R28 ;  /* 0x00000024141c723c */ /* 0x040ff0000000181c */
[C---:B------:R-:W-:Y:S01]  /*10060*/  HMMA.16816.F32 R40, R20.reuse, R38, R40 ;  /* 0x000000261428723c */ /* 0x040fe20000001828 */
[----:B------:R-:W-:Y:S07]  /*10070*/  LDSM.16.M88.4 R36, [R216+0x2000] ;  /* 0x00200000d824783b */ /* 0x000fee0000000200 */
[C---:B---3--:R-:W-:Y:S08]  /*10080*/  HMMA.16816.F32 R52, R20.reuse, R24, R52 ;  /* 0x000000181434723c */ /* 0x048ff00000001834 */
        /* <DEDUP_REMOVED lines=9> */
[C---:B----4-:R-:W-:Y:S08]  /*10120*/  HMMA.16816.F32 R52, R4.reuse, R32, R52 ;  /* 0x000000200434723c */ /* 0x050ff00000001834 */
[----:B------:R-:W-:Y:S01]  /*10130*/  HMMA.16816.F32 R64, R4, R34, R64 ;  /* 0x000000220440723c */ /* 0x000fe20000001840 */
[----:B------:R-:W-:Y:S04]  /*10140*/  LDSM.16.M88.4 R32, [R92+0x4000] ;  /* 0x004000005c20783b */ /* 0x000fe80000000200 */
[----:B------:R-:W2:Y:S03]  /*10150*/  LDSM.16.M88.4 R4, [R209+0x1800] ;  /* 0x00180000d104783b */ /* 0x000ea60000000200 */
        /* <DEDUP_REMOVED lines=8> */
[----:B------:R-:W-:Y:S04]  /*101e0*/  LDSM.16.M88.4 R24, [R218+0x8000] ;  /* 0x00800000da18783b */ /* 0x000fe80000000200 */
[----:B------:R-:W1:Y:S03]  /*101f0*/  LDSM.16.M88.4 R8, [R217+0xd080] ;  /* 0x00d08000d908783b */ /* 0x000e660000000200 */
        /* <DEDUP_REMOVED lines=9> */
[----:B------:R-:W3:Y:S03]  /*10290*/  LDSM.16.M88.4 R44, [R217+0xe080] ;  /* 0x00e08000d92c783b */ /* 0x000ee60000000200 */
        /* <DEDUP_REMOVED lines=9> */
[----:B------:R-:W4:Y:S03]  /*10330*/  LDSM.16.M88.4 R36, [R216+0x3800] ;  /* 0x00380000d824783b */ /* 0x000f260000000200 */
[C---:B--2---:R-:W-:Y:S08]  /*10340*/  HMMA.16816.F32 R16, R4.reuse, R20, R16 ;  /* 0x000000140410723c */ /* 0x044ff00000001810 */
[----:B------:R-:W-:Y:S01]  /*10350*/  HMMA.16816.F32 R12, R4, R22, R12 ;  /* 0x00000016040c723c */ /* 0x000fe2000000180c */
[----:B------:R-:W2:Y:S07]  /*10360*/  LDSM.16.M88.4 R20, [R209+0x3000] ;  /* 0x00300000d114783b */ /* 0x000eae0000000200 */
[C---:B------:R-:W-:Y:S08]  /*10370*/  HMMA.16816.F32 R28, R24.reuse, R48, R28 ;  /* 0x00000030181c723c */ /* 0x040ff0000000181c */
[C---:B------:R-:W-:Y:S01]  /*10380*/  HMMA.16816.F32 R40, R24.reuse, R50, R40 ;  /* 0x000000321828723c */ /* 0x040fe20000001828 */
[----:B------:R-:W-:Y:S07]  /*10390*/  LDSM.16.M88.4 R48, [R218+0xc000] ;  /* 0x00c00000da30783b */ /* 0x000fee0000000200 */
[C---:B---3--:R-:W-:Y:S08]  /*103a0*/  HMMA.16816.F32 R52, R24.reuse, R44, R52 ;  /* 0x0000002c1834723c */ /* 0x048ff00000001834 */
[----:B------:R-:W-:Y:S01]  /*103b0*/  HMMA.16816.F32 R64, R24, R46, R64 ;  /* 0x0000002e1840723c */ /* 0x000fe20000001840 */
[----:B------:R-:W3:Y:S04]  /*103c0*/  LDSM.16.M88.4 R24, [R90+0xd880] ;  /* 0x00d880005a18783b */ /* 0x000ee80000000200 */
[----:B------:R-:W-:Y:S03]  /*103d0*/  LDSM.16.M88.4 R44, [R216+0x4800] ;  /* 0x00480000d82c783b */ /* 0x000fe60000000200 */
[C---:B-1----:R-:W-:Y:S08]  /*103e0*/  HMMA.16816.F32 R16, R68.reuse, R32, R16 ;  /* 0x000000204410723c */ /* 0x042ff00000001810 */
[----:B------:R-:W-:Y:S01]  /*103f0*/  HMMA.16816.F32 R12, R68, R34, R12 ;  /* 0x00000022440c723c */ /* 0x000fe2000000180c */
[----:B------:R-:W-:Y:S07]  /*10400*/  LDSM.16.M88.4 R32, [R216+0x5000] ;  /* 0x00500000d820783b */ /* 0x000fee0000000200 */
[C---:B----4-:R-:W-:Y:S08]  /*10410*/  HMMA.16816.F32 R28, R4.reuse, R36, R28 ;  /* 0x00000024041c723c */ /* 0x050ff0000000181c */
        /* <DEDUP_REMOVED lines=8> */
[----:B------:R-:W-:Y:S07]  /*104a0*/  LDSM.16.M88.4 R20, [R90+0xe880] ;  /* 0x00e880005a14783b */ /* 0x000fee0000000200 */
[C---:B---3--:R-:W-:Y:S08]  /*104b0*/  HMMA.16816.F32 R28, R68.reuse, R24, R28 ;  /* 0x00000018441c723c */ /* 0x048ff0000000181c */
[C---:B------:R-:W-:Y:S01]  /*104c0*/  HMMA.16816.F32 R40, R68.reuse, R26, R40 ;  /* 0x0000001a4428723c */ /* 0x040fe20000001828 */
[----:B------:R-:W2:Y:S07]  /*104d0*/  LDSM.16.M88.4 R24, [R94+0xc000] ;  /* 0x00c000005e18783b */ /* 0x000eae0000000200 */
[----:B------:R-:W-:Y:S08]  /*104e0*/  HMMA.16816.F32 R52, R68, R76, R52 ;  /* 0x0000004c4434723c */ /* 0x000ff00000001834 */
[C---:B-1----:R-:W-:Y:S08]  /*104f0*/  HMMA.16816.F32 R16, R48.reuse, R4, R16 ;  /* 0x000000043010723c */ /* 0x042ff00000001810 */
[----:B------:R-:W-:Y:S01]  /*10500*/  HMMA.16816.F32 R12, R48, R6, R12 ;  /* 0x00000006300c723c */ /* 0x000fe2000000180c */
[----:B------:R-:W-:Y:S07]  /*10510*/  LDSM.16.M88.4 R4, [R209+0x4800] ;  /* 0x00480000d104783b */ /* 0x000fee0000000200 */
[----:B------:R-:W-:Y:S01]  /*10520*/  HMMA.16816.F32 R68, R68, R78, R64 ;  /* 0x0000004e4444723c */ /* 0x000fe20000001840 */
[----:B------:R-:W-:Y:S07]  /*10530*/  LDSM.16.M88.4 R64, [R90+0xf080] ;  /* 0x00f080005a40783b */ /* 0x000fee0000000200 */
[C---:B------:R-:W-:Y:S08]  /*10540*/  HMMA.16816.F32 R16, R36.reuse, R44, R16 ;  /* 0x0000002c2410723c */ /* 0x040ff00000001810 */
[----:B------:R-:W-:Y:S01]  /*10550*/  HMMA.16816.F32 R12, R36, R46, R12 ;  /* 0x0000002e240c723c */ /* 0x000fe2000000180c */
[----:B------:R-:W1:Y:S07]  /*10560*/  LDSM.16.M88.4 R44, [R217+0xf880] ;  /* 0x00f88000d92c783b */ /* 0x000e6e0000000200 */
[C---:B----4-:R-:W-:Y:S08]  /*10570*/  HMMA.16816.F32 R28, R60.reuse, R8, R28 ;  /* 0x000000083c1c723c */ /* 0x050ff0000000181c */
[C---:B------:R-:W-:Y:S01]  /*10580*/  HMMA.16816.F32 R40, R60.reuse, R10, R40 ;  /* 0x0000000a3c28723c */ /* 0x040fe20000001828 */
[----:B------:R-:W3:Y:S07]  /*10590*/  LDSM.16.M88.4 R8, [R92+0xc000] ;  /* 0x00c000005c08783b */ /* 0x000eee0000000200 */
[C---:B------:R-:W-:Y:S08]  /*105a0*/  HMMA.16816.F32 R52, R60.reuse, R56, R52 ;  /* 0x000000383c34723c */ /* 0x040ff00000001834 */
[----:B------:R-:W-:Y:S08]  /*105b0*/  HMMA.16816.F32 R68, R60, R58, R68 ;  /* 0x0000003a3c44723c */ /* 0x000ff00000001844 */
[C---:B--2---:R-:W-:Y:S08]  /*105c0*/  HMMA.16816.F32 R16, R24.reuse, R20, R16 ;  /* 0x000000141810723c */ /* 0x044ff00000001810 */
[----:B------:R-:W-:Y:S01]  /*105d0*/  HMMA.16816.F32 R12, R24, R22, R12 ;  /* 0x00000016180c723c */ /* 0x000fe2000000180c */
[----:B------:R-:W2:Y:S07]  /*105e0*/  LDSM.16.M88.4 R20, [R216+0x5800] ;  /* 0x00580000d814783b */ /* 0x000eae0000000200 */
[C---:B------:R-:W-:Y:S08]  /*105f0*/  HMMA.16816.F32 R28, R48.reuse, R72, R28 ;  /* 0x00000048301c723c */ /* 0x040ff0000000181c */
[C---:B------:R-:W-:Y:S08]  /*10600*/  HMMA.16816.F32 R40, R48.reuse, R74, R40 ;  /* 0x0000004a3028723c */ /* 0x040ff00000001828 */
[C---:B-1----:R-:W-:Y:S01]  /*10610*/  HMMA.16816.F32 R56, R48.reuse, R44, R52 ;  /* 0x0000002c3038723c */ /* 0x042fe20000001834 */
[----:B------:R-:W-:Y:S07]  /*10620*/  LDSM.16.M88.4 R52, [R209+0x5000] ;  /* 0x00500000d134783b */ /* 0x000fee0000000200 */
[----:B------:R-:W-:Y:S08]  /*10630*/  HMMA.16816.F32 R68, R48, R46, R68 ;  /* 0x0000002e3044723c */ /* 0x000ff00000001844 */
[C---:B---3--:R-:W-:Y:S08]  /*10640*/  HMMA.16816.F32 R16, R8.reuse, R4, R16 ;  /* 0x000000040810723c */ /* 0x048ff00000001810 */
[----:B------:R-:W-:Y:S01]  /*10650*/  HMMA.16816.F32 R12, R8, R6, R12 ;  /* 0x00000006080c723c */ /* 0x000fe2000000180c */
[----:B------:R-:W1:Y:S07]  /*10660*/  LDSM.16.M88.4 R4, [R90+0xf880] ;  /* 0x00f880005a04783b */ /* 0x000e6e0000000200 */
[C---:B------:R-:W-:Y:S08]  /*10670*/  HMMA.16816.F32 R28, R36.reuse, R32, R28 ;  /* 0x00000020241c723c */ /* 0x040ff0000000181c */
[----:B------:R-:W-:Y:S01]  /*10680*/  HMMA.16816.F32 R40, R36, R34, R40 ;  /* 0x000000222428723c */ /* 0x000fe20000001828 */
[----:B------:R-:W-:-:S02]  /*10690*/  FMUL.FTZ R16, R16, c[0x0][0x320] ;  /* 0x0000c80010107a20 */ /* 0x000fc40000410000 */
[----:B------:R-:W-:Y:S02]  /*106a0*/  FMUL.FTZ R33, R17, c[0x0][0x320] ;  /* 0x0000c80011217a20 */ /* 0x000fe40000410000 */
[----:B------:R3:W4:Y:S03]  /*106b0*/  MUFU.TANH R32, R16 ;  /* 0x0000001000207308 */ /* 0x0007260000002400 */
[C---:B--2---:R-:W-:Y:S01]  /*106c0*/  HMMA.16816.F32 R56, R36.reuse, R20, R56 ;  /* 0x000000142438723c */ /* 0x044fe20000001838 */
[----:B------:R-:W-:Y:S02]  /*106d0*/  FMUL.FTZ R12, R12, c[0x0][0x320] ;  /* 0x0000c8000c0c7a20 */ /* 0x000fe40000410000 */
[----:B------:R-:W-:Y:S02]  /*106e0*/  FMUL.FTZ R13, R13, c[0x0][0x320] ;  /* 0x0000c8000d0d7a20 */ /* 0x000fe40000410000 */
[----:B------:R-:W-:Y:S01]  /*106f0*/  FMUL.FTZ R14, R14, c[0x0][0x320] ;  /* 0x0000c8000e0e7a20 */ /* 0x000fe20000410000 */
[----:B------:R-:W2:Y:S01]  /*10700*/  MUFU.TANH R33, R33 ;  /* 0x0000002100217308 */ /* 0x000ea20000002400 */
[----:B------:R-:W-:Y:S01]  /*10710*/  FMUL.FTZ R20, R18, c[0x0][0x320] ;  /* 0x0000c80012147a20 */ /* 0x000fe20000410000 */
[----:B------:R-:W-:Y:S01]  /*10720*/  HMMA.16816.F32 R68, R36, R22, R68 ;  /* 0x000000162444723c */ /* 0x000fe20000001844 */
[----:B------:R-:W-:-:S02]  /*10730*/  FMUL.FTZ R21, R19, c[0x0][0x320] ;  /* 0x0000c80013157a20 */ /* 0x000fc40000410000 */
[----:B---3--:R-:W3:Y:S03]  /*10740*/  LDSM.16.M88.4 R16, [R209+0x5800] ;  /* 0x00580000d110783b */ /* 0x008ee60000000200 */
[----:B------:R-:W1:Y:S01]  /*10750*/  MUFU.TANH R20, R20 ;  /* 0x0000001400147308 */ /* 0x000e620000002400 */
[----:B------:R-:W-:-:S04]  /*10760*/  DEPBAR.LE SB0, 0x0 ;  /* 0x000080000000791a */ /* 0x000fc80000000000 */
[C---:B------:R-:W-:Y:S03]  /*10770*/  HMMA.16816.F32 R28, R24.reuse, R64, R28 ;  /* 0x00000040181c723c */ /* 0x040fe6000000181c */
[----:B------:R-:W2:Y:S05]  /*10780*/  MUFU.TANH R21, R21 ;  /* 0x0000001500157308 */ /* 0x000eaa0000002400 */
[C---:B------:R-:W-:Y:S03]  /*10790*/  HMMA.16816.F32 R40, R24.reuse, R66, R40 ;  /* 0x000000421828723c */ /* 0x040fe60000001828 */
[----:B------:R-:W2:Y:S05]  /*107a0*/  MUFU.TANH R12, R12 ;  /* 0x0000000c000c7308 */ /* 0x000eaa0000002400 */
[C---:B-1----:R-:W-:Y:S03]  /*107b0*/  HMMA.16816.F32 R56, R24.reuse, R4, R56 ;  /* 0x000000041838723c */ /* 0x042fe60000001838 */
[----:B------:R-:W1:Y:S04]  /*107c0*/  MUFU.TANH R13, R13 ;  /* 0x0000000d000d7308 */ /* 0x000e680000002400 */
[----:B------:R-:W-:Y:S01]  /*107d0*/  FMUL.FTZ R4, R15, c[0x0][0x320] ;  /* 0x0000c8000f047a20 */ /* 0x000fe20000410000 */
[----:B------:R-:W-:Y:S03]  /*107e0*/  HMMA.16816.F32 R68, R24, R6, R68 ;  /* 0x000000061844723c */ /* 0x000fe60000001844 */
[----:B------:R-:W1:Y:S05]  /*107f0*/  MUFU.TANH R14, R14 ;  /* 0x0000000e000e7308 */ /* 0x000e6a0000002400 */
[C---:B------:R-:W-:Y:S03]  /*10800*/  HMMA.16816.F32 R28, R8.reuse, R52, R28 ;  /* 0x00000034081c723c */ /* 0x040fe6000000181c */
[----:B------:R-:W1:Y:S05]  /*10810*/  MUFU.TANH R4, R4 ;  /* 0x0000000400047308 */ /* 0x000e6a0000002400 */
[C---:B------:R-:W-:Y:S08]  /*10820*/  HMMA.16816.F32 R40, R8.reuse, R54, R40 ;  /* 0x000000360828723c */ /* 0x040ff00000001828 */
[C---:B---3--:R-:W-:Y:S08]  /*10830*/  HMMA.16816.F32 R56, R8.reuse, R16, R56 ;  /* 0x000000100838723c */ /* 0x048ff00000001838 */
[----:B------:R-:W-:Y:S01]  /*10840*/  HMMA.16816.F32 R68, R8, R18, R68 ;  /* 0x000000120844723c */ /* 0x000fe20000001844 */
[----:B------:R-:W-:-:S02]  /*10850*/  FMUL.FTZ R15, R28, c[0x0][0x320] ;  /* 0x0000c8001c0f7a20 */ /* 0x000fc40000410000 */
[----:B------:R-:W-:Y:S02]  /*10860*/  FMUL.FTZ R5, R29, c[0x0][0x320] ;  /* 0x0000c8001d057a20 */ /* 0x000fe40000410000 */
[----:B------:R-:W-:Y:S02]  /*10870*/  FMUL.FTZ R6, R30, c[0x0][0x320] ;  /* 0x0000c8001e067a20 */ /* 0x000fe40000410000 */
[----:B------:R-:W-:Y:S01]  /*10880*/  FMUL.FTZ R31, R31, c[0x0][0x320] ;  /* 0x0000c8001f1f7a20 */ /* 0x000fe20000410000 */
[----:B------:R-:W3:Y:S01]  /*10890*/  MUFU.TANH R15, R15 ;  /* 0x0000000f000f7308 */ /* 0x000ee20000002400 */
        /* <DEDUP_REMOVED lines=12> */
[----:B------:R-:W-:Y:S02]  /*10960*/  FMUL.FTZ R70, R70, c[0x0][0x320] ;  /* 0x0000c80046467a20 */ /* 0x000fe40000410000 */
[----:B------:R-:W-:Y:S01]  /*10970*/  FMUL.FTZ R71, R71, c[0x0][0x320] ;  /* 0x0000c80047477a20 */ /* 0x000fe20000410000 */
[----:B------:R1:W1:Y:S08]  /*10980*/  MUFU.TANH R17, R31 ;  /* 0x0000001f00117308 */ /* 0x0002700000002400 */
[----:B------:R-:W1:Y:S08]  /*10990*/  MUFU.TANH R16, R16 ;  /* 0x0000001000107308 */ /* 0x000e700000002400 */
[----:B------:R-:W1:Y:S08]  /*109a0*/  MUFU.TANH R7, R7 ;  /* 0x0000000700077308 */ /* 0x000e700000002400 */
[----:B------:R-:W1:Y:S08]  /*109b0*/  MUFU.TANH R22, R22 ;  /* 0x0000001600167308 */ /* 0x000e700000002400 */
        /* <DEDUP_REMOVED lines=10> */
[----:B------:R-:W-:Y:S05]  /*10a60*/  @!P1 BRA `(.L_x_937) ;  /* 0x0000044000009947 */ /* 0x000fea0003800000 */
[----:B--234-:R-:W-:Y:S01]  /*10a70*/  ISETP.NE.AND P0, PT, R231, 0x1, PT ;  /* 0x00000001e700780c */ /* 0x01cfe20003f05270 */
[----:B------:R-:W-:Y:S01]  /*10a80*/  IMAD.MOV.U32 R233, RZ, RZ, RZ ;  /* 0x000000ffffe97224 */ /* 0x000fe200078e00ff */
[----:B------:R-:W-:-:S04]  /*10a90*/  IADD3 R234, R228, R85, R225 ;  /* 0x00000055e4ea7210 */ /* 0x000fc80007ffe0e1 */
[----:B------:R-:W-:-:S05]  /*10aa0*/  IADD3 R234, R234, -0x30, RZ ;  /* 0xffffffd0eaea7810 */ /* 0x000fca0007ffe0ff */
        /* <DEDUP_REMOVED lines=8> */
[----:B------:R-:W-:Y:S01]  /*10b30*/  IMAD.MOV R9, RZ, RZ, -R9 ;  /* 0x000000ffff097224 */ /* 0x000fe200078e0a09 */
[----:B------:R-:W-:Y:S01]  /*10b40*/  IADD3 R80, -R80, 0x30, RZ ;  /* 0x0000003050507810 */ /* 0x000fe20007ffe1ff */
[----:B------:R-:W-:Y:S01]  /*10b50*/  BSSY B0, `(.L_x_938) ;  /* 0x0000022000007945 */ /* 0x000fe20003800000 */
[----:B------:R-:W-:Y:S01]  /*10b60*/  ISETP.GE.AND P2, PT, R229, c[0x0][0x1d4], PT ;  /* 0x00007500e5007a0c */ /* 0x000fe20003f46270 */
[----:B------:R-:W-:-:S04]  /*10b70*/  IMAD R234, R9, c[0x0][0x2b8], R234 ;  /* 0x0000ae0009ea7a24 */ /* 0x000fc800078e02ea */
[----:B------:R-:W-:Y:S01]  /*10b80*/  IMAD.WIDE.U32 R10, R234, c[0x0][0x1e0], RZ ;  /* 0x00007800ea0a7a25 */ /* 0x000fe200078e00ff */
[----:B------:R-:W-:-:S03]  /*10b90*/  SHF.R.S32.HI R9, RZ, 0x1f, R234 ;  /* 0x0000001fff097819 */ /* 0x000fc600000114ea */
[----:B------:R-:W-:Y:S02]  /*10ba0*/  IMAD.MOV.U32 R24, RZ, RZ, R10 ;  /* 0x000000ffff187224 */ /* 0x000fe400078e000a */
[----:B------:R-:W-:-:S04]  /*10bb0*/  IMAD R9, R9, c[0x0][0x1e0], RZ ;  /* 0x0000780009097a24 */ /* 0x000fc800078e02ff */
[----:B------:R-:W-:-:S04]  /*10bc0*/  IMAD R9, R234, c[0x0][0x1e4], R9 ;  /* 0x00007900ea097a24 */ /* 0x000fc800078e0209 */
[----:B------:R-:W-:Y:S01]  /*10bd0*/  IMAD.IADD R25, R11, 0x1, R9 ;  /* 0x000000010b197824 */ /* 0x000fe200078e0209 */
[----:B--2---:R-:W-:-:S03]  /*10be0*/  SHF.R.S32.HI R9, RZ, 0x1f, R233 ;  /* 0x0000001fff097819 */ /* 0x004fc600000114e9 */
[----:B------:R-:W-:-:S04]  /*10bf0*/  IMAD.WIDE.U32 R18, R233, c[0x0][0x1f0], R24 ;  /* 0x00007c00e9127a25 */ /* 0x000fc800078e0018 */
[----:B------:R-:W-:Y:S01]  /*10c00*/  IMAD R10, R9, c[0x0][0x1f0], RZ ;  /* 0x00007c00090a7a24 */ /* 0x000fe200078e02ff */
[----:B------:R-:W-:-:S03]  /*10c10*/  IADD3 R9, P0, R86, R18, RZ ;  /* 0x0000001256097210 */ /* 0x000fc60007f1e0ff */
[----:B------:R-:W-:-:S05]  /*10c20*/  IMAD R10, R233, c[0x0][0x1f4], R10 ;  /* 0x00007d00e90a7a24 */ /* 0x000fca00078e020a */
[----:B------:R-:W-:Y:S02]  /*10c30*/  IADD3.X R18, R81, R19, R10, P0, !PT ;  /* 0x0000001351127210 */ /* 0x000fe400007fe40a */
[----:B------:R-:W-:-:S04]  /*10c40*/  LEA R10, P0, R9, c[0x0][0x1c8], 0x1 ;  /* 0x00007200090a7a11 */ /* 0x000fc800078008ff */
[----:B------:R-:W-:Y:S01]  /*10c50*/  LEA.HI.X R9, R9, c[0x0][0x1cc], R18, 0x1, P0 ;  /* 0x0000730009097a11 */ /* 0x000fe200000f0c12 */
[----:B------:R2:W3:Y:S01]  /*10c60*/  SHFL.IDX PT, R11, R10, RZ, 0x181f ;  /* 0x00181fff0a0b7589 */ /* 0x0004e200000e0000 */
[----:B------:R-:W-:-:S03]  /*10c70*/  ISETP.GE.AND P0, PT, R80, 0x1, PT ;  /* 0x000000015000780c */ /* 0x000fc60003f06270 */
[----:B------:R2:W4:Y:S10]  /*10c80*/  SHFL.IDX PT, R18, R9, RZ, 0x181f ;  /* 0x00181fff09127589 */ /* 0x00053400000e0000 */
[----:B------:R-:W-:Y:S05]  /*10c90*/  @!P0 BRA `(.L_x_939) ;  /* 0x000000d000008947 */ /* 0x000fea0003800000 */
[----:B---3--:R-:W-:-:S04]  /*10ca0*/  LEA R28, P0, R3, R11, 0x1 ;  /* 0x0000000b031c7211 */ /* 0x008fc800078008ff */
[----:B----4-:R-:W-:Y:S02]  /*10cb0*/  LEA.HI.X R29, R3, R18, R0, 0x1, P0 ;  /* 0x00000012031d7211 */ /* 0x010fe400000f0c00 */
        /* <DEDUP_REMOVED lines=9> */
[----:B-1----:R-:W-:-:S05]  /*10d50*/  LEA.HI.X R31, R238, R18, R89, 0x1, P0 ;  /* 0x00000012ee1f7211 */ /* 0x002fca00000f0c59 */
[----:B------:R3:W-:Y:S04]  /*10d60*/  LDGSTS.E.BYPASS.LTC128B.128 [R235+0xe880], [R30.64], !P4 ;  /* 0x0e8800001eeb7fae */ /* 0x0007e8000e101d50 */
.L_x_939:
[----:B------:R-:W-:Y:S05]  /*10d70*/  BSYNC B0 ;  /* 0x0000000000007941 */ /* 0x000fea0003800000 */
.L_x_938:
[----:B------:R-:W-:Y:S01]  /*10d80*/  ISETP.GE.AND P0, PT, R80, 0x21, PT ;  /* 0x000000215000780c */ /* 0x000fe20003f06270 */
[----:B--2---:R-:W2:Y:S01]  /*10d90*/  SHFL.IDX PT, R9, R9, 0x1, 0x181f ;  /* 0x00381f0009097f89 */ /* 0x004ea200000e0000 */
[----:B------:R-:W-:Y:S03]  /*10da0*/  BSSY B0, `(.L_x_937) ;  /* 0x0000010000007945 */ /* 0x000fe60003800000 */
[----:B---3--:R3:W4:Y:S08]  /*10db0*/  SHFL.IDX PT, R11, R10, 0x1, 0x181f ;  /* 0x00381f000a0b7f89 */ /* 0x00873000000e0000 */
[----:B------:R-:W-:Y:S05]  /*10dc0*/  @!P0 BRA `(.L_x_940) ;  /* 0x000000d000008947 */ /* 0x000fea0003800000 */
[----:B----4-:R-:W-:-:S04]  /*10dd0*/  LEA R18, P0, R3, R11, 0x1 ;  /* 0x0000000b03127211 */ /* 0x010fc800078008ff */
[----:B--2---:R-:W-:Y:S02]  /*10de0*/  LEA.HI.X R19, R3, R9, R0, 0x1, P0 ;  /* 0x0000000903137211 */ /* 0x004fe400000f0c00 */
[----:B------:R-:W-:-:S03]  /*10df0*/  LEA R24, P0, R88, R11, 0x1 ;  /* 0x0000000b58187211 */ /* 0x000fc600078008ff */
[----:B------:R-:W-:Y:S01]  /*10e00*/  @!PT LDS RZ, [RZ] ;  /* 0x00000000fffff984 */ /* 0x000fe20000000800 */
[----:B------:R2:W-:Y:S01]  /*10e10*/  LDGSTS.E.BYPASS.LTC128B.128 [R235+0xb080], [R18.64], !P6 ;  /* 0x0b08000012eb7fae */ /* 0x0005e2000f101d50 */
[----:B------:R-:W-:Y:S02]  /*10e20*/  LEA.HI.X R25, R88, R9, R93, 0x1, P0 ;  /* 0x0000000958197211 */ /* 0x000fe400000f0c5d */
[----:B------:R-:W-:-:S03]  /*10e30*/  LEA R26, P0, R84, R11, 0x1 ;  /* 0x0000000b541a7211 */ /* 0x000fc600078008ff */
[----:B------:R2:W-:Y:S01]  /*10e40*/  LDGSTS.E.BYPASS.LTC128B.128 [R235+0xc880], [R24.64], !P2 ;  /* 0x0c88000018eb7fae */ /* 0x0005e2000d101d50 */
[----:B------:R-:W-:Y:S02]  /*10e50*/  LEA.HI.X R27, R84, R9, R91, 0x1, P0 ;  /* 0x00000009541b7211 */ /* 0x000fe400000f0c5b */
[----:B---3--:R-:W-:-:S03]  /*10e60*/  LEA R10, P0, R238, R11, 0x1 ;  /* 0x0000000bee0a7211 */ /* 0x008fc600078008ff */
[----:B------:R2:W-:Y:S01]  /*10e70*/  LDGSTS.E.BYPASS.LTC128B.128 [R235+0xe080], [R26.64], !P5 ;  /* 0x0e0800001aeb7fae */ /* 0x0005e2000e901d50 */
[----:B------:R-:W-:-:S05]  /*10e80*/  LEA.HI.X R11, R238, R9, R89, 0x1, P0 ;  /* 0x00000009ee0b7211 */ /* 0x000fca00000f0c59 */
[----:B------:R2:W-:Y:S04]  /*10e90*/  LDGSTS.E.BYPASS.LTC128B.128 [R235+0xf880], [R10.64], !P4 ;  /* 0x0f8800000aeb7fae */ /* 0x0005e8000e101d50 */
.L_x_940:
[----:B------:R-:W-:Y:S05]  /*10ea0*/  BSYNC B0 ;  /* 0x0000000000007941 */ /* 0x000fea0003800000 */
.L_x_937:
[----:B--234-:R-:W-:Y:S01]  /*10eb0*/  LOP3.LUT R3, R82, 0xffffffe0, RZ, 0xc0, !PT ;  /* 0xffffffe052037812 */ /* 0x01cfe200078ec0ff */
[----:B------:R-:W-:Y:S01]  /*10ec0*/  IMAD.SHL.U32 R215, R2, 0x2, RZ ;  /* 0x0000000202d77824 */ /* 0x000fe200078e00ff */
[----:B------:R-:W0:Y:S03]  /*10ed0*/  LDGDEPBAR ;  /* 0x00000000000079af */ /* 0x000e260000000000 */
[----:B------:R-:W-:Y:S01]  /*10ee0*/  IMAD.IADD R3, R224, 0x1, -R3 ;  /* 0x00000001e0037824 */ /* 0x000fe200078e0a03 */
[----:B------:R-:W-:Y:S01]  /*10ef0*/  LDSM.16.MT88.4 R148, [R215+0x4080] ;  /* 0x00408000d794783b */ /* 0x000fe20000004200 */
[--C-:B------:R-:W-:Y:S02]  /*10f00*/  IMAD R214, R221, 0x2, R215.reuse ;  /* 0x00000002ddd67824 */ /* 0x100fe400078e02d7 */
[C---:B------:R-:W-:Y:S01]  /*10f10*/  IMAD R213, R219.reuse, 0x2, R215 ;  /* 0x00000002dbd57824 */ /* 0x040fe200078e02d7 */
[----:B------:R-:W-:Y:S01]  /*10f20*/  SHF.R.S32.HI R0, RZ, 0x1f, R3 ;  /* 0x0000001fff007819 */ /* 0x000fe20000011403 */
[----:B------:R-:W-:Y:S01]  /*10f30*/  IMAD R212, R219, 0x2, R214 ;  /* 0x00000002dbd47824 */ /* 0x000fe200078e02d6 */
[----:B------:R-:W-:Y:S02]  /*10f40*/  LDSM.16.MT88.4 R140, [R214+0x4080] ;  /* 0x00408000d68c783b */ /* 0x000fe40000004200 */
[----:B------:R-:W-:-:S02]  /*10f50*/  LEA.HI R0, R0, R3, RZ, 0x2 ;  /* 0x0000000300007211 */ /* 0x000fc400078f10ff */
[----:B------:R-:W-:Y:S02]  /*10f60*/  LDSM.16.MT88.4 R132, [R213+0x4080] ;  /* 0x00408000d584783b */ /* 0x000fe40000004200 */
[----:B------:R-:W-:Y:S02]  /*10f70*/  LOP3.LUT R0, R0, 0x7ffffffc, RZ, 0xc0, !PT ;  /* 0x7ffffffc00007812 */ /* 0x000fe400078ec0ff */
[----:B-1----:R-:W-:Y:S03]  /*10f80*/  LDSM.16.MT88.4 R40, [R215+0x5880] ;  /* 0x00588000d728783b */ /* 0x002fe60000004200 */
        /* <DEDUP_REMOVED lines=10> */
[----:B------:R-:W-:Y:S03]  /*11030*/  LDSM.16.MT88.4 R88, [R213+0x7080] ;  /* 0x00708000d558783b */ /* 0x000fe60000004200 */
[----:B------:R-:W-:Y:S01]  /*11040*/  FSEL R21, R21, -INF , P0 ;  /* 0xff80000015157808 */ /* 0x000fe20000000000 */
[----:B------:R-:W-:Y:S01]  /*11050*/  LDSM.16.MT88.4 R96, [R212+0x7080] ;  /* 0x00708000d460783b */ /* 0x000fe20000004200 */
[----:B------:R-:W-:Y:S02]  /*11060*/  FSEL R33, R33, -INF , P0 ;  /* 0xff80000021217808 */ /* 0x000fe40000000000 */
[----:B------:R-:W-:Y:S01]  /*11070*/  ISETP.GT.AND P0, PT, R83, 0x8, PT ;  /* 0x000000085300780c */ /* 0x000fe20003f04270 */
        /* <DEDUP_REMOVED lines=18> */
[----:B------:R-:W-:Y:S02]  /*111a0*/  FMNMX.FTZ R5, R32, R33, !PT ;  /* 0x0000002120057209 */ /* 0x000fe40007810000 */
[----:B------:R-:W-:Y:S02]  /*111b0*/  FSEL R17, R17, -INF , P0 ;  /* 0xff80000011117808 */ /* 0x000fe40000000000 */
[----:B------:R-:W-:-:S02]  /*111c0*/  FMNMX.FTZ R5, R12, R5, !PT ;  /* 0x000000050c057209 */ /* 0x000fc40007810000 */
[C---:B------:R-:W-:Y:S02]  /*111d0*/  ISETP.GT.AND P0, PT, R83.reuse, 0x18, PT ;  /* 0x000000185300780c */ /* 0x040fe40003f04270 */
[----:B------:R-:W-:Y:S02]  /*111e0*/  FMNMX.FTZ R5, R14, R5, !PT ;  /* 0x000000050e057209 */ /* 0x000fe40007810000 */
[----:B------:R-:W-:Y:S02]  /*111f0*/  FSEL R15, R22, -INF , P0 ;  /* 0xff800000160f7808 */ /* 0x000fe40000000000 */
[----:B------:R-:W-:Y:S02]  /*11200*/  FSEL R10, R16, -INF , P0 ;  /* 0xff800000100a7808 */ /* 0x000fe40000000000 */
[----:B------:R-:W-:Y:S02]  /*11210*/  ISETP.GT.AND P0, PT, R83, 0x19, PT ;  /* 0x000000195300780c */ /* 0x000fe40003f04270 */
[----:B------:R-:W-:-:S02]  /*11220*/  FMNMX.FTZ R5, R6, R5, !PT ;  /* 0x0000000506057209 */ /* 0x000fc40007810000 */
[----:B------:R-:W-:Y:S02]  /*11230*/  FSEL R13, R8, -INF , P0 ;  /* 0xff800000080d7808 */ /* 0x000fe40000000000 */
[----:B------:R-:W-:Y:S02]  /*11240*/  FSEL R8, R7, -INF , P0 ;  /* 0xff80000007087808 */ /* 0x000fe40000000000 */
[----:B------:R-:W-:Y:S02]  /*11250*/  FMNMX.FTZ R5, R4, R5, !PT ;  /* 0x0000000504057209 */ /* 0x000fe40007810000 */
[----:B------:R-:W-:Y:S02]  /*11260*/  ISETP.GT.AND P0, PT, R83, 0x20, PT ;  /* 0x000000205300780c */ /* 0x000fe40003f04270 */
[----:B------:R-:W-:Y:S02]  /*11270*/  FMNMX.FTZ R5, R10, R5, !PT ;  /* 0x000000050a057209 */ /* 0x000fe40007810000 */
[----:B------:R-:W-:-:S02]  /*11280*/  FSEL R181, R181, -INF , P0 ;  /* 0xff800000b5b57808 */ /* 0x000fc40000000000 */
[----:B------:R-:W-:Y:S02]  /*11290*/  FSEL R196, R196, -INF , P0 ;  /* 0xff800000c4c47808 */ /* 0x000fe40000000000 */
[----:B------:R-:W-:Y:S02]  /*112a0*/  ISETP.GT.AND P0, PT, R83, 0x21, PT ;  /* 0x000000215300780c */ /* 0x000fe40003f04270 */
[----:B------:R-:W-:Y:S02]  /*112b0*/  FMNMX.FTZ R5, R8, R5, !PT ;  /* 0x0000000508057209 */ /* 0x000fe40007810000 */
[----:B------:R-:W-:Y:S02]  /*112c0*/  FSEL R179, R179, -INF , P0 ;  /* 0xff800000b3b37808 */ /* 0x000fe40000000000 */
[----:B------:R-:W-:Y:S02]  /*112d0*/  FSEL R198, R198, -INF , P0 ;  /* 0xff800000c6c67808 */ /* 0x000fe40000000000 */
[----:B------:R-:W-:-:S02]  /*112e0*/  ISETP.GT.AND P0, PT, R83, 0x28, PT ;  /* 0x000000285300780c */ /* 0x000fc40003f04270 */
[----:B------:R-:W-:Y:S02]  /*112f0*/  FMNMX.FTZ R5, R196, R5, !PT ;  /* 0x00000005c4057209 */ /* 0x000fe40007810000 */
[----:B------:R-:W-:Y:S02]  /*11300*/  FSEL R177, R177, -INF , P0 ;  /* 0xff800000b1b17808 */ /* 0x000fe40000000000 */
[----:B------:R-:W-:Y:S02]  /*11310*/  FSEL R182, R182, -INF , P0 ;  /* 0xff800000b6b67808 */ /* 0x000fe40000000000 */
[----:B------:R-:W-:Y:S02]  /*11320*/  ISETP.GT.AND P0, PT, R83, 0x29, PT ;  /* 0x000000295300780c */ /* 0x000fe40003f04270 */
[----:B------:R-:W-:Y:S01]  /*11330*/  FMNMX.FTZ R5, R198, R5, !PT ;  /* 0x00000005c6057209 */ /* 0x000fe20007810000 */
[----:B------:R-:W-:Y:S01]  /*11340*/  LDSM.16.MT88.4 R80, [R214+0x7080] ;  /* 0x00708000d650783b */ /* 0x000fe20000004200 */
[----:B------:R-:W-:-:S02]  /*11350*/  FSEL R180, R180, -INF , P0 ;  /* 0xff800000b4b47808 */ /* 0x000fc40000000000 */
        /* <DEDUP_REMOVED lines=14> */
[----:B------:R-:W1:Y:S02]  /*11440*/  SHFL.BFLY PT, R0, R3, 0x1, 0x1f ;  /* 0x0c201f0003007f89 */ /* 0x000e6400000e0000 */
[----:B-1----:R-:W-:Y:S02]  /*11450*/  FMNMX.FTZ R0, R3, R0, !PT ;  /* 0x0000000003007209 */ /* 0x002fe40007810000 */
[----:B------:R-:W-:Y:S02]  /*11460*/  FMNMX.FTZ R3, R177, R16, !PT ;  /* 0x00000010b1037209 */ /* 0x000fe40007810000 */
[C---:B------:R-:W-:Y:S01]  /*11470*/  FSETP.NEU.FTZ.AND P0, PT, R0.reuse, -INF , PT ;  /* 0xff8000000000780b */ /* 0x040fe20003f1d000 */
[----:B------:R-:W-:Y:S01]  /*11480*/  FMUL.FTZ R183, R0, c[0x0][0x2d0] ;  /* 0x0000b40000b77a20 */ /* 0x000fe20000410000 */
[----:B------:R-:W-:-:S04]  /*11490*/  FMNMX.FTZ R3, R176, R3, !PT ;  /* 0x00000003b0037209 */ /* 0x000fc80007810000 */
[----:B------:R-:W-:Y:S01]  /*114a0*/  FSEL R183, R183, RZ, P0 ;  /* 0x000000ffb7b77208 */ /* 0x000fe20000000000 */
[----:B------:R-:W1:Y:S04]  /*114b0*/  SHFL.BFLY PT, R16, R3, 0x2, 0x1f ;  /* 0x0c401f0003107f89 */ /* 0x000e6800000e0000 */
[--C-:B------:R-:W-:Y:S02]  /*114c0*/  FFMA.FTZ R184, R32, c[0x0][0x2d0], -R183.reuse ;  /* 0x0000b40020b87a23 */ /* 0x100fe400000108b7 */
[--C-:B------:R-:W-:Y:S02]  /*114d0*/  FFMA.FTZ R157, R33, c[0x0][0x2d0], -R183.reuse ;  /* 0x0000b400219d7a23 */ /* 0x100fe400000108b7 */
[--C-:B------:R-:W-:Y:S01]  /*114e0*/  FFMA.FTZ R158, R12, c[0x0][0x2d0], -R183.reuse ;  /* 0x0000b4000c9e7a23 */ /* 0x100fe200000108b7 */
[----:B------:R-:W-:Y:S01]  /*114f0*/  LDSM.16.MT88.4 R32, [R212+0x4080] ;  /* 0x00408000d420783b */ /* 0x000fe20000004200 */
[--C-:B------:R-:W-:Y:S01]  /*11500*/  FFMA.FTZ R190, R6, c[0x0][0x2d0], -R183.reuse ;  /* 0x0000b40006be7a23 */ /* 0x100fe200000108b7 */
[----:B------:R-:W-:Y:S01]  /*11510*/  MUFU.EX2 R184, R184 ;  /* 0x000000b800b87308 */ /* 0x000fe20000000800 */
[----:B------:R-:W-:-:S02]  /*11520*/  FFMA.FTZ R189, R4, c[0x0][0x2d0], -R183 ;  /* 0x0000b40004bd7a23 */ /* 0x000fc400000108b7 */
[----:B------:R-:W-:Y:S01]  /*11530*/  LDSM.16.MT88.4 R4, [R212+0x8880] ;  /* 0x00888000d404783b */ /* 0x000fe20000004200 */
[--C-:B------:R-:W-:Y:S02]  /*11540*/  FFMA.FTZ R191, R10, c[0x0][0x2d0], -R183.reuse ;  /* 0x0000b4000abf7a23 */ /* 0x100fe400000108b7 */
[--C-:B------:R-:W-:Y:S02]  /*11550*/  FFMA.FTZ R188, R8, c[0x0][0x2d0], -R183.reuse ;  /* 0x0000b40008bc7a23 */ /* 0x100fe400000108b7 */
[----:B------:R-:W2:Y:S01]  /*11560*/  MUFU.EX2 R157, R157 ;  /* 0x0000009d009d7308 */ /* 0x000ea20000000800 */
[--C-:B------:R-:W-:Y:S02]  /*11570*/  FFMA.FTZ R197, R198, c[0x0][0x2d0], -R183.reuse ;  /* 0x0000b400c6c57a23 */ /* 0x100fe400000108b7 */
[--C-:B------:R-:W-:Y:S01]  /*11580*/  FFMA.FTZ R196, R196, c[0x0][0x2d0], -R183.reuse ;  /* 0x0000b400c4c47a23 */ /* 0x100fe200000108b7 */
[----:B-1----:R-:W-:Y:S01]  /*11590*/  FMNMX.FTZ R16, R3, R16, !PT ;  /* 0x0000001003107209 */ /* 0x002fe20007810000 */
[----:B------:R-:W-:-:S03]  /*115a0*/  FFMA.FTZ R3, R14, c[0x0][0x2d0], -R183 ;  /* 0x0000b4000e037a23 */ /* 0x000fc600000108b7 */
[----:B------:R-:W-:Y:S01]  /*115b0*/  MUFU.EX2 R158, R158 ;  /* 0x0000009e009e7308 */ /* 0x000fe20000000800 */
[--C-:B------:R-:W-:Y:S01]  /*115c0*/  FFMA.FTZ R199, R182, c[0x0][0x2d0], -R183.reuse ;  /* 0x0000b400b6c77a23 */ /* 0x100fe200000108b7 */
[----:B------:R-:W1:Y:S01]  /*115d0*/  SHFL.BFLY PT, R159, R16, 0x1, 0x1f ;  /* 0x0c201f00109f7f89 */ /* 0x000e6200000e0000 */
[----:B------:R-:W-:-:S05]  /*115e0*/  FFMA.FTZ R248, R180, c[0x0][0x2d0], -R183 ;  /* 0x0000b400b4f87a23 */ /* 0x000fca00000108b7 */
[----:B------:R-:W3:Y:S01]  /*115f0*/  MUFU.EX2 R3, R3 ;  /* 0x0000000300037308 */ /* 0x000ee20000000800 */
[----:B--2---:R-:W-:Y:S01]  /*11600*/  F2FP.PACK_AB R128, R157, R184 ;  /* 0x000000b89d80723e */ /* 0x004fe200000000ff */
[----:B------:R-:W-:-:S06]  /*11610*/  FADD.FTZ R157, R184, R157 ;  /* 0x0000009db89d7221 */ /* 0x000fcc0000010000 */
[----:B------:R-:W-:Y:S01]  /*11620*/  MUFU.EX2 R190, R190 ;  /* 0x000000be00be7308 */ /* 0x000fe20000000800 */
[----:B---3--:R-:W-:-:S07]  /*11630*/  F2FP.PACK_AB R130, R3, R158 ;  /* 0x0000009e0382723e */ /* 0x008fce00000000ff */
[----:B------:R-:W-:Y:S01]  /*11640*/  MUFU.EX2 R189, R189 ;  /* 0x000000bd00bd7308 */ /* 0x000fe20000000800 */
[----:B-1----:R-:W-:Y:S01]  /*11650*/  FMNMX.FTZ R159, R159, R16, !PT ;  /* 0x000000109f9f7209 */ /* 0x002fe20007810000 */
[----:B------:R-:W-:-:S03]  /*11660*/  FADD.FTZ R158, R158, R157 ;  /* 0x0000009d9e9e7221 */ /* 0x000fc60000010000 */
[C---:B------:R-:W-:Y:S01]  /*11670*/  FSETP.NEU.FTZ.AND P0, PT, R159.reuse, -INF , PT ;  /* 0xff8000009f00780b */ /* 0x040fe20003f1d000 */
[----:B------:R-:W-:Y:S02]  /*11680*/  FMUL.FTZ R178, R159, c[0x0][0x2d0] ;  /* 0x0000b4009fb27a20 */ /* 0x000fe40000410000 */
[----:B------:R-:W-:Y:S01]  /*11690*/  MUFU.EX2 R191, R191 ;  /* 0x000000bf00bf7308 */ /* 0x000fe20000000800 */
[----:B------:R-:W-:Y:S02]  /*116a0*/  FADD.FTZ R3, R3, R158 ;  /* 0x0000009e03037221 */ /* 0x000fe40000010000 */
[----:B------:R-:W-:-:S05]  /*116b0*/  FSEL R178, R178, RZ, P0 ;  /* 0x000000ffb2b27208 */ /* 0x000fca0000000000 */
[--C-:B------:R-:W-:Y:S01]  /*116c0*/  FFMA.FTZ R187, R20, c[0x0][0x2d0], -R178.reuse ;  /* 0x0000b40014bb7a23 */ /* 0x100fe200000108b2 */
[----:B------:R-:W-:Y:S01]  /*116d0*/  MUFU.EX2 R188, R188 ;  /* 0x000000bc00bc7308 */ /* 0x000fe20000000800 */
[--C-:B------:R-:W-:Y:S02]  /*116e0*/  FFMA.FTZ R186, R21, c[0x0][0x2d0], -R178.reuse ;  /* 0x0000b40015ba7a23 */ /* 0x100fe400000108b2 */
[--C-:B------:R-:W-:Y:S01]  /*116f0*/  FFMA.FTZ R185, R19, c[0x0][0x2d0], -R178.reuse ;  /* 0x0000b40013b97a23 */ /* 0x100fe200000108b2 */
[----:B------:R-:W-:Y:S01]  /*11700*/  LDSM.16.MT88.4 R20, [R214+0x7880] ;  /* 0x00788000d614783b */ /* 0x000fe20000004200 */
[--C-:B------:R-:W-:Y:S02]  /*11710*/  FFMA.FTZ R2, R11, c[0x0][0x2d0], -R178.reuse ;  /* 0x0000b4000b027a23 */ /* 0x100fe400000108b2 */
[--C-:B------:R-:W-:Y:S01]  /*11720*/  FFMA.FTZ R194, R9, c[0x0][0x2d0], -R178.reuse ;  /* 0x0000b40009c27a23 */ /* 0x100fe200000108b2 */
[----:B------:R-:W-:Y:S01]  /*11730*/  MUFU.EX2 R187, R187 ;  /* 0x000000bb00bb7308 */ /* 0x000fe20000000800 */
[----:B------:R-:W1:Y:S01]  /*11740*/  LDSM.16.MT88.4 R8, [R215+0x4880] ;  /* 0x00488000d708783b */ /* 0x000e620000004200 */
[----:B------:R-:W-:-:S02]  /*11750*/  FFMA.FTZ R193, R17, c[0x0][0x2d0], -R178 ;  /* 0x0000b40011c17a23 */ /* 0x000fc400000108b2 */
[--C-:B------:R-:W-:Y:S01]  /*11760*/  FFMA.FTZ R195, R15, c[0x0][0x2d0], -R178.reuse ;  /* 0x0000b4000fc37a23 */ /* 0x100fe200000108b2 */
[----:B------:R-:W2:Y:S01]  /*11770*/  LDSM.16.MT88.4 R16, [R214+0x4880] ;  /* 0x00488000d610783b */ /* 0x000ea20000004200 */
[--C-:B------:R-:W-:Y:S02]  /*11780*/  FFMA.FTZ R192, R13, c[0x0][0x2d0], -R178.reuse ;  /* 0x0000b4000dc07a23 */ /* 0x100fe400000108b2 */
[----:B------:R-:W3:Y:S01]  /*11790*/  MUFU.EX2 R186, R186 ;  /* 0x000000ba00ba7308 */ /* 0x000ee20000000800 */
[----:B------:R-:W4:Y:S01]  /*117a0*/  LDSM.16.MT88.4 R12, [R213+0x4880] ;  /* 0x00488000d50c783b */ /* 0x000f220000004200 */
[--C-:B------:R-:W-:Y:S02]  /*117b0*/  FFMA.FTZ R198, R181, c[0x0][0x2d0], -R178.reuse ;  /* 0x0000b400b5c67a23 */ /* 0x100fe400000108b2 */
[--C-:B------:R-:W-:Y:S01]  /*117c0*/  FFMA.FTZ R239, R179, c[0x0][0x2d0], -R178.reuse ;  /* 0x0000b400b3ef7a23 */ /* 0x100fe200000108b2 */
[----:B------:R-:W-:Y:S01]  /*117d0*/  LDSM.16.MT88.4 R180, [R215+0x6880] ;  /* 0x00688000d7b4783b */ /* 0x000fe20000004200 */
[----:B------:R-:W-:-:S02]  /*117e0*/  FFMA.FTZ R222, R177, c[0x0][0x2d0], -R178 ;  /* 0x0000b400b1de7a23 */ /* 0x000fc400000108b2 */
[----:B------:R-:W-:Y:S01]  /*117f0*/  MUFU.EX2 R185, R185 ;  /* 0x000000b900b97308 */ /* 0x000fe20000000800 */
[----:B------:R-:W-:Y:S02]  /*11800*/  FFMA.FTZ R247, R176, c[0x0][0x2d0], -R178 ;  /* 0x0000b400b0f77a23 */ /* 0x000fe400000108b2 */
[----:B------:R-:W-:Y:S05]  /*11810*/  LDSM.16.MT88.4 R176, [R213+0x6880] ;  /* 0x00688000d5b0783b */ /* 0x000fea0000004200 */
        /* <DEDUP_REMOVED lines=11> */
[----:B------:R-:W5:Y:S06]  /*118d0*/  MUFU.EX2 R192, R192 ;  /* 0x000000c000c07308 */ /* 0x000f6c0000000800 */
[C---:B------:R-:W-:Y:S02]  /*118e0*/  HMMA.16816.F32 R144, R128.reuse, R140, RZ ;  /* 0x0000008c8090723c */ /* 0x040fe400000018ff */
[----:B------:R-:W-:Y:S06]  /*118f0*/  MUFU.EX2 R196, R196 ;  /* 0x000000c400c47308 */ /* 0x000fec0000000800 */
[C---:B------:R-:W-:Y:S02]  /*11900*/  HMMA.16816.F32 R136, R128.reuse, R132, RZ ;  /* 0x000000848088723c */ /* 0x040fe400000018ff */
[----:B------:R-:W1:Y:S06]  /*11910*/  MUFU.EX2 R197, R197 ;  /* 0x000000c500c57308 */ /* 0x000e6c0000000800 */
        /* <DEDUP_REMOVED lines=33> */
[----:B------:R-:W-:Y:S01]  /*11b30*/  F2FP.PACK_AB R4, R189, R190 ;  /* 0x000000bebd04723e */ /* 0x000fe200000000ff */
[----:B------:R-:W-:Y:S01]  /*11b40*/  HMMA.16816.F32 R128, R128, R6, RZ ;  /* 0x000000068080723c */ /* 0x000fe200000018ff */
[----:B---3--:R-:W-:Y:S01]  /*11b50*/  F2FP.PACK_AB R5, R193, R194 ;  /* 0x000000c2c105723e */ /* 0x008fe200000000ff */
[----:B------:R-:W-:-:S02]  /*11b60*/  FADD.FTZ R190, R190, R3 ;  /* 0x00000003bebe7221 */ /* 0x000fc40000010000 */
[----:B------:R-:W-:Y:S02]  /*11b70*/  FADD.FTZ R194, R194, R185 ;  /* 0x000000b9c2c27221 */ /* 0x000fe40000010000 */
[----:B------:R-:W-:Y:S01]  /*11b80*/  FADD.FTZ R190, R189, R190 ;  /* 0x000000bebdbe7221 */ /* 0x000fe20000010000 */
[----:B------:R-:W-:Y:S01]  /*11b90*/  F2FP.PACK_AB R6, R188, R191 ;  /* 0x000000bfbc06723e */ /* 0x000fe200000000ff */
[----:B------:R-:W-:Y:S01]  /*11ba0*/  FADD.FTZ R194, R193, R194 ;  /* 0x000000c2c1c27221 */ /* 0x000fe20000010000 */
[----:B-----5:R-:W-:Y:S01]  /*11bb0*/  F2FP.PACK_AB R7, R192, R195 ;  /* 0x000000c3c007723e */ /* 0x020fe200000000ff */
[----:B------:R-:W-:Y:S02]  /*11bc0*/  FADD.FTZ R191, R191, R190 ;  /* 0x000000bebfbf7221 */ /* 0x000fe40000010000 */
[----:B------:R-:W-:Y:S02]  /*11bd0*/  FADD.FTZ R195, R195, R194 ;  /* 0x000000c2c3c37221 */ /* 0x000fe40000010000 */
[----:B------:R-:W-:-:S02]  /*11be0*/  FADD.FTZ R191, R188, R191 ;  /* 0x000000bfbcbf7221 */ /* 0x000fc40000010000 */
[----:B-1----:R-:W-:Y:S01]  /*11bf0*/  HMMA.16816.F32 R152, R4, R8, R152 ;  /* 0x000000080498723c */ /* 0x002fe20000001898 */
[----:B------:R-:W-:-:S07]  /*11c00*/  FADD.FTZ R195, R192, R195 ;  /* 0x000000c3c0c37221 */ /* 0x000fce0000010000 */
[C---:B------:R-:W-:Y:S01]  /*11c10*/  HMMA.16816.F32 R148, R4.reuse, R10, R148 ;  /* 0x0000000a0494723c */ /* 0x040fe20000001894 */
[----:B------:R-:W1:Y:S07]  /*11c20*/  LDSM.16.MT88.4 R8, [R212+0x6080] ;  /* 0x00608000d408783b */ /* 0x000e6e0000004200 */
[C---:B--2---:R-:W-:Y:S08]  /*11c30*/  HMMA.16816.F32 R144, R4.reuse, R16, R144 ;  /* 0x000000100490723c */ /* 0x044ff00000001890 */
[C---:B------:R-:W-:Y:S01]  /*11c40*/  HMMA.16816.F32 R140, R4.reuse, R18, R140 ;  /* 0x00000012048c723c */ /* 0x040fe2000000188c */
[----:B------:R-:W-:Y:S07]  /*11c50*/  LDSM.16.MT88.4 R16, [R213+0x7880] ;  /* 0x00788000d510783b */ /* 0x000fee0000004200 */
[C---:B----4-:R-:W-:Y:S08]  /*11c60*/  HMMA.16816.F32 R136, R4.reuse, R12, R136 ;  /* 0x0000000c0488723c */ /* 0x050ff00000001888 */
[C---:B------:R-:W-:Y:S01]  /*11c70*/  HMMA.16816.F32 R132, R4.reuse, R14, R132 ;  /* 0x0000000e0484723c */ /* 0x040fe20000001884 */
[----:B------:R-:W-:Y:S07]  /*11c80*/  LDSM.16.MT88.4 R12, [R212+0x7880] ;  /* 0x00788000d40c783b */ /* 0x000fee0000004200 */
[C---:B------:R-:W-:Y:S08]  /*11c90*/  HMMA.16816.F32 R44, R4.reuse, R164, R44 ;  /* 0x000000a4042c723c */ /* 0x040ff0000000182c */
        /* <DEDUP_REMOVED lines=14> */
[C---:B------:R-:W-:Y:S08]  /*11d80*/  HMMA.16816.F32 R28, R4.reuse, R172, R28 ;  /* 0x000000ac041c723c */ /* 0x040ff0000000181c */
[C---:B------:R-:W-:Y:S01]  /*11d90*/  HMMA.16816.F32 R32, R4.reuse, R174, R32 ;  /* 0x000000ae0420723c */ /* 0x040fe20000001820 */
[----:B------:R-:W-:Y:S07]  /*11da0*/  LDSM.16.MT88.4 R172, [R212+0x6880] ;  /* 0x00688000d4ac783b */ /* 0x000fee0000004200 */
[C---:B------:R-:W-:Y:S08]  /*11db0*/  HMMA.16816.F32 R36, R4.reuse, R168, R36 ;  /* 0x000000a80424723c */ /* 0x040ff00000001824 */
[C---:B------:R-:W-:Y:S01]  /*11dc0*/  HMMA.16816.F32 R40, R4.reuse, R170, R40 ;  /* 0x000000aa0428723c */ /* 0x040fe20000001828 */
[----:B------:R-:W-:Y:S07]  /*11dd0*/  LDSM.16.MT88.4 R168, [R215+0x8080] ;  /* 0x00808000d7a8783b */ /* 0x000fee0000004200 */
[C---:B------:R-:W-:Y:S08]  /*11de0*/  HMMA.16816.F32 R76, R4.reuse, R20, R76 ;  /* 0x00000014044c723c */ /* 0x040ff0000000184c */
[C---:B------:R-:W-:Y:S01]  /*11df0*/  HMMA.16816.F32 R80, R4.reuse, R22, R80 ;  /* 0x000000160450723c */ /* 0x040fe20000001850 */
[----:B------:R-:W5:Y:S07]  /*11e00*/  LDSM.16.MT88.4 R20, [R215+0x5080] ;  /* 0x00508000d714783b */ /* 0x000f6e0000004200 */
[C---:B------:R-:W-:Y:S08]  /*11e10*/  HMMA.16816.F32 R84, R4.reuse, R16, R84 ;  /* 0x000000100454723c */ /* 0x040ff00000001854 */
[C---:B------:R-:W-:Y:S01]  /*11e20*/  HMMA.16816.F32 R88, R4.reuse, R18, R88 ;  /* 0x000000120458723c */ /* 0x040fe20000001858 */
[----:B------:R-:W1:Y:S07]  /*11e30*/  LDSM.16.MT88.4 R16, [R213+0x5080] ;  /* 0x00508000d510783b */ /* 0x000e6e0000004200 */
[C---:B------:R-:W-:Y:S08]  /*11e40*/  HMMA.16816.F32 R92, R4.reuse, R12, R92 ;  /* 0x0000000c045c723c */ /* 0x040ff0000000185c */
[C---:B------:R-:W-:Y:S01]  /*11e50*/  HMMA.16816.F32 R96, R4.reuse, R14, R96 ;  /* 0x0000000e0460723c */ /* 0x040fe20000001860 */
[----:B------:R-:W1:Y:S07]  /*11e60*/  LDSM.16.MT88.4 R12, [R212+0x5080] ;  /* 0x00508000d40c783b */ /* 0x000e6e0000004200 */
[C---:B--2---:R-:W-:Y:S08]  /*11e70*/  HMMA.16816.F32 R108, R4.reuse, R164, R108 ;  /* 0x000000a4046c723c */ /* 0x044ff0000000186c */
[C---:B------:R-:W-:Y:S01]  /*11e80*/  HMMA.16816.F32 R112, R4.reuse, R166, R112 ;  /* 0x000000a60470723c */ /* 0x040fe20000001870 */
[----:B------:R-:W-:Y:S07]  /*11e90*/  LDSM.16.MT88.4 R164, [R214+0x8080] ;  /* 0x00808000d6a4783b */ /* 0x000fee0000004200 */
[C---:B---3--:R-:W-:Y:S08]  /*11ea0*/  HMMA.16816.F32 R116, R4.reuse, R160, R116 ;  /* 0x000000a00474723c */ /* 0x048ff00000001874 */
[C---:B------:R-:W-:Y:S01]  /*11eb0*/  HMMA.16816.F32 R120, R4.reuse, R162, R120 ;  /* 0x000000a20478723c */ /* 0x040fe20000001878 */
[----:B------:R-:W-:Y:S07]  /*11ec0*/  LDSM.16.MT88.4 R160, [R213+0x8080] ;  /* 0x00808000d5a0783b */ /* 0x000fee0000004200 */
[C---:B----4-:R-:W-:Y:S08]  /*11ed0*/  HMMA.16816.F32 R124, R4.reuse, R24, R124 ;  /* 0x00000018047c723c */ /* 0x050ff0000000187c */
[----:B------:R-:W-:Y:S01]  /*11ee0*/  HMMA.16816.F32 R128, R4, R26, R128 ;  /* 0x0000001a0480723c */ /* 0x000fe20000001880 */
[----:B------:R-:W-:Y:S06]  /*11ef0*/  LDSM.16.MT88.4 R24, [R212+0x8080] ;  /* 0x00808000d418783b */ /* 0x000fec0000004200 */
        /* <DEDUP_REMOVED lines=12> */
[----:B------:R-:W-:-:S03]  /*11fc0*/  FADD.FTZ R247, R247, R222 ;  /* 0x000000def7f77221 */ /* 0x000fc60000010000 */
[C---:B------:R-:W-:Y:S01]  /*11fd0*/  HMMA.16816.F32 R140, R4.reuse, R10, R140 ;  /* 0x0000000a048c723c */ /* 0x040fe2000000188c */
[----:B------:R-:W1:Y:S07]  /*11fe0*/  LDSM.16.MT88.4 R8, [R214+0x6880] ;  /* 0x00688000d608783b */ /* 0x000e6e0000004200 */
[C---:B-----5:R-:W-:Y:S08]  /*11ff0*/  HMMA.16816.F32 R152, R4.reuse, R20, R152 ;  /* 0x000000140498723c */ /* 0x060ff00000001898 */
        /* <DEDUP_REMOVED lines=25> */
[C---:B--2---:R-:W-:Y:S08]  /*12190*/  HMMA.16816.F32 R100, R4.reuse, R20, R100 ;  /* 0x000000140464723c */ /* 0x044ff00000001864 */
[C---:B------:R-:W-:Y:S08]  /*121a0*/  HMMA.16816.F32 R104, R4.reuse, R22, R104 ;  /* 0x000000160468723c */ /* 0x040ff00000001868 */
[C---:B---3--:R-:W-:Y:S08]  /*121b0*/  HMMA.16816.F32 R108, R4.reuse, R16, R108 ;  /* 0x00000010046c723c */ /* 0x048ff0000000186c */
[C---:B------:R-:W-:Y:S08]  /*121c0*/  HMMA.16816.F32 R112, R4.reuse, R18, R112 ;  /* 0x000000120470723c */ /* 0x040ff00000001870 */
[C---:B----4-:R-:W-:Y:S08]  /*121d0*/  HMMA.16816.F32 R116, R4.reuse, R12, R116 ;  /* 0x0000000c0474723c */ /* 0x050ff00000001874 */
[C---:B------:R-:W-:Y:S08]  /*121e0*/  HMMA.16816.F32 R120, R4.reuse, R14, R120 ;  /* 0x0000000e0478723c */ /* 0x040ff00000001878 */
[C---:B-1----:R-:W-:Y:S08]  /*121f0*/  HMMA.16816.F32 R124, R4.reuse, R8, R124 ;  /* 0x00000008047c723c */ /* 0x042ff0000000187c */
[----:B------:R-:W-:Y:S01]  /*12200*/  HMMA.16816.F32 R128, R4, R10, R128 ;  /* 0x0000000a0480723c */ /* 0x000fe20000001880 */
[----:B------:R-:W-:Y:S07]  /*12210*/  @!P1 BRA `(.L_x_941) ;  /* 0x0000306000009947 */ /* 0x000fee0003800000 */
[----:B------:R-:W1:Y:S01]  /*12220*/  S2R R3, SR_TID.X ;  /* 0x0000000000037919 */ /* 0x000e620000002100 */
[----:B------:R-:W-:-:S02]  /*12230*/  IADD3 R246, R156, -0x2, RZ ;  /* 0xfffffffe9cf67810 */ /* 0x000fc40007ffe0ff */
[----:B-1----:R-:W-:-:S04]  /*12240*/  SHF.R.S32.HI R2, RZ, 0x1f, R3 ;  /* 0x0000001fff027819 */ /* 0x002fc80000011403 */
[----:B------:R-:W-:-:S04]  /*12250*/  LEA.HI R239, R2, R3, RZ, 0x3 ;  /* 0x0000000302ef7211 */ /* 0x000fc800078f18ff */
[----:B------:R-:W-:Y:S02]  /*12260*/  LOP3.LUT R2, R239, 0xfffffff8, RZ, 0xc0, !PT ;  /* 0xfffffff8ef027812 */ /* 0x000fe400078ec0ff */
[----:B------:R-:W-:-:S03]  /*12270*/  SHF.R.S32.HI R239, RZ, 0x3, R239 ;  /* 0x00000003ffef7819 */ /* 0x000fc600000114ef */
[----:B------:R-:W-:Y:S01]  /*12280*/  IMAD.IADD R2, R3, 0x1, -R2 ;  /* 0x0000000103027824 */ /* 0x000fe200078e0a02 */
[----:B------:R-:W-:-:S03]  /*12290*/  IADD3 R239, -R239, 0x30, RZ ;  /* 0x00000030efef7810 */ /* 0x000fc60007ffe1ff */
[----:B------:R-:W-:-:S05]  /*122a0*/  IMAD.SHL.U32 R241, R2, 0x8, RZ ;  /* 0x0000000802f17824 */ /* 0x000fca00078e00ff */
[C---:B------:R-:W-:Y:S02]  /*122b0*/  IADD3 R4, R241.reuse, 0x40, RZ ;  /* 0x00000040f1047810 */ /* 0x040fe40007ffe0ff */
[----:B------:R-:W-:Y:S02]  /*122c0*/  IADD3 R2, R241, 0x80, RZ ;  /* 0x00000080f1027810 */ /* 0x000fe40007ffe0ff */
[----:B------:R-:W-:Y:S02]  /*122d0*/  SHF.R.S32.HI R243, RZ, 0x1f, R4 ;  /* 0x0000001ffff37819 */ /* 0x000fe40000011404 */
[----:B------:R-:W-:Y:S02]  /*122e0*/  SHF.R.S32.HI R245, RZ, 0x1f, R2 ;  /* 0x0000001ffff57819 */ /* 0x000fe40000011402 */
[----:B------:R-:W-:Y:S02]  /*122f0*/  LEA.HI R243, R243, R4, RZ, 0x3 ;  /* 0x00000004f3f37211 */ /* 0x000fe400078f18ff */
[----:B------:R-:W-:-:S02]  /*12300*/  LEA.HI R245, R245, R2, RZ, 0x3 ;  /* 0x00000002f5f57211 */ /* 0x000fc400078f18ff */
[----:B------:R-:W-:Y:S02]  /*12310*/  LOP3.LUT R243, R243, 0xfffffff8, RZ, 0xc0, !PT ;  /* 0xfffffff8f3f37812 */ /* 0x000fe400078ec0ff */
[----:B------:R-:W-:Y:S02]  /*12320*/  LOP3.LUT R245, R245, 0xfffffff8, RZ, 0xc0, !PT ;  /* 0xfffffff8f5f57812 */ /* 0x000fe400078ec0ff */
[----:B------:R-:W-:Y:S02]  /*12330*/  SHF.R.S32.HI R240, RZ, 0x1f, R241 ;  /* 0x0000001ffff07819 */ /* 0x000fe400000114f1 */
[----:B------:R-:W-:Y:S02]  /*12340*/  SHF.R.S32.HI R242, RZ, 0x1f, R243 ;  /* 0x0000001ffff27819 */ /* 0x000fe400000114f3 */
[----:B------:R-:W-:Y:S02]  /*12350*/  SHF.R.S32.HI R244, RZ, 0x1f, R245 ;  /* 0x0000001ffff47819 */ /* 0x000fe400000114f5 */
[C---:B------:R-:W-:Y:S01]  /*12360*/  SHF.L.U64.HI R240, R241.reuse, 0x1, R240 ;  /* 0x00000001f1f07819 */ /* 0x040fe200000102f0 */
[----:B------:R-:W-:Y:S01]  /*12370*/  IMAD.SHL.U32 R241, R241, 0x2, RZ ;  /* 0x00000002f1f17824 */ /* 0x000fe200078e00ff */
[C---:B------:R-:W-:Y:S01]  /*12380*/  SHF.L.U64.HI R242, R243.reuse, 0x1, R242 ;  /* 0x00000001f3f27819 */ /* 0x040fe200000102f2 */
[----:B------:R-:W-:Y:S01]  /*12390*/  IMAD.SHL.U32 R243, R243, 0x2, RZ ;  /* 0x00000002f3f37824 */ /* 0x000fe200078e00ff */
[C---:B------:R-:W-:Y:S01]  /*123a0*/  SHF.L.U64.HI R244, R245.reuse, 0x1, R244 ;  /* 0x00000001f5f47819 */ /* 0x040fe200000102f4 */
[----:B------:R-:W-:-:S02]  /*123b0*/  IMAD.SHL.U32 R245, R245, 0x2, RZ ;  /* 0x00000002f5f57824 */ /* 0x000fc400078e00ff */
.L_x_946:
[----:B------:R-:W-:Y:S01]  /*123c0*/  SHF.R.S32.HI R5, RZ, 0x1f, R234 ;  /* 0x0000001fff057819 */ /* 0x000fe200000114ea */
[C---:B------:R-:W-:Y:S01]  /*123d0*/  IMAD.WIDE.U32 R8, R234.reuse, c[0x0][0x208], RZ ;  /* 0x00008200ea087a25 */ /* 0x040fe200078e00ff */
[----:B------:R-:W-:Y:S01]  /*123e0*/  SHF.R.S32.HI R249, RZ, 0x1f, R223 ;  /* 0x0000001ffff97819 */ /* 0x000fe200000114df */
[----:B------:R-:W-:Y:S04]  /*123f0*/  DEPBAR.LE SB0, 0x0 ;  /* 0x000080000000791a */ /* 0x000fe80000000000 */
[----:B------:R-:W-:Y:S01]  /*12400*/  BAR.SYNC.DEFER_BLOCKING 0x0 ;  /* 0x0000000000007b1d */ /* 0x000fe20000010000 */
[----:B------:R-:W-:Y:S01]  /*12410*/  IMAD R5, R5, c[0x0][0x208], RZ ;  /* 0x0000820005057a24 */ /* 0x000fe200078e02ff */
[----:B------:R-:W-:Y:S01]  /*12420*/  SHF.R.S32.HI R6, RZ, 0x1f, R233 ;  /* 0x0000001fff067819 */ /* 0x000fe200000114e9 */
[----:B------:R-:W-:Y:S01]  /*12430*/  IMAD.WIDE.U32 R10, R223, c[0x0][0x210], RZ ;  /* 0x00008400df0a7a25 */ /* 0x000fe200078e00ff */
[----:B------:R-:W-:Y:S02]  /*12440*/  ISETP.GE.AND P1, PT, R229, c[0x0][0x1d4], PT ;  /* 0x00007500e5007a0c */ /* 0x000fe40003f26270 */
[----:B------:R-:W-:Y:S01]  /*12450*/  SHF.R.S32.HI R251, RZ, 0x1f, R238 ;  /* 0x0000001ffffb7819 */ /* 0x000fe200000114ee */
[----:B------:R-:W-:Y:S01]  /*12460*/  IMAD R5, R234, c[0x0][0x20c], R5 ;  /* 0x00008300ea057a24 */ /* 0x000fe200078e0205 */
[----:B------:R-:W-:Y:S01]  /*12470*/  MOV R3, R0 ;  /* 0x0000000000037202 */ /* 0x000fe20000000f00 */
[----:B------:R-:W-:Y:S02]  /*12480*/  IMAD R6, R6, c[0x0][0x218], RZ ;  /* 0x0000860006067a24 */ /* 0x000fe400078e02ff */
[----:B------:R-:W-:Y:S02]  /*12490*/  IMAD.IADD R9, R9, 0x1, R5 ;  /* 0x0000000109097824 */ /* 0x000fe400078e0205 */
[----:B------:R-:W-:Y:S02]  /*124a0*/  IMAD R5, R249, c[0x0][0x210], RZ ;  /* 0x00008400f9057a24 */ /* 0x000fe400078e02ff */
[----:B------:R-:W-:Y:S04]  /*124b0*/  IMAD.WIDE.U32 R8, R233, c[0x0][0x218], R8 ;  /* 0x00008600e9087a25 */ /* 0x000fe800078e0008 */
[----:B------:R-:W-:Y:S01]  /*124c0*/  IMAD R5, R223, c[0x0][0x214], R5 ;  /* 0x00008500df057a24 */ /* 0x000fe200078e0205 */
[----:B------:R-:W-:Y:S01]  /*124d0*/  IADD3 R4, P0, R10, R8, RZ ;  /* 0x000000080a047210 */ /* 0x000fe20007f1e0ff */
[----:B------:R-:W-:Y:S02]  /*124e0*/  IMAD R6, R233, c[0x0][0x21c], R6 ;  /* 0x00008700e9067a24 */ /* 0x000fe400078e0206 */
[----:B------:R-:W-:Y:S01]  /*124f0*/  IMAD.IADD R5, R11, 0x1, R5 ;  /* 0x000000010b057824 */ /* 0x000fe200078e0205 */
[----:B------:R-:W-:Y:S01]  /*12500*/  LDSM.16.M88.4 R160, [R218] ;  /* 0x00000000daa0783b */ /* 0x000fe20000000200 */
[----:B------:R-:W-:Y:S01]  /*12510*/  IMAD R158, R221, 0x2, R218 ;  /* 0x00000002dd9e7824 */ /* 0x000fe200078e02da */
[----:B------:R-:W-:Y:S01]  /*12520*/  ULDC.64 UR4, c[0x0][0x118] ;  /* 0x0000460000047ab9 */ /* 0x000fe20000000a00 */
[----:B------:R-:W-:Y:S01]  /*12530*/  BSSY B0, `(.L_x_942) ;  /* 0x0000031000007945 */ /* 0x000fe20003800000 */
[----:B------:R-:W-:Y:S01]  /*12540*/  LDSM.16.M88.4 R164, [R217+0xa080] ;  /* 0x00a08000d9a4783b */ /* 0x000fe20000000200 */
[----:B------:R-:W-:Y:S02]  /*12550*/  IADD3.X R5, R5, R9, R6, P0, !PT ;  /* 0x0000000905057210 */ /* 0x000fe400007fe406 */
[C---:B------:R-:W-:Y:S01]  /*12560*/  LEA R2, P0, R4.reuse, c[0x0][0x1f8], 0x1 ;  /* 0x00007e0004027a11 */ /* 0x040fe200078008ff */
[----:B------:R-:W-:Y:S03]  /*12570*/  LDSM.16.M88.4 R168, [R217+0xa880] ;  /* 0x00a88000d9a8783b */ /* 0x000fe60000000200 */
[----:B------:R-:W-:Y:S01]  /*12580*/  LEA.HI.X R10, R4, c[0x0][0x1fc], R5, 0x1, P0 ;  /* 0x00007f00040a7a11 */ /* 0x000fe200000f0c05 */
[----:B------:R-:W-:Y:S04]  /*12590*/  LDSM.16.M88.4 R24, [R217+0xb080] ;  /* 0x00b08000d918783b */ /* 0x000fe80000000200 */
[----:B------:R-:W1:Y:S04]  /*125a0*/  SHFL.IDX PT, R4, R2, RZ, 0x181f ;  /* 0x00181fff02047589 */ /* 0x000e6800000e0000 */
[----:B------:R-:W-:Y:S04]  /*125b0*/  LDSM.16.M88.4 R172, [R158] ;  /* 0x000000009eac783b */ /* 0x000fe80000000200 */
[----:B------:R-:W2:Y:S04]  /*125c0*/  SHFL.IDX PT, R5, R10, RZ, 0x181f ;  /* 0x00181fff0a057589 */ /* 0x000ea800000e0000 */
[----:B------:R3:W4:Y:S04]  /*125d0*/  LDSM.16.M88.4 R176, [R216] ;  /* 0x00000000d8b0783b */ /* 0x0007280000000200 */
[----:B------:R3:W3:Y:S04]  /*125e0*/  LDSM.16.M88.4 R180, [R211] ;  /* 0x00000000d3b4783b */ /* 0x0006e80000000200 */
[----:B------:R3:W3:Y:S01]  /*125f0*/  LDSM.16.M88.4 R184, [R210] ;  /* 0x00000000d2b8783b */ /* 0x0006e20000000200 */
[C---:B-1----:R-:W-:Y:S05]  /*12600*/  IADD3 R12, P0, R4.reuse, R241, RZ ;  /* 0x000000f1040c7210 */ /* 0x042fea0007f1e0ff */
[C---:B--2---:R-:W-:Y:S01]  /*12610*/  IMAD.X R13, R5.reuse, 0x1, R240, P0 ;  /* 0x00000001050d7824 */ /* 0x044fe200000e06f0 */
[C---:B------:R-:W-:Y:S04]  /*12620*/  IADD3 R8, P0, R4.reuse, R243, RZ ;  /* 0x000000f304087210 */ /* 0x040fe80007f1e0ff */
[----:B------:R-:W-:Y:S01]  /*12630*/  @!PT LDS RZ, [RZ] ;  /* 0x00000000fffff984 */ /* 0x000fe20000000800 */
[----:B------:R-:W-:Y:S01]  /*12640*/  @!PT LDS RZ, [RZ] ;  /* 0x00000000fffff984 */ /* 0x000fe20000000800 */
[----:B------:R-:W-:Y:S01]  /*12650*/  @!PT LDS RZ, [RZ] ;  /* 0x00000000fffff984 */ /* 0x000fe20000000800 */
[----:B------:R1:W-:Y:S01]  /*12660*/  LDGSTS.E.BYPASS.LTC128B.128 [R235+0x4080], [R12.64], !P6 ;  /* 0x040800000ceb7fae */ /* 0x0003e2000f101d44 */
[C---:B------:R-:W-:Y:S02]  /*12670*/  IADD3.X R9, R5.reuse, R242, RZ, P0, !PT ;  /* 0x000000f205097210 */ /* 0x040fe400007fe4ff */
[----:B------:R-:W-:Y:S03]  /*12680*/  IADD3 R6, P0, R4, R245, RZ ;  /* 0x000000f504067210 */ /* 0x000fe60007f1e0ff */
[----:B------:R1:W-:Y:S01]  /*12690*/  LDGSTS.E.BYPASS.LTC128B.128 [R235+0x5880], [R8.64], !P1 ;  /* 0x0588000008eb7fae */ /* 0x0003e2000c901d44 */
[----:B------:R-:W-:Y:S01]  /*126a0*/  ISETP.GT.AND P1, PT, R224, 0x7f, PT ;  /* 0x0000007fe000780c */ /* 0x000fe20003f24270 */
[----:B------:R-:W-:Y:S01]  /*126b0*/  IMAD.X R7, R5, 0x1, R244, P0 ;  /* 0x0000000105077824 */ /* 0x000fe200000e06f4 */
[C---:B------:R-:W-:Y:S04]  /*126c0*/  LEA R4, P0, R238.reuse, R4, 0x1 ;  /* 0x00000004ee047211 */ /* 0x040fe800078008ff */
[----:B------:R1:W-:Y:S01]  /*126d0*/  LDGSTS.E.BYPASS.LTC128B.128 [R235+0x7080], [R6.64], !P5 ;  /* 0x0708000006eb7fae */ /* 0x0003e2000e901d44 */
[----:B------:R-:W-:Y:S05]  /*126e0*/  LEA.HI.X R5, R238, R5, R251, 0x1, P0 ;  /* 0x00000005ee057211 */ /* 0x000fea00000f0cfb */
[----:B------:R1:W-:Y:S01]  /*126f0*/  LDGSTS.E.BYPASS.LTC128B.128 [R235+0x8880], [R4.64], !P4 ;  /* 0x0888000004eb7fae */ /* 0x0003e2000e101d44 */
[----:B------:R-:W-:-:S05]  /*12700*/  @P1 BRA `(.L_x_943) ;  /* 0x0000013000001947 */ /* 0x000fca0003800000 */
[----:B----4-:R-:W-:-:S05]  /*12710*/  BRA.DIV ~URZ, `(.L_x_944) ;  /* 0x00005de27f007947 */ /* 0x010fca000b800000 */
[----:B-1----:R1:W2:Y:S04]  /*12720*/  SHFL.IDX PT, R5, R10, 0x1, 0x181f ;  /* 0x00381f000a057f89 */ /* 0x0022a800000e0000 */
[----:B------:R1:W4:Y:S02]  /*12730*/  SHFL.IDX PT, R9, R2, 0x1, 0x181f ;  /* 0x00381f0002097f89 */ /* 0x00032400000e0000 */
.L_x_965:
[----:B----4-:R-:W-:Y:S02]  /*12740*/  IADD3 R12, P0, R9, R241, RZ ;  /* 0x000000f1090c7210 */ /* 0x010fe40007f1e0ff */
[----:B------:R-:W-:Y:S03]  /*12750*/  ISETP.GE.AND P1, PT, R229, c[0x0][0x1d4], PT ;  /* 0x00007500e5007a0c */ /* 0x000fe60003f26270 */
[----:B--2---:R-:W-:Y:S01]  /*12760*/  IMAD.X R13, R5, 0x1, R240, P0 ;  /* 0x00000001050d7824 */ /* 0x004fe200000e06f0 */
[----:B-1----:R-:W-:Y:S04]  /*12770*/  IADD3 R10, P0, R9, R243, RZ ;  /* 0x000000f3090a7210 */ /* 0x002fe80007f1e0ff */
[----:B------:R-:W-:Y:S01]  /*12780*/  @!PT LDS RZ, [RZ] ;  /* 0x00000000fffff984 */ /* 0x000fe20000000800 */
[----:B------:R-:W-:Y:S01]  /*12790*/  @!PT LDS RZ, [RZ] ;  /* 0x00000000fffff984 */ /* 0x000fe20000000800 */
[----:B------:R-:W-:Y:S01]  /*127a0*/  @!PT LDS RZ, [RZ] ;  /* 0x00000000fffff984 */ /* 0x000fe20000000800 */
[----:B------:R1:W-:Y:S01]  /*127b0*/  LDGSTS.E.BYPASS.LTC128B.128 [R235+0x5080], [R12.64], !P6 ;  /* 0x050800000ceb7fae */ /* 0x0003e2000f101d44 */
[----:B------:R-:W-:Y:S01]  /*127c0*/  IMAD.X R11, R5, 0x1, R242, P0 ;  /* 0x00000001050b7824 */ /* 0x000fe200000e06f2 */
[----:B------:R-:W-:Y:S04]  /*127d0*/  IADD3 R6, P0, R9, R245, RZ ;  /* 0x000000f509067210 */ /* 0x000fe80007f1e0ff */
[----:B------:R1:W-:Y:S01]  /*127e0*/  LDGSTS.E.BYPASS.LTC128B.128 [R235+0x6880], [R10.64], !P1 ;  /* 0x068800000aeb7fae */ /* 0x0003e2000c901d44 */
[----:B------:R-:W-:Y:S01]  /*127f0*/  IMAD.X R7, R5, 0x1, R244, P0 ;  /* 0x0000000105077824 */ /* 0x000fe200000e06f4 */
[C---:B------:R-:W-:Y:S04]  /*12800*/  LEA R4, P0, R238.reuse, R9, 0x1 ;  /* 0x00000009ee047211 */ /* 0x040fe800078008ff */
[----:B------:R1:W-:Y:S01]  /*12810*/  LDGSTS.E.BYPASS.LTC128B.128 [R235+0x8080], [R6.64], !P5 ;  /* 0x0808000006eb7fae */ /* 0x0003e2000e901d44 */
[----:B------:R-:W-:Y:S05]  /*12820*/  LEA.HI.X R5, R238, R5, R251, 0x1, P0 ;  /* 0x00000005ee057211 */ /* 0x000fea00000f0cfb */
[----:B------:R1:W-:Y:S03]  /*12830*/  LDGSTS.E.BYPASS.LTC128B.128 [R235+0x9880], [R4.64], !P4 ;  /* 0x0988000004eb7fae */ /* 0x0003e6000e101d44 */
.L_x_943:
[----:B----4-:R-:W-:Y:S05]  /*12840*/  BSYNC B0 ;  /* 0x0000000000007941 */ /* 0x010fea0003800000 */
.L_x_942:
[----:B------:R-:W0:Y:S01]  /*12850*/  LDGDEPBAR ;  /* 0x00000000000079af */ /* 0x000e220000000000 */
[----:B------:R-:W-:Y:S01]  /*12860*/  WARPSYNC 0xffffffff ;  /* 0xffffffff00007948 */ /* 0x000fe20003800000 */
[C---:B-1----:R-:W-:Y:S03]  /*12870*/  HMMA.16816.F32 R4, R160.reuse, R164, RZ ;  /* 0x000000a4a004723c */ /* 0x042fe600000018ff */
[----:B------:R-:W-:Y:S02]  /*12880*/  ISETP.GE.AND P0, PT, R246, 0x1, PT ;  /* 0x00000001f600780c */ /* 0x000fe40003f06270 */
[----:B------:R-:W-:Y:S01]  /*12890*/  LDSM.16.M88.4 R196, [R209] ;  /* 0x00000000d1c4783b */ /* 0x000fe20000000200 */
[C---:B------:R-:W-:Y:S02]  /*128a0*/  LEA R222, R219.reuse, R218, 0x1 ;  /* 0x000000dadbde7211 */ /* 0x040fe400078e08ff */
[C---:B------:R-:W-:Y:S01]  /*128b0*/  HMMA.16816.F32 R8, R160.reuse, R166, RZ ;  /* 0x000000a6a008723c */ /* 0x040fe200000018ff */
[----:B------:R-:W-:Y:S03]  /*128c0*/  LEA R2, R220, R217, 0x1 ;  /* 0x000000d9dc027211 */ /* 0x000fe600078e08ff */
[----:B------:R-:W-:Y:S01]  /*128d0*/  LDSM.16.M88.4 R188, [R222] ;  /* 0x00000000debc783b */ /* 0x000fe20000000200 */
[----:B------:R-:W-:Y:S03]  /*128e0*/  LEA R156, R219, R158, 0x1 ;  /* 0x0000009edb9c7211 */ /* 0x000fe600078e08ff */
[C---:B------:R-:W-:Y:S03]  /*128f0*/  HMMA.16816.F32 R12, R160.reuse, R168, RZ ;  /* 0x000000a8a00c723c */ /* 0x040fe600000018ff */
[----:B------:R-:W1:Y:S05]  /*12900*/  LDSM.16.M88.4 R192, [R2+0xa080] ;  /* 0x00a0800002c0783b */ /* 0x000e6a0000000200 */
[C---:B------:R-:W-:Y:S02]  /*12910*/  HMMA.16816.F32 R16, R160.reuse, R170, RZ ;  /* 0x000000aaa010723c */ /* 0x040fe400000018ff */
[----:B------:R-:W-:Y:S06]  /*12920*/  LDSM.16.M88.4 R164, [R2+0xb080] ;  /* 0x00b0800002a4783b */ /* 0x000fec0000000200 */
[C---:B------:R-:W-:Y:S01]  /*12930*/  HMMA.16816.F32 R20, R160.reuse, R24, RZ ;  /* 0x00000018a014723c */ /* 0x040fe200000018ff */
[----:B------:R-:W-:Y:S07]  /*12940*/  LDSM.16.M88.4 R168, [R156] ;  /* 0x000000009ca8783b */ /* 0x000fee0000000200 */
[----:B------:R-:W-:Y:S01]  /*12950*/  HMMA.16816.F32 R24, R160, R26, RZ ;  /* 0x0000001aa018723c */ /* 0x000fe200000018ff */
[----:B------:R-:W2:Y:S07]  /*12960*/  LDSM.16.M88.4 R160, [R2+0xa880] ;  /* 0x00a8800002a0783b */ /* 0x000eae0000000200 */
[C---:B------:R-:W-:Y:S08]  /*12970*/  HMMA.16816.F32 R4, R172.reuse, R176, R4 ;  /* 0x000000b0ac04723c */ /* 0x040ff00000001804 */
[C---:B------:R-:W-:Y:S01]  /*12980*/  HMMA.16816.F32 R8, R172.reuse, R178, R8 ;  /* 0x000000b2ac08723c */ /* 0x040fe20000001808 */
[----:B------:R-:W-:Y:S07]  /*12990*/  LDSM.16.M88.4 R176, [R209+0x1000] ;  /* 0x00100000d1b0783b */ /* 0x000fee0000000200 */
[C---:B---3--:R-:W-:Y:S08]  /*129a0*/  HMMA.16816.F32 R12, R172.reuse, R180, R12 ;  /* 0x000000b4ac0c723c */ /* 0x048ff0000000180c */
[C---:B------:R-:W-:Y:S01]  /*129b0*/  HMMA.16816.F32 R16, R172.reuse, R182, R16 ;  /* 0x000000b6ac10723c */ /* 0x040fe20000001810 */
[----:B------:R-:W-:Y:S07]  /*129c0*/  LDSM.16.M88.4 R180, [R218+0x4000] ;  /* 0x00400000dab4783b */ /* 0x000fee0000000200 */
[C---:B------:R-:W-:Y:S08]  /*129d0*/  HMMA.16816.F32 R20, R172.reuse, R184, R20 ;  /* 0x000000b8ac14723c */ /* 0x040ff00000001814 */
[----:B------:R-:W-:Y:S01]  /*129e0*/  HMMA.16816.F32 R24, R172, R186, R24 ;  /* 0x000000baac18723c */ /* 0x000fe20000001818 */
[----:B------:R-:W3:Y:S07]  /*129f0*/  LDSM.16.M88.4 R172, [R209+0x800] ;  /* 0x00080000d1ac783b */ /* 0x000eee0000000200 */
[C---:B-1----:R-:W-:Y:S01]  /*12a00*/  HMMA.16816.F32 R4, R188.reuse, R192, R4 ;  /* 0x000000c0bc04723c */ /* 0x042fe20000001804 */
[----:B------:R-:W1:Y:S07]  /*12a10*/  LDSM.16.M88.4 R184, [R217+0xb880] ;  /* 0x00b88000d9b8783b */ /* 0x000e6e0000000200 */
[C---:B------:R-:W-:Y:S01]  /*12a20*/  HMMA.16816.F32 R8, R188.reuse, R194, R8 ;  /* 0x000000c2bc08723c */ /* 0x040fe20000001808 */
[----:B------:R-:W-:Y:S07]  /*12a30*/  LDSM.16.M88.4 R192, [R208] ;  /* 0x00000000d0c0783b */ /* 0x000fee0000000200 */
[C---:B--2---:R-:W-:Y:S08]  /*12a40*/  HMMA.16816.F32 R12, R188.reuse, R160, R12 ;  /* 0x000000a0bc0c723c */ /* 0x044ff0000000180c */
[C---:B------:R-:W-:Y:S01]  /*12a50*/  HMMA.16816.F32 R16, R188.reuse, R162, R16 ;  /* 0x000000a2bc10723c */ /* 0x040fe20000001810 */
[----:B------:R-:W2:Y:S07]  /*12a60*/  LDSM.16.M88.4 R160, [R217+0xc080] ;  /* 0x00c08000d9a0783b */ /* 0x000eae0000000200 */
[C---:B------:R-:W-:Y:S08]  /*12a70*/  HMMA.16816.F32 R20, R188.reuse, R164, R20 ;  /* 0x000000a4bc14723c */ /* 0x040ff00000001814 */
[----:B------:R-:W-:Y:S01]  /*12a80*/  HMMA.16816.F32 R24, R188, R166, R24 ;  /* 0x000000a6bc18723c */ /* 0x000fe20000001818 */
[----:B------:R-:W4:Y:S07]  /*12a90*/  LDSM.16.M88.4 R164, [R217+0xc880] ;  /* 0x00c88000d9a4783b */ /* 0x000f2e0000000200 */
[C---:B------:R-:W-:Y:S01]  /*12aa0*/  HMMA.16816.F32 R4, R168.reuse, R196, R4 ;  /* 0x000000c4a804723c */ /* 0x040fe20000001804 */
[----:B------:R-:W5:Y:S07]  /*12ab0*/  LDSM.16.M88.4 R188, [R158+0x4000] ;  /* 0x004000009ebc783b */ /* 0x000f6e0000000200 */
[C---:B------:R-:W-:Y:S01]  /*12ac0*/  HMMA.16816.F32 R8, R168.reuse, R198, R8 ;  /* 0x000000c6a808723c */ /* 0x040fe20000001808 */
[----:B------:R-:W-:Y:S07]  /*12ad0*/  LDSM.16.M88.4 R196, [R2+0xb880] ;  /* 0x00b8800002c4783b */ /* 0x000fee0000000200 */
[C---:B---3--:R-:W-:Y:S08]  /*12ae0*/  HMMA.16816.F32 R12, R168.reuse, R172, R12 ;  /* 0x000000aca80c723c */ /* 0x048ff0000000180c */
[C---:B------:R-:W-:Y:S01]  /*12af0*/  HMMA.16816.F32 R16, R168.reuse, R174, R16 ;  /* 0x000000aea810723c */ /* 0x040fe20000001810 */
[----:B------:R-:W-:Y:S07]  /*12b00*/  LDSM.16.M88.4 R172, [R206] ;  /* 0x00000000ceac783b */ /* 0x000fee0000000200 */
[C---:B------:R-:W-:Y:S08]  /*12b10*/  HMMA.16816.F32 R20, R168.reuse, R176, R20 ;  /* 0x000000b0a814723c */ /* 0x040ff00000001814 */
[----:B------:R-:W-:Y:S01]  /*12b20*/  HMMA.16816.F32 R24, R168, R178, R24 ;  /* 0x000000b2a818723c */ /* 0x000fe20000001818 */
[----:B------:R-:W3:Y:S07]  /*12b30*/  LDSM.16.M88.4 R168, [R207] ;  /* 0x00000000cfa8783b */ /* 0x000eee0000000200 */
[C---:B-1----:R-:W-:Y:S01]  /*12b40*/  HMMA.16816.F32 R4, R180.reuse, R184, R4 ;  /* 0x000000b8b404723c */ /* 0x042fe20000001804 */
[----:B------:R-:W1:Y:S07]  /*12b50*/  LDSM.16.M88.4 R176, [R222+0x4000] ;  /* 0x00400000deb0783b */ /* 0x000e6e0000000200 */
[C---:B------:R-:W-:Y:S01]  /*12b60*/  HMMA.16816.F32 R8, R180.reuse, R186, R8 ;  /* 0x000000bab408723c */ /* 0x040fe20000001808 */
[----:B------:R-:W-:Y:S07]  /*12b70*/  LDSM.16.M88.4 R184, [R209+0x1800] ;  /* 0x00180000d1b8783b */ /* 0x000fee0000000200 */
[C---:B--2---:R-:W-:Y:S08]  /*12b80*/  HMMA.16816.F32 R12, R180.reuse, R160, R12 ;  /* 0x000000a0b40c723c */ /* 0x044ff0000000180c */
[C---:B------:R-:W-:Y:S01]  /*12b90*/  HMMA.16816.F32 R16, R180.reuse, R162, R16 ;  /* 0x000000a2b410723c */ /* 0x040fe20000001810 */
[----:B------:R-:W2:Y:S07]  /*12ba0*/  LDSM.16.M88.4 R160, [R2+0xc080] ;  /* 0x00c0800002a0783b */ /* 0x000eae0000000200 */
[C---:B----4-:R-:W-:Y:S08]  /*12bb0*/  HMMA.16816.F32 R20, R180.reuse, R164, R20 ;  /* 0x000000a4b414723c */ /* 0x050ff00000001814 */
[----:B------:R-:W-:Y:S01]  /*12bc0*/  HMMA.16816.F32 R24, R180, R166, R24 ;  /* 0x000000a6b418723c */ /* 0x000fe20000001818 */
[----:B------:R-:W4:Y:S07]  /*12bd0*/  LDSM.16.M88.4 R164, [R2+0xc880] ;  /* 0x00c8800002a4783b */ /* 0x000f2e0000000200 */
[C---:B-----5:R-:W-:Y:S01]  /*12be0*/  HMMA.16816.F32 R4, R188.reuse, R192, R4 ;  /* 0x000000c0bc04723c */ /* 0x060fe20000001804 */
[----:B------:R-:W5:Y:S07]  /*12bf0*/  LDSM.16.M88.4 R180, [R156+0x4000] ;  /* 0x004000009cb4783b */ /* 0x000f6e0000000200 */
[C---:B------:R-:W-:Y:S01]  /*12c00*/  HMMA.16816.F32 R8, R188.reuse, R194, R8 ;  /* 0x000000c2bc08723c */ /* 0x040fe20000001808 */
[----:B------:R-:W-:Y:S07]  /*12c10*/  LDSM.16.M88.4 R192, [R217+0xd080] ;  /* 0x00d08000d9c0783b */ /* 0x000fee0000000200 */
[C---:B---3--:R-:W-:Y:S08]  /*12c20*/  HMMA.16816.F32 R12, R188.reuse, R168, R12 ;  /* 0x000000a8bc0c723c */ /* 0x048ff0000000180c */
[C---:B------:R-:W-:Y:S01]  /*12c30*/  HMMA.16816.F32 R16, R188.reuse, R170, R16 ;  /* 0x000000aabc10723c */ /* 0x040fe20000001810 */
[----:B------:R-:W3:Y:S07]  /*12c40*/  LDSM.16.M88.4 R168, [R209+0x2000] ;  /* 0x00200000d1a8783b */ /* 0x000eee0000000200 */
        /* <DEDUP_REMOVED lines=19> */
[----:B------:R-:W3:Y:S07]  /*12d80*/  LDSM.16.M88.4 R168, [R204] ;  /* 0x00000000cca8783b */ /* 0x000eee0000000200 */
        /* <DEDUP_REMOVED lines=43> */
[----:B------:R-:W3:Y:S01]  /*13040*/  LDSM.16.M88.4 R188, [R222+0xc000] ;  /* 0x00c00000debc783b */ /* 0x000ee20000000200 */
[C---:B-1----:R-:W-:Y:S08]  /*13050*/  HMMA.16816.F32 R4, R176.reuse, R196, R4 ;  /* 0x000000c4b004723c */ /* 0x042ff00000001804 */
[C---:B------:R-:W-:Y:S01]  /*13060*/  HMMA.16816.F32 R8, R176.reuse, R198, R8 ;  /* 0x000000c6b008723c */ /* 0x040fe20000001808 */
[----:B------:R-:W-:Y:S07]  /*13070*/  LDSM.16.M88.4 R196, [R209+0x4800] ;  /* 0x00480000d1c4783b */ /* 0x000fee0000000200 */
[C---:B--2---:R-:W-:Y:S08]  /*13080*/  HMMA.16816.F32 R12, R176.reuse, R160, R12 ;  /* 0x000000a0b00c723c */ /* 0x044ff0000000180c */
[C---:B------:R-:W-:Y:S01]  /*13090*/  HMMA.16816.F32 R16, R176.reuse, R162, R16 ;  /* 0x000000a2b010723c */ /* 0x040fe20000001810 */
[----:B------:R-:W1:Y:S07]  /*130a0*/  LDSM.16.M88.4 R160, [R2+0xf080] ;  /* 0x00f0800002a0783b */ /* 0x000e6e0000000200 */
[C---:B----4-:R-:W-:Y:S08]  /*130b0*/  HMMA.16816.F32 R20, R176.reuse, R164, R20 ;  /* 0x000000a4b014723c */ /* 0x050ff00000001814 */
[----:B------:R-:W-:Y:S01]  /*130c0*/  HMMA.16816.F32 R24, R176, R166, R24 ;  /* 0x000000a6b018723c */ /* 0x000fe20000001818 */
[----:B------:R-:W2:Y:S07]  /*130d0*/  LDSM.16.M88.4 R164, [R2+0xf880] ;  /* 0x00f8800002a4783b */ /* 0x000eae0000000200 */
[----:B------:R-:W4:Y:S01]  /*130e0*/  LDSM.16.M88.4 R176, [R156+0xc000] ;  /* 0x00c000009cb0783b */ /* 0x000f220000000200 */
[C---:B-----5:R-:W-:Y:S08]  /*130f0*/  HMMA.16816.F32 R4, R180.reuse, R184, R4 ;  /* 0x000000b8b404723c */ /* 0x060ff00000001804 */
[C---:B------:R-:W-:Y:S08]  /*13100*/  HMMA.16816.F32 R8, R180.reuse, R186, R8 ;  /* 0x000000bab408723c */ /* 0x040ff00000001808 */
[C---:B---3--:R-:W-:Y:S08]  /*13110*/  HMMA.16816.F32 R12, R180.reuse, R168, R12 ;  /* 0x000000a8b40c723c */ /* 0x048ff0000000180c */
[C---:B------:R-:W-:Y:S08]  /*13120*/  HMMA.16816.F32 R16, R180.reuse, R170, R16 ;  /* 0x000000aab410723c */ /* 0x040ff00000001810 */
[C---:B------:R-:W-:Y:S08]  /*13130*/  HMMA.16816.F32 R20, R180.reuse, R172, R20 ;  /* 0x000000acb414723c */ /* 0x040ff00000001814 */
[----:B------:R-:W-:Y:S08]  /*13140*/  HMMA.16816.F32 R24, R180, R174, R24 ;  /* 0x000000aeb418723c */ /* 0x000ff00000001818 */
[C---:B------:R-:W-:Y:S08]  /*13150*/  HMMA.16816.F32 R4, R188.reuse, R192, R4 ;  /* 0x000000c0bc04723c */ /* 0x040ff00000001804 */
[C---:B------:R-:W-:Y:S08]  /*13160*/  HMMA.16816.F32 R8, R188.reuse, R194, R8 ;  /* 0x000000c2bc08723c */ /* 0x040ff00000001808 */
[C---:B-1----:R-:W-:Y:S08]  /*13170*/  HMMA.16816.F32 R12, R188.reuse, R160, R12 ;  /* 0x000000a0bc0c723c */ /* 0x042ff0000000180c */
[C---:B------:R-:W-:Y:S01]  /*13180*/  HMMA.16816.F32 R16, R188.reuse, R162, R16 ;  /* 0x000000a2bc10723c */ /* 0x040fe20000001810 */
[----:B------:R-:W1:Y:S07]  /*13190*/  LDSM.16.M88.4 R160, [R209+0x5000] ;  /* 0x00500000d1a0783b */ /* 0x000e6e0000000200 */
[C---:B--2---:R-:W-:Y:S08]  /*131a0*/  HMMA.16816.F32 R20, R188.reuse, R164, R20 ;  /* 0x000000a4bc14723c */ /* 0x044ff00000001814 */
[----:B------:R-:W-:Y:S01]  /*131b0*/  HMMA.16816.F32 R24, R188, R166, R24 ;  /* 0x000000a6bc18723c */ /* 0x000fe20000001818 */
[----:B------:R-:W2:Y:S01]  /*131c0*/  LDSM.16.M88.4 R164, [R209+0x5800] ;  /* 0x00580000d1a4783b */ /* 0x000ea20000000200 */
[----:B------:R-:W-:Y:S06]  /*131d0*/  DEPBAR.LE SB0, 0x0 ;  /* 0x000080000000791a */ /* 0x000fec0000000000 */
[----:B------:R-:W-:Y:S01]  /*131e0*/  BAR.SYNC.DEFER_BLOCKING 0x0 ;  /* 0x0000000000007b1d */ /* 0x000fe20000010000 */
[C---:B----4-:R-:W-:Y:S08]  /*131f0*/  HMMA.16816.F32 R4, R176.reuse, R196, R4 ;  /* 0x000000c4b004723c */ /* 0x050ff00000001804 */
[C---:B------:R-:W-:Y:S08]  /*13200*/  HMMA.16816.F32 R8, R176.reuse, R198, R8 ;  /* 0x000000c6b008723c */ /* 0x040ff00000001808 */
[C---:B-1----:R-:W-:Y:S08]  /*13210*/  HMMA.16816.F32 R12, R176.reuse, R160, R12 ;  /* 0x000000a0b00c723c */ /* 0x042ff0000000180c */
[C---:B------:R-:W-:Y:S04]  /*13220*/  HMMA.16816.F32 R16, R176.reuse, R162, R16 ;  /* 0x000000a2b010723c */ /* 0x040fe80000001810 */
[----:B------:R-:W-:Y:S02]  /*13230*/  FMUL.FTZ R157, R4, c[0x0][0x320] ;  /* 0x0000c800049d7a20 */ /* 0x000fe40000410000 */
[----:B------:R-:W-:Y:S02]  /*13240*/  FMUL.FTZ R156, R6, c[0x0][0x320] ;  /* 0x0000c800069c7a20 */ /* 0x000fe40000410000 */
[----:B------:R1:W3:Y:S01]  /*13250*/  MUFU.TANH R169, R157 ;  /* 0x0000009d00a97308 */ /* 0x0002e20000002400 */
[C---:B--2---:R-:W-:Y:S03]  /*13260*/  HMMA.16816.F32 R20, R176.reuse, R164, R20 ;  /* 0x000000a4b014723c */ /* 0x044fe60000001814 */
[----:B------:R-:W-:Y:S02]  /*13270*/  FMUL.FTZ R181, R5, c[0x0][0x320] ;  /* 0x0000c80005b57a20 */ /* 0x000fe40000410000 */
[----:B------:R-:W-:Y:S02]  /*13280*/  FMUL.FTZ R252, R7, c[0x0][0x320] ;  /* 0x0000c80007fc7a20 */ /* 0x000fe40000410000 */
[----:B------:R-:W-:Y:S01]  /*13290*/  FMUL.FTZ R180, R8, c[0x0][0x320] ;  /* 0x0000c80008b47a20 */ /* 0x000fe20000410000 */
[----:B------:R-:W-:Y:S01]  /*132a0*/  HMMA.16816.F32 R24, R176, R166, R24 ;  /* 0x000000a6b018723c */ /* 0x000fe20000001818 */
[----:B------:R2:W4:Y:S03]  /*132b0*/  MUFU.TANH R6, R156 ;  /* 0x0000009c00067308 */ /* 0x0005260000002400 */
[----:B------:R-:W-:Y:S02]  /*132c0*/  FMUL.FTZ R184, R9, c[0x0][0x320] ;  /* 0x0000c80009b87a20 */ /* 0x000fe40000410000 */
[----:B------:R-:W-:Y:S02]  /*132d0*/  FMUL.FTZ R250, R12, c[0x0][0x320] ;  /* 0x0000c8000cfa7a20 */ /* 0x000fe40000410000 */
[----:B------:R-:W-:Y:S03]  /*132e0*/  FMUL.FTZ R198, R13, c[0x0][0x320] ;  /* 0x0000c8000dc67a20 */ /* 0x000fe60000410000 */
[----:B------:R-:W3:Y:S01]  /*132f0*/  MUFU.TANH R181, R181 ;  /* 0x000000b500b57308 */ /* 0x000ee20000002400 */
[----:B------:R-:W-:Y:S02]  /*13300*/  FMUL.FTZ R174, R14, c[0x0][0x320] ;  /* 0x0000c8000eae7a20 */ /* 0x000fe40000410000 */
[----:B------:R-:W-:Y:S02]  /*13310*/  FMUL.FTZ R172, R15, c[0x0][0x320] ;  /* 0x0000c8000fac7a20 */ /* 0x000fe40000410000 */
[----:B-1----:R-:W-:Y:S02]  /*13320*/  FMUL.FTZ R157, R10, c[0x0][0x320] ;  /* 0x0000c8000a9d7a20 */ /* 0x002fe40000410000 */
[----:B------:R-:W-:Y:S02]  /*13330*/  FMUL.FTZ R170, R16, c[0x0][0x320] ;  /* 0x0000c80010aa7a20 */ /* 0x000fe40000410000 */
[----:B------:R-:W-:Y:S01]  /*13340*/  FMUL.FTZ R196, R20, c[0x0][0x320] ;  /* 0x0000c80014c47a20 */ /* 0x000fe20000410000 */
[----:B------:R-:W1:Y:S01]  /*13350*/  MUFU.TANH R252, R252 ;  /* 0x000000fc00fc7308 */ /* 0x000e620000002400 */
[----:B------:R-:W-:Y:S02]  /*13360*/  FMUL.FTZ R17, R17, c[0x0][0x320] ;  /* 0x0000c80011117a20 */ /* 0x000fe40000410000 */
[----:B------:R-:W-:Y:S02]  /*13370*/  FMUL.FTZ R185, R24, c[0x0][0x320] ;  /* 0x0000c80018b97a20 */ /* 0x000fe40000410000 */
[----:B--2---:R-:W-:Y:S02]  /*13380*/  FMUL.FTZ R156, R11, c[0x0][0x320] ;  /* 0x0000c8000b9c7a20 */ /* 0x004fe40000410000 */
[----:B------:R-:W-:Y:S02]  /*13390*/  FMUL.FTZ R18, R18, c[0x0][0x320] ;  /* 0x0000c80012127a20 */ /* 0x000fe40000410000 */
[----:B------:R-:W-:Y:S01]  /*133a0*/  FMUL.FTZ R19, R19, c[0x0][0x320] ;  /* 0x0000c80013137a20 */ /* 0x000fe20000410000 */
[----:B------:R-:W2:Y:S01]  /*133b0*/  MUFU.TANH R180, R180 ;  /* 0x000000b400b47308 */ /* 0x000ea20000002400 */
[----:B------:R-:W-:Y:S02]  /*133c0*/  FMUL.FTZ R21, R21, c[0x0][0x320] ;  /* 0x0000c80015157a20 */ /* 0x000fe40000410000 */
[----:B------:R-:W-:Y:S02]  /*133d0*/  FMUL.FTZ R22, R22, c[0x0][0x320] ;  /* 0x0000c80016167a20 */ /* 0x000fe40000410000 */
[----:B------:R-:W-:Y:S02]  /*133e0*/  FMUL.FTZ R23, R23, c[0x0][0x320] ;  /* 0x0000c80017177a20 */ /* 0x000fe40000410000 */
[----:B------:R-:W-:Y:S02]  /*133f0*/  FMUL.FTZ R25, R25, c[0x0][0x320] ;  /* 0x0000c80019197a20 */ /* 0x000fe40000410000 */
[----:B------:R-:W-:Y:S01]  /*13400*/  FMUL.FTZ R26, R26, c[0x0][0x320] ;  /* 0x0000c8001a1a7a20 */ /* 0x000fe20000410000 */
[----:B------:R-:W1:Y:S01]  /*13410*/  MUFU.TANH R184, R184 ;  /* 0x000000b800b87308 */ /* 0x000e620000002400 */
[----:B------:R-:W-:Y:S09]  /*13420*/  FMUL.FTZ R27, R27, c[0x0][0x320] ;  /* 0x0000c8001b1b7a20 */ /* 0x000ff20000410000 */
[----:B------:R1:W1:Y:S10]  /*13430*/  MUFU.TANH R189, R157 ;  /* 0x0000009d00bd7308 */ /* 0x0002740000002400 */
[----:B------:R1:W1:Y:S10]  /*13440*/  MUFU.TANH R9, R156 ;  /* 0x0000009c00097308 */ /* 0x0002740000002400 */
[----:B------:R-:W1:Y:S10]  /*13450*/  MUFU.TANH R250, R250 ;  /* 0x000000fa00fa7308 */ /* 0x000e740000002400 */
        /* <DEDUP_REMOVED lines=15> */
[----:B------:R-:W-:-:S05]  /*13550*/  @!P0 BRA `(.L_x_945) ;  /* 0x0000040000008947 */ /* 0x000fca0003800000 */
[----:B--234-:R-:W-:Y:S01]  /*13560*/  IMAD R5, R246, 0x30, R225 ;  /* 0x00000030f6057824 */ /* 0x01cfe200078e02e1 */
[----:B------:R-:W-:Y:S01]  /*13570*/  ISETP.NE.AND P1, PT, R231, 0x1, PT ;  /* 0x00000001e700780c */ /* 0x000fe20003f25270 */
[----:B------:R-:W-:Y:S03]  /*13580*/  IMAD.MOV.U32 R233, RZ, RZ, RZ ;  /* 0x000000ffffe97224 */ /* 0x000fe600078e00ff */
[----:B------:R-:W-:Y:S05]  /*13590*/  IADD3 R234, R5, -0x30, R228 ;  /* 0xffffffd005ea7810 */ /* 0x000fea0007ffe0e4 */
[----:B------:R-:W-:Y:S04]  /*135a0*/  IMAD.MOV.U32 R5, RZ, RZ, R234 ;  /* 0x000000ffff057224 */ /* 0x000fe800078e00ea */
[----:B------:R-:W-:Y:S05]  /*135b0*/  @P1 IMAD.HI.U32 R2, R234, c[0x0][0x2bc], RZ ;  /* 0x0000af00ea021a27 */ /* 0x000fea00078e00ff */
[----:B------:R-:W-:Y:S02]  /*135c0*/  @P1 SHF.R.U32.HI R5, RZ, c[0x0][0x2c0], R2 ;  /* 0x0000b000ff051a19 */ /* 0x000fe40000011602 */
[----:B------:R-:W-:Y:S02]  /*135d0*/  ISETP.GE.AND P1, PT, R239, 0x1, PT ;  /* 0x00000001ef00780c */ /* 0x000fe40003f26270 */
[C---:B------:R-:W-:Y:S04]  /*135e0*/  @!P3 IADD3 R7, P0, R5.reuse, R236, RZ ;  /* 0x000000ec0507b210 */ /* 0x040fe80007f1e0ff */
[----:B------:R-:W-:Y:S01]  /*135f0*/  @!P3 LEA.HI.X.SX32 R2, R5, R232, 0x1, P0 ;  /* 0x000000e80502b211 */ /* 0x000fe200000f0eff */
[----:B------:R-:W-:Y:S01]  /*13600*/  IMAD.MOV R5, RZ, RZ, -R5 ;  /* 0x000000ffff057224 */ /* 0x000fe200078e0a05 */
[----:B------:R-:W-:Y:S03]  /*13610*/  @!P3 LEA R12, P0, R7, c[0x0][0x2a0], 0x2 ;  /* 0x0000a800070cba11 */ /* 0x000fe600078010ff */
[----:B------:R-:W-:Y:S01]  /*13620*/  IMAD R234, R5, c[0x0][0x2b8], R234 ;  /* 0x0000ae0005ea7a24 */ /* 0x000fe200078e02ea */
[----:B------:R-:W-:Y:S01]  /*13630*/  @!P3 LEA.HI.X R13, R7, c[0x0][0x2a4], R2, 0x2, P0 ;  /* 0x0000a900070dba11 */ /* 0x000fe200000f1402 */
[----:B------:R-:W-:Y:S02]  /*13640*/  IMAD R7, R249, c[0x0][0x1e8], RZ ;  /* 0x00007a00f9077a24 */ /* 0x000fe400078e02ff */
[C---:B------:R-:W-:Y:S01]  /*13650*/  IMAD.WIDE.U32 R10, R234.reuse, c[0x0][0x1e0], RZ ;  /* 0x00007800ea0a7a25 */ /* 0x040fe200078e00ff */
[----:B------:R-:W-:Y:S01]  /*13660*/  SHF.R.S32.HI R5, RZ, 0x1f, R234 ;  /* 0x0000001fff057819 */ /* 0x000fe200000114ea */
[----:B------:R2:W3:Y:S02]  /*13670*/  @!P3 LDG.E R233, [R12.64] ;  /* 0x000000040ce9b981 */ /* 0x0004e4000c1e1900 */
[----:B------:R-:W-:Y:S02]  /*13680*/  IMAD R7, R223, c[0x0][0x1ec], R7 ;  /* 0x00007b00df077a24 */ /* 0x000fe400078e0207 */
[----:B------:R-:W-:Y:S04]  /*13690*/  IMAD R5, R5, c[0x0][0x1e0], RZ ;  /* 0x0000780005057a24 */ /* 0x000fe800078e02ff */
[----:B------:R-:W-:Y:S04]  /*136a0*/  IMAD R5, R234, c[0x0][0x1e4], R5 ;  /* 0x00007900ea057a24 */ /* 0x000fe800078e0205 */
[----:B------:R-:W-:Y:S02]  /*136b0*/  IMAD.IADD R11, R11, 0x1, R5 ;  /* 0x000000010b0b7824 */ /* 0x000fe400078e0205 */
[----:B--2---:R-:W-:Y:S04]  /*136c0*/  IMAD.WIDE.U32 R12, R223, c[0x0][0x1e8], RZ ;  /* 0x00007a00df0c7a25 */ /* 0x004fe800078e00ff */
[----:B------:R-:W-:Y:S01]  /*136d0*/  IMAD.IADD R7, R13, 0x1, R7 ;  /* 0x000000010d077824 */ /* 0x000fe200078e0207 */
[----:B---3--:R-:W-:Y:S01]  /*136e0*/  SHF.R.S32.HI R8, RZ, 0x1f, R233 ;  /* 0x0000001fff087819 */ /* 0x008fe200000114e9 */
[C---:B------:R-:W-:Y:S04]  /*136f0*/  IMAD.WIDE.U32 R10, R233.reuse, c[0x0][0x1f0], R10 ;  /* 0x00007c00e90a7a25 */ /* 0x040fe800078e000a */
[----:B------:R-:W-:Y:S01]  /*13700*/  IMAD R8, R8, c[0x0][0x1f0], RZ ;  /* 0x00007c0008087a24 */ /* 0x000fe200078e02ff */
[----:B------:R-:W-:Y:S03]  /*13710*/  IADD3 R5, P0, R12, R10, RZ ;  /* 0x0000000a0c057210 */ /* 0x000fe60007f1e0ff */
[----:B------:R-:W-:Y:S05]  /*13720*/  IMAD R8, R233, c[0x0][0x1f4], R8 ;  /* 0x00007d00e9087a24 */ /* 0x000fea00078e0208 */
[----:B------:R-:W-:Y:S02]  /*13730*/  IADD3.X R8, R7, R11, R8, P0, !PT ;  /* 0x0000000b07087210 */ /* 0x000fe400007fe408 */
[C---:B------:R-:W-:Y:S04]  /*13740*/  LEA R4, P0, R5.reuse, c[0x0][0x1c8], 0x1 ;  /* 0x0000720005047a11 */ /* 0x040fe800078008ff */
[----:B------:R-:W-:Y:S02]  /*13750*/  LEA.HI.X R2, R5, c[0x0][0x1cc], R8, 0x1, P0 ;  /* 0x0000730005027a11 */ /* 0x000fe400000f0c08 */
[----:B------:R-:W2:Y:S04]  /*13760*/  SHFL.IDX PT, R8, R4, RZ, 0x181f ;  /* 0x00181fff04087589 */ /* 0x000ea800000e0000 */
[----:B------:R-:W3:Y:S04]  /*13770*/  SHFL.IDX PT, R5, R2, RZ, 0x181f ;  /* 0x00181fff02057589 */ /* 0x000ee800000e0000 */
[----:B------:R-:W4:Y:S01]  /*13780*/  SHFL.IDX PT, R4, R4, 0x1, 0x181f ;  /* 0x00381f0004047f89 */ /* 0x000f2200000e0000 */
[C---:B--2---:R-:W-:Y:S05]  /*13790*/  @P1 IADD3 R14, P0, R8.reuse, R241, RZ ;  /* 0x000000f1080e1210 */ /* 0x044fea0007f1e0ff */
[C---:B---3--:R-:W-:Y:S01]  /*137a0*/  @P1 IMAD.X R15, R5.reuse, 0x1, R240, P0 ;  /* 0x00000001050f1824 */ /* 0x048fe200000e06f0 */
[C---:B------:R-:W-:Y:S04]  /*137b0*/  @P1 IADD3 R12, P0, R8.reuse, R243, RZ ;  /* 0x000000f3080c1210 */ /* 0x040fe80007f1e0ff */
[----:B------:R2:W-:Y:S01]  /*137c0*/  @P1 LDGSTS.E.BYPASS.LTC128B.128 [R235+0xa080], [R14.64], !P6 ;  /* 0x0a0800000eeb1fae */ /* 0x0005e2000f101d44 */
[C---:B------:R-:W-:Y:S01]  /*137d0*/  @P1 IMAD.X R13, R5.reuse, 0x1, R242, P0 ;  /* 0x00000001050d1824 */ /* 0x040fe200000e06f2 */
[----:B------:R-:W-:Y:S05]  /*137e0*/  @P1 IADD3 R10, P0, R8, R245, RZ ;  /* 0x000000f5080a1210 */ /* 0x000fea0007f1e0ff */
[----:B------:R-:W-:Y:S01]  /*137f0*/  @P1 IMAD.X R11, R5, 0x1, R244, P0 ;  /* 0x00000001050b1824 */ /* 0x000fe200000e06f4 */
[C---:B------:R-:W-:Y:S04]  /*13800*/  @P1 LEA R16, P0, R238.reuse, R8, 0x1 ;  /* 0x00000008ee101211 */ /* 0x040fe800078008ff */
[C-C-:B-1----:R-:W-:Y:S02]  /*13810*/  @P1 LEA.HI.X R17, R238.reuse, R5, R251.reuse, 0x1, P0 ;  /* 0x00000005ee111211 */ /* 0x142fe400000f0cfb */
[----:B------:R-:W1:Y:S01]  /*13820*/  SHFL.IDX PT, R5, R2, 0x1, 0x181f ;  /* 0x00381f0002057f89 */ /* 0x000e6200000e0000 */
[----:B------:R-:W-:Y:S11]  /*13830*/  ISETP.GE.AND P0, PT, R239, 0x21, PT ;  /* 0x00000021ef00780c */ /* 0x000ff60003f06270 */
[----:B------:R-:W-:Y:S02]  /*13840*/  @!UPT UIADD3 URZ, URZ, URZ, URZ ;  /* 0x0000003f3f3ff290 */ /* 0x000fe4000fffe03f */
[C---:B----4-:R-:W-:Y:S04]  /*13850*/  @P0 LEA R18, P2, R238.reuse, R4, 0x1 ;  /* 0x00000004ee120211 */ /* 0x050fe800078408ff */
[----:B-1----:R-:W-:Y:S02]  /*13860*/  @P0 LEA.HI.X R19, R238, R5, R251, 0x1, P2 ;  /* 0x00000005ee130211 */ /* 0x002fe400010f0cfb */
[C---:B------:R-:W-:Y:S05]  /*13870*/  @P0 IADD3 R22, P2, R4.reuse, R241, RZ ;  /* 0x000000f104160210 */ /* 0x040fea0007f5e0ff */
[C---:B------:R-:W-:Y:S01]  /*13880*/  @P0 IMAD.X R23, R5.reuse, 0x1, R240, P2 ;  /* 0x0000000105170824 */ /* 0x040fe200010e06f0 */
[C---:B------:R-:W-:Y:S05]  /*13890*/  @P0 IADD3 R20, P2, R4.reuse, R243, RZ ;  /* 0x000000f304140210 */ /* 0x040fea0007f5e0ff */
[C---:B------:R-:W-:Y:S01]  /*138a0*/  @P0 IMAD.X R21, R5.reuse, 0x1, R242, P2 ;  /* 0x0000000105150824 */ /* 0x040fe200010e06f2 */
[----:B------:R-:W-:Y:S05]  /*138b0*/  @P0 IADD3 R24, P2, R4, R245, RZ ;  /* 0x000000f504180210 */ /* 0x000fea0007f5e0ff */
[----:B------:R-:W-:Y:S01]  /*138c0*/  @P0 IMAD.X R25, R5, 0x1, R244, P2 ;  /* 0x0000000105190824 */ /* 0x000fe200010e06f4 */
[----:B------:R-:W-:Y:S11]  /*138d0*/  ISETP.GE.AND P2, PT, R229, c[0x0][0x1d4], PT ;  /* 0x00007500e5007a0c */ /* 0x000ff60003f46270 */
[----:B------:R-:W-:Y:S02]  /*138e0*/  @!UPT UIADD3 URZ, URZ, URZ, URZ ;  /* 0x0000003f3f3ff290 */ /* 0x000fe4000fffe03f */
[----:B------:R2:W-:Y:S04]  /*138f0*/  @P1 LDGSTS.E.BYPASS.LTC128B.128 [R235+0xb880], [R12.64], !P2 ;  /* 0x0b8800000ceb1fae */ /* 0x0005e8000d101d44 */
[----:B------:R2:W-:Y:S04]  /*13900*/  @P1 LDGSTS.E.BYPASS.LTC128B.128 [R235+0xd080], [R10.64], !P5 ;  /* 0x0d0800000aeb1fae */ /* 0x0005e8000e901d44 */
[----:B------:R2:W-:Y:S04]  /*13910*/  @P1 LDGSTS.E.BYPASS.LTC128B.128 [R235+0xe880], [R16.64], !P4 ;  /* 0x0e88000010eb1fae */ /* 0x0005e8000e101d44 */
[----:B------:R2:W-:Y:S04]  /*13920*/  @P0 LDGSTS.E.BYPASS.LTC128B.128 [R235+0xb080], [R22.64], !P6 ;  /* 0x0b08000016eb0fae */ /* 0x0005e8000f101d44 */
[----:B------:R2:W-:Y:S04]  /*13930*/  @P0 LDGSTS.E.BYPASS.LTC128B.128 [R235+0xc880], [R20.64], !P2 ;  /* 0x0c88000014eb0fae */ /* 0x0005e8000d101d44 */
[----:B------:R2:W-:Y:S04]  /*13940*/  @P0 LDGSTS.E.BYPASS.LTC128B.128 [R235+0xe080], [R24.64], !P5 ;  /* 0x0e08000018eb0fae */ /* 0x0005e8000e901d44 */
[----:B------:R2:W-:Y:S02]  /*13950*/  @P0 LDGSTS.E.BYPASS.LTC128B.128 [R235+0xf880], [R18.64], !P4 ;  /* 0x0f88000012eb0fae */ /* 0x0005e4000e101d44 */
.L_x_945:
[----:B--234-:R-:W-:Y:S01]  /*13960*/  FMNMX.FTZ R2, R169, R0, !PT ;  /* 0x00000000a9027209 */ /* 0x01cfe20007810000 */
[----:B-1----:R-:W-:Y:S01]  /*13970*/  LDSM.16.MT88.4 R20, [R214+0x4080] ;  /* 0x00408000d614783b */ /* 0x002fe20000004200 */
        /* <DEDUP_REMOVED lines=27> */
[----:B------:R-:W-:Y:S01]  /*13b30*/  ISETP.GT.AND P0, PT, R246, RZ, PT ;  /* 0x000000fff600720c */ /* 0x000fe20003f04270 */
[----:B------:R-:W-:Y:S08]  /*13b40*/  SHFL.BFLY PT, R11, R10, 0x2, 0x1f ;  /* 0x0c401f000a0b7f89 */ /* 0x000ff000000e0000 */
[----:B------:R-:W1:Y:S02]  /*13b50*/  SHFL.BFLY PT, R7, R4, 0x2, 0x1f ;  /* 0x0c401f0004077f89 */ /* 0x000e6400000e0000 */
[----:B-1----:R-:W-:Y:S02]  /*13b60*/  FMNMX.FTZ R5, R4, R7, !PT ;  /* 0x0000000704057209 */ /* 0x002fe40007810000 */
[----:B------:R-:W-:Y:S04]  /*13b70*/  FMNMX.FTZ R8, R10, R11, !PT ;  /* 0x0000000b0a087209 */ /* 0x000fe80007810000 */
[----:B------:R-:W1:Y:S08]  /*13b80*/  SHFL.BFLY PT, R156, R5, 0x1, 0x1f ;  /* 0x0c201f00059c7f89 */ /* 0x000e7000000e0000 */
[----:B------:R-:W2:Y:S01]  /*13b90*/  SHFL.BFLY PT, R11, R8, 0x1, 0x1f ;  /* 0x0c201f00080b7f89 */ /* 0x000ea200000e0000 */
[----:B-1----:R-:W-:Y:S02]  /*13ba0*/  FMNMX.FTZ R156, R156, R5, !PT ;  /* 0x000000059c9c7209 */ /* 0x002fe40007810000 */
[----:B--2---:R-:W-:Y:S05]  /*13bb0*/  FMNMX.FTZ R0, R8, R11, !PT ;  /* 0x0000000b08007209 */ /* 0x004fea0007810000 */
[C---:B------:R-:W-:Y:S02]  /*13bc0*/  FMUL.FTZ R186, R0.reuse, c[0x0][0x2d0] ;  /* 0x0000b40000ba7a20 */ /* 0x040fe40000410000 */
[----:B------:R-:W-:Y:S02]  /*13bd0*/  FADD.FTZ R2, -R0, R3 ;  /* 0x0000000300027221 */ /* 0x000fe40000010100 */
[--C-:B------:R-:W-:Y:S02]  /*13be0*/  FFMA.FTZ R179, R184, c[0x0][0x2d0], -R186.reuse ;  /* 0x0000b400b8b37a23 */ /* 0x100fe400000108ba */
[----:B------:R-:W-:Y:S02]  /*13bf0*/  FMUL.FTZ R184, R156, c[0x0][0x2d0] ;  /* 0x0000b4009cb87a20 */ /* 0x000fe40000410000 */
[----:B------:R-:W-:Y:S02]  /*13c00*/  FMUL.FTZ R3, R2, c[0x0][0x2d0] ;  /* 0x0000b40002037a20 */ /* 0x000fe40000410000 */
[----:B------:R-:W-:Y:S01]  /*13c10*/  FADD.FTZ R2, -R156, R159 ;  /* 0x0000009f9c027221 */ /* 0x000fe20000010100 */
[----:B------:R-:W-:Y:S01]  /*13c20*/  MUFU.EX2 R179, R179 ;  /* 0x000000b300b37308 */ /* 0x000fe20000000800 */
[----:B------:R-:W-:Y:S02]  /*13c30*/  FFMA.FTZ R182, R169, c[0x0][0x2d0], -R186 ;  /* 0x0000b400a9b67a23 */ /* 0x000fe400000108ba */
[----:B------:R-:W-:Y:S02]  /*13c40*/  FFMA.FTZ R159, R9, c[0x0][0x2d0], -R184 ;  /* 0x0000b400099f7a23 */ /* 0x000fe400000108b8 */
[--C-:B------:R-:W-:Y:S02]  /*13c50*/  FFMA.FTZ R181, R181, c[0x0][0x2d0], -R186.reuse ;  /* 0x0000b400b5b57a23 */ /* 0x100fe400000108ba */
[----:B------:R-:W-:Y:S02]  /*13c60*/  FFMA.FTZ R180, R180, c[0x0][0x2d0], -R186 ;  /* 0x0000b400b4b47a23 */ /* 0x000fe400000108ba */
[--C-:B------:R-:W-:Y:S01]  /*13c70*/  FFMA.FTZ R178, R6, c[0x0][0x2d0], -R184.reuse ;  /* 0x0000b40006b27a23 */ /* 0x100fe200000108b8 */
[----:B------:R-:W1:Y:S01]  /*13c80*/  MUFU.EX2 R3, R3 ;  /* 0x0000000300037308 */ /* 0x000e620000000800 */
[--C-:B------:R-:W-:Y:S02]  /*13c90*/  FFMA.FTZ R177, R252, c[0x0][0x2d0], -R184.reuse ;  /* 0x0000b400fcb17a23 */ /* 0x100fe400000108b8 */
[--C-:B------:R-:W-:Y:S02]  /*13ca0*/  FFMA.FTZ R176, R189, c[0x0][0x2d0], -R184.reuse ;  /* 0x0000b400bdb07a23 */ /* 0x100fe400000108b8 */
[----:B------:R-:W-:Y:S02]  /*13cb0*/  FMUL.FTZ R4, R2, c[0x0][0x2d0] ;  /* 0x0000b40002047a20 */ /* 0x000fe40000410000 */
[--C-:B------:R-:W-:Y:S02]  /*13cc0*/  FFMA.FTZ R190, R174, c[0x0][0x2d0], -R184.reuse ;  /* 0x0000b400aebe7a23 */ /* 0x100fe400000108b8 */
[----:B------:R-:W-:Y:S01]  /*13cd0*/  FFMA.FTZ R191, R172, c[0x0][0x2d0], -R184 ;  /* 0x0000b400acbf7a23 */ /* 0x000fe200000108b8 */
[----:B------:R2:W3:Y:S01]  /*13ce0*/  MUFU.EX2 R2, R4 ;  /* 0x0000000400027308 */ /* 0x0004e20000000800 */
[--C-:B------:R-:W-:Y:S02]  /*13cf0*/  FFMA.FTZ R193, R170, c[0x0][0x2d0], -R186.reuse ;  /* 0x0000b400aac17a23 */ /* 0x100fe400000108ba */
[----:B------:R-:W-:Y:S02]  /*13d00*/  FFMA.FTZ R192, R175, c[0x0][0x2d0], -R186 ;  /* 0x0000b400afc07a23 */ /* 0x000fe400000108ba */
[--C-:B------:R-:W-:Y:S02]  /*13d10*/  FFMA.FTZ R194, R173, c[0x0][0x2d0], -R184.reuse ;  /* 0x0000b400adc27a23 */ /* 0x100fe400000108b8 */
[----:B------:R-:W-:Y:S01]  /*13d20*/  LDSM.16.MT88.4 R172, [R215+0x7880] ;  /* 0x00788000d7ac783b */ /* 0x000fe20000004200 */
[----:B------:R-:W-:Y:S02]  /*13d30*/  FFMA.FTZ R195, R171, c[0x0][0x2d0], -R184 ;  /* 0x0000b400abc37a23 */ /* 0x000fe400000108b8 */
[----:B------:R-:W-:Y:S01]  /*13d40*/  MUFU.EX2 R182, R182 ;  /* 0x000000b600b67308 */ /* 0x000fe20000000800 */
        /* <DEDUP_REMOVED lines=8> */
[C---:B------:R-:W-:Y:S02]  /*13dd0*/  FMUL.FTZ R17, R3.reuse, R141 ;  /* 0x0000008d03117220 */ /* 0x040fe40000410000 */
[C---:B--2---:R-:W-:Y:S02]  /*13de0*/  FMUL.FTZ R4, R3.reuse, R152 ;  /* 0x0000009803047220 */ /* 0x044fe40000410000 */
[C---:B---3--:R-:W-:Y:S02]  /*13df0*/  FMUL.FTZ R6, R2.reuse, R154 ;  /* 0x0000009a02067220 */ /* 0x048fe40000410000 */
[C---:B------:R-:W-:Y:S01]  /*13e00*/  FMUL.FTZ R7, R2.reuse, R155 ;  /* 0x0000009b02077220 */ /* 0x040fe20000410000 */
[----:B------:R-:W2:Y:S01]  /*13e10*/  MUFU.EX2 R180, R180 ;  /* 0x000000b400b47308 */ /* 0x000ea20000000800 */
[C---:B------:R-:W-:Y:S02]  /*13e20*/  FMUL.FTZ R10, R2.reuse, R150 ;  /* 0x00000096020a7220 */ /* 0x040fe40000410000 */
[C---:B------:R-:W-:Y:S02]  /*13e30*/  FMUL.FTZ R11, R2.reuse, R151 ;  /* 0x00000097020b7220 */ /* 0x040fe40000410000 */
[C---:B------:R-:W-:Y:S01]  /*13e40*/  FMUL.FTZ R18, R2.reuse, R142 ;  /* 0x0000008e02127220 */ /* 0x040fe20000410000 */
[----:B------:R-:W-:Y:S01]  /*13e50*/  LDSM.16.MT88.4 R148, [R213+0x4880] ;  /* 0x00488000d594783b */ /* 0x000fe20000004200 */
[C---:B------:R-:W-:Y:S02]  /*13e60*/  FMUL.FTZ R19, R2.reuse, R143 ;  /* 0x0000008f02137220 */ /* 0x040fe40000410000 */
[C---:B------:R-:W-:Y:S01]  /*13e70*/  FMUL.FTZ R24, R3.reuse, R132 ;  /* 0x0000008403187220 */ /* 0x040fe20000410000 */
[----:B------:R-:W-:Y:S01]  /*13e80*/  MUFU.EX2 R178, R178 ;  /* 0x000000b200b27308 */ /* 0x000fe20000000800 */
[----:B------:R-:W-:Y:S02]  /*13e90*/  FMUL.FTZ R25, R3, R133 ;  /* 0x0000008503197220 */ /* 0x000fe40000410000 */
[C---:B------:R-:W-:Y:S01]  /*13ea0*/  FMUL.FTZ R26, R2.reuse, R134 ;  /* 0x00000086021a7220 */ /* 0x040fe20000410000 */
[----:B-1----:R-:W-:Y:S01]  /*13eb0*/  F2FP.PACK_AB R152, R181, R182 ;  /* 0x000000b6b598723e */ /* 0x002fe200000000ff */
[----:B------:R-:W-:Y:S01]  /*13ec0*/  LDSM.16.MT88.4 R140, [R213+0x5880] ;  /* 0x00588000d58c783b */ /* 0x000fe20000004200 */
[C---:B------:R-:W-:Y:S02]  /*13ed0*/  FMUL.FTZ R27, R2.reuse, R135 ;  /* 0x00000087021b7220 */ /* 0x040fe40000410000 */
[C---:B------:R-:W-:Y:S02]  /*13ee0*/  FMUL.FTZ R28, R3.reuse, R28 ;  /* 0x0000001c031c7220 */ /* 0x040fe40000410000 */
[----:B------:R-:W1:Y:S01]  /*13ef0*/  MUFU.EX2 R177, R177 ;  /* 0x000000b100b17308 */ /* 0x000e620000000800 */
[----:B------:R-:W-:Y:S02]  /*13f00*/  FMUL.FTZ R29, R3, R29 ;  /* 0x0000001d031d7220 */ /* 0x000fe40000410000 */
[----:B------:R-:W-:Y:S01]  /*13f10*/  LDSM.16.MT88.4 R132, [R214+0x5880] ;  /* 0x00588000d684783b */ /* 0x000fe20000004200 */
        /* <DEDUP_REMOVED lines=45> */
[----:B------:R-:W4:Y:S01]  /*141f0*/  MUFU.EX2 R192, R192 ;  /* 0x000000c000c07308 */ /* 0x000f220000000800 */
        /* <DEDUP_REMOVED lines=9> */
[----:B------:R-:W5:Y:S01]  /*14290*/  LDSM.16.MT88.4 R136, [R215+0x5880] ;  /* 0x00588000d788783b */ /* 0x000f620000004200 */
[C---:B------:R-:W-:Y:S01]  /*142a0*/  FMUL.FTZ R60, R3.reuse, R60 ;  /* 0x0000003c033c7220 */ /* 0x040fe20000410000 */
[----:B------:R-:W1:Y:S01]  /*142b0*/  MUFU.EX2 R195, R195 ;  /* 0x000000c300c37308 */ /* 0x000e620000000800 */
        /* <DEDUP_REMOVED lines=9> */
[C---:B---3--:R-:W-:Y:S04]  /*14350*/  HMMA.16816.F32 R28, R152.reuse, R144, R28 ;  /* 0x00000090981c723c */ /* 0x048fe8000000181c */
[C---:B------:R-:W-:Y:S02]  /*14360*/  FMUL.FTZ R67, R2.reuse, R67 ;  /* 0x0000004302437220 */ /* 0x040fe40000410000 */
[C---:B------:R-:W-:Y:S02]  /*14370*/  FMUL.FTZ R68, R3.reuse, R68 ;  /* 0x0000004403447220 */ /* 0x040fe40000410000 */
[C---:B------:R-:W-:Y:S01]  /*14380*/  HMMA.16816.F32 R32, R152.reuse, R146, R32 ;  /* 0x000000929820723c */ /* 0x040fe20000001820 */
[----:B------:R-:W-:Y:S03]  /*14390*/  LDSM.16.MT88.4 R144, [R214+0x4880] ;  /* 0x00488000d690783b */ /* 0x000fe60000004200 */
[C---:B------:R-:W-:Y:S02]  /*143a0*/  FMUL.FTZ R69, R3.reuse, R69 ;  /* 0x0000004503457220 */ /* 0x040fe40000410000 */
[C---:B------:R-:W-:Y:S02]  /*143b0*/  FMUL.FTZ R70, R2.reuse, R70 ;  /* 0x0000004602467220 */ /* 0x040fe40000410000 */
[C---:B------:R-:W-:Y:S01]  /*143c0*/  FMUL.FTZ R71, R2.reuse, R71 ;  /* 0x0000004702477220 */ /* 0x040fe20000410000 */
[C---:B-----5:R-:W-:Y:S03]  /*143d0*/  HMMA.16816.F32 R36, R152.reuse, R136, R36 ;  /* 0x000000889824723c */ /* 0x060fe60000001824 */
[C---:B------:R-:W-:Y:S02]  /*143e0*/  FMUL.FTZ R72, R3.reuse, R72 ;  /* 0x0000004803487220 */ /* 0x040fe40000410000 */
[C---:B------:R-:W-:Y:S02]  /*143f0*/  FMUL.FTZ R73, R3.reuse, R73 ;  /* 0x0000004903497220 */ /* 0x040fe40000410000 */
[C---:B------:R-:W-:Y:S01]  /*14400*/  FMUL.FTZ R74, R2.reuse, R74 ;  /* 0x0000004a024a7220 */ /* 0x040fe20000410000 */
        /* <DEDUP_REMOVED lines=8> */
[----:B------:R-:W5:Y:S03]  /*14490*/  LDSM.16.MT88.4 R132, [R215+0x7080] ;  /* 0x00708000d784783b */ /* 0x000f660000004200 */
        /* <DEDUP_REMOVED lines=9> */
[C---:B------:R-:W-:Y:S01]  /*14530*/  FMUL.FTZ R85, R3.reuse, R85 ;  /* 0x0000005503557220 */ /* 0x040fe20000410000 */
[C---:B---3--:R-:W-:Y:S03]  /*14540*/  HMMA.16816.F32 R60, R152.reuse, R136, R60 ;  /* 0x00000088983c723c */ /* 0x048fe6000000183c */
[C---:B------:R-:W-:Y:S02]  /*14550*/  FMUL.FTZ R86, R2.reuse, R86 ;  /* 0x0000005602567220 */ /* 0x040fe40000410000 */
[C---:B------:R-:W-:Y:S02]  /*14560*/  FMUL.FTZ R87, R2.reuse, R87 ;  /* 0x0000005702577220 */ /* 0x040fe40000410000 */
[C---:B------:R-:W-:Y:S01]  /*14570*/  FMUL.FTZ R88, R3.reuse, R88 ;  /* 0x0000005803587220 */ /* 0x040fe20000410000 */
[C---:B------:R-:W-:Y:S01]  /*14580*/  HMMA.16816.F32 R64, R152.reuse, R138, R64 ;  /* 0x0000008a9840723c */ /* 0x040fe20000001840 */
[----:B------:R-:W3:Y:S03]  /*14590*/  LDSM.16.MT88.4 R136, [R213+0x7080] ;  /* 0x00708000d588783b */ /* 0x000ee60000004200 */
[C---:B------:R-:W-:Y:S02]  /*145a0*/  FMUL.FTZ R89, R3.reuse, R89 ;  /* 0x0000005903597220 */ /* 0x040fe40000410000 */
[C---:B------:R-:W-:Y:S02]  /*145b0*/  FMUL.FTZ R90, R2.reuse, R90 ;  /* 0x0000005a025a7220 */ /* 0x040fe40000410000 */
[C---:B-----5:R-:W-:Y:S04]  /*145c0*/  HMMA.16816.F32 R68, R152.reuse, R132, R68 ;  /* 0x000000849844723c */ /* 0x060fe80000001844 */
[C---:B------:R-:W-:Y:S02]  /*145d0*/  FMUL.FTZ R91, R2.reuse, R91 ;  /* 0x0000005b025b7220 */ /* 0x040fe40000410000 */
[C---:B------:R-:W-:Y:S02]  /*145e0*/  FMUL.FTZ R92, R3.reuse, R92 ;  /* 0x0000005c035c7220 */ /* 0x040fe40000410000 */
[C---:B------:R-:W-:Y:S01]  /*145f0*/  HMMA.16816.F32 R72, R152.reuse, R134, R72 ;  /* 0x000000869848723c */ /* 0x040fe20000001848 */
[----:B------:R-:W5:Y:S03]  /*14600*/  LDSM.16.MT88.4 R132, [R212+0x7080] ;  /* 0x00708000d484783b */ /* 0x000f660000004200 */
        /* <DEDUP_REMOVED lines=44> */
[C---:B-----5:R-:W-:Y:S03]  /*148d0*/  HMMA.16816.F32 R116, R152.reuse, R132, R116 ;  /* 0x000000849874723c */ /* 0x060fe60000001874 */
[C---:B------:R-:W-:Y:S02]  /*148e0*/  FMUL.FTZ R122, R2.reuse, R122 ;  /* 0x0000007a027a7220 */ /* 0x040fe40000410000 */
[C---:B------:R-:W-:Y:S02]  /*148f0*/  FMUL.FTZ R123, R2.reuse, R123 ;  /* 0x0000007b027b7220 */ /* 0x040fe40000410000 */
[----:B------:R-:W-:Y:S01]  /*14900*/  FMUL.FTZ R124, R3, R124 ;  /* 0x0000007c037c7220 */ /* 0x000fe20000410000 */
[----:B------:R-:W-:Y:S01]  /*14910*/  F2FP.PACK_AB R132, R189, R188 ;  /* 0x000000bcbd84723e */ /* 0x000fe200000000ff */
[----:B------:R-:W-:Y:S03]  /*14920*/  FMUL.FTZ R125, R3, R125 ;  /* 0x0000007d037d7220 */ /* 0x000fe60000410000 */
[C---:B------:R-:W-:Y:S03]  /*14930*/  HMMA.16816.F32 R120, R152.reuse, R134, R120 ;  /* 0x000000869878723c */ /* 0x040fe60000001878 */
[C---:B------:R-:W-:Y:S01]  /*14940*/  FMUL.FTZ R126, R2.reuse, R126 ;  /* 0x0000007e027e7220 */ /* 0x040fe20000410000 */
[----:B--2---:R-:W-:Y:S01]  /*14950*/  F2FP.PACK_AB R133, R191, R190 ;  /* 0x000000bebf85723e */ /* 0x004fe200000000ff */
[----:B------:R-:W-:Y:S02]  /*14960*/  FMUL.FTZ R127, R2, R127 ;  /* 0x0000007f027f7220 */ /* 0x000fe40000410000 */
[C---:B------:R-:W-:Y:S01]  /*14970*/  FMUL.FTZ R128, R3.reuse, R128 ;  /* 0x0000008003807220 */ /* 0x040fe20000410000 */
[----:B----4-:R-:W-:Y:S01]  /*14980*/  F2FP.PACK_AB R134, R192, R193 ;  /* 0x000000c1c086723e */ /* 0x010fe200000000ff */
[----:B------:R-:W-:Y:S03]  /*14990*/  FMUL.FTZ R129, R3, R129 ;  /* 0x0000008103817220 */ /* 0x000fe60000410000 */
[C---:B-1----:R-:W-:Y:S03]  /*149a0*/  HMMA.16816.F32 R124, R152.reuse, R140, R124 ;  /* 0x0000008c987c723c */ /* 0x042fe6000000187c */
[C---:B------:R-:W-:Y:S01]  /*149b0*/  FMUL.FTZ R130, R2.reuse, R130 ;  /* 0x0000008202827220 */ /* 0x040fe20000410000 */
[----:B------:R-:W-:Y:S01]  /*149c0*/  F2FP.PACK_AB R135, R195, R194 ;  /* 0x000000c2c387723e */ /* 0x000fe200000000ff */
[----:B------:R-:W-:Y:S02]  /*149d0*/  FMUL.FTZ R131, R2, R131 ;  /* 0x0000008302837220 */ /* 0x000fe40000410000 */
[--C-:B------:R-:W-:Y:S02]  /*149e0*/  FFMA.FTZ R196, R196, c[0x0][0x2d0], -R186.reuse ;  /* 0x0000b400c4c47a23 */ /* 0x100fe400000108ba */
[----:B------:R-:W-:Y:S03]  /*149f0*/  FFMA.FTZ R199, R199, c[0x0][0x2d0], -R186 ;  /* 0x0000b400c7c77a23 */ /* 0x000fe600000108ba */
[----:B------:R-:W-:Y:S01]  /*14a00*/  HMMA.16816.F32 R128, R152, R142, R128 ;  /* 0x0000008e9880723c */ /* 0x000fe20000001880 */
[----:B------:R-:W1:Y:S01]  /*14a10*/  LDSM.16.MT88.4 R140, [R215+0x6080] ;  /* 0x00608000d78c783b */ /* 0x000e620000004200 */
[----:B------:R-:W-:Y:S01]  /*14a20*/  MUFU.EX2 R196, R196 ;  /* 0x000000c400c47308 */ /* 0x000fe20000000800 */
[--C-:B------:R-:W-:Y:S02]  /*14a30*/  FFMA.FTZ R197, R197, c[0x0][0x2d0], -R184.reuse ;  /* 0x0000b400c5c57a23 */ /* 0x100fe400000108b8 */
[----:B------:R-:W-:Y:S02]  /*14a40*/  FFMA.FTZ R198, R187, c[0x0][0x2d0], -R184 ;  /* 0x0000b400bbc67a23 */ /* 0x000fe400000108b8 */
[--C-:B------:R-:W-:Y:S01]  /*14a50*/  FFMA.FTZ R185, R185, c[0x0][0x2d0], -R186.reuse ;  /* 0x0000b400b9b97a23 */ /* 0x100fe200000108ba */
[C---:B---3--:R-:W-:Y:S01]  /*14a60*/  HMMA.16816.F32 R4, R132.reuse, R136, R4 ;  /* 0x000000888404723c */ /* 0x048fe20000001804 */
[----:B------:R-:W2:Y:S03]  /*14a70*/  LDSM.16.MT88.4 R152, [R214+0x6080] ;  /* 0x00608000d698783b */ /* 0x000ea60000004200 */
[----:B------:R-:W3:Y:S01]  /*14a80*/  MUFU.EX2 R199, R199 ;  /* 0x000000c700c77308 */ /* 0x000ee20000000800 */
[----:B------:R-:W-:Y:S02]  /*14a90*/  FFMA.FTZ R186, R183, c[0x0][0x2d0], -R186 ;  /* 0x0000b400b7ba7a23 */ /* 0x000fe400000108ba */
[--C-:B------:R-:W-:Y:S01]  /*14aa0*/  FFMA.FTZ R158, R158, c[0x0][0x2d0], -R184.reuse ;  /* 0x0000b4009e9e7a23 */ /* 0x100fe200000108b8 */
[C---:B------:R-:W-:Y:S01]  /*14ab0*/  HMMA.16816.F32 R8, R132.reuse, R138, R8 ;  /* 0x0000008a8408723c */ /* 0x040fe20000001808 */
[----:B------:R-:W4:Y:S03]  /*14ac0*/  LDSM.16.MT88.4 R136, [R214+0x7880] ;  /* 0x00788000d688783b */ /* 0x000f260000004200 */
[----:B------:R-:W-:Y:S02]  /*14ad0*/  FFMA.FTZ R184, R157, c[0x0][0x2d0], -R184 ;  /* 0x0000b4009db87a23 */ /* 0x000fe400000108b8 */
[----:B------:R-:W-:Y:S01]  /*14ae0*/  MUFU.EX2 R197, R197 ;  /* 0x000000c500c57308 */ /* 0x000fe20000000800 */
[----:B------:R-:W-:Y:S01]  /*14af0*/  FFMA.FTZ R182, R3, R248, R182 ;  /* 0x000000f803b67223 */ /* 0x000fe200000100b6 */
[C---:B------:R-:W-:Y:S04]  /*14b00*/  HMMA.16816.F32 R12, R132.reuse, R144, R12 ;  /* 0x00000090840c723c */ /* 0x040fe8000000180c */
[----:B------:R-:W-:Y:S02]  /*14b10*/  FFMA.FTZ R178, R2, R247, R178 ;  /* 0x000000f702b27223 */ /* 0x000fe400000100b2 */
[----:B------:R-:W-:Y:S02]  /*14b20*/  FADD.FTZ R181, R181, R182 ;  /* 0x000000b6b5b57221 */ /* 0x000fe40000010000 */
[C---:B------:R-:W-:Y:S01]  /*14b30*/  HMMA.16816.F32 R16, R132.reuse, R146, R16 ;  /* 0x000000928410723c */ /* 0x040fe20000001810 */
[----:B------:R-:W5:Y:S01]  /*14b40*/  LDSM.16.MT88.4 R144, [R213+0x7880] ;  /* 0x00788000d590783b */ /* 0x000f620000004200 */
[----:B------:R-:W1:Y:S02]  /*14b50*/  MUFU.EX2 R198, R198 ;  /* 0x000000c600c67308 */ /* 0x000e640000000800 */
[----:B------:R-:W-:Y:S02]  /*14b60*/  FADD.FTZ R177, R177, R178 ;  /* 0x000000b2b1b17221 */ /* 0x000fe40000010000 */
[----:B------:R-:W-:Y:S02]  /*14b70*/  FADD.FTZ R180, R180, R181 ;  /* 0x000000b5b4b47221 */ /* 0x000fe40000010000 */
[C---:B------:R-:W-:Y:S04]  /*14b80*/  HMMA.16816.F32 R20, R132.reuse, R148, R20 ;  /* 0x000000948414723c */ /* 0x040fe80000001814 */
[----:B------:R-:W-:Y:S01]  /*14b90*/  MUFU.EX2 R185, R185 ;  /* 0x000000b900b97308 */ /* 0x000fe20000000800 */
[----:B------:R-:W-:Y:S02]  /*14ba0*/  FADD.FTZ R176, R176, R177 ;  /* 0x000000b1b0b07221 */ /* 0x000fe40000010000 */
[----:B------:R-:W-:Y:S01]  /*14bb0*/  FADD.FTZ R179, R179, R180 ;  /* 0x000000b4b3b37221 */ /* 0x000fe20000010000 */
[C---:B------:R-:W-:Y:S01]  /*14bc0*/  HMMA.16816.F32 R24, R132.reuse, R150, R24 ;  /* 0x000000968418723c */ /* 0x040fe20000001818 */
[----:B------:R-:W-:Y:S03]  /*14bd0*/  LDSM.16.MT88.4 R148, [R215+0x9080] ;  /* 0x00908000d794783b */ /* 0x000fe60000004200 */
[----:B------:R-:W-:Y:S02]  /*14be0*/  FADD.FTZ R159, R159, R176 ;  /* 0x000000b09f9f7221 */ /* 0x000fe40000010000 */
[----:B------:R-:W2:Y:S01]  /*14bf0*/  MUFU.EX2 R186, R186 ;  /* 0x000000ba00ba7308 */ /* 0x000ea20000000800 */
[----:B------:R-:W-:Y:S01]  /*14c00*/  FADD.FTZ R2, R188, R179 ;  /* 0x000000b3bc027221 */ /* 0x000fe20000010000 */
[C---:B------:R-:W-:Y:S04]  /*14c10*/  HMMA.16816.F32 R28, R132.reuse, R160, R28 ;  /* 0x000000a0841c723c */ /* 0x040fe8000000181c */
[----:B------:R-:W-:Y:S01]  /*14c20*/  FADD.FTZ R190, R190, R159 ;  /* 0x0000009fbebe7221 */ /* 0x000fe20000010000 */
[----:B------:R-:W-:Y:S01]  /*14c30*/  MOV R159, R156 ;  /* 0x0000009c009f7202 */ /* 0x000fe20000000f00 */
[----:B------:R-:W-:Y:S01]  /*14c40*/  FADD.FTZ R2, R189, R2 ;  /* 0x00000002bd027221 */ /* 0x000fe20000010000 */
[----:B---3--:R-:W-:Y:S01]  /*14c50*/  F2FP.PACK_AB R160, R199, R196 ;  /* 0x000000c4c7a0723e */ /* 0x008fe200000000ff */
[C---:B------:R-:W-:Y:S01]  /*14c60*/  HMMA.16816.F32 R32, R132.reuse, R162, R32 ;  /* 0x000000a28420723c */ /* 0x040fe20000001820 */
[----:B------:R-:W-:Y:S03]  /*14c70*/  MUFU.EX2 R158, R158 ;  /* 0x0000009e009e7308 */ /* 0x000fe60000000800 */
[----:B-1----:R-:W-:Y:S01]  /*14c80*/  F2FP.PACK_AB R161, R198, R197 ;  /* 0x000000c5c6a1723e */ /* 0x002fe200000000ff */
[----:B------:R-:W-:Y:S02]  /*14c90*/  FADD.FTZ R191, R191, R190 ;  /* 0x000000bebfbf7221 */ /* 0x000fe40000010000 */
[----:B------:R-:W-:Y:S01]  /*14ca0*/  FADD.FTZ R3, R193, R2 ;  /* 0x00000002c1037221 */ /* 0x000fe20000010000 */
[C---:B------:R-:W-:Y:S03]  /*14cb0*/  HMMA.16816.F32 R36, R132.reuse, R140, R36 ;  /* 0x0000008c8424723c */ /* 0x040fe60000001824 */
[----:B------:R-:W1:Y:S01]  /*14cc0*/  MUFU.EX2 R157, R184 ;  /* 0x000000b8009d7308 */ /* 0x000e620000000800 */
[----:B------:R-:W-:Y:S01]  /*14cd0*/  FADD.FTZ R194, R194, R191 ;  /* 0x000000bfc2c27221 */ /* 0x000fe20000010000 */
[----:B--2---:R-:W-:Y:S01]  /*14ce0*/  F2FP.PACK_AB R162, R186, R185 ;  /* 0x000000b9baa2723e */ /* 0x004fe200000000ff */
[----:B------:R-:W-:Y:S02]  /*14cf0*/  FADD.FTZ R3, R192, R3 ;  /* 0x00000003c0037221 */ /* 0x000fe40000010000 */
[C---:B------:R-:W-:Y:S01]  /*14d00*/  HMMA.16816.F32 R40, R132.reuse, R142, R40 ;  /* 0x0000008e8428723c */ /* 0x040fe20000001828 */
[----:B------:R-:W2:Y:S03]  /*14d10*/  LDSM.16.MT88.4 R140, [R212+0x7880] ;  /* 0x00788000d48c783b */ /* 0x000ea60000004200 */
[----:B------:R-:W-:Y:S02]  /*14d20*/  FADD.FTZ R194, R195, R194 ;  /* 0x000000c2c3c27221 */ /* 0x000fe40000010000 */
[----:B------:R-:W-:Y:S02]  /*14d30*/  FADD.FTZ R2, R196, R3 ;  /* 0x00000003c4027221 */ /* 0x000fe40000010000 */
[C---:B------:R-:W-:Y:S04]  /*14d40*/  HMMA.16816.F32 R44, R132.reuse, R152, R44 ;  /* 0x00000098842c723c */ /* 0x040fe8000000182c */
[----:B------:R-:W-:Y:S02]  /*14d50*/  FADD.FTZ R197, R197, R194 ;  /* 0x000000c2c5c57221 */ /* 0x000fe40000010000 */
[----:B------:R-:W-:Y:S02]  /*14d60*/  FADD.FTZ R2, R199, R2 ;  /* 0x00000002c7027221 */ /* 0x000fe40000010000 */
[C---:B------:R-:W-:Y:S04]  /*14d70*/  HMMA.16816.F32 R48, R132.reuse, R154, R48 ;  /* 0x0000009a8430723c */ /* 0x040fe80000001830 */
[----:B-1----:R-:W-:Y:S01]  /*14d80*/  F2FP.PACK_AB R163, R157, R158 ;  /* 0x0000009e9da3723e */ /* 0x002fe200000000ff */
[----:B------:R-:W-:Y:S02]  /*14d90*/  FADD.FTZ R197, R198, R197 ;  /* 0x000000c5c6c57221 */ /* 0x000fe40000010000 */
[----:B------:R-:W-:Y:S01]  /*14da0*/  FADD.FTZ R185, R185, R2 ;  /* 0x00000002b9b97221 */ /* 0x000fe20000010000 */
[C---:B------:R-:W-:Y:S04]  /*14db0*/  HMMA.16816.F32 R52, R132.reuse, R164, R52 ;  /* 0x000000a48434723c */ /* 0x040fe80000001834 */
[----:B------:R-:W-:Y:S01]  /*14dc0*/  IADD3 R2, R246, -0x1, RZ ;  /* 0xfffffffff6027810 */ /* 0x000fe20007ffe0ff */
[----:B------:R-:W-:Y:S02]  /*14dd0*/  FADD.FTZ R158, R158, R197 ;  /* 0x000000c59e9e7221 */ /* 0x000fe40000010000 */
[----:B------:R-:W-:Y:S01]  /*14de0*/  FADD.FTZ R248, R186, R185 ;  /* 0x000000b9baf87221 */ /* 0x000fe20000010000 */
[C---:B------:R-:W-:Y:S01]  /*14df0*/  HMMA.16816.F32 R56, R132.reuse, R166, R56 ;  /* 0x000000a68438723c */ /* 0x040fe20000001838 */
[----:B------:R-:W-:Y:S03]  /*14e00*/  LDSM.16.MT88.4 R164, [R213+0x5080] ;  /* 0x00508000d5a4783b */ /* 0x000fe60000004200 */
[----:B------:R-:W-:Y:S01]  /*14e10*/  FADD.FTZ R247, R157, R158 ;  /* 0x0000009e9df77221 */ /* 0x000fe20000010000 */
[----:B------:R-:W-:Y:S03]  /*14e20*/  MOV R246, R2 ;  /* 0x0000000200f67202 */ /* 0x000fe60000000f00 */
[C---:B------:R-:W-:Y:S08]  /*14e30*/  HMMA.16816.F32 R60, R132.reuse, R168, R60 ;  /* 0x000000a8843c723c */ /* 0x040ff0000000183c */
[C---:B------:R-:W-:Y:S01]  /*14e40*/  HMMA.16816.F32 R64, R132.reuse, R170, R64 ;  /* 0x000000aa8440723c */ /* 0x040fe20000001840 */
[----:B------:R-:W-:Y:S07]  /*14e50*/  LDSM.16.MT88.4 R168, [R212+0x5080] ;  /* 0x00508000d4a8783b */ /* 0x000fee0000004200 */
[C---:B------:R-:W-:Y:S08]  /*14e60*/  HMMA.16816.F32 R68, R132.reuse, R172, R68 ;  /* 0x000000ac8444723c */ /* 0x040ff00000001844 */
[C---:B------:R-:W-:Y:S01]  /*14e70*/  HMMA.16816.F32 R72, R132.reuse, R174, R72 ;  /* 0x000000ae8448723c */ /* 0x040fe20000001848 */
[----:B------:R-:W-:Y:S07]  /*14e80*/  LDSM.16.MT88.4 R172, [R212+0x8080] ;  /* 0x00808000d4ac783b */ /* 0x000fee0000004200 */
[C---:B----4-:R-:W-:Y:S08]  /*14e90*/  HMMA.16816.F32 R76, R132.reuse, R136, R76 ;  /* 0x00000088844c723c */ /* 0x050ff0000000184c */
[C---:B------:R-:W-:Y:S01]  /*14ea0*/  HMMA.16816.F32 R80, R132.reuse, R138, R80 ;  /* 0x0000008a8450723c */ /* 0x040fe20000001850 */
[----:B------:R-:W1:Y:S07]  /*14eb0*/  LDSM.16.MT88.4 R136, [R214+0x9080] ;  /* 0x00908000d688783b */ /* 0x000e6e0000004200 */
[C---:B-----5:R-:W-:Y:S08]  /*14ec0*/  HMMA.16816.F32 R84, R132.reuse, R144, R84 ;  /* 0x000000908454723c */ /* 0x060ff00000001854 */
        /* <DEDUP_REMOVED lines=12> */
[C---:B------:R-:W-:Y:S08]  /*14f90*/  HMMA.16816.F32 R120, R132.reuse, R146, R120 ;  /* 0x000000928478723c */ /* 0x040ff00000001878 */
[C---:B--2---:R-:W-:Y:S08]  /*14fa0*/  HMMA.16816.F32 R124, R132.reuse, R140, R124 ;  /* 0x0000008c847c723c */ /* 0x044ff0000000187c */
[----:B------:R-:W-:Y:S08]  /*14fb0*/  HMMA.16816.F32 R128, R132, R142, R128 ;  /* 0x0000008e8480723c */ /* 0x000ff00000001880 */
[C---:B----4-:R-:W-:Y:S01]  /*14fc0*/  HMMA.16816.F32 R152, R160.reuse, R148, R4 ;  /* 0x00000094a098723c */ /* 0x050fe20000001804 */
[----:B------:R-:W2:Y:S07]  /*14fd0*/  LDSM.16.MT88.4 R4, [R215+0x6880] ;  /* 0x00688000d704783b */ /* 0x000eae0000004200 */
[C---:B------:R-:W-:Y:S01]  /*14fe0*/  HMMA.16816.F32 R148, R160.reuse, R150, R8 ;  /* 0x00000096a094723c */ /* 0x040fe20000001808 */
[----:B------:R-:W3:Y:S07]  /*14ff0*/  LDSM.16.MT88.4 R8, [R214+0x6880] ;  /* 0x00688000d608783b */ /* 0x000eee0000004200 */
[C---:B-1----:R-:W-:Y:S01]  /*15000*/  HMMA.16816.F32 R144, R160.reuse, R136, R12 ;  /* 0x00000088a090723c */ /* 0x042fe2000000180c */
[----:B------:R-:W1:Y:S07]  /*15010*/  LDSM.16.MT88.4 R12, [R213+0x6880] ;  /* 0x00688000d50c783b */ /* 0x000e6e0000004200 */
[C---:B------:R-:W-:Y:S01]  /*15020*/  HMMA.16816.F32 R140, R160.reuse, R138, R16 ;  /* 0x0000008aa08c723c */ /* 0x040fe20000001810 */
[----:B------:R-:W4:Y:S07]  /*15030*/  LDSM.16.MT88.4 R16, [R212+0x6880] ;  /* 0x00688000d410783b */ /* 0x000f2e0000004200 */
[C---:B------:R-:W-:Y:S01]  /*15040*/  HMMA.16816.F32 R136, R160.reuse, R164, R20 ;  /* 0x000000a4a088723c */ /* 0x040fe20000001814 */
[----:B------:R-:W5:Y:S07]  /*15050*/  LDSM.16.MT88.4 R20, [R215+0x8080] ;  /* 0x00808000d714783b */ /* 0x000f6e0000004200 */
[C---:B------:R-:W-:Y:S01]  /*15060*/  HMMA.16816.F32 R132, R160.reuse, R166, R24 ;  /* 0x000000a6a084723c */ /* 0x040fe20000001818 */
[----:B------:R-:W1:Y:S07]  /*15070*/  LDSM.16.MT88.4 R24, [R214+0x8080] ;  /* 0x00808000d618783b */ /* 0x000e6e0000004200 */
[C---:B------:R-:W-:Y:S01]  /*15080*/  HMMA.16816.F32 R28, R160.reuse, R168, R28 ;  /* 0x000000a8a01c723c */ /* 0x040fe2000000181c */
[----:B------:R-:W1:Y:S07]  /*15090*/  LDSM.16.MT88.4 R164, [R213+0x8080] ;  /* 0x00808000d5a4783b */ /* 0x000e6e0000004200 */
        /* <DEDUP_REMOVED lines=12> */
[C---:B------:R-:W-:Y:S08]  /*15160*/  HMMA.16816.F32 R64, R160.reuse, R18, R64 ;  /* 0x00000012a040723c */ /* 0x040ff00000001840 */
[C---:B-----5:R-:W-:Y:S08]  /*15170*/  HMMA.16816.F32 R68, R160.reuse, R20, R68 ;  /* 0x00000014a044723c */ /* 0x060ff00000001844 */
        /* <DEDUP_REMOVED lines=13> */
[C---:B-1----:R-:W-:Y:S08]  /*15250*/  HMMA.16816.F32 R124, R160.reuse, R12, R124 ;  /* 0x0000000ca07c723c */ /* 0x042ff0000000187c */
[----:B------:R-:W-:Y:S01]  /*15260*/  HMMA.16816.F32 R128, R160, R14, R128 ;  /* 0x0000000ea080723c */ /* 0x000fe20000001880 */
[----:B------:R-:W-:-:S07]  /*15270*/  @P0 BRA `(.L_x_946) ;  /* 0xffffd14000000947 */ /* 0x000fce000383ffff */
.L_x_941:
        /* <DEDUP_REMOVED lines=10> */
[----:B-1----:R-:W-:Y:S02]  /*15320*/  FADD.FTZ R5, R6, R5 ;  /* 0x0000000506057221 */ /* 0x002fe40000010000 */
[----:B--2---:R-:W-:-:S03]  /*15330*/  FADD.FTZ R2, R2, R7 ;  /* 0x0000000702027221 */ /* 0x004fc60000010000 */
[----:B------:R-:W-:Y:S02]  /*15340*/  FSETP.NE.FTZ.AND P1, PT, R5, RZ, PT ;  /* 0x000000ff0500720b */ /* 0x000fe40003f35000 */
[----:B------:R-:W-:-:S11]  /*15350*/  FSETP.NE.FTZ.AND P0, PT, R2, RZ, PT ;  /* 0x000000ff0200720b */ /* 0x000fd60003f15000 */
[----:B------:R-:W1:Y:S01]  /*15360*/  @P1 MUFU.RCP R4, R5 ;  /* 0x0000000500041308 */ /* 0x000e620000001000 */
[----:B------:R-:W-:Y:S02]  /*15370*/  @P1 MOV R12, 0x3f317218 ;  /* 0x3f317218000c1802 */ /* 0x000fe40000000f00 */
[----:B------:R-:W-:-:S03]  /*15380*/  @P0 MOV R15, 0x3f317218 ;  /* 0x3f317218000f0802 */ /* 0x000fc60000000f00 */
[----:B------:R-:W-:Y:S02]  /*15390*/  @P1 FMUL.FTZ R12, R12, c[0x0][0x2d0] ;  /* 0x0000b4000c0c1a20 */ /* 0x000fe40000410000 */
[----:B------:R-:W2:Y:S08]  /*153a0*/  @P0 MUFU.LG2 R10, R2 ;  /* 0x00000002000a0308 */ /* 0x000eb00000000c00 */
[----:B------:R-:W3:Y:S01]  /*153b0*/  @P1 MUFU.LG2 R5, R5 ;  /* 0x0000000500051308 */ /* 0x000ee20000000c00 */
[----:B-1----:R-:W-:-:S02]  /*153c0*/  FMUL.FTZ R152, R4, R152 ;  /* 0x0000009804987220 */ /* 0x002fc40000410000 */
[C---:B------:R-:W-:Y:S02]  /*153d0*/  FMUL.FTZ R153, R4.reuse, R153 ;  /* 0x0000009904997220 */ /* 0x040fe40000410000 */
[C---:B------:R-:W-:Y:S02]  /*153e0*/  FMUL.FTZ R148, R4.reuse, R148 ;  /* 0x0000009404947220 */ /* 0x040fe40000410000 */
[----:B------:R-:W-:Y:S01]  /*153f0*/  FMUL.FTZ R149, R4, R149 ;  /* 0x0000009504957220 */ /* 0x000fe20000410000 */
[----:B------:R1:W4:Y:S01]  /*15400*/  @P0 MUFU.RCP R3, R2 ;  /* 0x0000000200030308 */ /* 0x0003220000001000 */
[----:B--2---:R-:W-:Y:S02]  /*15410*/  @P0 FMUL.FTZ R14, R10, 0.69314718246459960938 ;  /* 0x3f3172180a0e0820 */ /* 0x004fe40000410000 */
[----:B------:R-:W-:Y:S02]  /*15420*/  @P0 FMUL.FTZ R10, R15, c[0x0][0x2d0] ;  /* 0x0000b4000f0a0a20 */ /* 0x000fe40000410000 */
[----:B------:R-:W-:-:S02]  /*15430*/  FMUL.FTZ R144, R4, R144 ;  /* 0x0000009004907220 */ /* 0x000fc40000410000 */
[C---:B------:R-:W-:Y:S02]  /*15440*/  FMUL.FTZ R145, R4.reuse, R145 ;  /* 0x0000009104917220 */ /* 0x040fe40000410000 */
[----:B---3--:R-:W-:Y:S02]  /*15450*/  @P1 FMUL.FTZ R5, R5, 0.69314718246459960938 ;  /* 0x3f31721805051820 */ /* 0x008fe40000410000 */
[C---:B------:R-:W-:Y:S02]  /*15460*/  FMUL.FTZ R140, R4.reuse, R140 ;  /* 0x0000008c048c7220 */ /* 0x040fe40000410000 */
[C---:B------:R-:W-:Y:S02]  /*15470*/  FMUL.FTZ R141, R4.reuse, R141 ;  /* 0x0000008d048d7220 */ /* 0x040fe40000410000 */
[C---:B------:R-:W-:Y:S01]  /*15480*/  FMUL.FTZ R136, R4.reuse, R136 ;  /* 0x0000008804887220 */ /* 0x040fe20000410000 */
[----:B-1----:R-:W-:Y:S01]  /*15490*/  MOV R2, 0xff800000 ;  /* 0xff80000000027802 */ /* 0x002fe20000000f00 */
        /* <DEDUP_REMOVED lines=55> */
[C---:B----4-:R-:W-:Y:S02]  /*15810*/  FMUL.FTZ R154, R3.reuse, R154 ;  /* 0x0000009a039a7220 */ /* 0x050fe40000410000 */
        /* <DEDUP_REMOVED lines=65> */
.L_x_875:
[----:B------:R-:W-:Y:S01]  /*15c30*/  ULDC.64 UR4, c[0x0][0x118] ;  /* 0x0000460000047ab9 */ /* 0x000fe20000000a00 */
[----:B------:R-:W-:Y:S01]  /*15c40*/  SHF.R.S32.HI R0, RZ, 0x1f, R223 ;  /* 0x0000001fff007819 */ /* 0x000fe200000114df */
[----:B------:R-:W-:Y:S05]  /*15c50*/  @P2 BRA `(.L_x_947) ;  /* 0x00001a8000002947 */ /* 0x000fea0003800000 */
[----:B------:R-:W1:Y:S01]  /*15c60*/  S2R R5, SR_TID.X ;  /* 0x0000000000057919 */ /* 0x000e620000002100 */
[----:B------:R-:W-:-:S02]  /*15c70*/  F2FP.PACK_AB R6, R7, R6 ;  /* 0x000000060706723e */ /* 0x000fc400000000ff */
[----:B------:R-:W-:Y:S01]  /*15c80*/  F2FP.PACK_AB R4, R13, R4 ;  /* 0x000000040d04723e */ /* 0x000fe200000000ff */
[----:B------:R-:W-:Y:S01]  /*15c90*/  BAR.SYNC.DEFER_BLOCKING 0x1, 0x100 ;  /* 0x0044000000007b1d */ /* 0x000fe20000010000 */
        /* <DEDUP_REMOVED lines=10> */
[----:B-1----:R-:W-:-:S02]  /*15d40*/  SHF.R.S32.HI R10, RZ, 0x1f, R5 ;  /* 0x0000001fff0a7819 */ /* 0x002fc40000011405 */
[----:B------:R-:W-:Y:S02]  /*15d50*/  F2FP.PACK_AB R132, R133, R132 ;  /* 0x000000848584723e */ /* 0x000fe400000000ff */
[CC--:B------:R-:W-:Y:S02]  /*15d60*/  LEA.HI R12, R10.reuse, R5.reuse, RZ, 0x2 ;  /* 0x000000050a0c7211 */ /* 0x0c0fe400078f10ff */
[----:B------:R-:W-:Y:S02]  /*15d70*/  LEA.HI R7, R10, R5, RZ, 0x5 ;  /* 0x000000050a077211 */ /* 0x000fe400078f28ff */
[--C-:B------:R-:W-:Y:S02]  /*15d80*/  SHF.R.S32.HI R15, RZ, 0x2, R12.reuse ;  /* 0x00000002ff0f7819 */ /* 0x100fe4000001140c */
[----:B------:R-:W-:Y:S02]  /*15d90*/  SHF.R.S32.HI R14, RZ, 0x1f, R12 ;  /* 0x0000001fff0e7819 */ /* 0x000fe4000001140c */
[----:B------:R-:W-:-:S02]  /*15da0*/  LOP3.LUT R12, R12, 0xfffffffc, RZ, 0xc0, !PT ;  /* 0xfffffffc0c0c7812 */ /* 0x000fc400078ec0ff */
[----:B------:R-:W-:Y:S02]  /*15db0*/  LEA.HI R14, R14, R15, RZ, 0x3 ;  /* 0x0000000f0e0e7211 */ /* 0x000fe400078f18ff */
[----:B------:R-:W-:Y:S01]  /*15dc0*/  SHF.R.S32.HI R13, RZ, 0x5, R7 ;  /* 0x00000005ff0d7819 */ /* 0x000fe20000011407 */
[----:B------:R-:W-:Y:S01]  /*15dd0*/  IMAD.IADD R12, R5, 0x1, -R12 ;  /* 0x00000001050c7824 */ /* 0x000fe200078e0a0c */
[----:B------:R-:W-:Y:S02]  /*15de0*/  LOP3.LUT R14, R14, 0xfffffff8, RZ, 0xc0, !PT ;  /* 0xfffffff80e0e7812 */ /* 0x000fe400078ec0ff */
[----:B------:R-:W-:Y:S01]  /*15df0*/  F2FP.PACK_AB R134, R135, R134 ;  /* 0x000000868786723e */ /* 0x000fe200000000ff */
[----:B------:R-:W-:Y:S01]  /*15e00*/  IMAD R16, R13, 0x200, R12 ;  /* 0x000002000d107824 */ /* 0x000fe200078e020c */
[----:B------:R-:W-:Y:S01]  /*15e10*/  F2FP.PACK_AB R28, R29, R28 ;  /* 0x0000001c1d1c723e */ /* 0x000fe200000000ff */
[----:B------:R-:W-:Y:S01]  /*15e20*/  IMAD.IADD R14, R15, 0x1, -R14 ;  /* 0x000000010f0e7824 */ /* 0x000fe200078e0a0e */
[----:B------:R-:W-:-:S02]  /*15e30*/  F2FP.PACK_AB R30, R31, R30 ;  /* 0x0000001e1f1e723e */ /* 0x000fc400000000ff */
[----:B------:R-:W-:Y:S01]  /*15e40*/  F2FP.PACK_AB R32, R33, R32 ;  /* 0x000000202120723e */ /* 0x000fe200000000ff */
[C---:B------:R-:W-:Y:S01]  /*15e50*/  IMAD.SHL.U32 R15, R14.reuse, 0x40, RZ ;  /* 0x000000400e0f7824 */ /* 0x040fe200078e00ff */
[----:B------:R-:W-:Y:S02]  /*15e60*/  LOP3.LUT R17, R14, 0x1, RZ, 0xc0, !PT ;  /* 0x000000010e117812 */ /* 0x000fe400078ec0ff */
[----:B------:R-:W-:Y:S02]  /*15e70*/  F2FP.PACK_AB R34, R35, R34 ;  /* 0x000000222322723e */ /* 0x000fe400000000ff */
[----:B------:R-:W-:Y:S02]  /*15e80*/  LOP3.LUT R15, R15, 0x1c0, RZ, 0xc0, !PT ;  /* 0x000001c00f0f7812 */ /* 0x000fe400078ec0ff */
[----:B------:R-:W-:Y:S02]  /*15e90*/  ISETP.NE.U32.AND P0, PT, R17, 0x1, PT ;  /* 0x000000011100780c */ /* 0x000fe40003f05070 */
[----:B------:R-:W-:-:S02]  /*15ea0*/  LEA.HI R15, R15, R15, RZ, 0x1d ;  /* 0x0000000f0f0f7211 */ /* 0x000fc400078fe8ff */
[----:B------:R-:W-:Y:S01]  /*15eb0*/  R2P PR, R14, 0x6 ;  /* 0x000000060e007804 */ /* 0x000fe20000000000 */
[----:B------:R-:W-:Y:S01]  /*15ec0*/  IMAD.MOV.U32 R14, RZ, RZ, 0x20 ;  /* 0x00000020ff0e7424 */ /* 0x000fe200078e00ff */
[----:B------:R-:W-:Y:S01]  /*15ed0*/  F2FP.PACK_AB R36, R37, R36 ;  /* 0x000000242524723e */ /* 0x000fe200000000ff */
[----:B------:R-:W-:Y:S01]  /*15ee0*/  IMAD.U32 R15, R16, 0x2, R15 ;  /* 0x00000002100f7824 */ /* 0x000fe200078e000f */
[----:B------:R-:W-:Y:S02]  /*15ef0*/  F2FP.PACK_AB R38, R39, R38 ;  /* 0x000000262726723e */ /* 0x000fe400000000ff */
[----:B------:R-:W-:Y:S01]  /*15f00*/  SEL R14, R14, 0xffffffe0, !P1 ;  /* 0xffffffe00e0e7807 */ /* 0x000fe20004800000 */
[----:B------:R-:W-:Y:S01]  /*15f10*/  IMAD.SHL.U32 R15, R15, 0x2, RZ ;  /* 0x000000020f0f7824 */ /* 0x000fe200078e00ff */
[----:B------:R-:W-:Y:S02]  /*15f20*/  F2FP.PACK_AB R40, R41, R40 ;  /* 0x000000282928723e */ /* 0x000fe400000000ff */
[----:B------:R-:W-:Y:S01]  /*15f30*/  F2FP.PACK_AB R42, R43, R42 ;  /* 0x0000002a2b2a723e */ /* 0x000fe200000000ff */
[C---:B------:R-:W-:Y:S01]  /*15f40*/  IMAD.IADD R19, R15.reuse, 0x1, R14 ;  /* 0x000000010f137824 */ /* 0x040fe200078e020e */
[C---:B------:R-:W-:Y:S01]  /*15f50*/  IADD3 R16, R15.reuse, 0x80, RZ ;  /* 0x000000800f107810 */ /* 0x040fe20007ffe0ff */
[----:B------:R-:W-:Y:S01]  /*15f60*/  STS [R15+0x80], R152 ;  /* 0x000080980f007388 */ /* 0x000fe20000000800 */
[----:B------:R-:W-:-:S02]  /*15f70*/  IADD3 R17, R15, 0x70, RZ ;  /* 0x000000700f117810 */ /* 0x000fc40007ffe0ff */
[----:B------:R-:W-:Y:S01]  /*15f80*/  @P0 IADD3 R17, R16, 0x10, RZ ;  /* 0x0000001010110810 */ /* 0x000fe20007ffe0ff */
[----:B------:R-:W-:Y:S01]  /*15f90*/  IMAD.MOV.U32 R16, RZ, RZ, 0x40 ;  /* 0x00000040ff107424 */ /* 0x000fe200078e00ff */
[----:B------:R-:W-:Y:S01]  /*15fa0*/  STS [R15+0x480], R154 ;  /* 0x0004809a0f007388 */ /* 0x000fe20000000800 */
[----:B------:R-:W-:Y:S02]  /*15fb0*/  F2FP.PACK_AB R44, R45, R44 ;  /* 0x0000002c2d2c723e */ /* 0x000fe400000000ff */
[--C-:B------:R-:W-:Y:S01]  /*15fc0*/  IMAD.IADD R21, R14, 0x1, R17.reuse ;  /* 0x000000010e157824 */ /* 0x100fe200078e0211 */
[----:B------:R-:W-:Y:S01]  /*15fd0*/  SEL R16, R16, 0xffffffc0, !P2 ;  /* 0xffffffc010107807 */ /* 0x000fe20005000000 */
[----:B------:R-:W-:Y:S01]  /*15fe0*/  STS [R17], R148 ;  /* 0x0000009411007388 */ /* 0x000fe20000000800 */
[----:B------:R-:W-:Y:S02]  /*15ff0*/  F2FP.PACK_AB R46, R47, R46 ;  /* 0x0000002e2f2e723e */ /* 0x000fe400000000ff */
[----:B------:R-:W-:Y:S01]  /*16000*/  F2FP.PACK_AB R48, R49, R48 ;  /* 0x000000303130723e */ /* 0x000fe200000000ff */
[--C-:B------:R-:W-:Y:S01]  /*16010*/  IMAD.IADD R23, R15, 0x1, R16.reuse ;  /* 0x000000010f177824 */ /* 0x100fe200078e0210 */
[----:B------:R-:W-:Y:S01]  /*16020*/  STS [R17+0x400], R150 ;  /* 0x0004009611007388 */ /* 0x000fe20000000800 */
        /* <DEDUP_REMOVED lines=62> */
[----:B------:R-:W-:Y:S01]  /*16410*/  ISETP.NE.U32.AND P1, PT, RZ, c[0x0][0x508], PT ;  /* 0x00014200ff007a0c */ /* 0x000fe20003f25070 */
[----:B------:R-:W-:Y:S01]  /*16420*/  STS [R23+0x4080], R52 ;  /* 0x0040803417007388 */ /* 0x000fe20000000800 */
[----:B------:R-:W-:Y:S02]  /*16430*/  ISETP.NE.U32.AND P0, PT, RZ, c[0x0][0x500], PT ;  /* 0x00014000ff007a0c */ /* 0x000fe40003f05070 */
[----:B------:R-:W-:Y:S01]  /*16440*/  ISETP.NE.AND.EX P1, PT, RZ, c[0x0][0x50c], PT, P1 ;  /* 0x00014300ff007a0c */ /* 0x000fe20003f25310 */
[----:B------:R-:W-:Y:S01]  /*16450*/  STS [R23+0x4480], R54 ;  /* 0x0044803617007388 */ /* 0x000fe20000000800 */
[----:B------:R-:W-:-:S03]  /*16460*/  ISETP.NE.AND.EX P0, PT, RZ, c[0x0][0x504], PT, P0 ;  /* 0x00014100ff007a0c */ /* 0x000fc60003f05300 */
        /* <DEDUP_REMOVED lines=25> */
[----:B------:R2:W-:Y:S04]  /*16600*/  STS [R17+0xc400], R106 ;  /* 0x00c4006a11007388 */ /* 0x0005e80000000800 */
[----:B------:R-:W-:Y:S04]  /*16610*/  STS [R19+0xc080], R108 ;  /* 0x00c0806c13007388 */ /* 0x000fe80000000800 */
[----:B------:R3:W-:Y:S04]  /*16620*/  STS [R19+0xc480], R110 ;  /* 0x00c4806e13007388 */ /* 0x0007e80000000800 */
[----:B------:R4:W-:Y:S01]  /*16630*/  STS [R21+0xc000], R112 ;  /* 0x00c0007015007388 */ /* 0x0009e20000000800 */
[----:B-1----:R-:W-:-:S03]  /*16640*/  IMAD.MOV.U32 R9, RZ, RZ, 0x4 ;  /* 0x00000004ff097424 */ /* 0x002fc600078e00ff */
[----:B------:R4:W-:Y:S04]  /*16650*/  STS [R21+0xc400], R114 ;  /* 0x00c4007215007388 */ /* 0x0009e80000000800 */
[----:B------:R4:W-:Y:S04]  /*16660*/  STS [R23+0xc080], R116 ;  /* 0x00c0807417007388 */ /* 0x0009e80000000800 */
[----:B------:R4:W-:Y:S01]  /*16670*/  STS [R23+0xc480], R118 ;  /* 0x00c4807617007388 */ /* 0x0009e20000000800 */
[----:B--2---:R-:W-:-:S03]  /*16680*/  IMAD.WIDE R16, R226, R9, c[0x0][0x500] ;  /* 0x00014000e2107625 */ /* 0x004fc600078e0209 */
[----:B------:R4:W-:Y:S04]  /*16690*/  STS [R25+0xc000], R120 ;  /* 0x00c0007819007388 */ /* 0x0009e80000000800 */
[----:B------:R4:W-:Y:S04]  /*166a0*/  STS [R25+0xc400], R122 ;  /* 0x00c4007a19007388 */ /* 0x0009e80000000800 */
[----:B------:R4:W-:Y:S04]  /*166b0*/  STS [R27+0xc080], R124 ;  /* 0x00c0807c1b007388 */ /* 0x0009e80000000800 */
[----:B------:R4:W-:Y:S04]  /*166c0*/  STS [R27+0xc480], R126 ;  /* 0x00c4807e1b007388 */ /* 0x0009e80000000800 */
[----:B------:R4:W-:Y:S04]  /*166d0*/  STS [R29+0xc000], R128 ;  /* 0x00c000801d007388 */ /* 0x0009e80000000800 */
[----:B------:R4:W-:Y:S04]  /*166e0*/  STS [R29+0xc400], R3 ;  /* 0x00c400031d007388 */ /* 0x0009e80000000800 */
[----:B------:R-:W-:Y:S01]  /*166f0*/  BAR.SYNC.DEFER_BLOCKING 0x1, 0x100 ;  /* 0x0044000000007b1d */ /* 0x000fe20000010000 */
[----:B------:R-:W-:-:S02]  /*16700*/  IMAD.MOV.U32 R4, RZ, RZ, c[0x0][0x388] ;  /* 0x0000e200ff047624 */ /* 0x000fc400078e00ff */
[----:B---3--:R-:W-:-:S03]  /*16710*/  @P1 IMAD.WIDE R18, R226, R9, c[0x0][0x508] ;  /* 0x00014200e2121625 */ /* 0x008fc600078e0209 */
[----:B------:R-:W2:Y:S04]  /*16720*/  @P0 LDG.E R11, [R16.64] ;  /* 0x00000004100b0981 */ /* 0x000ea8000c1e1900 */
[----:B------:R4:W5:Y:S01]  /*16730*/  @P1 LDG.E R4, [R18.64] ;  /* 0x0000000412041981 */ /* 0x000962000c1e1900 */
[----:B------:R-:W-:Y:S02]  /*16740*/  CS2R R14, SRZ ;  /* 0x00000000000e7805 */ /* 0x000fe4000001ff00 */
[--C-:B--2---:R-:W-:Y:S01]  /*16750*/  @P0 SHF.R.S32.HI R15, RZ, 0x1f, R11.reuse ;  /* 0x0000001fff0f0819 */ /* 0x104fe2000001140b */
[----:B------:R-:W-:Y:S01]  /*16760*/  @P0 IMAD.MOV.U32 R14, RZ, RZ, R11 ;  /* 0x000000ffff0e0224 */ /* 0x000fe200078e000b */
[----:B------:R-:W-:Y:S05]  /*16770*/  @P1 BRA `(.L_x_948) ;  /* 0x0000004000001947 */ /* 0x000fea0003800000 */
[----:B----4-:R-:W-:Y:S05]  /*16780*/  @!P0 BRA `(.L_x_948) ;  /* 0x0000003000008947 */ /* 0x010fea0003800000 */
[----:B-----5:R-:W2:Y:S04]  /*16790*/  LDG.E R4, [R16.64] ;  /* 0x0000000410047981 */ /* 0x020ea8000c1e1900 */
[----:B------:R-:W2:Y:S02]  /*167a0*/  LDG.E R3, [R16.64+0x4] ;  /* 0x0000040410037981 */ /* 0x000ea4000c1e1900 */
[----:B--2---:R-:W-:-:S02]  /*167b0*/  IADD3 R4, -R4, R3, RZ ;  /* 0x0000000304047210 */ /* 0x004fc40007ffe1ff */
.L_x_948:
[----:B----4-:R-:W-:Y:S01]  /*167c0*/  LOP3.LUT R6, R7, 0xffffffe0, RZ, 0xc0, !PT ;  /* 0xffffffe007067812 */ /* 0x010fe200078ec0ff */
[----:B------:R-:W1:Y:S01]  /*167d0*/  S2R R72, SR_CTAID.X ;  /* 0x0000000000487919 */ /* 0x000e620000002500 */
[----:B------:R-:W-:Y:S01]  /*167e0*/  SHF.R.S32.HI R16, RZ, 0x1f, R13 ;  /* 0x0000001fff107819 */ /* 0x000fe2000001140d */
[----:B------:R-:W-:Y:S01]  /*167f0*/  IMAD.MOV.U32 R7, RZ, RZ, c[0x0][0x4e8] ;  /* 0x00013a00ff077624 */ /* 0x000fe200078e00ff */
[----:B------:R-:W-:Y:S01]  /*16800*/  LEA.HI R9, R12, R12, RZ, 0x1 ;  /* 0x0000000c0c097211 */ /* 0x000fe200078f08ff */
[----:B------:R-:W-:Y:S01]  /*16810*/  IMAD.IADD R6, R5, 0x1, -R6 ;  /* 0x0000000105067824 */ /* 0x000fe200078e0a06 */
[----:B------:R-:W-:Y:S01]  /*16820*/  LEA.HI R16, R16, R13, RZ, 0x3 ;  /* 0x0000000d10107211 */ /* 0x000fe200078f18ff */
[----:B------:R-:W-:Y:S01]  /*16830*/  IMAD.MOV.U32 R19, RZ, RZ, R15 ;  /* 0x000000ffff137224 */ /* 0x000fe200078e000f */
[----:B------:R-:W-:Y:S01]  /*16840*/  LOP3.LUT R9, R9, 0x1ffffffe, RZ, 0xc0, !PT ;  /* 0x1ffffffe09097812 */ /* 0x000fe200078ec0ff */
[----:B------:R-:W-:Y:S01]  /*16850*/  BSSY B0, `(.L_x_949) ;  /* 0x000008b000007945 */ /* 0x000fe20003800000 */
[----:B------:R-:W-:-:S02]  /*16860*/  SHF.R.S32.HI R3, RZ, 0x1f, R6 ;  /* 0x0000001fff037819 */ /* 0x000fc40000011406 */
[----:B------:R-:W-:Y:S01]  /*16870*/  LOP3.LUT R16, R16, 0xffffff8, RZ, 0xc0, !PT ;  /* 0x0ffffff810107812 */ /* 0x000fe200078ec0ff */
[----:B------:R-:W-:Y:S01]  /*16880*/  IMAD.IADD R12, R12, 0x1, -R9 ;  /* 0x000000010c0c7824 */ /* 0x000fe200078e0a09 */
[----:B------:R-:W-:Y:S02]  /*16890*/  LEA.HI R3, R3, R6, RZ, 0x2 ;  /* 0x0000000603037211 */ /* 0x000fe400078f10ff */
[----:B------:R-:W-:Y:S02]  /*168a0*/  IADD3 R13, R13, -R16, RZ ;  /* 0x800000100d0d7210 */ /* 0x000fe40007ffe0ff */
[----:B------:R-:W-:Y:S02]  /*168b0*/  SHF.R.S32.HI R16, RZ, 0x2, R3 ;  /* 0x00000002ff107819 */ /* 0x000fe40000011403 */
[----:B------:R-:W-:Y:S01]  /*168c0*/  ISETP.NE.AND P1, PT, R7, 0x1, PT ;  /* 0x000000010700780c */ /* 0x000fe20003f25270 */
[----:B------:R-:W-:Y:S01]  /*168d0*/  IMAD R7, R15, c[0x0][0x3a0], RZ ;  /* 0x0000e8000f077a24 */ /* 0x000fe200078e02ff */
[----:B------:R-:W-:Y:S01]  /*168e0*/  LOP3.LUT P2, RZ, R6, 0x3, RZ, 0xc0, !PT ;  /* 0x0000000306ff7812 */ /* 0x000fe2000784c0ff */
[----:B------:R-:W-:Y:S01]  /*168f0*/  IMAD R3, R13, 0x10, R16 ;  /* 0x000000100d037824 */ /* 0x000fe200078e0210 */
[----:B------:R-:W-:Y:S01]  /*16900*/  MOV R18, R14 ;  /* 0x0000000e00127202 */ /* 0x000fe20000000f00 */
[----:B------:R-:W-:Y:S01]  /*16910*/  IMAD R6, R0, c[0x0][0x490], RZ ;  /* 0x0001240000067a24 */ /* 0x000fe200078e02ff */
[-C--:B------:R-:W-:Y:S01]  /*16920*/  LEA.HI R17, R10, R5.reuse, RZ, 0x3 ;  /* 0x000000050a117211 */ /* 0x080fe200078f18ff */
[----:B------:R-:W-:Y:S01]  /*16930*/  IMAD R9, R12, 0x8, R3 ;  /* 0x000000080c097824 */ /* 0x000fe200078e0203 */
[----:B------:R-:W-:Y:S01]  /*16940*/  LEA.HI R10, R10, R5, RZ, 0x6 ;  /* 0x000000050a0a7211 */ /* 0x000fe200078f30ff */
[----:B------:R-:W-:-:S03]  /*16950*/  IMAD.WIDE.U32 R18, R223, c[0x0][0x490], R18 ;  /* 0x00012400df127a25 */ /* 0x000fc600078e0012 */
[----:B-1----:R-:W-:Y:S01]  /*16960*/  LEA R9, R72, R9, 0x7 ;  /* 0x0000000948097211 */ /* 0x002fe200078e38ff */
[----:B------:R-:W-:Y:S01]  /*16970*/  IMAD R11, R223, c[0x0][0x494], R6 ;  /* 0x00012500df0b7a24 */ /* 0x000fe200078e0206 */
[----:B------:R-:W-:Y:S01]  /*16980*/  LOP3.LUT R6, R17, 0xfffffff8, RZ, 0xc0, !PT ;  /* 0xfffffff811067812 */ /* 0x000fe200078ec0ff */
[C---:B------:R-:W-:Y:S01]  /*16990*/  IMAD R7, R14.reuse, c[0x0][0x3a4], R7 ;  /* 0x0000e9000e077a24 */ /* 0x040fe200078e0207 */
[----:B------:R-:W-:Y:S01]  /*169a0*/  SHF.R.S32.HI R17, RZ, 0x3, R17 ;  /* 0x00000003ff117819 */ /* 0x000fe20000011411 */
[----:B------:R-:W-:Y:S01]  /*169b0*/  IMAD.WIDE.U32 R12, R14, c[0x0][0x3a0], RZ ;  /* 0x0000e8000e0c7a25 */ /* 0x000fe200078e00ff */
[----:B------:R-:W-:-:S03]  /*169c0*/  SHF.L.U32 R10, R10, 0x3, RZ ;  /* 0x000000030a0a7819 */ /* 0x000fc600000006ff */
[----:B------:R-:W-:Y:S01]  /*169d0*/  IMAD.IADD R19, R19, 0x1, R11 ;  /* 0x0000000113137824 */ /* 0x000fe200078e020b */
[----:B------:R-:W-:Y:S01]  /*169e0*/  IADD3 R13, R13, R7, RZ ;  /* 0x000000070d0d7210 */ /* 0x000fe20007ffe0ff */
[----:B------:R-:W-:-:S04]  /*169f0*/  @P1 IMAD.HI.U32 R11, R9, c[0x0][0x4ec], RZ ;  /* 0x00013b00090b1a27 */ /* 0x000fc800078e00ff */
[----:B------:R-:W-:Y:S01]  /*16a00*/  IMAD.IADD R6, R5, 0x1, -R6 ;  /* 0x0000000105067824 */ /* 0x000fe200078e0a06 */
[----:B------:R-:W-:Y:S01]  /*16a10*/  SHF.R.S32.HI R5, RZ, 0x1f, R226 ;  /* 0x0000001fff057819 */ /* 0x000fe200000114e2 */
[----:B------:R-:W-:Y:S01]  /*16a20*/  IMAD.MOV.U32 R7, RZ, RZ, R9 ;  /* 0x000000ffff077224 */ /* 0x000fe200078e0009 */
[----:B------:R-:W-:Y:S01]  /*16a30*/  @P1 SHF.R.U32.HI R7, RZ, c[0x0][0x4f0], R11 ;  /* 0x00013c00ff071a19 */ /* 0x000fe2000001160b */
[----:B------:R-:W-:Y:S01]  /*16a40*/  IMAD R14, R0, c[0x0][0x3e8], RZ ;  /* 0x0000fa00000e7a24 */ /* 0x000fe200078e02ff */
[----:B------:R-:W-:Y:S01]  /*16a50*/  SEL R226, R226, RZ, !P0 ;  /* 0x000000ffe2e27207 */ /* 0x000fe20004000000 */
[----:B------:R-:W-:Y:S01]  /*16a60*/  IMAD.WIDE.U32 R12, R223, c[0x0][0x3e8], R12 ;  /* 0x0000fa00df0c7a25 */ /* 0x000fe200078e000c */
[----:B------:R-:W-:Y:S02]  /*16a70*/  SEL R5, R5, RZ, !P0 ;  /* 0x000000ff05057207 */ /* 0x000fe40004000000 */
[----:B------:R-:W-:Y:S01]  /*16a80*/  LEA R23, R6, R17, 0x5 ;  /* 0x0000001106177211 */ /* 0x000fe200078e28ff */
[----:B------:R-:W-:-:S02]  /*16a90*/  IMAD.MOV R0, RZ, RZ, -R7 ;  /* 0x000000ffff007224 */ /* 0x000fc400078e0a07 */
[----:B------:R-:W-:Y:S02]  /*16aa0*/  IMAD R15, R223, c[0x0][0x3ec], R14 ;  /* 0x0000fb00df0f7a24 */ /* 0x000fe400078e020e */
[----:B------:R-:W-:-:S03]  /*16ab0*/  IMAD.WIDE.U32 R18, R226, c[0x0][0x498], R18 ;  /* 0x00012600e2127a25 */ /* 0x000fc600078e0012 */
[----:B------:R-:W-:Y:S01]  /*16ac0*/  IADD3 R13, R13, R15, RZ ;  /* 0x0000000f0d0d7210 */ /* 0x000fe20007ffe0ff */
[----:B------:R-:W-:Y:S01]  /*16ad0*/  IMAD R11, R0, c[0x0][0x4e8], R9 ;  /* 0x00013a00000b7a24 */ /* 0x000fe200078e0209 */
[----:B------:R-:W-:Y:S01]  /*16ae0*/  IADD3 R20, P0, R7, R18, RZ ;  /* 0x0000001207147210 */ /* 0x000fe20007f1e0ff */
[----:B------:R-:W-:Y:S01]  /*16af0*/  IMAD R21, R5, c[0x0][0x498], RZ ;  /* 0x0001260005157a24 */ /* 0x000fe200078e02ff */
[----:B------:R-:W-:Y:S01]  /*16b00*/  SHF.R.S32.HI R15, RZ, 0x1f, R7 ;  /* 0x0000001fff0f7819 */ /* 0x000fe20000011407 */
[----:B------:R-:W-:Y:S01]  /*16b10*/  IMAD.SHL.U32 R0, R17, 0x40, RZ ;  /* 0x0000004011007824 */ /* 0x000fe200078e00ff */
[----:B------:R-:W-:Y:S01]  /*16b20*/  SHF.R.S32.HI R18, RZ, 0x1f, R11 ;  /* 0x0000001fff127819 */ /* 0x000fe2000001140b */
[----:B------:R-:W-:Y:S02]  /*16b30*/  IMAD R14, R226, c[0x0][0x49c], R21 ;  /* 0x00012700e20e7a24 */ /* 0x000fe400078e0215 */
[----:B------:R-:W-:Y:S02]  /*16b40*/  IMAD R9, R72, 0x80, R23 ;  /* 0x0000008048097824 */ /* 0x000fe400078e0217 */
[----:B------:R-:W-:Y:S01]  /*16b50*/  IMAD R18, R18, c[0x0][0x488], RZ ;  /* 0x0001220012127a24 */ /* 0x000fe200078e02ff */
[----:B------:R-:W-:Y:S01]  /*16b60*/  IADD3.X R21, R15, R19, R14, P0, !PT ;  /* 0x000000130f157210 */ /* 0x000fe200007fe40e */
[----:B------:R-:W-:Y:S01]  /*16b70*/  @P1 IMAD.HI.U32 R16, R9, c[0x0][0x4ec], RZ ;  /* 0x00013b0009101a27 */ /* 0x000fe200078e00ff */
[----:B------:R-:W-:-:S03]  /*16b80*/  LOP3.LUT R15, R0, 0x1c0, RZ, 0xc0, !PT ;  /* 0x000001c0000f7812 */ /* 0x000fc600078ec0ff */
[----:B------:R-:W-:Y:S02]  /*16b90*/  IMAD.SHL.U32 R0, R6, 0x8, RZ ;  /* 0x0000000806007824 */ /* 0x000fe400078e00ff */
[----:B------:R-:W-:-:S03]  /*16ba0*/  IMAD.WIDE.U32 R20, R11, c[0x0][0x488], R20 ;  /* 0x000122000b147a25 */ /* 0x000fc600078e0014 */
[----:B------:R-:W-:Y:S01]  /*16bb0*/  LOP3.LUT R6, R15, 0x38, R0, 0xf8, !PT ;  /* 0x000000380f067812 */ /* 0x000fe200078ef800 */
[----:B------:R-:W-:Y:S01]  /*16bc0*/  IMAD R18, R11, c[0x0][0x48c], R18 ;  /* 0x000123000b127a24 */ /* 0x000fe200078e0212 */
[----:B------:R-:W-:Y:S01]  /*16bd0*/  LEA R14, P0, R20, c[0x0][0x450], 0x2 ;  /* 0x00011400140e7a11 */ /* 0x000fe200078010ff */
[----:B------:R-:W-:Y:S01]  /*16be0*/  IMAD R11, R5, c[0x0][0x3f0], RZ ;  /* 0x0000fc00050b7a24 */ /* 0x000fe200078e02ff */
[----:B------:R-:W-:Y:S01]  /*16bf0*/  SHF.R.U32.HI R5, RZ, 0x3, R15 ;  /* 0x00000003ff057819 */ /* 0x000fe2000001160f */
[----:B------:R-:W-:Y:S01]  /*16c00*/  IMAD.MOV.U32 R7, RZ, RZ, R9 ;  /* 0x000000ffff077224 */ /* 0x000fe200078e0009 */
[----:B------:R-:W-:Y:S01]  /*16c10*/  IADD3 R15, R21, R18, RZ ;  /* 0x00000012150f7210 */ /* 0x000fe20007ffe0ff */
[----:B------:R-:W-:Y:S01]  /*16c20*/  SHFL.IDX PT, R32, R14, 0x1, 0x1c1f ;  /* 0x003c1f000e207f89 */ /* 0x000fe200000e0000 */
[----:B------:R-:W-:Y:S01]  /*16c30*/  @P1 SHF.R.U32.HI R7, RZ, c[0x0][0x4f0], R16 ;  /* 0x00013c00ff071a19 */ /* 0x000fe20000011610 */
[----:B------:R-:W-:Y:S01]  /*16c40*/  IMAD R11, R226, c[0x0][0x3f4], R11 ;  /* 0x0000fd00e20b7a24 */ /* 0x000fe200078e020b */
[----:B------:R-:W-:Y:S01]  /*16c50*/  LEA.HI.X R15, R20, c[0x0][0x454], R15, 0x2, P0 ;  /* 0x00011500140f7a11 */ /* 0x000fe200000f140f */
[----:B------:R-:W-:Y:S01]  /*16c60*/  SHFL.IDX PT, R18, R14, RZ, 0x1c1f ;  /* 0x001c1fff0e127589 */ /* 0x000fe200000e0000 */
[----:B------:R-:W-:Y:S01]  /*16c70*/  IMAD R20, R72, 0x80, R3 ;  /* 0x0000008048147824 */ /* 0x000fe200078e0203 */
[----:B------:R-:W-:Y:S01]  /*16c80*/  LOP3.LUT R5, R6, R5, RZ, 0x3c, !PT ;  /* 0x0000000506057212 */ /* 0x000fe200078e3cff */
[----:B------:R-:W-:Y:S01]  /*16c90*/  IMAD.WIDE.U32 R12, R226, c[0x0][0x3f0], R12 ;  /* 0x0000fc00e20c7a25 */ /* 0x000fe200078e000c */
[----:B------:R-:W1:Y:S01]  /*16ca0*/  SHFL.IDX PT, R19, R15, RZ, 0x1c1f ;  /* 0x001c1fff0f137589 */ /* 0x000e6200000e0000 */
[----:B------:R-:W-:-:S02]  /*16cb0*/  SHF.R.S32.HI R16, RZ, 0x1f, R7 ;  /* 0x0000001fff107819 */ /* 0x000fc40000011407 */
[----:B------:R-:W-:Y:S01]  /*16cc0*/  IMAD.MOV R6, RZ, RZ, -R7 ;  /* 0x000000ffff067224 */ /* 0x000fe200078e0a07 */
[----:B------:R-:W2:Y:S01]  /*16cd0*/  SHFL.IDX PT, R33, R15, 0x1, 0x1c1f ;  /* 0x003c1f000f217f89 */ /* 0x000ea200000e0000 */
[----:B-----5:R-:W-:Y:S01]  /*16ce0*/  IMAD R3, R4, c[0x0][0x4e8], RZ ;  /* 0x00013a0004037a24 */ /* 0x020fe200078e02ff */
[----:B------:R-:W-:Y:S01]  /*16cf0*/  IADD3 R4, R20, 0x8, RZ ;  /* 0x0000000814047810 */ /* 0x000fe20007ffe0ff */
[----:B------:R-:W-:Y:S01]  /*16d00*/  IMAD R6, R6, c[0x0][0x4e8], R9 ;  /* 0x00013a0006067a24 */ /* 0x000fe200078e0209 */
[----:B------:R-:W-:Y:S01]  /*16d10*/  IADD3 R13, R13, R11, RZ ;  /* 0x0000000b0d0d7210 */ /* 0x000fe20007ffe0ff */
[----:B------:R-:W-:Y:S01]  /*16d20*/  IMAD R16, R16, c[0x0][0x3e0], RZ ;  /* 0x0000f80010107a24 */ /* 0x000fe200078e02ff */
[-C--:B------:R-:W-:Y:S02]  /*16d30*/  ISETP.GE.OR P1, PT, R20, R3.reuse, P2 ;  /* 0x000000031400720c */ /* 0x080fe40001726670 */
[----:B------:R-:W-:Y:S01]  /*16d40*/  ISETP.GE.OR P0, PT, R4, R3, P2 ;  /* 0x000000030400720c */ /* 0x000fe20001706670 */
[----:B------:R-:W-:Y:S01]  /*16d50*/  IMAD R16, R7, c[0x0][0x3e4], R16 ;  /* 0x0000f90007107a24 */ /* 0x000fe200078e0210 */
[----:B------:R-:W-:Y:S01]  /*16d60*/  LOP3.LUT R5, R5, 0x7ffffe00, R10, 0xf8, !PT ;  /* 0x7ffffe0005057812 */ /* 0x000fe200078ef80a */
[----:B------:R-:W-:Y:S01]  /*16d70*/  IMAD.WIDE.U32 R12, R7, c[0x0][0x3e0], R12 ;  /* 0x0000f800070c7a25 */ /* 0x000fe200078e000c */
[----:B------:R-:W-:-:S02]  /*16d80*/  SHF.R.S32.HI R7, RZ, 0x1f, R6 ;  /* 0x0000001fff077819 */ /* 0x000fc40000011406 */
[----:B------:R-:W-:Y:S01]  /*16d90*/  SHF.L.U32 R76, R5, 0x1, RZ ;  /* 0x00000001054c7819 */ /* 0x000fe200000006ff */
[----:B------:R-:W-:Y:S01]  /*16da0*/  IMAD.IADD R13, R13, 0x1, R16 ;  /* 0x000000010d0d7824 */ /* 0x000fe200078e0210 */
[----:B------:R-:W-:Y:S01]  /*16db0*/  LEA R72, R72, R17, 0x7 ;  /* 0x0000001148487211 */ /* 0x000fe200078e38ff */
[----:B------:R-:W-:Y:S02]  /*16dc0*/  IMAD R7, R7, c[0x0][0x3d8], RZ ;  /* 0x0000f60007077a24 */ /* 0x000fe400078e02ff */
[C---:B------:R-:W-:Y:S01]  /*16dd0*/  IMAD.WIDE.U32 R74, R6.reuse, c[0x0][0x3d8], R12 ;  /* 0x0000f600064a7a25 */ /* 0x040fe200078e000c */
[----:B-1----:R1:W-:Y:S03]  /*16de0*/  @!P1 ST.E [R18.64], R2 ;  /* 0x0000000212009985 */ /* 0x0023e6000c101904 */
[----:B------:R-:W-:Y:S01]  /*16df0*/  IMAD R16, R6, c[0x0][0x3dc], R7 ;  /* 0x0000f70006107a24 */ /* 0x000fe200078e0207 */
[----:B--2---:R1:W-:Y:S03]  /*16e00*/  @!P0 ST.E [R32.64], R8 ;  /* 0x0000000820008985 */ /* 0x0043e6000c101904 */
[----:B------:R-:W-:Y:S01]  /*16e10*/  IMAD.IADD R16, R75, 0x1, R16 ;  /* 0x000000014b107824 */ /* 0x000fe200078e0210 */
[----:B------:R1:W2:Y:S01]  /*16e20*/  LDS.128 R60, [R76+0x1080] ;  /* 0x001080004c3c7984 */ /* 0x0002a20000000c00 */
[----:B------:R-:W-:-:S03]  /*16e30*/  LEA R75, P0, R74, c[0x0][0x380], 0x1 ;  /* 0x0000e0004a4b7a11 */ /* 0x000fc600078008ff */
[----:B------:R1:W3:Y:S01]  /*16e40*/  LDS.128 R56, [R76+0x2080] ;  /* 0x002080004c387984 */ /* 0x0002e20000000c00 */
[----:B------:R-:W-:Y:S02]  /*16e50*/  LEA.HI.X R74, R74, c[0x0][0x384], R16, 0x1, P0 ;  /* 0x0000e1004a4a7a11 */ /* 0x000fe400000f0c10 */
[----:B------:R-:W-:Y:S01]  /*16e60*/  ISETP.GE.AND P0, PT, R72, R3, PT ;  /* 0x000000034800720c */ /* 0x000fe20003f06270 */
        /* <DEDUP_REMOVED lines=22> */
[----:B------:R4:W5:Y:S01]  /*16fd0*/  LDS.128 R16, [R76+0xc080] ;  /* 0x00c080004c107984 */ /* 0x0009620000000c00 */
        /* <DEDUP_REMOVED lines=9> */
[----:B----4-:R-:W-:Y:S01]  /*17070*/  @!P3 IMAD.WIDE R76, R0, 0x2, R78 ;  /* 0x00000002004cb825 */ /* 0x010fe200078e024e */
[----:B------:R-:W-:-:S03]  /*17080*/  @!P0 LOP3.LUT R2, R2, 0xfffffff8, RZ, 0xc0, !PT ;  /* 0xfffffff802028812 */ /* 0x000fc600078ec0ff */
[--C-:B------:R-:W-:Y:S01]  /*17090*/  @!P2 IMAD.WIDE R70, R70, 0x2, R78.reuse ;  /* 0x000000024646a825 */ /* 0x100fe200078e024e */
[----:B--2---:R2:W-:Y:S03]  /*170a0*/  @!P3 ST.E.128 [R76.64], R64 ;  /* 0x000000404c00b985 */ /* 0x0045e6000c101d04 */
[--C-:B------:R-:W-:Y:S01]  /*170b0*/  @!P1 IMAD.WIDE R68, R68, 0x2, R78.reuse ;  /* 0x0000000244449825 */ /* 0x100fe200078e024e */
[----:B---3--:R2:W-:Y:S03]  /*170c0*/  @!P2 ST.E.128 [R70.64], R48 ;  /* 0x000000304600a985 */ /* 0x0085e6000c101d04 */
[----:B------:R-:W-:Y:S01]  /*170d0*/  @!P0 IMAD.WIDE R78, R2, 0x2, R78 ;  /* 0x00000002024e8825 */ /* 0x000fe200078e024e */
[----:B-1----:R2:W-:Y:S04]  /*170e0*/  @!P1 ST.E.128 [R68.64], R32 ;  /* 0x0000002044009985 */ /* 0x0025e8000c101d04 */
[----:B-----5:R2:W-:Y:S02]  /*170f0*/  @!P0 ST.E.128 [R78.64], R16 ;  /* 0x000000104e008985 */ /* 0x0205e4000c101d04 */
.L_x_950:
[----:B--234-:R-:W-:Y:S05]  /*17100*/  BSYNC B0 ;  /* 0x0000000000007941 */ /* 0x01cfea0003800000 */
.L_x_949:
        /* <DEDUP_REMOVED lines=30> */
.L_x_952:
[----:B------:R-:W-:Y:S05]  /*172f0*/  BSYNC B0 ;  /* 0x0000000000007941 */ /* 0x000fea0003800000 */
.L_x_951:
        /* <DEDUP_REMOVED lines=30> */
.L_x_954:
[----:B------:R-:W-:Y:S05]  /*174e0*/  BSYNC B0 ;  /* 0x0000000000007941 */ /* 0x000fea0003800000 */
.L_x_953:
        /* <DEDUP_REMOVED lines=31> */
.L_x_947:
[----:B------:R-:W-:Y:S01]  /*176e0*/  ISETP.NE.U32.AND P1, PT, RZ, c[0x0][0x508], PT ;  /* 0x00014200ff007a0c */ /* 0x000fe20003f25070 */
[----:B------:R-:W-:Y:S01]  /*176f0*/  IMAD.MOV.U32 R9, RZ, RZ, 0x4 ;  /* 0x00000004ff097424 */ /* 0x000fe200078e00ff */
[----:B------:R-:W-:Y:S02]  /*17700*/  ISETP.NE.U32.AND P0, PT, RZ, c[0x0][0x500], PT ;  /* 0x00014000ff007a0c */ /* 0x000fe40003f05070 */
[----:B------:R-:W-:Y:S01]  /*17710*/  ISETP.NE.AND.EX P1, PT, RZ, c[0x0][0x50c], PT, P1 ;  /* 0x00014300ff007a0c */ /* 0x000fe20003f25310 */
[----:B------:R-:W-:Y:S01]  /*17720*/  IMAD.WIDE R6, R226, R9, c[0x0][0x500] ;  /* 0x00014000e2067625 */ /* 0x000fe200078e0209 */
[----:B------:R-:W-:-:S03]  /*17730*/  ISETP.NE.AND.EX P0, PT, RZ, c[0x0][0x504], PT, P0 ;  /* 0x00014100ff007a0c */ /* 0x000fc60003f05300 */
[----:B------:R-:W-:-:S08]  /*17740*/  IMAD.MOV.U32 R3, RZ, RZ, c[0x0][0x388] ;  /* 0x0000e200ff037624 */ /* 0x000fd000078e00ff */
[----:B------:R-:W-:Y:S02]  /*17750*/  @P1 IMAD.WIDE R8, R226, R9, c[0x0][0x508] ;  /* 0x00014200e2081625 */ /* 0x000fe400078e0209 */
[----:B------:R-:W2:Y:S04]  /*17760*/  @P0 LDG.E R5, [R6.64] ;  /* 0x0000000406050981 */ /* 0x000ea8000c1e1900 */
[----:B------:R1:W5:Y:S01]  /*17770*/  @P1 LDG.E R3, [R8.64] ;  /* 0x0000000408031981 */ /* 0x000362000c1e1900 */
[----:B------:R-:W-:Y:S02]  /*17780*/  CS2R R10, SRZ ;  /* 0x00000000000a7805 */ /* 0x000fe4000001ff00 */
[--C-:B--2---:R-:W-:Y:S01]  /*17790*/  @P0 SHF.R.S32.HI R11, RZ, 0x1f, R5.reuse ;  /* 0x0000001fff0b0819 */ /* 0x104fe20000011405 */
[----:B------:R-:W-:Y:S01]  /*177a0*/  @P0 IMAD.MOV.U32 R10, RZ, RZ, R5 ;  /* 0x000000ffff0a0224 */ /* 0x000fe200078e0005 */
[----:B------:R-:W-:Y:S05]  /*177b0*/  @P1 BRA `(.L_x_955) ;  /* 0x0000004000001947 */ /* 0x000fea0003800000 */
[----:B-1----:R-:W-:Y:S05]  /*177c0*/  @!P0 BRA `(.L_x_955) ;  /* 0x0000003000008947 */ /* 0x002fea0003800000 */
[----:B-----5:R-:W2:Y:S04]  /*177d0*/  LDG.E R3, [R6.64] ;  /* 0x0000000406037981 */ /* 0x020ea8000c1e1900 */
[----:B------:R-:W2:Y:S02]  /*177e0*/  LDG.E R2, [R6.64+0x4] ;  /* 0x0000040406027981 */ /* 0x000ea4000c1e1900 */
[----:B--2---:R-:W-:-:S02]  /*177f0*/  IADD3 R3, -R3, R2, RZ ;  /* 0x0000000203037210 */ /* 0x004fc40007ffe1ff */
.L_x_955:
[----:B-1----:R-:W1:Y:S01]  /*17800*/  S2R R2, SR_TID.X ;  /* 0x0000000000027919 */ /* 0x002e620000002100 */
[----:B------:R-:W-:Y:S01]  /*17810*/  SHF.R.S32.HI R5, RZ, 0x1f, R226 ;  /* 0x0000001fff057819 */ /* 0x000fe200000114e2 */
[----:B------:R-:W-:Y:S01]  /*17820*/  BSSY B0, `(.L_x_956) ;  /* 0x0000027000007945 */ /* 0x000fe20003800000 */
[----:B------:R-:W-:-:S02]  /*17830*/  SEL R226, R226, RZ, !P0 ;  /* 0x000000ffe2e27207 */ /* 0x000fc40004000000 */
[----:B------:R-:W-:Y:S02]  /*17840*/  SEL R5, R5, RZ, !P0 ;  /* 0x000000ff05057207 */ /* 0x000fe40004000000 */
[----:B-1----:R-:W-:-:S13]  /*17850*/  ISETP.GE.AND P1, PT, R2, 0x80, PT ;  /* 0x000000800200780c */ /* 0x002fda0003f26270 */
[----:B------:R-:W-:Y:S05]  /*17860*/  @P1 BRA `(.L_x_957) ;  /* 0x0000022000001947 */ /* 0x000fea0003800000 */
[----:B------:R-:W1:Y:S01]  /*17870*/  S2R R9, SR_CTAID.X ;  /* 0x0000000000097919 */ /* 0x000e620000002500 */
[----:B-----5:R-:W-:Y:S01]  /*17880*/  IMAD R7, R3, c[0x0][0x4e8], RZ ;  /* 0x00013a0003077a24 */ /* 0x020fe200078e02ff */
[----:B-1----:R-:W-:-:S04]  /*17890*/  LEA R8, R9, R2, 0x7 ;  /* 0x0000000209087211 */ /* 0x002fc800078e38ff */
[----:B------:R-:W-:-:S13]  /*178a0*/  ISETP.GE.AND P0, PT, R8, R7, PT ;  /* 0x000000070800720c */ /* 0x000fda0003f06270 */
[----:B------:R-:W-:Y:S05]  /*178b0*/  @P0 BRA `(.L_x_957) ;  /* 0x000001d000000947 */ /* 0x000fea0003800000 */
[----:B------:R-:W-:Y:S01]  /*178c0*/  MOV R4, c[0x0][0x4e8] ;  /* 0x00013a0000047a02 */ /* 0x000fe20000000f00 */
[----:B------:R-:W-:Y:S01]  /*178d0*/  IMAD.MOV.U32 R12, RZ, RZ, R10 ;  /* 0x000000ffff0c7224 */ /* 0x000fe200078e000a */
[----:B------:R-:W-:Y:S02]  /*178e0*/  MOV R13, R11 ;  /* 0x0000000b000d7202 */ /* 0x000fe40000000f00 */
[----:B------:R-:W-:Y:S01]  /*178f0*/  ISETP.NE.AND P0, PT, R4, 0x1, PT ;  /* 0x000000010400780c */ /* 0x000fe20003f05270 */
[----:B------:R-:W-:Y:S01]  /*17900*/  IMAD R4, R0, c[0x0][0x490], RZ ;  /* 0x0001240000047a24 */ /* 0x000fe200078e02ff */
[----:B------:R-:W-:Y:S01]  /*17910*/  MOV R7, R8 ;  /* 0x0000000800077202 */ /* 0x000fe20000000f00 */
[----:B------:R-:W-:-:S04]  /*17920*/  IMAD.WIDE.U32 R12, R223, c[0x0][0x490], R12 ;  /* 0x00012400df0c7a25 */ /* 0x000fc800078e000c */
[----:B------:R-:W-:Y:S02]  /*17930*/  IMAD R4, R223, c[0x0][0x494], R4 ;  /* 0x00012500df047a24 */ /* 0x000fe400078e0204 */
[----:B------:R-:W-:Y:S02]  /*17940*/  IMAD.MOV.U32 R14, RZ, RZ, R12 ;  /* 0x000000ffff0e7224 */ /* 0x000fe400078e000c */
[----:B------:R-:W-:Y:S02]  /*17950*/  IMAD.IADD R15, R4, 0x1, R13 ;  /* 0x00000001040f7824 */ /* 0x000fe400078e020d */
[----:B------:R-:W-:-:S04]  /*17960*/  @P0 IMAD.HI.U32 R6, R8, c[0x0][0x4ec], RZ ;  /* 0x00013b0008060a27 */ /* 0x000fc800078e00ff */
[----:B------:R-:W-:Y:S01]  /*17970*/  IMAD R13, R5, c[0x0][0x498], RZ ;  /* 0x00012600050d7a24 */ /* 0x000fe200078e02ff */
[----:B------:R-:W-:Y:S01]  /*17980*/  @P0 SHF.R.U32.HI R7, RZ, c[0x0][0x4f0], R6 ;  /* 0x00013c00ff070a19 */ /* 0x000fe20000011606 */
[----:B------:R-:W-:-:S03]  /*17990*/  IMAD.WIDE.U32 R14, R226, c[0x0][0x498], R14 ;  /* 0x00012600e20e7a25 */ /* 0x000fc600078e000e */
[C---:B------:R-:W-:Y:S01]  /*179a0*/  IADD3 R9, -R7.reuse, RZ, RZ ;  /* 0x000000ff07097210 */ /* 0x040fe20007ffe1ff */
[----:B------:R-:W-:Y:S01]  /*179b0*/  IMAD R13, R226, c[0x0][0x49c], R13 ;  /* 0x00012700e20d7a24 */ /* 0x000fe200078e020d */
[----:B------:R-:W-:Y:S02]  /*179c0*/  SHF.R.S32.HI R4, RZ, 0x1f, R7 ;  /* 0x0000001fff047819 */ /* 0x000fe40000011407 */
[----:B------:R-:W-:Y:S01]  /*179d0*/  IADD3 R12, P0, R7, R14, RZ ;  /* 0x0000000e070c7210 */ /* 0x000fe20007f1e0ff */
[----:B------:R-:W-:-:S03]  /*179e0*/  IMAD R9, R9, c[0x0][0x4e8], R8 ;  /* 0x00013a0009097a24 */ /* 0x000fc600078e0208 */
[----:B------:R-:W-:Y:S02]  /*179f0*/  IADD3.X R13, R4, R15, R13, P0, !PT ;  /* 0x0000000f040d7210 */ /* 0x000fe400007fe40d */
[----:B------:R-:W-:Y:S02]  /*17a00*/  SHF.R.S32.HI R6, RZ, 0x1f, R9 ;  /* 0x0000001fff067819 */ /* 0x000fe40000011409 */
[----:B------:R-:W-:Y:S01]  /*17a10*/  MOV R4, 0xff800000 ;  /* 0xff80000000047802 */ /* 0x000fe20000000f00 */
[----:B------:R-:W-:-:S04]  /*17a20*/  IMAD.WIDE.U32 R12, R9, c[0x0][0x488], R12 ;  /* 0x00012200090c7a25 */ /* 0x000fc800078e000c */
[----:B------:R-:W-:-:S04]  /*17a30*/  IMAD R6, R6, c[0x0][0x488], RZ ;  /* 0x0001220006067a24 */ /* 0x000fc800078e02ff */
[----:B------:R-:W-:Y:S01]  /*17a40*/  IMAD R7, R9, c[0x0][0x48c], R6 ;  /* 0x0001230009077a24 */ /* 0x000fe200078e0206 */
[----:B------:R-:W-:-:S04]  /*17a50*/  LEA R6, P0, R12, c[0x0][0x450], 0x2 ;  /* 0x000114000c067a11 */ /* 0x000fc800078010ff */
[----:B------:R-:W-:-:S04]  /*17a60*/  IADD3 R7, R13, R7, RZ ;  /* 0x000000070d077210 */ /* 0x000fc80007ffe0ff */
[----:B------:R-:W-:-:S05]  /*17a70*/  LEA.HI.X R7, R12, c[0x0][0x454], R7, 0x2, P0 ;  /* 0x000115000c077a11 */ /* 0x000fca00000f1407 */
[----:B------:R1:W-:Y:S02]  /*17a80*/  STG.E [R6.64], R4 ;  /* 0x0000000406007986 */ /* 0x0003e4000c101904 */
.L_x_957:
[----:B------:R-:W-:Y:S05]  /*17a90*/  BSYNC B0 ;  /* 0x0000000000007941 */ /* 0x000fea0003800000 */
.L_x_956:
[----:B-1----:R-:W1:Y:S01]  /*17aa0*/  S2R R6, SR_CTAID.X ;  /* 0x0000000000067919 */ /* 0x002e620000002500 */
[----:B------:R-:W-:Y:S01]  /*17ab0*/  SHF.R.S32.HI R7, RZ, 0x1f, R2 ;  /* 0x0000001fff077819 */ /* 0x000fe20000011402 */
[----:B------:R-:W-:Y:S01]  /*17ac0*/  IMAD R9, R11, c[0x0][0x3a0], RZ ;  /* 0x0000e8000b097a24 */ /* 0x000fe200078e02ff */
[----:B------:R-:W-:Y:S01]  /*17ad0*/  BSSY B0, `(.L_x_958) ;  /* 0x0000045000007945 */ /* 0x000fe20003800000 */
[----:B------:R-:W-:Y:S01]  /*17ae0*/  IMAD R0, R0, c[0x0][0x3e8], RZ ;  /* 0x0000fa0000007a24 */ /* 0x000fe200078e02ff */
[-C--:B------:R-:W-:Y:S01]  /*17af0*/  LEA.HI R8, R7, R2.reuse, RZ, 0x3 ;  /* 0x0000000207087211 */ /* 0x080fe200078f18ff */
[C---:B------:R-:W-:Y:S01]  /*17b00*/  IMAD R4, R10.reuse, c[0x0][0x3a4], R9 ;  /* 0x0000e9000a047a24 */ /* 0x040fe200078e0209 */
[----:B------:R-:W-:Y:S01]  /*17b10*/  MOV R7, c[0x0][0x4e8] ;  /* 0x00013a0000077a02 */ /* 0x000fe20000000f00 */
[----:B------:R-:W-:Y:S01]  /*17b20*/  IMAD.WIDE.U32 R10, R10, c[0x0][0x3a0], RZ ;  /* 0x0000e8000a0a7a25 */ /* 0x000fe200078e00ff */
[----:B------:R-:W-:Y:S02]  /*17b30*/  LOP3.LUT R9, R8, 0xfffffff8, RZ, 0xc0, !PT ;  /* 0xfffffff808097812 */ /* 0x000fe400078ec0ff */
[----:B------:R-:W-:Y:S01]  /*17b40*/  ISETP.NE.AND P0, PT, R7, 0x1, PT ;  /* 0x000000010700780c */ /* 0x000fe20003f05270 */
[----:B------:R-:W-:Y:S01]  /*17b50*/  IMAD.IADD R13, R11, 0x1, R4 ;  /* 0x000000010b0d7824 */ /* 0x000fe200078e0204 */
[----:B------:R-:W-:Y:S01]  /*17b60*/  IADD3 R11, -R9, R2, RZ ;  /* 0x00000002090b7210 */ /* 0x000fe20007ffe1ff */
[----:B------:R-:W-:Y:S01]  /*17b70*/  IMAD.MOV.U32 R12, RZ, RZ, R10 ;  /* 0x000000ffff0c7224 */ /* 0x000fe200078e000a */
[----:B------:R-:W-:Y:S01]  /*17b80*/  SHF.R.S32.HI R8, RZ, 0x3, R8 ;  /* 0x00000003ff087819 */ /* 0x000fe20000011408 */
[----:B------:R-:W-:-:S02]  /*17b90*/  IMAD R0, R223, c[0x0][0x3ec], R0 ;  /* 0x0000fb00df007a24 */ /* 0x000fc400078e0200 */
[----:B------:R-:W-:Y:S01]  /*17ba0*/  IMAD.WIDE.U32 R12, R223, c[0x0][0x3e8], R12 ;  /* 0x0000fa00df0c7a25 */ /* 0x000fe200078e000c */
[CC--:B------:R-:W-:Y:S02]  /*17bb0*/  LEA R7, R11.reuse, R8.reuse, 0x5 ;  /* 0x000000080b077211 */ /* 0x0c0fe400078e28ff */
[----:B------:R-:W-:Y:S01]  /*17bc0*/  SHF.L.U32 R11, R11, 0x3, RZ ;  /* 0x000000030b0b7819 */ /* 0x000fe200000006ff */
[----:B------:R-:W-:Y:S01]  /*17bd0*/  IMAD R5, R5, c[0x0][0x3f0], RZ ;  /* 0x0000fc0005057a24 */ /* 0x000fe200078e02ff */
[----:B------:R-:W-:Y:S01]  /*17be0*/  IADD3 R13, R0, R13, RZ ;  /* 0x0000000d000d7210 */ /* 0x000fe20007ffe0ff */
[C---:B-1----:R-:W-:Y:S01]  /*17bf0*/  IMAD R7, R6.reuse, 0x80, R7 ;  /* 0x0000008006077824 */ /* 0x042fe200078e0207 */
[----:B------:R-:W-:Y:S01]  /*17c00*/  LEA R6, R6, R8, 0x7 ;  /* 0x0000000806067211 */ /* 0x000fe200078e38ff */
[----:B------:R-:W-:Y:S01]  /*17c10*/  IMAD R5, R226, c[0x0][0x3f4], R5 ;  /* 0x0000fd00e2057a24 */ /* 0x000fe200078e0205 */
[----:B------:R-:W-:Y:S01]  /*17c20*/  IADD3 R10, R11, 0x40, RZ ;  /* 0x000000400b0a7810 */ /* 0x000fe20007ffe0ff */
[----:B------:R-:W-:Y:S01]  /*17c30*/  @P0 IMAD.HI.U32 R0, R7, c[0x0][0x4ec], RZ ;  /* 0x00013b0007000a27 */ /* 0x000fe200078e00ff */
[----:B------:R-:W-:-:S02]  /*17c40*/  MOV R2, R7 ;  /* 0x0000000700027202 */ /* 0x000fc40000000f00 */
[C---:B------:R-:W-:Y:S01]  /*17c50*/  IADD3 R9, R11.reuse, 0x80, RZ ;  /* 0x000000800b097810 */ /* 0x040fe20007ffe0ff */
[----:B------:R-:W-:Y:S01]  /*17c60*/  IMAD.WIDE.U32 R12, R226, c[0x0][0x3f0], R12 ;  /* 0x0000fc00e20c7a25 */ /* 0x000fe200078e000c */
[----:B------:R-:W-:Y:S02]  /*17c70*/  @P0 SHF.R.U32.HI R2, RZ, c[0x0][0x4f0], R0 ;  /* 0x00013c00ff020a19 */ /* 0x000fe40000011600 */
[----:B------:R-:W-:Y:S02]  /*17c80*/  IADD3 R8, R11, 0xc0, RZ ;  /* 0x000000c00b087810 */ /* 0x000fe40007ffe0ff */
[--C-:B------:R-:W-:Y:S01]  /*17c90*/  SHF.R.S32.HI R4, RZ, 0x1f, R2.reuse ;  /* 0x0000001fff047819 */ /* 0x100fe20000011402 */
[----:B------:R-:W-:Y:S01]  /*17ca0*/  IMAD.MOV R0, RZ, RZ, -R2 ;  /* 0x000000ffff007224 */ /* 0x000fe200078e0a02 */
[----:B------:R-:W-:-:S03]  /*17cb0*/  IADD3 R13, R13, R5, RZ ;  /* 0x000000050d0d7210 */ /* 0x000fc60007ffe0ff */
[----:B------:R-:W-:Y:S02]  /*17cc0*/  IMAD R5, R4, c[0x0][0x3e0], RZ ;  /* 0x0000f80004057a24 */ /* 0x000fe400078e02ff */
[----:B------:R-:W-:Y:S02]  /*17cd0*/  IMAD R0, R0, c[0x0][0x4e8], R7 ;  /* 0x00013a0000007a24 */ /* 0x000fe400078e0207 */
[----:B------:R-:W-:-:S04]  /*17ce0*/  IMAD.WIDE.U32 R12, R2, c[0x0][0x3e0], R12 ;  /* 0x0000f800020c7a25 */ /* 0x000fc800078e000c */
[----:B------:R-:W-:Y:S01]  /*17cf0*/  IMAD R5, R2, c[0x0][0x3e4], R5 ;  /* 0x0000f90002057a24 */ /* 0x000fe200078e0205 */
[----:B------:R-:W-:Y:S01]  /*17d00*/  SHF.R.S32.HI R2, RZ, 0x1f, R0 ;  /* 0x0000001fff027819 */ /* 0x000fe20000011400 */
[----:B-----5:R-:W-:-:S03]  /*17d10*/  IMAD R7, R3, c[0x0][0x4e8], RZ ;  /* 0x00013a0003077a24 */ /* 0x020fc600078e02ff */
[----:B------:R-:W-:Y:S01]  /*17d20*/  IADD3 R13, R13, R5, RZ ;  /* 0x000000050d0d7210 */ /* 0x000fe20007ffe0ff */
[----:B------:R-:W-:-:S04]  /*17d30*/  IMAD R5, R2, c[0x0][0x3d8], RZ ;  /* 0x0000f60002057a24 */ /* 0x000fc800078e02ff */
[C---:B------:R-:W-:Y:S02]  /*17d40*/  IMAD R5, R0.reuse, c[0x0][0x3dc], R5 ;  /* 0x0000f70000057a24 */ /* 0x040fe400078e0205 */
[----:B------:R-:W-:-:S04]  /*17d50*/  IMAD.WIDE.U32 R12, R0, c[0x0][0x3d8], R12 ;  /* 0x0000f600000c7a25 */ /* 0x000fc800078e000c */
[----:B------:R-:W-:Y:S01]  /*17d60*/  IMAD.IADD R5, R13, 0x1, R5 ;  /* 0x000000010d057824 */ /* 0x000fe200078e0205 */
        /* <DEDUP_REMOVED lines=27> */
.L_x_959:
[----:B------:R-:W-:Y:S05]  /*17f20*/  BSYNC B0 ;  /* 0x0000000000007941 */ /* 0x000fea0003800000 */
.L_x_958:
[----:B--2---:R-:W-:Y:S01]  /*17f30*/  IADD3 R4, R6, 0x20, RZ ;  /* 0x0000002006047810 */ /* 0x004fe20007ffe0ff */
[----:B------:R2:W4:Y:S01]  /*17f40*/  SHFL.IDX PT, R13, R0, 0x1, 0x181f ;  /* 0x00381f00000d7f89 */ /* 0x00052200000e0000 */
        /* <DEDUP_REMOVED lines=8> */
[----:B---3--:R-:W-:Y:S02]  /*17fd0*/  @!P2 SHF.R.S32.HI R5, RZ, 0x1f, R10 ;  /* 0x0000001fff05a819 */ /* 0x008fe4000001140a */
        /* <DEDUP_REMOVED lines=16> */
.L_x_961:
[----:B------:R-:W-:Y:S05]  /*180e0*/  BSYNC B0 ;  /* 0x0000000000007941 */ /* 0x000fea0003800000 */
.L_x_960:
[----:B-1----:R-:W-:Y:S01]  /*180f0*/  IADD3 R4, R6, 0x40, RZ ;  /* 0x0000004006047810 */ /* 0x002fe20007ffe0ff */
[----:B----4-:R1:W4:Y:S01]  /*18100*/  SHFL.IDX PT, R13, R0, 0x2, 0x181f ;  /* 0x00581f00000d7f89 */ /* 0x01032200000e0000 */
[----:B------:R-:W-:Y:S02]  /*18110*/  BSSY B0, `(.L_x_962) ;  /* 0x0000019000007945 */ /* 0x000fe40003800000 */
[----:B------:R-:W-:Y:S01]  /*18120*/  ISETP.GE.AND P0, PT, R4, R7, PT ;  /* 0x000000070400720c */ /* 0x000fe20003f06270 */
[----:B------:R1:W2:-:S12]  /*18130*/  SHFL.IDX PT, R12, R2, 0x2, 0x181f ;  /* 0x00581f00020c7f89 */ /* 0x00029800000e0000 */
        /* <DEDUP_REMOVED lines=9> */
[----:B--2-4-:R-:W-:Y:S01]  /*181d0*/  @!P3 IMAD.WIDE R14, R11, 0x2, R12 ;  /* 0x000000020b0eb825 */ /* 0x014fe200078e020c */
        /* <DEDUP_REMOVED lines=12> */
.L_x_963:
[----:B------:R-:W-:Y:S05]  /*182a0*/  BSYNC B0 ;  /* 0x0000000000007941 */ /* 0x000fea0003800000 */
.L_x_962:
[----:B------:R-:W-:Y:S01]  /*182b0*/  IADD3 R6, R6, 0x60, RZ ;  /* 0x0000006006067810 */ /* 0x000fe20007ffe0ff */
[----:B------:R1:W4:Y:S03]  /*182c0*/  SHFL.IDX PT, R3, R0, 0x3, 0x181f ;  /* 0x00781f0000037f89 */ /* 0x00032600000e0000 */
[----:B------:R-:W-:Y:S01]  /*182d0*/  ISETP.GE.AND P0, PT, R6, R7, PT ;  /* 0x000000070600720c */ /* 0x000fe20003f06270 */
[----:B-12---:R-:W1:-:S12]  /*182e0*/  SHFL.IDX PT, R2, R2, 0x3, 0x181f ;  /* 0x00781f0002027f89 */ /* 0x006e5800000e0000 */
[----:B------:R-:W-:Y:S05]  /*182f0*/  @P0 EXIT ;  /* 0x000000000000094d */ /* 0x000fea0003800000 */
[----:B------:R-:W-:Y:S02]  /*18300*/  ISETP.GE.AND P1, PT, R10, c[0x0][0x3c8], PT ;  /* 0x0000f2000a007a0c */ /* 0x000fe40003f26270 */
[----:B------:R-:W-:Y:S02]  /*18310*/  ISETP.GE.AND P0, PT, R9, c[0x0][0x3c8], PT ;  /* 0x0000f20009007a0c */ /* 0x000fe40003f06270 */
[----:B------:R-:W-:-:S09]  /*18320*/  ISETP.GE.AND P2, PT, R11, c[0x0][0x3c8], PT ;  /* 0x0000f2000b007a0c */ /* 0x000fd20003f46270 */
[----:B---3--:R-:W-:Y:S02]  /*18330*/  @!P1 SHF.R.S32.HI R5, RZ, 0x1f, R10 ;  /* 0x0000001fff059819 */ /* 0x008fe4000001140a */
        /* <DEDUP_REMOVED lines=19> */
.L_x_936:
[----:B------:R-:W-:Y:S02]  /*18470*/  MOV R9, 0x1 ;  /* 0x0000000100097802 */ /* 0x000fe40000000f00 */
[----:B------:R-:W-:Y:S02]  /*18480*/  MOV R8, 0x184a0 ;  /* 0x000184a000087802 */ /* 0x000fe40000000f00 */
[----:B-1----:R-:W-:Y:S05]  /*18490*/  CALL.REL.NOINC `($__internal_4_$__cuda_sm70_shflsync_idx_p) ;  /* 0x000000f000007944 */ /* 0x002fea0003c00000 */
[----:B--2---:R-:W-:Y:S01]  /*184a0*/  IMAD.MOV.U32 R30, RZ, RZ, R9 ;  /* 0x000000ffff1e7224 */ /* 0x004fe200078e0009 */
[----:B-1----:R-:W-:Y:S01]  /*184b0*/  MOV R10, R28 ;  /* 0x0000001c000a7202 */ /* 0x002fe20000000f00 */
[----:B------:R-:W-:Y:S01]  /*184c0*/  IMAD.MOV.U32 R9, RZ, RZ, 0x1 ;  /* 0x00000001ff097424 */ /* 0x000fe200078e00ff */
[----:B------:R-:W-:Y:S02]  /*184d0*/  MOV R8, 0x184f0 ;  /* 0x000184f000087802 */ /* 0x000fe40000000f00 */
[----:B------:R-:W-:Y:S05]  /*184e0*/  CALL.REL.NOINC `($__internal_4_$__cuda_sm70_shflsync_idx_p) ;  /* 0x000000a000007944 */ /* 0x000fea0003c00000 */
[----:B-12---:R-:W-:Y:S05]  /*184f0*/  BRA `(.L_x_964) ;  /* 0xffff765000007947 */ /* 0x006fea000383ffff */
.L_x_944:
[----:B-1----:R-:W-:Y:S02]  /*18500*/  MOV R9, 0x1 ;  /* 0x0000000100097802 */ /* 0x002fe40000000f00 */
[----:B------:R-:W-:Y:S02]  /*18510*/  MOV R8, 0x18530 ;  /* 0x0001853000087802 */ /* 0x000fe40000000f00 */
[----:B---3--:R-:W-:Y:S05]  /*18520*/  CALL.REL.NOINC `($__internal_4_$__cuda_sm70_shflsync_idx_p) ;  /* 0x0000006000007944 */ /* 0x008fea0003c00000 */
[----:B-1----:R-:W-:Y:S01]  /*18530*/  MOV R10, R2 ;  /* 0x00000002000a7202 */ /* 0x002fe20000000f00 */
[----:B--2---:R-:W-:Y:S01]  /*18540*/  IMAD.MOV.U32 R5, RZ, RZ, R9 ;  /* 0x000000ffff057224 */ /* 0x004fe200078e0009 */
[----:B------:R-:W-:Y:S01]  /*18550*/  MOV R8, 0x18580 ;  /* 0x0001858000087802 */ /* 0x000fe20000000f00 */
[----:B------:R-:W-:Y:S02]  /*18560*/  IMAD.MOV.U32 R9, RZ, RZ, 0x1 ;  /* 0x00000001ff097424 */ /* 0x000fe400078e00ff */
[----:B------:R-:W-:Y:S05]  /*18570*/  CALL.REL.NOINC `($__internal_4_$__cuda_sm70_shflsync_idx_p) ;  /* 0x0000001000007944 */ /* 0x000fea0003c00000 */
[----:B-12---:R-:W-:-:S05]  /*18580*/  BRA `(.L_x_965) ;  /* 0xffffa1b000007947 */ /* 0x006fca000383ffff */
        .weak           $__internal_4_$__cuda_sm70_shflsync_idx_p
        .type           $__internal_4_$__cuda_sm70_shflsync_idx_p,@function
        .size           $__internal_4_$__cuda_sm70_shflsync_idx_p,(.L_x_3547 - $__internal_4_$__cuda_sm70_shflsync_idx_p)
$__internal_4_$__cuda_sm70_shflsync_idx_p:
[----:B------:R-:W-:Y:S01]  /*18590*/  MOV R16, R8 ;  /* 0x0000000800107202 */ /* 0x000fe20000000f00 */
[----:B------:R-:W-:Y:S04]  /*185a0*/  WARPSYNC R227 ;  /* 0x000000e300007348 */ /* 0x000fe80003800000 */
[----:B------:R-:W-:Y:S01]  /*185b0*/  MOV R17, 0x0 ;  /* 0x0000000000117802 */ /* 0x000fe20000000f00 */
[----:B------:R1:W2:Y:S03]  /*185c0*/  SHFL.IDX PT, R9, R10, R9, R230 ;  /* 0x000000090a097389 */ /* 0x0002a600000e00e6 */
[----:B------:R-:W-:Y:S05]  /*185d0*/  RET.REL.NODEC R16 `(_ZN7cutlass13device_kernelIN5flash19enable_sm80_to_sm89INS1_16FlashAttnFwdSm80INS1_25CollectiveMainloopFwdSm80ILi8ELi1ELb0EN4cute5tupleIJNS5_1CILi128EEENS7_ILi48EEENS7_ILi256EEEEEELi256ENS_6half_tEfNS_4arch4Sm80ELb0ELb0ELb1ELb1ELb1ELb1ELb1ELb0EEENS1_21CollectiveEpilogueFwdINS6_IJS8_SA_S9_EEENS6_IJNS7_ILi1EEESI_SI_EEESC_SE_Li256ELb1ELb1ELb0ELb0EEENS1_19SingleTileSchedulerILb1ELb0ELb1ELi128EEEEEEEEEvNT_6ParamsE) ;  /* 0xfffe7a2010007950 */ /* 0x000fea0003c3ffff */
.L_x_966:
        /* <DEDUP_REMOVED lines=10> */
.L_x_3547:


//--------------------- .text._ZN7cutlass13device_kernelIN5flash19enable_sm80_to_sm89INS1_16FlashAttnFwdSm80INS1_25CollectiveMainloopFwdSm80ILi8ELi1ELb0EN4cute5tupleIJNS5_1CILi128EEENS7_ILi64EEENS7_ILi256EEEEEELi256ENS_6half_tEfNS_4arch4Sm80ELb0ELb1ELb1ELb0ELb1ELb0ELb1ELb0EEENS1_21CollectiveEpilogueFwdINS6_IJS8_SA_S9_EEENS6_IJNS7_ILi1EEESI_SI_EEESC_SE_Li256ELb0ELb1ELb0ELb0EEENS1_19SingleTileSchedulerILb0ELb0ELb1ELi128EEEEEEEEEvNT_6ParamsE --------------------------
	.section	.text._ZN7cutlass13device_kernelIN5flash19enable_sm80_to_sm89INS1_16FlashAttnFwdSm80INS1_25CollectiveMainloopFwdSm80ILi8ELi1ELb0EN4cute5tupleIJNS5_1CILi128EEENS7_ILi64EEENS7_ILi256EEEEEELi256ENS_6half_tEfNS_4arch4Sm80ELb0ELb1ELb1ELb0ELb1ELb0ELb1ELb0EEENS1_21CollectiveEpilogueFwdINS6_IJS8_SA_S9_EEENS6_IJNS7_ILi1EEESI_SI_EEESC_SE_Li256ELb0ELb1ELb0ELb0EEENS1_19SingleTileSchedulerILb0ELb0ELb1ELi128EEEEEEEEEvNT_6ParamsE,"ax",@progbits
	.sectioninfo	@"SHI_REGISTERS=255"
	.align	128
.text._ZN7cutlass13device_kernelIN5flash19enable_sm80_to_sm89INS1_16FlashAttnFwdSm80INS1_25CollectiveMainloopFwdSm80ILi8ELi1ELb0EN4cute5tupleIJNS5_1CILi128EEENS7_ILi64EEENS7_ILi256EEEEEELi256ENS_6half_tEfNS_4arch4Sm80ELb0ELb1ELb1ELb0ELb1ELb0ELb1ELb0EEENS1_21CollectiveEpilogueFwdINS6_IJS8_SA_S9_EEENS6_IJNS7_ILi1EEESI_SI_EEESC_SE_Li256ELb0ELb1ELb0ELb0EEENS1_19SingleTileSchedulerILb0ELb0ELb1ELi128EEEEEEEEEvNT_6ParamsE:
        .type           _ZN7cutlass13device_kernelIN5flash19enable_sm80_to_sm89INS1_16FlashAttnFwdSm80INS1_25CollectiveMainloopFwdSm80ILi8ELi1ELb0EN4cute5tupleIJNS5_1CILi128EEENS7_ILi64EEENS7_ILi256EEEEEELi256ENS_6half_tEfNS_4arch4Sm80ELb0ELb1ELb1ELb0ELb1ELb0ELb1ELb0EEENS1_21CollectiveEpilogueFwdINS6_IJS8_SA_S9_EEENS6_IJNS7_ILi1EEESI_SI_EEESC_SE_Li256ELb0ELb1ELb0ELb0EEENS1_19SingleTileSchedulerILb0ELb0ELb1ELi128EEEEEEEEEvNT_6ParamsE,@function
        .size           _ZN7cutlass13device_kernelIN5flash19enable_sm80_to_sm89INS1_16FlashAttnFwdSm80INS1_25CollectiveMainloopFwdSm80ILi8ELi1ELb0EN4cute5tupleIJNS5_1CILi128EEENS7_ILi64EEENS7_ILi256EEEEEELi256ENS_6half_tEfNS_4arch4Sm80ELb0ELb1ELb1ELb0ELb1ELb0ELb1ELb0EEENS1_21CollectiveEpilogueFwdINS6_IJS8_SA_S9_EEENS6_IJNS7_ILi1EEESI_SI_EEESC_SE_Li256ELb0ELb1ELb0ELb0EEENS1_19SingleTileSchedulerILb0ELb0ELb1ELi128EEEEEEEEEvNT_6ParamsE,(.L_x_3549 - _ZN7cutlass13device_kernelIN5flash19enable_sm80_to_sm89INS1_16FlashAttnFwdSm80INS1_25CollectiveMainloopFwdSm80ILi8ELi1ELb0EN4cute5tupleIJNS5_1CILi128EEENS7_ILi64EEENS7_ILi256EEEEEELi256ENS_6half_tEfNS_4arch4Sm80ELb0ELb1ELb1ELb0ELb1ELb0ELb1ELb0EEENS1_21CollectiveEpilogueFwdINS6_IJS8_SA_S9_EEENS6_IJNS7_ILi1EEESI_SI_EEESC_SE_Li256ELb0ELb1ELb0ELb0EEENS1_19SingleTileSchedulerILb0ELb0ELb1ELi128EEEEEEEEEvNT_6ParamsE)
        .other          _ZN7cutlass13device_kernelIN5flash19enable_sm80_to_sm89INS1_16FlashAttnFwdSm80INS1_25CollectiveMainloopFwdSm80ILi8ELi1ELb0EN4cute5tupleIJNS5_1CILi128EEENS7_ILi64EEENS7_ILi256EEEEEELi256ENS_6half_tEfNS_4arch4Sm80ELb0ELb1ELb1ELb0ELb1ELb0ELb1ELb0EEENS1_21CollectiveEpilogueFwdINS6_IJS8_SA_S9_EEENS6_IJNS7_ILi1EEESI_SI_EEESC_SE_Li256ELb0ELb1ELb0ELb0EEENS1_19SingleTileSchedulerILb0ELb0ELb1ELi128EEEEEEEEEvNT_6ParamsE,@"STO_CUDA_ENTRY STV_DEFAULT"
_ZN7cutlass13device_kernelIN5flash19enable_sm80_to_sm89INS1_16FlashAttnFwdSm80INS1_25CollectiveMainloopFwdSm80ILi8ELi1ELb0EN4cute5tupleIJNS5_1CILi128EEENS7_ILi64EEENS7_ILi256EEEEEELi256ENS_6half_tEfNS_4arch4Sm80ELb0ELb1ELb1ELb0ELb1ELb0ELb1ELb0EEENS1_21CollectiveEpilogueFwdINS6_IJS8_SA_S9_EEENS6_IJNS7_ILi1EEESI_SI_EEESC_SE_Li256ELb0ELb1ELb0ELb0EEENS1_19SingleTileSchedulerILb0ELb0ELb1ELi128EEEEEEEEEvNT_6ParamsE:
        /* <DEDUP_REMOVED lines=20> */
[----:B------:R-:W-:Y:S01]  /*0140*/  UMOV UR13, 0x1 ;  /* 0x00000001000d7882 */ /* 0x000fe20000000000 */
[----:B------:R-:W3:Y:S01]  /*0150*/  S2UR UR9, SR_CTAID.Y ;  /* 0x00000000000979c3 */ /* 0x000ee20000002600 */
[----:B------:R-:W4:Y:S01]  /*0160*/  S2R R105, SR_TID.X ;  /* 0x0000000000697919 */ /* 0x000f220000002100 */
[----:B------:R-:W-:-:S02]  /*0170*/  ULDC UR8, c[0x0][0x1d0] ;  /* 0x0000740000087ab9 */ /* 0x000fc40000000800 */
[----:B------:R-:W-:Y:S02]  /*0180*/  ULDC UR14, c[0x0][0x168] ;  /* 0x00005a00000e7ab9 */ /* 0x000fe40000000800 */
[----:B-1----:R-:W-:-:S04]  /*0190*/  USHF.L.U32 UR25, UR25, 0x7, URZ ;  /* 0x0000000719197899 */ /* 0x002fc8000800063f */
[----:B------:R-:W-:Y:S02]  /*01a0*/  @UP2 UIADD3 UR10, UR25, 0x7f, URZ ;  /* 0x0000007f190a2890 */ /* 0x000fe4000fffe03f */
[----:B------:R-:W-:Y:S02]  /*01b0*/  UIADD3 UR7, UR25, 0x7f, URZ ;  /* 0x0000007f19077890 */ /* 0x000fe4000fffe03f */
[----:B------:R-:W-:Y:S02]  /*01c0*/  UIMAD.WIDE.U32 UR10, UR10, UR4, URZ ;  /* 0x000000040a0a72a5 */ /* 0x000fe4000f8e003f */
[----:B---3--:R-:W-:Y:S02]  /*01d0*/  USHF.R.S32.HI UR18, URZ, 0x1f, UR9 ;  /* 0x0000001f3f127899 */ /* 0x008fe40008011409 */
[----:B------:R-:W-:-:S03]  /*01e0*/  @UP2 USHF.R.U32.HI UR7, URZ, UR5, UR11 ;  /* 0x000000053f072299 */ /* 0x000fc6000801160b */
[----:B------:R-:W-:Y:S02]  /*01f0*/  ULDC.64 UR4, c[0x0][0x328] ;  /* 0x0000ca0000047ab9 */ /* 0x000fe40000000a00 */
[----:B------:R-:W-:Y:S02]  /*0200*/  UISETP.LE.AND UP1, UPT, UR13, UR5, UPT ;  /* 0x000000050d00728c */ /* 0x000fe4000bf23270 */
[----:B------:R-:W-:Y:S02]  /*0210*/  UMOV UR10, URZ ;  /* 0x0000003f000a7c82 */ /* 0x000fe40008000000 */
[----:B------:R-:W-:Y:S02]  /*0220*/  ULDC UR11, c[0x0][0x2ac] ;  /* 0x0000ab00000b7ab9 */ /* 0x000fe40000000800 */
[----:B------:R-:W-:-:S04]  /*0230*/  UIMAD UR8, UR11, UR8, URZ ;  /* 0x000000080b0872a4 */ /* 0x000fc8000f8e023f */
[----:B------:R-:W-:-:S04]  /*0240*/  UIADD3 UR14, UR8, -UR14, UR13 ;  /* 0x8000000e080e7290 */ /* 0x000fc8000fffe00d */
[----:B------:R-:W-:-:S04]  /*0250*/  UIADD3 UR5, UR14, UR7, URZ ;  /* 0x000000070e057290 */ /* 0x000fc8000fffe03f */
        /* <DEDUP_REMOVED lines=16> */
.L_x_968:
[----:B------:R-:W-:Y:S02]  /*0360*/  ULDC UR4, c[0x0][0x32c] ;  /* 0x0000cb0000047ab9 */ /* 0x000fe40000000800 */
[----:B------:R-:W-:-:S03]  /*0370*/  UISETP.NE.AND UP0, UPT, UR13, UR4, UPT ;  /* 0x000000040d00728c */ /* 0x000fc6000bf05270 */
[----:B------:R-:W-:Y:S02]  /*0380*/  ULDC.64 UR4, c[0x0][0x330] ;  /* 0x0000cc0000047ab9 */ /* 0x000fe40000000a00 */
[----:B------:R-:W-:-:S07]  /*0390*/  UIMAD.WIDE.U32 UR20, UR14, UR4, URZ ;  /* 0x000000040e1472a5 */ /* 0x000fce000f8e003f */
[----:B------:R-:W-:Y:S02]  /*03a0*/  @UP0 UMOV UR13, UR21 ;  /* 0x00000015000d0c82 */ /* 0x000fe40008000000 */
[----:B------:R-:W-:Y:S02]  /*03b0*/  @UP0 USHF.R.U32.HI UR14, URZ, UR5, UR13 ;  /* 0x000000053f0e0299 */ /* 0x000fe4000801160d */
.L_x_969:
[----:B------:R-:W-:Y:S02]  /*03c0*/  ULDC UR4, c[0x0][0x32c] ;  /* 0x0000cb0000047ab9 */ /* 0x000fe40000000800 */
[----:B------:R-:W-:-:S04]  /*03d0*/  UIMAD UR4, UR14, UR4, UR4 ;  /* 0x000000040e0472a4 */ /* 0x000fc8000f8e0204 */
[----:B------:R-:W-:-:S04]  /*03e0*/  UISETP.LT.AND UP0, UPT, UR7, UR4, UPT ;  /* 0x000000040700728c */ /* 0x000fc8000bf01270 */
[----:B------:R-:W-:Y:S02]  /*03f0*/  USEL UR7, UR7, UR4, UP0 ;  /* 0x0000000407077287 */ /* 0x000fe40008000000 */
.L_x_967:
[----:B----4-:R-:W-:Y:S01]  /*0400*/  UIADD3 UR13, UR8, 0x3f, URZ ;  /* 0x0000003f080d7890 */ /* 0x010fe2000fffe03f */
[----:B------:R-:W-:Y:S01]  /*0410*/  PLOP3.LUT P0, PT, PT, PT, UP1, 0x40, 0x0 ;  /* 0x000000000000781c */ /* 0x000fe20003f0e818 */
[----:B------:R-:W-:Y:S02]  /*0420*/  UIADD3 UR14, UR7, 0x3f, URZ ;  /* 0x0000003f070e7890 */ /* 0x000fe4000fffe03f */
[----:B------:R-:W-:Y:S02]  /*0430*/  ULDC.64 UR4, c[0x0][0x2c8] ;  /* 0x0000b20000047ab9 */ /* 0x000fe40000000a00 */
[----:B------:R-:W-:Y:S02]  /*0440*/  UIMAD.WIDE.U32 UR20, UR25, UR4, URZ ;  /* 0x00000004191472a5 */ /* 0x000fe4000f8e003f */
[----:B------:R-:W-:Y:S02]  /*0450*/  USHF.R.S32.HI UR15, URZ, 0x1f, UR13 ;  /* 0x0000001f3f0f7899 */ /* 0x000fe4000801140d */
[----:B------:R-:W-:-:S02]  /*0460*/  USHF.R.S32.HI UR7, URZ, 0x1f, UR14 ;  /* 0x0000001f3f077899 */ /* 0x000fc4000801140e */
[----:B------:R-:W-:Y:S02]  /*0470*/  UMOV UR4, UR25 ;  /* 0x0000001900047c82 */ /* 0x000fe40008000000 */
[----:B------:R-:W-:Y:S02]  /*0480*/  @UP2 USHF.R.U32.HI UR4, URZ, UR5, UR21 ;  /* 0x000000053f042299 */ /* 0x000fe40008011615 */
[----:B------:R-:W-:Y:S02]  /*0490*/  ULEA.HI UR5, UR15, UR13, URZ, 0x6 ;  /* 0x0000000d0f057291 */ /* 0x000fe4000f8f303f */
[----:B------:R-:W-:Y:S02]  /*04a0*/  ULEA.HI UR21, UR7, UR14, URZ, 0x6 ;  /* 0x0000000e07157291 */ /* 0x000fe4000f8f303f */
[----:B------:R-:W-:Y:S02]  /*04b0*/  ULDC UR24, c[0x0][0x168] ;  /* 0x00005a0000187ab9 */ /* 0x000fe40000000800 */
[----:B------:R-:W-:-:S02]  /*04c0*/  USHF.R.S32.HI UR5, URZ, 0x6, UR5 ;  /* 0x000000063f057899 */ /* 0x000fc40008011405 */
[----:B------:R-:W-:Y:S02]  /*04d0*/  USHF.R.S32.HI UR21, URZ, 0x6, UR21 ;  /* 0x000000063f157899 */ /* 0x000fe40008011415 */
[----:B------:R-:W-:Y:S02]  /*04e0*/  UIADD3 UR24, UR8, -UR24, URZ ;  /* 0x8000001808187290 */ /* 0x000fe4000fffe03f */
[----:B------:R-:W-:Y:S02]  /*04f0*/  UISETP.LT.AND UP0, UPT, UR5, UR21, UPT ;  /* 0x000000150500728c */ /* 0x000fe4000bf01270 */
[----:B------:R-:W-:Y:S02]  /*0500*/  UIADD3 UR4, UR24, UR4, URZ ;  /* 0x0000000418047290 */ /* 0x000fe4000fffe03f */
[----:B------:R-:W-:Y:S02]  /*0510*/  ULDC UR7, c[0x0][0x324] ;  /* 0x0000c90000077ab9 */ /* 0x000fe40000000800 */
        /* <DEDUP_REMOVED lines=15> */
.L_x_971:
[----:B------:R-:W-:Y:S02]  /*0610*/  ULDC UR4, c[0x0][0x32c] ;  /* 0x0000cb0000047ab9 */ /* 0x000fe40000000800 */
[----:B------:R-:W-:-:S03]  /*0620*/  UISETP.NE.AND UP0, UPT, UR4, 0x1, UPT ;  /* 0x000000010400788c */ /* 0x000fc6000bf05270 */
[----:B------:R-:W-:Y:S02]  /*0630*/  ULDC.64 UR4, c[0x0][0x330] ;  /* 0x0000cc0000047ab9 */ /* 0x000fe40000000a00 */
[----:B------:R-:W-:-:S06]  /*0640*/  UIMAD.WIDE.U32 UR14, UR13, UR4, URZ ;  /* 0x000000040d0e72a5 */ /* 0x000fcc000f8e003f */
[----:B------:R-:W-:Y:S02]  /*0650*/  @UP0 USHF.R.U32.HI UR13, URZ, UR5, UR15 ;  /* 0x000000053f0d0299 */ /* 0x000fe4000801160f */
.L_x_972:
[----:B------:R-:W-:Y:S02]  /*0660*/  ULDC UR4, c[0x0][0x32c] ;  /* 0x0000cb0000047ab9 */ /* 0x000fe40000000800 */
[----:B------:R-:W-:-:S04]  /*0670*/  UIMAD UR4, UR13, UR4, URZ ;  /* 0x000000040d0472a4 */ /* 0x000fc8000f8e023f */
[----:B------:R-:W-:-:S04]  /*0680*/  UISETP.LT.AND UP0, UPT, UR7, UR4, UPT ;  /* 0x000000040700728c */ /* 0x000fc8000bf01270 */
[----:B------:R-:W-:-:S04]  /*0690*/  USEL UR7, UR7, UR4, !UP0 ;  /* 0x0000000407077287 */ /* 0x000fc8000c000000 */
.L_x_970:
[----:B------:R-:W-:Y:S01]  /*06a0*/  USHF.R.S32.HI UR4, URZ, 0x1f, UR7 ;  /* 0x0000001f3f047899 */ /* 0x000fe20008011407 */
[----:B------:R-:W-:Y:S01]  /*06b0*/  PLOP3.LUT P2, PT, PT, PT, PT, 0x80, 0x0 ;  /* 0x000000000000781c */ /* 0x000fe20003f4f070 */
[----:B------:R-:W-:Y:S01]  /*06c0*/  CS2R R130, SRZ ;  /* 0x0000000000827805 */ /* 0x000fe2000001ff00 */
[----:B------:R-:W-:Y:S01]  /*06d0*/  IMAD.MOV.U32 R23, RZ, RZ, RZ ;  /* 0x000000ffff177224 */ /* 0x000fe200078e00ff */
[----:B------:R-:W-:Y:S01]  /*06e0*/  ULEA.HI UR7, UR4, UR7, URZ, 0x6 ;  /* 0x0000000704077291 */ /* 0x000fe2000f8f303f */
[----:B------:R-:W-:Y:S01]  /*06f0*/  IMAD.MOV.U32 R128, RZ, RZ, RZ ;  /* 0x000000ffff807224 */ /* 0x000fe200078e00ff */
[----:B------:R-:W-:Y:S01]  /*0700*/  CS2R R126, SRZ ;  /* 0x00000000007e7805 */ /* 0x000fe2000001ff00 */
[----:B------:R-:W-:Y:S01]  /*0710*/  CS2R R24, SRZ ;  /* 0x0000000000187805 */ /* 0x000fe2000001ff00 */
[----:B------:R-:W-:Y:S01]  /*0720*/  USHF.R.S32.HI UR7, URZ, 0x6, UR7 ;  /* 0x000000063f077899 */ /* 0x000fe20008011407 */
[----:B------:R-:W-:Y:S01]  /*0730*/  MOV R124, RZ ;  /* 0x000000ff007c7202 */ /* 0x000fe20000000f00 */
[----:B------:R-:W-:Y:S01]  /*0740*/  CS2R R122, SRZ ;  /* 0x00000000007a7805 */ /* 0x000fe2000001ff00 */
[----:B------:R-:W-:Y:S01]  /*0750*/  IMAD.MOV.U32 R120, RZ, RZ, RZ ;  /* 0x000000ffff787224 */ /* 0x000fe200078e00ff */
[----:B------:R-:W-:Y:S01]  /*0760*/  UISETP.LT.AND UP0, UPT, URZ, UR7, UPT ;  /* 0x000000073f00728c */ /* 0x000fe2000bf01270 */
[----:B------:R-:W-:Y:S01]  /*0770*/  CS2R R118, SRZ ;  /* 0x0000000000767805 */ /* 0x000fe2000001ff00 */
[----:B------:R-:W-:Y:S01]  /*0780*/  CS2R R26, SRZ ;  /* 0x00000000001a7805 */ /* 0x000fe2000001ff00 */
[----:B------:R-:W-:Y:S01]  /*0790*/  MOV R116, RZ ;  /* 0x000000ff00747202 */ /* 0x000fe20000000f00 */
[----:B------:R-:W-:Y:S01]  /*07a0*/  USEL UR7, URZ, UR7, !UP0 ;  /* 0x000000073f077287 */ /* 0x000fe2000c000000 */
[----:B------:R-:W-:Y:S01]  /*07b0*/  CS2R R114, SRZ ;  /* 0x0000000000727805 */ /* 0x000fe2000001ff00 */
[----:B------:R-:W-:Y:S01]  /*07c0*/  IMAD.MOV.U32 R112, RZ, RZ, RZ ;  /* 0x000000ffff707224 */ /* 0x000fe200078e00ff */
[----:B------:R-:W-:Y:S01]  /*07d0*/  CS2R R110, SRZ ;  /* 0x00000000006e7805 */ /* 0x000fe2000001ff00 */
[----:B------:R-:W-:Y:S01]  /*07e0*/  UISETP.GT.AND UP0, UPT, UR21, UR7, UPT ;  /* 0x000000071500728c */ /* 0x000fe2000bf04270 */
[----:B------:R-:W-:Y:S01]  /*07f0*/  CS2R R28, SRZ ;  /* 0x00000000001c7805 */ /* 0x000fe2000001ff00 */
[----:B------:R-:W-:Y:S01]  /*0800*/  MOV R108, RZ ;  /* 0x000000ff006c7202 */ /* 0x000fe20000000f00 */
[----:B------:R-:W-:Y:S01]  /*0810*/  CS2R R106, SRZ ;  /* 0x00000000006a7805 */ /* 0x000fe2000001ff00 */
[----:B------:R-:W-:Y:S01]  /*0820*/  IMAD.MOV.U32 R104, RZ, RZ, RZ ;  /* 0x000000ffff687224 */ /* 0x000fe200078e00ff */
[----:B------:R-:W-:Y:S01]  /*0830*/  CS2R R102, SRZ ;  /* 0x0000000000667805 */ /* 0x000fe2000001ff00 */
[----:B------:R-:W-:Y:S01]  /*0840*/  PLOP3.LUT P0, PT, PT, PT, UP0, 0x80, 0x0 ;  /* 0x000000000000781c */ /* 0x000fe20003f0f008 */
        /* <DEDUP_REMOVED lines=63> */
[----:B-1----:R-:W-:Y:S02]  /*0c40*/  IMAD.U32 R2, RZ, RZ, UR4 ;  /* 0x00000004ff027e24 */ /* 0x002fe4000f8e00ff */
[----:B------:R-:W-:Y:S01]  /*0c50*/  IMAD.U32 R3, RZ, RZ, UR5 ;  /* 0x00000005ff037e24 */ /* 0x000fe2000f8e00ff */
[----:B------:R-:W-:Y:S01]  /*0c60*/  SHF.R.S32.HI R101, RZ, 0x1f, R105 ;  /* 0x0000001fff657819 */ /* 0x000fe20000011469 */
[----:B------:R-:W-:Y:S02]  /*0c70*/  ULDC.64 UR4, c[0x0][0x1b8] ;  /* 0x00006e0000047ab9 */ /* 0x000fe40000000a00 */
[----:B------:R-:W-:Y:S01]  /*0c80*/  UIMAD UR13, UR18, UR4, URZ ;  /* 0x00000004120d72a4 */ /* 0x000fe2000f8e023f */
[----:B------:R1:W3:Y:S01]  /*0c90*/  @P0 LDG.E R9, [R2.64] ;  /* 0x0000001002090981 */ /* 0x0002e2000c1e1900 */
[----:B------:R-:W-:Y:S01]  /*0ca0*/  PLOP3.LUT P2, PT, PT, PT, UP2, 0x80, 0x0 ;  /* 0x000000000000781c */ /* 0x000fe20003f4f028 */
[----:B------:R-:W-:Y:S01]  /*0cb0*/  UIMAD.WIDE.U32 UR22, UR9, UR4, URZ ;  /* 0x00000004091672a5 */ /* 0x000fe2000f8e003f */
[----:B------:R-:W-:Y:S01]  /*0cc0*/  PLOP3.LUT P1, PT, PT, PT, UP2, 0x80, 0x0 ;  /* 0x000000000000781c */ /* 0x000fe20003f2f028 */
[----:B------:R-:W-:Y:S01]  /*0cd0*/  UIMAD UR13, UR9, UR5, UR13 ;  /* 0x00000005090d72a4 */ /* 0x000fe2000f8e020d */
[----:B------:R-:W-:Y:S01]  /*0ce0*/  IMAD.MOV.U32 R240, RZ, RZ, RZ ;  /* 0x000000fffff07224 */ /* 0x000fe200078e00ff */
[----:B------:R-:W-:-:S02]  /*0cf0*/  USHF.R.S32.HI UR14, URZ, 0x1f, UR6 ;  /* 0x0000001f3f0e7899 */ /* 0x000fc40008011406 */
[----:B------:R-:W-:Y:S02]  /*0d00*/  ULDC.64 UR4, c[0x0][0x1c0] ;  /* 0x0000700000047ab9 */ /* 0x000fe40000000a00 */
[----:B------:R-:W-:Y:S02]  /*0d10*/  UIADD3 UR23, UR23, UR13, URZ ;  /* 0x0000000d17177290 */ /* 0x000fe4000fffe03f */
[----:B------:R-:W-:Y:S02]  /*0d20*/  UIMAD UR14, UR14, UR4, URZ ;  /* 0x000000040e0e72a4 */ /* 0x000fe4000f8e023f */
[----:B------:R-:W-:Y:S02]  /*0d30*/  UIMAD.WIDE.U32 UR22, UR6, UR4, UR22 ;  /* 0x00000004061672a5 */ /* 0x000fe4000f8e0016 */
[----:B------:R-:W-:Y:S02]  /*0d40*/  UIMAD UR5, UR6, UR5, UR14 ;  /* 0x00000005060572a4 */ /* 0x000fe4000f8e020e */
[----:B------:R-:W-:-:S02]  /*0d50*/  ULDC UR4, c[0x0][0x168] ;  /* 0x00005a0000047ab9 */ /* 0x000fc40000000800 */
[----:B------:R-:W-:Y:S02]  /*0d60*/  UIADD3 UR5, UR23, UR5, URZ ;  /* 0x0000000517057290 */ /* 0x000fe4000fffe03f */
[----:B------:R-:W-:Y:S02]  /*0d70*/  UIMAD UR12, UR12, UR4, URZ ;  /* 0x000000040c0c72a4 */ /* 0x000fe4000f8e023f */
[----:B------:R-:W-:Y:S01]  /*0d80*/  UIADD3 UR26, UR21, -0x1, URZ ;  /* 0xffffffff151a7890 */ /* 0x000fe2000fffe03f */
[----:B-1----:R-:W-:Y:S01]  /*0d90*/  LEA.HI R2, R101, R105, RZ, 0x3 ;  /* 0x0000006965027211 */ /* 0x002fe200078f18ff */
[----:B------:R-:W-:Y:S02]  /*0da0*/  IMAD.U32 R3, RZ, RZ, UR23 ;  /* 0x00000017ff037e24 */ /* 0x000fe4000f8e00ff */
[----:B------:R-:W-:Y:S01]  /*0db0*/  IMAD.U32 R3, RZ, RZ, UR5 ;  /* 0x00000005ff037e24 */ /* 0x000fe2000f8e00ff */
[----:B------:R-:W-:Y:S01]  /*0dc0*/  LOP3.LUT R0, R2, 0xfffffff8, RZ, 0xc0, !PT ;  /* 0xfffffff802007812 */ /* 0x000fe200078ec0ff */
[----:B------:R-:W-:Y:S01]  /*0dd0*/  USHF.L.U32 UR20, UR26, 0x6, URZ ;  /* 0x000000061a147899 */ /* 0x000fe2000800063f */
[----:B------:R-:W-:Y:S01]  /*0de0*/  SHF.R.S32.HI R18, RZ, 0x3, R2 ;  /* 0x00000003ff127819 */ /* 0x000fe20000011402 */
[----:B------:R-:W-:Y:S01]  /*0df0*/  IMAD.U32 R2, RZ, RZ, UR22 ;  /* 0x00000016ff027e24 */ /* 0x000fe2000f8e00ff */
[----:B------:R-:W-:Y:S01]  /*0e00*/  ULDC.64 UR4, c[0x0][0x2b0] ;  /* 0x0000ac0000047ab9 */ /* 0x000fe20000000a00 */
[----:B------:R-:W-:Y:S01]  /*0e10*/  IMAD.IADD R26, R105, 0x1, -R0 ;  /* 0x00000001691a7824 */ /* 0x000fe200078e0a00 */
[----:B------:R-:W-:-:S03]  /*0e20*/  IADD3 R16, R18, UR25, RZ ;  /* 0x0000001912107c10 */ /* 0x000fc6000fffe0ff */
[----:B------:R-:W-:Y:S01]  /*0e30*/  IMAD R251, R26, 0x20, R18 ;  /* 0x000000201afb7824 */ /* 0x000fe200078e0212 */
[----:B------:R-:W-:Y:S01]  /*0e40*/  ISETP.GE.AND P3, PT, R16, UR12, PT ;  /* 0x0000000c10007c0c */ /* 0x000fe2000bf66270 */
[----:B------:R-:W-:Y:S01]  /*0e50*/  IMAD.SHL.U32 R252, R26, 0x8, RZ ;  /* 0x000000081afc7824 */ /* 0x000fe200078e00ff */
[----:B------:R-:W-:Y:S02]  /*0e60*/  IADD3 R17, R16, 0x40, RZ ;  /* 0x0000004010117810 */ /* 0x000fe40007ffe0ff */
[----:B------:R-:W-:Y:S02]  /*0e70*/  IADD3 R5, R251, UR25, RZ ;  /* 0x00000019fb057c10 */ /* 0x000fe4000fffe0ff */
[C---:B------:R-:W-:Y:S02]  /*0e80*/  IADD3 R42, R252.reuse, 0x40, RZ ;  /* 0x00000040fc2a7810 */ /* 0x040fe40007ffe0ff */
[C---:B------:R-:W-:Y:S01]  /*0e90*/  IADD3 R27, R252.reuse, 0x80, RZ ;  /* 0x00000080fc1b7810 */ /* 0x040fe20007ffe0ff */
[----:B------:R-:W-:Y:S01]  /*0ea0*/  @P2 IMAD.HI.U32 R0, R5, c[0x0][0x2c8], RZ ;  /* 0x0000b20005002a27 */ /* 0x000fe200078e00ff */
[----:B------:R-:W-:-:S02]  /*0eb0*/  IADD3 R43, R252, 0xc0, RZ ;  /* 0x000000c0fc2b7810 */ /* 0x000fc40007ffe0ff */
[----:B------:R-:W-:Y:S01]  /*0ec0*/  ISETP.GE.AND P5, PT, R42, c[0x0][0x198], PT ;  /* 0x000066002a007a0c */ /* 0x000fe20003fa6270 */
[----:B------:R-:W-:Y:S01]  /*0ed0*/  IMAD.MOV.U32 R4, RZ, RZ, R5 ;  /* 0x000000ffff047224 */ /* 0x000fe200078e0005 */
[----:B------:R-:W-:Y:S02]  /*0ee0*/  @P1 SHF.R.U32.HI R4, RZ, c[0x0][0x2cc], R0 ;  /* 0x0000b300ff041a19 */ /* 0x000fe40000011600 */
[----:B------:R-:W-:Y:S02]  /*0ef0*/  ISETP.GE.AND P4, PT, R27, c[0x0][0x198], PT ;  /* 0x000066001b007a0c */ /* 0x000fe40003f86270 */
[--C-:B------:R-:W-:Y:S01]  /*0f00*/  SHF.R.S32.HI R6, RZ, 0x1f, R4.reuse ;  /* 0x0000001fff067819 */ /* 0x100fe20000011404 */
[----:B------:R-:W-:Y:S01]  /*0f10*/  IMAD.MOV R0, RZ, RZ, -R4 ;  /* 0x000000ffff007224 */ /* 0x000fe200078e0a04 */
[----:B------:R-:W-:Y:S01]  /*0f20*/  ISETP.GE.AND P2, PT, R43, c[0x0][0x198], PT ;  /* 0x000066002b007a0c */ /* 0x000fe20003f46270 */
[----:B------:R-:W-:Y:S01]  /*0f30*/  IMAD.WIDE.U32 R2, R4, c[0x0][0x1b0], R2 ;  /* 0x00006c0004027a25 */ /* 0x000fe200078e0002 */
[----:B------:R-:W-:-:S03]  /*0f40*/  ISETP.GE.AND P6, PT, R17, UR12, PT ;  /* 0x0000000c11007c0c */ /* 0x000fc6000bfc6270 */
[----:B------:R-:W-:Y:S02]  /*0f50*/  IMAD R6, R6, c[0x0][0x1b0], RZ ;  /* 0x00006c0006067a24 */ /* 0x000fe400078e02ff */
[----:B------:R-:W-:Y:S02]  /*0f60*/  IMAD R5, R0, c[0x0][0x2c4], R5 ;  /* 0x0000b10000057a24 */ /* 0x000fe400078e0205 */
[----:B------:R-:W-:Y:S02]  /*0f70*/  IMAD.SHL.U32 R0, R18, 0x40, RZ ;  /* 0x0000004012007824 */ /* 0x000fe400078e00ff */
[----:B------:R-:W-:Y:S01]  /*0f80*/  IMAD R4, R4, c[0x0][0x1b4], R6 ;  /* 0x00006d0004047a24 */ /* 0x000fe200078e0206 */
[----:B------:R-:W-:Y:S02]  /*0f90*/  SHF.R.S32.HI R6, RZ, 0x1f, R5 ;  /* 0x0000001fff067819 */ /* 0x000fe40000011405 */
[----:B------:R-:W-:Y:S01]  /*0fa0*/  LOP3.LUT R0, R0, 0x1c0, RZ, 0xc0, !PT ;  /* 0x000001c000007812 */ /* 0x000fe200078ec0ff */
[----:B------:R-:W-:-:S02]  /*0fb0*/  IMAD.IADD R3, R3, 0x1, R4 ;  /* 0x0000000103037824 */ /* 0x000fc400078e0204 */
[----:B------:R-:W-:Y:S01]  /*0fc0*/  IMAD R4, R6, c[0x0][0x1a8], RZ ;  /* 0x00006a0006047a24 */ /* 0x000fe200078e02ff */
[----:B------:R-:W-:Y:S01]  /*0fd0*/  SHF.R.U32.HI R7, RZ, 0x3, R0 ;  /* 0x00000003ff077819 */ /* 0x000fe20000011600 */
[----:B------:R-:W-:Y:S01]  /*0fe0*/  IMAD.WIDE.U32 R2, R5, c[0x0][0x1a8], R2 ;  /* 0x00006a0005027a25 */ /* 0x000fe200078e0002 */
[----:B------:R-:W-:-:S03]  /*0ff0*/  LOP3.LUT R6, R0, 0x38, R252, 0xf8, !PT ;  /* 0x0000003800067812 */ /* 0x000fc600078ef8fc */
[----:B------:R-:W-:Y:S01]  /*1000*/  IMAD R0, R5, c[0x0][0x1ac], R4 ;  /* 0x00006b0005007a24 */ /* 0x000fe200078e0204 */
[----:B------:R-:W-:Y:S02]  /*1010*/  LOP3.LUT R5, R6, R7, RZ, 0x3c, !PT ;  /* 0x0000000706057212 */ /* 0x000fe400078e3cff */
[----:B------:R-:W-:Y:S01]  /*1020*/  LEA.HI R6, R101, R105, RZ, 0x6 ;  /* 0x0000006965067211 */ /* 0x000fe200078f30ff */
[----:B------:R-:W-:Y:S01]  /*1030*/  IMAD.IADD R0, R3, 0x1, R0 ;  /* 0x0000000103007824 */ /* 0x000fe200078e0200 */
[----:B------:R-:W-:Y:S02]  /*1040*/  LEA R15, P1, R2, c[0x0][0x160], 0x1 ;  /* 0x00005800020f7a11 */ /* 0x000fe400078208ff */
[----:B------:R-:W-:Y:S01]  /*1050*/  IADD3 R4, R16, 0x20, RZ ;  /* 0x0000002010047810 */ /* 0x000fe20007ffe0ff */
[----:B------:R-:W-:Y:S01]  /*1060*/  IMAD.SHL.U32 R3, R6, 0x8, RZ ;  /* 0x0000000806037824 */ /* 0x000fe200078e00ff */
[----:B------:R-:W-:Y:S02]  /*1070*/  LEA.HI.X R14, R2, c[0x0][0x164], R0, 0x1, P1 ;  /* 0x00005900020e7a11 */ /* 0x000fe400008f0c00 */
[----:B------:R-:W-:Y:S01]  /*1080*/  ISETP.GE.AND P1, PT, R4, UR12, PT ;  /* 0x0000000c04007c0c */ /* 0x000fe2000bf26270 */
[----:B------:R-:W-:Y:S01]  /*1090*/  SHFL.IDX PT, R2, R15, 0x1, 0x181f ;  /* 0x00381f000f027f89 */ /* 0x000fe200000e0000 */
[----:B------:R-:W-:-:S02]  /*10a0*/  LOP3.LUT R8, R5, 0xfffffe00, R3, 0xf8, !PT ;  /* 0xfffffe0005087812 */ /* 0x000fc400078ef803 */
[----:B------:R-:W-:Y:S01]  /*10b0*/  SHF.R.S32.HI R7, RZ, 0x1f, R42 ;  /* 0x0000001fff077819 */ /* 0x000fe2000001142a */
[----:B------:R-:W-:Y:S01]  /*10c0*/  SHFL.IDX PT, R4, R15, RZ, 0x181f ;  /* 0x00181fff0f047589 */ /* 0x000fe200000e0000 */
[----:B------:R-:W-:Y:S01]  /*10d0*/  SHF.R.S32.HI R6, RZ, 0x1f, R27 ;  /* 0x0000001fff067819 */ /* 0x000fe2000001141b */
[----:B------:R-:W-:Y:S01]  /*10e0*/  IMAD.SHL.U32 R239, R8, 0x2, RZ ;  /* 0x0000000208ef7824 */ /* 0x000fe200078e00ff */
[----:B------:R-:W-:Y:S01]  /*10f0*/  SHF.R.S32.HI R0, RZ, 0x1f, R43 ;  /* 0x0000001fff007819 */ /* 0x000fe2000001142b */
[----:B------:R-:W1:Y:S01]  /*1100*/  SHFL.IDX PT, R5, R14, RZ, 0x181f ;  /* 0x00181fff0e057589 */ /* 0x000e6200000e0000 */
[----:B------:R-:W-:Y:S02]  /*1110*/  LEA.HI R7, R7, R42, RZ, 0x3 ;  /* 0x0000002a07077211 */ /* 0x000fe400078f18ff */
[----:B------:R-:W-:Y:S01]  /*1120*/  LEA.HI R6, R6, R27, RZ, 0x3 ;  /* 0x0000001b06067211 */ /* 0x000fe200078f18ff */
[----:B------:R-:W4:Y:S01]  /*1130*/  SHFL.IDX PT, R3, R14, 0x1, 0x181f ;  /* 0x00381f000e037f89 */ /* 0x000f2200000e0000 */
[----:B------:R-:W-:-:S02]  /*1140*/  LEA.HI R0, R0, R43, RZ, 0x3 ;  /* 0x0000002b00007211 */ /* 0x000fc400078f18ff */
[----:B------:R-:W-:Y:S02]  /*1150*/  LOP3.LUT R107, R7, 0xfffffff8, RZ, 0xc0, !PT ;  /* 0xfffffff8076b7812 */ /* 0x000fe400078ec0ff */
[----:B------:R-:W-:Y:S01]  /*1160*/  LOP3.LUT R104, R6, 0xfffffff8, RZ, 0xc0, !PT ;  /* 0xfffffff806687812 */ /* 0x000fe200078ec0ff */
[----:B------:R-:W-:Y:S01]  /*1170*/  SHFL.IDX PT, R7, R14, 0x2, 0x181f ;  /* 0x00581f000e077f89 */ /* 0x000fe200000e0000 */
[----:B------:R-:W-:Y:S01]  /*1180*/  LOP3.LUT R250, R0, 0xfffffff8, RZ, 0xc0, !PT ;  /* 0xfffffff800fa7812 */ /* 0x000fe200078ec0ff */
[----:B------:R-:W-:Y:S02]  /*1190*/  IMAD.MOV.U32 R0, RZ, RZ, c[0x0][0x2b8] ;  /* 0x0000ae00ff007624 */ /* 0x000fe400078e00ff */
[----:B------:R-:W5:Y:S01]  /*11a0*/  SHFL.IDX PT, R6, R15, 0x2, 0x181f ;  /* 0x00581f000f067f89 */ /* 0x000f6200000e0000 */
[----:B-1----:R-:W-:-:S04]  /*11b0*/  @!P3 IMAD.WIDE R12, R252, 0x2, R4 ;  /* 0x00000002fc0cb825 */ /* 0x002fc800078e0204 */
[----:B------:R-:W-:Y:S01]  /*11c0*/  @!P3 IMAD.WIDE R10, R107, 0x2, R4 ;  /* 0x000000026b0ab825 */ /* 0x000fe200078e0204 */
[----:B---3--:R1:W3:Y:S01]  /*11d0*/  @P0 R2UR UR14, R9 ;  /* 0x00000000090e03c2 */ /* 0x0082e200000e0000 */
[----:B------:R-:W-:Y:S01]  /*11e0*/  ISETP.GE.AND P0, PT, R252, c[0x0][0x198], PT ;  /* 0x00006600fc007a0c */ /* 0x000fe20003f06270 */
[----:B---3--:R-:W-:Y:S02]  /*11f0*/  @!UP0 UMOV UR14, UR6 ;  /* 0x00000006000e8c82 */ /* 0x008fe40008000000 */
[----:B------:R-:W-:-:S04]  /*1200*/  USHF.R.S32.HI UR6, URZ, 0x1f, UR14 ;  /* 0x0000001f3f067899 */ /* 0x000fc8000801140e */
[----:B------:R-:W-:-:S04]  /*1210*/  UIMAD UR6, UR6, UR4, URZ ;  /* 0x00000004060672a4 */ /* 0x000fc8000f8e023f */
[----:B------:R-:W-:Y:S02]  /*1220*/  UIMAD UR6, UR14, UR5, UR6 ;  /* 0x000000050e0672a4 */ /* 0x000fe4000f8e0206 */
[----:B------:R3:W-:Y:S04]  /*1230*/  @!P3 LDGSTS.E.BYPASS.LTC128B.128 [R239+0x10100], [R12.64], !P0 ;  /* 0x101000000cefbfae */ /* 0x0007e8000c101d50 */
[----:B------:R4:W-:Y:S01]  /*1240*/  @!P3 LDGSTS.E.BYPASS.LTC128B.128 [R239+0x14100], [R10.64], !P5 ;  /* 0x141000000aefbfae */ /* 0x0009e2000e901d50 */
[----:B-1----:R-:W-:-:S04]  /*1250*/  @!P3 IMAD.WIDE R8, R104, 0x2, R4 ;  /* 0x000000026808b825 */ /* 0x002fc800078e0204 */
[----:B------:R-:W-:Y:S01]  /*1260*/  @!P3 IMAD.WIDE R4, R250, 0x2, R4 ;  /* 0x00000002fa04b825 */ /* 0x000fe200078e0204 */
[----:B------:R1:W-:Y:S04]  /*1270*/  @!P3 LDGSTS.E.BYPASS.LTC128B.128 [R239+0x18100], [R8.64], !P4 ;  /* 0x1810000008efbfae */ /* 0x0003e8000e101d50 */
[----:B------:R2:W-:Y:S01]  /*1280*/  @!P3 LDGSTS.E.BYPASS.LTC128B.128 [R239+0x1c100], [R4.64], !P2 ;  /* 0x1c10000004efbfae */ /* 0x0005e2000d101d50 */
[----:B------:R-:W-:Y:S02]  /*1290*/  ISETP.NE.AND P3, PT, R0, 0x1, PT ;  /* 0x000000010000780c */ /* 0x000fe40003f65270 */
[----:B------:R-:W-:Y:S01]  /*12a0*/  IADD3 R0, R16, 0x60, RZ ;  /* 0x0000006010007810 */ /* 0x000fe20007ffe0ff */
[----:B----4-:R-:W-:-:S05]  /*12b0*/  @!P1 IMAD.WIDE R10, R252, 0x2, R2 ;  /* 0x00000002fc0a9825 */ /* 0x010fca00078e0202 */
[----:B------:R5:W-:Y:S01]  /*12c0*/  @!P1 LDGSTS.E.BYPASS.LTC128B.128 [R239+0x11100], [R10.64], !P0 ;  /* 0x111000000aef9fae */ /* 0x000be2000c101d50 */
[----:B-1----:R-:W-:-:S04]  /*12d0*/  @!P1 IMAD.WIDE R8, R107, 0x2, R2 ;  /* 0x000000026b089825 */ /* 0x002fc800078e0202 */
[--C-:B--2---:R-:W-:Y:S01]  /*12e0*/  @!P1 IMAD.WIDE R4, R104, 0x2, R2.reuse ;  /* 0x0000000268049825 */ /* 0x104fe200078e0202 */
[----:B------:R1:W-:Y:S03]  /*12f0*/  @!P1 LDGSTS.E.BYPASS.LTC128B.128 [R239+0x15100], [R8.64], !P5 ;  /* 0x1510000008ef9fae */ /* 0x0003e6000e901d50 */
[----:B------:R-:W-:Y:S01]  /*1300*/  @!P1 IMAD.WIDE R2, R250, 0x2, R2 ;  /* 0x00000002fa029825 */ /* 0x000fe200078e0202 */
[----:B------:R2:W-:Y:S04]  /*1310*/  @!P1 LDGSTS.E.BYPASS.LTC128B.128 [R239+0x19100], [R4.64], !P4 ;  /* 0x1910000004ef9fae */ /* 0x0005e8000e101d50 */
[----:B------:R4:W-:Y:S01]  /*1320*/  @!P1 LDGSTS.E.BYPASS.LTC128B.128 [R239+0x1d100], [R2.64], !P2 ;  /* 0x1d10000002ef9fae */ /* 0x0009e2000d101d50 */
[----:B------:R-:W-:Y:S01]  /*1330*/  ISETP.GE.AND P1, PT, R0, UR12, PT ;  /* 0x0000000c00007c0c */ /* 0x000fe2000bf26270 */
[----:B------:R-:W-:Y:S01]  /*1340*/  UIMAD.WIDE.U32 UR12, UR14, UR4, URZ ;  /* 0x000000040e0c72a5 */ /* 0x000fe2000f8e003f */
[----:B------:R-:W-:-:S02]  /*1350*/  IADD3 R0, R251, UR20, RZ ;  /* 0x00000014fb007c10 */ /* 0x000fc4000fffe0ff */
[----:B------:R-:W-:Y:S02]  /*1360*/  ULDC.64 UR4, c[0x0][0x210] ;  /* 0x0000840000047ab9 */ /* 0x000fe40000000a00 */
[----:B------:R-:W-:Y:S01]  /*1370*/  UIADD3 UR6, UR13, UR6, URZ ;  /* 0x000000060d067290 */ /* 0x000fe2000fffe03f */
[----:B-----5:R-:W-:-:S04]  /*1380*/  @!P6 IMAD.WIDE R10, R107, 0x2, R6 ;  /* 0x000000026b0ae825 */ /* 0x020fc800078e0206 */
[----:B-1----:R-:W-:-:S04]  /*1390*/  @!P6 IMAD.WIDE R8, R104, 0x2, R6 ;  /* 0x000000026808e825 */ /* 0x002fc800078e0206 */
[--C-:B--2---:R-:W-:Y:S01]  /*13a0*/  @!P6 IMAD.WIDE R4, R252, 0x2, R6.reuse ;  /* 0x00000002fc04e825 */ /* 0x104fe200078e0206 */
[----:B----4-:R-:W-:Y:S03]  /*13b0*/  SHFL.IDX PT, R2, R15, 0x3, 0x181f ;  /* 0x00781f000f027f89 */ /* 0x010fe600000e0000 */
[----:B------:R-:W-:Y:S01]  /*13c0*/  @!P6 IMAD.WIDE R6, R250, 0x2, R6 ;  /* 0x00000002fa06e825 */ /* 0x000fe200078e0206 */
[----:B------:R-:W1:Y:S04]  /*13d0*/  SHFL.IDX PT, R3, R14, 0x3, 0x181f ;  /* 0x00781f000e037f89 */ /* 0x000e6800000e0000 */
[----:B------:R1:W-:Y:S04]  /*13e0*/  @!P6 LDGSTS.E.BYPASS.LTC128B.128 [R239+0x12100], [R4.64], !P0 ;  /* 0x1210000004efefae */ /* 0x0003e8000c101d50 */
[----:B------:R2:W-:Y:S04]  /*13f0*/  @!P6 LDGSTS.E.BYPASS.LTC128B.128 [R239+0x16100], [R10.64], !P5 ;  /* 0x161000000aefefae */ /* 0x0005e8000e901d50 */
[----:B------:R4:W-:Y:S04]  /*1400*/  @!P6 LDGSTS.E.BYPASS.LTC128B.128 [R239+0x1a100], [R8.64], !P4 ;  /* 0x1a10000008efefae */ /* 0x0009e8000e101d50 */
[----:B------:R5:W-:Y:S01]  /*1410*/  @!P6 LDGSTS.E.BYPASS.LTC128B.128 [R239+0x1e100], [R6.64], !P2 ;  /* 0x1e10000006efefae */ /* 0x000be2000d101d50 */
[----:B------:R-:W-:-:S04]  /*1420*/  ISETP.GE.AND P6, PT, R0, UR8, PT ;  /* 0x0000000800007c0c */ /* 0x000fc8000bfc6270 */
[----:B------:R-:W-:Y:S01]  /*1430*/  ISETP.GT.OR P6, PT, R251, 0x3f, P6 ;  /* 0x0000003ffb00780c */ /* 0x000fe200037c4670 */
[----:B-1----:R-:W-:-:S04]  /*1440*/  @!P1 IMAD.WIDE R4, R252, 0x2, R2 ;  /* 0x00000002fc049825 */ /* 0x002fc800078e0202 */
[--C-:B--2---:R-:W-:Y:S01]  /*1450*/  @!P1 IMAD.WIDE R10, R107, 0x2, R2.reuse ;  /* 0x000000026b0a9825 */ /* 0x104fe200078e0202 */
[----:B------:R1:W-:Y:S03]  /*1460*/  @!P1 LDGSTS.E.BYPASS.LTC128B.128 [R239+0x13100], [R4.64], !P0 ;  /* 0x1310000004ef9fae */ /* 0x0003e6000c101d50 */
[--C-:B----4-:R-:W-:Y:S01]  /*1470*/  @!P1 IMAD.WIDE R8, R104, 0x2, R2.reuse ;  /* 0x0000000268089825 */ /* 0x110fe200078e0202 */
[----:B------:R2:W-:Y:S03]  /*1480*/  @!P1 LDGSTS.E.BYPASS.LTC128B.128 [R239+0x17100], [R10.64], !P5 ;  /* 0x171000000aef9fae */ /* 0x0005e6000e901d50 */
[----:B------:R-:W-:Y:S01]  /*1490*/  @!P1 IMAD.WIDE R2, R250, 0x2, R2 ;  /* 0x00000002fa029825 */ /* 0x000fe200078e0202 */
[----:B-----5:R-:W-:Y:S01]  /*14a0*/  IADD3 R7, R0, UR10, RZ ;  /* 0x0000000a00077c10 */ /* 0x020fe2000fffe0ff */
[----:B------:R4:W-:Y:S04]  /*14b0*/  @!P1 LDGSTS.E.BYPASS.LTC128B.128 [R239+0x1b100], [R8.64], !P4 ;  /* 0x1b10000008ef9fae */ /* 0x0009e8000e101d50 */
[----:B------:R5:W-:Y:S01]  /*14c0*/  @!P1 LDGSTS.E.BYPASS.LTC128B.128 [R239+0x1f100], [R2.64], !P2 ;  /* 0x1f10000002ef9fae */ /* 0x000be2000d101d50 */
[----:B------:R-:W-:-:S03]  /*14d0*/  @P3 IMAD.HI.U32 R0, R7, c[0x0][0x2bc], RZ ;  /* 0x0000af0007003a27 */ /* 0x000fc600078e00ff */
[----:B------:R-:W0:Y:S01]  /*14e0*/  LDGDEPBAR ;  /* 0x00000000000079af */ /* 0x000e220000000000 */
[----:B------:R-:W-:Y:S01]  /*14f0*/  IMAD.MOV.U32 R6, RZ, RZ, R7 ;  /* 0x000000ffff067224 */ /* 0x000fe200078e0007 */
[----:B------:R-:W-:-:S04]  /*1500*/  @P3 SHF.R.U32.HI R6, RZ, c[0x0][0x2c0], R0 ;  /* 0x0000b000ff063a19 */ /* 0x000fc80000011600 */
[----:B------:R-:W-:-:S04]  /*1510*/  @!P6 IADD3 R0, P0, R6, UR12, RZ ;  /* 0x0000000c0600ec10 */ /* 0x000fc8000ff1e0ff */
[----:B-1----:R-:W-:Y:S02]  /*1520*/  @!P6 LEA.HI.X.SX32 R5, R6, UR6, 0x1, P0 ;  /* 0x000000060605ec11 */ /* 0x002fe400080f0eff */
[----:B------:R-:W-:-:S04]  /*1530*/  @!P6 LEA R4, P0, R0, c[0x0][0x2a0], 0x2 ;  /* 0x0000a8000004ea11 */ /* 0x000fc800078010ff */
[----:B------:R-:W-:Y:S01]  /*1540*/  @!P6 LEA.HI.X R5, R0, c[0x0][0x2a4], R5, 0x2, P0 ;  /* 0x0000a9000005ea11 */ /* 0x000fe200000f1405 */
[----:B------:R-:W-:Y:S06]  /*1550*/  BAR.SYNC.DEFER_BLOCKING 0x0 ;  /* 0x0000000000007b1d */ /* 0x000fec0000010000 */
[----:B------:R1:W2:Y:S01]  /*1560*/  @!P6 LDG.E R240, [R4.64] ;  /* 0x0000001004f0e981 */ /* 0x0002a2000c1e1900 */
[----:B------:R-:W-:Y:S01]  /*1570*/  IMAD.MOV R0, RZ, RZ, -R6 ;  /* 0x000000ffff007224 */ /* 0x000fe200078e0a06 */
[----:B------:R-:W-:Y:S01]  /*1580*/  UIMAD UR19, UR18, UR4, URZ ;  /* 0x00000004121372a4 */ /* 0x000fe2000f8e023f */
[----:B------:R-:W-:Y:S01]  /*1590*/  IMAD.U32 R96, RZ, RZ, UR20 ;  /* 0x00000014ff607e24 */ /* 0x000fe2000f8e00ff */
[----:B------:R-:W-:Y:S01]  /*15a0*/  UIMAD.WIDE.U32 UR14, UR9, UR4, URZ ;  /* 0x00000004090e72a5 */ /* 0x000fe2000f8e003f */
[----:B------:R-:W-:Y:S01]  /*15b0*/  IMAD R242, R0, c[0x0][0x2b8], R7 ;  /* 0x0000ae0000f27a24 */ /* 0x000fe200078e0207 */
[----:B------:R-:W-:Y:S01]  /*15c0*/  UIMAD UR19, UR9, UR5, UR19 ;  /* 0x00000005091372a4 */ /* 0x000fe2000f8e0213 */
[----:B------:R-:W-:Y:S01]  /*15d0*/  ISETP.GE.AND P6, PT, R42, c[0x0][0x1d4], PT ;  /* 0x000075002a007a0c */ /* 0x000fe20003fc6270 */
[----:B------:R-:W-:Y:S01]  /*15e0*/  UISETP.GT.AND UP0, UPT, UR26, UR7, UPT ;  /* 0x000000071a00728c */ /* 0x000fe2000bf04270 */
[----:B------:R-:W-:Y:S01]  /*15f0*/  IADD3 R14, -R18, UR8, -R96 ;  /* 0x00000008120e7c10 */ /* 0x000fe2000fffe960 */
[----:B------:R-:W-:Y:S01]  /*1600*/  UIADD3 UR19, UR15, UR19, URZ ;  /* 0x000000130f137290 */ /* 0x000fe2000fffe03f */
[----:B------:R-:W-:Y:S01]  /*1610*/  SHF.R.S32.HI R0, RZ, 0x1f, R242 ;  /* 0x0000001fff007819 */ /* 0x000fe200000114f2 */
[----:B------:R-:W-:Y:S01]  /*1620*/  ULDC.64 UR4, c[0x0][0x1e8] ;  /* 0x00007a0000047ab9 */ /* 0x000fe20000000a00 */
[----:B------:R-:W-:Y:S01]  /*1630*/  ISETP.GE.AND P5, PT, R27, c[0x0][0x1d4], PT ;  /* 0x000075001b007a0c */ /* 0x000fe20003fa6270 */
[----:B------:R-:W-:Y:S01]  /*1640*/  UIMAD UR18, UR18, UR4, URZ ;  /* 0x00000004121272a4 */ /* 0x000fe2000f8e023f */
[----:B------:R-:W-:Y:S01]  /*1650*/  ISETP.GE.AND P4, PT, R252, c[0x0][0x1d4], PT ;  /* 0x00007500fc007a0c */ /* 0x000fe20003f86270 */
[C---:B-----5:R-:W-:Y:S01]  /*1660*/  IMAD R2, R0.reuse, c[0x0][0x1e0], RZ ;  /* 0x0000780000027a24 */ /* 0x060fe200078e02ff */
[----:B------:R-:W-:Y:S01]  /*1670*/  UIMAD.WIDE.U32 UR22, UR9, UR4, URZ ;  /* 0x00000004091672a5 */ /* 0x000fe2000f8e003f */
[----:B------:R-:W-:Y:S01]  /*1680*/  IMAD R6, R0, c[0x0][0x208], RZ ;  /* 0x0000820000067a24 */ /* 0x000fe200078e02ff */
[----:B------:R-:W-:Y:S01]  /*1690*/  UIMAD UR18, UR9, UR5, UR18 ;  /* 0x00000005091272a4 */ /* 0x000fe2000f8e0212 */
[C---:B------:R-:W-:Y:S01]  /*16a0*/  IMAD R0, R242.reuse, c[0x0][0x1e4], R2 ;  /* 0x00007900f2007a24 */ /* 0x040fe200078e0202 */
[----:B------:R-:W-:Y:S01]  /*16b0*/  ISETP.GE.AND P4, PT, R43, c[0x0][0x1d4], PT ;  /* 0x000075002b007a0c */ /* 0x000fe20003f86270 */
[----:B------:R-:W-:Y:S01]  /*16c0*/  IMAD.WIDE.U32 R2, R242, c[0x0][0x208], RZ ;  /* 0x00008200f2027a25 */ /* 0x000fe200078e00ff */
[----:B------:R-:W-:Y:S01]  /*16d0*/  UIADD3 UR18, UR23, UR18, URZ ;  /* 0x0000001217127290 */ /* 0x000fe2000fffe03f */
[----:B---3--:R-:W-:-:S02]  /*16e0*/  LEA.HI R12, R101, R105, RZ, 0x4 ;  /* 0x00000069650c7211 */ /* 0x008fc400078f20ff */
[C---:B-1----:R-:W-:Y:S01]  /*16f0*/  IMAD.WIDE.U32 R4, R242.reuse, c[0x0][0x1e0], RZ ;  /* 0x00007800f2047a25 */ /* 0x042fe200078e00ff */
[----:B------:R-:W-:Y:S02]  /*1700*/  LEA.HI R100, R101, R105, RZ, 0x5 ;  /* 0x0000006965647211 */ /* 0x000fe400078f28ff */
[----:B------:R-:W-:Y:S01]  /*1710*/  SHF.R.S32.HI R108, RZ, 0x1f, R107 ;  /* 0x0000001fff6c7819 */ /* 0x000fe2000001146b */
[----:B------:R-:W-:Y:S01]  /*1720*/  IMAD R6, R242, c[0x0][0x20c], R6 ;  /* 0x00008300f2067a24 */ /* 0x000fe200078e0206 */
[----:B------:R-:W-:Y:S01]  /*1730*/  SHF.R.S32.HI R99, RZ, 0x5, R100 ;  /* 0x00000005ff637819 */ /* 0x000fe20000011464 */
[----:B------:R-:W-:Y:S01]  /*1740*/  IMAD.IADD R5, R5, 0x1, R0 ;  /* 0x0000000105057824 */ /* 0x000fe200078e0200 */
[----:B------:R-:W-:Y:S01]  /*1750*/  SHF.R.S32.HI R106, RZ, 0x1f, R104 ;  /* 0x0000001fff6a7819 */ /* 0x000fe20000011468 */
[----:B------:R-:W-:Y:S01]  /*1760*/  IMAD.IADD R3, R3, 0x1, R6 ;  /* 0x0000000103037824 */ /* 0x000fe200078e0206 */
[----:B------:R-:W-:Y:S01]  /*1770*/  STL [R1+0x14], R108 ;  /* 0x0000146c01007387 */ /* 0x000fe20000100800 */
[----:B------:R-:W-:-:S02]  /*1780*/  SHF.R.S32.HI R109, RZ, 0x1f, R252 ;  /* 0x0000001fff6d7819 */ /* 0x000fc400000114fc */
[----:B------:R-:W-:Y:S01]  /*1790*/  SEL R102, RZ, 0x10, P4 ;  /* 0x00000010ff667807 */ /* 0x000fe20002000000 */
[----:B------:R-:W-:Y:S01]  /*17a0*/  STL [R1+0x18], R106 ;  /* 0x0000186a01007387 */ /* 0x000fe20000100800 */
[----:B------:R-:W-:Y:S02]  /*17b0*/  SHF.R.S32.HI R103, RZ, 0x1f, R250 ;  /* 0x0000001fff677819 */ /* 0x000fe400000114fa */
[----:B------:R-:W-:Y:S02]  /*17c0*/  IADD3 R241, R239, 0x100, RZ ;  /* 0x00000100eff17810 */ /* 0x000fe40007ffe0ff */
[----:B--2---:R-:W-:Y:S01]  /*17d0*/  SHF.R.S32.HI R0, RZ, 0x1f, R240 ;  /* 0x0000001fff007819 */ /* 0x004fe200000114f0 */
[----:B------:R-:W-:-:S04]  /*17e0*/  IMAD.WIDE.U32 R2, R240, c[0x0][0x218], R2 ;  /* 0x00008600f0027a25 */ /* 0x000fc800078e0002 */
[----:B----4-:R-:W-:Y:S01]  /*17f0*/  IMAD R8, R0, c[0x0][0x218], RZ ;  /* 0x0000860000087a24 */ /* 0x010fe200078e02ff */
[----:B------:R-:W-:Y:S01]  /*1800*/  IADD3 R7, P0, R2, UR14, RZ ;  /* 0x0000000e02077c10 */ /* 0x000fe2000ff1e0ff */
[----:B------:R-:W-:Y:S02]  /*1810*/  IMAD R0, R0, c[0x0][0x1f0], RZ ;  /* 0x00007c0000007a24 */ /* 0x000fe400078e02ff */
[C---:B------:R-:W-:Y:S02]  /*1820*/  IMAD R8, R240.reuse, c[0x0][0x21c], R8 ;  /* 0x00008700f0087a24 */ /* 0x040fe400078e0208 */
[C---:B------:R-:W-:Y:S02]  /*1830*/  IMAD R9, R240.reuse, c[0x0][0x1f4], R0 ;  /* 0x00007d00f0097a24 */ /* 0x040fe400078e0200 */
[----:B------:R-:W-:Y:S01]  /*1840*/  IMAD.WIDE.U32 R4, R240, c[0x0][0x1f0], R4 ;  /* 0x00007c00f0047a25 */ /* 0x000fe200078e0004 */
[----:B------:R-:W-:Y:S02]  /*1850*/  IADD3.X R0, R3, UR19, R8, P0, !PT ;  /* 0x0000001303007c10 */ /* 0x000fe400087fe408 */
[----:B------:R-:W-:-:S02]  /*1860*/  LEA R2, P0, R7, c[0x0][0x1f8], 0x1 ;  /* 0x00007e0007027a11 */ /* 0x000fc400078008ff */
[----:B------:R-:W-:Y:S02]  /*1870*/  IADD3 R6, P1, R4, UR22, RZ ;  /* 0x0000001604067c10 */ /* 0x000fe4000ff3e0ff */
[----:B------:R-:W-:Y:S01]  /*1880*/  LEA.HI.X R0, R7, c[0x0][0x1fc], R0, 0x1, P0 ;  /* 0x00007f0007007a11 */ /* 0x000fe200000f0c00 */
[----:B------:R-:W1:Y:S01]  /*1890*/  SHFL.IDX PT, R16, R2, RZ, 0x181f ;  /* 0x00181fff02107589 */ /* 0x000e6200000e0000 */
[----:B------:R-:W-:Y:S02]  /*18a0*/  IADD3.X R4, R5, UR18, R9, P1, !PT ;  /* 0x0000001205047c10 */ /* 0x000fe40008ffe409 */
[C---:B------:R-:W-:Y:S01]  /*18b0*/  LEA R11, P1, R6.reuse, c[0x0][0x1c8], 0x1 ;  /* 0x00007200060b7a11 */ /* 0x040fe200078208ff */
[----:B------:R-:W2:Y:S03]  /*18c0*/  SHFL.IDX PT, R17, R0, RZ, 0x181f ;  /* 0x00181fff00117589 */ /* 0x000ea600000e0000 */
[----:B------:R-:W-:Y:S01]  /*18d0*/  LEA.HI.X R10, R6, c[0x0][0x1cc], R4, 0x1, P1 ;  /* 0x00007300060a7a11 */ /* 0x000fe200008f0c04 */
[----:B------:R-:W3:Y:S01]  /*18e0*/  SHFL.IDX PT, R19, R2, 0x1, 0x181f ;  /* 0x00381f0002137f89 */ /* 0x000ee200000e0000 */
[----:B------:R-:W-:Y:S01]  /*18f0*/  IMAD.WIDE R6, R252, 0x2, RZ ;  /* 0x00000002fc067825 */ /* 0x000fe200078e02ff */
[----:B------:R-:W-:-:S02]  /*1900*/  ISETP.GE.AND P1, PT, R14, 0x1, PT ;  /* 0x000000010e00780c */ /* 0x000fc40003f26270 */
[----:B------:R-:W4:Y:S01]  /*1910*/  SHFL.IDX PT, R20, R0, 0x1, 0x181f ;  /* 0x00381f0000147f89 */ /* 0x000f2200000e0000 */
[----:B------:R-:W-:-:S03]  /*1920*/  IMAD.WIDE R4, R107, 0x2, RZ ;  /* 0x000000026b047825 */ /* 0x000fc600078e02ff */
[----:B------:R-:W-:Y:S04]  /*1930*/  SHFL.IDX PT, R2, R11, RZ, 0x181f ;  /* 0x00181fff0b027589 */ /* 0x000fe800000e0000 */
[----:B------:R-:W5:Y:S01]  /*1940*/  SHFL.IDX PT, R3, R10, RZ, 0x181f ;  /* 0x00181fff0a037589 */ /* 0x000f6200000e0000 */
[----:B-1----:R-:W-:-:S05]  /*1950*/  IADD3 R40, P2, R16, R6, RZ ;  /* 0x0000000610287210 */ /* 0x002fca0007f5e0ff */
[----:B--2---:R-:W-:Y:S01]  /*1960*/  IMAD.X R41, R17, 0x1, R7, P2 ;  /* 0x0000000111297824 */ /* 0x004fe200010e0607 */
[----:B------:R-:W-:Y:S02]  /*1970*/  IADD3 R38, P2, R16, R4, RZ ;  /* 0x0000000410267210 */ /* 0x000fe40007f5e0ff */
[----:B---3--:R-:W-:-:S03]  /*1980*/  IADD3 R36, P0, R6, R19, RZ ;  /* 0x0000001306247210 */ /* 0x008fc60007f1e0ff */
[----:B------:R-:W-:Y:S01]  /*1990*/  IMAD.X R39, R17, 0x1, R5, P2 ;  /* 0x0000000111277824 */ /* 0x000fe200010e0605 */
[----:B------:R-:W-:Y:S01]  /*19a0*/  ISETP.GE.AND P2, PT, R252, c[0x0][0x1d4], PT ;  /* 0x00007500fc007a0c */ /* 0x000fe20003f46270 */
[----:B----4-:R-:W-:Y:S01]  /*19b0*/  IMAD.X R37, R7, 0x1, R20, P0 ;  /* 0x0000000107257824 */ /* 0x010fe200000e0614 */
[----:B------:R-:W-:Y:S02]  /*19c0*/  IADD3 R30, P0, R4, R19, RZ ;  /* 0x00000013041e7210 */ /* 0x000fe40007f1e0ff */
[----:B------:R-:W-:-:S03]  /*19d0*/  LOP3.LUT R0, R12, 0xfffffff0, RZ, 0xc0, !PT ;  /* 0xfffffff00c007812 */ /* 0x000fc600078ec0ff */
[----:B------:R-:W-:Y:S02]  /*19e0*/  IMAD.X R31, R5, 0x1, R20, P0 ;  /* 0x00000001051f7824 */ /* 0x000fe400000e0614 */
[----:B-----5:R-:W-:-:S04]  /*19f0*/  @P1 IMAD.WIDE R6, R252, 0x2, R2 ;  /* 0x00000002fc061825 */ /* 0x020fc800078e0202 */
[--C-:B------:R-:W-:Y:S01]  /*1a00*/  @P1 IMAD.WIDE R8, R107, 0x2, R2.reuse ;  /* 0x000000026b081825 */ /* 0x100fe200078e0202 */
[----:B------:R1:W-:Y:S03]  /*1a10*/  @P1 LDGSTS.E.BYPASS.LTC128B.128 [R239+0x8100], [R6.64], !P2 ;  /* 0x0810000006ef1fae */ /* 0x0003e6000d101d50 */
[----:B------:R-:W-:Y:S01]  /*1a20*/  @P1 IMAD.WIDE R4, R250, 0x2, R2 ;  /* 0x00000002fa041825 */ /* 0x000fe200078e0202 */
[----:B------:R2:W-:Y:S03]  /*1a30*/  @P1 LDGSTS.E.BYPASS.LTC128B.128 [R239+0xa100], [R8.64], !P6 ;  /* 0x0a10000008ef1fae */ /* 0x0005e6000f101d50 */
[----:B------:R-:W-:-:S05]  /*1a40*/  IMAD.IADD R0, R105, 0x1, -R0 ;  /* 0x0000000169007824 */ /* 0x000fca00078e0a00 */
[----:B------:R-:W-:-:S04]  /*1a50*/  SHF.R.S32.HI R15, RZ, 0x1f, R0 ;  /* 0x0000001fff0f7819 */ /* 0x000fc80000011400 */
[----:B------:R-:W-:Y:S01]  /*1a60*/  LEA.HI R15, R15, R0, RZ, 0x3 ;  /* 0x000000000f0f7211 */ /* 0x000fe200078f18ff */
[----:B-1----:R-:W-:Y:S02]  /*1a70*/  @P1 IMAD.WIDE R6, R104, 0x2, R2 ;  /* 0x0000000268061825 */ /* 0x002fe400078e0202 */
[----:B------:R-:W-:Y:S02]  /*1a80*/  SHFL.IDX PT, R2, R11, 0x1, 0x181f ;  /* 0x00381f000b027f89 */ /* 0x000fe400000e0000 */
[----:B--2---:R-:W-:Y:S02]  /*1a90*/  IMAD.SHL.U32 R8, R18, 0x8, RZ ;  /* 0x0000000812087824 */ /* 0x004fe400078e00ff */
[----:B------:R1:W2:Y:S04]  /*1aa0*/  SHFL.IDX PT, R3, R10, 0x1, 0x181f ;  /* 0x00381f000a037f89 */ /* 0x0002a800000e0000 */
[----:B------:R3:W-:Y:S04]  /*1ab0*/  @P1 LDGSTS.E.BYPASS.LTC128B.128 [R239+0xc100], [R6.64], !P5 ;  /* 0x0c10000006ef1fae */ /* 0x0007e8000e901d50 */
[----:B------:R4:W-:Y:S01]  /*1ac0*/  @P1 LDGSTS.E.BYPASS.LTC128B.128 [R239+0xe100], [R4.64], !P4 ;  /* 0x0e10000004ef1fae */ /* 0x0009e2000e101d50 */
[----:B------:R-:W-:-:S02]  /*1ad0*/  ISETP.GT.AND P1, PT, R14, 0x20, PT ;  /* 0x000000200e00780c */ /* 0x000fc40003f24270 */
[----:B---3--:R-:W-:Y:S01]  /*1ae0*/  SHF.R.S32.HI R7, RZ, 0x4, R12 ;  /* 0x00000004ff077819 */ /* 0x008fe2000001140c */
[----:B------:R-:W-:-:S03]  /*1af0*/  IMAD.SHL.U32 R6, R26, 0x40, RZ ;  /* 0x000000401a067824 */ /* 0x000fc600078e00ff */
[----:B------:R-:W-:Y:S01]  /*1b00*/  LEA.HI R9, R12, R7, RZ, 0x1 ;  /* 0x000000070c097211 */ /* 0x000fe200078f08ff */
[----:B----4-:R-:W-:Y:S01]  /*1b10*/  IMAD.WIDE R4, R104, 0x2, RZ ;  /* 0x0000000268047825 */ /* 0x010fe200078e02ff */
[----:B------:R-:W-:Y:S02]  /*1b20*/  LOP3.LUT R6, R6, 0x1c0, RZ, 0xc0, !PT ;  /* 0x000001c006067812 */ /* 0x000fe400078ec0ff */
[----:B-1----:R-:W-:Y:S02]  /*1b30*/  LOP3.LUT R10, R9, 0xfffffffe, RZ, 0xc0, !PT ;  /* 0xfffffffe090a7812 */ /* 0x002fe400078ec0ff */
[----:B------:R-:W-:Y:S02]  /*1b40*/  LOP3.LUT R9, R6, 0x8, R8, 0xf8, !PT ;  /* 0x0000000806097812 */ /* 0x000fe400078ef808 */
[----:B------:R-:W-:Y:S01]  /*1b50*/  LOP3.LUT R8, R15, 0xfffffff8, RZ, 0xc0, !PT ;  /* 0xfffffff80f087812 */ /* 0x000fe200078ec0ff */
[----:B------:R-:W-:Y:S01]  /*1b60*/  IMAD.IADD R12, R7, 0x1, -R10 ;  /* 0x00000001070c7824 */ /* 0x000fe200078e0a0a */
[----:B------:R-:W-:Y:S01]  /*1b70*/  SHF.R.U32.HI R6, RZ, 0x3, R6 ;  /* 0x00000003ff067819 */ /* 0x000fe20000011606 */
[----:B--2---:R-:W-:Y:S01]  /*1b80*/  @P1 IMAD.WIDE R10, R252, 0x2, R2 ;  /* 0x00000002fc0a1825 */ /* 0x004fe200078e0202 */
[----:B------:R-:W-:-:S02]  /*1b90*/  IADD3 R28, P0, R16, R4, RZ ;  /* 0x00000004101c7210 */ /* 0x000fc40007f1e0ff */
[----:B------:R-:W-:Y:S01]  /*1ba0*/  LOP3.LUT R13, R9, R6, RZ, 0x3c, !PT ;  /* 0x00000006090d7212 */ /* 0x000fe200078e3cff */
[----:B------:R-:W-:Y:S01]  /*1bb0*/  IMAD.IADD R18, R0, 0x1, -R8 ;  /* 0x0000000100127824 */ /* 0x000fe200078e0a08 */
[----:B------:R1:W-:Y:S01]  /*1bc0*/  @P1 LDGSTS.E.BYPASS.LTC128B.128 [R239+0x9100], [R10.64], !P2 ;  /* 0x091000000aef1fae */ /* 0x0003e2000d101d50 */
[----:B------:R-:W-:-:S04]  /*1bd0*/  @P1 IMAD.WIDE R8, R107, 0x2, R2 ;  /* 0x000000026b081825 */ /* 0x000fc800078e0202 */
[--C-:B------:R-:W-:Y:S01]  /*1be0*/  @P1 IMAD.WIDE R6, R104, 0x2, R2.reuse ;  /* 0x0000000268061825 */ /* 0x100fe200078e0202 */
[----:B------:R1:W-:Y:S03]  /*1bf0*/  @P1 LDGSTS.E.BYPASS.LTC128B.128 [R239+0xb100], [R8.64], !P6 ;  /* 0x0b10000008ef1fae */ /* 0x0003e6000f101d50 */
[----:B------:R-:W-:Y:S01]  /*1c00*/  @P1 IMAD.WIDE R2, R250, 0x2, R2 ;  /* 0x00000002fa021825 */ /* 0x000fe200078e0202 */
[----:B------:R2:W-:Y:S03]  /*1c10*/  @P1 LDGSTS.E.BYPASS.LTC128B.128 [R239+0xd100], [R6.64], !P5 ;  /* 0x0d10000006ef1fae */ /* 0x0005e6000e901d50 */
[----:B------:R-:W-:Y:S01]  /*1c20*/  IMAD R0, R12, 0x200, R13 ;  /* 0x000002000c007824 */ /* 0x000fe200078e020d */
[----:B------:R3:W-:Y:S01]  /*1c30*/  @P1 LDGSTS.E.BYPASS.LTC128B.128 [R239+0xf100], [R2.64], !P4 ;  /* 0x0f10000002ef1fae */ /* 0x0007e2000e101d50 */
[----:B------:R-:W-:Y:S01]  /*1c40*/  IMAD.X R29, R17, 0x1, R5, P0 ;  /* 0x00000001111d7824 */ /* 0x000fe200000e0605 */
[----:B------:R-:W-:Y:S01]  /*1c50*/  IADD3 R24, P0, R4, R19, RZ ;  /* 0x0000001304187210 */ /* 0x000fe20007f1e0ff */
[----:B------:R-:W-:Y:S01]  /*1c60*/  IMAD.SHL.U32 R212, R0, 0x2, RZ ;  /* 0x0000000200d47824 */ /* 0x000fe200078e00ff */
[----:B------:R-:W0:Y:S01]  /*1c70*/  LDGDEPBAR ;  /* 0x00000000000079af */ /* 0x000e220000000000 */
[----:B------:R-:W-:Y:S01]  /*1c80*/  LOP3.LUT P1, RZ, R26, 0x2, RZ, 0xc0, !PT ;  /* 0x000000021aff7812 */ /* 0x000fe2000782c0ff */
[----:B------:R-:W-:-:S02]  /*1c90*/  IMAD.SHL.U32 R4, R12, 0x8, RZ ;  /* 0x000000080c047824 */ /* 0x000fc400078e00ff */
[----:B------:R-:W-:Y:S01]  /*1ca0*/  IMAD.X R25, R5, 0x1, R20, P0 ;  /* 0x0000000105197824 */ /* 0x000fe200000e0614 */
[----:B------:R-:W-:Y:S01]  /*1cb0*/  IADD3 R223, R212, 0x8120, RZ ;  /* 0x00008120d4df7810 */ /* 0x000fe20007ffe0ff */
[----:B------:R-:W-:-:S05]  /*1cc0*/  IMAD.SHL.U32 R5, R15, 0x40, RZ ;  /* 0x000000400f057824 */ /* 0x000fca00078e00ff */
[----:B------:R-:W-:Y:S01]  /*1cd0*/  LOP3.LUT R98, R5, 0xfffffe00, RZ, 0xc0, !PT ;  /* 0xfffffe0005627812 */ /* 0x000fe200078ec0ff */
[----:B---3--:R-:W-:Y:S01]  /*1ce0*/  IMAD.SHL.U32 R2, R18, 0x40, RZ ;  /* 0x0000004012027824 */ /* 0x008fe200078e00ff */
[----:B------:R-:W-:-:S04]  /*1cf0*/  DEPBAR.LE SB0, 0x1 ;  /* 0x000080400000791a */ /* 0x000fc80000000000 */
[----:B------:R-:W-:Y:S01]  /*1d00*/  LOP3.LUT R0, R2, 0x1c0, RZ, 0xc0, !PT ;  /* 0x000001c002007812 */ /* 0x000fe200078ec0ff */
[----:B------:R-:W-:Y:S01]  /*1d10*/  IMAD.WIDE R2, R250, 0x2, RZ ;  /* 0x00000002fa027825 */ /* 0x000fe200078e02ff */
[----:B------:R-:W-:-:S04]  /*1d20*/  DEPBAR.LE SB0, 0x0 ;  /* 0x000080000000791a */ /* 0x000fc80000000000 */
[----:B------:R-:W-:Y:S01]  /*1d30*/  BAR.SYNC.DEFER_BLOCKING 0x0 ;  /* 0x0000000000007b1d */ /* 0x000fe20000010000 */
[----:B--2---:R-:W-:Y:S02]  /*1d40*/  IADD3 R6, P0, R16, R2, RZ ;  /* 0x0000000210067210 */ /* 0x004fe40007f1e0ff */
[----:B------:R-:W-:Y:S02]  /*1d50*/  LOP3.LUT R5, R0, 0x8, R4, 0xf8, !PT ;  /* 0x0000000800057812 */ /* 0x000fe400078ef804 */
[----:B------:R-:W-:Y:S01]  /*1d60*/  IADD3 R4, R212, 0x8100, RZ ;  /* 0x00008100d4047810 */ /* 0x000fe20007ffe0ff */
[----:B------:R-:W-:Y:S01]  /*1d70*/  IMAD.X R7, R17, 0x1, R3, P0 ;  /* 0x0000000111077824 */ /* 0x000fe200000e0603 */
[----:B------:R-:W-:Y:S02]  /*1d80*/  SHF.R.U32.HI R0, RZ, 0x3, R0 ;  /* 0x00000003ff007819 */ /* 0x000fe40000011600 */
[----:B------:R-:W-:Y:S01]  /*1d90*/  IADD3 R12, P0, R2, R19, RZ ;  /* 0x00000013020c7210 */ /* 0x000fe20007f1e0ff */
[----:B------:R-:W-:Y:S01]  /*1da0*/  IMAD.MOV.U32 R2, RZ, RZ, 0x40 ;  /* 0x00000040ff027424 */ /* 0x000fe200078e00ff */
[----:B------:R-:W-:Y:S01]  /*1db0*/  @P1 IADD3 R223, R4, -0x20, RZ ;  /* 0xffffffe004df1810 */ /* 0x000fe20007ffe0ff */
[----:B------:R-:W-:Y:S01]  /*1dc0*/  IMAD.MOV.U32 R4, RZ, RZ, 0x10 ;  /* 0x00000010ff047424 */ /* 0x000fe200078e00ff */
[----:B------:R-:W-:Y:S01]  /*1dd0*/  LOP3.LUT R97, R5, R0, RZ, 0x3c, !PT ;  /* 0x0000000005617212 */ /* 0x000fe200078e3cff */
[----:B------:R-:W-:Y:S01]  /*1de0*/  IMAD R0, R99, 0x400, R98 ;  /* 0x0000040063007824 */ /* 0x000fe200078e0262 */
[----:B------:R-:W-:Y:S01]  /*1df0*/  R2P PR, R18, 0x6 ;  /* 0x0000000612007804 */ /* 0x000fe20000000000 */
[----:B------:R-:W-:Y:S01]  /*1e00*/  IMAD.X R13, R3, 0x1, R20, P0 ;  /* 0x00000001030d7824 */ /* 0x000fe200000e0614 */
[----:B------:R-:W-:Y:S01]  /*1e10*/  ISETP.GE.AND P0, PT, R252, c[0x0][0x1d4], PT ;  /* 0x00007500fc007a0c */ /* 0x000fe20003f06270 */
[----:B------:R-:W-:Y:S01]  /*1e20*/  IMAD.IADD R0, R97, 0x1, R0 ;  /* 0x0000000161007824 */ /* 0x000fe200078e0200 */
[----:B------:R-:W-:-:S02]  /*1e30*/  IADD3 R238, R223, 0x800, RZ ;  /* 0x00000800dfee7810 */ /* 0x000fc40007ffe0ff */
[----:B------:R-:W-:Y:S01]  /*1e40*/  ISETP.LT.OR P0, PT, R14, 0x1, P0 ;  /* 0x000000010e00780c */ /* 0x000fe20000701670 */
[----:B------:R-:W-:Y:S01]  /*1e50*/  IMAD.SHL.U32 R219, R0, 0x2, RZ ;  /* 0x0000000200db7824 */ /* 0x000fe200078e00ff */
[----:B------:R-:W-:Y:S01]  /*1e60*/  SEL R4, R4, 0xfffffff0, !P1 ;  /* 0xfffffff004047807 */ /* 0x000fe20004800000 */
[----:B------:R-:W-:Y:S01]  /*1e70*/  LDSM.16.M88.4 R20, [R212+0x8100] ;  /* 0x00810000d414783b */ /* 0x000fe20000000200 */
[----:B------:R-:W-:Y:S01]  /*1e80*/  ISETP.GE.AND P1, PT, R42, c[0x0][0x1d4], PT ;  /* 0x000075002a007a0c */ /* 0x000fe20003f26270 */
[----:B------:R-:W-:Y:S01]  /*1e90*/  IMAD.MOV.U32 R0, RZ, RZ, 0x20 ;  /* 0x00000020ff007424 */ /* 0x000fe200078e00ff */
[C---:B------:R-:W-:Y:S01]  /*1ea0*/  IADD3 R237, R223.reuse, 0x1000, RZ ;  /* 0x00001000dfed7810 */ /* 0x040fe20007ffe0ff */
[----:B------:R-:W-:Y:S01]  /*1eb0*/  IMAD R220, R4, 0x2, R219 ;  /* 0x0000000204dc7824 */ /* 0x000fe200078e02db */
[----:B-1----:R-:W-:Y:S01]  /*1ec0*/  LDSM.16.M88.4 R8, [R219+0x10100] ;  /* 0x01010000db08783b */ /* 0x002fe20000000200 */
[C---:B------:R-:W-:Y:S02]  /*1ed0*/  IADD3 R236, R223.reuse, 0x1800, RZ ;  /* 0x00001800dfec7810 */ /* 0x040fe40007ffe0ff */
[----:B------:R-:W-:Y:S01]  /*1ee0*/  SEL R0, R0, 0xffffffe0, !P2 ;  /* 0xffffffe000007807 */ /* 0x000fe20005000000 */
[----:B------:R-:W-:Y:S01]  /*1ef0*/  LDSM.16.M88.4 R16, [R220+0x10100] ;  /* 0x01010000dc10783b */ /* 0x000fe20000000200 */
[----:B------:R-:W-:-:S02]  /*1f00*/  IADD3 R235, R223, 0x2000, RZ ;  /* 0x00002000dfeb7810 */ /* 0x000fc40007ffe0ff */
[C---:B------:R-:W-:Y:S01]  /*1f10*/  IADD3 R234, R223.reuse, 0x2800, RZ ;  /* 0x00002800dfea7810 */ /* 0x040fe20007ffe0ff */
[----:B------:R-:W-:Y:S01]  /*1f20*/  LDSM.16.M88.4 R32, [R212+0x8900] ;  /* 0x00890000d420783b */ /* 0x000fe20000000200 */
[C---:B------:R-:W-:Y:S01]  /*1f30*/  IMAD R222, R0.reuse, 0x2, R219 ;  /* 0x0000000200de7824 */ /* 0x040fe200078e02db */
[C---:B------:R-:W-:Y:S01]  /*1f40*/  IADD3 R233, R223.reuse, 0x3000, RZ ;  /* 0x00003000dfe97810 */ /* 0x040fe20007ffe0ff */
[----:B------:R-:W-:Y:S01]  /*1f50*/  IMAD R221, R0, 0x2, R220 ;  /* 0x0000000200dd7824 */ /* 0x000fe200078e02dc */
[----:B------:R-:W1:Y:S01]  /*1f60*/  LDSM.16.M88.4 R44, [R212+0x9100] ;  /* 0x00910000d42c783b */ /* 0x000e620000000200 */
[C---:B------:R-:W-:Y:S02]  /*1f70*/  IADD3 R232, R223.reuse, 0x3800, RZ ;  /* 0x00003800dfe87810 */ /* 0x040fe40007ffe0ff */
[C---:B------:R-:W-:Y:S01]  /*1f80*/  IADD3 R231, R223.reuse, 0x4000, RZ ;  /* 0x00004000dfe77810 */ /* 0x040fe20007ffe0ff */
[----:B------:R-:W2:Y:S01]  /*1f90*/  LDSM.16.M88.4 R48, [R212+0x9900] ;  /* 0x00990000d430783b */ /* 0x000ea20000000200 */
[----:B------:R-:W-:-:S02]  /*1fa0*/  IADD3 R230, R223, 0x4800, RZ ;  /* 0x00004800dfe67810 */ /* 0x000fc40007ffe0ff */
[C---:B------:R-:W-:Y:S01]  /*1fb0*/  IADD3 R229, R223.reuse, 0x5000, RZ ;  /* 0x00005000dfe57810 */ /* 0x040fe20007ffe0ff */
[----:B------:R-:W-:Y:S01]  /*1fc0*/  LDSM.16.M88.4 R60, [R223] ;  /* 0x00000000df3c783b */ /* 0x000fe20000000200 */
[C---:B------:R-:W-:Y:S02]  /*1fd0*/  IADD3 R228, R223.reuse, 0x5800, RZ ;  /* 0x00005800dfe47810 */ /* 0x040fe40007ffe0ff */
[C---:B------:R-:W-:Y:S01]  /*1fe0*/  IADD3 R227, R223.reuse, 0x6000, RZ ;  /* 0x00006000dfe37810 */ /* 0x040fe20007ffe0ff */
[----:B------:R-:W-:Y:S01]  /*1ff0*/  LDSM.16.M88.4 R72, [R223+0x800] ;  /* 0x00080000df48783b */ /* 0x000fe20000000200 */
[C---:B------:R-:W-:Y:S02]  /*2000*/  IADD3 R226, R223.reuse, 0x6800, RZ ;  /* 0x00006800dfe27810 */ /* 0x040fe40007ffe0ff */
[C---:B------:R-:W-:Y:S01]  /*2010*/  IADD3 R225, R223.reuse, 0x7000, RZ ;  /* 0x00007000dfe17810 */ /* 0x040fe20007ffe0ff */
[----:B------:R-:W-:Y:S01]  /*2020*/  LDSM.16.M88.4 R76, [R223+0x1000] ;  /* 0x00100000df4c783b */ /* 0x000fe20000000200 */
[----:B------:R-:W-:-:S03]  /*2030*/  IADD3 R224, R223, 0x7800, RZ ;  /* 0x00007800dfe07810 */ /* 0x000fc60007ffe0ff */
[----:B------:R-:W3:Y:S04]  /*2040*/  LDSM.16.M88.4 R80, [R223+0x1800] ;  /* 0x00180000df50783b */ /* 0x000ee80000000200 */
[----:B------:R-:W-:Y:S01]  /*2050*/  @!PT LDS RZ, [RZ] ;  /* 0x00000000fffff984 */ /* 0x000fe20000000800 */
[----:B------:R-:W-:Y:S01]  /*2060*/  @!PT LDS RZ, [RZ] ;  /* 0x00000000fffff984 */ /* 0x000fe20000000800 */
[----:B------:R-:W-:Y:S01]  /*2070*/  @!PT LDS RZ, [RZ] ;  /* 0x00000000fffff984 */ /* 0x000fe20000000800 */
[----:B------:R4:W-:Y:S01]  /*2080*/  LDGSTS.E.BYPASS.LTC128B.128 [R239+0x100], [R40.64], !P0 ;  /* 0x0010000028ef7fae */ /* 0x0009e2000c101d50 */
[----:B------:R-:W-:Y:S02]  /*2090*/  ISETP.LT.OR P0, PT, R14, 0x1, P1 ;  /* 0x000000010e00780c */ /* 0x000fe40000f01670 */
[----:B------:R-:W-:-:S11]  /*20a0*/  ISETP.GE.AND P1, PT, R27, c[0x0][0x1d4], PT ;  /* 0x000075001b007a0c */ /* 0x000fd60003f26270 */
[----:B------:R5:W-:Y:S01]  /*20b0*/  LDGSTS.E.BYPASS.LTC128B.128 [R239+0x2100], [R38.64], !P0 ;  /* 0x0210000026ef7fae */ /* 0x000be2000c101d50 */
[----:B------:R-:W-:Y:S01]  /*20c0*/  ISETP.LT.OR P0, PT, R14, 0x1, P1 ;  /* 0x000000010e00780c */ /* 0x000fe20000f01670 */
[----:B-1----:R-:W-:Y:S01]  /*20d0*/  HMMA.16816.F32 R56, R8, R44, RZ ;  /* 0x0000002c0838723c */ /* 0x002fe200000018ff */
[----:B------:R-:W-:-:S07]  /*20e0*/  ISETP.GE.AND P1, PT, R43, c[0x0][0x1d4], PT ;  /* 0x000075002b007a0c */ /* 0x000fce0003f26270 */
[----:B--2---:R-:W-:Y:S04]  /*20f0*/  HMMA.16816.F32 R52, R8, R48, RZ ;  /* 0x000000300834723c */ /* 0x004fe800000018ff */
[----:B------:R1:W-:Y:S01]  /*2100*/  LDGSTS.E.BYPASS.LTC128B.128 [R239+0x4100], [R28.64], !P0 ;  /* 0x041000001cef7fae */ /* 0x0003e2000c101d50 */
[C---:B------:R-:W-:Y:S02]  /*2110*/  ISETP.LT.OR P0, PT, R14.reuse, 0x1, P1 ;  /* 0x000000010e00780c */ /* 0x040fe40000f01670 */
[----:B------:R-:W-:-:S11]  /*2120*/  ISETP.LT.OR P1, PT, R14, 0x21, P1 ;  /* 0x000000210e00780c */ /* 0x000fd60000f21670 */
[----:B------:R2:W-:Y:S01]  /*2130*/  LDGSTS.E.BYPASS.LTC128B.128 [R239+0x6100], [R6.64], !P0 ;  /* 0x0610000006ef7fae */ /* 0x0005e2000c101d50 */
[----:B------:R-:W-:-:S04]  /*2140*/  ISETP.GE.AND P0, PT, R252, c[0x0][0x1d4], PT ;  /* 0x00007500fc007a0c */ /* 0x000fc80003f06270 */
[----:B------:R-:W-:Y:S01]  /*2150*/  ISETP.LT.OR P0, PT, R14, 0x21, P0 ;  /* 0x000000210e00780c */ /* 0x000fe20000701670 */
[----:B---3--:R-:W-:Y:S11]  /*2160*/  HMMA.16816.F32 R52, R16, R80, R52 ;  /* 0x000000501034723c */ /* 0x008ff60000001834 */
[----:B------:R-:W-:Y:S01]  /*2170*/  @!UPT UIADD3 URZ, URZ, URZ, URZ ;  /* 0x0000003f3f3ff290 */ /* 0x000fe2000fffe03f */
[----:B------:R5:W-:Y:S01]  /*2180*/  LDGSTS.E.BYPASS.LTC128B.128 [R239+0x1100], [R36.64], !P0 ;  /* 0x0110000024ef7fae */ /* 0x000be2000c101d50 */
[----:B------:R-:W-:-:S04]  /*2190*/  ISETP.GE.AND P0, PT, R42, c[0x0][0x1d4], PT ;  /* 0x000075002a007a0c */ /* 0x000fc80003f06270 */
[----:B------:R-:W-:Y:S11]  /*21a0*/  ISETP.LT.OR P0, PT, R14, 0x21, P0 ;  /* 0x000000210e00780c */ /* 0x000ff60000701670 */
[----:B------:R-:W-:Y:S02]  /*21b0*/  @!UPT UIADD3 URZ, URZ, URZ, URZ ;  /* 0x0000003f3f3ff290 */ /* 0x000fe4000fffe03f */
[----:B------:R1:W-:Y:S01]  /*21c0*/  LDGSTS.E.BYPASS.LTC128B.128 [R239+0x3100], [R30.64], !P0 ;  /* 0x031000001eef7fae */ /* 0x0003e2000c101d50 */
[----:B------:R-:W-:-:S04]  /*21d0*/  ISETP.GE.AND P0, PT, R27, c[0x0][0x1d4], PT ;  /* 0x000075001b007a0c */ /* 0x000fc80003f06270 */
[----:B------:R-:W-:Y:S01]  /*21e0*/  ISETP.LT.OR P0, PT, R14, 0x21, P0 ;  /* 0x000000210e00780c */ /* 0x000fe20000701670 */
[C---:B-----5:R-:W-:Y:S08]  /*21f0*/  HMMA.16816.F32 R36, R8.reuse, R32, RZ ;  /* 0x000000200824723c */ /* 0x060ff000000018ff */
[----:B------:R-:W-:Y:S04]  /*2200*/  HMMA.16816.F32 R32, R8, R34, RZ ;  /* 0x000000220820723c */ /* 0x000fe800000018ff */
[----:B------:R3:W-:Y:S01]  /*2210*/  LDGSTS.E.BYPASS.LTC128B.128 [R239+0x5100], [R24.64], !P0 ;  /* 0x0510000018ef7fae */ /* 0x0007e2000c101d50 */
[----:B------:R-:W-:-:S03]  /*2220*/  LOP3.LUT P0, RZ, R26, 0x4, RZ, 0xc0, !PT ;  /* 0x000000041aff7812 */ /* 0x000fc6000780c0ff */
[----:B------:R5:W-:Y:S01]  /*2230*/  LDGSTS.E.BYPASS.LTC128B.128 [R239+0x7100], [R12.64], !P1 ;  /* 0x071000000cef7fae */ /* 0x000be2000c901d50 */
[----:B------:R-:W-:Y:S02]  /*2240*/  SEL R2, R2, 0xffffffc0, !P0 ;  /* 0xffffffc002027807 */ /* 0x000fe40004000000 */
[----:B------:R-:W-:Y:S01]  /*2250*/  PLOP3.LUT P0, PT, PT, PT, UP0, 0x40, 0x0 ;  /* 0x000000000000781c */ /* 0x000fe20003f0e808 */
[----:B------:R-:W0:Y:S01]  /*2260*/  LDGDEPBAR ;  /* 0x00000000000079af */ /* 0x000e220000000000 */
[----:B-1----:R-:W-:Y:S01]  /*2270*/  HMMA.16816.F32 R28, R8, R20, RZ ;  /* 0x00000014081c723c */ /* 0x002fe200000018ff */
[----:B------:R-:W-:Y:S01]  /*2280*/  IMAD.IADD R218, R212, 0x1, R2 ;  /* 0x00000001d4da7824 */ /* 0x000fe200078e0202 */
[----:B------:R-:W-:Y:S01]  /*2290*/  ISETP.GT.AND P1, PT, R251, 0x3f, PT ;  /* 0x0000003ffb00780c */ /* 0x000fe20003f24270 */
[----:B------:R-:W-:-:S03]  /*22a0*/  IMAD.IADD R217, R2, 0x1, R223 ;  /* 0x0000000102d97824 */ /* 0x000fc600078e02df */
[----:B------:R-:W-:Y:S02]  /*22b0*/  LDSM.16.M88.4 R68, [R218+0x8100] ;  /* 0x00810000da44783b */ /* 0x000fe40000000200 */
[----:B------:R-:W-:Y:S02]  /*22c0*/  HMMA.16816.F32 R20, R8, R22, RZ ;  /* 0x000000160814723c */ /* 0x000fe400000018ff */
[----:B------:R-:W-:Y:S04]  /*22d0*/  LDSM.16.M88.4 R64, [R218+0x9100] ;  /* 0x00910000da40783b */ /* 0x000fe80000000200 */
[----:B------:R-:W-:Y:S02]  /*22e0*/  LDSM.16.M88.4 R84, [R218+0x9900] ;  /* 0x00990000da54783b */ /* 0x000fe40000000200 */
[----:B------:R-:W-:Y:S02]  /*22f0*/  HMMA.16816.F32 R36, R16, R72, R36 ;  /* 0x000000481024723c */ /* 0x000fe40000001824 */
[----:B------:R-:W-:Y:S04]  /*2300*/  LDSM.16.M88.4 R88, [R217] ;  /* 0x00000000d958783b */ /* 0x000fe80000000200 */
[----:B-----5:R-:W1:Y:S02]  /*2310*/  LDSM.16.M88.4 R12, [R222+0x10100] ;  /* 0x01010000de0c783b */ /* 0x020e640000000200 */
[C---:B---3--:R-:W-:Y:S02]  /*2320*/  HMMA.16816.F32 R24, R8.reuse, R46, RZ ;  /* 0x0000002e0818723c */ /* 0x048fe400000018ff */
[----:B------:R-:W-:Y:S06]  /*2330*/  LDSM.16.M88.4 R92, [R217+0x2800] ;  /* 0x00280000d95c783b */ /* 0x000fec0000000200 */
[----:B------:R-:W-:Y:S01]  /*2340*/  HMMA.16816.F32 R44, R8, R50, RZ ;  /* 0x00000032082c723c */ /* 0x000fe200000018ff */
[----:B------:R-:W3:Y:S07]  /*2350*/  LDSM.16.M88.4 R48, [R218+0x8900] ;  /* 0x00890000da30783b */ /* 0x000eee0000000200 */
[C---:B------:R-:W-:Y:S08]  /*2360*/  HMMA.16816.F32 R8, R16.reuse, R60, R28 ;  /* 0x0000003c1008723c */ /* 0x040ff0000000181c */
[C---:B------:R-:W-:Y:S01]  /*2370*/  HMMA.16816.F32 R32, R16.reuse, R74, R32 ;  /* 0x0000004a1020723c */ /* 0x040fe20000001820 */
[----:B------:R-:W-:Y:S07]  /*2380*/  LDSM.16.M88.4 R72, [R212+0xb100] ;  /* 0x00b10000d448783b */ /* 0x000fee0000000200 */
[C---:B----4-:R-:W-:Y:S01]  /*2390*/  HMMA.16816.F32 R40, R16.reuse, R62, R20 ;  /* 0x0000003e1028723c */ /* 0x050fe20000001814 */
[----:B------:R-:W4:Y:S07]  /*23a0*/  LDSM.16.M88.4 R20, [R221+0x10100] ;  /* 0x01010000dd14783b */ /* 0x000f2e0000000200 */
[C---:B------:R-:W-:Y:S08]  /*23b0*/  HMMA.16816.F32 R28, R16.reuse, R76, R56 ;  /* 0x0000004c101c723c */ /* 0x040ff00000001838 */
[C---:B------:R-:W-:Y:S01]  /*23c0*/  HMMA.16816.F32 R24, R16.reuse, R78, R24 ;  /* 0x0000004e1018723c */ /* 0x040fe20000001818 */
[----:B------:R-:W5:Y:S07]  /*23d0*/  LDSM.16.M88.4 R76, [R217+0x800] ;  /* 0x00080000d94c783b */ /* 0x000f6e0000000200 */
[----:B------:R-:W-:Y:S01]  /*23e0*/  HMMA.16816.F32 R16, R16, R82, R44 ;  /* 0x000000521010723c */ /* 0x000fe2000000182c */
[----:B------:R-:W2:Y:S07]  /*23f0*/  LDSM.16.M88.4 R80, [R217+0x1000] ;  /* 0x00100000d950783b */ /* 0x000eae0000000200 */
[C---:B-1----:R-:W-:Y:S08]  /*2400*/  HMMA.16816.F32 R8, R12.reuse, R68, R8 ;  /* 0x000000440c08723c */ /* 0x042ff00000001808 */
[C---:B---3--:R-:W-:Y:S08]  /*2410*/  HMMA.16816.F32 R60, R12.reuse, R48, R36 ;  /* 0x000000300c3c723c */ /* 0x048ff00000001824 */
[C---:B------:R-:W-:Y:S01]  /*2420*/  HMMA.16816.F32 R56, R12.reuse, R50, R32 ;  /* 0x000000320c38723c */ /* 0x040fe20000001820 */
[----:B------:R-:W-:Y:S07]  /*2430*/  LDSM.16.M88.4 R32, [R212+0xa100] ;  /* 0x00a10000d420783b */ /* 0x000fee0000000200 */
[C---:B------:R-:W-:Y:S08]  /*2440*/  HMMA.16816.F32 R48, R12.reuse, R64, R28 ;  /* 0x000000400c30723c */ /* 0x040ff0000000181c */
[C---:B------:R-:W-:Y:S01]  /*2450*/  HMMA.16816.F32 R44, R12.reuse, R70, R40 ;  /* 0x000000460c2c723c */ /* 0x040fe20000001828 */
[----:B------:R-:W-:Y:S07]  /*2460*/  LDSM.16.M88.4 R68, [R212+0xa900] ;  /* 0x00a90000d444783b */ /* 0x000fee0000000200 */
[C---:B------:R-:W-:Y:S01]  /*2470*/  HMMA.16816.F32 R28, R12.reuse, R86, R16 ;  /* 0x000000560c1c723c */ /* 0x040fe20000001810 */
[----:B------:R-:W1:Y:S07]  /*2480*/  LDSM.16.M88.4 R16, [R217+0x1800] ;  /* 0x00180000d910783b */ /* 0x000e6e0000000200 */
[C---:B------:R-:W-:Y:S08]  /*2490*/  HMMA.16816.F32 R40, R12.reuse, R66, R24 ;  /* 0x000000420c28723c */ /* 0x040ff00000001818 */
[----:B------:R-:W-:Y:S01]  /*24a0*/  HMMA.16816.F32 R64, R12, R84, R52 ;  /* 0x000000540c40723c */ /* 0x000fe20000001834 */
[----:B------:R-:W-:Y:S04]  /*24b0*/  LDSM.16.M88.4 R12, [R220+0x14100] ;  /* 0x01410000dc0c783b */ /* 0x000fe80000000200 */
[----:B------:R-:W-:Y:S03]  /*24c0*/  LDSM.16.M88.4 R84, [R223+0x2000] ;  /* 0x00200000df54783b */ /* 0x000fe60000000200 */
[C---:B----4-:R-:W-:Y:S01]  /*24d0*/  HMMA.16816.F32 R24, R20.reuse, R88, R8 ;  /* 0x000000581418723c */ /* 0x050fe20000001808 */
[----:B------:R-:W3:Y:S07]  /*24e0*/  LDSM.16.M88.4 R8, [R219+0x14100] ;  /* 0x01410000db08783b */ /* 0x000eee0000000200 */
[C---:B------:R-:W-:Y:S01]  /*24f0*/  HMMA.16816.F32 R36, R20.reuse, R90, R44 ;  /* 0x0000005a1424723c */ /* 0x040fe2000000182c */
[----:B------:R-:W-:Y:S07]  /*2500*/  LDSM.16.M88.4 R88, [R217+0x2000] ;  /* 0x00200000d958783b */ /* 0x000fee0000000200 */
[C---:B-----5:R-:W-:Y:S08]  /*2510*/  HMMA.16816.F32 R44, R20.reuse, R76, R60 ;  /* 0x0000004c142c723c */ /* 0x060ff0000000183c */
[C---:B------:R-:W-:Y:S01]  /*2520*/  HMMA.16816.F32 R56, R20.reuse, R78, R56 ;  /* 0x0000004e1438723c */ /* 0x040fe20000001838 */
[----:B------:R-:W4:Y:S07]  /*2530*/  LDSM.16.M88.4 R76, [R212+0xb900] ;  /* 0x00b90000d44c783b */ /* 0x000f2e0000000200 */
[C---:B--2---:R-:W-:Y:S08]  /*2540*/  HMMA.16816.F32 R52, R20.reuse, R80, R48 ;  /* 0x000000501434723c */ /* 0x044ff00000001830 */
[C---:B------:R-:W-:Y:S01]  /*2550*/  HMMA.16816.F32 R48, R20.reuse, R82, R40 ;  /* 0x000000521430723c */ /* 0x040fe20000001828 */
[----:B------:R-:W2:Y:S07]  /*2560*/  LDSM.16.M88.4 R80, [R223+0x2800] ;  /* 0x00280000df50783b */ /* 0x000eae0000000200 */
[C---:B-1----:R-:W-:Y:S08]  /*2570*/  HMMA.16816.F32 R60, R20.reuse, R16, R64 ;  /* 0x00000010143c723c */ /* 0x042ff00000001840 */
[----:B------:R-:W-:Y:S08]  /*2580*/  HMMA.16816.F32 R20, R20, R18, R28 ;  /* 0x000000121414723c */ /* 0x000ff0000000181c */
[C---:B---3--:R-:W-:Y:S08]  /*2590*/  HMMA.16816.F32 R16, R8.reuse, R32, R24 ;  /* 0x000000200810723c */ /* 0x048ff00000001818 */
[C---:B------:R-:W-:Y:S01]  /*25a0*/  HMMA.16816.F32 R64, R8.reuse, R72, R52 ;  /* 0x000000480840723c */ /* 0x040fe20000001834 */
[----:B------:R-:W1:Y:S07]  /*25b0*/  LDSM.16.M88.4 R52, [R223+0x3000] ;  /* 0x00300000df34783b */ /* 0x000e6e0000000200 */
[C---:B------:R-:W-:Y:S08]  /*25c0*/  HMMA.16816.F32 R24, R8.reuse, R34, R36 ;  /* 0x000000220818723c */ /* 0x040ff00000001824 */
[C---:B------:R-:W-:Y:S08]  /*25d0*/  HMMA.16816.F32 R40, R8.reuse, R70, R56 ;  /* 0x000000460828723c */ /* 0x040ff00000001838 */
[C---:B------:R-:W-:Y:S01]  /*25e0*/  HMMA.16816.F32 R28, R8.reuse, R68, R44 ;  /* 0x00000044081c723c */ /* 0x040fe2000000182c */
[----:B------:R-:W-:Y:S04]  /*25f0*/  LDSM.16.M88.4 R68, [R218+0xa100] ;  /* 0x00a10000da44783b */ /* 0x000fe80000000200 */
[----:B------:R-:W-:Y:S03]  /*2600*/  LDSM.16.M88.4 R44, [R223+0x3800] ;  /* 0x00380000df2c783b */ /* 0x000fe60000000200 */
[C---:B------:R-:W-:Y:S01]  /*2610*/  HMMA.16816.F32 R48, R8.reuse, R74, R48 ;  /* 0x0000004a0830723c */ /* 0x040fe20000001830 */
[----:B------:R-:W-:Y:S07]  /*2620*/  LDSM.16.M88.4 R72, [R218+0xa900] ;  /* 0x00a90000da48783b */ /* 0x000fee0000000200 */
[C---:B----4-:R-:W-:Y:S08]  /*2630*/  HMMA.16816.F32 R56, R8.reuse, R76, R60 ;  /* 0x0000004c0838723c */ /* 0x050ff0000000183c */
[----:B------:R-:W-:Y:S01]  /*2640*/  HMMA.16816.F32 R36, R8, R78, R20 ;  /* 0x0000004e0824723c */ /* 0x000fe20000001814 */
[----:B------:R-:W3:Y:S04]  /*2650*/  LDSM.16.M88.4 R8, [R222+0x14100] ;  /* 0x01410000de08783b */ /* 0x000ee80000000200 */
[----:B------:R-:W4:Y:S03]  /*2660*/  LDSM.16.M88.4 R76, [R218+0xb100] ;  /* 0x00b10000da4c783b */ /* 0x000f260000000200 */
[C---:B------:R-:W-:Y:S01]  /*2670*/  HMMA.16816.F32 R32, R12.reuse, R84, R16 ;  /* 0x000000540c20723c */ /* 0x040fe20000001810 */
[----:B------:R-:W-:Y:S07]  /*2680*/  LDSM.16.M88.4 R16, [R221+0x14100] ;  /* 0x01410000dd10783b */ /* 0x000fee0000000200 */
[C---:B--2---:R-:W-:Y:S08]  /*2690*/  HMMA.16816.F32 R20, R12.reuse, R80, R28 ;  /* 0x000000500c14723c */ /* 0x044ff0000000181c */
[C---:B------:R-:W-:Y:S01]  /*26a0*/  HMMA.16816.F32 R24, R12.reuse, R86, R24 ;  /* 0x000000560c18723c */ /* 0x040fe20000001818 */
[----:B------:R-:W2:Y:S07]  /*26b0*/  LDSM.16.M88.4 R84, [R218+0xb900] ;  /* 0x00b90000da54783b */ /* 0x000eae0000000200 */
[C---:B------:R-:W-:Y:S01]  /*26c0*/  HMMA.16816.F32 R28, R12.reuse, R82, R40 ;  /* 0x000000520c1c723c */ /* 0x040fe20000001828 */
[----:B------:R-:W-:Y:S07]  /*26d0*/  LDSM.16.M88.4 R80, [R217+0x3800] ;  /* 0x00380000d950783b */ /* 0x000fee0000000200 */
[C---:B-1----:R-:W-:Y:S08]  /*26e0*/  HMMA.16816.F32 R60, R12.reuse, R52, R64 ;  /* 0x000000340c3c723c */ /* 0x042ff00000001840 */
[----:B------:R-:W-:Y:S01]  /*26f0*/  HMMA.16816.F32 R48, R12, R54, R48 ;  /* 0x000000360c30723c */ /* 0x000fe20000001830 */
[----:B------:R-:W-:Y:S07]  /*2700*/  LDSM.16.M88.4 R52, [R212+0xc900] ;  /* 0x00c90000d434783b */ /* 0x000fee0000000200 */
[----:B---3--:R-:W-:Y:S01]  /*2710*/  HMMA.16816.F32 R40, R8, R68, R32 ;  /* 0x000000440828723c */ /* 0x008fe20000001820 */
[----:B------:R-:W1:Y:S07]  /*2720*/  LDSM.16.M88.4 R32, [R217+0x3000] ;  /* 0x00300000d920783b */ /* 0x000e6e0000000200 */
[C---:B------:R-:W-:Y:S08]  /*2730*/  HMMA.16816.F32 R56, R12.reuse, R44, R56 ;  /* 0x0000002c0c38723c */ /* 0x040ff00000001838 */
[----:B------:R-:W-:Y:S08]  /*2740*/  HMMA.16816.F32 R44, R12, R46, R36 ;  /* 0x0000002e0c2c723c */ /* 0x000ff00000001824 */
[C---:B------:R-:W-:Y:S08]  /*2750*/  HMMA.16816.F32 R36, R8.reuse, R70, R24 ;  /* 0x000000460824723c */ /* 0x040ff00000001818 */
[C---:B------:R-:W-:Y:S08]  /*2760*/  HMMA.16816.F32 R12, R8.reuse, R72, R20 ;  /* 0x00000048080c723c */ /* 0x040ff00000001814 */
[C---:B------:R-:W-:Y:S08]  /*2770*/  HMMA.16816.F32 R28, R8.reuse, R74, R28 ;  /* 0x0000004a081c723c */ /* 0x040ff0000000181c */
[C---:B----4-:R-:W-:Y:S08]  /*2780*/  HMMA.16816.F32 R24, R8.reuse, R76, R60 ;  /* 0x0000004c0818723c */ /* 0x050ff0000000183c */
[C---:B------:R-:W-:Y:S01]  /*2790*/  HMMA.16816.F32 R20, R8.reuse, R78, R48 ;  /* 0x0000004e0814723c */ /* 0x040fe20000001830 */
[----:B------:R-:W-:Y:S07]  /*27a0*/  LDSM.16.M88.4 R76, [R223+0x4000] ;  /* 0x00400000df4c783b */ /* 0x000fee0000000200 */
[C---:B--2---:R-:W-:Y:S08]  /*27b0*/  HMMA.16816.F32 R56, R8.reuse, R84, R56 ;  /* 0x000000540838723c */ /* 0x044ff00000001838 */
[----:B------:R-:W-:Y:S01]  /*27c0*/  HMMA.16816.F32 R72, R8, R86, R44 ;  /* 0x000000560848723c */ /* 0x000fe2000000182c */
[----:B------:R-:W-:Y:S04]  /*27d0*/  LDSM.16.M88.4 R8, [R219+0x18100] ;  /* 0x01810000db08783b */ /* 0x000fe80000000200 */
[----:B------:R-:W-:Y:S03]  /*27e0*/  LDSM.16.M88.4 R84, [R217+0x5800] ;  /* 0x00580000d954783b */ /* 0x000fe60000000200 */
[C---:B------:R-:W-:Y:S01]  /*27f0*/  HMMA.16816.F32 R68, R16.reuse, R88, R40 ;  /* 0x000000581044723c */ /* 0x040fe20000001828 */
[----:B------:R-:W2:Y:S07]  /*2800*/  LDSM.16.M88.4 R40, [R212+0xc100] ;  /* 0x00c10000d428783b */ /* 0x000eae0000000200 */
[C---:B------:R-:W-:Y:S01]  /*2810*/  HMMA.16816.F32 R64, R16.reuse, R90, R36 ;  /* 0x0000005a1040723c */ /* 0x040fe20000001824 */
[----:B------:R-:W3:Y:S04]  /*2820*/  LDSM.16.M88.4 R36, [R212+0xd100] ;  /* 0x00d10000d424783b */ /* 0x000ee80000000200 */
[----:B------:R-:W-:Y:S03]  /*2830*/  LDSM.16.M88.4 R88, [R218+0xf900] ;  /* 0x00f90000da58783b */ /* 0x000fe60000000200 */
[C---:B------:R-:W-:Y:S08]  /*2840*/  HMMA.16816.F32 R48, R16.reuse, R94, R28 ;  /* 0x0000005e1030723c */ /* 0x040ff0000000181c */
[C---:B-1----:R-:W-:Y:S08]  /*2850*/  HMMA.16816.F32 R44, R16.reuse, R32, R24 ;  /* 0x00000020102c723c */ /* 0x042ff00000001818 */
[C---:B------:R-:W-:Y:S01]  /*2860*/  HMMA.16816.F32 R28, R16.reuse, R34, R20 ;  /* 0x00000022101c723c */ /* 0x040fe20000001814 */
[----:B------:R-:W1:Y:S07]  /*2870*/  LDSM.16.M88.4 R32, [R212+0xd900] ;  /* 0x00d90000d420783b */ /* 0x000e6e0000000200 */
[C---:B------:R-:W-:Y:S01]  /*2880*/  HMMA.16816.F32 R60, R16.reuse, R92, R12 ;  /* 0x0000005c103c723c */ /* 0x040fe2000000180c */
[----:B------:R-:W4:Y:S07]  /*2890*/  LDSM.16.M88.4 R12, [R220+0x18100] ;  /* 0x01810000dc0c783b */ /* 0x000f2e0000000200 */
[C---:B------:R-:W-:Y:S08]  /*28a0*/  HMMA.16816.F32 R24, R16.reuse, R80, R56 ;  /* 0x000000501018723c */ /* 0x040ff00000001838 */
[----:B------:R-:W-:Y:S01]  /*28b0*/  HMMA.16816.F32 R20, R16, R82, R72 ;  /* 0x000000521014723c */ /* 0x000fe20000001848 */
[----:B------:R-:W5:Y:S04]  /*28c0*/  LDSM.16.M88.4 R80, [R223+0x4800] ;  /* 0x00480000df50783b */ /* 0x000f680000000200 */
[----:B------:R-:W-:Y:S03]  /*28d0*/  LDSM.16.M88.4 R72, [R223+0x5800] ;  /* 0x00580000df48783b */ /* 0x000fe60000000200 */
[C---:B--2---:R-:W-:Y:S01]  /*28e0*/  HMMA.16816.F32 R16, R8.reuse, R40, R68 ;  /* 0x000000280810723c */ /* 0x044fe20000001844 */
[----:B------:R-:W2:Y:S07]  /*28f0*/  LDSM.16.M88.4 R68, [R223+0x5000] ;  /* 0x00500000df44783b */ /* 0x000eae0000000200 */
[C---:B------:R-:W-:Y:S01]  /*2900*/  HMMA.16816.F32 R40, R8.reuse, R42, R64 ;  /* 0x0000002a0828723c */ /* 0x040fe20000001840 */
[----:B------:R-:W-:Y:S07]  /*2910*/  LDSM.16.M88.4 R64, [R218+0xd100] ;  /* 0x00d10000da40783b */ /* 0x000fee0000000200 */
[C---:B------:R-:W-:Y:S08]  /*2920*/  HMMA.16816.F32 R60, R8.reuse, R52, R60 ;  /* 0x00000034083c723c */ /* 0x040ff0000000183c */
[C---:B------:R-:W-:Y:S08]  /*2930*/  HMMA.16816.F32 R56, R8.reuse, R54, R48 ;  /* 0x000000360838723c */ /* 0x040ff00000001830 */
[C---:B---3--:R-:W-:Y:S08]  /*2940*/  HMMA.16816.F32 R52, R8.reuse, R36, R44 ;  /* 0x000000240834723c */ /* 0x048ff0000000182c */
[C---:B------:R-:W-:Y:S01]  /*2950*/  HMMA.16816.F32 R48, R8.reuse, R38, R28 ;  /* 0x000000260830723c */ /* 0x040fe2000000181c */
[----:B------:R-:W-:Y:S07]  /*2960*/  LDSM.16.M88.4 R36, [R218+0xc900] ;  /* 0x00c90000da24783b */ /* 0x000fee0000000200 */
[C---:B-1----:R-:W-:Y:S01]  /*2970*/  HMMA.16816.F32 R44, R8.reuse, R32, R24 ;  /* 0x00000020082c723c */ /* 0x042fe20000001818 */
[----:B------:R-:W-:Y:S07]  /*2980*/  LDSM.16.M88.4 R24, [R218+0xc100] ;  /* 0x00c10000da18783b */ /* 0x000fee0000000200 */
[----:B------:R-:W-:Y:S01]  /*2990*/  HMMA.16816.F32 R28, R8, R34, R20 ;  /* 0x00000022081c723c */ /* 0x000fe20000001814 */
[----:B------:R-:W1:Y:S07]  /*29a0*/  LDSM.16.M88.4 R8, [R222+0x18100] ;  /* 0x01810000de08783b */ /* 0x000e6e0000000200 */
[C---:B----4-:R-:W-:Y:S08]  /*29b0*/  HMMA.16816.F32 R20, R12.reuse, R76, R16 ;  /* 0x0000004c0c14723c */ /* 0x050ff00000001810 */
[C---:B------:R-:W-:Y:S01]  /*29c0*/  HMMA.16816.F32 R16, R12.reuse, R78, R40 ;  /* 0x0000004e0c10723c */ /* 0x040fe20000001828 */
[----:B------:R-:W3:Y:S07]  /*29d0*/  LDSM.16.M88.4 R76, [R218+0xd900] ;  /* 0x00d90000da4c783b */ /* 0x000eee0000000200 */
[C---:B-----5:R-:W-:Y:S08]  /*29e0*/  HMMA.16816.F32 R32, R12.reuse, R80, R60 ;  /* 0x000000500c20723c */ /* 0x060ff0000000183c */
[C---:B------:R-:W-:Y:S01]  /*29f0*/  HMMA.16816.F32 R56, R12.reuse, R82, R56 ;  /* 0x000000520c38723c */ /* 0x040fe20000001838 */
[----:B------:R-:W-:Y:S07]  /*2a00*/  LDSM.16.M88.4 R80, [R223+0x6000] ;  /* 0x00600000df50783b */ /* 0x000fee0000000200 */
[C---:B--2---:R-:W-:Y:S08]  /*2a10*/  HMMA.16816.F32 R52, R12.reuse, R68, R52 ;  /* 0x000000440c34723c */ /* 0x044ff00000001834 */
[C---:B------:R-:W-:Y:S08]  /*2a20*/  HMMA.16816.F32 R60, R12.reuse, R70, R48 ;  /* 0x000000460c3c723c */ /* 0x040ff00000001830 */
[C---:B------:R-:W-:Y:S01]  /*2a30*/  HMMA.16816.F32 R68, R12.reuse, R72, R44 ;  /* 0x000000480c44723c */ /* 0x040fe2000000182c */
[----:B------:R-:W-:Y:S07]  /*2a40*/  LDSM.16.M88.4 R44, [R217+0x4000] ;  /* 0x00400000d92c783b */ /* 0x000fee0000000200 */
[----:B------:R-:W-:Y:S01]  /*2a50*/  HMMA.16816.F32 R48, R12, R74, R28 ;  /* 0x0000004a0c30723c */ /* 0x000fe2000000181c */
[----:B------:R-:W2:Y:S07]  /*2a60*/  LDSM.16.M88.4 R12, [R221+0x18100] ;  /* 0x01810000dd0c783b */ /* 0x000eae0000000200 */
[C---:B-1----:R-:W-:Y:S08]  /*2a70*/  HMMA.16816.F32 R40, R8.reuse, R24, R20 ;  /* 0x000000180828723c */ /* 0x042ff00000001814 */
[C---:B------:R-:W-:Y:S08]  /*2a80*/  HMMA.16816.F32 R16, R8.reuse, R26, R16 ;  /* 0x0000001a0810723c */ /* 0x040ff00000001810 */
[C---:B------:R-:W-:Y:S01]  /*2a90*/  HMMA.16816.F32 R28, R8.reuse, R36, R32 ;  /* 0x00000024081c723c */ /* 0x040fe20000001820 */
[----:B------:R-:W1:Y:S07]  /*2aa0*/  LDSM.16.M88.4 R32, [R217+0x4800] ;  /* 0x00480000d920783b */ /* 0x000e6e0000000200 */
[C---:B------:R-:W-:Y:S01]  /*2ab0*/  HMMA.16816.F32 R24, R8.reuse, R38, R56 ;  /* 0x000000260818723c */ /* 0x040fe20000001838 */
[----:B------:R-:W4:Y:S07]  /*2ac0*/  LDSM.16.M88.4 R36, [R217+0x5000] ;  /* 0x00500000d924783b */ /* 0x000f2e0000000200 */
[C---:B------:R-:W-:Y:S01]  /*2ad0*/  HMMA.16816.F32 R20, R8.reuse, R64, R52 ;  /* 0x000000400814723c */ /* 0x040fe20000001834 */
[----:B------:R-:W-:Y:S07]  /*2ae0*/  LDSM.16.M88.4 R52, [R212+0xe900] ;  /* 0x00e90000d434783b */ /* 0x000fee0000000200 */
[C---:B------:R-:W-:Y:S01]  /*2af0*/  HMMA.16816.F32 R56, R8.reuse, R66, R60 ;  /* 0x000000420838723c */ /* 0x040fe2000000183c */
[----:B------:R-:W-:Y:S07]  /*2b00*/  LDSM.16.M88.4 R60, [R212+0xe100] ;  /* 0x00e10000d43c783b */ /* 0x000fee0000000200 */
[C---:B---3--:R-:W-:Y:S08]  /*2b10*/  HMMA.16816.F32 R68, R8.reuse, R76, R68 ;  /* 0x0000004c0844723c */ /* 0x048ff00000001844 */
[----:B------:R-:W-:Y:S01]  /*2b20*/  HMMA.16816.F32 R76, R8, R78, R48 ;  /* 0x0000004e084c723c */ /* 0x000fe20000001830 */
[----:B------:R-:W3:Y:S07]  /*2b30*/  LDSM.16.M88.4 R8, [R219+0x1c100] ;  /* 0x01c10000db08783b */ /* 0x000eee0000000200 */
[C---:B--2---:R-:W-:Y:S01]  /*2b40*/  HMMA.16816.F32 R72, R12.reuse, R44, R40 ;  /* 0x0000002c0c48723c */ /* 0x044fe20000001828 */
[----:B------:R-:W2:Y:S07]  /*2b50*/  LDSM.16.M88.4 R40, [R212+0xf100] ;  /* 0x00f10000d428783b */ /* 0x000eae0000000200 */
[C---:B------:R-:W-:Y:S01]  /*2b60*/  HMMA.16816.F32 R64, R12.reuse, R46, R16 ;  /* 0x0000002e0c40723c */ /* 0x040fe20000001810 */
[----:B------:R-:W-:Y:S07]  /*2b70*/  LDSM.16.M88.4 R16, [R220+0x1c100] ;  /* 0x01c10000dc10783b */ /* 0x000fee0000000200 */
[C---:B-1----:R-:W-:Y:S08]  /*2b80*/  HMMA.16816.F32 R48, R12.reuse, R32, R28 ;  /* 0x000000200c30723c */ /* 0x042ff0000000181c */
[C---:B------:R-:W-:Y:S08]  /*2b90*/  HMMA.16816.F32 R44, R12.reuse, R34, R24 ;  /* 0x000000220c2c723c */ /* 0x040ff00000001818 */
[C---:B----4-:R-:W-:Y:S08]  /*2ba0*/  HMMA.16816.F32 R32, R12.reuse, R36, R20 ;  /* 0x000000240c20723c */ /* 0x050ff00000001814 */
[C---:B------:R-:W-:Y:S01]  /*2bb0*/  HMMA.16816.F32 R28, R12.reuse, R38, R56 ;  /* 0x000000260c1c723c */ /* 0x040fe20000001838 */
[----:B------:R-:W1:Y:S07]  /*2bc0*/  LDSM.16.M88.4 R36, [R212+0xf900] ;  /* 0x00f90000d424783b */ /* 0x000e6e0000000200 */
[C---:B------:R-:W-:Y:S08]  /*2bd0*/  HMMA.16816.F32 R24, R12.reuse, R84, R68 ;  /* 0x000000540c18723c */ /* 0x040ff00000001844 */
[----:B------:R-:W-:Y:S01]  /*2be0*/  HMMA.16816.F32 R20, R12, R86, R76 ;  /* 0x000000560c14723c */ /* 0x000fe2000000184c */
[----:B------:R-:W-:Y:S04]  /*2bf0*/  LDSM.16.M88.4 R76, [R223+0x7800] ;  /* 0x00780000df4c783b */ /* 0x000fe80000000200 */
[----:B------:R-:W-:Y:S03]  /*2c00*/  LDSM.16.M88.4 R84, [R217+0x6000] ;  /* 0x00600000d954783b */ /* 0x000fe60000000200 */
[C---:B---3--:R-:W-:Y:S01]  /*2c10*/  HMMA.16816.F32 R12, R8.reuse, R60, R72 ;  /* 0x0000003c080c723c */ /* 0x048fe20000001848 */
[----:B------:R-:W-:Y:S07]  /*2c20*/  LDSM.16.M88.4 R72, [R223+0x7000] ;  /* 0x00700000df48783b */ /* 0x000fee0000000200 */
[C---:B------:R-:W-:Y:S08]  /*2c30*/  HMMA.16816.F32 R68, R8.reuse, R52, R48 ;  /* 0x000000340844723c */ /* 0x040ff00000001830 */
[C---:B------:R-:W-:Y:S01]  /*2c40*/  HMMA.16816.F32 R56, R8.reuse, R62, R64 ;  /* 0x0000003e0838723c */ /* 0x040fe20000001840 */
[----:B------:R-:W3:Y:S07]  /*2c50*/  LDSM.16.M88.4 R64, [R223+0x6800] ;  /* 0x00680000df40783b */ /* 0x000eee0000000200 */
[C---:B------:R-:W-:Y:S08]  /*2c60*/  HMMA.16816.F32 R52, R8.reuse, R54, R44 ;  /* 0x000000360834723c */ /* 0x040ff0000000182c */
[C---:B--2---:R-:W-:Y:S01]  /*2c70*/  HMMA.16816.F32 R48, R8.reuse, R40, R32 ;  /* 0x000000280830723c */ /* 0x044fe20000001820 */
[----:B------:R-:W-:Y:S07]  /*2c80*/  LDSM.16.M88.4 R32, [R218+0xe100] ;  /* 0x00e10000da20783b */ /* 0x000fee0000000200 */
[C---:B------:R-:W-:Y:S01]  /*2c90*/  HMMA.16816.F32 R44, R8.reuse, R42, R28 ;  /* 0x0000002a082c723c */ /* 0x040fe2000000181c */
[----:B------:R-:W-:Y:S07]  /*2ca0*/  LDSM.16.M88.4 R28, [R218+0xe900] ;  /* 0x00e90000da1c783b */ /* 0x000fee0000000200 */
[----:B-1----:R-:W-:Y:S08]  /*2cb0*/  HMMA.16816.F32 R40, R8, R36, R24 ;  /* 0x000000240828723c */ /* 0x002ff00000001818 */
[----:B------:R-:W-:Y:S01]  /*2cc0*/  HMMA.16816.F32 R24, R16, R80, R12 ;  /* 0x000000501018723c */ /* 0x000fe2000000180c */
[----:B------:R-:W1:Y:S07]  /*2cd0*/  LDSM.16.M88.4 R12, [R222+0x1c100] ;  /* 0x01c10000de0c783b */ /* 0x000e6e0000000200 */
[----:B------:R-:W-:Y:S01]  /*2ce0*/  HMMA.16816.F32 R36, R8, R38, R20 ;  /* 0x000000260824723c */ /* 0x000fe20000001814 */
[----:B------:R-:W2:Y:S07]  /*2cf0*/  LDSM.16.M88.4 R8, [R221+0x1c100] ;  /* 0x01c10000dd08783b */ /* 0x000eae0000000200 */
[C---:B------:R-:W-:Y:S01]  /*2d00*/  HMMA.16816.F32 R20, R16.reuse, R82, R56 ;  /* 0x000000521014723c */ /* 0x040fe20000001838 */
[----:B------:R-:W4:Y:S07]  /*2d10*/  LDSM.16.M88.4 R80, [R218+0xf100] ;  /* 0x00f10000da50783b */ /* 0x000f2e0000000200 */
[C---:B---3--:R-:W-:Y:S08]  /*2d20*/  HMMA.16816.F32 R68, R16.reuse, R64, R68 ;  /* 0x000000401044723c */ /* 0x048ff00000001844 */
[C---:B------:R-:W-:Y:S08]  /*2d30*/  HMMA.16816.F32 R64, R16.reuse, R66, R52 ;  /* 0x000000421040723c */ /* 0x040ff00000001834 */
[----:B------:R-:W-:Y:S08]  /*2d40*/  HMMA.16816.F32 R52, R16, R76, R40 ;  /* 0x0000004c1034723c */ /* 0x000ff00000001828 */
[----:B-1----:R-:W-:Y:S08]  /*2d50*/  HMMA.16816.F32 R40, R12, R32, R24 ;  /* 0x000000200c28723c */ /* 0x002ff00000001818 */
[C---:B------:R-:W-:Y:S08]  /*2d60*/  HMMA.16816.F32 R60, R16.reuse, R72, R48 ;  /* 0x00000048103c723c */ /* 0x040ff00000001830 */
[C---:B------:R-:W-:Y:S01]  /*2d70*/  HMMA.16816.F32 R48, R16.reuse, R78, R36 ;  /* 0x0000004e1030723c */ /* 0x040fe20000001824 */
[----:B------:R-:W1:Y:S07]  /*2d80*/  LDSM.16.M88.4 R76, [R217+0x6800] ;  /* 0x00680000d94c783b */ /* 0x000e6e0000000200 */
[----:B------:R-:W-:Y:S01]  /*2d90*/  HMMA.16816.F32 R56, R16, R74, R44 ;  /* 0x0000004a1038723c */ /* 0x000fe2000000182c */
[----:B------:R-:W3:Y:S04]  /*2da0*/  LDSM.16.M88.4 R72, [R217+0x7000] ;  /* 0x00700000d948783b */ /* 0x000ee80000000200 */
[----:B------:R-:W5:Y:S01]  /*2db0*/  LDSM.16.M88.4 R44, [R217+0x7800] ;  /* 0x00780000d92c783b */ /* 0x000f620000000200 */
[----:B------:R-:W-:-:S04]  /*2dc0*/  DEPBAR.LE SB0, 0x0 ;  /* 0x000080000000791a */ /* 0x000fc80000000000 */
[----:B--2---:R-:W-:Y:S08]  /*2dd0*/  HMMA.16816.F32 R40, R8, R84, R40 ;  /* 0x000000540828723c */ /* 0x004ff00000001828 */
[C---:B------:R-:W-:Y:S08]  /*2de0*/  HMMA.16816.F32 R36, R12.reuse, R34, R20 ;  /* 0x000000220c24723c */ /* 0x040ff00000001814 */
[C---:B------:R-:W-:Y:S08]  /*2df0*/  HMMA.16816.F32 R32, R12.reuse, R28, R68 ;  /* 0x0000001c0c20723c */ /* 0x040ff00000001844 */
[----:B------:R-:W-:Y:S01]  /*2e00*/  HMMA.16816.F32 R28, R12, R30, R64 ;  /* 0x0000001e0c1c723c */ /* 0x000fe20000001840 */
[----:B------:R-:W-:-:S07]  /*2e10*/  FMUL.FTZ R2, R40, c[0x0][0x320] ;  /* 0x0000c80028027a20 */ /* 0x000fce0000410000 */
[C---:B----4-:R-:W-:Y:S08]  /*2e20*/  HMMA.16816.F32 R24, R12.reuse, R80, R60 ;  /* 0x000000500c18723c */ /* 0x050ff0000000183c */
[C---:B------:R-:W-:Y:S08]  /*2e30*/  HMMA.16816.F32 R20, R12.reuse, R82, R56 ;  /* 0x000000520c14723c */ /* 0x040ff00000001838 */
[C---:B------:R-:W-:Y:S08]  /*2e40*/  HMMA.16816.F32 R16, R12.reuse, R88, R52 ;  /* 0x000000580c10723c */ /* 0x040ff00000001834 */
[----:B------:R-:W-:Y:S08]  /*2e50*/  HMMA.16816.F32 R12, R12, R90, R48 ;  /* 0x0000005a0c0c723c */ /* 0x000ff00000001830 */
[C---:B-1----:R-:W-:Y:S08]  /*2e60*/  HMMA.16816.F32 R52, R8.reuse, R76, R32 ;  /* 0x0000004c0834723c */ /* 0x042ff00000001820 */
[C---:B------:R-:W-:Y:S01]  /*2e70*/  HMMA.16816.F32 R76, R8.reuse, R78, R28 ;  /* 0x0000004e084c723c */ /* 0x040fe2000000181c */
[----:B------:R1:W2:Y:S07]  /*2e80*/  MUFU.TANH R28, R2 ;  /* 0x00000002001c7308 */ /* 0x0002ae0000002400 */
[C---:B---3--:R-:W-:Y:S08]  /*2e90*/  HMMA.16816.F32 R48, R8.reuse, R72, R24 ;  /* 0x000000480830723c */ /* 0x048ff00000001818 */
[----:B------:R-:W-:Y:S01]  /*2ea0*/  HMMA.16816.F32 R84, R8, R86, R36 ;  /* 0x000000560854723c */ /* 0x000fe20000001824 */
[----:B-1----:R-:W-:-:S04]  /*2eb0*/  FMUL.FTZ R2, R41, c[0x0][0x320] ;  /* 0x0000c80029027a20 */ /* 0x002fc80000410000 */
[----:B------:R1:W3:Y:S03]  /*2ec0*/  MUFU.TANH R27, R2 ;  /* 0x00000002001b7308 */ /* 0x0002e60000002400 */
[C---:B-----5:R-:W-:Y:S08]  /*2ed0*/  HMMA.16816.F32 R36, R8.reuse, R44, R16 ;  /* 0x0000002c0824723c */ /* 0x060ff00000001810 */
[----:B------:R-:W-:Y:S01]  /*2ee0*/  HMMA.16816.F32 R32, R8, R74, R20 ;  /* 0x0000004a0820723c */ /* 0x000fe20000001814 */
[----:B-1----:R-:W-:-:S07]  /*2ef0*/  FMUL.FTZ R2, R42, c[0x0][0x320] ;  /* 0x0000c8002a027a20 */ /* 0x002fce0000410000 */
[----:B------:R-:W-:Y:S01]  /*2f00*/  HMMA.16816.F32 R44, R8, R46, R12 ;  /* 0x0000002e082c723c */ /* 0x000fe2000000180c */
[----:B------:R1:W4:Y:S01]  /*2f10*/  MUFU.TANH R31, R2 ;  /* 0x00000002001f7308 */ /* 0x0003220000002400 */
[----:B------:R-:W-:Y:S06]  /*2f20*/  BAR.SYNC.DEFER_BLOCKING 0x0 ;  /* 0x0000000000007b1d */ /* 0x000fec0000010000 */
[----:B------:R-:W-:Y:S05]  /*2f30*/  @P0 BRA `(.L_x_974) ;  /* 0x000004f000000947 */ /* 0x000fea0003800000 */
[----:B--23--:R-:W-:Y:S01]  /*2f40*/  IADD3 R3, R251, UR10, R96 ;  /* 0x0000000afb037c10 */ /* 0x00cfe2000fffe060 */
[----:B------:R-:W-:-:S03]  /*2f50*/  IMAD.MOV.U32 R240, RZ, RZ, RZ ;  /* 0x000000fffff07224 */ /* 0x000fc600078e00ff */
[----:B------:R-:W-:-:S05]  /*2f60*/  IADD3 R3, R3, -0x40, RZ ;  /* 0xffffffc003037810 */ /* 0x000fca0007ffe0ff */
[----:B------:R-:W-:-:S04]  /*2f70*/  @P3 IMAD.HI.U32 R5, R3, c[0x0][0x2bc], RZ ;  /* 0x0000af0003053a27 */ /* 0x000fc800078e00ff */
[----:B-1----:R-:W-:Y:S01]  /*2f80*/  IMAD.MOV.U32 R2, RZ, RZ, R3 ;  /* 0x000000ffff027224 */ /* 0x002fe200078e0003 */
[----:B------:R-:W-:-:S04]  /*2f90*/  @P3 SHF.R.U32.HI R2, RZ, c[0x0][0x2c0], R5 ;  /* 0x0000b000ff023a19 */ /* 0x000fc80000011605 */
[----:B------:R-:W-:-:S04]  /*2fa0*/  @!P1 IADD3 R5, P0, R2, UR12, RZ ;  /* 0x0000000c02059c10 */ /* 0x000fc8000ff1e0ff */
[----:B------:R-:W-:Y:S02]  /*2fb0*/  @!P1 LEA.HI.X.SX32 R7, R2, UR6, 0x1, P0 ;  /* 0x0000000602079c11 */ /* 0x000fe400080f0eff */
[----:B------:R-:W-:-:S04]  /*2fc0*/  @!P1 LEA R6, P0, R5, c[0x0][0x2a0], 0x2 ;  /* 0x0000a80005069a11 */ /* 0x000fc800078010ff */
[----:B------:R-:W-:-:S05]  /*2fd0*/  @!P1 LEA.HI.X R7, R5, c[0x0][0x2a4], R7, 0x2, P0 ;  /* 0x0000a90005079a11 */ /* 0x000fca00000f1407 */
[----:B------:R1:W2:Y:S01]  /*2fe0*/  @!P1 LDG.E R240, [R6.64] ;  /* 0x0000001006f09981 */ /* 0x0002a2000c1e1900 */
[----:B------:R-:W-:Y:S01]  /*2ff0*/  IMAD.MOV R2, RZ, RZ, -R2 ;  /* 0x000000ffff027224 */ /* 0x000fe200078e0a02 */
[C---:B------:R-:W-:Y:S01]  /*3000*/  ISETP.GE.AND P2, PT, R252.reuse, c[0x0][0x1d4], PT ;  /* 0x00007500fc007a0c */ /* 0x040fe20003f46270 */
[----:B------:R-:W-:Y:S01]  /*3010*/  IMAD.SHL.U32 R11, R252, 0x2, RZ ;  /* 0x00000002fc0b7824 */ /* 0x000fe200078e00ff */
[----:B------:R-:W-:Y:S01]  /*3020*/  SEL R26, RZ, 0x10, P6 ;  /* 0x00000010ff1a7807 */ /* 0x000fe20003000000 */
[----:B------:R-:W-:Y:S01]  /*3030*/  IMAD R242, R2, c[0x0][0x2b8], R3 ;  /* 0x0000ae0002f27a24 */ /* 0x000fe200078e0203 */
[----:B------:R-:W-:Y:S01]  /*3040*/  SEL R24, RZ, 0x10, P2 ;  /* 0x00000010ff187807 */ /* 0x000fe20001000000 */
[----:B------:R-:W-:Y:S01]  /*3050*/  IMAD.SHL.U32 R20, R104, 0x2, RZ ;  /* 0x0000000268147824 */ /* 0x000fe200078e00ff */
[----:B------:R-:W-:Y:S01]  /*3060*/  IADD3 R10, -R26, 0x10, RZ ;  /* 0x000000101a0a7810 */ /* 0x000fe20007ffe1ff */
[----:B------:R-:W-:Y:S01]  /*3070*/  IMAD.SHL.U32 R22, R250, 0x2, RZ ;  /* 0x00000002fa167824 */ /* 0x000fe200078e00ff */
[----:B------:R-:W-:-:S02]  /*3080*/  SHF.R.S32.HI R2, RZ, 0x1f, R242 ;  /* 0x0000001fff027819 */ /* 0x000fc400000114f2 */
[----:B------:R-:W-:Y:S02]  /*3090*/  LOP3.LUT R10, R10, 0xf, RZ, 0xc0, !PT ;  /* 0x0000000f0a0a7812 */ /* 0x000fe400078ec0ff */
[----:B------:R-:W-:Y:S01]  /*30a0*/  SEL R25, RZ, 0x10, P5 ;  /* 0x00000010ff197807 */ /* 0x000fe20002800000 */
[----:B------:R-:W-:Y:S01]  /*30b0*/  IMAD R5, R2, c[0x0][0x1e0], RZ ;  /* 0x0000780002057a24 */ /* 0x000fe200078e02ff */
[----:B------:R-:W-:Y:S01]  /*30c0*/  SHF.L.U64.HI R9, R107, 0x1, R108 ;  /* 0x000000016b097819 */ /* 0x000fe2000001026c */
[----:B------:R-:W-:Y:S01]  /*30d0*/  IMAD.WIDE.U32 R2, R242, c[0x0][0x1e0], RZ ;  /* 0x00007800f2027a25 */ /* 0x000fe200078e00ff */
[----:B------:R-:W-:Y:S02]  /*30e0*/  SHF.L.U64.HI R21, R104, 0x1, R106 ;  /* 0x0000000168157819 */ /* 0x000fe4000001026a */
[----:B------:R-:W-:Y:S01]  /*30f0*/  SHF.L.U64.HI R23, R250, 0x1, R103 ;  /* 0x00000001fa177819 */ /* 0x000fe20000010267 */
[----:B------:R-:W-:-:S04]  /*3100*/  IMAD R5, R242, c[0x0][0x1e4], R5 ;  /* 0x00007900f2057a24 */ /* 0x000fc800078e0205 */
[----:B------:R-:W-:Y:S01]  /*3110*/  IMAD.IADD R3, R3, 0x1, R5 ;  /* 0x0000000103037824 */ /* 0x000fe200078e0205 */
[----:B-1----:R-:W-:-:S04]  /*3120*/  IADD3 R7, -R24, 0x10, RZ ;  /* 0x0000001018077810 */ /* 0x002fc80007ffe1ff */
[----:B------:R-:W-:Y:S02]  /*3130*/  LOP3.LUT R8, R7, 0xf, RZ, 0xc0, !PT ;  /* 0x0000000f07087812 */ /* 0x000fe400078ec0ff */
[----:B------:R-:W-:Y:S02]  /*3140*/  SHF.L.U64.HI R7, R252, 0x1, R109 ;  /* 0x00000001fc077819 */ /* 0x000fe4000001026d */
[----:B--2---:R-:W-:Y:S01]  /*3150*/  SHF.R.S32.HI R5, RZ, 0x1f, R240 ;  /* 0x0000001fff057819 */ /* 0x004fe200000114f0 */
[----:B------:R-:W-:-:S04]  /*3160*/  IMAD.WIDE.U32 R2, R240, c[0x0][0x1f0], R2 ;  /* 0x00007c00f0027a25 */ /* 0x000fc800078e0002 */
[----:B------:R-:W-:Y:S01]  /*3170*/  IMAD R5, R5, c[0x0][0x1f0], RZ ;  /* 0x00007c0005057a24 */ /* 0x000fe200078e02ff */
[----:B------:R-:W-:-:S03]  /*3180*/  IADD3 R2, P0, R2, UR22, RZ ;  /* 0x0000001602027c10 */ /* 0x000fc6000ff1e0ff */
[----:B------:R-:W-:-:S05]  /*3190*/  IMAD R5, R240, c[0x0][0x1f4], R5 ;  /* 0x00007d00f0057a24 */ /* 0x000fca00078e0205 */
[----:B------:R-:W-:Y:S02]  /*31a0*/  IADD3.X R3, R3, UR18, R5, P0, !PT ;  /* 0x0000001203037c10 */ /* 0x000fe400087fe405 */
[----:B------:R-:W-:-:S04]  /*31b0*/  LEA R6, P0, R2, c[0x0][0x1c8], 0x1 ;  /* 0x0000720002067a11 */ /* 0x000fc800078008ff */
[----:B------:R-:W-:Y:S02]  /*31c0*/  LEA.HI.X R5, R2, c[0x0][0x1cc], R3, 0x1, P0 ;  /* 0x0000730002057a11 */ /* 0x000fe400000f0c03 */
[----:B------:R-:W1:Y:S04]  /*31d0*/  SHFL.IDX PT, R2, R6, 0x1, 0x181f ;  /* 0x00381f0006027f89 */ /* 0x000e6800000e0000 */
[----:B------:R-:W2:Y:S01]  /*31e0*/  SHFL.IDX PT, R3, R5, 0x1, 0x181f ;  /* 0x00381f0005037f89 */ /* 0x000ea200000e0000 */
[----:B-1----:R-:W-:Y:S01]  /*31f0*/  IADD3 R18, P2, P0, R8, R2, R11 ;  /* 0x0000000208127210 */ /* 0x002fe2000785e00b */
[----:B------:R-:W-:-:S03]  /*3200*/  IMAD.SHL.U32 R8, R107, 0x2, RZ ;  /* 0x000000026b087824 */ /* 0x000fc600078e00ff */
[-C--:B--2---:R-:W-:Y:S02]  /*3210*/  IADD3.X R19, RZ, R3.reuse, R7, P2, P0 ;  /* 0x00000003ff137210 */ /* 0x084fe400017e0407 */
        /* <DEDUP_REMOVED lines=12> */
[----:B------:R-:W-:Y:S02]  /*32e0*/  ISETP.GE.AND P2, PT, R252, c[0x0][0x1d4], PT ;  /* 0x00007500fc007a0c */ /* 0x000fe40003f46270 */
[----:B-1----:R-:W-:-:S05]  /*32f0*/  IADD3 R10, P0, R2, R11, RZ ;  /* 0x0000000b020a7210 */ /* 0x002fca0007f1e0ff */
[----:B--2---:R-:W-:Y:S01]  /*3300*/  IMAD.X R11, R3, 0x1, R7, P0 ;  /* 0x00000001030b7824 */ /* 0x004fe200000e0607 */
[----:B------:R-:W-:-:S05]  /*3310*/  IADD3 R8, P0, R2, R8, RZ ;  /* 0x0000000802087210 */ /* 0x000fca0007f1e0ff */
        /* <DEDUP_REMOVED lines=17> */
.L_x_974:
[----:B-123--:R-:W-:Y:S01]  /*3430*/  FMUL.FTZ R2, R84, c[0x0][0x320] ;  /* 0x0000c80054027a20 */ /* 0x00efe20000410000 */
[----:B------:R-:W-:Y:S01]  /*3440*/  LOP3.LUT R3, R100, 0xffffffe0, RZ, 0xc0, !PT ;  /* 0xffffffe064037812 */ /* 0x000fe200078ec0ff */
[----:B------:R-:W-:Y:S01]  /*3450*/  UIADD3 UR4, UR8, 0x1, -UR20 ;  /* 0x0000000108047890 */ /* 0x000fe2000fffe814 */
[----:B------:R-:W-:Y:S01]  /*3460*/  LEA.HI R5, R101, R105, RZ, 0x2 ;  /* 0x0000006965057211 */ /* 0x000fe200078f10ff */
[----:B------:R1:W2:Y:S01]  /*3470*/  MUFU.TANH R25, R2 ;  /* 0x0000000200197308 */ /* 0x0002a20000002400 */
[----:B------:R-:W-:Y:S01]  /*3480*/  SHF.R.S32.HI R6, RZ, 0x1f, R99 ;  /* 0x0000001fff067819 */ /* 0x000fe20000011463 */
[----:B------:R-:W-:Y:S01]  /*3490*/  ULDC UR5, c[0x0][0x324] ;  /* 0x0000c90000057ab9 */ /* 0x000fe20000000800 */
[----:B------:R-:W-:Y:S01]  /*34a0*/  LOP3.LUT R5, R5, 0xfffffffc, RZ, 0xc0, !PT ;  /* 0xfffffffc05057812 */ /* 0x000fe200078ec0ff */
[----:B------:R-:W0:Y:S01]  /*34b0*/  LDGDEPBAR ;  /* 0x00000000000079af */ /* 0x000e220000000000 */
[----:B------:R-:W-:Y:S02]  /*34c0*/  LEA.HI R6, R6, R99, RZ, 0x3 ;  /* 0x0000006306067211 */ /* 0x000fe400078f18ff */
[----:B------:R-:W-:-:S02]  /*34d0*/  PLOP3.LUT P0, PT, PT, PT, UP2, 0x80, 0x0 ;  /* 0x000000000000781c */ /* 0x000fc40003f0f028 */
[----:B------:R-:W-:-:S04]  /*34e0*/  LOP3.LUT R6, R6, 0xffffff8, RZ, 0xc0, !PT ;  /* 0x0ffffff806067812 */ /* 0x000fc800078ec0ff */
[----:B------:R-:W-:Y:S01]  /*34f0*/  IADD3 R9, -R6, R99, RZ ;  /* 0x0000006306097210 */ /* 0x000fe20007ffe1ff */
[----:B-1----:R-:W-:-:S04]  /*3500*/  FMUL.FTZ R2, R85, c[0x0][0x320] ;  /* 0x0000c80055027a20 */ /* 0x002fc80000410000 */
[----:B------:R1:W3:Y:S02]  /*3510*/  MUFU.TANH R24, R2 ;  /* 0x0000000200187308 */ /* 0x0002e40000002400 */
[----:B-1----:R-:W-:-:S06]  /*3520*/  FMUL.FTZ R2, R52, c[0x0][0x320] ;  /* 0x0000c80034027a20 */ /* 0x002fcc0000410000 */
[----:B------:R1:W4:Y:S02]  /*3530*/  MUFU.TANH R23, R2 ;  /* 0x0000000200177308 */ /* 0x0003240000002400 */
[----:B-1----:R-:W-:-:S06]  /*3540*/  FMUL.FTZ R2, R53, c[0x0][0x320] ;  /* 0x0000c80035027a20 */ /* 0x002fcc0000410000 */
[----:B------:R1:W1:Y:S02]  /*3550*/  MUFU.TANH R22, R2 ;  /* 0x0000000200167308 */ /* 0x0002640000002400 */
[----:B-1----:R-:W-:-:S06]  /*3560*/  FMUL.FTZ R2, R76, c[0x0][0x320] ;  /* 0x0000c8004c027a20 */ /* 0x002fcc0000410000 */
[----:B------:R1:W1:Y:S02]  /*3570*/  MUFU.TANH R21, R2 ;  /* 0x0000000200157308 */ /* 0x0002640000002400 */
[----:B-1----:R-:W-:Y:S02]  /*3580*/  IMAD.IADD R2, R105, 0x1, -R3 ;  /* 0x0000000169027824 */ /* 0x002fe400078e0a03 */
[----:B------:R-:W-:-:S03]  /*3590*/  FMUL.FTZ R3, R77, c[0x0][0x320] ;  /* 0x0000c8004d037a20 */ /* 0x000fc60000410000 */
[----:B------:R-:W-:Y:S01]  /*35a0*/  SHF.R.S32.HI R7, RZ, 0x1f, R2 ;  /* 0x0000001fff077819 */ /* 0x000fe20000011402 */
[----:B------:R1:W1:Y:S02]  /*35b0*/  MUFU.TANH R20, R3 ;  /* 0x0000000300147308 */ /* 0x0002640000002400 */
[----:B-1----:R-:W-:Y:S01]  /*35c0*/  IMAD.IADD R3, R105, 0x1, -R5 ;  /* 0x0000000169037824 */ /* 0x002fe200078e0a05 */
[----:B------:R-:W-:Y:S01]  /*35d0*/  LEA.HI R5, R7, R2, RZ, 0x2 ;  /* 0x0000000207057211 */ /* 0x000fe200078f10ff */
[----:B------:R-:W-:-:S03]  /*35e0*/  FMUL.FTZ R7, R48, c[0x0][0x320] ;  /* 0x0000c80030077a20 */ /* 0x000fc60000410000 */
[----:B------:R-:W-:Y:S01]  /*35f0*/  LEA.HI R8, R3, R3, RZ, 0x1 ;  /* 0x0000000303087211 */ /* 0x000fe200078f08ff */
[----:B------:R1:W1:Y:S01]  /*3600*/  MUFU.TANH R19, R7 ;  /* 0x0000000700137308 */ /* 0x0002620000002400 */
[----:B------:R-:W-:Y:S02]  /*3610*/  LEA.HI.SX32 R6, R5, UR25, 0x1e ;  /* 0x0000001905067c11 */ /* 0x000fe4000f8ff2ff */
[----:B------:R-:W-:-:S05]  /*3620*/  LOP3.LUT R8, R8, 0x1ffffffe, RZ, 0xc0, !PT ;  /* 0x1ffffffe08087812 */ /* 0x000fca00078ec0ff */
[----:B------:R-:W-:Y:S02]  /*3630*/  IMAD.IADD R3, R3, 0x1, -R8 ;  /* 0x0000000103037824 */ /* 0x000fe400078e0a08 */
[----:B-1----:R-:W-:Y:S02]  /*3640*/  IMAD R7, R9, 0x10, R6 ;  /* 0x0000001009077824 */ /* 0x002fe400078e0206 */
[----:B------:R-:W-:-:S03]  /*3650*/  FMUL.FTZ R6, R49, c[0x0][0x320] ;  /* 0x0000c80031067a20 */ /* 0x000fc60000410000 */
[----:B------:R-:W-:Y:S01]  /*3660*/  LEA R10, R3, R7, 0x3 ;  /* 0x00000007030a7211 */ /* 0x000fe200078e18ff */
[----:B------:R-:W-:Y:S01]  /*3670*/  FMUL.FTZ R3, R32, c[0x0][0x320] ;  /* 0x0000c80020037a20 */ /* 0x000fe20000410000 */
[----:B------:R1:W1:Y:S03]  /*3680*/  MUFU.TANH R18, R6 ;  /* 0x0000000600127308 */ /* 0x0002660000002400 */
[----:B------:R-:W-:Y:S01]  /*3690*/  IMAD.MOV.U32 R7, RZ, RZ, R10 ;  /* 0x000000ffff077224 */ /* 0x000fe200078e000a */
[----:B------:R5:W-:Y:S04]  /*36a0*/  STL [R1+0xc], R10 ;  /* 0x00000c0a01007387 */ /* 0x000be80000100800 */
[----:B------:R2:W2:Y:S01]  /*36b0*/  MUFU.TANH R17, R3 ;  /* 0x0000000300117308 */ /* 0x0004a20000002400 */
[----:B-1----:R-:W-:Y:S01]  /*36c0*/  @P0 IMAD.HI.U32 R6, R10, c[0x0][0x2c8], RZ ;  /* 0x0000b2000a060a27 */ /* 0x002fe200078e00ff */
[----:B------:R-:W-:-:S03]  /*36d0*/  PLOP3.LUT P0, PT, PT, PT, UP2, 0x80, 0x0 ;  /* 0x000000000000781c */ /* 0x000fc60003f0f028 */
[----:B--2---:R-:W-:-:S04]  /*36e0*/  FMUL.FTZ R3, R33, c[0x0][0x320] ;  /* 0x0000c80021037a20 */ /* 0x004fc80000410000 */
[----:B------:R1:W2:Y:S06]  /*36f0*/  MUFU.TANH R16, R3 ;  /* 0x0000000300107308 */ /* 0x0002ac0000002400 */
[----:B------:R-:W-:Y:S02]  /*3700*/  @P0 SHF.R.U32.HI R7, RZ, c[0x0][0x2cc], R6 ;  /* 0x0000b300ff070a19 */ /* 0x000fe40000011606 */
[----:B------:R-:W-:-:S03]  /*3710*/  PLOP3.LUT P0, PT, PT, PT, UP1, 0x40, 0x0 ;  /* 0x000000000000781c */ /* 0x000fc60003f0e818 */
[----:B------:R-:W2:Y:S01]  /*3720*/  SHFL.IDX PT, R6, R7, RZ, 0x1c1f ;  /* 0x001c1fff07067589 */ /* 0x000ea200000e0000 */
[----:B-1----:R-:W-:-:S04]  /*3730*/  FMUL.FTZ R3, R36, c[0x0][0x320] ;  /* 0x0000c80024037a20 */ /* 0x002fc80000410000 */
[----:B------:R1:W1:Y:S02]  /*3740*/  MUFU.TANH R15, R3 ;  /* 0x00000003000f7308 */ /* 0x0002640000002400 */
[----:B-1----:R-:W-:-:S06]  /*3750*/  FMUL.FTZ R3, R37, c[0x0][0x320] ;  /* 0x0000c80025037a20 */ /* 0x002fcc0000410000 */
[----:B------:R1:W1:Y:S02]  /*3760*/  MUFU.TANH R14, R3 ;  /* 0x00000003000e7308 */ /* 0x0002640000002400 */
[----:B-1----:R-:W-:Y:S01]  /*3770*/  LOP3.LUT R3, R5, 0x7ffffffc, RZ, 0xc0, !PT ;  /* 0x7ffffffc05037812 */ /* 0x002fe200078ec0ff */
[----:B------:R-:W-:-:S04]  /*3780*/  FMUL.FTZ R5, R44, c[0x0][0x320] ;  /* 0x0000c8002c057a20 */ /* 0x000fc80000410000 */
[----:B------:R-:W-:Y:S01]  /*3790*/  IMAD.IADD R3, R2, 0x1, -R3 ;  /* 0x0000000102037824 */ /* 0x000fe200078e0a03 */
[----:B------:R-:W-:Y:S01]  /*37a0*/  MOV R2, UR4 ;  /* 0x0000000400027c02 */ /* 0x000fe20008000f00 */
[----:B------:R-:W-:Y:S01]  /*37b0*/  ULDC UR4, c[0x0][0x1d0] ;  /* 0x0000740000047ab9 */ /* 0x000fe20000000800 */
[----:B------:R2:W1:Y:S01]  /*37c0*/  MUFU.TANH R13, R5 ;  /* 0x00000005000d7308 */ /* 0x0004620000002400 */
[----:B------:R-:W-:Y:S01]  /*37d0*/  IMAD.SHL.U32 R32, R3, 0x2, RZ ;  /* 0x0000000203207824 */ /* 0x000fe200078e00ff */
[----:B------:R-:W-:Y:S01]  /*37e0*/  UIMAD UR4, UR11, UR4, -UR20 ;  /* 0x000000040b0472a4 */ /* 0x000fe2000f8e0a14 */
[----:B------:R-:W-:Y:S01]  /*37f0*/  FMUL.FTZ R3, R45, c[0x0][0x320] ;  /* 0x0000c8002d037a20 */ /* 0x000fe20000410000 */
[----:B------:R-:W-:Y:S02]  /*3800*/  ULOP3.LUT UR20, URZ, UR5, URZ, 0x33, !UPT ;  /* 0x000000053f147292 */ /* 0x000fe4000f8e333f */
[----:B------:R1:W-:Y:S01]  /*3810*/  STL [R1+0x8], R32 ;  /* 0x0000082001007387 */ /* 0x0003e20000100800 */
[----:B------:R-:W-:Y:S01]  /*3820*/  IADD3 R2, R2, -c[0x0][0x168], -R32 ;  /* 0x80005a0002027a10 */ /* 0x000fe20007ffe820 */
[----:B------:R3:W1:Y:S01]  /*3830*/  MUFU.TANH R12, R3 ;  /* 0x00000003000c7308 */ /* 0x0006620000002400 */
[----:B-----5:R-:W-:-:S02]  /*3840*/  IADD3 R10, -R32, UR4, RZ ;  /* 0x00000004200a7c10 */ /* 0x020fc4000fffe1ff */
[C---:B------:R-:W-:Y:S02]  /*3850*/  IADD3 R9, R2.reuse, c[0x0][0x328], RZ ;  /* 0x0000ca0002097a10 */ /* 0x040fe40007ffe0ff */
[----:B------:R-:W-:Y:S01]  /*3860*/  IADD3 R11, R2, UR20, RZ ;  /* 0x00000014020b7c10 */ /* 0x000fe2000fffe0ff */
[----:B------:R-:W-:Y:S01]  /*3870*/  IMAD.IADD R2, R98, 0x1, R97 ;  /* 0x0000000162027824 */ /* 0x000fe200078e0261 */
[----:B--2---:R-:W-:-:S04]  /*3880*/  IADD3 R5, R9, R6, RZ ;  /* 0x0000000609057210 */ /* 0x004fc80007ffe0ff */
[----:B------:R-:W-:Y:S02]  /*3890*/  IMNMX R5, R5, R10, PT ;  /* 0x0000000a05057217 */ /* 0x000fe40003800200 */
[----:B---3--:R-:W-:Y:S01]  /*38a0*/  IADD3 R3, R11, R6, RZ ;  /* 0x000000060b037210 */ /* 0x008fe20007ffe0ff */
[----:B------:R-:W-:Y:S05]  /*38b0*/  @P0 BRA `(.L_x_975) ;  /* 0x0000016000000947 */ /* 0x000fea0003800000 */
[----:B----4-:R-:W-:Y:S01]  /*38c0*/  IMAD.U32 R8, RZ, RZ, UR8 ;  /* 0x00000008ff087e24 */ /* 0x010fe2000f8e00ff */
        /* <DEDUP_REMOVED lines=11> */
.L_x_977:
[----:B------:R-:W-:-:S04]  /*3980*/  MOV R8, c[0x0][0x32c] ;  /* 0x0000cb0000087a02 */ /* 0x000fc80000000f00 */
[----:B------:R-:W-:-:S13]  /*3990*/  ISETP.NE.AND P0, PT, R8, 0x1, PT ;  /* 0x000000010800780c */ /* 0x000fda0003f05270 */
[----:B------:R-:W-:-:S05]  /*39a0*/  @P0 IMAD.HI.U32 R8, R6, c[0x0][0x330], RZ ;  /* 0x0000cc0006080a27 */ /* 0x000fca00078e00ff */
[----:B------:R-:W-:Y:S02]  /*39b0*/  @P0 SHF.R.U32.HI R6, RZ, c[0x0][0x334], R8 ;  /* 0x0000cd00ff060a19 */ /* 0x000fe40000011608 */
.L_x_978:
[----:B------:R-:W-:Y:S05]  /*39c0*/  BSYNC B0 ;  /* 0x0000000000007941 */ /* 0x000fea0003800000 */
.L_x_976:
[----:B------:R-:W-:-:S04]  /*39d0*/  IMAD R6, R6, c[0x0][0x32c], -R96 ;  /* 0x0000cb0006067a24 */ /* 0x000fc800078e0a60 */
[----:B------:R-:W-:-:S05]  /*39e0*/  IMAD.IADD R6, R6, 0x1, -R32 ;  /* 0x0000000106067824 */ /* 0x000fca00078e0a20 */
[----:B------:R-:W-:Y:S02]  /*39f0*/  IADD3 R8, R6, c[0x0][0x32c], RZ ;  /* 0x0000cb0006087a10 */ /* 0x000fe40007ffe0ff */
[----:B------:R-:W-:Y:S02]  /*3a00*/  IMNMX R3, R3, R6, !PT ;  /* 0x0000000603037217 */ /* 0x000fe40007800200 */
[----:B------:R-:W-:Y:S02]  /*3a10*/  IMNMX R5, R5, R8, PT ;  /* 0x0000000805057217 */ /* 0x000fe40003800200 */
.L_x_975:
[----:B----4-:R-:W-:Y:S01]  /*3a20*/  ISETP.LT.AND P2, PT, RZ, UR21, PT ;  /* 0x00000015ff007c0c */ /* 0x010fe2000bf41270 */
[----:B------:R-:W2:Y:S03]  /*3a30*/  SHFL.IDX PT, R6, R7, 0x1, 0x1c1f ;  /* 0x003c1f0007067f89 */ /* 0x000ea600000e0000 */
[----:B------:R-:W-:-:S04]  /*3a40*/  ISETP.GT.AND P0, PT, R3, RZ, P2 ;  /* 0x000000ff0300720c */ /* 0x000fc80001704270 */
        /* <DEDUP_REMOVED lines=43> */
[----:B-1----:R-:W-:Y:S02]  /*3d00*/  FSEL R189, R13, -INF , !P0 ;  /* 0xff8000000dbd7808 */ /* 0x002fe40004000000 */
[----:B------:R-:W-:Y:S01]  /*3d10*/  ISETP.GT.AND P0, PT, R3, 0x39, P2 ;  /* 0x000000390300780c */ /* 0x000fe20001704270 */
[----:B------:R-:W-:-:S03]  /*3d20*/  FMUL.FTZ R3, R51, c[0x0][0x320] ;  /* 0x0000c80033037a20 */ /* 0x000fc60000410000 */
[----:B------:R-:W-:Y:S01]  /*3d30*/  ISETP.LT.OR P0, PT, R5, 0x3a, P0 ;  /* 0x0000003a0500780c */ /* 0x000fe20000701670 */
[----:B------:R1:W3:Y:S03]  /*3d40*/  MUFU.TANH R25, R3 ;  /* 0x0000000300197308 */ /* 0x0002e60000002400 */
[----:B------:R-:W-:Y:S02]  /*3d50*/  FSEL R5, R12, -INF , !P0 ;  /* 0xff8000000c057808 */ /* 0x000fe40004000000 */
[----:B------:R-:W-:-:S03]  /*3d60*/  PLOP3.LUT P0, PT, PT, PT, UP1, 0x40, 0x0 ;  /* 0x000000000000781c */ /* 0x000fc60003f0e818 */
[----:B------:R2:W-:Y:S01]  /*3d70*/  STL [R1+0x10], R5 ;  /* 0x0000100501007387 */ /* 0x0005e20000100800 */
[----:B-1----:R-:W-:-:S04]  /*3d80*/  FMUL.FTZ R3, R86, c[0x0][0x320] ;  /* 0x0000c80056037a20 */ /* 0x002fc80000410000 */
[----:B------:R1:W4:Y:S01]  /*3d90*/  MUFU.TANH R23, R3 ;  /* 0x0000000300177308 */ /* 0x0003220000002400 */
[----:B--2---:R-:W-:Y:S02]  /*3da0*/  IMAD.IADD R5, R9, 0x1, R6 ;  /* 0x0000000109057824 */ /* 0x004fe400078e0206 */
[----:B-1----:R-:W-:-:S03]  /*3db0*/  FMUL.FTZ R3, R87, c[0x0][0x320] ;  /* 0x0000c80057037a20 */ /* 0x002fc60000410000 */
[----:B------:R-:W-:Y:S02]  /*3dc0*/  IMNMX R5, R5, R10, PT ;  /* 0x0000000a05057217 */ /* 0x000fe40003800200 */
[----:B------:R1:W2:Y:S02]  /*3dd0*/  MUFU.TANH R22, R3 ;  /* 0x0000000300167308 */ /* 0x0002a40000002400 */
[----:B-1----:R-:W-:-:S06]  /*3de0*/  FMUL.FTZ R3, R34, c[0x0][0x320] ;  /* 0x0000c80022037a20 */ /* 0x002fcc0000410000 */
[----:B------:R1:W1:Y:S02]  /*3df0*/  MUFU.TANH R21, R3 ;  /* 0x0000000300157308 */ /* 0x0002640000002400 */
        /* <DEDUP_REMOVED lines=22> */
[----:B-1----:R-:W-:Y:S01]  /*3f60*/  IMAD.IADD R3, R11, 0x1, R6 ;  /* 0x000000010b037824 */ /* 0x002fe200078e0206 */
[----:B------:R-:W-:Y:S05]  /*3f70*/  @P0 BRA `(.L_x_979) ;  /* 0x0000016000000947 */ /* 0x000fea0003800000 */
[----:B--234-:R-:W-:Y:S01]  /*3f80*/  IMAD.U32 R7, RZ, RZ, UR8 ;  /* 0x00000008ff077e24 */ /* 0x01cfe2000f8e00ff */
        /* <DEDUP_REMOVED lines=11> */
.L_x_981:
[----:B------:R-:W-:-:S04]  /*4040*/  MOV R7, c[0x0][0x32c] ;  /* 0x0000cb0000077a02 */ /* 0x000fc80000000f00 */
[----:B------:R-:W-:-:S13]  /*4050*/  ISETP.NE.AND P0, PT, R7, 0x1, PT ;  /* 0x000000010700780c */ /* 0x000fda0003f05270 */
[----:B------:R-:W-:-:S05]  /*4060*/  @P0 IMAD.HI.U32 R7, R6, c[0x0][0x330], RZ ;  /* 0x0000cc0006070a27 */ /* 0x000fca00078e00ff */
[----:B------:R-:W-:Y:S02]  /*4070*/  @P0 SHF.R.U32.HI R6, RZ, c[0x0][0x334], R7 ;  /* 0x0000cd00ff060a19 */ /* 0x000fe40000011607 */
.L_x_982:
[----:B------:R-:W-:Y:S05]  /*4080*/  BSYNC B0 ;  /* 0x0000000000007941 */ /* 0x000fea0003800000 */
.L_x_980:
[----:B------:R-:W-:-:S04]  /*4090*/  IMAD R6, R6, c[0x0][0x32c], -R96 ;  /* 0x0000cb0006067a24 */ /* 0x000fc800078e0a60 */
[----:B------:R-:W-:-:S05]  /*40a0*/  IMAD.IADD R6, R6, 0x1, -R32 ;  /* 0x0000000106067824 */ /* 0x000fca00078e0a20 */
[----:B------:R-:W-:Y:S02]  /*40b0*/  IADD3 R7, R6, c[0x0][0x32c], RZ ;  /* 0x0000cb0006077a10 */ /* 0x000fe40007ffe0ff */
[----:B------:R-:W-:Y:S02]  /*40c0*/  IMNMX R3, R3, R6, !PT ;  /* 0x0000000603037217 */ /* 0x000fe40007800200 */
[----:B------:R-:W-:Y:S02]  /*40d0*/  IMNMX R5, R5, R7, PT ;  /* 0x0000000705057217 */ /* 0x000fe40003800200 */
.L_x_979:
[----:B--234-:R-:W-:Y:S01]  /*40e0*/  STL [R1+0x28], R219 ;  /* 0x000028db01007387 */ /* 0x01cfe20000100800 */
[----:B------:R-:W-:Y:S02]  /*40f0*/  ISETP.GT.AND P0, PT, R3, 0x1, P2 ;  /* 0x000000010300780c */ /* 0x000fe40001704270 */
[----:B------:R-:W-:Y:S01]  /*4100*/  FMNMX.FTZ R132, R26, R27, !PT ;  /* 0x0000001b1a847209 */ /* 0x000fe20007810000 */
[----:B------:R1:W-:Y:S01]  /*4110*/  STL [R1+0x24], R218 ;  /* 0x000024da01007387 */ /* 0x0003e20000100800 */
[----:B------:R-:W-:Y:S01]  /*4120*/  IMAD.SHL.U32 R213, R2, 0x2, RZ ;  /* 0x0000000202d57824 */ /* 0x000fe200078e00ff */
[----:B------:R-:W-:-:S02]  /*4130*/  ULDC.64 UR4, c[0x0][0x2c8] ;  /* 0x0000b20000047ab9 */ /* 0x000fc40000000a00 */
[----:B-1----:R-:W2:Y:S01]  /*4140*/  LDL.LU R218, [R1+0x10] ;  /* 0x0000100001da7983 */ /* 0x002ea20000300800 */
[----:B------:R-:W-:Y:S01]  /*4150*/  ISETP.LT.OR P0, PT, R5, 0x2, P0 ;  /* 0x000000020500780c */ /* 0x000fe20000701670 */
[----:B------:R-:W-:Y:S01]  /*4160*/  IMAD R214, R4, 0x2, R213 ;  /* 0x0000000204d67824 */ /* 0x000fe200078e02d5 */
[----:B------:R-:W-:Y:S01]  /*4170*/  FMNMX.FTZ R132, R28, R132, !PT ;  /* 0x000000841c847209 */ /* 0x000fe20007810000 */
[----:B------:R-:W-:Y:S01]  /*4180*/  STL [R1+0x20], R217 ;  /* 0x000020d901007387 */ /* 0x000fe20000100800 */
[----:B------:R-:W-:Y:S01]  /*4190*/  FSEL R12, R12, -INF , !P0 ;  /* 0xff8000000c0c7808 */ /* 0x000fe20004000000 */
[----:B------:R-:W-:Y:S01]  /*41a0*/  IMAD R215, R0, 0x2, R214 ;  /* 0x0000000200d77824 */ /* 0x000fe200078e02d6 */
[----:B------:R-:W-:Y:S01]  /*41b0*/  ISETP.GT.AND P0, PT, R3, 0x8, P2 ;  /* 0x000000080300780c */ /* 0x000fe20001704270 */
[----:B------:R-:W-:Y:S01]  /*41c0*/  STL [R1+0x1c], R212 ;  /* 0x00001cd401007387 */ /* 0x000fe20000100800 */
[----:B------:R-:W-:Y:S02]  /*41d0*/  FMNMX.FTZ R132, R29, R132, !PT ;  /* 0x000000841d847209 */ /* 0x000fe40007810000 */
[----:B------:R-:W-:Y:S01]  /*41e0*/  ISETP.LT.OR P0, PT, R5, 0x9, P0 ;  /* 0x000000090500780c */ /* 0x000fe20000701670 */
[----:B------:R-:W-:Y:S01]  /*41f0*/  LDSM.16.MT88.4 R40, [R213+0x100] ;  /* 0x00010000d528783b */ /* 0x000fe20000004200 */
[----:B------:R-:W-:-:S02]  /*4200*/  FMNMX.FTZ R132, R72, R132, !PT ;  /* 0x0000008448847209 */ /* 0x000fc40007810000 */
[----:B------:R-:W-:Y:S01]  /*4210*/  FSEL R11, R23, -INF , !P0 ;  /* 0xff800000170b7808 */ /* 0x000fe20004000000 */
[----:B------:R-:W-:Y:S01]  /*4220*/  LDSM.16.MT88.4 R36, [R215+0x2100] ;  /* 0x00210000d724783b */ /* 0x000fe20000004200 */
[----:B------:R-:W-:Y:S02]  /*4230*/  ISETP.GT.AND P0, PT, R3, 0x9, P2 ;  /* 0x000000090300780c */ /* 0x000fe40001704270 */
[----:B------:R-:W-:Y:S01]  /*4240*/  FMNMX.FTZ R132, R74, R132, !PT ;  /* 0x000000844a847209 */ /* 0x000fe20007810000 */
[----:B------:R-:W-:Y:S01]  /*4250*/  LDSM.16.MT88.4 R52, [R213+0x4100] ;  /* 0x00410000d534783b */ /* 0x000fe20000004200 */
[----:B------:R-:W-:Y:S02]  /*4260*/  ISETP.LT.OR P0, PT, R5, 0xa, P0 ;  /* 0x0000000a0500780c */ /* 0x000fe40000701670 */
[----:B------:R-:W-:Y:S01]  /*4270*/  FMNMX.FTZ R132, R73, R132, !PT ;  /* 0x0000008449847209 */ /* 0x000fe20007810000 */
[----:B------:R-:W-:Y:S01]  /*4280*/  LDSM.16.MT88.4 R48, [R214+0x4100] ;  /* 0x00410000d630783b */ /* 0x000fe20000004200 */
[----:B------:R-:W-:-:S02]  /*4290*/  FSEL R24, R22, -INF , !P0 ;  /* 0xff80000016187808 */ /* 0x000fc40004000000 */
[----:B------:R-:W-:Y:S02]  /*42a0*/  ISETP.GT.AND P0, PT, R3, 0x10, P2 ;  /* 0x000000100300780c */ /* 0x000fe40001704270 */
[----:B------:R-:W-:Y:S02]  /*42b0*/  FMNMX.FTZ R132, R75, R132, !PT ;  /* 0x000000844b847209 */ /* 0x000fe40007810000 */
[----:B------:R-:W-:Y:S02]  /*42c0*/  ISETP.LT.OR P0, PT, R5, 0x11, P0 ;  /* 0x000000110500780c */ /* 0x000fe40000701670 */
[----:B------:R-:W-:Y:S02]  /*42d0*/  FMNMX.FTZ R132, R165, R132, !PT ;  /* 0x00000084a5847209 */ /* 0x000fe40007810000 */
[----:B------:R-:W-:Y:S02]  /*42e0*/  FSEL R57, R15, -INF , !P0 ;  /* 0xff8000000f397808 */ /* 0x000fe40004000000 */
[----:B------:R-:W-:-:S02]  /*42f0*/  ISETP.GT.AND P0, PT, R3, 0x11, P2 ;  /* 0x000000110300780c */ /* 0x000fc40001704270 */
[----:B------:R-:W-:Y:S02]  /*4300*/  FMNMX.FTZ R132, R166, R132, !PT ;  /* 0x00000084a6847209 */ /* 0x000fe40007810000 */
[----:B------:R-:W-:Y:S02]  /*4310*/  ISETP.LT.OR P0, PT, R5, 0x12, P0 ;  /* 0x000000120500780c */ /* 0x000fe40000701670 */
[----:B------:R-:W-:Y:S02]  /*4320*/  FMNMX.FTZ R132, R167, R132, !PT ;  /* 0x00000084a7847209 */ /* 0x000fe40007810000 */
[----:B------:R-:W-:Y:S02]  /*4330*/  FSEL R56, R14, -INF , !P0 ;  /* 0xff8000000e387808 */ /* 0x000fe40004000000 */
[----:B------:R-:W-:Y:S02]  /*4340*/  ISETP.GT.AND P0, PT, R3, 0x18, P2 ;  /* 0x000000180300780c */ /* 0x000fe40001704270 */
[----:B------:R-:W-:-:S02]  /*4350*/  FMNMX.FTZ R132, R188, R132, !PT ;  /* 0x00000084bc847209 */ /* 0x000fc40007810000 */
[----:B------:R-:W-:Y:S02]  /*4360*/  ISETP.LT.OR P0, PT, R5, 0x19, P0 ;  /* 0x000000190500780c */ /* 0x000fe40000701670 */
[----:B------:R-:W-:Y:S02]  /*4370*/  FMNMX.FTZ R132, R243, R132, !PT ;  /* 0x00000084f3847209 */ /* 0x000fe40007810000 */
[----:B------:R-:W-:Y:S02]  /*4380*/  FSEL R58, R19, -INF , !P0 ;  /* 0xff800000133a7808 */ /* 0x000fe40004000000 */
[----:B------:R-:W-:Y:S02]  /*4390*/  ISETP.GT.AND P0, PT, R3, 0x19, P2 ;  /* 0x000000190300780c */ /* 0x000fe40001704270 */
[----:B------:R-:W-:Y:S02]  /*43a0*/  FMNMX.FTZ R132, R190, R132, !PT ;  /* 0x00000084be847209 */ /* 0x000fe40007810000 */
[----:B------:R-:W-:-:S02]  /*43b0*/  ISETP.LT.OR P0, PT, R5, 0x1a, P0 ;  /* 0x0000001a0500780c */ /* 0x000fc40000701670 */
[----:B------:R-:W-:Y:S02]  /*43c0*/  FMNMX.FTZ R132, R189, R132, !PT ;  /* 0x00000084bd847209 */ /* 0x000fe40007810000 */
[----:B------:R-:W-:Y:S02]  /*43d0*/  FSEL R59, R18, -INF , !P0 ;  /* 0xff800000123b7808 */ /* 0x000fe40004000000 */
[----:B------:R-:W-:Y:S02]  /*43e0*/  ISETP.GT.AND P0, PT, R3, 0x20, P2 ;  /* 0x000000200300780c */ /* 0x000fe40001704270 */
[----:B------:R-:W-:Y:S02]  /*43f0*/  LEA R216, R0, R213, 0x1 ;  /* 0x000000d500d87211 */ /* 0x000fe400078e08ff */
[----:B------:R-:W-:-:S03]  /*4400*/  ISETP.LT.OR P0, PT, R5, 0x21, P0 ;  /* 0x000000210500780c */ /* 0x000fc60000701670 */
[----:B------:R-:W-:Y:S01]  /*4410*/  LDSM.16.MT88.4 R44, [R216+0x4100] ;  /* 0x00410000d82c783b */ /* 0x000fe20000004200 */
        /* <DEDUP_REMOVED lines=10> */
[----:B------:R-:W-:Y:S01]  /*44c0*/  ISETP.GT.AND P0, PT, R3, 0x30, P2 ;  /* 0x000000300300780c */ /* 0x000fe20001704270 */
[----:B------:R-:W-:Y:S03]  /*44d0*/  LDSM.16.MT88.4 R20, [R214+0x100] ;  /* 0x00010000d614783b */ /* 0x000fe60000004200 */
        /* <DEDUP_REMOVED lines=9> */
[----:B------:R-:W-:-:S04]  /*4570*/  ISETP.GT.AND P0, PT, R3, RZ, P2 ;  /* 0x000000ff0300720c */ /* 0x000fc80001704270 */
[----:B------:R-:W-:-:S04]  /*4580*/  ISETP.LT.OR P0, PT, R5, 0x1, P0 ;  /* 0x000000010500780c */ /* 0x000fc80000701670 */
[----:B------:R-:W-:Y:S02]  /*4590*/  FSEL R10, R31, -INF , !P0 ;  /* 0xff8000001f0a7808 */ /* 0x000fe40004000000 */
[----:B------:R-:W-:Y:S02]  /*45a0*/  ISETP.GT.AND P0, PT, R3, 0x39, P2 ;  /* 0x000000390300780c */ /* 0x000fe40001704270 */
[----:B------:R-:W-:Y:S02]  /*45b0*/  FMNMX.FTZ R6, R10, R12, !PT ;  /* 0x0000000c0a067209 */ /* 0x000fe40007810000 */
[----:B------:R-:W-:Y:S02]  /*45c0*/  ISETP.LT.OR P0, PT, R5, 0x3a, P0 ;  /* 0x0000003a0500780c */ /* 0x000fe40000701670 */
[----:B------:R-:W-:Y:S02]  /*45d0*/  FMNMX.FTZ R6, R11, R6, !PT ;  /* 0x000000060b067209 */ /* 0x000fe40007810000 */
[----:B------:R-:W-:-:S02]  /*45e0*/  FSEL R249, R30, -INF , !P0 ;  /* 0xff8000001ef97808 */ /* 0x000fc40004000000 */
[----:B------:R-:W-:-:S04]  /*45f0*/  FMNMX.FTZ R6, R24, R6, !PT ;  /* 0x0000000618067209 */ /* 0x000fc80007810000 */
        /* <DEDUP_REMOVED lines=11> */
[----:B------:R-:W-:-:S05]  /*46b0*/  FMNMX.FTZ R3, R249, R3, !PT ;  /* 0x00000003f9037209 */ /* 0x000fca0007810000 */
[----:B------:R-:W1:Y:S02]  /*46c0*/  SHFL.BFLY PT, R5, R3, 0x2, 0x1f ;  /* 0x0c401f0003057f89 */ /* 0x000e6400000e0000 */
[----:B-1----:R-:W-:Y:S02]  /*46d0*/  FMNMX.FTZ R3, R3, R5, !PT ;  /* 0x0000000503037209 */ /* 0x002fe40007810000 */
[----:B--2---:R-:W-:-:S05]  /*46e0*/  FMNMX.FTZ R132, R218, R132, !PT ;  /* 0x00000084da847209 */ /* 0x004fca0007810000 */
[----:B------:R-:W1:Y:S02]  /*46f0*/  SHFL.BFLY PT, R7, R132, 0x2, 0x1f ;  /* 0x0c401f0084077f89 */ /* 0x000e6400000e0000 */
[----:B-1----:R-:W-:-:S05]  /*4700*/  FMNMX.FTZ R132, R132, R7, !PT ;  /* 0x0000000784847209 */ /* 0x002fca0007810000 */
[----:B------:R-:W1:Y:S02]  /*4710*/  SHFL.BFLY PT, R6, R132, 0x1, 0x1f ;  /* 0x0c201f0084067f89 */ /* 0x000e6400000e0000 */
[----:B-1----:R-:W-:Y:S02]  /*4720*/  FMNMX.FTZ R132, R132, R6, !PT ;  /* 0x0000000684847209 */ /* 0x002fe40007810000 */
[----:B------:R-:W1:Y:S02]  /*4730*/  SHFL.BFLY PT, R6, R3, 0x1, 0x1f ;  /* 0x0c201f0003067f89 */ /* 0x000e6400000e0000 */
[C---:B------:R-:W-:Y:S01]  /*4740*/  FSETP.NEU.FTZ.AND P0, PT, R132.reuse, -INF , PT ;  /* 0xff8000008400780b */ /* 0x040fe20003f1d000 */
[----:B------:R-:W-:-:S05]  /*4750*/  FMUL.FTZ R9, R132, c[0x0][0x2d0] ;  /* 0x0000b40084097a20 */ /* 0x000fca0000410000 */
[----:B------:R-:W-:-:S05]  /*4760*/  FSEL R9, R9, RZ, P0 ;  /* 0x000000ff09097208 */ /* 0x000fca0000000000 */
[----:B------:R-:W-:-:S04]  /*4770*/  FFMA.FTZ R5, R26, c[0x0][0x2d0], -R9 ;  /* 0x0000b4001a057a23 */ /* 0x000fc80000010809 */
[----:B------:R2:W-:Y:S01]  /*4780*/  MUFU.EX2 R32, R5 ;  /* 0x0000000500207308 */ /* 0x0005e20000000800 */
[----:B-1----:R-:W-:-:S04]  /*4790*/  FMNMX.FTZ R3, R3, R6, !PT ;  /* 0x0000000603037209 */ /* 0x002fc80007810000 */
[C---:B------:R-:W-:Y:S01]  /*47a0*/  FSETP.NEU.FTZ.AND P0, PT, R3.reuse, -INF , PT ;  /* 0xff8000000300780b */ /* 0x040fe20003f1d000 */
[----:B------:R-:W-:Y:S02]  /*47b0*/  FMUL.FTZ R8, R3, c[0x0][0x2d0] ;  /* 0x0000b40003087a20 */ /* 0x000fe40000410000 */
[----:B--2---:R-:W-:-:S03]  /*47c0*/  FFMA.FTZ R5, R27, c[0x0][0x2d0], -R9 ;  /* 0x0000b4001b057a23 */ /* 0x004fc60000010809 */
[----:B------:R-:W-:Y:S01]  /*47d0*/  FSEL R8, R8, RZ, P0 ;  /* 0x000000ff08087208 */ /* 0x000fe20000000000 */
[----:B------:R1:W-:Y:S04]  /*47e0*/  MUFU.EX2 R171, R5 ;  /* 0x0000000500ab7308 */ /* 0x0003e80000000800 */
[--C-:B------:R-:W-:Y:S02]  /*47f0*/  FFMA.FTZ R2, R12, c[0x0][0x2d0], -R8.reuse ;  /* 0x0000b4000c027a23 */ /* 0x100fe40000010808 */
[----:B------:R-:W2:Y:S01]  /*4800*/  LDSM.16.MT88.4 R12, [R215+0x100] ;  /* 0x00010000d70c783b */ /* 0x000ea20000004200 */
[----:B------:R-:W-:-:S03]  /*4810*/  FFMA.FTZ R0, R24, c[0x0][0x2d0], -R8 ;  /* 0x0000b40018007a23 */ /* 0x000fc60000010808 */
[----:B------:R-:W3:Y:S01]  /*4820*/  LDSM.16.MT88.4 R24, [R216+0x2100] ;  /* 0x00210000d818783b */ /* 0x000ee20000004200 */
[----:B------:R4:W-:Y:S01]  /*4830*/  MUFU.EX2 R179, R0 ;  /* 0x0000000000b37308 */ /* 0x0009e20000000800 */
[----:B-1----:R-:W-:-:S07]  /*4840*/  FFMA.FTZ R5, R28, c[0x0][0x2d0], -R9 ;  /* 0x0000b4001c057a23 */ /* 0x002fce0000010809 */
[----:B------:R1:W-:Y:S01]  /*4850*/  MUFU.EX2 R212, R5 ;  /* 0x0000000500d47308 */ /* 0x0003e20000000800 */
[----:B----4-:R-:W-:-:S07]  /*4860*/  FFMA.FTZ R0, R72, c[0x0][0x2d0], -R9 ;  /* 0x0000b40048007a23 */ /* 0x010fce0000010809 */
[----:B------:R4:W-:Y:S01]  /*4870*/  MUFU.EX2 R217, R0 ;  /* 0x0000000000d97308 */ /* 0x0009e20000000800 */
[--C-:B-1----:R-:W-:Y:S02]  /*4880*/  FFMA.FTZ R5, R29, c[0x0][0x2d0], -R9.reuse ;  /* 0x0000b4001d057a23 */ /* 0x102fe40000010809 */
[----:B------:R-:W-:Y:S05]  /*4890*/  LDSM.16.MT88.4 R28, [R214+0x2100] ;  /* 0x00210000d61c783b */ /* 0x000fea0000004200 */
[----:B------:R1:W1:Y:S01]  /*48a0*/  MUFU.EX2 R219, R5 ;  /* 0x0000000500db7308 */ /* 0x0002620000000800 */
[----:B----4-:R-:W-:-:S07]  /*48b0*/  FFMA.FTZ R0, R74, c[0x0][0x2d0], -R9 ;  /* 0x0000b4004a007a23 */ /* 0x010fce0000010809 */
[----:B------:R4:W-:Y:S01]  /*48c0*/  MUFU.EX2 R168, R0 ;  /* 0x0000000000a87308 */ /* 0x0009e20000000800 */
[----:B-1----:R-:W-:Y:S01]  /*48d0*/  FFMA.FTZ R5, R10, c[0x0][0x2d0], -R8 ;  /* 0x0000b4000a057a23 */ /* 0x002fe20000010808 */
[----:B------:R-:W-:-:S06]  /*48e0*/  F2FP.PACK_AB R6, R219, R212 ;  /* 0x000000d4db06723e */ /* 0x000fcc00000000ff */
[----:B------:R1:W-:Y:S01]  /*48f0*/  MUFU.EX2 R10, R2 ;  /* 0x00000002000a7308 */ /* 0x0003e20000000800 */
[----:B----4-:R-:W-:-:S07]  /*4900*/  FFMA.FTZ R0, R73, c[0x0][0x2d0], -R9 ;  /* 0x0000b40049007a23 */ /* 0x010fce0000010809 */
[----:B------:R-:W4:Y:S01]  /*4910*/  MUFU.EX2 R191, R5 ;  /* 0x0000000500bf7308 */ /* 0x000f220000000800 */
[----:B-1----:R-:W-:-:S07]  /*4920*/  FFMA.FTZ R2, R11, c[0x0][0x2d0], -R8 ;  /* 0x0000b4000b027a23 */ /* 0x002fce0000010808 */
[----:B------:R1:W-:Y:S01]  /*4930*/  MUFU.EX2 R170, R0 ;  /* 0x0000000000aa7308 */ /* 0x0003e20000000800 */
[----:B----4-:R-:W-:-:S07]  /*4940*/  F2FP.PACK_AB R5, R10, R191 ;  /* 0x000000bf0a05723e */ /* 0x010fce00000000ff */
[----:B------:R4:W2:Y:S01]  /*4950*/  MUFU.EX2 R183, R2 ;  /* 0x0000000200b77308 */ /* 0x0008a20000000800 */
[----:B-1----:R-:W-:-:S07]  /*4960*/  FFMA.FTZ R0, R75, c[0x0][0x2d0], -R9 ;  /* 0x0000b4004b007a23 */ /* 0x002fce0000010809 */
[----:B------:R1:W1:Y:S01]  /*4970*/  MUFU.EX2 R181, R0 ;  /* 0x0000000000b57308 */ /* 0x0002620000000800 */
[----:B----4-:R-:W-:Y:S01]  /*4980*/  IMAD.MOV.U32 R2, RZ, RZ, R32 ;  /* 0x000000ffff027224 */ /* 0x010fe200078e0020 */
[----:B--2---:R-:W-:Y:S01]  /*4990*/  F2FP.PACK_AB R7, R179, R183 ;  /* 0x000000b7b307723e */ /* 0x004fe200000000ff */
[----:B------:R-:W-:Y:S03]  /*49a0*/  LDSM.16.MT88.4 R32, [R213+0x2100] ;  /* 0x00210000d520783b */ /* 0x000fe60000004200 */
[----:B------:R-:W-:-:S07]  /*49b0*/  F2FP.PACK_AB R4, R171, R2 ;  /* 0x00000002ab04723e */ /* 0x000fce00000000ff */
[----:B------:R-:W-:Y:S01]  /*49c0*/  HMMA.16816.F32 R100, R4, R12, RZ ;  /* 0x0000000c0464723c */ /* 0x000fe200000018ff */
[----:B-1----:R-:W-:-:S04]  /*49d0*/  FFMA.FTZ R0, R57, c[0x0][0x2d0], -R8 ;  /* 0x0000b40039007a23 */ /* 0x002fc80000010808 */
[----:B------:R1:W-:Y:S03]  /*49e0*/  MUFU.EX2 R11, R0 ;  /* 0x00000000000b7308 */ /* 0x0003e60000000800 */
[C---:B------:R-:W-:Y:S01]  /*49f0*/  HMMA.16816.F32 R80, R4.reuse, R14, RZ ;  /* 0x0000000e0450723c */ /* 0x040fe200000018ff */
[----:B------:R-:W2:Y:S07]  /*4a00*/  LDSM.16.MT88.4 R12, [R215+0x4100] ;  /* 0x00410000d70c783b */ /* 0x000eae0000004200 */
[----:B------:R-:W-:Y:S01]  /*4a10*/  HMMA.16816.F32 R108, R4, R20, RZ ;  /* 0x00000014046c723c */ /* 0x000fe200000018ff */
[----:B-1----:R-:W-:-:S07]  /*4a20*/  FFMA.FTZ R0, R56, c[0x0][0x2d0], -R8 ;  /* 0x0000b40038007a23 */ /* 0x002fce0000010808 */
[C---:B------:R-:W-:Y:S01]  /*4a30*/  HMMA.16816.F32 R84, R4.reuse, R22, RZ ;  /* 0x000000160454723c */ /* 0x040fe200000018ff */
[----:B------:R-:W-:Y:S01]  /*4a40*/  LDSM.16.MT88.4 R20, [R216+0x6100] ;  /* 0x00610000d814783b */ /* 0x000fe20000004200 */
[----:B------:R1:W4:Y:S06]  /*4a50*/  MUFU.EX2 R180, R0 ;  /* 0x0000000000b47308 */ /* 0x00032c0000000800 */
[C---:B------:R-:W-:Y:S08]  /*4a60*/  HMMA.16816.F32 R104, R4.reuse, R16, RZ ;  /* 0x000000100468723c */ /* 0x040ff000000018ff */
[----:B------:R-:W-:Y:S01]  /*4a70*/  HMMA.16816.F32 R120, R4, R18, RZ ;  /* 0x000000120478723c */ /* 0x000fe200000018ff */
[----:B------:R-:W4:Y:S01]  /*4a80*/  LDSM.16.MT88.4 R16, [R213+0x6100] ;  /* 0x00610000d510783b */ /* 0x000f220000004200 */
[----:B-1----:R-:W-:-:S04]  /*4a90*/  FFMA.FTZ R0, R58, c[0x0][0x2d0], -R8 ;  /* 0x0000b4003a007a23 */ /* 0x002fc80000010808 */
[----:B------:R1:W-:Y:S02]  /*4aa0*/  MUFU.EX2 R182, R0 ;  /* 0x0000000000b67308 */ /* 0x0003e40000000800 */
[C---:B---3--:R-:W-:Y:S08]  /*4ab0*/  HMMA.16816.F32 R96, R4.reuse, R24, RZ ;  /* 0x000000180460723c */ /* 0x048ff000000018ff */
[----:B------:R-:W-:Y:S01]  /*4ac0*/  HMMA.16816.F32 R64, R4, R26, RZ ;  /* 0x0000001a0440723c */ /* 0x000fe200000018ff */
[----:B------:R-:W3:Y:S01]  /*4ad0*/  LDSM.16.MT88.4 R24, [R214+0x6100] ;  /* 0x00610000d618783b */ /* 0x000ee20000004200 */
[----:B-1----:R-:W-:-:S06]  /*4ae0*/  FFMA.FTZ R0, R59, c[0x0][0x2d0], -R8 ;  /* 0x0000b4003b007a23 */ /* 0x002fcc0000010808 */
[C---:B--2---:R-:W-:Y:S01]  /*4af0*/  HMMA.16816.F32 R140, R4.reuse, R12, RZ ;  /* 0x0000000c048c723c */ /* 0x044fe200000018ff */
[----:B------:R-:W1:Y:S07]  /*4b00*/  MUFU.EX2 R176, R0 ;  /* 0x0000000000b07308 */ /* 0x000e6e0000000800 */
[C---:B------:R-:W-:Y:S01]  /*4b10*/  HMMA.16816.F32 R136, R4.reuse, R14, RZ ;  /* 0x0000000e0488723c */ /* 0x040fe200000018ff */
[----:B------:R-:W2:Y:S07]  /*4b20*/  LDSM.16.MT88.4 R12, [R215+0x6100] ;  /* 0x00610000d70c783b */ /* 0x000eae0000004200 */
[C---:B------:R-:W-:Y:S08]  /*4b30*/  HMMA.16816.F32 R60, R4.reuse, R32, RZ ;  /* 0x00000020043c723c */ /* 0x040ff000000018ff */
[C---:B------:R-:W-:Y:S01]  /*4b40*/  HMMA.16816.F32 R76, R4.reuse, R34, RZ ;  /* 0x00000022044c723c */ /* 0x040fe200000018ff */
        /* <DEDUP_REMOVED lines=9> */
[C---:B------:R-:W-:Y:S01]  /*4be0*/  HMMA.16816.F32 R68, R4.reuse, R30, RZ ;  /* 0x0000001e0444723c */ /* 0x040fe200000018ff */
[----:B------:R-:W1:Y:S07]  /*4bf0*/  LDSM.16.MT88.4 R28, [R214+0x900] ;  /* 0x00090000d61c783b */ /* 0x000e6e0000004200 */
[C---:B------:R-:W-:Y:S08]  /*4c00*/  HMMA.16816.F32 R52, R4.reuse, R54, RZ ;  /* 0x000000360434723c */ /* 0x040ff000000018ff */
[C---:B------:R-:W-:Y:S08]  /*4c10*/  HMMA.16816.F32 R48, R4.reuse, R50, RZ ;  /* 0x000000320430723c */ /* 0x040ff000000018ff */
[C---:B------:R-:W-:Y:S08]  /*4c20*/  HMMA.16816.F32 R44, R4.reuse, R46, RZ ;  /* 0x0000002e042c723c */ /* 0x040ff000000018ff */
[C---:B----4-:R-:W-:Y:S08]  /*4c30*/  HMMA.16816.F32 R144, R4.reuse, R16, RZ ;  /* 0x000000100490723c */ /* 0x050ff000000018ff */
[C---:B------:R-:W-:Y:S01]  /*4c40*/  HMMA.16816.F32 R148, R4.reuse, R18, RZ ;  /* 0x000000120494723c */ /* 0x040fe200000018ff */
[----:B------:R-:W4:Y:S07]  /*4c50*/  LDSM.16.MT88.4 R16, [R215+0x900] ;  /* 0x00090000d710783b */ /* 0x000f2e0000004200 */
[C---:B---3--:R-:W-:Y:S08]  /*4c60*/  HMMA.16816.F32 R152, R4.reuse, R24, RZ ;  /* 0x000000180498723c */ /* 0x048ff000000018ff */
[C---:B------:R-:W-:Y:S08]  /*4c70*/  HMMA.16816.F32 R156, R4.reuse, R26, RZ ;  /* 0x0000001a049c723c */ /* 0x040ff000000018ff */
[C---:B------:R-:W-:Y:S08]  /*4c80*/  HMMA.16816.F32 R160, R4.reuse, R20, RZ ;  /* 0x0000001404a0723c */ /* 0x040ff000000018ff */
[C---:B------:R-:W-:Y:S01]  /*4c90*/  HMMA.16816.F32 R56, R4.reuse, R22, RZ ;  /* 0x000000160438723c */ /* 0x040fe200000018ff */
[----:B------:R-:W3:Y:S07]  /*4ca0*/  LDSM.16.MT88.4 R20, [R216+0x900] ;  /* 0x00090000d814783b */ /* 0x000eee0000004200 */
[C---:B--2---:R-:W-:Y:S08]  /*4cb0*/  HMMA.16816.F32 R184, R4.reuse, R12, RZ ;  /* 0x0000000c04b8723c */ /* 0x044ff000000018ff */
[----:B------:R-:W-:Y:S01]  /*4cc0*/  HMMA.16816.F32 R192, R4, R14, RZ ;  /* 0x0000000e04c0723c */ /* 0x000fe200000018ff */
[----:B------:R-:W2:Y:S06]  /*4cd0*/  LDSM.16.MT88.4 R12, [R213+0x2900] ;  /* 0x00290000d50c783b */ /* 0x000eac0000004200 */
[----:B------:R-:W-:-:S02]  /*4ce0*/  F2FP.PACK_AB R4, R168, R217 ;  /* 0x000000d9a804723e */ /* 0x000fc400000000ff */
[----:B------:R-:W-:Y:S02]  /*4cf0*/  F2FP.PACK_AB R6, R181, R170 ;  /* 0x000000aab506723e */ /* 0x000fe400000000ff */
[----:B------:R-:W-:Y:S02]  /*4d00*/  F2FP.PACK_AB R5, R180, R11 ;  /* 0x0000000bb405723e */ /* 0x000fe400000000ff */
[----:B-1----:R-:W-:-:S07]  /*4d10*/  F2FP.PACK_AB R7, R176, R182 ;  /* 0x000000b6b007723e */ /* 0x002fce00000000ff */
[C---:B------:R-:W-:Y:S04]  /*4d20*/  HMMA.16816.F32 R24, R4.reuse, R32, R112 ;  /* 0x000000200418723c */ /* 0x040fe80000001870 */
[----:B------:R-:W-:Y:S01]  /*4d30*/  MOV R177, R192 ;  /* 0x000000c000b17202 */ /* 0x000fe20000000f00 */
[----:B------:R-:W-:Y:S01]  /*4d40*/  IMAD.MOV.U32 R174, RZ, RZ, R193 ;  /* 0x000000ffffae7224 */ /* 0x000fe200078e00c1 */
[----:B------:R-:W-:Y:S01]  /*4d50*/  MOV R172, R195 ;  /* 0x000000c300ac7202 */ /* 0x000fe20000000f00 */
[----:B------:R-:W-:Y:S01]  /*4d60*/  IMAD.MOV.U32 R173, RZ, RZ, R194 ;  /* 0x000000ffffad7224 */ /* 0x000fe200078e00c2 */
[C---:B------:R-:W-:Y:S08]  /*4d70*/  HMMA.16816.F32 R32, R4.reuse, R34, R124 ;  /* 0x000000220420723c */ /* 0x040ff0000000187c */
[C---:B------:R-:W-:Y:S08]  /*4d80*/  HMMA.16816.F32 R200, R4.reuse, R28, R108 ;  /* 0x0000001c04c8723c */ /* 0x040ff0000000186c */
[----:B------:R-:W-:Y:S01]  /*4d90*/  IMAD.MOV.U32 R113, RZ, RZ, R27 ;  /* 0x000000ffff717224 */ /* 0x000fe200078e001b */
[----:B------:R-:W-:Y:S01]  /*4da0*/  MOV R248, R24 ;  /* 0x0000001800f87202 */ /* 0x000fe20000000f00 */
[----:B------:R-:W-:Y:S01]  /*4db0*/  IMAD.MOV.U32 R112, RZ, RZ, R26 ;  /* 0x000000ffff707224 */ /* 0x000fe200078e001a */
[C---:B------:R-:W-:Y:S01]  /*4dc0*/  HMMA.16816.F32 R192, R4.reuse, R30, R84 ;  /* 0x0000001e04c0723c */ /* 0x040fe20000001854 */
[----:B------:R-:W-:Y:S01]  /*4dd0*/  IMAD.MOV.U32 R75, RZ, RZ, R25 ;  /* 0x000000ffff4b7224 */ /* 0x000fe200078e0019 */
[----:B------:R-:W-:Y:S03]  /*4de0*/  LDSM.16.MT88.4 R28, [R216+0x2900] ;  /* 0x00290000d81c783b */ /* 0x000fe60000004200 */
[----:B------:R-:W-:Y:S01]  /*4df0*/  IMAD.MOV.U32 R74, RZ, RZ, R33 ;  /* 0x000000ffff4a7224 */ /* 0x000fe200078e0021 */
[----:B------:R-:W1:Y:S01]  /*4e00*/  LDSM.16.MT88.4 R24, [R214+0x2900] ;  /* 0x00290000d618783b */ /* 0x000e620000004200 */
[----:B------:R-:W-:Y:S01]  /*4e10*/  MOV R73, R34 ;  /* 0x0000002200497202 */ /* 0x000fe20000000f00 */
[C---:B----4-:R-:W-:Y:S01]  /*4e20*/  HMMA.16816.F32 R108, R4.reuse, R18, R80 ;  /* 0x00000012046c723c */ /* 0x050fe20000001850 */
[----:B------:R-:W-:Y:S01]  /*4e30*/  IMAD.MOV.U32 R72, RZ, RZ, R35 ;  /* 0x000000ffff487224 */ /* 0x000fe200078e0023 */
[----:B------:R-:W-:Y:S01]  /*4e40*/  MOV R87, R183 ;  /* 0x000000b700577202 */ /* 0x000fe20000000f00 */
[----:B------:R-:W-:Y:S01]  /*4e50*/  IMAD.MOV.U32 R0, RZ, RZ, R32 ;  /* 0x000000ffff007224 */ /* 0x000fe200078e0020 */
[----:B------:R-:W-:Y:S01]  /*4e60*/  MOV R84, R180 ;  /* 0x000000b400547202 */ /* 0x000fe20000000f00 */
[----:B------:R-:W4:Y:S01]  /*4e70*/  LDSM.16.MT88.4 R32, [R215+0x2900] ;  /* 0x00290000d720783b */ /* 0x000f220000004200 */
[----:B------:R-:W-:Y:S01]  /*4e80*/  IMAD.MOV.U32 R86, RZ, RZ, R182 ;  /* 0x000000ffff567224 */ /* 0x000fe200078e00b6 */
[----:B------:R-:W-:Y:S01]  /*4e90*/  MOV R81, R176 ;  /* 0x000000b000517202 */ /* 0x000fe20000000f00 */
[----:B---3--:R-:W-:Y:S01]  /*4ea0*/  HMMA.16816.F32 R104, R4, R20, R104 ;  /* 0x000000140468723c */ /* 0x008fe20000001868 */
[----:B------:R-:W-:-:S02]  /*4eb0*/  IMAD.MOV.U32 R83, RZ, RZ, R113 ;  /* 0x000000ffff537224 */ /* 0x000fc400078e0071 */
[----:B------:R-:W-:Y:S02]  /*4ec0*/  IMAD.MOV.U32 R82, RZ, RZ, R112 ;  /* 0x000000ffff527224 */ /* 0x000fe400078e0070 */
[----:B------:R-:W-:Y:S02]  /*4ed0*/  IMAD.MOV.U32 R85, RZ, RZ, R181 ;  /* 0x000000ffff557224 */ /* 0x000fe400078e00b5 */
[----:B------:R-:W-:Y:S01]  /*4ee0*/  IMAD.MOV.U32 R80, RZ, RZ, R177 ;  /* 0x000000ffff507224 */ /* 0x000fe200078e00b1 */
[C---:B------:R-:W-:Y:S01]  /*4ef0*/  HMMA.16816.F32 R244, R4.reuse, R22, R120 ;  /* 0x0000001604f4723c */ /* 0x040fe20000001878 */
[----:B------:R-:W3:Y:S07]  /*4f00*/  LDSM.16.MT88.4 R20, [R213+0x4900] ;  /* 0x00490000d514783b */ /* 0x000eee0000004200 */
[C---:B------:R-:W-:Y:S01]  /*4f10*/  HMMA.16816.F32 R196, R4.reuse, R16, R100 ;  /* 0x0000001004c4723c */ /* 0x040fe20000001864 */
[----:B------:R-:W3:Y:S06]  /*4f20*/  LDSM.16.MT88.4 R16, [R214+0x4900] ;  /* 0x00490000d610783b */ /* 0x000eec0000004200 */
[----:B------:R-:W-:Y:S01]  /*4f30*/  IMAD.MOV.U32 R100, RZ, RZ, R175 ;  /* 0x000000ffff647224 */ /* 0x000fe200078e00af */
[----:B--2---:R-:W-:Y:S01]  /*4f40*/  HMMA.16816.F32 R112, R4, R12, R60 ;  /* 0x0000000c0470723c */ /* 0x004fe2000000183c */
[----:B------:R-:W-:Y:S01]  /*4f50*/  MOV R102, R179 ;  /* 0x000000b300667202 */ /* 0x000fe20000000f00 */
[----:B------:R-:W-:Y:S01]  /*4f60*/  IMAD.MOV.U32 R101, RZ, RZ, R178 ;  /* 0x000000ffff657224 */ /* 0x000fe200078e00b2 */
[----:B------:R-:W-:-:S04]  /*4f70*/  MOV R103, R168 ;  /* 0x000000a800677202 */ /* 0x000fc80000000f00 */
[----:B------:R-:W-:Y:S01]  /*4f80*/  IMAD.MOV.U32 R61, RZ, RZ, R174 ;  /* 0x000000ffff3d7224 */ /* 0x000fe200078e00ae */
[----:B------:R-:W-:Y:S01]  /*4f90*/  HMMA.16816.F32 R124, R4, R14, R76 ;  /* 0x0000000e047c723c */ /* 0x000fe2000000184c */
[----:B------:R-:W2:Y:S01]  /*4fa0*/  LDSM.16.MT88.4 R12, [R216+0x4900] ;  /* 0x00490000d80c783b */ /* 0x000ea20000004200 */
[----:B------:R-:W-:Y:S01]  /*4fb0*/  MOV R62, R173 ;  /* 0x000000ad003e7202 */ /* 0x000fe20000000f00 */
[----:B------:R-:W-:-:S05]  /*4fc0*/  IMAD.MOV.U32 R63, RZ, RZ, R172 ;  /* 0x000000ffff3f7224 */ /* 0x000fca00078e00ac */
[C---:B-1----:R-:W-:Y:S08]  /*4fd0*/  HMMA.16816.F32 R120, R4.reuse, R24, R40 ;  /* 0x000000180478723c */ /* 0x042ff00000001828 */
[C---:B------:R-:W-:Y:S01]  /*4fe0*/  HMMA.16816.F32 R208, R4.reuse, R26, R68 ;  /* 0x0000001a04d0723c */ /* 0x040fe20000001844 */
[----:B------:R-:W1:Y:S07]  /*4ff0*/  LDSM.16.MT88.4 R24, [R215+0x4900] ;  /* 0x00490000d718783b */ /* 0x000e6e0000004200 */
[C---:B------:R-:W-:Y:S08]  /*5000*/  HMMA.16816.F32 R96, R4.reuse, R28, R96 ;  /* 0x0000001c0460723c */ /* 0x040ff00000001860 */
[C---:B----4-:R-:W-:Y:S08]  /*5010*/  HMMA.16816.F32 R180, R4.reuse, R32, R92 ;  /* 0x0000002004b4723c */ /* 0x050ff0000000185c */
[C---:B---3--:R-:W-:Y:S08]  /*5020*/  HMMA.16816.F32 R172, R4.reuse, R20, R88 ;  /* 0x0000001404ac723c */ /* 0x048ff00000001858 */
[----:B------:R-:W-:Y:S01]  /*5030*/  HMMA.16816.F32 R92, R4, R18, R48 ;  /* 0x00000012045c723c */ /* 0x000fe20000001830 */
[----:B------:R-:W-:Y:S01]  /*5040*/  IMAD.MOV.U32 R43, RZ, RZ, R96 ;  /* 0x000000ffff2b7224 */ /* 0x000fe200078e0060 */
[----:B------:R-:W-:Y:S01]  /*5050*/  MOV R42, R97 ;  /* 0x00000061002a7202 */ /* 0x000fe20000000f00 */
[----:B------:R-:W-:-:S02]  /*5060*/  IMAD.MOV.U32 R41, RZ, RZ, R98 ;  /* 0x000000ffff297224 */ /* 0x000fc400078e0062 */
[----:B------:R-:W-:Y:S02]  /*5070*/  IMAD.MOV.U32 R40, RZ, RZ, R99 ;  /* 0x000000ffff287224 */ /* 0x000fe400078e0063 */
[----:B------:R-:W-:Y:S01]  /*5080*/  MOV R19, R75 ;  /* 0x0000004b00137202 */ /* 0x000fe20000000f00 */
[----:B--2---:R-:W-:Y:S01]  /*5090*/  HMMA.16816.F32 R88, R4, R12, R128 ;  /* 0x0000000c0458723c */ /* 0x004fe20000001880 */
[----:B------:R-:W-:-:S06]  /*50a0*/  IMAD.MOV.U32 R18, RZ, RZ, R248 ;  /* 0x000000ffff127224 */ /* 0x000fcc00078e00f8 */
[----:B------:R-:W-:Y:S01]  /*50b0*/  IMAD.MOV.U32 R128, RZ, RZ, R74 ;  /* 0x000000ffff807224 */ /* 0x000fe200078e004a */
[----:B------:R-:W-:Y:S01]  /*50c0*/  MOV R130, R72 ;  /* 0x0000004800827202 */ /* 0x000fe20000000f00 */
[----:B------:R-:W-:Y:S01]  /*50d0*/  IMAD.MOV.U32 R129, RZ, RZ, R73 ;  /* 0x000000ffff817224 */ /* 0x000fe200078e0049 */
[C---:B------:R-:W-:Y:S01]  /*50e0*/  HMMA.16816.F32 R204, R4.reuse, R30, R64 ;  /* 0x0000001e04cc723c */ /* 0x040fe20000001840 */
[----:B------:R-:W2:Y:S07]  /*50f0*/  LDSM.16.MT88.4 R28, [R213+0x6900] ;  /* 0x00690000d51c783b */ /* 0x000eae0000004200 */
[C---:B------:R-:W-:Y:S01]  /*5100*/  HMMA.16816.F32 R72, R4.reuse, R14, R44 ;  /* 0x0000000e0448723c */ /* 0x040fe2000000182c */
[----:B------:R-:W3:Y:S06]  /*5110*/  LDSM.16.MT88.4 R12, [R216+0x6900] ;  /* 0x00690000d80c783b */ /* 0x000eec0000004200 */
[----:B------:R-:W-:Y:S01]  /*5120*/  IMAD.MOV.U32 R47, RZ, RZ, R0 ;  /* 0x000000ffff2f7224 */ /* 0x000fe200078e0000 */
[C---:B------:R-:W-:Y:S01]  /*5130*/  HMMA.16816.F32 R176, R4.reuse, R34, R116 ;  /* 0x0000002204b0723c */ /* 0x040fe20000001874 */
[----:B------:R-:W-:Y:S01]  /*5140*/  FFMA.FTZ R0, R165, c[0x0][0x2d0], -R9 ;  /* 0x0000b400a5007a23 */ /* 0x000fe20000010809 */
[----:B------:R-:W-:Y:S03]  /*5150*/  LDSM.16.MT88.4 R32, [R215+0x6900] ;  /* 0x00690000d720783b */ /* 0x000fe60000004200 */
[----:B------:R4:W-:Y:S02]  /*5160*/  MUFU.EX2 R45, R0 ;  /* 0x00000000002d7308 */ /* 0x0009e40000000800 */
[----:B------:R-:W-:Y:S01]  /*5170*/  MOV R118, R171 ;  /* 0x000000ab00767202 */ /* 0x000fe20000000f00 */
[----:B------:R-:W-:Y:S01]  /*5180*/  IMAD.MOV.U32 R117, RZ, RZ, R170 ;  /* 0x000000ffff757224 */ /* 0x000fe200078e00aa */
[----:B------:R-:W-:Y:S01]  /*5190*/  HMMA.16816.F32 R96, R4, R16, R36 ;  /* 0x000000100460723c */ /* 0x000fe20000001824 */
[----:B------:R-:W-:-:S02]  /*51a0*/  IMAD.MOV.U32 R116, RZ, RZ, R169 ;  /* 0x000000ffff747224 */ /* 0x000fc400078e00a9 */
[----:B------:R-:W-:Y:S01]  /*51b0*/  IMAD.MOV.U32 R119, RZ, RZ, R81 ;  /* 0x000000ffff777224 */ /* 0x000fe200078e0051 */
[----:B------:R-:W-:-:S03]  /*51c0*/  MOV R165, R117 ;  /* 0x0000007500a57202 */ /* 0x000fc60000000f00 */
[----:B------:R-:W-:Y:S01]  /*51d0*/  IMAD.MOV.U32 R36, RZ, RZ, R80 ;  /* 0x000000ffff247224 */ /* 0x000fe200078e0050 */
[C---:B------:R-:W-:Y:S01]  /*51e0*/  HMMA.16816.F32 R168, R4.reuse, R22, R52 ;  /* 0x0000001604a8723c */ /* 0x040fe20000001834 */
[----:B------:R-:W3:Y:S01]  /*51f0*/  LDSM.16.MT88.4 R20, [R214+0x6900] ;  /* 0x00690000d614783b */ /* 0x000ee20000004200 */
[----:B------:R-:W-:Y:S01]  /*5200*/  MOV R16, R82 ;  /* 0x0000005200107202 */ /* 0x000fe20000000f00 */
[----:B------:R-:W-:Y:S01]  /*5210*/  IMAD.MOV.U32 R17, RZ, RZ, R83 ;  /* 0x000000ffff117224 */ /* 0x000fe200078e0053 */
[----:B------:R-:W-:Y:S01]  /*5220*/  MOV R39, R63 ;  /* 0x0000003f00277202 */ /* 0x000fe20000000f00 */
[----:B----4-:R-:W-:Y:S02]  /*5230*/  FFMA.FTZ R0, R166, c[0x0][0x2d0], -R9 ;  /* 0x0000b400a6007a23 */ /* 0x010fe40000010809 */
[----:B------:R-:W-:Y:S01]  /*5240*/  IMAD.MOV.U32 R38, RZ, RZ, R62 ;  /* 0x000000ffff267224 */ /* 0x000fe200078e003e */
[----:B-1----:R-:W-:Y:S01]  /*5250*/  HMMA.16816.F32 R52, R4, R24, R140 ;  /* 0x000000180434723c */ /* 0x002fe2000000188c */
[----:B------:R1:W4:Y:S01]  /*5260*/  MUFU.EX2 R46, R0 ;  /* 0x00000000002e7308 */ /* 0x0003220000000800 */
[----:B------:R-:W-:-:S05]  /*5270*/  IMAD.MOV.U32 R37, RZ, RZ, R61 ;  /* 0x000000ffff257224 */ /* 0x000fca00078e003d */
[----:B------:R-:W-:Y:S01]  /*5280*/  MOV R140, R18 ;  /* 0x00000012008c7202 */ /* 0x000fe20000000f00 */
[C---:B------:R-:W-:Y:S01]  /*5290*/  HMMA.16816.F32 R80, R4.reuse, R26, R136 ;  /* 0x0000001a0450723c */ /* 0x040fe20000001888 */
[----:B------:R-:W3:Y:S01]  /*52a0*/  LDSM.16.MT88.4 R24, [R213+0x1100] ;  /* 0x00110000d518783b */ /* 0x000ee20000004200 */
[----:B------:R-:W-:Y:S01]  /*52b0*/  IMAD.MOV.U32 R141, RZ, RZ, R19 ;  /* 0x000000ffff8d7224 */ /* 0x000fe200078e0013 */
[----:B------:R-:W-:Y:S01]  /*52c0*/  MOV R143, R17 ;  /* 0x00000011008f7202 */ /* 0x000fe20000000f00 */
[----:B------:R-:W-:Y:S02]  /*52d0*/  IMAD.MOV.U32 R142, RZ, RZ, R16 ;  /* 0x000000ffff8e7224 */ /* 0x000fe400078e0010 */
[----:B------:R-:W-:Y:S01]  /*52e0*/  LDSM.16.MT88.4 R16, [R215+0x1100] ;  /* 0x00110000d710783b */ /* 0x000fe20000004200 */
[----:B------:R-:W-:Y:S01]  /*52f0*/  IMAD.MOV.U32 R136, RZ, RZ, R118 ;  /* 0x000000ffff887224 */ /* 0x000fe200078e0076 */
[----:B--2---:R-:W-:Y:S01]  /*5300*/  HMMA.16816.F32 R76, R4, R30, R148 ;  /* 0x0000001e044c723c */ /* 0x004fe20000001894 */
[----:B-1----:R-:W-:Y:S01]  /*5310*/  FFMA.FTZ R0, R167, c[0x0][0x2d0], -R9 ;  /* 0x0000b400a7007a23 */ /* 0x002fe20000010809 */
[----:B------:R-:W-:Y:S01]  /*5320*/  MOV R138, R42 ;  /* 0x0000002a008a7202 */ /* 0x000fe20000000f00 */
[----:B------:R-:W-:-:S02]  /*5330*/  IMAD.MOV.U32 R137, RZ, RZ, R43 ;  /* 0x000000ffff897224 */ /* 0x000fc400078e002b */
[----:B------:R1:W2:Y:S01]  /*5340*/  MUFU.EX2 R44, R0 ;  /* 0x00000000002c7308 */ /* 0x0002a20000000800 */
[----:B------:R-:W-:Y:S01]  /*5350*/  IMAD.MOV.U32 R118, RZ, RZ, R243 ;  /* 0x000000ffff767224 */ /* 0x000fe200078e00f3 */
[----:B------:R-:W-:Y:S01]  /*5360*/  MOV R149, R128 ;  /* 0x0000008000957202 */ /* 0x000fe20000000f00 */
[C---:B---3--:R-:W-:Y:S01]  /*5370*/  HMMA.16816.F32 R60, R4.reuse, R12, R160 ;  /* 0x0000000c043c723c */ /* 0x048fe200000018a0 */
[----:B------:R-:W-:Y:S02]  /*5380*/  IMAD.MOV.U32 R148, RZ, RZ, R47 ;  /* 0x000000ffff947224 */ /* 0x000fe400078e002f */
[----:B------:R-:W-:Y:S02]  /*5390*/  IMAD.MOV.U32 R47, RZ, RZ, R39 ;  /* 0x000000ffff2f7224 */ /* 0x000fe400078e0027 */
[----:B------:R-:W-:Y:S01]  /*53a0*/  IMAD.MOV.U32 R150, RZ, RZ, R129 ;  /* 0x000000ffff967224 */ /* 0x000fe200078e0081 */
[----:B------:R-:W-:Y:S01]  /*53b0*/  MOV R129, R84 ;  /* 0x0000005400817202 */ /* 0x000fe20000000f00 */
[----:B----4-:R-:W-:Y:S01]  /*53c0*/  IMAD.MOV.U32 R162, RZ, RZ, R46 ;  /* 0x000000ffffa27224 */ /* 0x010fe200078e002e */
[----:B------:R-:W-:Y:S01]  /*53d0*/  MOV R163, R45 ;  /* 0x0000002d00a37202 */ /* 0x000fe20000000f00 */
[----:B------:R-:W-:Y:S01]  /*53e0*/  HMMA.16816.F32 R64, R4, R20, R152 ;  /* 0x000000140440723c */ /* 0x000fe20000001898 */
[----:B------:R-:W-:Y:S01]  /*53f0*/  IMAD.MOV.U32 R45, RZ, RZ, R37 ;  /* 0x000000ffff2d7224 */ /* 0x000fe200078e0025 */
[----:B------:R-:W-:Y:S01]  /*5400*/  MOV R46, R38 ;  /* 0x00000026002e7202 */ /* 0x000fe20000000f00 */
[----:B------:R-:W-:Y:S01]  /*5410*/  IMAD.MOV.U32 R151, RZ, RZ, R130 ;  /* 0x000000ffff977224 */ /* 0x000fe200078e0082 */
[----:B------:R-:W-:Y:S01]  /*5420*/  MOV R37, R87 ;  /* 0x0000005700257202 */ /* 0x000fe20000000f00 */
[----:B-1----:R-:W-:-:S02]  /*5430*/  FFMA.FTZ R0, R188, c[0x0][0x2d0], -R9 ;  /* 0x0000b400bc007a23 */ /* 0x002fc40000010809 */
[----:B--2---:R-:W-:Y:S01]  /*5440*/  IMAD.MOV.U32 R161, RZ, RZ, R44 ;  /* 0x000000ffffa17224 */ /* 0x004fe200078e002c */
[C---:B------:R-:W-:Y:S01]  /*5450*/  HMMA.16816.F32 R48, R4.reuse, R22, R156 ;  /* 0x000000160430723c */ /* 0x040fe2000000189c */
[----:B------:R1:W2:Y:S01]  /*5460*/  MUFU.EX2 R131, R0 ;  /* 0x0000000000837308 */ /* 0x0002a20000000800 */
[----:B------:R-:W-:Y:S01]  /*5470*/  IMAD.MOV.U32 R44, RZ, RZ, R36 ;  /* 0x000000ffff2c7224 */ /* 0x000fe200078e0024 */
[----:B------:R-:W3:Y:S01]  /*5480*/  LDSM.16.MT88.4 R20, [R214+0x1100] ;  /* 0x00110000d614783b */ /* 0x000ee20000004200 */
[----:B------:R-:W-:Y:S02]  /*5490*/  IMAD.MOV.U32 R130, RZ, RZ, R85 ;  /* 0x000000ffff827224 */ /* 0x000fe400078e0055 */
[----:B------:R-:W-:Y:S02]  /*54a0*/  IMAD.MOV.U32 R36, RZ, RZ, R86 ;  /* 0x000000ffff247224 */ /* 0x000fe400078e0056 */
[----:B------:R-:W-:Y:S01]  /*54b0*/  HMMA.16816.F32 R68, R4, R28, R144 ;  /* 0x0000001c0444723c */ /* 0x000fe20000001890 */
[----:B------:R-:W-:-:S02]  /*54c0*/  IMAD.MOV.U32 R139, RZ, RZ, R41 ;  /* 0x000000ffff8b7224 */ /* 0x000fc400078e0029 */
[----:B------:R-:W-:Y:S02]  /*54d0*/  IMAD.MOV.U32 R128, RZ, RZ, R40 ;  /* 0x000000ffff807224 */ /* 0x000fe400078e0028 */
[----:B------:R-:W-:Y:S01]  /*54e0*/  IMAD.MOV.U32 R38, RZ, RZ, R219 ;  /* 0x000000ffff267224 */ /* 0x000fe200078e00db */
[----:B------:R-:W-:Y:S01]  /*54f0*/  LDSM.16.MT88.4 R40, [R216+0x1100] ;  /* 0x00110000d828783b */ /* 0x000fe20000004200 */
[----:B-1----:R-:W-:Y:S01]  /*5500*/  FFMA.FTZ R0, R133, c[0x0][0x2d0], -R8 ;  /* 0x0000b40085007a23 */ /* 0x002fe20000010808 */
[C---:B------:R-:W-:Y:S02]  /*5510*/  HMMA.16816.F32 R84, R4.reuse, R14, R56 ;  /* 0x0000000e0454723c */ /* 0x040fe40000001838 */
[----:B------:R-:W1:Y:S01]  /*5520*/  LDSM.16.MT88.4 R12, [R213+0x3100] ;  /* 0x00310000d50c783b */ /* 0x000e620000004200 */
[----:B------:R-:W-:Y:S01]  /*5530*/  IMAD.MOV.U32 R39, RZ, RZ, R218 ;  /* 0x000000ffff277224 */ /* 0x000fe200078e00da */
[----:B------:R4:W-:Y:S04]  /*5540*/  MUFU.EX2 R248, R0 ;  /* 0x0000000000f87308 */ /* 0x0009e80000000800 */
[----:B------:R-:W-:Y:S01]  /*5550*/  HMMA.16816.F32 R44, R4, R34, R44 ;  /* 0x00000022042c723c */ /* 0x000fe2000000182c */
[----:B------:R-:W-:Y:S01]  /*5560*/  MOV R146, R136 ;  /* 0x0000008800927202 */ /* 0x000fe20000000f00 */
[----:B------:R-:W-:-:S02]  /*5570*/  IMAD.MOV.U32 R145, RZ, RZ, R129 ;  /* 0x000000ffff917224 */ /* 0x000fc400078e0081 */
[----:B------:R-:W-:Y:S02]  /*5580*/  IMAD.MOV.U32 R154, RZ, RZ, R36 ;  /* 0x000000ffff9a7224 */ /* 0x000fe400078e0024 */
[----:B------:R-:W-:Y:S02]  /*5590*/  IMAD.MOV.U32 R117, RZ, RZ, R212 ;  /* 0x000000ffff757224 */ /* 0x000fe400078e00d4 */
[----:B------:R-:W-:Y:S01]  /*55a0*/  IMAD.MOV.U32 R188, RZ, RZ, R101 ;  /* 0x000000ffffbc7224 */ /* 0x000fe200078e0065 */
[----:B------:R-:W-:Y:S01]  /*55b0*/  MOV R144, R130 ;  /* 0x0000008200907202 */ /* 0x000fe20000000f00 */
[----:B------:R-:W-:Y:S01]  /*55c0*/  IMAD.MOV.U32 R147, RZ, RZ, R116 ;  /* 0x000000ffff937224 */ /* 0x000fe200078e0074 */
[----:B------:R1:W5:Y:S01]  /*55d0*/  LDL.LU R219, [R1+0x28] ;  /* 0x0000280001db7983 */ /* 0x0003620000300800 */
[----:B----4-:R-:W-:Y:S01]  /*55e0*/  FFMA.FTZ R0, R134, c[0x0][0x2d0], -R8 ;  /* 0x0000b40086007a23 */ /* 0x010fe20000010808 */
[----:B------:R-:W-:Y:S01]  /*55f0*/  HMMA.16816.F32 R56, R4, R32, R184 ;  /* 0x000000200438723c */ /* 0x000fe200000018b8 */
[----:B------:R-:W-:Y:S01]  /*5600*/  IMAD.MOV.U32 R136, RZ, RZ, R137 ;  /* 0x000000ffff887224 */ /* 0x000fe200078e0089 */
[----:B------:R-:W4:Y:S01]  /*5610*/  LDSM.16.MT88.4 R32, [R214+0x3100] ;  /* 0x00310000d620783b */ /* 0x000f220000004200 */
[----:B------:R2:W1:Y:S01]  /*5620*/  MUFU.EX2 R243, R0 ;  /* 0x0000000000f37308 */ /* 0x0004620000000800 */
[----:B------:R-:W-:-:S02]  /*5630*/  IMAD.MOV.U32 R129, RZ, RZ, R37 ;  /* 0x000000ffff817224 */ /* 0x000fc400078e0025 */
[----:B------:R-:W-:Y:S01]  /*5640*/  IMAD.MOV.U32 R152, RZ, RZ, R39 ;  /* 0x000000ffff987224 */ /* 0x000fe200078e0027 */
[----:B------:R-:W-:Y:S01]  /*5650*/  MOV R116, R217 ;  /* 0x000000d900747202 */ /* 0x000fe20000000f00 */
[----:B------:R-:W-:Y:S01]  /*5660*/  IMAD.MOV.U32 R155, RZ, RZ, R147 ;  /* 0x000000ffff9b7224 */ /* 0x000fe200078e0093 */
[----:B------:R-:W-:Y:S01]  /*5670*/  MOV R153, R117 ;  /* 0x0000007500997202 */ /* 0x000fe20000000f00 */
[----:B------:R-:W-:Y:S01]  /*5680*/  IMAD.MOV.U32 R160, RZ, RZ, R119 ;  /* 0x000000ffffa07224 */ /* 0x000fe200078e0077 */
[----:B------:R3:W5:Y:S01]  /*5690*/  LDL.LU R218, [R1+0x24] ;  /* 0x0000240001da7983 */ /* 0x0007620000300800 */
[----:B--2---:R-:W-:Y:S01]  /*56a0*/  FFMA.FTZ R0, R164, c[0x0][0x2d0], -R8 ;  /* 0x0000b400a4007a23 */ /* 0x004fe20000010808 */
[----:B------:R-:W-:Y:S02]  /*56b0*/  F2FP.PACK_AB R4, R162, R163 ;  /* 0x000000a3a204723e */ /* 0x000fe400000000ff */
[----:B------:R-:W-:Y:S01]  /*56c0*/  F2FP.PACK_AB R6, R131, R161 ;  /* 0x000000a18306723e */ /* 0x000fe200000000ff */
[----:B------:R2:W-:Y:S01]  /*56d0*/  MUFU.EX2 R134, R0 ;  /* 0x0000000000867308 */ /* 0x0005e20000000800 */
[----:B-1----:R-:W-:Y:S01]  /*56e0*/  F2FP.PACK_AB R5, R243, R248 ;  /* 0x000000f8f305723e */ /* 0x002fe200000000ff */
[----:B------:R-:W-:Y:S01]  /*56f0*/  IMAD.MOV.U32 R137, RZ, RZ, R138 ;  /* 0x000000ffff897224 */ /* 0x000fe200078e008a */
[----:B------:R1:W5:Y:S01]  /*5700*/  LDL.LU R217, [R1+0x20] ;  /* 0x0000200001d97983 */ /* 0x0003620000300800 */
[----:B--2---:R-:W-:Y:S01]  /*5710*/  FFMA.FTZ R0, R135, c[0x0][0x2d0], -R8 ;  /* 0x0000b40087007a23 */ /* 0x004fe20000010808 */
[----:B------:R-:W-:Y:S01]  /*5720*/  MOV R138, R139 ;  /* 0x0000008b008a7202 */ /* 0x000fe20000000f00 */
[----:B------:R-:W-:Y:S01]  /*5730*/  IMAD.MOV.U32 R147, RZ, RZ, R165 ;  /* 0x000000ffff937224 */ /* 0x000fe200078e00a5 */
[----:B------:R1:W5:Y:S01]  /*5740*/  LDL.LU R212, [R1+0x1c] ;  /* 0x00001c0001d47983 */ /* 0x0003620000300800 */
[----:B------:R-:W2:Y:S01]  /*5750*/  MUFU.EX2 R133, R0 ;  /* 0x0000000000857308 */ /* 0x000ea20000000800 */
[----:B------:R-:W-:Y:S01]  /*5760*/  IMAD.MOV.U32 R139, RZ, RZ, R128 ;  /* 0x000000ffff8b7224 */ /* 0x000fe200078e0080 */
[----:B------:R-:W-:Y:S01]  /*5770*/  MOV R128, R38 ;  /* 0x0000002600807202 */ /* 0x000fe20000000f00 */
[----:B------:R-:W-:Y:S01]  /*5780*/  IMAD.MOV.U32 R130, RZ, RZ, R116 ;  /* 0x000000ffff827224 */ /* 0x000fe200078e0074 */
[----:B------:R-:W1:Y:S01]  /*5790*/  LDSM.16.MT88.4 R36, [R215+0x3100] ;  /* 0x00310000d724783b */ /* 0x000e620000004200 */
[----:B------:R-:W-:Y:S01]  /*57a0*/  MOV R135, R100 ;  /* 0x0000006400877202 */ /* 0x000fe20000000f00 */
[----:B------:R-:W-:Y:S01]  /*57b0*/  UIMAD.WIDE.U32 UR26, UR25, UR4, URZ ;  /* 0x00000004191a72a5 */ /* 0x000fe2000f8e003f */
[----:B------:R-:W-:Y:S01]  /*57c0*/  PLOP3.LUT P0, PT, PT, PT, UP1, 0x40, 0x0 ;  /* 0x000000000000781c */ /* 0x000fe20003f0e818 */
[----:B------:R-:W-:-:S02]  /*57d0*/  UIADD3 UR21, UR21, -0x2, URZ ;  /* 0xfffffffe15157890 */ /* 0x000fc4000fffe03f */
[----:B------:R-:W-:-:S04]  /*57e0*/  @UP2 USHF.R.U32.HI UR25, URZ, UR5, UR27 ;  /* 0x000000053f192299 */ /* 0x000fc8000801161b */
[----:B------:R-:W-:Y:S01]  /*57f0*/  UIADD3 UR4, UR24, UR25, URZ ;  /* 0x0000001918047290 */ /* 0x000fe2000fffe03f */
[----:B--2---:R-:W-:Y:S01]  /*5800*/  F2FP.PACK_AB R7, R133, R134 ;  /* 0x000000868507723e */ /* 0x004fe200000000ff */
[----:B------:R-:W-:Y:S01]  /*5810*/  IMAD.MOV.U32 R0, RZ, RZ, R118 ;  /* 0x000000ffff007224 */ /* 0x000fe200078e0076 */
[----:B------:R-:W-:Y:S02]  /*5820*/  ULDC UR25, c[0x0][0x328] ;  /* 0x0000ca0000197ab9 */ /* 0x000fe40000000800 */
[----:B------:R-:W-:Y:S01]  /*5830*/  UIADD3 UR25, UR4, UR25, URZ ;  /* 0x0000001904197290 */ /* 0x000fe2000fffe03f */
[----:B------:R-:W-:Y:S02]  /*5840*/  FFMA.FTZ R0, R0, c[0x0][0x2d0], -R9 ;  /* 0x0000b40000007a23 */ /* 0x000fe40000010809 */
[C---:B------:R-:W-:Y:S08]  /*5850*/  HMMA.16816.F32 R28, R4.reuse, R26, R148 ;  /* 0x0000001a041c723c */ /* 0x040ff00000001894 */
[C---:B------:R-:W-:Y:S01]  /*5860*/  HMMA.16816.F32 R140, R4.reuse, R24, R140 ;  /* 0x00000018048c723c */ /* 0x040fe2000000188c */
[----:B------:R-:W-:Y:S07]  /*5870*/  LDSM.16.MT88.4 R24, [R213+0x5100] ;  /* 0x00510000d518783b */ /* 0x000fee0000004200 */
[C---:B---3--:R-:W-:Y:S07]  /*5880*/  HMMA.16816.F32 R148, R4.reuse, R20, R200 ;  /* 0x000000140494723c */ /* 0x048fee00000018c8 */
[----:B------:R-:W-:Y:S01]  /*5890*/  IMAD.MOV.U32 R202, RZ, RZ, R102 ;  /* 0x000000ffffca7224 */ /* 0x000fe200078e0066 */
[----:B------:R-:W-:Y:S01]  /*58a0*/  MOV R187, R28 ;  /* 0x0000001c00bb7202 */ /* 0x000fe20000000f00 */
[----:B------:R-:W-:Y:S01]  /*58b0*/  IMAD.MOV.U32 R186, RZ, RZ, R29 ;  /* 0x000000ffffba7224 */ /* 0x000fe200078e001d */
[----:B------:R-:W-:Y:S01]  /*58c0*/  MOV R184, R31 ;  /* 0x0000001f00b87202 */ /* 0x000fe20000000f00 */
[----:B------:R-:W-:Y:S01]  /*58d0*/  IMAD.MOV.U32 R185, RZ, RZ, R30 ;  /* 0x000000ffffb97224 */ /* 0x000fe200078e001e */
[----:B------:R-:W-:Y:S01]  /*58e0*/  MOV R203, R103 ;  /* 0x0000006700cb7202 */ /* 0x000fe20000000f00 */
[----:B------:R-:W2:Y:S01]  /*58f0*/  LDSM.16.MT88.4 R28, [R216+0x3100] ;  /* 0x00310000d81c783b */ /* 0x000ea20000004200 */
[C---:B------:R-:W-:Y:S08]  /*5900*/  HMMA.16816.F32 R164, R4.reuse, R16, R196 ;  /* 0x0000001004a4723c */ /* 0x040ff000000018c4 */
[C---:B------:R-:W-:Y:S01]  /*5910*/  HMMA.16816.F32 R108, R4.reuse, R18, R108 ;  /* 0x00000012046c723c */ /* 0x040fe2000000186c */
[----:B------:R-:W3:Y:S07]  /*5920*/  LDSM.16.MT88.4 R16, [R214+0x5100] ;  /* 0x00510000d610783b */ /* 0x000eee0000004200 */
[C---:B------:R-:W-:Y:S01]  /*5930*/  HMMA.16816.F32 R100, R4.reuse, R22, R192 ;  /* 0x000000160464723c */ /* 0x040fe200000018c0 */
[----:B------:R-:W2:Y:S07]  /*5940*/  LDSM.16.MT88.4 R20, [R215+0x5100] ;  /* 0x00510000d714783b */ /* 0x000eae0000004200 */
[C---:B------:R-:W-:Y:S08]  /*5950*/  HMMA.16816.F32 R112, R4.reuse, R12, R112 ;  /* 0x0000000c0470723c */ /* 0x040ff00000001870 */
[C---:B------:R-:W-:Y:S01]  /*5960*/  HMMA.16816.F32 R116, R4.reuse, R14, R124 ;  /* 0x0000000e0474723c */ /* 0x040fe2000000187c */
[----:B------:R-:W2:Y:S07]  /*5970*/  LDSM.16.MT88.4 R12, [R216+0x5100] ;  /* 0x00510000d80c783b */ /* 0x000eae0000004200 */
[C---:B----4-:R-:W-:Y:S08]  /*5980*/  HMMA.16816.F32 R120, R4.reuse, R32, R120 ;  /* 0x000000200478723c */ /* 0x050ff00000001878 */
[C---:B------:R-:W-:Y:S08]  /*5990*/  HMMA.16816.F32 R124, R4.reuse, R34, R208 ;  /* 0x00000022047c723c */ /* 0x040ff000000018d0 */
[C---:B-1----:R-:W-:Y:S07]  /*59a0*/  HMMA.16816.F32 R32, R4.reuse, R36, R180 ;  /* 0x000000240420723c */ /* 0x042fee00000018b4 */
[----:B------:R-:W-:Y:S01]  /*59b0*/  MOV R181, R135 ;  /* 0x0000008700b57202 */ /* 0x000fe20000000f00 */
[----:B------:R-:W-:Y:S01]  /*59c0*/  HMMA.16816.F32 R156, R4, R40, R104 ;  /* 0x00000028049c723c */ /* 0x000fe20000001868 */
[----:B------:R-:W-:Y:S01]  /*59d0*/  IMAD.MOV.U32 R135, RZ, RZ, R188 ;  /* 0x000000ffff877224 */ /* 0x000fe200078e00bc */
[----:B------:R-:W-:Y:S01]  /*59e0*/  MOV R183, R202 ;  /* 0x000000ca00b77202 */ /* 0x000fe20000000f00 */
[----:B------:R-:W-:-:S02]  /*59f0*/  IMAD.MOV.U32 R182, RZ, RZ, R203 ;  /* 0x000000ffffb67224 */ /* 0x000fc400078e00cb */
[----:B------:R-:W-:-:S03]  /*5a00*/  IMAD.MOV.U32 R180, RZ, RZ, R187 ;  /* 0x000000ffffb47224 */ /* 0x000fc600078e00bb */
[C---:B------:R-:W-:Y:S08]  /*5a10*/  HMMA.16816.F32 R104, R4.reuse, R42, R244 ;  /* 0x0000002a0468723c */ /* 0x040ff000000018f4 */
[----:B--2---:R-:W-:Y:S01]  /*5a20*/  HMMA.16816.F32 R136, R4, R28, R136 ;  /* 0x0000001c0488723c */ /* 0x004fe20000001888 */
[----:B------:R-:W-:Y:S01]  /*5a30*/  IMAD.MOV.U32 R41, RZ, RZ, R32 ;  /* 0x000000ffff297224 */ /* 0x000fe200078e0020 */
[----:B------:R-:W-:Y:S01]  /*5a40*/  MOV R43, R34 ;  /* 0x00000022002b7202 */ /* 0x000fe20000000f00 */
[----:B------:R-:W-:-:S02]  /*5a50*/  IMAD.MOV.U32 R40, RZ, RZ, R33 ;  /* 0x000000ffff287224 */ /* 0x000fc400078e0021 */
[----:B------:R-:W-:-:S03]  /*5a60*/  IMAD.MOV.U32 R42, RZ, RZ, R35 ;  /* 0x000000ffff2a7224 */ /* 0x000fc600078e0023 */
[C---:B------:R-:W-:Y:S01]  /*5a70*/  HMMA.16816.F32 R204, R4.reuse, R30, R204 ;  /* 0x0000001e04cc723c */ /* 0x040fe200000018cc */
[----:B------:R-:W1:Y:S07]  /*5a80*/  LDSM.16.MT88.4 R28, [R213+0x7100] ;  /* 0x00710000d51c783b */ /* 0x000e6e0000004200 */
[C---:B------:R-:W-:Y:S07]  /*5a90*/  HMMA.16816.F32 R244, R4.reuse, R24, R172 ;  /* 0x0000001804f4723c */ /* 0x040fee00000018ac */
[----:B------:R-:W-:Y:S01]  /*5aa0*/  MOV R174, R190 ;  /* 0x000000be00ae7202 */ /* 0x000fe20000000f00 */
[----:B------:R-:W-:Y:S01]  /*5ab0*/  HMMA.16816.F32 R32, R4, R38, R176 ;  /* 0x000000260420723c */ /* 0x000fe200000018b0 */
[----:B------:R-:W-:-:S06]  /*5ac0*/  IMAD.MOV.U32 R175, RZ, RZ, R189 ;  /* 0x000000ffffaf7224 */ /* 0x000fcc00078e00bd */
[----:B------:R-:W-:Y:S01]  /*5ad0*/  MOV R176, R152 ;  /* 0x0000009800b07202 */ /* 0x000fe20000000f00 */
[C---:B---3--:R-:W-:Y:S01]  /*5ae0*/  HMMA.16816.F32 R196, R4.reuse, R18, R92 ;  /* 0x0000001204c4723c */ /* 0x048fe2000000185c */
[----:B------:R-:W-:Y:S01]  /*5af0*/  IMAD.MOV.U32 R152, RZ, RZ, R154 ;  /* 0x000000ffff987224 */ /* 0x000fe200078e009a */
[----:B------:R-:W-:Y:S01]  /*5b00*/  MOV R154, R155 ;  /* 0x0000009b009a7202 */ /* 0x000fe20000000f00 */
[----:B------:R-:W-:Y:S01]  /*5b10*/  IMAD.MOV.U32 R155, RZ, RZ, R191 ;  /* 0x000000ffff9b7224 */ /* 0x000fe200078e00bf */
[----:B------:R-:W-:Y:S01]  /*5b20*/  MOV R177, R181 ;  /* 0x000000b500b17202 */ /* 0x000fe20000000f00 */
[----:B------:R-:W-:Y:S01]  /*5b30*/  IMAD.MOV.U32 R178, RZ, RZ, R182 ;  /* 0x000000ffffb27224 */ /* 0x000fe200078e00b6 */
[----:B------:R-:W-:Y:S01]  /*5b40*/  MOV R181, R186 ;  /* 0x000000ba00b57202 */ /* 0x000fe20000000f00 */
[----:B------:R-:W-:Y:S01]  /*5b50*/  IMAD.MOV.U32 R182, RZ, RZ, R185 ;  /* 0x000000ffffb67224 */ /* 0x000fe200078e00b9 */
[----:B------:R-:W-:Y:S01]  /*5b60*/  HMMA.16816.F32 R92, R4, R20, R52 ;  /* 0x00000014045c723c */ /* 0x000fe20000001834 */
[----:B------:R2:W3:Y:S01]  /*5b70*/  MUFU.EX2 R53, R0 ;  /* 0x0000000000357308 */ /* 0x0004e20000000800 */
[----:B------:R-:W-:Y:S01]  /*5b80*/  MOV R179, R183 ;  /* 0x000000b700b37202 */ /* 0x000fe20000000f00 */
[----:B------:R-:W-:Y:S01]  /*5b90*/  IMAD.MOV.U32 R172, RZ, RZ, R181 ;  /* 0x000000ffffac7224 */ /* 0x000fe200078e00b5 */
[----:B------:R-:W-:-:S02]  /*5ba0*/  MOV R181, R163 ;  /* 0x000000a300b57202 */ /* 0x000fc40000000f00 */
[----:B------:R-:W-:Y:S02]  /*5bb0*/  MOV R163, R11 ;  /* 0x0000000b00a37202 */ /* 0x000fe40000000f00 */
[C---:B------:R-:W-:Y:S01]  /*5bc0*/  HMMA.16816.F32 R192, R4.reuse, R12, R88 ;  /* 0x0000000c04c0723c */ /* 0x040fe20000001858 */
[----:B------:R-:W-:Y:S01]  /*5bd0*/  MOV R183, R184 ;  /* 0x000000b800b77202 */ /* 0x000fe20000000f00 */
[----:B------:R-:W-:Y:S01]  /*5be0*/  IMAD.MOV.U32 R39, RZ, RZ, R32 ;  /* 0x000000ffff277224 */ /* 0x000fe200078e0020 */
[----:B------:R-:W-:Y:S01]  /*5bf0*/  MOV R38, R33 ;  /* 0x0000002100267202 */ /* 0x000fe20000000f00 */
[----:B------:R-:W-:Y:S01]  /*5c00*/  IMAD.MOV.U32 R37, RZ, RZ, R34 ;  /* 0x000000ffff257224 */ /* 0x000fe200078e0022 */
[----:B------:R-:W-:Y:S02]  /*5c10*/  MOV R36, R35 ;  /* 0x0000002300247202 */ /* 0x000fe40000000f00 */
[----:B------:R-:W-:Y:S01]  /*5c20*/  LDSM.16.MT88.4 R32, [R214+0x7100] ;  /* 0x00710000d620783b */ /* 0x000fe20000004200 */
[C---:B------:R-:W-:Y:S01]  /*5c30*/  HMMA.16816.F32 R188, R4.reuse, R14, R72 ;  /* 0x0000000e04bc723c */ /* 0x040fe20000001848 */
[----:B--2---:R-:W-:Y:S01]  /*5c40*/  FFMA.FTZ R0, R174, c[0x0][0x2d0], -R9 ;  /* 0x0000b400ae007a23 */ /* 0x004fe20000010809 */
[----:B------:R-:W-:Y:S01]  /*5c50*/  MOV R173, R182 ;  /* 0x000000b600ad7202 */ /* 0x000fe20000000f00 */
[----:B------:R-:W2:Y:S01]  /*5c60*/  LDSM.16.MT88.4 R12, [R215+0x7100] ;  /* 0x00710000d70c783b */ /* 0x000ea20000004200 */
[----:B------:R-:W-:Y:S01]  /*5c70*/  IMAD.MOV.U32 R174, RZ, RZ, R183 ;  /* 0x000000ffffae7224 */ /* 0x000fe200078e00b7 */
[----:B------:R4:W-:Y:S01]  /*5c80*/  MUFU.EX2 R52, R0 ;  /* 0x0000000000347308 */ /* 0x0009e20000000800 */
[----:B------:R-:W-:Y:S01]  /*5c90*/  IMAD.MOV.U32 R182, RZ, RZ, R152 ;  /* 0x000000ffffb67224 */ /* 0x000fe200078e0098 */
[----:B------:R-:W-:Y:S01]  /*5ca0*/  MOV R152, R146 ;  /* 0x0000009200987202 */ /* 0x000fe20000000f00 */
[C---:B------:R-:W-:Y:S01]  /*5cb0*/  HMMA.16816.F32 R200, R4.reuse, R26, R168 ;  /* 0x0000001a04c8723c */ /* 0x040fe200000018a8 */
[----:B------:R-:W-:Y:S01]  /*5cc0*/  IMAD.MOV.U32 R55, RZ, RZ, R173 ;  /* 0x000000ffff377224 */ /* 0x000fe200078e00ad */
[----:B------:R-:W-:Y:S01]  /*5cd0*/  MOV R72, R174 ;  /* 0x000000ae00487202 */ /* 0x000fe20000000f00 */
[----:B------:R-:W-:Y:S01]  /*5ce0*/  IMAD.MOV.U32 R75, RZ, RZ, R181 ;  /* 0x000000ffff4b7224 */ /* 0x000fe200078e00b5 */
[----:B------:R-:W-:Y:S01]  /*5cf0*/  MOV R183, R144 ;  /* 0x0000009000b77202 */ /* 0x000fe20000000f00 */
[----:B------:R-:W-:Y:S01]  /*5d00*/  IMAD.MOV.U32 R91, RZ, RZ, R161 ;  /* 0x000000ffff5b7224 */ /* 0x000fe200078e00a1 */
[----:B------:R-:W-:Y:S01]  /*5d10*/  MOV R88, R182 ;  /* 0x000000b600587202 */ /* 0x000fe20000000f00 */
[----:B------:R-:W-:Y:S01]  /*5d20*/  IMAD.MOV.U32 R168, RZ, RZ, R135 ;  /* 0x000000ffffa87224 */ /* 0x000fe200078e0087 */
[C---:B------:R-:W-:Y:S01]  /*5d30*/  HMMA.16816.F32 R208, R4.reuse, R16, R96 ;  /* 0x0000001004d0723c */ /* 0x040fe20000001860 */
[----:B------:R-:W2:Y:S01]  /*5d40*/  LDSM.16.MT88.4 R16, [R216+0x7100] ;  /* 0x00710000d810783b */ /* 0x000ea20000004200 */
[----:B------:R-:W-:Y:S01]  /*5d50*/  MOV R169, R178 ;  /* 0x000000b200a97202 */ /* 0x000fe20000000f00 */
[----:B------:R-:W-:Y:S01]  /*5d60*/  IMAD.MOV.U32 R170, RZ, RZ, R179 ;  /* 0x000000ffffaa7224 */ /* 0x000fe200078e00b3 */
[----:B------:R-:W-:Y:S01]  /*5d70*/  MOV R171, R180 ;  /* 0x000000b400ab7202 */ /* 0x000fe20000000f00 */
[----:B----4-:R-:W-:Y:S01]  /*5d80*/  FFMA.FTZ R0, R175, c[0x0][0x2d0], -R9 ;  /* 0x0000b400af007a23 */ /* 0x010fe20000010809 */
[----:B------:R-:W-:Y:S01]  /*5d90*/  MOV R175, R160 ;  /* 0x000000a000af7202 */ /* 0x000fe20000000f00 */
[----:B------:R-:W-:Y:S01]  /*5da0*/  IMAD.MOV.U32 R99, RZ, RZ, R169 ;  /* 0x000000ffff637224 */ /* 0x000fe200078e00a9 */
[----:B------:R-:W-:Y:S01]  /*5db0*/  HMMA.16816.F32 R184, R4, R22, R80 ;  /* 0x0000001604b8723c */ /* 0x000fe20000001850 */
[----:B------:R4:W2:Y:S01]  /*5dc0*/  MUFU.EX2 R54, R0 ;  /* 0x0000000000367308 */ /* 0x0008a20000000800 */
[----:B------:R-:W-:Y:S01]  /*5dd0*/  MOV R98, R170 ;  /* 0x000000aa00627202 */ /* 0x000fe20000000f00 */
[----:B------:R-:W-:Y:S01]  /*5de0*/  IMAD.MOV.U32 R73, RZ, RZ, R175 ;  /* 0x000000ffff497224 */ /* 0x000fe200078e00af */
[----:B------:R-:W-:Y:S01]  /*5df0*/  MOV R170, R41 ;  /* 0x0000002900aa7202 */ /* 0x000fe20000000f00 */
[----:B------:R-:W-:-:S02]  /*5e00*/  IMAD.MOV.U32 R169, RZ, RZ, R153 ;  /* 0x000000ffffa97224 */ /* 0x000fc400078e0099 */
[----:B---3--:R-:W-:Y:S01]  /*5e10*/  MOV R83, R53 ;  /* 0x0000003500537202 */ /* 0x008fe20000000f00 */
[----:B------:R-:W-:Y:S01]  /*5e20*/  IMAD.MOV.U32 R53, RZ, RZ, R171 ;  /* 0x000000ffff357224 */ /* 0x000fe200078e00ab */
[C---:B-1----:R-:W-:Y:S01]  /*5e30*/  HMMA.16816.F32 R24, R4.reuse, R28, R68 ;  /* 0x0000001c0418723c */ /* 0x042fe20000001844 */
[----:B------:R-:W-:Y:S02]  /*5e40*/  IMAD.MOV.U32 R171, RZ, RZ, R40 ;  /* 0x000000ffffab7224 */ /* 0x000fe400078e0028 */
[----:B------:R-:W-:Y:S02]  /*5e50*/  IMAD.MOV.U32 R180, RZ, RZ, R162 ;  /* 0x000000ffffb47224 */ /* 0x000fe400078e00a2 */
[----:B------:R-:W-:Y:S02]  /*5e60*/  IMAD.MOV.U32 R160, RZ, RZ, R145 ;  /* 0x000000ffffa07224 */ /* 0x000fe400078e0091 */
[----:B------:R-:W-:Y:S01]  /*5e70*/  MOV R71, R73 ;  /* 0x0000004900477202 */ /* 0x000fe20000000f00 */
[----:B----4-:R-:W-:Y:S01]  /*5e80*/  FFMA.FTZ R0, R176, c[0x0][0x2d0], -R9 ;  /* 0x0000b400b0007a23 */ /* 0x010fe20000010809 */
[C---:B------:R-:W-:Y:S01]  /*5e90*/  HMMA.16816.F32 R28, R4.reuse, R30, R76 ;  /* 0x0000001e041c723c */ /* 0x040fe2000000184c */
[----:B------:R-:W-:Y:S01]  /*5ea0*/  MOV R73, R171 ;  /* 0x000000ab00497202 */ /* 0x000fe20000000f00 */
[----:B------:R-:W-:Y:S01]  /*5eb0*/  IMAD.MOV.U32 R162, RZ, RZ, R147 ;  /* 0x000000ffffa27224 */ /* 0x000fe200078e0093 */
[----:B------:R1:W3:Y:S01]  /*5ec0*/  MUFU.EX2 R135, R0 ;  /* 0x0000000000877308 */ /* 0x0002e20000000800 */
[----:B------:R-:W4:Y:S01]  /*5ed0*/  LDSM.16.MT88.4 R144, [R213+0x1900] ;  /* 0x00190000d590783b */ /* 0x000f220000004200 */
[----:B------:R-:W-:Y:S01]  /*5ee0*/  MOV R74, R180 ;  /* 0x000000b4004a7202 */ /* 0x000fe20000000f00 */
[----:B------:R-:W-:Y:S01]  /*5ef0*/  IMAD.MOV.U32 R89, RZ, RZ, R183 ;  /* 0x000000ffff597224 */ /* 0x000fe200078e00b7 */
[----:B------:R-:W-:Y:S01]  /*5f00*/  MOV R78, R55 ;  /* 0x00000037004e7202 */ /* 0x000fe20000000f00 */
[----:B------:R-:W-:Y:S01]  /*5f10*/  IMAD.MOV.U32 R79, RZ, RZ, R72 ;  /* 0x000000ffff4f7224 */ /* 0x000fe200078e0048 */
[----:B------:R-:W-:Y:S01]  /*5f20*/  MOV R55, R169 ;  /* 0x000000a900377202 */ /* 0x000fe20000000f00 */
[----:B------:R-:W-:Y:S01]  /*5f30*/  IMAD.MOV.U32 R72, RZ, RZ, R170 ;  /* 0x000000ffff487224 */ /* 0x000fe200078e00aa */
[C---:B--2---:R-:W-:Y:S01]  /*5f40*/  HMMA.16816.F32 R180, R4.reuse, R12, R56 ;  /* 0x0000000c04b4723c */ /* 0x044fe20000001838 */
[----:B------:R-:W-:Y:S01]  /*5f50*/  LDSM.16.MT88.4 R56, [R216+0x3900] ;  /* 0x00390000d838783b */ /* 0x000fe20000004200 */
[----:B------:R-:W-:Y:S01]  /*5f60*/  IMAD.MOV.U32 R70, RZ, RZ, R74 ;  /* 0x000000ffff467224 */ /* 0x000fe200078e004a */
[----:B------:R-:W-:Y:S01]  /*5f70*/  MOV R69, R75 ;  /* 0x0000004b00457202 */ /* 0x000fe20000000f00 */
[----:B------:R-:W-:Y:S01]  /*5f80*/  IMAD.MOV.U32 R80, RZ, RZ, R88 ;  /* 0x000000ffff507224 */ /* 0x000fe200078e0058 */
[----:B------:R-:W-:Y:S01]  /*5f90*/  MOV R81, R89 ;  /* 0x0000005900517202 */ /* 0x000fe20000000f00 */
[----:B------:R-:W-:Y:S01]  /*5fa0*/  IMAD.MOV.U32 R74, RZ, RZ, R43 ;  /* 0x000000ffff4a7224 */ /* 0x000fe200078e002b */
[----:B------:R-:W-:Y:S01]  /*5fb0*/  MOV R75, R42 ;  /* 0x0000002a004b7202 */ /* 0x000fe20000000f00 */
[----:B-1----:R-:W-:Y:S01]  /*5fc0*/  FFMA.FTZ R0, R177, c[0x0][0x2d0], -R8 ;  /* 0x0000b400b1007a23 */ /* 0x002fe20000010808 */
[C---:B------:R-:W-:Y:S01]  /*5fd0*/  HMMA.16816.F32 R20, R4.reuse, R32, R64 ;  /* 0x000000200414723c */ /* 0x040fe20000001840 */
[----:B------:R-:W-:Y:S01]  /*5fe0*/  MOV R90, R160 ;  /* 0x000000a0005a7202 */ /* 0x000fe20000000f00 */
[----:B------:R-:W-:Y:S01]  /*5ff0*/  IMAD.MOV.U32 R97, RZ, RZ, R163 ;  /* 0x000000ffff617224 */ /* 0x000fe200078e00a3 */
[----:B------:R1:W-:Y:S01]  /*6000*/  MUFU.EX2 R11, R0 ;  /* 0x00000000000b7308 */ /* 0x0003e20000000800 */
[----:B------:R-:W-:Y:S01]  /*6010*/  MOV R96, R162 ;  /* 0x000000a200607202 */ /* 0x000fe20000000f00 */
[----:B------:R-:W-:Y:S01]  /*6020*/  IMAD.MOV.U32 R68, RZ, RZ, R80 ;  /* 0x000000ffff447224 */ /* 0x000fe200078e0050 */
[----:B------:R-:W-:Y:S01]  /*6030*/  MOV R76, R53 ;  /* 0x00000035004c7202 */ /* 0x000fe20000000f00 */
[----:B------:R-:W-:Y:S01]  /*6040*/  IMAD.MOV.U32 R82, RZ, RZ, R90 ;  /* 0x000000ffff527224 */ /* 0x000fe200078e005a */
[C---:B------:R-:W-:Y:S01]  /*6050*/  HMMA.16816.F32 R32, R4.reuse, R34, R48 ;  /* 0x000000220420723c */ /* 0x040fe20000001830 */
[----:B------:R-:W-:Y:S01]  /*6060*/  LDSM.16.MT88.4 R48, [R214+0x3900] ;  /* 0x00390000d630783b */ /* 0x000fe20000004200 */
[----:B------:R-:W-:Y:S01]  /*6070*/  MOV R53, R97 ;  /* 0x0000006100357202 */ /* 0x000fe20000000f00 */
[----:B------:R-:W-:Y:S01]  /*6080*/  IMAD.MOV.U32 R90, RZ, RZ, R128 ;  /* 0x000000ffff5a7224 */ /* 0x000fe200078e0080 */
[----:B------:R-:W-:Y:S01]  /*6090*/  MOV R97, R131 ;  /* 0x0000008300617202 */ /* 0x000fe20000000f00 */
[----:B------:R-:W-:Y:S03]  /*60a0*/  LDSM.16.MT88.4 R160, [R216+0x1900] ;  /* 0x00190000d8a0783b */ /* 0x000fe60000004200 */
[----:B------:R-:W-:Y:S01]  /*60b0*/  HMMA.16816.F32 R176, R4, R16, R60 ;  /* 0x0000001004b0723c */ /* 0x000fe2000000183c */
[----:B------:R-:W-:Y:S01]  /*60c0*/  LDSM.16.MT88.4 R64, [R215+0x3900] ;  /* 0x00390000d740783b */ /* 0x000fe20000004200 */
[----:B-1----:R-:W-:-:S02]  /*60d0*/  FFMA.FTZ R0, R154, c[0x0][0x2d0], -R8 ;  /* 0x0000b4009a007a23 */ /* 0x002fc40000010808 */
[----:B------:R-:W-:Y:S01]  /*60e0*/  IMAD.MOV.U32 R154, RZ, RZ, R155 ;  /* 0x000000ffff9a7224 */ /* 0x000fe200078e009b */
[----:B------:R-:W-:Y:S02]  /*60f0*/  MOV R155, R10 ;  /* 0x0000000a009b7202 */ /* 0x000fe40000000f00 */
[----:B------:R-:W-:Y:S01]  /*6100*/  IMAD.MOV.U32 R60, RZ, RZ, R72 ;  /* 0x000000ffff3c7224 */ /* 0x000fe200078e0048 */
[----:B------:R1:W2:Y:S01]  /*6110*/  MUFU.EX2 R10, R0 ;  /* 0x00000000000a7308 */ /* 0x0002a20000000800 */
[----:B------:R-:W-:Y:S01]  /*6120*/  MOV R61, R73 ;  /* 0x00000049003d7202 */ /* 0x000fe20000000f00 */
[----:B------:R-:W-:Y:S01]  /*6130*/  IMAD.MOV.U32 R62, RZ, RZ, R74 ;  /* 0x000000ffff3e7224 */ /* 0x000fe200078e004a */
[----:B------:R-:W-:Y:S01]  /*6140*/  MOV R40, R154 ;  /* 0x0000009a00287202 */ /* 0x000fe20000000f00 */
[----:B------:R-:W-:Y:S01]  /*6150*/  IMAD.MOV.U32 R41, RZ, RZ, R155 ;  /* 0x000000ffff297224 */ /* 0x000fe200078e009b */
[----:B------:R-:W-:Y:S02]  /*6160*/  MOV R63, R75 ;  /* 0x0000004b003f7202 */ /* 0x000fe40000000f00 */
[----:B------:R-:W-:Y:S01]  /*6170*/  LDSM.16.MT88.4 R72, [R213+0x5900] ;  /* 0x00590000d548783b */ /* 0x000fe20000004200 */
[----:B------:R-:W-:Y:S01]  /*6180*/  IMAD.MOV.U32 R88, RZ, RZ, R40 ;  /* 0x000000ffff587224 */ /* 0x000fe200078e0028 */
[----:B------:R-:W-:-:S02]  /*6190*/  MOV R89, R41 ;  /* 0x0000002900597202 */ /* 0x000fc40000000f00 */
[----:B------:R-:W-:Y:S01]  /*61a0*/  LDSM.16.MT88.4 R40, [R213+0x3900] ;  /* 0x00390000d528783b */ /* 0x000fe20000004200 */
[--C-:B-1----:R-:W-:Y:S01]  /*61b0*/  FFMA.FTZ R0, R168, c[0x0][0x2d0], -R8.reuse ;  /* 0x0000b400a8007a23 */ /* 0x102fe20000010808 */
[----:B------:R-:W-:Y:S02]  /*61c0*/  MOV R168, R152 ;  /* 0x0000009800a87202 */ /* 0x000fe40000000f00 */
[----:B------:R-:W-:Y:S01]  /*61d0*/  LDSM.16.MT88.4 R152, [R214+0x1900] ;  /* 0x00190000d698783b */ /* 0x000fe20000004200 */
[----:B------:R1:W-:Y:S02]  /*61e0*/  MUFU.EX2 R9, R0 ;  /* 0x0000000000097308 */ /* 0x0003e40000000800 */
[----:B-1----:R-:W-:Y:S02]  /*61f0*/  FFMA.FTZ R0, R249, c[0x0][0x2d0], -R8 ;  /* 0x0000b400f9007a23 */ /* 0x002fe40000010808 */
[----:B------:R-:W-:Y:S01]  /*6200*/  IMAD.MOV.U32 R249, RZ, RZ, R54 ;  /* 0x000000fffff97224 */ /* 0x000fe200078e0036 */
[----:B------:R-:W-:-:S03]  /*6210*/  MOV R54, R172 ;  /* 0x000000ac00367202 */ /* 0x000fc60000000f00 */
[----:B------:R1:W1:Y:S01]  /*6220*/  MUFU.EX2 R8, R0 ;  /* 0x0000000000087308 */ /* 0x0002620000000800 */
[C---:B------:R-:W-:Y:S01]  /*6230*/  HMMA.16816.F32 R172, R4.reuse, R18, R84 ;  /* 0x0000001204ac723c */ /* 0x040fe20000001854 */
[----:B------:R-:W-:Y:S02]  /*6240*/  IMAD.MOV.U32 R77, RZ, RZ, R54 ;  /* 0x000000ffff4d7224 */ /* 0x000fe400078e0036 */
[----:B------:R-:W-:Y:S02]  /*6250*/  IMAD.MOV.U32 R54, RZ, RZ, R168 ;  /* 0x000000ffff367224 */ /* 0x000fe400078e00a8 */
[----:B------:R-:W4:Y:S03]  /*6260*/  LDSM.16.MT88.4 R168, [R215+0x1900] ;  /* 0x00190000d7a8783b */ /* 0x000f260000004200 */
[----:B------:R-:W-:Y:S01]  /*6270*/  HMMA.16816.F32 R16, R4, R14, R44 ;  /* 0x0000000e0410723c */ /* 0x000fe2000000182c */
[----:B------:R-:W-:Y:S01]  /*6280*/  MOV R87, R53 ;  /* 0x0000003500577202 */ /* 0x000fe20000000f00 */
[----:B------:R-:W-:Y:S01]  /*6290*/  IMAD.MOV.U32 R85, RZ, RZ, R98 ;  /* 0x000000ffff557224 */ /* 0x000fe200078e0062 */
[----:B------:R-:W-:-:S02]  /*62a0*/  MOV R86, R99 ;  /* 0x0000006300567202 */ /* 0x000fc40000000f00 */
[----:B------:R-:W-:Y:S02]  /*62b0*/  MOV R84, R97 ;  /* 0x0000006100547202 */ /* 0x000fe40000000f00 */
[----:B------:R-:W-:Y:S01]  /*62c0*/  IMAD.MOV.U32 R7, RZ, RZ, R52 ;  /* 0x000000ffff077224 */ /* 0x000fe200078e0034 */
[----:B------:R-:W-:Y:S01]  /*62d0*/  MOV R6, R83 ;  /* 0x0000005300067202 */ /* 0x000fe20000000f00 */
[----:B------:R-:W-:Y:S01]  /*62e0*/  IMAD.MOV.U32 R52, RZ, RZ, R96 ;  /* 0x000000ffff347224 */ /* 0x000fe200078e0060 */
[----:B------:R-:W-:Y:S01]  /*62f0*/  MOV R83, R91 ;  /* 0x0000005b00537202 */ /* 0x000fe20000000f00 */
[----:B------:R-:W-:Y:S01]  /*6300*/  IMAD.MOV.U32 R96, RZ, RZ, R130 ;  /* 0x000000ffff607224 */ /* 0x000fe200078e0082 */
[----:B------:R-:W-:Y:S01]  /*6310*/  MOV R91, R129 ;  /* 0x00000081005b7202 */ /* 0x000fe20000000f00 */
[----:B------:R-:W-:Y:S01]  /*6320*/  IMAD.MOV.U32 R4, RZ, RZ, R54 ;  /* 0x000000ffff047224 */ /* 0x000fe200078e0036 */
[----:B------:R-:W-:Y:S01]  /*6330*/  F2FP.PACK_AB R128, R7, R6 ;  /* 0x000000060780723e */ /* 0x000fe200000000ff */
[----:B------:R-:W-:Y:S01]  /*6340*/  IMAD.MOV.U32 R15, RZ, RZ, R90 ;  /* 0x000000ffff0f7224 */ /* 0x000fe200078e005a */
[----:B---3--:R-:W-:Y:S01]  /*6350*/  F2FP.PACK_AB R130, R135, R249 ;  /* 0x000000f98782723e */ /* 0x008fe200000000ff */
[----:B-1----:R-:W-:Y:S01]  /*6360*/  IMAD.MOV.U32 R0, RZ, RZ, R88 ;  /* 0x000000ffff007224 */ /* 0x002fe200078e0058 */
[----:B--2---:R-:W-:Y:S01]  /*6370*/  F2FP.PACK_AB R129, R10, R11 ;  /* 0x0000000b0a81723e */ /* 0x004fe200000000ff */
[----:B------:R-:W-:Y:S01]  /*6380*/  IMAD.MOV.U32 R13, RZ, RZ, R96 ;  /* 0x000000ffff0d7224 */ /* 0x000fe200078e0060 */
[----:B------:R-:W-:Y:S01]  /*6390*/  F2FP.PACK_AB R131, R8, R9 ;  /* 0x000000090883723e */ /* 0x000fe200000000ff */
[----:B------:R-:W-:Y:S01]  /*63a0*/  LDSM.16.MT88.4 R96, [R215+0x5900] ;  /* 0x00590000d760783b */ /* 0x000fe20000004200 */
[----:B------:R-:W-:-:S02]  /*63b0*/  MOV R5, R55 ;  /* 0x0000003700057202 */ /* 0x000fc40000000f00 */
[----:B------:R-:W-:Y:S02]  /*63c0*/  MOV R14, R89 ;  /* 0x00000059000e7202 */ /* 0x000fe40000000f00 */
[----:B------:R-:W-:Y:S01]  /*63d0*/  MOV R12, R91 ;  /* 0x0000005b000c7202 */ /* 0x000fe20000000f00 */
[C---:B----4-:R-:W-:Y:S01]  /*63e0*/  HMMA.16816.F32 R140, R128.reuse, R144, R140 ;  /* 0x00000090808c723c */ /* 0x050fe2000000188c */
[----:B------:R-:W-:Y:S07]  /*63f0*/  LDSM.16.MT88.4 R88, [R216+0x5900] ;  /* 0x00590000d858783b */ /* 0x000fee0000004200 */
[C---:B------:R-:W-:Y:S07]  /*6400*/  HMMA.16816.F32 R144, R128.reuse, R146, R76 ;  /* 0x000000928090723c */ /* 0x040fee000000184c */
[----:B------:R-:W-:Y:S01]  /*6410*/  IMAD.MOV.U32 R76, RZ, RZ, R52 ;  /* 0x000000ffff4c7224 */ /* 0x000fe200078e0034 */
[----:B------:R-:W-:Y:S01]  /*6420*/  HMMA.16816.F32 R164, R128, R168, R164 ;  /* 0x000000a880a4723c */ /* 0x000fe200000018a4 */
[----:B------:R-:W-:Y:S01]  /*6430*/  IMAD.MOV.U32 R78, RZ, RZ, R82 ;  /* 0x000000ffff4e7224 */ /* 0x000fe200078e0052 */
[----:B------:R-:W-:-:S02]  /*6440*/  MOV R79, R81 ;  /* 0x00000051004f7202 */ /* 0x000fc40000000f00 */
[----:B------:R-:W-:Y:S02]  /*6450*/  MOV R77, R83 ;  /* 0x00000053004d7202 */ /* 0x000fe40000000f00 */
[----:B------:R-:W1:Y:S02]  /*6460*/  LDSM.16.MT88.4 R80, [R214+0x5900] ;  /* 0x00590000d650783b */ /* 0x000e640000004200 */
[C---:B------:R-:W-:Y:S07]  /*6470*/  HMMA.16816.F32 R168, R128.reuse, R170, R108 ;  /* 0x000000aa80a8723c */ /* 0x040fee000000186c */
[----:B------:R-:W-:Y:S01]  /*6480*/  IMAD.MOV.U32 R110, RZ, RZ, R4 ;  /* 0x000000ffff6e7224 */ /* 0x000fe200078e0004 */
[----:B------:R-:W-:Y:S01]  /*6490*/  HMMA.16816.F32 R52, R128, R56, R136 ;  /* 0x000000388034723c */ /* 0x000fe20000001888 */
[----:B------:R-:W-:Y:S01]  /*64a0*/  MOV R111, R5 ;  /* 0x00000005006f7202 */ /* 0x000fe20000000f00 */
[----:B------:R-:W-:Y:S01]  /*64b0*/  IMAD.MOV.U32 R5, RZ, RZ, R84 ;  /* 0x000000ffff057224 */ /* 0x000fe200078e0054 */
[----:B------:R-:W-:Y:S01]  /*64c0*/  MOV R4, R13 ;  /* 0x0000000d00047202 */ /* 0x000fe20000000f00 */
[----:B------:R-:W-:-:S03]  /*64d0*/  FADD.FTZ R2, R2, R110 ;  /* 0x0000006e02027221 */ /* 0x000fc60000010000 */
[----:B------:R-:W-:Y:S01]  /*64e0*/  IMAD.MOV.U32 R136, RZ, RZ, R12 ;  /* 0x000000ffff887224 */ /* 0x000fe200078e000c */
[C---:B------:R-:W-:Y:S01]  /*64f0*/  HMMA.16816.F32 R56, R128.reuse, R58, R204 ;  /* 0x0000003a8038723c */ /* 0x040fe200000018cc */
[----:B------:R-:W-:Y:S01]  /*6500*/  FADD.FTZ R2, R111, R2 ;  /* 0x000000026f027221 */ /* 0x000fe20000010000 */
[----:B------:R-:W-:Y:S01]  /*6510*/  MOV R138, R79 ;  /* 0x0000004f008a7202 */ /* 0x000fe20000000f00 */
[----:B------:R-:W-:Y:S02]  /*6520*/  IMAD.MOV.U32 R137, RZ, RZ, R78 ;  /* 0x000000ffff897224 */ /* 0x000fe400078e004e */
[----:B------:R-:W-:Y:S02]  /*6530*/  IMAD.MOV.U32 R139, RZ, RZ, R68 ;  /* 0x000000ffff8b7224 */ /* 0x000fe400078e0044 */
[----:B------:R-:W-:Y:S01]  /*6540*/  IMAD.MOV.U32 R206, RZ, RZ, R14 ;  /* 0x000000ffffce7224 */ /* 0x000fe200078e000e */
[----:B------:R-:W-:Y:S01]  /*6550*/  HMMA.16816.F32 R148, R128, R152, R148 ;  /* 0x000000988094723c */ /* 0x000fe20000001894 */
[----:B------:R-:W-:-:S02]  /*6560*/  MOV R207, R15 ;  /* 0x0000000f00cf7202 */ /* 0x000fc40000000f00 */
[----:B------:R-:W-:Y:S01]  /*6570*/  FADD.FTZ R0, R0, R206 ;  /* 0x000000ce00007221 */ /* 0x000fe20000010000 */
[----:B------:R-:W-:Y:S02]  /*6580*/  LDSM.16.MT88.4 R12, [R215+0x7900] ;  /* 0x00790000d70c783b */ /* 0x000fe40000004200 */
[----:B------:R-:W-:Y:S02]  /*6590*/  FADD.FTZ R2, R207, R2 ;  /* 0x00000002cf027221 */ /* 0x000fe40000010000 */
[----:B------:R-:W-:Y:S01]  /*65a0*/  HMMA.16816.F32 R152, R128, R154, R100 ;  /* 0x0000009a8098723c */ /* 0x000fe20000001864 */
[----:B------:R-:W-:Y:S02]  /*65b0*/  FADD.FTZ R0, R136, R0 ;  /* 0x0000000088007221 */ /* 0x000fe40000010000 */
[----:B------:R-:W-:-:S04]  /*65c0*/  FADD.FTZ R4, R4, R2 ;  /* 0x0000000204047221 */ /* 0x000fc80000010000 */
[----:B------:R-:W-:Y:S01]  /*65d0*/  IMAD.MOV.U32 R100, RZ, RZ, R39 ;  /* 0x000000ffff647224 */ /* 0x000fe200078e0027 */
[----:B------:R-:W-:Y:S01]  /*65e0*/  MOV R101, R38 ;  /* 0x0000002600657202 */ /* 0x000fe20000000f00 */
[----:B------:R-:W-:Y:S01]  /*65f0*/  IMAD.MOV.U32 R102, RZ, RZ, R37 ;  /* 0x000000ffff667224 */ /* 0x000fe200078e0025 */
[----:B------:R-:W-:Y:S01]  /*6600*/  MOV R103, R36 ;  /* 0x0000002400677202 */ /* 0x000fe20000000f00 */
[C---:B------:R-:W-:Y:S01]  /*6610*/  HMMA.16816.F32 R44, R128.reuse, R48, R120 ;  /* 0x00000030802c723c */ /* 0x040fe20000001878 */
[----:B------:R-:W-:Y:S07]  /*6620*/  LDSM.16.MT88.4 R120, [R216+0x7900] ;  /* 0x00790000d878783b */ /* 0x000fee0000004200 */
[C---:B------:R-:W-:Y:S01]  /*6630*/  HMMA.16816.F32 R36, R128.reuse, R40, R112 ;  /* 0x000000288024723c */ /* 0x040fe20000001870 */
[----:B------:R-:W-:Y:S07]  /*6640*/  LDSM.16.MT88.4 R112, [R214+0x7900] ;  /* 0x00790000d670783b */ /* 0x000fee0000004200 */
[C---:B------:R-:W-:Y:S07]  /*6650*/  HMMA.16816.F32 R40, R128.reuse, R42, R116 ;  /* 0x0000002a8028723c */ /* 0x040fee0000001874 */
[----:B------:R-:W-:Y:S01]  /*6660*/  MOV R116, R85 ;  /* 0x0000005500747202 */ /* 0x000fe20000000f00 */
[----:B------:R-:W-:Y:S01]  /*6670*/  IMAD.MOV.U32 R117, RZ, RZ, R86 ;  /* 0x000000ffff757224 */ /* 0x000fe200078e0056 */
[----:B------:R-:W-:Y:S01]  /*6680*/  MOV R118, R87 ;  /* 0x0000005700767202 */ /* 0x000fe20000000f00 */
[----:B------:R-:W-:Y:S01]  /*6690*/  IMAD.MOV.U32 R119, RZ, RZ, R76 ;  /* 0x000000ffff777224 */ /* 0x000fe200078e004c */
[----:B------:R-:W-:Y:S01]  /*66a0*/  HMMA.16816.F32 R48, R128, R50, R124 ;  /* 0x000000328030723c */ /* 0x000fe2000000187c */
[----:B------:R-:W-:-:S02]  /*66b0*/  FADD.FTZ R2, R116, R0 ;  /* 0x0000000074027221 */ /* 0x000fc40000010000 */
[----:B------:R-:W-:Y:S02]  /*66c0*/  FADD.FTZ R0, R117, R4 ;  /* 0x0000000475007221 */ /* 0x000fe40000010000 */
[----:B------:R-:W-:Y:S02]  /*66d0*/  FADD.FTZ R2, R118, R2 ;  /* 0x0000000276027221 */ /* 0x000fe40000010000 */
[----:B------:R-:W-:Y:S01]  /*66e0*/  FADD.FTZ R0, R119, R0 ;  /* 0x0000000077007221 */ /* 0x000fe20000010000 */
[----:B------:R-:W-:Y:S01]  /*66f0*/  MOV R124, R69 ;  /* 0x00000045007c7202 */ /* 0x000fe20000000f00 */
[----:B------:R-:W-:Y:S01]  /*6700*/  FADD.FTZ R2, R137, R2 ;  /* 0x0000000289027221 */ /* 0x000fe20000010000 */
[----:B------:R-:W-:Y:S01]  /*6710*/  MOV R125, R71 ;  /* 0x00000047007d7202 */ /* 0x000fe20000000f00 */
[----:B------:R-:W-:Y:S01]  /*6720*/  FADD.FTZ R0, R138, R0 ;  /* 0x000000008a007221 */ /* 0x000fe20000010000 */
[----:B------:R-:W-:Y:S01]  /*6730*/  MOV R127, R77 ;  /* 0x0000004d007f7202 */ /* 0x000fe20000000f00 */
[----:B------:R-:W-:Y:S01]  /*6740*/  FADD.FTZ R2, R139, R2 ;  /* 0x000000028b027221 */ /* 0x000fe20000010000 */
[----:B------:R-:W-:Y:S01]  /*6750*/  HMMA.16816.F32 R156, R128, R160, R156 ;  /* 0x000000a0809c723c */ /* 0x000fe2000000189c */
[----:B------:R-:W-:-:S02]  /*6760*/  IMAD.MOV.U32 R126, RZ, RZ, R70 ;  /* 0x000000ffff7e7224 */ /* 0x000fc400078e0046 */
[----:B------:R-:W-:Y:S02]  /*6770*/  FADD.FTZ R0, R124, R0 ;  /* 0x000000007c007221 */ /* 0x000fe40000010000 */
[----:B------:R-:W-:Y:S02]  /*6780*/  FADD.FTZ R2, R125, R2 ;  /* 0x000000027d027221 */ /* 0x000fe40000010000 */
[----:B------:R-:W-:Y:S01]  /*6790*/  FADD.FTZ R0, R126, R0 ;  /* 0x000000007e007221 */ /* 0x000fe20000010000 */
[----:B------:R-:W-:Y:S01]  /*67a0*/  HMMA.16816.F32 R160, R128, R162, R104 ;  /* 0x000000a280a0723c */ /* 0x000fe20000001868 */
[----:B------:R-:W-:Y:S01]  /*67b0*/  FADD.FTZ R2, R248, R2 ;  /* 0x00000002f8027221 */ /* 0x000fe20000010000 */
[----:B------:R-:W2:Y:S01]  /*67c0*/  LDSM.16.MT88.4 R104, [R213+0x7900] ;  /* 0x00790000d568783b */ /* 0x000ea20000004200 */
[----:B------:R-:W-:Y:S02]  /*67d0*/  FADD.FTZ R0, R127, R0 ;  /* 0x000000007f007221 */ /* 0x000fe40000010000 */
[----:B------:R-:W-:-:S02]  /*67e0*/  FADD.FTZ R2, R243, R2 ;  /* 0x00000002f3027221 */ /* 0x000fc40000010000 */
[----:B------:R-:W-:Y:S01]  /*67f0*/  FADD.FTZ R0, R5, R0 ;  /* 0x0000000005007221 */ /* 0x000fe20000010000 */
[C---:B------:R-:W-:Y:S01]  /*6800*/  HMMA.16816.F32 R60, R128.reuse, R64, R60 ;  /* 0x00000040803c723c */ /* 0x040fe2000000183c */
[----:B------:R-:W-:Y:S02]  /*6810*/  FADD.FTZ R4, R134, R2 ;  /* 0x0000000286047221 */ /* 0x000fe40000010000 */
[----:B------:R-:W-:Y:S02]  /*6820*/  FADD.FTZ R2, R6, R0 ;  /* 0x0000000006027221 */ /* 0x000fe40000010000 */
[----:B------:R-:W-:Y:S02]  /*6830*/  FADD.FTZ R0, R133, R4 ;  /* 0x0000000485007221 */ /* 0x000fe40000010000 */
[----:B------:R-:W-:Y:S01]  /*6840*/  FADD.FTZ R2, R7, R2 ;  /* 0x0000000207027221 */ /* 0x000fe20000010000 */
[----:B------:R-:W-:Y:S01]  /*6850*/  HMMA.16816.F32 R64, R128, R66, R100 ;  /* 0x000000428040723c */ /* 0x000fe20000001864 */
[----:B------:R-:W-:-:S02]  /*6860*/  FADD.FTZ R0, R11, R0 ;  /* 0x000000000b007221 */ /* 0x000fc40000010000 */
[----:B------:R-:W-:Y:S02]  /*6870*/  FADD.FTZ R2, R249, R2 ;  /* 0x00000002f9027221 */ /* 0x000fe40000010000 */
[----:B------:R-:W-:Y:S02]  /*6880*/  FADD.FTZ R0, R10, R0 ;  /* 0x000000000a007221 */ /* 0x000fe40000010000 */
[----:B------:R-:W-:Y:S01]  /*6890*/  FADD.FTZ R2, R135, R2 ;  /* 0x0000000287027221 */ /* 0x000fe20000010000 */
[----:B------:R-:W-:Y:S01]  /*68a0*/  HMMA.16816.F32 R68, R128, R72, R244 ;  /* 0x000000488044723c */ /* 0x000fe200000018f4 */
[----:B------:R-:W-:-:S04]  /*68b0*/  FADD.FTZ R0, R9, R0 ;  /* 0x0000000009007221 */ /* 0x000fc80000010000 */
[----:B------:R-:W-:-:S03]  /*68c0*/  FADD.FTZ R0, R8, R0 ;  /* 0x0000000008007221 */ /* 0x000fc60000010000 */
[C---:B-1----:R-:W-:Y:S02]  /*68d0*/  HMMA.16816.F32 R76, R128.reuse, R80, R208 ;  /* 0x00000050804c723c */ /* 0x042fe400000018d0 */
[----:B------:R1:W-:Y:S04]  /*68e0*/  STL [R1+0x4], R0 ;  /* 0x0000040001007387 */ /* 0x0003e80000100800 */
[----:B------:R1:W-:Y:S02]  /*68f0*/  STL [R1], R2 ;  /* 0x0000000201007387 */ /* 0x0003e40000100800 */
        /* <DEDUP_REMOVED lines=15> */
[----:B-1----:R-:W-:Y:S01]  /*69f0*/  ISETP.LT.AND P0, PT, RZ, UR4, PT ;  /* 0x00000004ff007c0c */ /* 0x002fe2000bf01270 */
[----:B------:R-:W-:-:S02]  /*6a00*/  UIADD3 UR26, UR4, -0x1, URZ ;  /* 0xffffffff041a7890 */ /* 0x000fc4000fffe03f */
[----:B------:R-:W-:-:S10]  /*6a10*/  ULDC UR24, c[0x0][0x32c] ;  /* 0x0000cb0000187ab9 */ /* 0x000fd40000000800 */
[----:B------:R-:W-:Y:S05]  /*6a20*/  @P0 BRA `(.L_x_984) ;  /* 0x0000008000000947 */ /* 0x000fea0003800000 */
[----:B------:R-:W-:Y:S02]  /*6a30*/  UISETP.NE.AND UP0, UPT, UR24, 0x1, UPT ;  /* 0x000000011800788c */ /* 0x000fe4000bf05270 */
[----:B------:R-:W-:-:S03]  /*6a40*/  UIADD3 UR26, -UR4, URZ, URZ ;  /* 0x0000003f041a7290 */ /* 0x000fc6000fffe13f */
[----:B------:R-:W-:Y:S02]  /*6a50*/  ULDC.64 UR4, c[0x0][0x330] ;  /* 0x0000cc0000047ab9 */ /* 0x000fe40000000a00 */
[----:B------:R-:W-:-:S07]  /*6a60*/  UIMAD.WIDE.U32 UR28, UR26, UR4, URZ ;  /* 0x000000041a1c72a5 */ /* 0x000fce000f8e003f */
[----:B------:R-:W-:Y:S02]  /*6a70*/  @UP0 UMOV UR27, UR29 ;  /* 0x0000001d001b0c82 */ /* 0x000fe40008000000 */
[----:B------:R-:W-:-:S04]  /*6a80*/  @UP0 USHF.R.U32.HI UR26, URZ, UR5, UR27 ;  /* 0x000000053f1a0299 */ /* 0x000fc8000801161b */
[----:B------:R-:W-:Y:S01]  /*6a90*/  ULOP3.LUT UR26, URZ, UR26, URZ, 0x33, !UPT ;  /* 0x0000001a3f1a7292 */ /* 0x000fe2000f8e333f */
[----:B------:R-:W-:Y:S05]  /*6aa0*/  BRA `(.L_x_985) ;  /* 0x0000005000007947 */ /* 0x000fea0003800000 */
.L_x_984:
[----:B------:R-:W-:Y:S02]  /*6ab0*/  UISETP.NE.AND UP0, UPT, UR24, 0x1, UPT ;  /* 0x000000011800788c */ /* 0x000fe4000bf05270 */
[----:B------:R-:W-:Y:S02]  /*6ac0*/  ULDC.64 UR4, c[0x0][0x330] ;  /* 0x0000cc0000047ab9 */ /* 0x000fe40000000a00 */
[----:B------:R-:W-:-:S07]  /*6ad0*/  UIMAD.WIDE.U32 UR28, UR26, UR4, URZ ;  /* 0x000000041a1c72a5 */ /* 0x000fce000f8e003f */
[----:B------:R-:W-:Y:S02]  /*6ae0*/  @UP0 UMOV UR27, UR29 ;  /* 0x0000001d001b0c82 */ /* 0x000fe40008000000 */
[----:B------:R-:W-:Y:S02]  /*6af0*/  @UP0 USHF.R.U32.HI UR26, URZ, UR5, UR27 ;  /* 0x000000053f1a0299 */ /* 0x000fe4000801161b */
.L_x_985:
[----:B------:R-:W-:Y:S02]  /*6b00*/  ULDC UR4, c[0x0][0x32c] ;  /* 0x0000cb0000047ab9 */ /* 0x000fe40000000800 */
[----:B------:R-:W-:-:S04]  /*6b10*/  UIMAD UR4, UR26, UR24, UR4 ;  /* 0x000000181a0472a4 */ /* 0x000fc8000f8e0204 */
[----:B------:R-:W-:-:S04]  /*6b20*/  UISETP.LT.AND UP0, UPT, UR25, UR4, UPT ;  /* 0x000000041900728c */ /* 0x000fc8000bf01270 */
[----:B------:R-:W-:-:S04]  /*6b30*/  USEL UR25, UR25, UR4, UP0 ;  /* 0x0000000419197287 */ /* 0x000fc80008000000 */
.L_x_983:
[----:B-1----:R-:W-:-:S04]  /*6b40*/  USHF.R.S32.HI UR4, URZ, 0x1f, UR25 ;  /* 0x0000001f3f047899 */ /* 0x002fc80008011419 */
[----:B------:R-:W-:-:S04]  /*6b50*/  ULEA.HI UR4, UR4, UR25, URZ, 0x6 ;  /* 0x0000001904047291 */ /* 0x000fc8000f8f303f */
[----:B------:R-:W-:-:S04]  /*6b60*/  USHF.R.S32.HI UR4, URZ, 0x6, UR4 ;  /* 0x000000063f047899 */ /* 0x000fc80008011404 */
[----:B------:R-:W-:-:S04]  /*6b70*/  UISETP.LT.AND UP0, UPT, UR7, UR4, UPT ;  /* 0x000000040700728c */ /* 0x000fc8000bf01270 */
[----:B------:R-:W-:-:S04]  /*6b80*/  USEL UR4, UR7, UR4, !UP0 ;  /* 0x0000000407047287 */ /* 0x000fc8000c000000 */
[----:B------:R-:W-:-:S06]  /*6b90*/  UISETP.GE.AND UP0, UPT, UR21, UR4, UPT ;  /* 0x000000041500728c */ /* 0x000fcc000bf06270 */
[----:B------:R-:W-:-:S13]  /*6ba0*/  PLOP3.LUT P0, PT, PT, PT, UP0, 0x40, 0x0 ;  /* 0x000000000000781c */ /* 0x000fda0003f0e808 */
[----:B------:R-:W-:Y:S05]  /*6bb0*/  @P0 BRA `(.L_x_986) ;  /* 0x000047c000000947 */ /* 0x000fea0003800000 */
[----:B------:R-:W2:Y:S04]  /*6bc0*/  LDL R4, [R1+0x14] ;  /* 0x0000140001047983 */ /* 0x000ea80000100800 */
[----:B------:R-:W3:Y:S01]  /*6bd0*/  LDL R2, [R1+0x18] ;  /* 0x0000180001027983 */ /* 0x000ee20000100800 */
[----:B------:R-:W-:Y:S01]  /*6be0*/  SHF.R.S32.HI R0, RZ, 0x1f, R252 ;  /* 0x0000001fff007819 */ /* 0x000fe200000114fc */
[----:B------:R-:W-:Y:S01]  /*6bf0*/  IMAD.MOV.U32 R134, RZ, RZ, R3 ;  /* 0x000000ffff867224 */ /* 0x000fe200078e0003 */
[C---:B------:R-:W-:Y:S01]  /*6c00*/  IADD3 R5, R252.reuse, 0x40, RZ ;  /* 0x00000040fc057810 */ /* 0x040fe20007ffe0ff */
[----:B------:R-:W-:Y:S01]  /*6c10*/  IMAD.MOV.U32 R133, RZ, RZ, R132 ;  /* 0x000000ffff857224 */ /* 0x000fe200078e0084 */
[C---:B------:R-:W-:Y:S01]  /*6c20*/  SHF.L.U64.HI R210, R252.reuse, 0x1, R0 ;  /* 0x00000001fcd27819 */ /* 0x040fe20000010200 */
[C---:B------:R-:W-:Y:S01]  /*6c30*/  IMAD.SHL.U32 R3, R252.reuse, 0x2, RZ ;  /* 0x00000002fc037824 */ /* 0x040fe200078e00ff */
[----:B------:R-:W-:-:S02]  /*6c40*/  IADD3 R0, R252, 0x80, RZ ;  /* 0x00000080fc007810 */ /* 0x000fc40007ffe0ff */
[----:B------:R-:W-:Y:S02]  /*6c50*/  IADD3 R6, R252, 0x40, RZ ;  /* 0x00000040fc067810 */ /* 0x000fe40007ffe0ff */
[----:B------:R-:W-:Y:S02]  /*6c60*/  SHF.R.S32.HI R0, RZ, 0x1f, R0 ;  /* 0x0000001fff007819 */ /* 0x000fe40000011400 */
[----:B------:R-:W-:-:S04]  /*6c70*/  SHF.R.S32.HI R5, RZ, 0x1f, R5 ;  /* 0x0000001fff057819 */ /* 0x000fc80000011405 */
[----:B------:R-:W-:-:S04]  /*6c80*/  LEA.HI R5, R5, R6, RZ, 0x3 ;  /* 0x0000000605057211 */ /* 0x000fc800078f18ff */
[----:B------:R-:W-:-:S05]  /*6c90*/  LOP3.LUT R5, R5, 0xfffffff8, RZ, 0xc0, !PT ;  /* 0xfffffff805057812 */ /* 0x000fca00078ec0ff */
[C---:B------:R-:W-:Y:S02]  /*6ca0*/  IMAD.SHL.U32 R208, R5.reuse, 0x2, RZ ;  /* 0x0000000205d07824 */ /* 0x040fe400078e00ff */
[----:B--2---:R-:W-:Y:S02]  /*6cb0*/  IMAD.MOV.U32 R7, RZ, RZ, R4 ;  /* 0x000000ffff077224 */ /* 0x004fe400078e0004 */
[----:B---3--:R-:W-:Y:S01]  /*6cc0*/  IMAD.MOV.U32 R4, RZ, RZ, R2 ;  /* 0x000000ffff047224 */ /* 0x008fe200078e0002 */
[----:B------:R-:W-:Y:S02]  /*6cd0*/  IADD3 R2, R252, 0x80, RZ ;  /* 0x00000080fc027810 */ /* 0x000fe40007ffe0ff */
[----:B------:R-:W-:Y:S02]  /*6ce0*/  SHF.L.U64.HI R209, R5, 0x1, R7 ;  /* 0x0000000105d17819 */ /* 0x000fe40000010207 */
[----:B------:R-:W-:Y:S02]  /*6cf0*/  LEA.HI R0, R0, R2, RZ, 0x3 ;  /* 0x0000000200007211 */ /* 0x000fe400078f18ff */
[----:B------:R-:W-:-:S02]  /*6d00*/  SEL R2, RZ, 0x10, P6 ;  /* 0x00000010ff027807 */ /* 0x000fc40003000000 */
[----:B------:R-:W-:-:S04]  /*6d10*/  LOP3.LUT R0, R0, 0xfffffff8, RZ, 0xc0, !PT ;  /* 0xfffffff800007812 */ /* 0x000fc800078ec0ff */
[C---:B------:R-:W-:Y:S01]  /*6d20*/  SHF.L.U64.HI R207, R0.reuse, 0x1, R4 ;  /* 0x0000000100cf7819 */ /* 0x040fe20000010204 */
[----:B------:R-:W-:Y:S01]  /*6d30*/  IMAD.SHL.U32 R206, R0, 0x2, RZ ;  /* 0x0000000200ce7824 */ /* 0x000fe200078e00ff */
[----:B------:R-:W-:Y:S02]  /*6d40*/  SEL R0, RZ, 0x10, P5 ;  /* 0x00000010ff007807 */ /* 0x000fe40002800000 */
.L_x_997:
[----:B------:R-:W-:Y:S04]  /*6d50*/  DEPBAR.LE SB0, 0x0 ;  /* 0x000080000000791a */ /* 0x000fe80000000000 */
[----:B------:R-:W-:Y:S01]  /*6d60*/  BAR.SYNC.DEFER_BLOCKING 0x0 ;  /* 0x0000000000007b1d */ /* 0x000fe20000010000 */
[----:B------:R-:W-:Y:S01]  /*6d70*/  UISETP.GT.AND UP0, UPT, UR7, UR21, UPT ;  /* 0x000000150700728c */ /* 0x000fe2000bf04270 */
[----:B------:R-:W-:Y:S01]  /*6d80*/  SEL R204, RZ, 0x10, P4 ;  /* 0x00000010ffcc7807 */ /* 0x000fe20002000000 */
[----:B------:R-:W-:Y:S01]  /*6d90*/  IMAD.SHL.U32 R243, R252, 0x2, RZ ;  /* 0x00000002fcf37824 */ /* 0x000fe200078e00ff */
[----:B------:R-:W-:Y:S02]  /*6da0*/  SEL R205, RZ, 0x10, P5 ;  /* 0x00000010ffcd7807 */ /* 0x000fe40002800000 */
[----:B------:R-:W-:Y:S02]  /*6db0*/  SEL R211, RZ, 0x10, P6 ;  /* 0x00000010ffd37807 */ /* 0x000fe40003000000 */
[----:B------:R-:W-:Y:S02]  /*6dc0*/  PLOP3.LUT P0, PT, PT, PT, UP0, 0x80, 0x0 ;  /* 0x000000000000781c */ /* 0x000fe40003f0f008 */
[----:B------:R-:W-:Y:S01]  /*6dd0*/  SHF.R.S32.HI R244, RZ, 0x1f, R250 ;  /* 0x0000001ffff47819 */ /* 0x000fe200000114fa */
[----:B-1---5:R1:W2:Y:S04]  /*6de0*/  LDSM.16.M88.4 R32, [R219+0x10100] ;  /* 0x01010000db20783b */ /* 0x0222a80000000200 */
[----:B------:R1:W3:Y:S04]  /*6df0*/  LDSM.16.M88.4 R8, [R212+0x8100] ;  /* 0x00810000d408783b */ /* 0x0002e80000000200 */
[----:B------:R1:W4:Y:S04]  /*6e00*/  LDSM.16.M88.4 R16, [R212+0x8900] ;  /* 0x00890000d410783b */ /* 0x0003280000000200 */
[----:B------:R1:W1:Y:S04]  /*6e10*/  LDSM.16.M88.4 R24, [R212+0x9100] ;  /* 0x00910000d418783b */ /* 0x0002680000000200 */
[----:B------:R1:W1:Y:S04]  /*6e20*/  LDSM.16.M88.4 R136, [R212+0x9900] ;  /* 0x00990000d488783b */ /* 0x0002680000000200 */
[----:B------:R1:W1:Y:S04]  /*6e30*/  LDSM.16.M88.4 R172, [R220+0x10100] ;  /* 0x01010000dcac783b */ /* 0x0002680000000200 */
[----:B------:R1:W1:Y:S04]  /*6e40*/  LDSM.16.M88.4 R176, [R223] ;  /* 0x00000000dfb0783b */ /* 0x0002680000000200 */
[----:B------:R1:W1:Y:S04]  /*6e50*/  LDSM.16.M88.4 R180, [R238] ;  /* 0x00000000eeb4783b */ /* 0x0002680000000200 */
[----:B------:R1:W1:Y:S04]  /*6e60*/  LDSM.16.M88.4 R184, [R237] ;  /* 0x00000000edb8783b */ /* 0x0002680000000200 */
[----:B------:R1:W1:Y:S01]  /*6e70*/  LDSM.16.M88.4 R188, [R236] ;  /* 0x00000000ecbc783b */ /* 0x0002620000000200 */
[----:B------:R-:W-:-:S05]  /*6e80*/  @P0 BRA `(.L_x_987) ;  /* 0x0000037000000947 */ /* 0x000fca0003800000 */
[----:B------:R-:W-:Y:S01]  /*6e90*/  SHF.R.S32.HI R0, RZ, 0x1f, R242 ;  /* 0x0000001fff007819 */ /* 0x000fe200000114f2 */
[----:B------:R-:W-:Y:S01]  /*6ea0*/  IMAD.WIDE.U32 R2, R242, c[0x0][0x208], RZ ;  /* 0x00008200f2027a25 */ /* 0x000fe200078e00ff */
[----:B------:R-:W-:Y:S02]  /*6eb0*/  SHF.R.S32.HI R4, RZ, 0x1f, R240 ;  /* 0x0000001fff047819 */ /* 0x000fe400000114f0 */
[----:B------:R-:W-:Y:S01]  /*6ec0*/  IADD3 R30, -R211, 0x10, RZ ;  /* 0x00000010d31e7810 */ /* 0x000fe20007ffe1ff */
[----:B------:R-:W-:Y:S01]  /*6ed0*/  IMAD R0, R0, c[0x0][0x208], RZ ;  /* 0x0000820000007a24 */ /* 0x000fe200078e02ff */
[----:B------:R-:W-:Y:S01]  /*6ee0*/  IADD3 R28, -R205, 0x10, RZ ;  /* 0x00000010cd1c7810 */ /* 0x000fe20007ffe1ff */
[----:B------:R-:W-:Y:S01]  /*6ef0*/  IMAD R4, R4, c[0x0][0x218], RZ ;  /* 0x0000860004047a24 */ /* 0x000fe200078e02ff */
[----:B------:R-:W-:Y:S01]  /*6f00*/  LOP3.LUT R30, R30, 0xf, RZ, 0xc0, !PT ;  /* 0x0000000f1e1e7812 */ /* 0x000fe200078ec0ff */
[----:B------:R-:W-:Y:S01]  /*6f10*/  IMAD R0, R242, c[0x0][0x20c], R0 ;  /* 0x00008300f2007a24 */ /* 0x000fe200078e0200 */
[----:B------:R-:W-:Y:S01]  /*6f20*/  LOP3.LUT R28, R28, 0xf, RZ, 0xc0, !PT ;  /* 0x0000000f1c1c7812 */ /* 0x000fe200078ec0ff */
[----:B------:R-:W-:Y:S01]  /*6f30*/  IMAD R4, R240, c[0x0][0x21c], R4 ;  /* 0x00008700f0047a24 */ /* 0x000fe200078e0204 */
[----:B------:R-:W-:Y:S01]  /*6f40*/  IADD3 R22, -R204, 0x10, RZ ;  /* 0x00000010cc167810 */ /* 0x000fe20007ffe1ff */
[----:B------:R-:W-:Y:S01]  /*6f50*/  IMAD.IADD R3, R3, 0x1, R0 ;  /* 0x0000000103037824 */ /* 0x000fe200078e0200 */
[C---:B------:R-:W-:Y:S01]  /*6f60*/  SHF.L.U64.HI R6, R250.reuse, 0x1, R244 ;  /* 0x00000001fa067819 */ /* 0x040fe200000102f4 */
[----:B------:R-:W-:Y:S01]  /*6f70*/  IMAD.SHL.U32 R5, R250, 0x2, RZ ;  /* 0x00000002fa057824 */ /* 0x000fe200078e00ff */
[----:B------:R-:W-:Y:S01]  /*6f80*/  LOP3.LUT R22, R22, 0xf, RZ, 0xc0, !PT ;  /* 0x0000000f16167812 */ /* 0x000fe200078ec0ff */
[----:B------:R-:W-:Y:S05]  /*6f90*/  IMAD.WIDE.U32 R2, R240, c[0x0][0x218], R2 ;  /* 0x00008600f0027a25 */ /* 0x000fea00078e0002 */
[----:B------:R-:W-:Y:S04]  /*6fa0*/  IADD3 R0, P0, R2, UR14, RZ ;  /* 0x0000000e02007c10 */ /* 0x000fe8000ff1e0ff */
[----:B------:R-:W-:Y:S02]  /*6fb0*/  IADD3.X R4, R3, UR19, R4, P0, !PT ;  /* 0x0000001303047c10 */ /* 0x000fe400087fe404 */
[C---:B------:R-:W-:Y:S04]  /*6fc0*/  LEA R3, P0, R0.reuse, c[0x0][0x1f8], 0x1 ;  /* 0x00007e0000037a11 */ /* 0x040fe800078008ff */
[----:B------:R-:W-:Y:S02]  /*6fd0*/  LEA.HI.X R4, R0, c[0x0][0x1fc], R4, 0x1, P0 ;  /* 0x00007f0000047a11 */ /* 0x000fe400000f0c04 */
[----:B------:R-:W5:Y:S04]  /*6fe0*/  SHFL.IDX PT, R0, R3, 0x1, 0x181f ;  /* 0x00381f0003007f89 */ /* 0x000f6800000e0000 */
[----:B------:R-:W4:Y:S04]  /*6ff0*/  SHFL.IDX PT, R2, R4, 0x1, 0x181f ;  /* 0x00381f0004027f89 */ /* 0x000f2800000e0000 */
[----:B------:R-:W3:Y:S04]  /*7000*/  SHFL.IDX PT, R3, R3, RZ, 0x181f ;  /* 0x00181fff03037589 */ /* 0x000ee800000e0000 */
[----:B------:R-:W2:Y:S01]  /*7010*/  SHFL.IDX PT, R4, R4, RZ, 0x181f ;  /* 0x00181fff04047589 */ /* 0x000ea200000e0000 */
[----:B-----5:R-:W-:Y:S04]  /*7020*/  IADD3 R30, P2, P0, R30, R0, R208 ;  /* 0x000000001e1e7210 */ /* 0x020fe8000785e0d0 */
[----:B----4-:R-:W-:Y:S02]  /*7030*/  IADD3.X R31, RZ, R2, R209, P2, P0 ;  /* 0x00000002ff1f7210 */ /* 0x010fe400017e04d1 */
[----:B------:R-:W-:Y:S04]  /*7040*/  IADD3 R28, P2, P0, R28, R0, R206 ;  /* 0x000000001c1c7210 */ /* 0x000fe8000785e0ce */
[----:B------:R-:W-:Y:S02]  /*7050*/  IADD3.X R29, RZ, R2, R207, P2, P0 ;  /* 0x00000002ff1d7210 */ /* 0x000fe400017e04cf */
[----:B------:R-:W-:Y:S04]  /*7060*/  IADD3 R22, P2, P0, R22, R0, R5 ;  /* 0x0000000016167210 */ /* 0x000fe8000785e005 */
[--C-:B------:R-:W-:Y:S02]  /*7070*/  IADD3.X R23, RZ, R2, R6.reuse, P2, P0 ;  /* 0x00000002ff177210 */ /* 0x100fe400017e0406 */
[C---:B---3--:R-:W-:Y:S02]  /*7080*/  IADD3 R20, P0, R3.reuse, R5, RZ ;  /* 0x0000000503147210 */ /* 0x048fe40007f1e0ff */
[----:B------:R-:W-:Y:S03]  /*7090*/  ISETP.GE.AND P2, PT, R252, c[0x0][0x1d4], PT ;  /* 0x00007500fc007a0c */ /* 0x000fe60003f46270 */
[C---:B--2---:R-:W-:Y:S01]  /*70a0*/  IMAD.X R21, R4.reuse, 0x1, R6, P0 ;  /* 0x0000000104157824 */ /* 0x044fe200000e0606 */
[CC--:B------:R-:W-:Y:S05]  /*70b0*/  IADD3 R14, P0, R3.reuse, R243.reuse, RZ ;  /* 0x000000f3030e7210 */ /* 0x0c0fea0007f1e0ff */
[C-C-:B------:R-:W-:Y:S01]  /*70c0*/  IMAD.X R15, R4.reuse, 0x1, R210.reuse, P0 ;  /* 0x00000001040f7824 */ /* 0x140fe200000e06d2 */
[C---:B------:R-:W-:Y:S04]  /*70d0*/  IADD3 R12, P0, R3.reuse, R208, RZ ;  /* 0x000000d0030c7210 */ /* 0x040fe80007f1e0ff */
[----:B------:R2:W-:Y:S01]  /*70e0*/  LDGSTS.E.BYPASS.LTC128B.128 [R241], [R14.64], !P2 ;  /* 0x000000000ef17fae */ /* 0x0005e2000d101d50 */
[C---:B------:R-:W-:Y:S01]  /*70f0*/  IMAD.X R13, R4.reuse, 0x1, R209, P0 ;  /* 0x00000001040d7824 */ /* 0x040fe200000e06d1 */
[----:B------:R-:W-:Y:S04]  /*7100*/  IADD3 R6, P0, R3, R206, RZ ;  /* 0x000000ce03067210 */ /* 0x000fe80007f1e0ff */
[----:B------:R2:W-:Y:S01]  /*7110*/  LDGSTS.E.BYPASS.LTC128B.128 [R241+0x2000], [R12.64], !P6 ;  /* 0x020000000cf17fae */ /* 0x0005e2000f101d50 */
[----:B------:R-:W-:Y:S01]  /*7120*/  IMAD.X R7, R4, 0x1, R207, P0 ;  /* 0x0000000104077824 */ /* 0x000fe200000e06cf */
[----:B------:R-:W-:Y:S04]  /*7130*/  IADD3 R4, P0, R0, R243, RZ ;  /* 0x000000f300047210 */ /* 0x000fe80007f1e0ff */
[----:B------:R2:W-:Y:S01]  /*7140*/  LDGSTS.E.BYPASS.LTC128B.128 [R241+0x4000], [R6.64], !P5 ;  /* 0x0400000006f17fae */ /* 0x0005e2000e901d50 */
[----:B------:R-:W-:Y:S01]  /*7150*/  IMAD.X R5, R2, 0x1, R210, P0 ;  /* 0x0000000102057824 */ /* 0x000fe200000e06d2 */
[----:B------:R-:W-:Y:S02]  /*7160*/  ISETP.NE.U32.AND P0, PT, R211, RZ, PT ;  /* 0x000000ffd300720c */ /* 0x000fe40003f05070 */
[----:B------:R2:W-:Y:S04]  /*7170*/  LDGSTS.E.BYPASS.LTC128B.128 [R241+0x6000], [R20.64], !P4 ;  /* 0x0600000014f17fae */ /* 0x0005e8000e101d50 */
[----:B------:R2:W-:Y:S07]  /*7180*/  LDGSTS.E.BYPASS.LTC128B.128 [R241+0x1000], [R4.64], !P2 ;  /* 0x0100000004f17fae */ /* 0x0005ee000d101d50 */
[----:B------:R2:W-:Y:S01]  /*7190*/  LDGSTS.E.BYPASS.LTC128B.128.ZFILL [R241+0x3000], [R30.64], P0 ;  /* 0x030000001ef17fae */ /* 0x0005e20008141d50 */
[----:B------:R-:W-:Y:S11]  /*71a0*/  ISETP.NE.U32.AND P0, PT, R205, RZ, PT ;  /* 0x000000ffcd00720c */ /* 0x000ff60003f05070 */
[----:B------:R-:W-:Y:S02]  /*71b0*/  @!UPT UIADD3 URZ, URZ, URZ, URZ ;  /* 0x0000003f3f3ff290 */ /* 0x000fe4000fffe03f */
[----:B------:R2:W-:Y:S01]  /*71c0*/  LDGSTS.E.BYPASS.LTC128B.128.ZFILL [R241+0x5000], [R28.64], P0 ;  /* 0x050000001cf17fae */ /* 0x0005e20008141d50 */
[----:B------:R-:W-:Y:S11]  /*71d0*/  ISETP.NE.U32.AND P0, PT, R204, RZ, PT ;  /* 0x000000ffcc00720c */ /* 0x000ff60003f05070 */
[----:B------:R-:W-:Y:S02]  /*71e0*/  @!UPT UIADD3 URZ, URZ, URZ, URZ ;  /* 0x0000003f3f3ff290 */ /* 0x000fe4000fffe03f */
[----:B------:R2:W-:Y:S02]  /*71f0*/  LDGSTS.E.BYPASS.LTC128B.128.ZFILL [R241+0x7000], [R22.64], P0 ;  /* 0x0700000016f17fae */ /* 0x0005e40008141d50 */
.L_x_987:
[C---:B--23--:R-:W-:Y:S01]  /*7200*/  HMMA.16816.F32 R4, R32.reuse, R8, RZ ;  /* 0x000000082004723c */ /* 0x04cfe200000018ff */
[----:B------:R-:W-:Y:S01]  /*7210*/  LDSM.16.M88.4 R192, [R218+0x8100] ;  /* 0x00810000dac0783b */ /* 0x000fe20000000200 */
[----:B------:R-:W-:Y:S06]  /*7220*/  UISETP.GT.AND UP0, UPT, UR21, UR7, UPT ;  /* 0x000000071500728c */ /* 0x000fec000bf04270 */
[C---:B------:R-:W-:Y:S01]  /*7230*/  HMMA.16816.F32 R8, R32.reuse, R10, RZ ;  /* 0x0000000a2008723c */ /* 0x040fe200000018ff */
[----:B------:R-:W0:Y:S01]  /*7240*/  LDGDEPBAR ;  /* 0x00000000000079af */ /* 0x000e220000000000 */
[----:B------:R-:W-:Y:S06]  /*7250*/  PLOP3.LUT P0, PT, PT, PT, UP0, 0x40, 0x0 ;  /* 0x000000000000781c */ /* 0x000fec0003f0e808 */
[C---:B----4-:R-:W-:Y:S01]  /*7260*/  HMMA.16816.F32 R12, R32.reuse, R16, RZ ;  /* 0x00000010200c723c */ /* 0x050fe200000018ff */
[----:B------:R-:W-:Y:S07]  /*7270*/  LDSM.16.M88.4 R196, [R218+0x8900] ;  /* 0x00890000dac4783b */ /* 0x000fee0000000200 */
[C---:B------:R-:W-:Y:S01]  /*7280*/  HMMA.16816.F32 R16, R32.reuse, R18, RZ ;  /* 0x000000122010723c */ /* 0x040fe200000018ff */
[----:B------:R-:W-:Y:S07]  /*7290*/  LDSM.16.M88.4 R200, [R217] ;  /* 0x00000000d9c8783b */ /* 0x000fee0000000200 */
[C---:B-1----:R-:W-:Y:S08]  /*72a0*/  HMMA.16816.F32 R20, R32.reuse, R24, RZ ;  /* 0x000000182014723c */ /* 0x042ff000000018ff */
[C---:B------:R-:W-:Y:S08]  /*72b0*/  HMMA.16816.F32 R24, R32.reuse, R26, RZ ;  /* 0x0000001a2018723c */ /* 0x040ff000000018ff */
[C---:B------:R-:W-:Y:S08]  /*72c0*/  HMMA.16816.F32 R28, R32.reuse, R136, RZ ;  /* 0x00000088201c723c */ /* 0x040ff000000018ff */
[----:B------:R-:W-:Y:S01]  /*72d0*/  HMMA.16816.F32 R32, R32, R138, RZ ;  /* 0x0000008a2020723c */ /* 0x000fe200000018ff */
        /* <DEDUP_REMOVED lines=11> */
[----:B------:R-:W-:Y:S01]  /*7390*/  HMMA.16816.F32 R32, R172, R190, R32 ;  /* 0x000000beac20723c */ /* 0x000fe20000001820 */
[----:B------:R-:W5:Y:S07]  /*73a0*/  LDSM.16.M88.4 R172, [R217+0x800] ;  /* 0x00080000d9ac783b */ /* 0x000f6e0000000200 */
[C---:B-1----:R-:W-:Y:S01]  /*73b0*/  HMMA.16816.F32 R4, R136.reuse, R192, R4 ;  /* 0x000000c08804723c */ /* 0x042fe20000001804 */
[----:B------:R-:W-:Y:S07]  /*73c0*/  LDSM.16.M88.4 R188, [R217+0x1800] ;  /* 0x00180000d9bc783b */ /* 0x000fee0000000200 */
        /* <DEDUP_REMOVED lines=10> */
[----:B------:R-:W2:Y:S07]  /*7470*/  LDSM.16.M88.4 R136, [R212+0xa900] ;  /* 0x00a90000d488783b */ /* 0x000eae0000000200 */
[C---:B----4-:R-:W-:Y:S01]  /*7480*/  HMMA.16816.F32 R4, R184.reuse, R200, R4 ;  /* 0x000000c8b804723c */ /* 0x050fe20000001804 */
[----:B------:R-:W3:Y:S07]  /*7490*/  LDSM.16.M88.4 R180, [R212+0xb100] ;  /* 0x00b10000d4b4783b */ /* 0x000eee0000000200 */
[C---:B------:R-:W-:Y:S01]  /*74a0*/  HMMA.16816.F32 R8, R184.reuse, R202, R8 ;  /* 0x000000cab808723c */ /* 0x040fe20000001808 */
[----:B------:R-:W4:Y:S07]  /*74b0*/  LDSM.16.M88.4 R200, [R212+0xb900] ;  /* 0x00b90000d4c8783b */ /* 0x000f2e0000000200 */
[C---:B-----5:R-:W-:Y:S08]  /*74c0*/  HMMA.16816.F32 R12, R184.reuse, R172, R12 ;  /* 0x000000acb80c723c */ /* 0x060ff0000000180c */
[C---:B------:R-:W-:Y:S01]  /*74d0*/  HMMA.16816.F32 R16, R184.reuse, R174, R16 ;  /* 0x000000aeb810723c */ /* 0x040fe20000001810 */
[----:B------:R-:W-:Y:S07]  /*74e0*/  LDSM.16.M88.4 R172, [R220+0x14100] ;  /* 0x01410000dcac783b */ /* 0x000fee0000000200 */
[C---:B-1----:R-:W-:Y:S08]  /*74f0*/  HMMA.16816.F32 R20, R184.reuse, R176, R20 ;  /* 0x000000b0b814723c */ /* 0x042ff00000001814 */
[C---:B------:R-:W-:Y:S01]  /*7500*/  HMMA.16816.F32 R24, R184.reuse, R178, R24 ;  /* 0x000000b2b818723c */ /* 0x040fe20000001818 */
[----:B------:R-:W1:Y:S07]  /*7510*/  LDSM.16.M88.4 R176, [R235] ;  /* 0x00000000ebb0783b */ /* 0x000e6e0000000200 */
[C---:B------:R-:W-:Y:S08]  /*7520*/  HMMA.16816.F32 R28, R184.reuse, R188, R28 ;  /* 0x000000bcb81c723c */ /* 0x040ff0000000181c */
[----:B------:R-:W-:Y:S01]  /*7530*/  HMMA.16816.F32 R32, R184, R190, R32 ;  /* 0x000000beb820723c */ /* 0x000fe20000001820 */
[----:B------:R-:W5:Y:S07]  /*7540*/  LDSM.16.M88.4 R184, [R234] ;  /* 0x00000000eab8783b */ /* 0x000f6e0000000200 */
[C---:B------:R-:W-:Y:S01]  /*7550*/  HMMA.16816.F32 R4, R192.reuse, R196, R4 ;  /* 0x000000c4c004723c */ /* 0x040fe20000001804 */
[----:B------:R-:W1:Y:S07]  /*7560*/  LDSM.16.M88.4 R188, [R233] ;  /* 0x00000000e9bc783b */ /* 0x000e6e0000000200 */
[C---:B------:R-:W-:Y:S01]  /*7570*/  HMMA.16816.F32 R8, R192.reuse, R198, R8 ;  /* 0x000000c6c008723c */ /* 0x040fe20000001808 */
[----:B------:R-:W1:Y:S07]  /*7580*/  LDSM.16.M88.4 R196, [R232] ;  /* 0x00000000e8c4783b */ /* 0x000e6e0000000200 */
[C---:B--2---:R-:W-:Y:S08]  /*7590*/  HMMA.16816.F32 R12, R192.reuse, R136, R12 ;  /* 0x00000088c00c723c */ /* 0x044ff0000000180c */
[C---:B------:R-:W-:Y:S01]  /*75a0*/  HMMA.16816.F32 R16, R192.reuse, R138, R16 ;  /* 0x0000008ac010723c */ /* 0x040fe20000001810 */
[----:B------:R-:W-:Y:S07]  /*75b0*/  LDSM.16.M88.4 R136, [R222+0x14100] ;  /* 0x01410000de88783b */ /* 0x000fee0000000200 */
[C---:B---3--:R-:W-:Y:S08]  /*75c0*/  HMMA.16816.F32 R20, R192.reuse, R180, R20 ;  /* 0x000000b4c014723c */ /* 0x048ff00000001814 */
[C---:B------:R-:W-:Y:S01]  /*75d0*/  HMMA.16816.F32 R24, R192.reuse, R182, R24 ;  /* 0x000000b6c018723c */ /* 0x040fe20000001818 */
[----:B------:R-:W2:Y:S07]  /*75e0*/  LDSM.16.M88.4 R180, [R218+0xa100] ;  /* 0x00a10000dab4783b */ /* 0x000eae0000000200 */
[C---:B----4-:R-:W-:Y:S08]  /*75f0*/  HMMA.16816.F32 R28, R192.reuse, R200, R28 ;  /* 0x000000c8c01c723c */ /* 0x050ff0000000181c */
[----:B------:R-:W-:Y:S01]  /*7600*/  HMMA.16816.F32 R32, R192, R202, R32 ;  /* 0x000000cac020723c */ /* 0x000fe20000001820 */
[----:B------:R-:W3:Y:S07]  /*7610*/  LDSM.16.M88.4 R192, [R218+0xa900] ;  /* 0x00a90000dac0783b */ /* 0x000eee0000000200 */
[C---:B-1----:R-:W-:Y:S01]  /*7620*/  HMMA.16816.F32 R4, R172.reuse, R176, R4 ;  /* 0x000000b0ac04723c */ /* 0x042fe20000001804 */
[----:B------:R-:W-:Y:S07]  /*7630*/  LDSM.16.M88.4 R200, [R217+0x3800] ;  /* 0x00380000d9c8783b */ /* 0x000fee0000000200 */
[C---:B------:R-:W-:Y:S01]  /*7640*/  HMMA.16816.F32 R8, R172.reuse, R178, R8 ;  /* 0x000000b2ac08723c */ /* 0x040fe20000001808 */
[----:B------:R-:W1:Y:S07]  /*7650*/  LDSM.16.M88.4 R176, [R218+0xb100] ;  /* 0x00b10000dab0783b */ /* 0x000e6e0000000200 */
[C---:B-----5:R-:W-:Y:S08]  /*7660*/  HMMA.16816.F32 R12, R172.reuse, R184, R12 ;  /* 0x000000b8ac0c723c */ /* 0x060ff0000000180c */
        /* <DEDUP_REMOVED lines=8> */
[C---:B--2---:R-:W-:Y:S01]  /*76f0*/  HMMA.16816.F32 R4, R136.reuse, R180, R4 ;  /* 0x000000b48804723c */ /* 0x044fe20000001804 */
[----:B------:R-:W-:Y:S07]  /*7700*/  LDSM.16.M88.4 R196, [R217+0x3000] ;  /* 0x00300000d9c4783b */ /* 0x000fee0000000200 */
[C---:B------:R-:W-:Y:S01]  /*7710*/  HMMA.16816.F32 R8, R136.reuse, R182, R8 ;  /* 0x000000b68808723c */ /* 0x040fe20000001808 */
[----:B------:R-:W2:Y:S07]  /*7720*/  LDSM.16.M88.4 R180, [R217+0x2800] ;  /* 0x00280000d9b4783b */ /* 0x000eae0000000200 */
[C---:B---3--:R-:W-:Y:S08]  /*7730*/  HMMA.16816.F32 R12, R136.reuse, R192, R12 ;  /* 0x000000c0880c723c */ /* 0x048ff0000000180c */
[C---:B------:R-:W-:Y:S01]  /*7740*/  HMMA.16816.F32 R16, R136.reuse, R194, R16 ;  /* 0x000000c28810723c */ /* 0x040fe20000001810 */
[----:B------:R-:W-:Y:S07]  /*7750*/  LDSM.16.M88.4 R192, [R220+0x18100] ;  /* 0x01810000dcc0783b */ /* 0x000fee0000000200 */
[C---:B-1----:R-:W-:Y:S08]  /*7760*/  HMMA.16816.F32 R20, R136.reuse, R176, R20 ;  /* 0x000000b08814723c */ /* 0x042ff00000001814 */
[C---:B------:R-:W-:Y:S01]  /*7770*/  HMMA.16816.F32 R24, R136.reuse, R178, R24 ;  /* 0x000000b28818723c */ /* 0x040fe20000001818 */
[----:B------:R-:W-:Y:S07]  /*7780*/  LDSM.16.M88.4 R176, [R212+0xc100] ;  /* 0x00c10000d4b0783b */ /* 0x000fee0000000200 */
[C---:B----4-:R-:W-:Y:S08]  /*7790*/  HMMA.16816.F32 R28, R136.reuse, R184, R28 ;  /* 0x000000b8881c723c */ /* 0x050ff0000000181c */
[----:B------:R-:W-:Y:S01]  /*77a0*/  HMMA.16816.F32 R32, R136, R186, R32 ;  /* 0x000000ba8820723c */ /* 0x000fe20000001820 */
[----:B------:R-:W1:Y:S07]  /*77b0*/  LDSM.16.M88.4 R136, [R219+0x18100] ;  /* 0x01810000db88783b */ /* 0x000e6e0000000200 */
[C---:B-----5:R-:W-:Y:S01]  /*77c0*/  HMMA.16816.F32 R4, R172.reuse, R188, R4 ;  /* 0x000000bcac04723c */ /* 0x060fe20000001804 */
[----:B------:R-:W3:Y:S07]  /*77d0*/  LDSM.16.M88.4 R184, [R212+0xc900] ;  /* 0x00c90000d4b8783b */ /* 0x000eee0000000200 */
[C---:B------:R-:W-:Y:S01]  /*77e0*/  HMMA.16816.F32 R8, R172.reuse, R190, R8 ;  /* 0x000000beac08723c */ /* 0x040fe20000001808 */
[----:B------:R-:W-:Y:S07]  /*77f0*/  LDSM.16.M88.4 R188, [R212+0xd900] ;  /* 0x00d90000d4bc783b */ /* 0x000fee0000000200 */
[C---:B--2---:R-:W-:Y:S08]  /*7800*/  HMMA.16816.F32 R12, R172.reuse, R180, R12 ;  /* 0x000000b4ac0c723c */ /* 0x044ff0000000180c */
[C---:B------:R-:W-:Y:S01]  /*7810*/  HMMA.16816.F32 R16, R172.reuse, R182, R16 ;  /* 0x000000b6ac10723c */ /* 0x040fe20000001810 */
[----:B------:R-:W2:Y:S07]  /*7820*/  LDSM.16.M88.4 R180, [R212+0xd100] ;  /* 0x00d10000d4b4783b */ /* 0x000eae0000000200 */
[C---:B------:R-:W-:Y:S08]  /*7830*/  HMMA.16816.F32 R20, R172.reuse, R196, R20 ;  /* 0x000000c4ac14723c */ /* 0x040ff00000001814 */
[C---:B------:R-:W-:Y:S01]  /*7840*/  HMMA.16816.F32 R24, R172.reuse, R198, R24 ;  /* 0x000000c6ac18723c */ /* 0x040fe20000001818 */
[----:B------:R-:W4:Y:S07]  /*7850*/  LDSM.16.M88.4 R196, [R231] ;  /* 0x00000000e7c4783b */ /* 0x000f2e0000000200 */
[C---:B------:R-:W-:Y:S08]  /*7860*/  HMMA.16816.F32 R28, R172.reuse, R200, R28 ;  /* 0x000000c8ac1c723c */ /* 0x040ff0000000181c */
[----:B------:R-:W-:Y:S01]  /*7870*/  HMMA.16816.F32 R32, R172, R202, R32 ;  /* 0x000000caac20723c */ /* 0x000fe20000001820 */
[----:B------:R-:W5:Y:S07]  /*7880*/  LDSM.16.M88.4 R172, [R230] ;  /* 0x00000000e6ac783b */ /* 0x000f6e0000000200 */
[C---:B-1----:R-:W-:Y:S01]  /*7890*/  HMMA.16816.F32 R4, R136.reuse, R176, R4 ;  /* 0x000000b08804723c */ /* 0x042fe20000001804 */
[----:B------:R-:W-:Y:S07]  /*78a0*/  LDSM.16.M88.4 R200, [R228] ;  /* 0x00000000e4c8783b */ /* 0x000fee0000000200 */
[C---:B------:R-:W-:Y:S01]  /*78b0*/  HMMA.16816.F32 R8, R136.reuse, R178, R8 ;  /* 0x000000b28808723c */ /* 0x040fe20000001808 */
[----:B------:R-:W1:Y:S07]  /*78c0*/  LDSM.16.M88.4 R176, [R229] ;  /* 0x00000000e5b0783b */ /* 0x000e6e0000000200 */
[C---:B---3--:R-:W-:Y:S08]  /*78d0*/  HMMA.16816.F32 R12, R136.reuse, R184, R12 ;  /* 0x000000b8880c723c */ /* 0x048ff0000000180c */
[C---:B------:R-:W-:Y:S01]  /*78e0*/  HMMA.16816.F32 R16, R136.reuse, R186, R16 ;  /* 0x000000ba8810723c */ /* 0x040fe20000001810 */
[----:B------:R-:W-:Y:S07]  /*78f0*/  LDSM.16.M88.4 R184, [R218+0xc900] ;  /* 0x00c90000dab8783b */ /* 0x000fee0000000200 */
[C---:B--2---:R-:W-:Y:S08]  /*7900*/  HMMA.16816.F32 R20, R136.reuse, R180, R20 ;  /* 0x000000b48814723c */ /* 0x044ff00000001814 */
[C---:B------:R-:W-:Y:S01]  /*7910*/  HMMA.16816.F32 R24, R136.reuse, R182, R24 ;  /* 0x000000b68818723c */ /* 0x040fe20000001818 */
[----:B------:R-:W-:Y:S07]  /*7920*/  LDSM.16.M88.4 R180, [R218+0xc100] ;  /* 0x00c10000dab4783b */ /* 0x000fee0000000200 */
[C---:B------:R-:W-:Y:S08]  /*7930*/  HMMA.16816.F32 R28, R136.reuse, R188, R28 ;  /* 0x000000bc881c723c */ /* 0x040ff0000000181c */
        /* <DEDUP_REMOVED lines=11> */
[----:B------:R-:W1:Y:S07]  /*79f0*/  LDSM.16.M88.4 R176, [R217+0x4000] ;  /* 0x00400000d9b0783b */ /* 0x000e6e0000000200 */
[C---:B------:R-:W-:Y:S08]  /*7a00*/  HMMA.16816.F32 R28, R192.reuse, R200, R28 ;  /* 0x000000c8c01c723c */ /* 0x040ff0000000181c */
[----:B------:R-:W-:Y:S01]  /*7a10*/  HMMA.16816.F32 R32, R192, R202, R32 ;  /* 0x000000cac020723c */ /* 0x000fe20000001820 */
[----:B------:R-:W5:Y:S07]  /*7a20*/  LDSM.16.M88.4 R192, [R217+0x4800] ;  /* 0x00480000d9c0783b */ /* 0x000f6e0000000200 */
[C---:B--2---:R-:W-:Y:S01]  /*7a30*/  HMMA.16816.F32 R4, R136.reuse, R180, R4 ;  /* 0x000000b48804723c */ /* 0x044fe20000001804 */
[----:B------:R-:W-:Y:S07]  /*7a40*/  LDSM.16.M88.4 R200, [R212+0xe100] ;  /* 0x00e10000d4c8783b */ /* 0x000fee0000000200 */
[C---:B------:R-:W-:Y:S01]  /*7a50*/  HMMA.16816.F32 R8, R136.reuse, R182, R8 ;  /* 0x000000b68808723c */ /* 0x040fe20000001808 */
[----:B------:R-:W2:Y:S07]  /*7a60*/  LDSM.16.M88.4 R180, [R217+0x5000] ;  /* 0x00500000d9b4783b */ /* 0x000eae0000000200 */
[C---:B------:R-:W-:Y:S08]  /*7a70*/  HMMA.16816.F32 R12, R136.reuse, R184, R12 ;  /* 0x000000b8880c723c */ /* 0x040ff0000000180c */
[C---:B------:R-:W-:Y:S01]  /*7a80*/  HMMA.16816.F32 R16, R136.reuse, R186, R16 ;  /* 0x000000ba8810723c */ /* 0x040fe20000001810 */
[----:B------:R-:W2:Y:S07]  /*7a90*/  LDSM.16.M88.4 R184, [R217+0x5800] ;  /* 0x00580000d9b8783b */ /* 0x000eae0000000200 */
[C---:B---3--:R-:W-:Y:S08]  /*7aa0*/  HMMA.16816.F32 R20, R136.reuse, R188, R20 ;  /* 0x000000bc8814723c */ /* 0x048ff00000001814 */
[C---:B------:R-:W-:Y:S01]  /*7ab0*/  HMMA.16816.F32 R24, R136.reuse, R190, R24 ;  /* 0x000000be8818723c */ /* 0x040fe20000001818 */
[----:B------:R-:W3:Y:S07]  /*7ac0*/  LDSM.16.M88.4 R188, [R219+0x1c100] ;  /* 0x01c10000dbbc783b */ /* 0x000eee0000000200 */
[C---:B----4-:R-:W-:Y:S08]  /*7ad0*/  HMMA.16816.F32 R28, R136.reuse, R196, R28 ;  /* 0x000000c4881c723c */ /* 0x050ff0000000181c */
[----:B------:R-:W-:Y:S01]  /*7ae0*/  HMMA.16816.F32 R32, R136, R198, R32 ;  /* 0x000000c68820723c */ /* 0x000fe20000001820 */
[----:B------:R-:W4:Y:S07]  /*7af0*/  LDSM.16.M88.4 R136, [R212+0xe900] ;  /* 0x00e90000d488783b */ /* 0x000f2e0000000200 */
[C---:B-1----:R-:W-:Y:S01]  /*7b00*/  HMMA.16816.F32 R4, R172.reuse, R176, R4 ;  /* 0x000000b0ac04723c */ /* 0x042fe20000001804 */
[----:B------:R-:W-:Y:S07]  /*7b10*/  LDSM.16.M88.4 R196, [R225] ;  /* 0x00000000e1c4783b */ /* 0x000fee0000000200 */
[C---:B------:R-:W-:Y:S01]  /*7b20*/  HMMA.16816.F32 R8, R172.reuse, R178, R8 ;  /* 0x000000b2ac08723c */ /* 0x040fe20000001808 */
[----:B------:R-:W1:Y:S07]  /*7b30*/  LDSM.16.M88.4 R176, [R212+0xf100] ;  /* 0x00f10000d4b0783b */ /* 0x000e6e0000000200 */
[C---:B-----5:R-:W-:Y:S08]  /*7b40*/  HMMA.16816.F32 R12, R172.reuse, R192, R12 ;  /* 0x000000c0ac0c723c */ /* 0x060ff0000000180c */
[C---:B------:R-:W-:Y:S01]  /*7b50*/  HMMA.16816.F32 R16, R172.reuse, R194, R16 ;  /* 0x000000c2ac10723c */ /* 0x040fe20000001810 */
[----:B------:R-:W5:Y:S07]  /*7b60*/  LDSM.16.M88.4 R192, [R212+0xf900] ;  /* 0x00f90000d4c0783b */ /* 0x000f6e0000000200 */
[C---:B--2---:R-:W-:Y:S08]  /*7b70*/  HMMA.16816.F32 R20, R172.reuse, R180, R20 ;  /* 0x000000b4ac14723c */ /* 0x044ff00000001814 */
[C---:B------:R-:W-:Y:S01]  /*7b80*/  HMMA.16816.F32 R24, R172.reuse, R182, R24 ;  /* 0x000000b6ac18723c */ /* 0x040fe20000001818 */
[----:B------:R-:W-:Y:S07]  /*7b90*/  LDSM.16.M88.4 R180, [R227] ;  /* 0x00000000e3b4783b */ /* 0x000fee0000000200 */
[C---:B------:R-:W-:Y:S08]  /*7ba0*/  HMMA.16816.F32 R28, R172.reuse, R184, R28 ;  /* 0x000000b8ac1c723c */ /* 0x040ff0000000181c */
[----:B------:R-:W-:Y:S01]  /*7bb0*/  HMMA.16816.F32 R32, R172, R186, R32 ;  /* 0x000000baac20723c */ /* 0x000fe20000001820 */
[----:B------:R-:W2:Y:S07]  /*7bc0*/  LDSM.16.M88.4 R172, [R220+0x1c100] ;  /* 0x01c10000dcac783b */ /* 0x000eae0000000200 */
[C---:B---3--:R-:W-:Y:S01]  /*7bd0*/  HMMA.16816.F32 R4, R188.reuse, R200, R4 ;  /* 0x000000c8bc04723c */ /* 0x048fe20000001804 */
[----:B------:R-:W3:Y:S07]  /*7be0*/  LDSM.16.M88.4 R184, [R226] ;  /* 0x00000000e2b8783b */ /* 0x000eee0000000200 */
[C---:B------:R-:W-:Y:S01]  /*7bf0*/  HMMA.16816.F32 R8, R188.reuse, R202, R8 ;  /* 0x000000cabc08723c */ /* 0x040fe20000001808 */
[----:B------:R-:W2:Y:S07]  /*7c00*/  LDSM.16.M88.4 R200, [R224] ;  /* 0x00000000e0c8783b */ /* 0x000eae0000000200 */
[C---:B----4-:R-:W-:Y:S08]  /*7c10*/  HMMA.16816.F32 R12, R188.reuse, R136, R12 ;  /* 0x00000088bc0c723c */ /* 0x050ff0000000180c */
[C---:B------:R-:W-:Y:S01]  /*7c20*/  HMMA.16816.F32 R16, R188.reuse, R138, R16 ;  /* 0x0000008abc10723c */ /* 0x040fe20000001810 */
[----:B------:R-:W-:Y:S07]  /*7c30*/  LDSM.16.M88.4 R136, [R222+0x1c100] ;  /* 0x01c10000de88783b */ /* 0x000fee0000000200 */
[C---:B-1----:R-:W-:Y:S08]  /*7c40*/  HMMA.16816.F32 R20, R188.reuse, R176, R20 ;  /* 0x000000b0bc14723c */ /* 0x042ff00000001814 */
[C---:B------:R-:W-:Y:S01]  /*7c50*/  HMMA.16816.F32 R24, R188.reuse, R178, R24 ;  /* 0x000000b2bc18723c */ /* 0x040fe20000001818 */
[----:B------:R-:W1:Y:S07]  /*7c60*/  LDSM.16.M88.4 R176, [R218+0xe100] ;  /* 0x00e10000dab0783b */ /* 0x000e6e0000000200 */
[C---:B-----5:R-:W-:Y:S08]  /*7c70*/  HMMA.16816.F32 R28, R188.reuse, R192, R28 ;  /* 0x000000c0bc1c723c */ /* 0x060ff0000000181c */
[----:B------:R-:W-:Y:S01]  /*7c80*/  HMMA.16816.F32 R32, R188, R194, R32 ;  /* 0x000000c2bc20723c */ /* 0x000fe20000001820 */
[----:B------:R-:W-:Y:S07]  /*7c90*/  LDSM.16.M88.4 R188, [R218+0xf900] ;  /* 0x00f90000dabc783b */ /* 0x000fee0000000200 */
[C---:B--2---:R-:W-:Y:S01]  /*7ca0*/  HMMA.16816.F32 R4, R172.reuse, R180, R4 ;  /* 0x000000b4ac04723c */ /* 0x044fe20000001804 */
[----:B------:R-:W-:Y:S07]  /*7cb0*/  LDSM.16.M88.4 R192, [R221+0x1c100] ;  /* 0x01c10000ddc0783b */ /* 0x000fee0000000200 */
[C---:B------:R-:W-:Y:S01]  /*7cc0*/  HMMA.16816.F32 R8, R172.reuse, R182, R8 ;  /* 0x000000b6ac08723c */ /* 0x040fe20000001808 */
[----:B------:R-:W2:Y:S07]  /*7cd0*/  LDSM.16.M88.4 R180, [R218+0xe900] ;  /* 0x00e90000dab4783b */ /* 0x000eae0000000200 */
[C---:B---3--:R-:W-:Y:S08]  /*7ce0*/  HMMA.16816.F32 R12, R172.reuse, R184, R12 ;  /* 0x000000b8ac0c723c */ /* 0x048ff0000000180c */
[C---:B------:R-:W-:Y:S01]  /*7cf0*/  HMMA.16816.F32 R16, R172.reuse, R186, R16 ;  /* 0x000000baac10723c */ /* 0x040fe20000001810 */
[----:B------:R-:W3:Y:S07]  /*7d00*/  LDSM.16.M88.4 R184, [R218+0xf100] ;  /* 0x00f10000dab8783b */ /* 0x000eee0000000200 */
[C---:B------:R-:W-:Y:S08]  /*7d10*/  HMMA.16816.F32 R20, R172.reuse, R196, R20 ;  /* 0x000000c4ac14723c */ /* 0x040ff00000001814 */
[C---:B------:R-:W-:Y:S01]  /*7d20*/  HMMA.16816.F32 R24, R172.reuse, R198, R24 ;  /* 0x000000c6ac18723c */ /* 0x040fe20000001818 */
[----:B------:R-:W4:Y:S07]  /*7d30*/  LDSM.16.M88.4 R196, [R217+0x6000] ;  /* 0x00600000d9c4783b */ /* 0x000f2e0000000200 */
[C---:B------:R-:W-:Y:S08]  /*7d40*/  HMMA.16816.F32 R28, R172.reuse, R200, R28 ;  /* 0x000000c8ac1c723c */ /* 0x040ff0000000181c */
[----:B------:R-:W-:Y:S08]  /*7d50*/  HMMA.16816.F32 R32, R172, R202, R32 ;  /* 0x000000caac20723c */ /* 0x000ff00000001820 */
[C---:B-1----:R-:W-:Y:S08]  /*7d60*/  HMMA.16816.F32 R4, R136.reuse, R176, R4 ;  /* 0x000000b08804723c */ /* 0x042ff00000001804 */
[C---:B------:R-:W-:Y:S08]  /*7d70*/  HMMA.16816.F32 R8, R136.reuse, R178, R8 ;  /* 0x000000b28808723c */ /* 0x040ff00000001808 */
[C---:B--2---:R-:W-:Y:S08]  /*7d80*/  HMMA.16816.F32 R12, R136.reuse, R180, R12 ;  /* 0x000000b4880c723c */ /* 0x044ff0000000180c */
[C---:B------:R-:W-:Y:S08]  /*7d90*/  HMMA.16816.F32 R16, R136.reuse, R182, R16 ;  /* 0x000000b68810723c */ /* 0x040ff00000001810 */
[C---:B---3--:R-:W-:Y:S08]  /*7da0*/  HMMA.16816.F32 R20, R136.reuse, R184, R20 ;  /* 0x000000b88814723c */ /* 0x048ff00000001814 */
[C---:B------:R-:W-:Y:S08]  /*7db0*/  HMMA.16816.F32 R24, R136.reuse, R186, R24 ;  /* 0x000000ba8818723c */ /* 0x040ff00000001818 */
[C---:B------:R-:W-:Y:S08]  /*7dc0*/  HMMA.16816.F32 R28, R136.reuse, R188, R28 ;  /* 0x000000bc881c723c */ /* 0x040ff0000000181c */
[----:B------:R-:W-:Y:S01]  /*7dd0*/  HMMA.16816.F32 R32, R136, R190, R32 ;  /* 0x000000be8820723c */ /* 0x000fe20000001820 */
[----:B------:R-:W1:Y:S07]  /*7de0*/  LDSM.16.M88.4 R136, [R217+0x6800] ;  /* 0x00680000d988783b */ /* 0x000e6e0000000200 */
[C---:B----4-:R-:W-:Y:S08]  /*7df0*/  HMMA.16816.F32 R4, R192.reuse, R196, R4 ;  /* 0x000000c4c004723c */ /* 0x050ff00000001804 */
        /* <DEDUP_REMOVED lines=16> */
[----:B------:R-:W-:Y:S02]  /*7f00*/  FMUL.FTZ R12, R12, c[0x0][0x320] ;  /* 0x0000c8000c0c7a20 */ /* 0x000fe40000410000 */
[----:B------:R-:W-:Y:S02]  /*7f10*/  FMUL.FTZ R13, R13, c[0x0][0x320] ;  /* 0x0000c8000d0d7a20 */ /* 0x000fe40000410000 */
[----:B------:R-:W-:Y:S02]  /*7f20*/  FMUL.FTZ R14, R14, c[0x0][0x320] ;  /* 0x0000c8000e0e7a20 */ /* 0x000fe40000410000 */
[----:B------:R-:W-:Y:S02]  /*7f30*/  FMUL.FTZ R15, R15, c[0x0][0x320] ;  /* 0x0000c8000f0f7a20 */ /* 0x000fe40000410000 */
[----:B------:R-:W-:Y:S01]  /*7f40*/  FMUL.FTZ R16, R16, c[0x0][0x320] ;  /* 0x0000c80010107a20 */ /* 0x000fe20000410000 */
[----:B------:R-:W1:Y:S01]  /*7f50*/  MUFU.TANH R181, R8 ;  /* 0x0000000800b57308 */ /* 0x000e620000002400 */
[----:B------:R-:W-:Y:S02]  /*7f60*/  FMUL.FTZ R17, R17, c[0x0][0x320] ;  /* 0x0000c80011117a20 */ /* 0x000fe40000410000 */
[----:B------:R-:W-:Y:S02]  /*7f70*/  FMUL.FTZ R18, R18, c[0x0][0x320] ;  /* 0x0000c80012127a20 */ /* 0x000fe40000410000 */
[----:B------:R-:W-:Y:S05]  /*7f80*/  FMUL.FTZ R19, R19, c[0x0][0x320] ;  /* 0x0000c80013137a20 */ /* 0x000fea0000410000 */
[----:B------:R-:W1:Y:S01]  /*7f90*/  MUFU.TANH R178, R9 ;  /* 0x0000000900b27308 */ /* 0x000e620000002400 */
[----:B----4-:R-:W4:Y:S09]  /*7fa0*/  LDSM.16.M88.4 R4, [R217+0x7000] ;  /* 0x00700000d904783b */ /* 0x010f320000000200 */
[----:B------:R-:W1:Y:S10]  /*7fb0*/  MUFU.TANH R185, R10 ;  /* 0x0000000a00b97308 */ /* 0x000e740000002400 */
[----:B------:R5:W1:Y:S10]  /*7fc0*/  MUFU.TANH R184, R11 ;  /* 0x0000000b00b87308 */ /* 0x000a740000002400 */
[----:B------:R-:W1:Y:S10]  /*7fd0*/  MUFU.TANH R175, R12 ;  /* 0x0000000c00af7308 */ /* 0x000e740000002400 */
[----:B------:R-:W1:Y:S01]  /*7fe0*/  MUFU.TANH R174, R13 ;  /* 0x0000000d00ae7308 */ /* 0x000e620000002400 */
[----:B-----5:R-:W5:Y:S01]  /*7ff0*/  LDSM.16.M88.4 R8, [R217+0x7800] ;  /* 0x00780000d908783b */ /* 0x020f620000000200 */
[----:B------:R-:W-:Y:S04]  /*8000*/  DEPBAR.LE SB0, 0x0 ;  /* 0x000080000000791a */ /* 0x000fe80000000000 */
[C---:B----4-:R-:W-:Y:S04]  /*8010*/  HMMA.16816.F32 R20, R192.reuse, R4, R20 ;  /* 0x00000004c014723c */ /* 0x050fe80000001814 */
[----:B------:R-:W4:Y:S01]  /*8020*/  MUFU.TANH R180, R14 ;  /* 0x0000000e00b47308 */ /* 0x000f220000002400 */
[----:B------:R-:W-:Y:S03]  /*8030*/  BAR.SYNC.DEFER_BLOCKING 0x0 ;  /* 0x0000000000007b1d */ /* 0x000fe60000010000 */
[C---:B------:R-:W-:Y:S06]  /*8040*/  HMMA.16816.F32 R24, R192.reuse, R6, R24 ;  /* 0x00000006c018723c */ /* 0x040fec0000001818 */
[----:B------:R-:W1:Y:S10]  /*8050*/  MUFU.TANH R179, R15 ;  /* 0x0000000f00b37308 */ /* 0x000e740000002400 */
[----:B------:R-:W1:Y:S01]  /*8060*/  MUFU.TANH R173, R16 ;  /* 0x0000001000ad7308 */ /* 0x000e620000002400 */
[----:B------:R-:W-:Y:S02]  /*8070*/  FMUL.FTZ R20, R20, c[0x0][0x320] ;  /* 0x0000c80014147a20 */ /* 0x000fe40000410000 */
[----:B------:R-:W-:Y:S02]  /*8080*/  FMUL.FTZ R21, R21, c[0x0][0x320] ;  /* 0x0000c80015157a20 */ /* 0x000fe40000410000 */
[----:B------:R-:W-:Y:S02]  /*8090*/  FMUL.FTZ R22, R22, c[0x0][0x320] ;  /* 0x0000c80016167a20 */ /* 0x000fe40000410000 */
[----:B------:R-:W-:Y:S03]  /*80a0*/  FMUL.FTZ R23, R23, c[0x0][0x320] ;  /* 0x0000c80017177a20 */ /* 0x000fe60000410000 */
[----:B------:R-:W1:Y:S01]  /*80b0*/  MUFU.TANH R136, R20 ;  /* 0x0000001400887308 */ /* 0x000e620000002400 */
[----:B------:R-:W-:Y:S02]  /*80c0*/  FMUL.FTZ R24, R24, c[0x0][0x320] ;  /* 0x0000c80018187a20 */ /* 0x000fe40000410000 */
[----:B------:R-:W-:Y:S01]  /*80d0*/  FMUL.FTZ R27, R27, c[0x0][0x320] ;  /* 0x0000c8001b1b7a20 */ /* 0x000fe20000410000 */
[C---:B-----5:R-:W-:Y:S03]  /*80e0*/  HMMA.16816.F32 R28, R192.reuse, R8, R28 ;  /* 0x00000008c01c723c */ /* 0x060fe6000000181c */
[----:B------:R-:W-:Y:S03]  /*80f0*/  FMUL.FTZ R26, R26, c[0x0][0x320] ;  /* 0x0000c8001a1a7a20 */ /* 0x000fe60000410000 */
[----:B------:R5:W1:Y:S02]  /*8100*/  MUFU.TANH R135, R21 ;  /* 0x0000001500877308 */ /* 0x000a640000002400 */
[----:B------:R-:W-:Y:S08]  /*8110*/  HMMA.16816.F32 R32, R192, R10, R32 ;  /* 0x0000000ac020723c */ /* 0x000ff00000001820 */
[----:B------:R1:W1:Y:S10]  /*8120*/  MUFU.TANH R139, R22 ;  /* 0x00000016008b7308 */ /* 0x0002740000002400 */
[----:B------:R2:W2:Y:S06]  /*8130*/  MUFU.TANH R172, R23 ;  /* 0x0000001700ac7308 */ /* 0x0004ac0000002400 */
[----:B-----5:R-:W-:Y:S02]  /*8140*/  FMUL.FTZ R21, R32, c[0x0][0x320] ;  /* 0x0000c80020157a20 */ /* 0x020fe40000410000 */
[----:B------:R-:W-:Y:S02]  /*8150*/  FMUL.FTZ R20, R33, c[0x0][0x320] ;  /* 0x0000c80021147a20 */ /* 0x000fe40000410000 */
[----:B------:R5:W3:Y:S01]  /*8160*/  MUFU.TANH R132, R24 ;  /* 0x0000001800847308 */ /* 0x000ae20000002400 */
[----:B-1----:R-:W-:Y:S02]  /*8170*/  FMUL.FTZ R22, R29, c[0x0][0x320] ;  /* 0x0000c8001d167a20 */ /* 0x002fe40000410000 */
[----:B------:R-:W-:Y:S07]  /*8180*/  FMUL.FTZ R29, R35, c[0x0][0x320] ;  /* 0x0000c800231d7a20 */ /* 0x000fee0000410000 */
[----:B------:R1:W1:Y:S01]  /*8190*/  MUFU.TANH R138, R27 ;  /* 0x0000001b008a7308 */ /* 0x0002620000002400 */
[----:B--2---:R-:W-:Y:S02]  /*81a0*/  FMUL.FTZ R23, R28, c[0x0][0x320] ;  /* 0x0000c8001c177a20 */ /* 0x004fe40000410000 */
[----:B------:R-:W-:Y:S07]  /*81b0*/  FMUL.FTZ R28, R34, c[0x0][0x320] ;  /* 0x0000c800221c7a20 */ /* 0x000fee0000410000 */
[----:B------:R2:W2:Y:S01]  /*81c0*/  MUFU.TANH R137, R17 ;  /* 0x0000001100897308 */ /* 0x0004a20000002400 */
[----:B-----5:R-:W-:Y:S02]  /*81d0*/  FMUL.FTZ R24, R25, c[0x0][0x320] ;  /* 0x0000c80019187a20 */ /* 0x020fe40000410000 */
[----:B------:R-:W-:Y:S07]  /*81e0*/  FMUL.FTZ R25, R30, c[0x0][0x320] ;  /* 0x0000c8001e197a20 */ /* 0x000fee0000410000 */
[----:B------:R2:W2:Y:S01]  /*81f0*/  MUFU.TANH R177, R18 ;  /* 0x0000001200b17308 */ /* 0x0004a20000002400 */
[----:B-1----:R-:W-:Y:S09]  /*8200*/  FMUL.FTZ R27, R31, c[0x0][0x320] ;  /* 0x0000c8001f1b7a20 */ /* 0x002ff20000410000 */
[----:B------:R1:W1:Y:S10]  /*8210*/  MUFU.TANH R176, R19 ;  /* 0x0000001300b07308 */ /* 0x0002740000002400 */
        /* <DEDUP_REMOVED lines=11> */
[----:B--234-:R-:W-:Y:S01]  /*82d0*/  IADD3 R18, -R211, 0x10, RZ ;  /* 0x00000010d3127810 */ /* 0x01cfe20007ffe1ff */
[----:B------:R-:W-:Y:S01]  /*82e0*/  ULEA UR5, UR21, UR10, 0x6 ;  /* 0x0000000a15057291 */ /* 0x000fe2000f8e303f */
[----:B------:R-:W-:Y:S01]  /*82f0*/  IADD3 R16, -R205, 0x10, RZ ;  /* 0x00000010cd107810 */ /* 0x000fe20007ffe1ff */
[----:B------:R-:W-:Y:S01]  /*8300*/  IMAD.MOV.U32 R240, RZ, RZ, RZ ;  /* 0x000000fffff07224 */ /* 0x000fe200078e00ff */
[----:B------:R-:W-:Y:S02]  /*8310*/  LOP3.LUT R18, R18, 0xf, RZ, 0xc0, !PT ;  /* 0x0000000f12127812 */ /* 0x000fe400078ec0ff */
[----:B------:R-:W-:Y:S01]  /*8320*/  LOP3.LUT R16, R16, 0xf, RZ, 0xc0, !PT ;  /* 0x0000000f10107812 */ /* 0x000fe200078ec0ff */
[----:B------:R-:W-:Y:S01]  /*8330*/  IMAD.U32 R2, RZ, RZ, UR5 ;  /* 0x00000005ff027e24 */ /* 0x000fe2000f8e00ff */
[----:B------:R-:W-:Y:S02]  /*8340*/  IADD3 R14, -R204, 0x10, RZ ;  /* 0x00000010cc0e7810 */ /* 0x000fe40007ffe1ff */
[----:B------:R-:W-:Y:S02]  /*8350*/  SHF.L.U64.HI R6, R250, 0x1, R244 ;  /* 0x00000001fa067819 */ /* 0x000fe400000102f4 */
[----:B------:R-:W-:Y:S02]  /*8360*/  IADD3 R2, R2, -0x40, R251 ;  /* 0xffffffc002027810 */ /* 0x000fe40007ffe0fb */
[----:B------:R-:W-:Y:S03]  /*8370*/  LOP3.LUT R14, R14, 0xf, RZ, 0xc0, !PT ;  /* 0x0000000f0e0e7812 */ /* 0x000fe600078ec0ff */
        /* <DEDUP_REMOVED lines=8> */
[----:B------:R-:W-:Y:S03]  /*8400*/  @!P1 LEA.HI.X R5, R3, c[0x0][0x2a4], R5, 0x2, P0 ;  /* 0x0000a90003059a11 */ /* 0x000fe600000f1405 */
[----:B------:R-:W-:Y:S01]  /*8410*/  IMAD.WIDE.U32 R2, R242, c[0x0][0x1e0], RZ ;  /* 0x00007800f2027a25 */ /* 0x000fe200078e00ff */
[----:B------:R-:W-:Y:S01]  /*8420*/  SHF.R.S32.HI R0, RZ, 0x1f, R242 ;  /* 0x0000001fff007819 */ /* 0x000fe200000114f2 */
[----:B------:R2:W3:Y:S04]  /*8430*/  @!P1 LDG.E R240, [R4.64] ;  /* 0x0000001004f09981 */ /* 0x0004e8000c1e1900 */
[----:B------:R-:W-:Y:S04]  /*8440*/  IMAD R0, R0, c[0x0][0x1e0], RZ ;  /* 0x0000780000007a24 */ /* 0x000fe800078e02ff */
[----:B------:R-:W-:Y:S04]  /*8450*/  IMAD R0, R242, c[0x0][0x1e4], R0 ;  /* 0x00007900f2007a24 */ /* 0x000fe800078e0200 */
[----:B------:R-:W-:Y:S02]  /*8460*/  IMAD.IADD R3, R3, 0x1, R0 ;  /* 0x0000000103037824 */ /* 0x000fe400078e0200 */
[----:B--2---:R-:W-:Y:S01]  /*8470*/  IMAD.SHL.U32 R5, R250, 0x2, RZ ;  /* 0x00000002fa057824 */ /* 0x004fe200078e00ff */
[----:B---3--:R-:W-:Y:S01]  /*8480*/  SHF.R.S32.HI R4, RZ, 0x1f, R240 ;  /* 0x0000001fff047819 */ /* 0x008fe200000114f0 */
[----:B------:R-:W-:Y:S04]  /*8490*/  IMAD.WIDE.U32 R2, R240, c[0x0][0x1f0], R2 ;  /* 0x00007c00f0027a25 */ /* 0x000fe800078e0002 */
[----:B------:R-:W-:Y:S01]  /*84a0*/  IMAD R4, R4, c[0x0][0x1f0], RZ ;  /* 0x00007c0004047a24 */ /* 0x000fe200078e02ff */
[----:B------:R-:W-:Y:S03]  /*84b0*/  IADD3 R0, P0, R2, UR22, RZ ;  /* 0x0000001602007c10 */ /* 0x000fe6000ff1e0ff */
[----:B------:R-:W-:Y:S05]  /*84c0*/  IMAD R4, R240, c[0x0][0x1f4], R4 ;  /* 0x00007d00f0047a24 */ /* 0x000fea00078e0204 */
[----:B------:R-:W-:Y:S02]  /*84d0*/  IADD3.X R4, R3, UR18, R4, P0, !PT ;  /* 0x0000001203047c10 */ /* 0x000fe400087fe404 */
[C---:B------:R-:W-:Y:S04]  /*84e0*/  LEA R3, P0, R0.reuse, c[0x0][0x1c8], 0x1 ;  /* 0x0000720000037a11 */ /* 0x040fe800078008ff */
[----:B------:R-:W-:Y:S02]  /*84f0*/  LEA.HI.X R4, R0, c[0x0][0x1cc], R4, 0x1, P0 ;  /* 0x0000730000047a11 */ /* 0x000fe400000f0c04 */
[----:B------:R-:W2:Y:S04]  /*8500*/  SHFL.IDX PT, R0, R3, 0x1, 0x181f ;  /* 0x00381f0003007f89 */ /* 0x000ea800000e0000 */
[----:B------:R-:W3:Y:S04]  /*8510*/  SHFL.IDX PT, R2, R4, 0x1, 0x181f ;  /* 0x00381f0004027f89 */ /* 0x000ee800000e0000 */
[----:B------:R-:W4:Y:S04]  /*8520*/  SHFL.IDX PT, R3, R3, RZ, 0x181f ;  /* 0x00181fff03037589 */ /* 0x000f2800000e0000 */
[----:B------:R-:W5:Y:S01]  /*8530*/  SHFL.IDX PT, R4, R4, RZ, 0x181f ;  /* 0x00181fff04047589 */ /* 0x000f6200000e0000 */
[----:B--2---:R-:W-:Y:S04]  /*8540*/  IADD3 R18, P2, P0, R18, R0, R208 ;  /* 0x0000000012127210 */ /* 0x004fe8000785e0d0 */
[----:B-1-3--:R-:W-:Y:S02]  /*8550*/  IADD3.X R19, RZ, R2, R209, P2, P0 ;  /* 0x00000002ff137210 */ /* 0x00afe400017e04d1 */
[----:B------:R-:W-:Y:S04]  /*8560*/  IADD3 R16, P2, P0, R16, R0, R206 ;  /* 0x0000000010107210 */ /* 0x000fe8000785e0ce */
[----:B------:R-:W-:Y:S02]  /*8570*/  IADD3.X R17, RZ, R2, R207, P2, P0 ;  /* 0x00000002ff117210 */ /* 0x000fe400017e04cf */
[----:B------:R-:W-:Y:S04]  /*8580*/  IADD3 R14, P2, P0, R14, R0, R5 ;  /* 0x000000000e0e7210 */ /* 0x000fe8000785e005 */
[--C-:B------:R-:W-:Y:S02]  /*8590*/  IADD3.X R15, RZ, R2, R6.reuse, P2, P0 ;  /* 0x00000002ff0f7210 */ /* 0x100fe400017e0406 */
[C---:B----4-:R-:W-:Y:S02]  /*85a0*/  IADD3 R12, P0, R3.reuse, R5, RZ ;  /* 0x00000005030c7210 */ /* 0x050fe40007f1e0ff */
[----:B------:R-:W-:Y:S03]  /*85b0*/  ISETP.GE.AND P2, PT, R252, c[0x0][0x1d4], PT ;  /* 0x00007500fc007a0c */ /* 0x000fe60003f46270 */
[C---:B-----5:R-:W-:Y:S01]  /*85c0*/  IMAD.X R13, R4.reuse, 0x1, R6, P0 ;  /* 0x00000001040d7824 */ /* 0x060fe200000e0606 */
[CC--:B------:R-:W-:Y:S05]  /*85d0*/  IADD3 R10, P0, R3.reuse, R243.reuse, RZ ;  /* 0x000000f3030a7210 */ /* 0x0c0fea0007f1e0ff */
[C-C-:B------:R-:W-:Y:S01]  /*85e0*/  IMAD.X R11, R4.reuse, 0x1, R210.reuse, P0 ;  /* 0x00000001040b7824 */ /* 0x140fe200000e06d2 */
        /* <DEDUP_REMOVED lines=19> */
.L_x_988:
[----:B--234-:R-:W2:Y:S01]  /*8720*/  LDL R2, [R1+0xc] ;  /* 0x00000c0001027983 */ /* 0x01cea20000100800 */
[----:B------:R-:W-:Y:S01]  /*8730*/  PLOP3.LUT P0, PT, PT, PT, UP2, 0x80, 0x0 ;  /* 0x000000000000781c */ /* 0x000fe20003f0f028 */
[----:B------:R-:W-:Y:S02]  /*8740*/  USHF.L.U32 UR5, UR21, 0x6, URZ ;  /* 0x0000000615057899 */ /* 0x000fe4000800063f */
[----:B-1----:R-:W3:Y:S04]  /*8750*/  LDL R12, [R1+0x8] ;  /* 0x00000800010c7983 */ /* 0x002ee80000100800 */
[----:B------:R-:W-:Y:S01]  /*8760*/  IMAD.U32 R5, RZ, RZ, UR5 ;  /* 0x00000005ff057e24 */ /* 0x000fe2000f8e00ff */
[----:B------:R-:W0:Y:S05]  /*8770*/  LDGDEPBAR ;  /* 0x00000000000079af */ /* 0x000e2a0000000000 */
[----:B--2---:R-:W-:Y:S01]  /*8780*/  @P0 IMAD.HI.U32 R0, R2, c[0x0][0x2c8], RZ ;  /* 0x0000b20002000a27 */ /* 0x004fe200078e00ff */
[----:B------:R-:W-:Y:S03]  /*8790*/  PLOP3.LUT P0, PT, PT, PT, UP2, 0x80, 0x0 ;  /* 0x000000000000781c */ /* 0x000fe60003f0f028 */
[----:B------:R-:W-:Y:S02]  /*87a0*/  IMAD.MOV.U32 R4, RZ, RZ, R2 ;  /* 0x000000ffff047224 */ /* 0x000fe400078e0002 */
[----:B------:R-:W-:Y:S08]  /*87b0*/  IMAD.U32 R2, RZ, RZ, UR11 ;  /* 0x0000000bff027e24 */ /* 0x000ff0000f8e00ff */
[----:B------:R-:W-:Y:S02]  /*87c0*/  @P0 SHF.R.U32.HI R4, RZ, c[0x0][0x2cc], R0 ;  /* 0x0000b300ff040a19 */ /* 0x000fe40000011600 */
[----:B---3--:R-:W-:Y:S02]  /*87d0*/  IADD3 R0, -R12, 0x1, -R5 ;  /* 0x000000010c007810 */ /* 0x008fe40007ffe905 */
[----:B------:R-:W-:Y:S01]  /*87e0*/  PLOP3.LUT P0, PT, PT, PT, UP1, 0x40, 0x0 ;  /* 0x000000000000781c */ /* 0x000fe20003f0e818 */
[----:B------:R-:W1:Y:S02]  /*87f0*/  SHFL.IDX PT, R3, R4, RZ, 0x1c1f ;  /* 0x001c1fff04037589 */ /* 0x000e6400000e0000 */
[----:B------:R-:W-:Y:S05]  /*8800*/  IMAD R0, R2, c[0x0][0x1d0], R0 ;  /* 0x0000740002007a24 */ /* 0x000fea00078e0200 */
[----:B------:R-:W-:Y:S04]  /*8810*/  IADD3 R0, R0, -c[0x0][0x168], RZ ;  /* 0x80005a0000007a10 */ /* 0x000fe80007ffe0ff */
[C---:B------:R-:W-:Y:S02]  /*8820*/  IADD3 R7, R0.reuse, c[0x0][0x328], RZ ;  /* 0x0000ca0000077a10 */ /* 0x040fe40007ffe0ff */
[----:B------:R-:W-:Y:S03]  /*8830*/  IADD3 R6, R0, UR20, RZ ;  /* 0x0000001400067c10 */ /* 0x000fe6000fffe0ff */
[--C-:B-1----:R-:W-:Y:S02]  /*8840*/  IMAD.IADD R2, R7, 0x1, R3.reuse ;  /* 0x0000000107027824 */ /* 0x102fe400078e0203 */
        /* <DEDUP_REMOVED lines=17> */
.L_x_991:
[----:B------:R-:W-:Y:S04]  /*8960*/  MOV R8, c[0x0][0x32c] ;  /* 0x0000cb0000087a02 */ /* 0x000fe80000000f00 */
[----:B------:R-:W-:Y:S11]  /*8970*/  ISETP.NE.AND P0, PT, R8, 0x1, PT ;  /* 0x000000010800780c */ /* 0x000ff60003f05270 */
[----:B------:R-:W-:Y:S02]  /*8980*/  @!UPT UIADD3 URZ, URZ, URZ, URZ ;  /* 0x0000003f3f3ff290 */ /* 0x000fe4000fffe03f */
[----:B------:R-:W-:Y:S05]  /*8990*/  @P0 IMAD.HI.U32 R8, R3, c[0x0][0x330], RZ ;  /* 0x0000cc0003080a27 */ /* 0x000fea00078e00ff */
[----:B------:R-:W-:Y:S02]  /*89a0*/  @P0 SHF.R.U32.HI R3, RZ, c[0x0][0x334], R8 ;  /* 0x0000cd00ff030a19 */ /* 0x000fe40000011608 */
.L_x_992:
[----:B------:R-:W-:Y:S05]  /*89b0*/  BSYNC B0 ;  /* 0x0000000000007941 */ /* 0x000fea0003800000 */
.L_x_990:
[----:B------:R-:W-:Y:S04]  /*89c0*/  IMAD R3, R3, c[0x0][0x32c], -R5 ;  /* 0x0000cb0003037a24 */ /* 0x000fe800078e0a05 */
[----:B------:R-:W-:Y:S05]  /*89d0*/  IMAD.IADD R3, R3, 0x1, -R12 ;  /* 0x0000000103037824 */ /* 0x000fea00078e0a0c */
[----:B------:R-:W-:Y:S02]  /*89e0*/  IADD3 R8, R3, c[0x0][0x32c], RZ ;  /* 0x0000cb0003087a10 */ /* 0x000fe40007ffe0ff */
[----:B------:R-:W-:Y:S02]  /*89f0*/  IMNMX R0, R0, R3, !PT ;  /* 0x0000000300007217 */ /* 0x000fe40007800200 */
[----:B------:R-:W-:Y:S02]  /*8a00*/  IMNMX R2, R2, R8, PT ;  /* 0x0000000802027217 */ /* 0x000fe40003800200 */
.L_x_989:
[----:B------:R-:W-:Y:S01]  /*8a10*/  UISETP.GT.AND UP0, UPT, UR21, -0x1, UPT ;  /* 0xffffffff1500788c */ /* 0x000fe2000bf04270 */
[----:B------:R-:W1:Y:S05]  /*8a20*/  SHFL.IDX PT, R3, R4, 0x1, 0x1c1f ;  /* 0x003c1f0004037f89 */ /* 0x000e6a00000e0000 */
[----:B------:R-:W-:Y:S04]  /*8a30*/  PLOP3.LUT P0, PT, PT, PT, UP0, 0x80, 0x0 ;  /* 0x000000000000781c */ /* 0x000fe80003f0f008 */
[----:B------:R-:W-:Y:S04]  /*8a40*/  ISETP.GT.AND P0, PT, R0, RZ, P0 ;  /* 0x000000ff0000720c */ /* 0x000fe80000704270 */
        /* <DEDUP_REMOVED lines=59> */
[----:B------:R-:W-:Y:S01]  /*8e00*/  ISETP.GT.AND P0, PT, R0, 0x39, P0 ;  /* 0x000000390000780c */ /* 0x000fe20000704270 */
[--C-:B-1----:R-:W-:Y:S03]  /*8e10*/  IMAD.IADD R0, R6, 0x1, R3.reuse ;  /* 0x0000000106007824 */ /* 0x102fe600078e0203 */
[----:B------:R-:W-:Y:S01]  /*8e20*/  ISETP.LT.OR P0, PT, R2, 0x3a, P0 ;  /* 0x0000003a0200780c */ /* 0x000fe20000701670 */
[----:B------:R-:W-:Y:S03]  /*8e30*/  IMAD.IADD R2, R7, 0x1, R3 ;  /* 0x0000000107027824 */ /* 0x000fe600078e0203 */
[----:B------:R-:W-:Y:S02]  /*8e40*/  FSEL R201, R20, -INF , !P0 ;  /* 0xff80000014c97808 */ /* 0x000fe40004000000 */
[----:B------:R-:W-:Y:S11]  /*8e50*/  PLOP3.LUT P0, PT, PT, PT, UP1, 0x40, 0x0 ;  /* 0x000000000000781c */ /* 0x000ff60003f0e818 */
[----:B------:R-:W-:Y:S02]  /*8e60*/  @!UPT UIADD3 URZ, URZ, URZ, URZ ;  /* 0x0000003f3f3ff290 */ /* 0x000fe4000fffe03f */
        /* <DEDUP_REMOVED lines=16> */
.L_x_995:
[----:B------:R-:W-:Y:S04]  /*8f70*/  MOV R4, c[0x0][0x32c] ;  /* 0x0000cb0000047a02 */ /* 0x000fe80000000f00 */
[----:B------:R-:W-:Y:S11]  /*8f80*/  ISETP.NE.AND P0, PT, R4, 0x1, PT ;  /* 0x000000010400780c */ /* 0x000ff60003f05270 */
[----:B------:R-:W-:Y:S02]  /*8f90*/  @!UPT UIADD3 URZ, URZ, URZ, URZ ;  /* 0x0000003f3f3ff290 */ /* 0x000fe4000fffe03f */
[----:B------:R-:W-:Y:S05]  /*8fa0*/  @P0 IMAD.HI.U32 R4, R3, c[0x0][0x330], RZ ;  /* 0x0000cc0003040a27 */ /* 0x000fea00078e00ff */
[----:B------:R-:W-:Y:S02]  /*8fb0*/  @P0 SHF.R.U32.HI R3, RZ, c[0x0][0x334], R4 ;  /* 0x0000cd00ff030a19 */ /* 0x000fe40000011604 */
.L_x_996:
[----:B------:R-:W-:Y:S05]  /*8fc0*/  BSYNC B0 ;  /* 0x0000000000007941 */ /* 0x000fea0003800000 */
.L_x_994:
[----:B------:R-:W-:Y:S04]  /*8fd0*/  IMAD R5, R3, c[0x0][0x32c], -R5 ;  /* 0x0000cb0003057a24 */ /* 0x000fe800078e0a05 */
[----:B------:R-:W-:Y:S05]  /*8fe0*/  IMAD.IADD R5, R5, 0x1, -R12 ;  /* 0x0000000105057824 */ /* 0x000fea00078e0a0c */
[----:B------:R-:W-:Y:S02]  /*8ff0*/  IADD3 R3, R5, c[0x0][0x32c], RZ ;  /* 0x0000cb0005037a10 */ /* 0x000fe40007ffe0ff */
[----:B------:R-:W-:Y:S02]  /*9000*/  IMNMX R0, R0, R5, !PT ;  /* 0x0000000500007217 */ /* 0x000fe40007800200 */
[----:B------:R-:W-:Y:S02]  /*9010*/  IMNMX R2, R2, R3, PT ;  /* 0x0000000302027217 */ /* 0x000fe40003800200 */
.L_x_993:
[----:B------:R-:W-:Y:S01]  /*9020*/  PLOP3.LUT P0, PT, PT, PT, UP0, 0x80, 0x0 ;  /* 0x000000000000781c */ /* 0x000fe20003f0f008 */
[----:B------:R-:W-:Y:S01]  /*9030*/  LDSM.16.MT88.4 R20, [R214+0x100] ;  /* 0x00010000d614783b */ /* 0x000fe20000004200 */
[----:B------:R-:W-:Y:S02]  /*9040*/  FMNMX.FTZ R3, R8, R133, !PT ;  /* 0x0000008508037209 */ /* 0x000fe40007810000 */
[----:B------:R-:W-:Y:S02]  /*9050*/  ISETP.GT.AND P0, PT, R0, RZ, P0 ;  /* 0x000000ff0000720c */ /* 0x000fe40000704270 */
[----:B------:R-:W-:Y:S02]  /*9060*/  FMNMX.FTZ R3, R10, R3, !PT ;  /* 0x000000030a037209 */ /* 0x000fe40007810000 */
        /* <DEDUP_REMOVED lines=49> */
[----:B------:R-:W-:Y:S03]  /*9380*/  ISETP.LT.OR P0, PT, R2, 0x1a, P0 ;  /* 0x0000001a0200780c */ /* 0x000fe60000701670 */
[----:B------:R-:W1:Y:S01]  /*9390*/  SHFL.BFLY PT, R13, R3, 0x2, 0x1f ;  /* 0x0c401f00030d7f89 */ /* 0x000e6200000e0000 */
[----:B------:R-:W-:Y:S02]  /*93a0*/  FSEL R176, R176, -INF , !P0 ;  /* 0xff800000b0b07808 */ /* 0x000fe40004000000 */
[----:B------:R-:W-:Y:S02]  /*93b0*/  PLOP3.LUT P0, PT, PT, PT, UP0, 0x80, 0x0 ;  /* 0x000000000000781c */ /* 0x000fe40003f0f008 */
[----:B------:R-:W-:Y:S02]  /*93c0*/  FMNMX.FTZ R12, R176, R12, !PT ;  /* 0x0000000cb00c7209 */ /* 0x000fe40007810000 */
[----:B------:R-:W-:Y:S04]  /*93d0*/  ISETP.GT.AND P0, PT, R0, 0x20, P0 ;  /* 0x000000200000780c */ /* 0x000fe80000704270 */
[----:B------:R-:W-:Y:S04]  /*93e0*/  ISETP.LT.OR P0, PT, R2, 0x21, P0 ;  /* 0x000000210200780c */ /* 0x000fe80000701670 */
[----:B------:R-:W-:Y:S02]  /*93f0*/  FSEL R181, R139, -INF , !P0 ;  /* 0xff8000008bb57808 */ /* 0x000fe40004000000 */
[----:B------:R-:W-:Y:S02]  /*9400*/  PLOP3.LUT P0, PT, PT, PT, UP0, 0x80, 0x0 ;  /* 0x000000000000781c */ /* 0x000fe40003f0f008 */
[----:B------:R-:W-:Y:S02]  /*9410*/  FMNMX.FTZ R12, R181, R12, !PT ;  /* 0x0000000cb50c7209 */ /* 0x000fe40007810000 */
[----:B------:R-:W-:Y:S02]  /*9420*/  ISETP.GT.AND P0, PT, R0, 0x21, P0 ;  /* 0x000000210000780c */ /* 0x000fe40000704270 */
[----:B-1----:R-:W-:Y:S02]  /*9430*/  FMNMX.FTZ R3, R3, R13, !PT ;  /* 0x0000000d03037209 */ /* 0x002fe40007810000 */
        /* <DEDUP_REMOVED lines=13> */
[----:B------:R-:W-:Y:S01]  /*9510*/  FMUL.FTZ R172, R132, c[0x0][0x2d0] ;  /* 0x0000b40084ac7a20 */ /* 0x000fe20000410000 */
[----:B------:R-:W-:Y:S02]  /*9520*/  FSEL R187, R138, -INF , !P0 ;  /* 0xff8000008abb7808 */ /* 0x000fe40004000000 */
[----:B------:R-:W-:Y:S02]  /*9530*/  PLOP3.LUT P0, PT, PT, PT, UP0, 0x80, 0x0 ;  /* 0x000000000000781c */ /* 0x000fe40003f0f008 */
[----:B------:R-:W-:Y:S02]  /*9540*/  FMNMX.FTZ R12, R187, R12, !PT ;  /* 0x0000000cbb0c7209 */ /* 0x000fe40007810000 */
        /* <DEDUP_REMOVED lines=11> */
[----:B------:R-:W-:Y:S01]  /*9600*/  PLOP3.LUT P0, PT, PT, PT, UP0, 0x80, 0x0 ;  /* 0x000000000000781c */ /* 0x000fe20003f0f008 */
[----:B------:R-:W-:Y:S02]  /*9610*/  UISETP.GT.AND UP0, UPT, UR21, UR4, UPT ;  /* 0x000000041500728c */ /* 0x000fe4000bf04270 */
[----:B------:R-:W-:Y:S01]  /*9620*/  UIADD3 UR21, UR21, -0x1, URZ ;  /* 0xffffffff15157890 */ /* 0x000fe2000fffe03f */
[----:B------:R-:W-:Y:S02]  /*9630*/  ISETP.GT.AND P0, PT, R0, 0x39, P0 ;  /* 0x000000390000780c */ /* 0x000fe40000704270 */
[----:B------:R-:W-:Y:S02]  /*9640*/  FMNMX.FTZ R0, R195, R12, !PT ;  /* 0x0000000cc3007209 */ /* 0x000fe40007810000 */
[----:B------:R-:W-:Y:S01]  /*9650*/  ISETP.LT.OR P0, PT, R2, 0x3a, P0 ;  /* 0x0000003a0200780c */ /* 0x000fe20000701670 */
[----:B------:R-:W-:Y:S01]  /*9660*/  LDSM.16.MT88.4 R12, [R213+0x100] ;  /* 0x00010000d50c783b */ /* 0x000fe20000004200 */
[----:B------:R-:W-:Y:S02]  /*9670*/  FMNMX.FTZ R0, R196, R0, !PT ;  /* 0x00000000c4007209 */ /* 0x000fe40007810000 */
[----:B------:R-:W-:Y:S02]  /*9680*/  FSEL R135, R29, -INF , !P0 ;  /* 0xff8000001d877808 */ /* 0x000fe40004000000 */
[----:B------:R-:W-:Y:S02]  /*9690*/  FMNMX.FTZ R0, R197, R0, !PT ;  /* 0x00000000c5007209 */ /* 0x000fe40007810000 */
[----:B------:R-:W-:Y:S01]  /*96a0*/  FSETP.NEU.FTZ.AND P0, PT, R132, -INF , PT ;  /* 0xff8000008400780b */ /* 0x000fe20003f1d000 */
[----:B------:R-:W-:Y:S01]  /*96b0*/  LDSM.16.MT88.4 R28, [R216+0x100] ;  /* 0x00010000d81c783b */ /* 0x000fe20000004200 */
[----:B------:R-:W-:Y:S02]  /*96c0*/  FMNMX.FTZ R0, R135, R0, !PT ;  /* 0x0000000087007209 */ /* 0x000fe40007810000 */
[----:B------:R-:W-:Y:S05]  /*96d0*/  FSEL R172, R172, RZ, P0 ;  /* 0x000000ffacac7208 */ /* 0x000fea0000000000 */
[----:B------:R-:W1:Y:S01]  /*96e0*/  SHFL.BFLY PT, R2, R0, 0x2, 0x1f ;  /* 0x0c401f0000027f89 */ /* 0x000e6200000e0000 */
[--C-:B------:R-:W-:Y:S02]  /*96f0*/  FFMA.FTZ R8, R8, c[0x0][0x2d0], -R172.reuse ;  /* 0x0000b40008087a23 */ /* 0x100fe400000108ac */
[--C-:B------:R-:W-:Y:S02]  /*9700*/  FFMA.FTZ R10, R10, c[0x0][0x2d0], -R172.reuse ;  /* 0x0000b4000a0a7a23 */ /* 0x100fe400000108ac */
[--C-:B------:R-:W-:Y:S01]  /*9710*/  FFMA.FTZ R9, R9, c[0x0][0x2d0], -R172.reuse ;  /* 0x0000b40009097a23 */ /* 0x100fe200000108ac */
[----:B------:R-:W-:Y:S01]  /*9720*/  MUFU.EX2 R249, R8 ;  /* 0x0000000800f97308 */ /* 0x000fe20000000800 */
[----:B------:R-:W-:Y:S09]  /*9730*/  FFMA.FTZ R11, R11, c[0x0][0x2d0], -R172 ;  /* 0x0000b4000b0b7a23 */ /* 0x000ff200000108ac */
[----:B------:R-:W2:Y:S01]  /*9740*/  MUFU.EX2 R33, R10 ;  /* 0x0000000a00217308 */ /* 0x000ea20000000800 */
[----:B-1----:R-:W-:Y:S02]  /*9750*/  FMNMX.FTZ R2, R0, R2, !PT ;  /* 0x0000000200027209 */ /* 0x002fe40007810000 */
[----:B------:R-:W-:Y:S07]  /*9760*/  FSEL R0, R132, RZ, P0 ;  /* 0x000000ff84007208 */ /* 0x000fee0000000000 */
[----:B------:R-:W-:Y:S01]  /*9770*/  MUFU.EX2 R34, R9 ;  /* 0x0000000900227308 */ /* 0x000fe20000000800 */
[----:B------:R-:W1:Y:S01]  /*9780*/  SHFL.BFLY PT, R3, R2, 0x1, 0x1f ;  /* 0x0c201f0002037f89 */ /* 0x000e6200000e0000 */
[----:B------:R-:W-:Y:S04]  /*9790*/  FADD.FTZ R0, -R0, R133 ;  /* 0x0000008500007221 */ /* 0x000fe80000010100 */
[----:B------:R-:W-:Y:S04]  /*97a0*/  FMUL.FTZ R0, R0, c[0x0][0x2d0] ;  /* 0x0000b40000007a20 */ /* 0x000fe80000410000 */
[----:B------:R-:W3:Y:S01]  /*97b0*/  MUFU.EX2 R35, R11 ;  /* 0x0000000b00237308 */ /* 0x000ee20000000800 */
[----:B--2---:R-:W-:Y:S02]  /*97c0*/  F2FP.PACK_AB R136, R33, R249 ;  /* 0x000000f92188723e */ /* 0x004fe400000000ff */
[----:B-1----:R-:W-:Y:S07]  /*97d0*/  FMNMX.FTZ R3, R2, R3, !PT ;  /* 0x0000000302037209 */ /* 0x002fee0007810000 */
[----:B------:R1:W2:Y:S01]  /*97e0*/  MUFU.EX2 R2, R0 ;  /* 0x0000000000027308 */ /* 0x0002a20000000800 */
[C---:B------:R-:W-:Y:S01]  /*97f0*/  FSETP.NEU.FTZ.AND P0, PT, R3.reuse, -INF , PT ;  /* 0xff8000000300780b */ /* 0x040fe20003f1d000 */
[----:B------:R-:W-:Y:S01]  /*9800*/  FMUL.FTZ R133, R3, c[0x0][0x2d0] ;  /* 0x0000b40003857a20 */ /* 0x000fe20000410000 */
[----:B---3--:R-:W-:Y:S04]  /*9810*/  F2FP.PACK_AB R138, R35, R34 ;  /* 0x00000022238a723e */ /* 0x008fe800000000ff */
[----:B------:R-:W-:Y:S05]  /*9820*/  FSEL R133, R133, RZ, P0 ;  /* 0x000000ff85857208 */ /* 0x000fea0000000000 */
[--C-:B------:R-:W-:Y:S02]  /*9830*/  FFMA.FTZ R4, R4, c[0x0][0x2d0], -R133.reuse ;  /* 0x0000b40004047a23 */ /* 0x100fe40000010885 */
[--C-:B------:R-:W-:Y:S02]  /*9840*/  FFMA.FTZ R6, R6, c[0x0][0x2d0], -R133.reuse ;  /* 0x0000b40006067a23 */ /* 0x100fe40000010885 */
[--C-:B------:R-:W-:Y:S01]  /*9850*/  FFMA.FTZ R5, R5, c[0x0][0x2d0], -R133.reuse ;  /* 0x0000b40005057a23 */ /* 0x100fe20000010885 */
[----:B------:R3:W-:Y:S01]  /*9860*/  MUFU.EX2 R205, R4 ;  /* 0x0000000400cd7308 */ /* 0x0007e20000000800 */
[--C-:B------:R-:W-:Y:S01]  /*9870*/  FFMA.FTZ R7, R7, c[0x0][0x2d0], -R133.reuse ;  /* 0x0000b40007077a23 */ /* 0x100fe20000010885 */
[----:B-1----:R-:W-:Y:S01]  /*9880*/  FSEL R0, R3, RZ, P0 ;  /* 0x000000ff03007208 */ /* 0x002fe20000000000 */
[C---:B--2---:R-:W-:Y:S01]  /*9890*/  FMUL.FTZ R8, R2.reuse, R144 ;  /* 0x0000009002087220 */ /* 0x044fe20000410000 */
[----:B------:R-:W-:Y:S01]  /*98a0*/  PLOP3.LUT P0, PT, PT, PT, UP0, 0x80, 0x0 ;  /* 0x000000000000781c */ /* 0x000fe20003f0f008 */
[----:B------:R-:W-:Y:S05]  /*98b0*/  FMUL.FTZ R9, R2, R145 ;  /* 0x0000009102097220 */ /* 0x000fea0000410000 */
[----:B------:R-:W1:Y:S01]  /*98c0*/  MUFU.EX2 R204, R6 ;  /* 0x0000000600cc7308 */ /* 0x000e620000000800 */
[----:B------:R-:W-:Y:S02]  /*98d0*/  FADD.FTZ R0, -R0, R134 ;  /* 0x0000008600007221 */ /* 0x000fe40000010100 */
[----:B------:R-:W-:Y:S02]  /*98e0*/  FMUL.FTZ R16, R2, R152 ;  /* 0x0000009802107220 */ /* 0x000fe40000410000 */
[----:B------:R-:W-:Y:S02]  /*98f0*/  FMUL.FTZ R0, R0, c[0x0][0x2d0] ;  /* 0x0000b40000007a20 */ /* 0x000fe40000410000 */
[C---:B------:R-:W-:Y:S02]  /*9900*/  FMUL.FTZ R17, R2.reuse, R153 ;  /* 0x0000009902117220 */ /* 0x040fe40000410000 */
[C---:B------:R-:W-:Y:S01]  /*9910*/  FMUL.FTZ R24, R2.reuse, R160 ;  /* 0x000000a002187220 */ /* 0x040fe20000410000 */
[----:B------:R2:W-:Y:S01]  /*9920*/  MUFU.EX2 R203, R5 ;  /* 0x0000000500cb7308 */ /* 0x0005e20000000800 */
[C---:B------:R-:W-:Y:S02]  /*9930*/  FMUL.FTZ R25, R2.reuse, R161 ;  /* 0x000000a102197220 */ /* 0x040fe40000410000 */
[--C-:B------:R-:W-:Y:S02]  /*9940*/  FFMA.FTZ R134, R175, c[0x0][0x2d0], -R172.reuse ;  /* 0x0000b400af867a23 */ /* 0x100fe400000108ac */
[C---:B---3--:R-:W-:Y:S02]  /*9950*/  FMUL.FTZ R4, R2.reuse, R140 ;  /* 0x0000008c02047220 */ /* 0x048fe40000410000 */
[C---:B------:R-:W-:Y:S01]  /*9960*/  FMUL.FTZ R32, R2.reuse, R168 ;  /* 0x000000a802207220 */ /* 0x040fe20000410000 */
[----:B------:R-:W-:Y:S01]  /*9970*/  MOV R168, R33 ;  /* 0x0000002100a87202 */ /* 0x000fe20000000f00 */
[C---:B------:R-:W-:Y:S01]  /*9980*/  FMUL.FTZ R33, R2.reuse, R169 ;  /* 0x000000a902217220 */ /* 0x040fe20000410000 */
[----:B------:R-:W3:Y:S01]  /*9990*/  MUFU.EX2 R202, R7 ;  /* 0x0000000700ca7308 */ /* 0x000ee20000000800 */
[----:B------:R-:W-:Y:S01]  /*99a0*/  MOV R169, R34 ;  /* 0x0000002200a97202 */ /* 0x000fe20000000f00 */
[----:B------:R-:W-:Y:S01]  /*99b0*/  FMUL.FTZ R36, R2, R36 ;  /* 0x0000002402247220 */ /* 0x000fe20000410000 */
[----:B-1----:R-:W-:Y:S01]  /*99c0*/  F2FP.PACK_AB R137, R204, R205 ;  /* 0x000000cdcc89723e */ /* 0x002fe200000000ff */
[C---:B------:R-:W-:Y:S02]  /*99d0*/  FMUL.FTZ R37, R2.reuse, R37 ;  /* 0x0000002502257220 */ /* 0x040fe40000410000 */
[C---:B------:R-:W-:Y:S02]  /*99e0*/  FMUL.FTZ R40, R2.reuse, R40 ;  /* 0x0000002802287220 */ /* 0x040fe40000410000 */
[C---:B------:R-:W-:Y:S02]  /*99f0*/  FMUL.FTZ R41, R2.reuse, R41 ;  /* 0x0000002902297220 */ /* 0x040fe40000410000 */
[----:B------:R-:W1:Y:S01]  /*9a00*/  MUFU.EX2 R0, R0 ;  /* 0x0000000000007308 */ /* 0x000e620000000800 */
[C---:B------:R-:W-:Y:S02]  /*9a10*/  FMUL.FTZ R44, R2.reuse, R44 ;  /* 0x0000002c022c7220 */ /* 0x040fe40000410000 */
[C---:B------:R-:W-:Y:S02]  /*9a20*/  FMUL.FTZ R45, R2.reuse, R45 ;  /* 0x0000002d022d7220 */ /* 0x040fe40000410000 */
[C---:B--2---:R-:W-:Y:S02]  /*9a30*/  FMUL.FTZ R5, R2.reuse, R141 ;  /* 0x0000008d02057220 */ /* 0x044fe40000410000 */
[C---:B------:R-:W-:Y:S02]  /*9a40*/  FMUL.FTZ R48, R2.reuse, R48 ;  /* 0x0000003002307220 */ /* 0x040fe40000410000 */
[C---:B------:R-:W-:Y:S01]  /*9a50*/  FMUL.FTZ R49, R2.reuse, R49 ;  /* 0x0000003102317220 */ /* 0x040fe20000410000 */
[----:B------:R2:W-:Y:S01]  /*9a60*/  MUFU.EX2 R248, R134 ;  /* 0x0000008600f87308 */ /* 0x0005e20000000800 */
[C---:B------:R-:W-:Y:S02]  /*9a70*/  FMUL.FTZ R52, R2.reuse, R52 ;  /* 0x0000003402347220 */ /* 0x040fe40000410000 */
[----:B------:R-:W-:Y:S01]  /*9a80*/  FMUL.FTZ R53, R2, R53 ;  /* 0x0000003502357220 */ /* 0x000fe20000410000 */
[----:B---3--:R-:W-:Y:S01]  /*9a90*/  F2FP.PACK_AB R139, R202, R203 ;  /* 0x000000cbca8b723e */ /* 0x008fe200000000ff */
[C---:B------:R-:W-:Y:S02]  /*9aa0*/  FMUL.FTZ R56, R2.reuse, R56 ;  /* 0x0000003802387220 */ /* 0x040fe40000410000 */
[C---:B------:R-:W-:Y:S02]  /*9ab0*/  FMUL.FTZ R57, R2.reuse, R57 ;  /* 0x0000003902397220 */ /* 0x040fe40000410000 */
[C---:B------:R-:W-:Y:S02]  /*9ac0*/  FMUL.FTZ R60, R2.reuse, R60 ;  /* 0x0000003c023c7220 */ /* 0x040fe40000410000 */
[C---:B------:R-:W-:Y:S02]  /*9ad0*/  FMUL.FTZ R61, R2.reuse, R61 ;  /* 0x0000003d023d7220 */ /* 0x040fe40000410000 */
[----:B------:R-:W-:Y:S02]  /*9ae0*/  FMUL.FTZ R64, R2, R64 ;  /* 0x0000004002407220 */ /* 0x000fe40000410000 */
[C---:B-1----:R-:W-:Y:S02]  /*9af0*/  FMUL.FTZ R6, R0.reuse, R142 ;  /* 0x0000008e00067220 */ /* 0x042fe40000410000 */
[C---:B------:R-:W-:Y:S02]  /*9b00*/  FMUL.FTZ R7, R0.reuse, R143 ;  /* 0x0000008f00077220 */ /* 0x040fe40000410000 */
[----:B------:R-:W1:Y:S01]  /*9b10*/  LDSM.16.MT88.4 R140, [R215+0x100] ;  /* 0x00010000d78c783b */ /* 0x000e620000004200 */
[C---:B------:R-:W-:Y:S02]  /*9b20*/  FMUL.FTZ R10, R0.reuse, R146 ;  /* 0x00000092000a7220 */ /* 0x040fe40000410000 */
[C---:B------:R-:W-:Y:S02]  /*9b30*/  FMUL.FTZ R11, R0.reuse, R147 ;  /* 0x00000093000b7220 */ /* 0x040fe40000410000 */
[C---:B------:R-:W-:Y:S03]  /*9b40*/  HMMA.16816.F32 R4, R136.reuse, R12, R4 ;  /* 0x0000000c8804723c */ /* 0x040fe60000001804 */
[----:B------:R-:W3:Y:S02]  /*9b50*/  LDSM.16.MT88.4 R144, [R213+0x2100] ;  /* 0x00210000d590783b */ /* 0x000ee40000004200 */
[----:B------:R-:W-:Y:S02]  /*9b60*/  FMUL.FTZ R18, R0, R154 ;  /* 0x0000009a00127220 */ /* 0x000fe40000410000 */
[C---:B------:R-:W-:Y:S01]  /*9b70*/  FMUL.FTZ R12, R2.reuse, R148 ;  /* 0x00000094020c7220 */ /* 0x040fe20000410000 */
[C---:B------:R-:W-:Y:S04]  /*9b80*/  HMMA.16816.F32 R8, R136.reuse, R14, R8 ;  /* 0x0000000e8808723c */ /* 0x040fe80000001808 */
[----:B------:R-:W-:Y:S02]  /*9b90*/  FMUL.FTZ R13, R2, R149 ;  /* 0x00000095020d7220 */ /* 0x000fe40000410000 */
[C---:B------:R-:W-:Y:S02]  /*9ba0*/  FMUL.FTZ R19, R0.reuse, R155 ;  /* 0x0000009b00137220 */ /* 0x040fe40000410000 */
[C---:B------:R-:W-:Y:S01]  /*9bb0*/  FMUL.FTZ R14, R0.reuse, R150 ;  /* 0x00000096000e7220 */ /* 0x040fe20000410000 */
[----:B------:R-:W-:Y:S03]  /*9bc0*/  LDSM.16.MT88.4 R152, [R214+0x900] ;  /* 0x00090000d698783b */ /* 0x000fe60000004200 */
[C---:B------:R-:W-:Y:S02]  /*9bd0*/  FMUL.FTZ R15, R0.reuse, R151 ;  /* 0x00000097000f7220 */ /* 0x040fe40000410000 */
[C---:B------:R-:W-:Y:S02]  /*9be0*/  FMUL.FTZ R26, R0.reuse, R162 ;  /* 0x000000a2001a7220 */ /* 0x040fe40000410000 */
[----:B------:R-:W-:Y:S01]  /*9bf0*/  FMUL.FTZ R27, R0, R163 ;  /* 0x000000a3001b7220 */ /* 0x000fe20000410000 */
[----:B------:R-:W4:Y:S01]  /*9c00*/  LDSM.16.MT88.4 R148, [R214+0x2100] ;  /* 0x00210000d694783b */ /* 0x000f220000004200 */
[--C-:B--2---:R-:W-:Y:S01]  /*9c10*/  FFMA.FTZ R134, R174, c[0x0][0x2d0], -R172.reuse ;  /* 0x0000b400ae867a23 */ /* 0x104fe200000108ac */
[C---:B------:R-:W-:Y:S03]  /*9c20*/  HMMA.16816.F32 R12, R136.reuse, R20, R12 ;  /* 0x00000014880c723c */ /* 0x040fe6000000180c */
[C---:B------:R-:W-:Y:S01]  /*9c30*/  FMUL.FTZ R34, R0.reuse, R170 ;  /* 0x000000aa00227220 */ /* 0x040fe20000410000 */
[----:B------:R-:W-:Y:S01]  /*9c40*/  MOV R170, R35 ;  /* 0x0000002300aa7202 */ /* 0x000fe20000000f00 */
[----:B------:R-:W-:Y:S01]  /*9c50*/  FMUL.FTZ R35, R0, R171 ;  /* 0x000000ab00237220 */ /* 0x000fe20000410000 */
[----:B------:R-:W-:Y:S01]  /*9c60*/  LDSM.16.MT88.4 R160, [R213+0x4900] ;  /* 0x00490000d5a0783b */ /* 0x000fe20000004200 */
[C---:B------:R-:W-:Y:S01]  /*9c70*/  FMUL.FTZ R20, R2.reuse, R156 ;  /* 0x0000009c02147220 */ /* 0x040fe20000410000 */
[C---:B------:R-:W-:Y:S01]  /*9c80*/  HMMA.16816.F32 R16, R136.reuse, R22, R16 ;  /* 0x000000168810723c */ /* 0x040fe20000001810 */
[----:B------:R2:W5:Y:S03]  /*9c90*/  MUFU.EX2 R247, R134 ;  /* 0x0000008600f77308 */ /* 0x0005660000000800 */
[----:B------:R-:W-:Y:S02]  /*9ca0*/  FMUL.FTZ R21, R2, R157 ;  /* 0x0000009d02157220 */ /* 0x000fe40000410000 */
        /* <DEDUP_REMOVED lines=8> */
[----:B------:R-:W-:Y:S02]  /*9d30*/  FMUL.FTZ R46, R0, R46 ;  /* 0x0000002e002e7220 */ /* 0x000fe40000410000 */
[C---:B------:R-:W-:Y:S01]  /*9d40*/  FMUL.FTZ R28, R2.reuse, R164 ;  /* 0x000000a4021c7220 */ /* 0x040fe20000410000 */
[C---:B------:R-:W-:Y:S04]  /*9d50*/  HMMA.16816.F32 R24, R136.reuse, R30, R24 ;  /* 0x0000001e8818723c */ /* 0x040fe80000001818 */
[----:B------:R-:W-:Y:S02]  /*9d60*/  FMUL.FTZ R29, R2, R165 ;  /* 0x000000a5021d7220 */ /* 0x000fe40000410000 */
[C---:B------:R-:W-:Y:S02]  /*9d70*/  FMUL.FTZ R47, R0.reuse, R47 ;  /* 0x0000002f002f7220 */ /* 0x040fe40000410000 */
[C---:B------:R-:W-:Y:S04]  /*9d80*/  FMUL.FTZ R30, R0.reuse, R166 ;  /* 0x000000a6001e7220 */ /* 0x040fe80000410000 */
[C---:B------:R-:W-:Y:S02]  /*9d90*/  FMUL.FTZ R31, R0.reuse, R167 ;  /* 0x000000a7001f7220 */ /* 0x040fe40000410000 */
[----:B------:R-:W-:Y:S01]  /*9da0*/  LDSM.16.MT88.4 R164, [R214+0x4900] ;  /* 0x00490000d6a4783b */ /* 0x000fe20000004200 */
[--C-:B--2---:R-:W-:Y:S02]  /*9db0*/  FFMA.FTZ R134, R173, c[0x0][0x2d0], -R172.reuse ;  /* 0x0000b400ad867a23 */ /* 0x104fe400000108ac */
[C---:B------:R-:W-:Y:S02]  /*9dc0*/  FMUL.FTZ R50, R0.reuse, R50 ;  /* 0x0000003200327220 */ /* 0x040fe40000410000 */
[C---:B-1----:R-:W-:Y:S01]  /*9dd0*/  HMMA.16816.F32 R28, R136.reuse, R140, R28 ;  /* 0x0000008c881c723c */ /* 0x042fe2000000181c */
[----:B------:R1:W-:Y:S02]  /*9de0*/  MUFU.EX2 R246, R134 ;  /* 0x0000008600f67308 */ /* 0x0003e40000000800 */
[C---:B------:R-:W-:Y:S02]  /*9df0*/  FMUL.FTZ R51, R0.reuse, R51 ;  /* 0x0000003300337220 */ /* 0x040fe40000410000 */
[C---:B------:R-:W-:Y:S02]  /*9e00*/  FMUL.FTZ R54, R0.reuse, R54 ;  /* 0x0000003600367220 */ /* 0x040fe40000410000 */
[C---:B------:R-:W-:Y:S01]  /*9e10*/  FMUL.FTZ R55, R0.reuse, R55 ;  /* 0x0000003700377220 */ /* 0x040fe20000410000 */
[C---:B------:R-:W-:Y:S01]  /*9e20*/  HMMA.16816.F32 R32, R136.reuse, R142, R32 ;  /* 0x0000008e8820723c */ /* 0x040fe20000001820 */
[----:B------:R-:W2:Y:S03]  /*9e30*/  LDSM.16.MT88.4 R140, [R216+0x2100] ;  /* 0x00210000d88c783b */ /* 0x000ea60000004200 */
[C---:B------:R-:W-:Y:S02]  /*9e40*/  FMUL.FTZ R58, R0.reuse, R58 ;  /* 0x0000003a003a7220 */ /* 0x040fe40000410000 */
[C---:B------:R-:W-:Y:S02]  /*9e50*/  FMUL.FTZ R59, R0.reuse, R59 ;  /* 0x0000003b003b7220 */ /* 0x040fe40000410000 */
[C---:B---3--:R-:W-:Y:S04]  /*9e60*/  HMMA.16816.F32 R36, R136.reuse, R144, R36 ;  /* 0x000000908824723c */ /* 0x048fe80000001824 */
[C---:B------:R-:W-:Y:S02]  /*9e70*/  FMUL.FTZ R62, R0.reuse, R62 ;  /* 0x0000003e003e7220 */ /* 0x040fe40000410000 */
[----:B------:R-:W-:Y:S02]  /*9e80*/  FMUL.FTZ R63, R0, R63 ;  /* 0x0000003f003f7220 */ /* 0x000fe40000410000 */
[C---:B------:R-:W-:Y:S01]  /*9e90*/  HMMA.16816.F32 R40, R136.reuse, R146, R40 ;  /* 0x000000928828723c */ /* 0x040fe20000001828 */
[----:B------:R-:W3:Y:S03]  /*9ea0*/  LDSM.16.MT88.4 R144, [R215+0x2100] ;  /* 0x00210000d790783b */ /* 0x000ee60000004200 */
[--C-:B-1----:R-:W-:Y:S02]  /*9eb0*/  FFMA.FTZ R134, R178, c[0x0][0x2d0], -R172.reuse ;  /* 0x0000b400b2867a23 */ /* 0x102fe400000108ac */
[----:B------:R-:W-:Y:S02]  /*9ec0*/  FMUL.FTZ R65, R2, R65 ;  /* 0x0000004102417220 */ /* 0x000fe40000410000 */
[C---:B----4-:R-:W-:Y:S01]  /*9ed0*/  HMMA.16816.F32 R44, R136.reuse, R148, R44 ;  /* 0x00000094882c723c */ /* 0x050fe2000000182c */
[----:B------:R1:W4:Y:S03]  /*9ee0*/  MUFU.EX2 R245, R134 ;  /* 0x0000008600f57308 */ /* 0x0003260000000800 */
[C---:B------:R-:W-:Y:S02]  /*9ef0*/  FMUL.FTZ R66, R0.reuse, R66 ;  /* 0x0000004200427220 */ /* 0x040fe40000410000 */
[----:B------:R-:W-:Y:S02]  /*9f00*/  FMUL.FTZ R67, R0, R67 ;  /* 0x0000004300437220 */ /* 0x000fe40000410000 */
[C---:B------:R-:W-:Y:S01]  /*9f10*/  HMMA.16816.F32 R48, R136.reuse, R150, R48 ;  /* 0x000000968830723c */ /* 0x040fe20000001830 */
[----:B------:R-:W1:Y:S03]  /*9f20*/  LDSM.16.MT88.4 R148, [R213+0x4100] ;  /* 0x00410000d594783b */ /* 0x000e660000004200 */
[C---:B------:R-:W-:Y:S02]  /*9f30*/  FMUL.FTZ R68, R2.reuse, R68 ;  /* 0x0000004402447220 */ /* 0x040fe40000410000 */
[----:B------:R-:W-:Y:S02]  /*9f40*/  FMUL.FTZ R69, R2, R69 ;  /* 0x0000004502457220 */ /* 0x000fe40000410000 */
[C---:B------:R-:W-:Y:S01]  /*9f50*/  FMUL.FTZ R70, R0.reuse, R70 ;  /* 0x0000004600467220 */ /* 0x040fe20000410000 */
[C---:B--2---:R-:W-:Y:S03]  /*9f60*/  HMMA.16816.F32 R52, R136.reuse, R140, R52 ;  /* 0x0000008c8834723c */ /* 0x044fe60000001834 */
[----:B------:R-:W-:Y:S02]  /*9f70*/  FMUL.FTZ R71, R0, R71 ;  /* 0x0000004700477220 */ /* 0x000fe40000410000 */
[C---:B------:R-:W-:Y:S02]  /*9f80*/  FMUL.FTZ R72, R2.reuse, R72 ;  /* 0x0000004802487220 */ /* 0x040fe40000410000 */
[----:B------:R-:W-:Y:S01]  /*9f90*/  FMUL.FTZ R73, R2, R73 ;  /* 0x0000004902497220 */ /* 0x000fe20000410000 */
[C---:B------:R-:W-:Y:S01]  /*9fa0*/  HMMA.16816.F32 R56, R136.reuse, R142, R56 ;  /* 0x0000008e8838723c */ /* 0x040fe20000001838 */
[----:B------:R-:W2:Y:S03]  /*9fb0*/  LDSM.16.MT88.4 R140, [R214+0x4100] ;  /* 0x00410000d68c783b */ /* 0x000ea60000004200 */
[C---:B------:R-:W-:Y:S02]  /*9fc0*/  FMUL.FTZ R74, R0.reuse, R74 ;  /* 0x0000004a004a7220 */ /* 0x040fe40000410000 */
[----:B------:R-:W-:Y:S02]  /*9fd0*/  FMUL.FTZ R75, R0, R75 ;  /* 0x0000004b004b7220 */ /* 0x000fe40000410000 */
[C---:B---3--:R-:W-:Y:S04]  /*9fe0*/  HMMA.16816.F32 R60, R136.reuse, R144, R60 ;  /* 0x00000090883c723c */ /* 0x048fe8000000183c */
[C---:B------:R-:W-:Y:S02]  /*9ff0*/  FMUL.FTZ R76, R2.reuse, R76 ;  /* 0x0000004c024c7220 */ /* 0x040fe40000410000 */
[----:B------:R-:W-:Y:S02]  /*a000*/  FMUL.FTZ R77, R2, R77 ;  /* 0x0000004d024d7220 */ /* 0x000fe40000410000 */
[C---:B------:R-:W-:Y:S01]  /*a010*/  HMMA.16816.F32 R64, R136.reuse, R146, R64 ;  /* 0x000000928840723c */ /* 0x040fe20000001840 */
[----:B------:R-:W3:Y:S03]  /*a020*/  LDSM.16.MT88.4 R144, [R216+0x4100] ;  /* 0x00410000d890783b */ /* 0x000ee60000004200 */
[C---:B------:R-:W-:Y:S02]  /*a030*/  FMUL.FTZ R78, R0.reuse, R78 ;  /* 0x0000004e004e7220 */ /* 0x040fe40000410000 */
[----:B------:R-:W-:Y:S02]  /*a040*/  FMUL.FTZ R79, R0, R79 ;  /* 0x0000004f004f7220 */ /* 0x000fe40000410000 */
[C---:B-1----:R-:W-:Y:S04]  /*a050*/  HMMA.16816.F32 R68, R136.reuse, R148, R68 ;  /* 0x000000948844723c */ /* 0x042fe80000001844 */
[--C-:B------:R-:W-:Y:S02]  /*a060*/  FFMA.FTZ R134, R180, c[0x0][0x2d0], -R133.reuse ;  /* 0x0000b400b4867a23 */ /* 0x100fe40000010885 */
[C---:B------:R-:W-:Y:S02]  /*a070*/  FMUL.FTZ R80, R2.reuse, R80 ;  /* 0x0000005002507220 */ /* 0x040fe40000410000 */
[C---:B------:R-:W-:Y:S01]  /*a080*/  HMMA.16816.F32 R72, R136.reuse, R150, R72 ;  /* 0x000000968848723c */ /* 0x040fe20000001848 */
[----:B------:R-:W1:Y:S01]  /*a090*/  LDSM.16.MT88.4 R148, [R215+0x4100] ;  /* 0x00410000d794783b */ /* 0x000e620000004200 */
[----:B------:R3:W-:Y:S02]  /*a0a0*/  MUFU.EX2 R194, R134 ;  /* 0x0000008600c27308 */ /* 0x0007e40000000800 */
[----:B------:R-:W-:Y:S02]  /*a0b0*/  FMUL.FTZ R81, R2, R81 ;  /* 0x0000005102517220 */ /* 0x000fe40000410000 */
[C---:B------:R-:W-:Y:S02]  /*a0c0*/  FMUL.FTZ R82, R0.reuse, R82 ;  /* 0x0000005200527220 */ /* 0x040fe40000410000 */
[----:B------:R-:W-:Y:S01]  /*a0d0*/  FMUL.FTZ R83, R0, R83 ;  /* 0x0000005300537220 */ /* 0x000fe20000410000 */
[C---:B--2---:R-:W-:Y:S03]  /*a0e0*/  HMMA.16816.F32 R76, R136.reuse, R140, R76 ;  /* 0x0000008c884c723c */ /* 0x044fe6000000184c */
[C---:B------:R-:W-:Y:S02]  /*a0f0*/  FMUL.FTZ R84, R2.reuse, R84 ;  /* 0x0000005402547220 */ /* 0x040fe40000410000 */
[----:B------:R-:W-:Y:S02]  /*a100*/  FMUL.FTZ R85, R2, R85 ;  /* 0x0000005502557220 */ /* 0x000fe40000410000 */
[C---:B------:R-:W-:Y:S01]  /*a110*/  FMUL.FTZ R86, R0.reuse, R86 ;  /* 0x0000005600567220 */ /* 0x040fe20000410000 */
[C---:B------:R-:W-:Y:S01]  /*a120*/  HMMA.16816.F32 R80, R136.reuse, R142, R80 ;  /* 0x0000008e8850723c */ /* 0x040fe20000001850 */
[----:B------:R-:W2:Y:S03]  /*a130*/  LDSM.16.MT88.4 R140, [R213+0x6100] ;  /* 0x00610000d58c783b */ /* 0x000ea60000004200 */
[----:B------:R-:W-:Y:S02]  /*a140*/  FMUL.FTZ R87, R0, R87 ;  /* 0x0000005700577220 */ /* 0x000fe40000410000 */
[C---:B------:R-:W-:Y:S02]  /*a150*/  FMUL.FTZ R88, R2.reuse, R88 ;  /* 0x0000005802587220 */ /* 0x040fe40000410000 */
[----:B------:R-:W-:Y:S03]  /*a160*/  FMUL.FTZ R89, R2, R89 ;  /* 0x0000005902597220 */ /* 0x000fe60000410000 */
[C---:B---3--:R-:W-:Y:S03]  /*a170*/  HMMA.16816.F32 R84, R136.reuse, R144, R84 ;  /* 0x000000908854723c */ /* 0x048fe60000001854 */
[C---:B------:R-:W-:Y:S02]  /*a180*/  FMUL.FTZ R90, R0.reuse, R90 ;  /* 0x0000005a005a7220 */ /* 0x040fe40000410000 */
[----:B------:R-:W-:Y:S02]  /*a190*/  FMUL.FTZ R91, R0, R91 ;  /* 0x0000005b005b7220 */ /* 0x000fe40000410000 */
[--C-:B------:R-:W-:Y:S02]  /*a1a0*/  FFMA.FTZ R134, R179, c[0x0][0x2d0], -R133.reuse ;  /* 0x0000b400b3867a23 */ /* 0x100fe40000010885 */
[C---:B------:R-:W-:Y:S02]  /*a1b0*/  FMUL.FTZ R92, R2.reuse, R92 ;  /* 0x0000005c025c7220 */ /* 0x040fe40000410000 */
[----:B------:R3:W2:Y:S01]  /*a1c0*/  MUFU.EX2 R193, R134 ;  /* 0x0000008600c17308 */ /* 0x0006a20000000800 */
[C---:B------:R-:W-:Y:S01]  /*a1d0*/  HMMA.16816.F32 R88, R136.reuse, R146, R88 ;  /* 0x000000928858723c */ /* 0x040fe20000001858 */
[----:B------:R-:W4:Y:S02]  /*a1e0*/  LDSM.16.MT88.4 R144, [R214+0x6100] ;  /* 0x00610000d690783b */ /* 0x000f240000004200 */
[----:B------:R-:W-:Y:S02]  /*a1f0*/  FMUL.FTZ R93, R2, R93 ;  /* 0x0000005d025d7220 */ /* 0x000fe40000410000 */
[C---:B------:R-:W-:Y:S02]  /*a200*/  FMUL.FTZ R94, R0.reuse, R94 ;  /* 0x0000005e005e7220 */ /* 0x040fe40000410000 */
[----:B------:R-:W-:Y:S02]  /*a210*/  FMUL.FTZ R95, R0, R95 ;  /* 0x0000005f005f7220 */ /* 0x000fe40000410000 */
[C---:B------:R-:W-:Y:S03]  /*a220*/  FMUL.FTZ R96, R2.reuse, R96 ;  /* 0x0000006002607220 */ /* 0x040fe60000410000 */
[----:B------:R-:W-:Y:S02]  /*a230*/  FMUL.FTZ R97, R2, R97 ;  /* 0x0000006102617220 */ /* 0x000fe40000410000 */
[C---:B-1----:R-:W-:Y:S03]  /*a240*/  HMMA.16816.F32 R92, R136.reuse, R148, R92 ;  /* 0x00000094885c723c */ /* 0x042fe6000000185c */
[C---:B------:R-:W-:Y:S02]  /*a250*/  FMUL.FTZ R98, R0.reuse, R98 ;  /* 0x0000006200627220 */ /* 0x040fe40000410000 */
[----:B------:R-:W-:Y:S02]  /*a260*/  FMUL.FTZ R99, R0, R99 ;  /* 0x0000006300637220 */ /* 0x000fe40000410000 */
[C---:B------:R-:W-:Y:S02]  /*a270*/  FMUL.FTZ R100, R2.reuse, R100 ;  /* 0x0000006402647220 */ /* 0x040fe40000410000 */
[--C-:B---3--:R-:W-:Y:S03]  /*a280*/  FFMA.FTZ R134, R177, c[0x0][0x2d0], -R133.reuse ;  /* 0x0000b400b1867a23 */ /* 0x108fe60000010885 */
[C---:B------:R-:W-:Y:S01]  /*a290*/  HMMA.16816.F32 R96, R136.reuse, R150, R96 ;  /* 0x000000968860723c */ /* 0x040fe20000001860 */
[----:B------:R-:W1:Y:S01]  /*a2a0*/  LDSM.16.MT88.4 R148, [R216+0x6100] ;  /* 0x00610000d894783b */ /* 0x000e620000004200 */
[----:B------:R3:W-:Y:S01]  /*a2b0*/  MUFU.EX2 R192, R134 ;  /* 0x0000008600c07308 */ /* 0x0007e20000000800 */
[----:B------:R-:W-:Y:S02]  /*a2c0*/  FMUL.FTZ R101, R2, R101 ;  /* 0x0000006502657220 */ /* 0x000fe40000410000 */
[C---:B------:R-:W-:Y:S02]  /*a2d0*/  FMUL.FTZ R102, R0.reuse, R102 ;  /* 0x0000006600667220 */ /* 0x040fe40000410000 */
[----:B------:R-:W-:Y:S02]  /*a2e0*/  FMUL.FTZ R103, R0, R103 ;  /* 0x0000006700677220 */ /* 0x000fe40000410000 */
[C---:B------:R-:W-:Y:S03]  /*a2f0*/  FMUL.FTZ R104, R2.reuse, R104 ;  /* 0x0000006802687220 */ /* 0x040fe60000410000 */
[----:B------:R-:W-:Y:S02]  /*a300*/  FMUL.FTZ R105, R2, R105 ;  /* 0x0000006902697220 */ /* 0x000fe40000410000 */
        /* <DEDUP_REMOVED lines=9> */
[--C-:B---3--:R-:W-:Y:S02]  /*a3a0*/  FFMA.FTZ R134, R176, c[0x0][0x2d0], -R133.reuse ;  /* 0x0000b400b0867a23 */ /* 0x108fe40000010885 */
[----:B------:R-:W-:Y:S02]  /*a3b0*/  LDSM.16.MT88.4 R176, [R214+0x3900] ;  /* 0x00390000d6b0783b */ /* 0x000fe40000004200 */
[----:B------:R3:W1:Y:S01]  /*a3c0*/  MUFU.EX2 R191, R134 ;  /* 0x0000008600bf7308 */ /* 0x0006620000000800 */
[C---:B----4-:R-:W-:Y:S03]  /*a3d0*/  HMMA.16816.F32 R108, R136.reuse, R144, R108 ;  /* 0x00000090886c723c */ /* 0x050fe6000000186c */
[C---:B------:R-:W-:Y:S02]  /*a3e0*/  FMUL.FTZ R112, R2.reuse, R112 ;  /* 0x0000007002707220 */ /* 0x040fe40000410000 */
[----:B------:R-:W-:Y:S02]  /*a3f0*/  FMUL.FTZ R113, R2, R113 ;  /* 0x0000007102717220 */ /* 0x000fe40000410000 */
[C---:B------:R-:W-:Y:S02]  /*a400*/  FMUL.FTZ R114, R0.reuse, R114 ;  /* 0x0000007200727220 */ /* 0x040fe40000410000 */
[----:B------:R-:W-:Y:S03]  /*a410*/  FMUL.FTZ R115, R0, R115 ;  /* 0x0000007300737220 */ /* 0x000fe60000410000 */
[C---:B------:R-:W-:Y:S02]  /*a420*/  FMUL.FTZ R116, R2.reuse, R116 ;  /* 0x0000007402747220 */ /* 0x040fe40000410000 */
[----:B------:R-:W-:Y:S02]  /*a430*/  FMUL.FTZ R117, R2, R117 ;  /* 0x0000007502757220 */ /* 0x000fe40000410000 */
[C---:B------:R-:W-:Y:S01]  /*a440*/  HMMA.16816.F32 R112, R136.reuse, R146, R112 ;  /* 0x000000928870723c */ /* 0x040fe20000001870 */
[----:B------:R-:W4:Y:S02]  /*a450*/  LDSM.16.MT88.4 R144, [R213+0x900] ;  /* 0x00090000d590783b */ /* 0x000f240000004200 */
        /* <DEDUP_REMOVED lines=18> */
[--C-:B---3--:R-:W-:Y:S04]  /*a580*/  FFMA.FTZ R134, R182, c[0x0][0x2d0], -R172.reuse ;  /* 0x0000b400b6867a23 */ /* 0x108fe800000108ac */
[----:B------:R2:W-:Y:S01]  /*a590*/  MUFU.EX2 R244, R134 ;  /* 0x0000008600f47308 */ /* 0x0005e20000000800 */
[----:B------:R-:W-:Y:S01]  /*a5a0*/  HMMA.16816.F32 R128, R136, R142, R128 ;  /* 0x0000008e8880723c */ /* 0x000fe20000001880 */
[----:B------:R-:W3:Y:S06]  /*a5b0*/  LDSM.16.MT88.4 R140, [R213+0x2900] ;  /* 0x00290000d58c783b */ /* 0x000eec0000004200 */
[----:B-----5:R-:W-:Y:S02]  /*a5c0*/  F2FP.PACK_AB R136, R247, R248 ;  /* 0x000000f8f788723e */ /* 0x020fe400000000ff */
[----:B------:R-:W-:Y:S03]  /*a5d0*/  F2FP.PACK_AB R138, R245, R246 ;  /* 0x000000f6f58a723e */ /* 0x000fe600000000ff */
[----:B------:R-:W-:Y:S02]  /*a5e0*/  F2FP.PACK_AB R137, R193, R194 ;  /* 0x000000c2c189723e */ /* 0x000fe400000000ff */
[----:B------:R-:W-:Y:S07]  /*a5f0*/  F2FP.PACK_AB R139, R191, R192 ;  /* 0x000000c0bf8b723e */ /* 0x000fee00000000ff */
[C---:B----4-:R-:W-:Y:S03]  /*a600*/  HMMA.16816.F32 R4, R136.reuse, R144, R4 ;  /* 0x000000908804723c */ /* 0x050fe60000001804 */
[--C-:B--2---:R-:W-:Y:S04]  /*a610*/  FFMA.FTZ R134, R188, c[0x0][0x2d0], -R172.reuse ;  /* 0x0000b400bc867a23 */ /* 0x104fe800000108ac */
[----:B------:R2:W4:Y:S01]  /*a620*/  MUFU.EX2 R243, R134 ;  /* 0x0000008600f37308 */ /* 0x0005220000000800 */
[C---:B------:R-:W-:Y:S01]  /*a630*/  HMMA.16816.F32 R8, R136.reuse, R146, R8 ;  /* 0x000000928808723c */ /* 0x040fe20000001808 */
[----:B------:R-:W5:Y:S07]  /*a640*/  LDSM.16.MT88.4 R144, [R214+0x2900] ;  /* 0x00290000d690783b */ /* 0x000f6e0000004200 */
[C---:B------:R-:W-:Y:S08]  /*a650*/  HMMA.16816.F32 R12, R136.reuse, R152, R12 ;  /* 0x00000098880c723c */ /* 0x040ff0000000180c */
[C---:B------:R-:W-:Y:S01]  /*a660*/  HMMA.16816.F32 R16, R136.reuse, R154, R16 ;  /* 0x0000009a8810723c */ /* 0x040fe20000001810 */
[----:B------:R-:W-:Y:S03]  /*a670*/  LDSM.16.MT88.4 R152, [R215+0x2900] ;  /* 0x00290000d798783b */ /* 0x000fe60000004200 */
[--C-:B--2---:R-:W-:Y:S04]  /*a680*/  FFMA.FTZ R134, R189, c[0x0][0x2d0], -R172.reuse ;  /* 0x0000b400bd867a23 */ /* 0x104fe800000108ac */
[C---:B-1----:R-:W-:Y:S01]  /*a690*/  HMMA.16816.F32 R20, R136.reuse, R148, R20 ;  /* 0x000000948814723c */ /* 0x042fe20000001814 */
[----:B------:R1:W-:Y:S07]  /*a6a0*/  MUFU.EX2 R211, R134 ;  /* 0x0000008600d37308 */ /* 0x0003ee0000000800 */
[C---:B------:R-:W-:Y:S01]  /*a6b0*/  HMMA.16816.F32 R24, R136.reuse, R150, R24 ;  /* 0x000000968818723c */ /* 0x040fe20000001818 */
[----:B------:R-:W2:Y:S07]  /*a6c0*/  LDSM.16.MT88.4 R148, [R216+0x2900] ;  /* 0x00290000d894783b */ /* 0x000eae0000004200 */
[C---:B------:R-:W-:Y:S08]  /*a6d0*/  HMMA.16816.F32 R28, R136.reuse, R156, R28 ;  /* 0x0000009c881c723c */ /* 0x040ff0000000181c */
[C---:B------:R-:W-:Y:S01]  /*a6e0*/  HMMA.16816.F32 R32, R136.reuse, R158, R32 ;  /* 0x0000009e8820723c */ /* 0x040fe20000001820 */
[----:B------:R-:W4:Y:S03]  /*a6f0*/  LDSM.16.MT88.4 R156, [R216+0x4900] ;  /* 0x00490000d89c783b */ /* 0x000f260000004200 */
[--C-:B-1----:R-:W-:Y:S04]  /*a700*/  FFMA.FTZ R134, R190, c[0x0][0x2d0], -R172.reuse ;  /* 0x0000b400be867a23 */ /* 0x102fe800000108ac */
[C---:B---3--:R-:W-:Y:S01]  /*a710*/  HMMA.16816.F32 R36, R136.reuse, R140, R36 ;  /* 0x0000008c8824723c */ /* 0x048fe20000001824 */
[----:B------:R1:W3:Y:S07]  /*a720*/  MUFU.EX2 R190, R134 ;  /* 0x0000008600be7308 */ /* 0x0002ee0000000800 */
[C---:B------:R-:W-:Y:S01]  /*a730*/  HMMA.16816.F32 R40, R136.reuse, R142, R40 ;  /* 0x0000008e8828723c */ /* 0x040fe20000001828 */
[----:B------:R-:W3:Y:S07]  /*a740*/  LDSM.16.MT88.4 R140, [R215+0x4900] ;  /* 0x00490000d78c783b */ /* 0x000eee0000004200 */
[C---:B-----5:R-:W-:Y:S08]  /*a750*/  HMMA.16816.F32 R44, R136.reuse, R144, R44 ;  /* 0x00000090882c723c */ /* 0x060ff0000000182c */
[C---:B------:R-:W-:Y:S01]  /*a760*/  HMMA.16816.F32 R48, R136.reuse, R146, R48 ;  /* 0x000000928830723c */ /* 0x040fe20000001830 */
[----:B------:R-:W5:Y:S03]  /*a770*/  LDSM.16.MT88.4 R144, [R213+0x6900] ;  /* 0x00690000d590783b */ /* 0x000f660000004200 */
[--C-:B-1----:R-:W-:Y:S04]  /*a780*/  FFMA.FTZ R134, R181, c[0x0][0x2d0], -R133.reuse ;  /* 0x0000b400b5867a23 */ /* 0x102fe80000010885 */
[C---:B--2---:R-:W-:Y:S01]  /*a790*/  HMMA.16816.F32 R52, R136.reuse, R148, R52 ;  /* 0x000000948834723c */ /* 0x044fe20000001834 */
[----:B------:R1:W-:Y:S07]  /*a7a0*/  MUFU.EX2 R185, R134 ;  /* 0x0000008600b97308 */ /* 0x0003ee0000000800 */
[C---:B------:R-:W-:Y:S01]  /*a7b0*/  HMMA.16816.F32 R56, R136.reuse, R150, R56 ;  /* 0x000000968838723c */ /* 0x040fe20000001838 */
[----:B------:R-:W2:Y:S07]  /*a7c0*/  LDSM.16.MT88.4 R148, [R214+0x6900] ;  /* 0x00690000d694783b */ /* 0x000eae0000004200 */
[C---:B------:R-:W-:Y:S08]  /*a7d0*/  HMMA.16816.F32 R60, R136.reuse, R152, R60 ;  /* 0x00000098883c723c */ /* 0x040ff0000000183c */
[C---:B------:R-:W-:Y:S01]  /*a7e0*/  HMMA.16816.F32 R64, R136.reuse, R154, R64 ;  /* 0x0000009a8840723c */ /* 0x040fe20000001840 */
[----:B------:R-:W2:Y:S03]  /*a7f0*/  LDSM.16.MT88.4 R152, [R216+0x6900] ;  /* 0x00690000d898783b */ /* 0x000ea60000004200 */
[--C-:B-1----:R-:W-:Y:S04]  /*a800*/  FFMA.FTZ R134, R183, c[0x0][0x2d0], -R133.reuse ;  /* 0x0000b400b7867a23 */ /* 0x102fe80000010885 */
[C---:B------:R-:W-:Y:S01]  /*a810*/  HMMA.16816.F32 R68, R136.reuse, R160, R68 ;  /* 0x000000a08844723c */ /* 0x040fe20000001844 */
[----:B------:R1:W1:Y:S07]  /*a820*/  MUFU.EX2 R184, R134 ;  /* 0x0000008600b87308 */ /* 0x00026e0000000800 */
[C---:B------:R-:W-:Y:S01]  /*a830*/  HMMA.16816.F32 R72, R136.reuse, R162, R72 ;  /* 0x000000a28848723c */ /* 0x040fe20000001848 */
[----:B------:R-:W-:Y:S07]  /*a840*/  LDSM.16.MT88.4 R160, [R215+0x1100] ;  /* 0x00110000d7a0783b */ /* 0x000fee0000004200 */
[C---:B------:R-:W-:Y:S08]  /*a850*/  HMMA.16816.F32 R76, R136.reuse, R164, R76 ;  /* 0x000000a4884c723c */ /* 0x040ff0000000184c */
[C---:B------:R-:W-:Y:S01]  /*a860*/  HMMA.16816.F32 R80, R136.reuse, R166, R80 ;  /* 0x000000a68850723c */ /* 0x040fe20000001850 */
[----:B------:R-:W-:Y:S03]  /*a870*/  LDSM.16.MT88.4 R164, [R214+0x5100] ;  /* 0x00510000d6a4783b */ /* 0x000fe60000004200 */
[--C-:B-1----:R-:W-:Y:S04]  /*a880*/  FFMA.FTZ R134, R186, c[0x0][0x2d0], -R133.reuse ;  /* 0x0000b400ba867a23 */ /* 0x102fe80000010885 */
[C---:B----4-:R-:W-:Y:S01]  /*a890*/  HMMA.16816.F32 R84, R136.reuse, R156, R84 ;  /* 0x0000009c8854723c */ /* 0x050fe20000001854 */
[----:B------:R1:W-:Y:S07]  /*a8a0*/  MUFU.EX2 R183, R134 ;  /* 0x0000008600b77308 */ /* 0x0003ee0000000800 */
[C---:B------:R-:W-:Y:S01]  /*a8b0*/  HMMA.16816.F32 R88, R136.reuse, R158, R88 ;  /* 0x0000009e8858723c */ /* 0x040fe20000001858 */
[----:B------:R-:W-:Y:S07]  /*a8c0*/  LDSM.16.MT88.4 R156, [R214+0x1100] ;  /* 0x00110000d69c783b */ /* 0x000fee0000004200 */
[C---:B---3--:R-:W-:Y:S08]  /*a8d0*/  HMMA.16816.F32 R92, R136.reuse, R140, R92 ;  /* 0x0000008c885c723c */ /* 0x048ff0000000185c */
[C---:B------:R-:W-:Y:S01]  /*a8e0*/  HMMA.16816.F32 R96, R136.reuse, R142, R96 ;  /* 0x0000008e8860723c */ /* 0x040fe20000001860 */
[----:B------:R-:W3:Y:S03]  /*a8f0*/  LDSM.16.MT88.4 R140, [R215+0x6900] ;  /* 0x00690000d78c783b */ /* 0x000ee60000004200 */
[--C-:B-1----:R-:W-:Y:S04]  /*a900*/  FFMA.FTZ R134, R187, c[0x0][0x2d0], -R133.reuse ;  /* 0x0000b400bb867a23 */ /* 0x102fe80000010885 */
[C---:B-----5:R-:W-:Y:S01]  /*a910*/  HMMA.16816.F32 R100, R136.reuse, R144, R100 ;  /* 0x000000908864723c */ /* 0x060fe20000001864 */
[----:B------:R1:W4:Y:S07]  /*a920*/  MUFU.EX2 R182, R134 ;  /* 0x0000008600b67308 */ /* 0x00032e0000000800 */
[C---:B------:R-:W-:Y:S01]  /*a930*/  HMMA.16816.F32 R104, R136.reuse, R146, R104 ;  /* 0x000000928868723c */ /* 0x040fe20000001868 */
[----:B------:R-:W5:Y:S07]  /*a940*/  LDSM.16.MT88.4 R144, [R213+0x1100] ;  /* 0x00110000d590783b */ /* 0x000f6e0000004200 */
[C---:B--2---:R-:W-:Y:S08]  /*a950*/  HMMA.16816.F32 R108, R136.reuse, R148, R108 ;  /* 0x00000094886c723c */ /* 0x044ff0000000186c */
[C---:B------:R-:W-:Y:S01]  /*a960*/  HMMA.16816.F32 R112, R136.reuse, R150, R112 ;  /* 0x000000968870723c */ /* 0x040fe20000001870 */
[----:B------:R-:W2:Y:S03]  /*a970*/  LDSM.16.MT88.4 R148, [R216+0x1100] ;  /* 0x00110000d894783b */ /* 0x000ea60000004200 */
[--C-:B-1----:R-:W-:Y:S01]  /*a980*/  FFMA.FTZ R134, R198, c[0x0][0x2d0], -R172.reuse ;  /* 0x0000b400c6867a23 */ /* 0x102fe200000108ac */
[----:B------:R-:W-:Y:S03]  /*a990*/  MOV R198, R170 ;  /* 0x000000aa00c67202 */ /* 0x000fe60000000f00 */
[C---:B------:R-:W-:Y:S01]  /*a9a0*/  HMMA.16816.F32 R116, R136.reuse, R152, R116 ;  /* 0x000000988874723c */ /* 0x040fe20000001874 */
[----:B------:R1:W-:Y:S07]  /*a9b0*/  MUFU.EX2 R189, R134 ;  /* 0x0000008600bd7308 */ /* 0x0003ee0000000800 */
[C---:B------:R-:W-:Y:S01]  /*a9c0*/  HMMA.16816.F32 R120, R136.reuse, R154, R120 ;  /* 0x0000009a8878723c */ /* 0x040fe20000001878 */
[----:B------:R-:W-:Y:S07]  /*a9d0*/  LDSM.16.MT88.4 R152, [R216+0x3100] ;  /* 0x00310000d898783b */ /* 0x000fee0000004200 */
[C---:B---3--:R-:W-:Y:S08]  /*a9e0*/  HMMA.16816.F32 R124, R136.reuse, R140, R124 ;  /* 0x0000008c887c723c */ /* 0x048ff0000000187c */
[----:B------:R-:W-:Y:S01]  /*a9f0*/  HMMA.16816.F32 R128, R136, R142, R128 ;  /* 0x0000008e8880723c */ /* 0x000fe20000001880 */
[----:B------:R-:W3:Y:S03]  /*aa00*/  LDSM.16.MT88.4 R140, [R213+0x3100] ;  /* 0x00310000d58c783b */ /* 0x000ee60000004200 */
[--C-:B-1----:R-:W-:Y:S01]  /*aa10*/  FFMA.FTZ R134, R199, c[0x0][0x2d0], -R172.reuse ;  /* 0x0000b400c7867a23 */ /* 0x102fe200000108ac */
[----:B------:R-:W-:Y:S02]  /*aa20*/  MOV R199, R169 ;  /* 0x000000a900c77202 */ /* 0x000fe40000000f00 */
[----:B------:R-:W-:Y:S01]  /*aa30*/  F2FP.PACK_AB R136, R243, R244 ;  /* 0x000000f4f388723e */ /* 0x000fe200000000ff */
[----:B------:R1:W1:Y:S01]  /*aa40*/  MUFU.EX2 R188, R134 ;  /* 0x0000008600bc7308 */ /* 0x0002620000000800 */
[----:B------:R-:W-:Y:S03]  /*aa50*/  F2FP.PACK_AB R138, R190, R211 ;  /* 0x000000d3be8a723e */ /* 0x000fe600000000ff */
[----:B------:R-:W-:Y:S02]  /*aa60*/  F2FP.PACK_AB R137, R184, R185 ;  /* 0x000000b9b889723e */ /* 0x000fe400000000ff */
[----:B----4-:R-:W-:Y:S07]  /*aa70*/  F2FP.PACK_AB R139, R182, R183 ;  /* 0x000000b7b68b723e */ /* 0x010fee00000000ff */
[C---:B-----5:R-:W-:Y:S08]  /*aa80*/  HMMA.16816.F32 R4, R136.reuse, R144, R4 ;  /* 0x000000908804723c */ /* 0x060ff00000001804 */
[C---:B------:R-:W-:Y:S01]  /*aa90*/  HMMA.16816.F32 R8, R136.reuse, R146, R8 ;  /* 0x000000928808723c */ /* 0x040fe20000001808 */
[----:B------:R-:W4:Y:S03]  /*aaa0*/  LDSM.16.MT88.4 R144, [R214+0x3100] ;  /* 0x00310000d690783b */ /* 0x000f260000004200 */
[--C-:B-1----:R-:W-:Y:S01]  /*aab0*/  FFMA.FTZ R134, R200, c[0x0][0x2d0], -R172.reuse ;  /* 0x0000b400c8867a23 */ /* 0x102fe200000108ac */
[----:B------:R-:W-:Y:S01]  /*aac0*/  MOV R200, R168 ;  /* 0x000000a800c87202 */ /* 0x000fe20000000f00 */
[----:B------:R-:W-:Y:S02]  /*aad0*/  FFMA.FTZ R172, R201, c[0x0][0x2d0], -R172 ;  /* 0x0000b400c9ac7a23 */ /* 0x000fe400000108ac */
[C---:B------:R-:W-:Y:S01]  /*aae0*/  HMMA.16816.F32 R12, R136.reuse, R156, R12 ;  /* 0x0000009c880c723c */ /* 0x040fe2000000180c */
[----:B------:R-:W5:Y:S01]  /*aaf0*/  LDL.LU R201, [R1+0x4] ;  /* 0x0000040001c97983 */ /* 0x000f620000300800 */
[----:B------:R1:W-:Y:S03]  /*ab00*/  MUFU.EX2 R186, R172 ;  /* 0x000000ac00ba7308 */ /* 0x0003e60000000800 */
[----:B------:R-:W-:Y:S03]  /*ab10*/  LDSM.16.MT88.4 R168, [R215+0x1900] ;  /* 0x00190000d7a8783b */ /* 0x000fe60000004200 */
[C---:B------:R-:W-:Y:S04]  /*ab20*/  HMMA.16816.F32 R16, R136.reuse, R158, R16 ;  /* 0x0000009e8810723c */ /* 0x040fe80000001810 */
[----:B------:R3:W3:Y:S01]  /*ab30*/  MUFU.EX2 R187, R134 ;  /* 0x0000008600bb7308 */ /* 0x0006e20000000800 */
[----:B------:R-:W4:Y:S03]  /*ab40*/  LDSM.16.MT88.4 R156, [R215+0x3100] ;  /* 0x00310000d79c783b */ /* 0x000f260000004200 */
[C---:B--2---:R-:W-:Y:S08]  /*ab50*/  HMMA.16816.F32 R20, R136.reuse, R148, R20 ;  /* 0x000000948814723c */ /* 0x044ff00000001814 */
[C---:B------:R-:W-:Y:S01]  /*ab60*/  HMMA.16816.F32 R24, R136.reuse, R150, R24 ;  /* 0x000000968818723c */ /* 0x040fe20000001818 */
[----:B------:R-:W2:Y:S07]  /*ab70*/  LDSM.16.MT88.4 R148, [R213+0x5100] ;  /* 0x00510000d594783b */ /* 0x000eae0000004200 */
[C---:B------:R-:W-:Y:S01]  /*ab80*/  HMMA.16816.F32 R28, R136.reuse, R160, R28 ;  /* 0x000000a0881c723c */ /* 0x040fe2000000181c */
[----:B-1----:R-:W-:Y:S03]  /*ab90*/  LDSM.16.MT88.4 R172, [R213+0x3900] ;  /* 0x00390000d5ac783b */ /* 0x002fe60000004200 */
[--C-:B---3--:R-:W-:Y:S04]  /*aba0*/  FFMA.FTZ R134, R195, c[0x0][0x2d0], -R133.reuse ;  /* 0x0000b400c3867a23 */ /* 0x108fe80000010885 */
[C---:B------:R-:W-:Y:S01]  /*abb0*/  HMMA.16816.F32 R32, R136.reuse, R162, R32 ;  /* 0x000000a28820723c */ /* 0x040fe20000001820 */
[----:B------:R-:W3:Y:S01]  /*abc0*/  LDL.LU R195, [R1] ;  /* 0x0000000001c37983 */ /* 0x000ee20000300800 */
[----:B------:R1:W-:Y:S03]  /*abd0*/  MUFU.EX2 R181, R134 ;  /* 0x0000008600b57308 */ /* 0x0003e60000000800 */
[----:B------:R-:W2:Y:S03]  /*abe0*/  LDSM.16.MT88.4 R160, [R216+0x5100] ;  /* 0x00510000d8a0783b */ /* 0x000ea60000004200 */
[C---:B------:R-:W-:Y:S08]  /*abf0*/  HMMA.16816.F32 R36, R136.reuse, R140, R36 ;  /* 0x0000008c8824723c */ /* 0x040ff00000001824 */
[C---:B------:R-:W-:Y:S01]  /*ac00*/  HMMA.16816.F32 R40, R136.reuse, R142, R40 ;  /* 0x0000008e8828723c */ /* 0x040fe20000001828 */
[----:B------:R-:W2:Y:S07]  /*ac10*/  LDSM.16.MT88.4 R140, [R215+0x5100] ;  /* 0x00510000d78c783b */ /* 0x000eae0000004200 */
[C---:B----4-:R-:W-:Y:S04]  /*ac20*/  HMMA.16816.F32 R44, R136.reuse, R144, R44 ;  /* 0x00000090882c723c */ /* 0x050fe8000000182c */
[--C-:B-1----:R-:W-:Y:S04]  /*ac30*/  FFMA.FTZ R134, R196, c[0x0][0x2d0], -R133.reuse ;  /* 0x0000b400c4867a23 */ /* 0x102fe80000010885 */
[C---:B------:R-:W-:Y:S01]  /*ac40*/  HMMA.16816.F32 R48, R136.reuse, R146, R48 ;  /* 0x000000928830723c */ /* 0x040fe20000001830 */
[----:B------:R-:W1:Y:S01]  /*ac50*/  LDSM.16.MT88.4 R144, [R213+0x7100] ;  /* 0x00710000d590783b */ /* 0x000e620000004200 */
[----:B------:R4:W1:Y:S06]  /*ac60*/  MUFU.EX2 R180, R134 ;  /* 0x0000008600b47308 */ /* 0x00086c0000000800 */
[C---:B------:R-:W-:Y:S08]  /*ac70*/  HMMA.16816.F32 R52, R136.reuse, R152, R52 ;  /* 0x000000988834723c */ /* 0x040ff00000001834 */
[C---:B------:R-:W-:Y:S01]  /*ac80*/  HMMA.16816.F32 R56, R136.reuse, R154, R56 ;  /* 0x0000009a8838723c */ /* 0x040fe20000001838 */
[----:B------:R-:W-:Y:S07]  /*ac90*/  LDSM.16.MT88.4 R152, [R216+0x7100] ;  /* 0x00710000d898783b */ /* 0x000fee0000004200 */
[C---:B------:R-:W-:Y:S04]  /*aca0*/  HMMA.16816.F32 R60, R136.reuse, R156, R60 ;  /* 0x0000009c883c723c */ /* 0x040fe8000000183c */
[--C-:B----4-:R-:W-:Y:S02]  /*acb0*/  FFMA.FTZ R134, R197, c[0x0][0x2d0], -R133.reuse ;  /* 0x0000b400c5867a23 */ /* 0x110fe40000010885 */
[----:B------:R-:W-:Y:S02]  /*acc0*/  FFMA.FTZ R133, R135, c[0x0][0x2d0], -R133 ;  /* 0x0000b40087857a23 */ /* 0x000fe40000010885 */
[C---:B------:R-:W-:Y:S01]  /*acd0*/  HMMA.16816.F32 R64, R136.reuse, R158, R64 ;  /* 0x0000009e8840723c */ /* 0x040fe20000001840 */
[----:B------:R-:W-:Y:S01]  /*ace0*/  LDSM.16.MT88.4 R156, [R214+0x1900] ;  /* 0x00190000d69c783b */ /* 0x000fe20000004200 */
[----:B------:R-:W-:Y:S06]  /*acf0*/  MUFU.EX2 R134, R134 ;  /* 0x0000008600867308 */ /* 0x000fec0000000800 */
[C---:B--2---:R-:W-:Y:S04]  /*ad00*/  HMMA.16816.F32 R68, R136.reuse, R148, R68 ;  /* 0x000000948844723c */ /* 0x044fe80000001844 */
[----:B------:R-:W2:Y:S04]  /*ad10*/  MUFU.EX2 R133, R133 ;  /* 0x0000008500857308 */ /* 0x000ea80000000800 */
[C---:B------:R-:W-:Y:S01]  /*ad20*/  HMMA.16816.F32 R72, R136.reuse, R150, R72 ;  /* 0x000000968848723c */ /* 0x040fe20000001848 */
[----:B------:R-:W4:Y:S07]  /*ad30*/  LDSM.16.MT88.4 R148, [R214+0x7100] ;  /* 0x00710000d694783b */ /* 0x000f2e0000004200 */
[C---:B------:R-:W-:Y:S08]  /*ad40*/  HMMA.16816.F32 R76, R136.reuse, R164, R76 ;  /* 0x000000a4884c723c */ /* 0x040ff0000000184c */
[C---:B------:R-:W-:Y:S08]  /*ad50*/  HMMA.16816.F32 R80, R136.reuse, R166, R80 ;  /* 0x000000a68850723c */ /* 0x040ff00000001850 */
[C---:B------:R-:W-:Y:S08]  /*ad60*/  HMMA.16816.F32 R84, R136.reuse, R160, R84 ;  /* 0x000000a08854723c */ /* 0x040ff00000001854 */
[C---:B------:R-:W-:Y:S01]  /*ad70*/  HMMA.16816.F32 R88, R136.reuse, R162, R88 ;  /* 0x000000a28858723c */ /* 0x040fe20000001858 */
[----:B------:R-:W-:Y:S07]  /*ad80*/  LDSM.16.MT88.4 R160, [R216+0x1900] ;  /* 0x00190000d8a0783b */ /* 0x000fee0000004200 */
[C---:B------:R-:W-:Y:S08]  /*ad90*/  HMMA.16816.F32 R92, R136.reuse, R140, R92 ;  /* 0x0000008c885c723c */ /* 0x040ff0000000185c */
[C---:B------:R-:W-:Y:S01]  /*ada0*/  HMMA.16816.F32 R96, R136.reuse, R142, R96 ;  /* 0x0000008e8860723c */ /* 0x040fe20000001860 */
[----:B------:R-:W2:Y:S07]  /*adb0*/  LDSM.16.MT88.4 R140, [R215+0x7100] ;  /* 0x00710000d78c783b */ /* 0x000eae0000004200 */
[C---:B-1----:R-:W-:Y:S08]  /*adc0*/  HMMA.16816.F32 R100, R136.reuse, R144, R100 ;  /* 0x000000908864723c */ /* 0x042ff00000001864 */
[C---:B------:R-:W-:Y:S01]  /*add0*/  HMMA.16816.F32 R104, R136.reuse, R146, R104 ;  /* 0x000000928868723c */ /* 0x040fe20000001868 */
[----:B------:R-:W1:Y:S07]  /*ade0*/  LDSM.16.MT88.4 R144, [R213+0x1900] ;  /* 0x00190000d590783b */ /* 0x000e6e0000004200 */
[C---:B----4-:R-:W-:Y:S08]  /*adf0*/  HMMA.16816.F32 R108, R136.reuse, R148, R108 ;  /* 0x00000094886c723c */ /* 0x050ff0000000186c */
[C---:B------:R-:W-:Y:S08]  /*ae00*/  HMMA.16816.F32 R112, R136.reuse, R150, R112 ;  /* 0x000000968870723c */ /* 0x040ff00000001870 */
[C---:B------:R-:W-:Y:S08]  /*ae10*/  HMMA.16816.F32 R116, R136.reuse, R152, R116 ;  /* 0x000000988874723c */ /* 0x040ff00000001874 */
[C---:B------:R-:W-:Y:S08]  /*ae20*/  HMMA.16816.F32 R120, R136.reuse, R154, R120 ;  /* 0x0000009a8878723c */ /* 0x040ff00000001878 */
[C---:B--2---:R-:W-:Y:S08]  /*ae30*/  HMMA.16816.F32 R124, R136.reuse, R140, R124 ;  /* 0x0000008c887c723c */ /* 0x044ff0000000187c */
[----:B------:R-:W-:Y:S07]  /*ae40*/  HMMA.16816.F32 R128, R136, R142, R128 ;  /* 0x0000008e8880723c */ /* 0x000fee0000001880 */
[----:B------:R-:W-:Y:S02]  /*ae50*/  F2FP.PACK_AB R136, R188, R189 ;  /* 0x000000bdbc88723e */ /* 0x000fe400000000ff */
[----:B------:R-:W-:Y:S03]  /*ae60*/  F2FP.PACK_AB R138, R186, R187 ;  /* 0x000000bbba8a723e */ /* 0x000fe600000000ff */
[----:B------:R-:W-:Y:S02]  /*ae70*/  F2FP.PACK_AB R137, R180, R181 ;  /* 0x000000b5b489723e */ /* 0x000fe400000000ff */
[----:B------:R-:W-:Y:S07]  /*ae80*/  F2FP.PACK_AB R139, R133, R134 ;  /* 0x00000086858b723e */ /* 0x000fee00000000ff */
[C---:B-1----:R-:W-:Y:S01]  /*ae90*/  HMMA.16816.F32 R140, R136.reuse, R144, R4 ;  /* 0x00000090888c723c */ /* 0x042fe20000001804 */
[----:B------:R-:W1:Y:S07]  /*aea0*/  LDSM.16.MT88.4 R4, [R216+0x3900] ;  /* 0x00390000d804783b */ /* 0x000e6e0000004200 */
[C---:B------:R-:W-:Y:S01]  /*aeb0*/  HMMA.16816.F32 R144, R136.reuse, R146, R8 ;  /* 0x000000928890723c */ /* 0x040fe20000001808 */
[----:B------:R-:W2:Y:S07]  /*aec0*/  LDSM.16.MT88.4 R8, [R215+0x3900] ;  /* 0x00390000d708783b */ /* 0x000eae0000004200 */
[C---:B------:R-:W-:Y:S01]  /*aed0*/  HMMA.16816.F32 R148, R136.reuse, R156, R12 ;  /* 0x0000009c8894723c */ /* 0x040fe2000000180c */
[----:B------:R-:W4:Y:S07]  /*aee0*/  LDSM.16.MT88.4 R12, [R213+0x5900] ;  /* 0x00590000d50c783b */ /* 0x000f2e0000004200 */
[C---:B------:R-:W-:Y:S01]  /*aef0*/  HMMA.16816.F32 R152, R136.reuse, R158, R16 ;  /* 0x0000009e8898723c */ /* 0x040fe20000001810 */
[----:B------:R-:W1:Y:S07]  /*af00*/  LDSM.16.MT88.4 R16, [R214+0x5900] ;  /* 0x00590000d610783b */ /* 0x000e6e0000004200 */
[C---:B------:R-:W-:Y:S01]  /*af10*/  HMMA.16816.F32 R156, R136.reuse, R160, R20 ;  /* 0x000000a0889c723c */ /* 0x040fe20000001814 */
[----:B------:R-:W1:Y:S07]  /*af20*/  LDSM.16.MT88.4 R20, [R216+0x5900] ;  /* 0x00590000d814783b */ /* 0x000e6e0000004200 */
[C---:B------:R-:W-:Y:S01]  /*af30*/  HMMA.16816.F32 R160, R136.reuse, R162, R24 ;  /* 0x000000a288a0723c */ /* 0x040fe20000001818 */
[----:B------:R-:W1:Y:S07]  /*af40*/  LDSM.16.MT88.4 R24, [R215+0x5900] ;  /* 0x00590000d718783b */ /* 0x000e6e0000004200 */
[C---:B------:R-:W-:Y:S01]  /*af50*/  HMMA.16816.F32 R164, R136.reuse, R168, R28 ;  /* 0x000000a888a4723c */ /* 0x040fe2000000181c */
[----:B------:R-:W1:Y:S07]  /*af60*/  LDSM.16.MT88.4 R28, [R213+0x7900] ;  /* 0x00790000d51c783b */ /* 0x000e6e0000004200 */
[C---:B------:R-:W-:Y:S08]  /*af70*/  HMMA.16816.F32 R168, R136.reuse, R170, R32 ;  /* 0x000000aa88a8723c */ /* 0x040ff00000001820 */
[C---:B------:R-:W-:Y:S08]  /*af80*/  HMMA.16816.F32 R36, R136.reuse, R172, R36 ;  /* 0x000000ac8824723c */ /* 0x040ff00000001824 */
        /* <DEDUP_REMOVED lines=12> */
[C---:B------:R-:W-:Y:S07]  /*b050*/  HMMA.16816.F32 R76, R136.reuse, R16, R76 ;  /* 0x00000010884c723c */ /* 0x040fee000000184c */
[----:B---3--:R-:W-:Y:S01]  /*b060*/  FFMA.FTZ R16, R2, R195, R249 ;  /* 0x000000c302107223 */ /* 0x008fe200000100f9 */
[C---:B------:R-:W-:Y:S04]  /*b070*/  HMMA.16816.F32 R80, R136.reuse, R18, R80 ;  /* 0x000000128850723c */ /* 0x040fe80000001850 */
[----:B-----5:R-:W-:Y:S02]  /*b080*/  FFMA.FTZ R2, R0, R201, R205 ;  /* 0x000000c900027223 */ /* 0x020fe400000100cd */
        /* <DEDUP_REMOVED lines=19> */
[C---:B-1----:R-:W-:Y:S04]  /*b1c0*/  HMMA.16816.F32 R108, R136.reuse, R4, R108 ;  /* 0x00000004886c723c */ /* 0x042fe8000000186c */
        /* <DEDUP_REMOVED lines=11> */
[----:B------:R-:W-:Y:S01]  /*b280*/  FADD.FTZ R4, R182, R2 ;  /* 0x00000002b6047221 */ /* 0x000fe20000010000 */
[C---:B----4-:R-:W-:Y:S03]  /*b290*/  HMMA.16816.F32 R124, R136.reuse, R12, R124 ;  /* 0x0000000c887c723c */ /* 0x050fe6000000187c */
[----:B------:R-:W-:Y:S02]  /*b2a0*/  FADD.FTZ R2, R189, R0 ;  /* 0x00000000bd027221 */ /* 0x000fe40000010000 */
[----:B------:R-:W-:Y:S02]  /*b2b0*/  FADD.FTZ R0, R181, R4 ;  /* 0x00000004b5007221 */ /* 0x000fe40000010000 */
[----:B------:R-:W-:Y:S01]  /*b2c0*/  FADD.FTZ R2, R188, R2 ;  /* 0x00000002bc027221 */ /* 0x000fe20000010000 */
[----:B------:R-:W-:Y:S04]  /*b2d0*/  HMMA.16816.F32 R128, R136, R14, R128 ;  /* 0x0000000e8880723c */ /* 0x000fe80000001880 */
[----:B------:R-:W-:Y:S02]  /*b2e0*/  FADD.FTZ R0, R180, R0 ;  /* 0x00000000b4007221 */ /* 0x000fe40000010000 */
[----:B------:R-:W-:Y:S02]  /*b2f0*/  FADD.FTZ R2, R187, R2 ;  /* 0x00000002bb027221 */ /* 0x000fe40000010000 */
[----:B------:R-:W-:Y:S01]  /*b300*/  FADD.FTZ R0, R134, R0 ;  /* 0x0000000086007221 */ /* 0x000fe20000010000 */
[----:B------:R-:W-:Y:S03]  /*b310*/  MOV R134, R3 ;  /* 0x0000000300867202 */ /* 0x000fe60000000f00 */
[----:B------:R-:W-:Y:S02]  /*b320*/  FADD.FTZ R2, R186, R2 ;  /* 0x00000002ba027221 */ /* 0x000fe40000010000 */
[----:B------:R-:W-:Y:S01]  /*b330*/  FADD.FTZ R0, R133, R0 ;  /* 0x0000000085007221 */ /* 0x000fe20000010000 */
[----:B------:R-:W-:Y:S02]  /*b340*/  MOV R133, R132 ;  /* 0x0000008400857202 */ /* 0x000fe40000000f00 */
[----:B------:R1:W-:Y:S04]  /*b350*/  STL [R1], R2 ;  /* 0x0000000201007387 */ /* 0x0003e80000100800 */
[----:B------:R1:W-:Y:S01]  /*b360*/  STL [R1+0x4], R0 ;  /* 0x0000040001007387 */ /* 0x0003e20000100800 */
[----:B------:R-:W-:-:S05]  /*b370*/  @P0 BRA `(.L_x_997) ;  /* 0xffffb9d000000947 */ /* 0x000fca000383ffff */
.L_x_986:
[----:B------:R-:W2:Y:S01]  /*b380*/  S2UR UR24, SR_CTAID.X ;  /* 0x00000000001879c3 */ /* 0x000ea20000002500 */
[----:B------:R-:W-:Y:S01]  /*b390*/  ULDC UR25, c[0x0][0x168] ;  /* 0x00005a0000197ab9 */ /* 0x000fe20000000800 */
[----:B------:R-:W-:Y:S01]  /*b3a0*/  PLOP3.LUT P0, PT, PT, PT, UP1, 0x40, 0x0 ;  /* 0x000000000000781c */ /* 0x000fe20003f0e818 */
[----:B------:R-:W-:-:S02]  /*b3b0*/  ULDC.64 UR4, c[0x0][0x2c8] ;  /* 0x0000b20000047ab9 */ /* 0x000fc40000000a00 */
[----:B------:R-:W-:Y:S02]  /*b3c0*/  UIADD3 UR25, -UR25, 0x1, URZ ;  /* 0x0000000119197890 */ /* 0x000fe4000fffe13f */
[----:B--2---:R-:W-:-:S04]  /*b3d0*/  ULEA UR24, UR24, 0x7f, 0x7 ;  /* 0x0000007f18187891 */ /* 0x004fc8000f8e383f */
        /* <DEDUP_REMOVED lines=20> */
.L_x_999:
[----:B------:R-:W-:Y:S02]  /*b520*/  ULDC UR4, c[0x0][0x32c] ;  /* 0x0000cb0000047ab9 */ /* 0x000fe40000000800 */
[----:B------:R-:W-:-:S03]  /*b530*/  UISETP.NE.AND UP0, UPT, UR4, 0x1, UPT ;  /* 0x000000010400788c */ /* 0x000fc6000bf05270 */
[----:B------:R-:W-:Y:S02]  /*b540*/  ULDC.64 UR4, c[0x0][0x330] ;  /* 0x0000cc0000047ab9 */ /* 0x000fe40000000a00 */
[----:B------:R-:W-:-:S07]  /*b550*/  UIMAD.WIDE.U32 UR26, UR24, UR4, URZ ;  /* 0x00000004181a72a5 */ /* 0x000fce000f8e003f */
[----:B------:R-:W-:Y:S02]  /*b560*/  @UP0 UMOV UR25, UR27 ;  /* 0x0000001b00190c82 */ /* 0x000fe40008000000 */
[----:B------:R-:W-:Y:S02]  /*b570*/  @UP0 USHF.R.U32.HI UR24, URZ, UR5, UR25 ;  /* 0x000000053f180299 */ /* 0x000fe40008011619 */
.L_x_1000:
[----:B------:R-:W-:Y:S02]  /*b580*/  ULDC UR4, c[0x0][0x32c] ;  /* 0x0000cb0000047ab9 */ /* 0x000fe40000000800 */
[----:B------:R-:W-:-:S04]  /*b590*/  UIMAD UR4, UR24, UR4, URZ ;  /* 0x00000004180472a4 */ /* 0x000fc8000f8e023f */
[----:B------:R-:W-:-:S04]  /*b5a0*/  UISETP.LT.AND UP0, UPT, UR11, UR4, UPT ;  /* 0x000000040b00728c */ /* 0x000fc8000bf01270 */
[----:B------:R-:W-:-:S04]  /*b5b0*/  USEL UR11, UR11, UR4, !UP0 ;  /* 0x000000040b0b7287 */ /* 0x000fc8000c000000 */
.L_x_998:
        /* <DEDUP_REMOVED lines=11> */
[C---:B-1----:R-:W-:Y:S02]  /*b670*/  IADD3 R0, R252.reuse, 0x80, RZ ;  /* 0x00000080fc007810 */ /* 0x042fe40007ffe0ff */
[C---:B------:R-:W-:Y:S02]  /*b680*/  IADD3 R5, R252.reuse, 0x40, RZ ;  /* 0x00000040fc057810 */ /* 0x040fe40007ffe0ff */
[----:B------:R-:W-:Y:S02]  /*b690*/  IADD3 R2, R252, 0x80, RZ ;  /* 0x00000080fc027810 */ /* 0x000fe40007ffe0ff */
[----:B------:R-:W-:-:S02]  /*b6a0*/  SHF.R.S32.HI R0, RZ, 0x1f, R0 ;  /* 0x0000001fff007819 */ /* 0x000fc40000011400 */
[----:B------:R-:W-:Y:S02]  /*b6b0*/  IADD3 R6, R252, 0x40, RZ ;  /* 0x00000040fc067810 */ /* 0x000fe40007ffe0ff */
[----:B------:R-:W-:Y:S02]  /*b6c0*/  SHF.R.S32.HI R5, RZ, 0x1f, R5 ;  /* 0x0000001fff057819 */ /* 0x000fe40000011405 */
[----:B------:R-:W-:Y:S02]  /*b6d0*/  LEA.HI R0, R0, R2, RZ, 0x3 ;  /* 0x0000000200007211 */ /* 0x000fe400078f18ff */
[----:B------:R-:W-:Y:S02]  /*b6e0*/  LEA.HI R5, R5, R6, RZ, 0x3 ;  /* 0x0000000605057211 */ /* 0x000fe400078f18ff */
[----:B------:R-:W-:Y:S02]  /*b6f0*/  LOP3.LUT R0, R0, 0xfffffff8, RZ, 0xc0, !PT ;  /* 0xfffffff800007812 */ /* 0x000fe400078ec0ff */
[----:B------:R-:W-:-:S02]  /*b700*/  LOP3.LUT R5, R5, 0xfffffff8, RZ, 0xc0, !PT ;  /* 0xfffffff805057812 */ /* 0x000fc400078ec0ff */
[----:B------:R-:W-:Y:S01]  /*b710*/  SHF.R.S32.HI R208, RZ, 0x1f, R252 ;  /* 0x0000001fffd07819 */ /* 0x000fe200000114fc */
[----:B------:R-:W-:Y:S01]  /*b720*/  IMAD.MOV.U32 R134, RZ, RZ, R3 ;  /* 0x000000ffff867224 */ /* 0x000fe200078e0003 */
[----:B------:R-:W-:Y:S01]  /*b730*/  SEL R2, RZ, 0x10, P6 ;  /* 0x00000010ff027807 */ /* 0x000fe20003000000 */
[----:B------:R-:W-:Y:S01]  /*b740*/  IMAD.SHL.U32 R204, R0, 0x2, RZ ;  /* 0x0000000200cc7824 */ /* 0x000fe200078e00ff */
[C---:B------:R-:W-:Y:S01]  /*b750*/  SHF.L.U64.HI R208, R252.reuse, 0x1, R208 ;  /* 0x00000001fcd07819 */ /* 0x040fe200000102d0 */
[----:B------:R-:W-:Y:S02]  /*b760*/  IMAD.MOV.U32 R133, RZ, RZ, R132 ;  /* 0x000000ffff857224 */ /* 0x000fe400078e0084 */
[----:B------:R-:W-:Y:S02]  /*b770*/  IMAD.SHL.U32 R3, R252, 0x2, RZ ;  /* 0x00000002fc037824 */ /* 0x000fe400078e00ff */
[----:B------:R-:W-:Y:S01]  /*b780*/  IMAD.SHL.U32 R206, R5, 0x2, RZ ;  /* 0x0000000205ce7824 */ /* 0x000fe200078e00ff */
[----:B--2---:R-:W-:-:S02]  /*b790*/  SHF.L.U64.HI R205, R0, 0x1, R4 ;  /* 0x0000000100cd7819 */ /* 0x004fc40000010204 */
[----:B------:R-:W-:Y:S02]  /*b7a0*/  SEL R0, RZ, 0x10, P5 ;  /* 0x00000010ff007807 */ /* 0x000fe40002800000 */
[----:B---3--:R-:W-:Y:S02]  /*b7b0*/  SHF.L.U64.HI R207, R5, 0x1, R7 ;  /* 0x0000000105cf7819 */ /* 0x008fe40000010207 */
.L_x_1004:
        /* <DEDUP_REMOVED lines=75> */
.L_x_1002:
        /* <DEDUP_REMOVED lines=221> */
[----:B------:R1:W1:Y:S10]  /*ca40*/  MUFU.TANH R138, R12 ;  /* 0x0000000c008a7308 */ /* 0x0002740000002400 */
[----:B------:R1:W1:Y:S01]  /*ca50*/  MUFU.TANH R139, R13 ;  /* 0x0000000d008b7308 */ /* 0x0002620000002400 */
[----:B-----5:R-:W5:Y:S01]  /*ca60*/  LDSM.16.M88.4 R8, [R217+0x7800] ;  /* 0x00780000d908783b */ /* 0x020f620000000200 */
[----:B------:R-:W-:Y:S04]  /*ca70*/  DEPBAR.LE SB0, 0x0 ;  /* 0x000080000000791a */ /* 0x000fe80000000000 */
[C---:B----4-:R-:W-:Y:S04]  /*ca80*/  HMMA.16816.F32 R20, R192.reuse, R4, R20 ;  /* 0x00000004c014723c */ /* 0x050fe80000001814 */
[----:B------:R4:W1:Y:S01]  /*ca90*/  MUFU.TANH R179, R14 ;  /* 0x0000000e00b37308 */ /* 0x0008620000002400 */
[----:B------:R-:W-:Y:S03]  /*caa0*/  BAR.SYNC.DEFER_BLOCKING 0x0 ;  /* 0x0000000000007b1d */ /* 0x000fe60000010000 */
[C---:B------:R-:W-:Y:S06]  /*cab0*/  HMMA.16816.F32 R24, R192.reuse, R6, R24 ;  /* 0x00000006c018723c */ /* 0x040fec0000001818 */
[----:B------:R4:W1:Y:S10]  /*cac0*/  MUFU.TANH R180, R15 ;  /* 0x0000000f00b47308 */ /* 0x0008740000002400 */
[----:B------:R4:W1:Y:S01]  /*cad0*/  MUFU.TANH R181, R16 ;  /* 0x0000001000b57308 */ /* 0x0008620000002400 */
[----:B------:R-:W-:Y:S02]  /*cae0*/  FMUL.FTZ R20, R20, c[0x0][0x320] ;  /* 0x0000c80014147a20 */ /* 0x000fe40000410000 */
[----:B------:R-:W-:Y:S02]  /*caf0*/  FMUL.FTZ R21, R21, c[0x0][0x320] ;  /* 0x0000c80015157a20 */ /* 0x000fe40000410000 */
[----:B------:R-:W-:Y:S02]  /*cb00*/  FMUL.FTZ R22, R22, c[0x0][0x320] ;  /* 0x0000c80016167a20 */ /* 0x000fe40000410000 */
[----:B------:R-:W-:Y:S03]  /*cb10*/  FMUL.FTZ R23, R23, c[0x0][0x320] ;  /* 0x0000c80017177a20 */ /* 0x000fe60000410000 */
[----:B------:R4:W1:Y:S01]  /*cb20*/  MUFU.TANH R182, R17 ;  /* 0x0000001100b67308 */ /* 0x0008620000002400 */
[----:B------:R-:W-:Y:S02]  /*cb30*/  FMUL.FTZ R24, R24, c[0x0][0x320] ;  /* 0x0000c80018187a20 */ /* 0x000fe40000410000 */
[----:B------:R-:W-:Y:S01]  /*cb40*/  FMUL.FTZ R25, R25, c[0x0][0x320] ;  /* 0x0000c80019197a20 */ /* 0x000fe20000410000 */
[C---:B-----5:R-:W-:Y:S03]  /*cb50*/  HMMA.16816.F32 R28, R192.reuse, R8, R28 ;  /* 0x00000008c01c723c */ /* 0x060fe6000000181c */
[----:B------:R-:W-:Y:S02]  /*cb60*/  FMUL.FTZ R26, R26, c[0x0][0x320] ;  /* 0x0000c8001a1a7a20 */ /* 0x000fe40000410000 */
[----:B------:R-:W-:Y:S01]  /*cb70*/  FMUL.FTZ R27, R27, c[0x0][0x320] ;  /* 0x0000c8001b1b7a20 */ /* 0x000fe20000410000 */
[----:B------:R4:W1:Y:S02]  /*cb80*/  MUFU.TANH R183, R18 ;  /* 0x0000001200b77308 */ /* 0x0008640000002400 */
[----:B------:R-:W-:Y:S08]  /*cb90*/  HMMA.16816.F32 R32, R192, R10, R32 ;  /* 0x0000000ac020723c */ /* 0x000ff00000001820 */
[----:B------:R4:W1:Y:S08]  /*cba0*/  MUFU.TANH R184, R19 ;  /* 0x0000001300b87308 */ /* 0x0008700000002400 */
[----:B------:R-:W-:Y:S02]  /*cbb0*/  FMUL.FTZ R28, R28, c[0x0][0x320] ;  /* 0x0000c8001c1c7a20 */ /* 0x000fe40000410000 */
[----:B------:R4:W1:Y:S01]  /*cbc0*/  MUFU.TANH R185, R20 ;  /* 0x0000001400b97308 */ /* 0x0008620000002400 */
        /* <DEDUP_REMOVED lines=21> */
[----:B------:R4:W1:Y:S01]  /*cd20*/  MUFU.TANH R136, R0 ;  /* 0x0000000000887308 */ /* 0x0008620000002400 */
        /* <DEDUP_REMOVED lines=41> */
[----:B---3--:R-:W-:Y:S02]  /*cfc0*/  IADD3.X R19, RZ, R2, R207, P2, P0 ;  /* 0x00000002ff137210 */ /* 0x008fe400017e04cf */
[----:B------:R-:W-:Y:S04]  /*cfd0*/  IADD3 R16, P2, P0, R16, R0, R204 ;  /* 0x0000000010107210 */ /* 0x000fe8000785e0cc */
[----:B------:R-:W-:Y:S02]  /*cfe0*/  IADD3.X R17, RZ, R2, R205, P2, P0 ;  /* 0x00000002ff117210 */ /* 0x000fe400017e04cd */
[----:B------:R-:W-:Y:S04]  /*cff0*/  IADD3 R14, P2, P0, R14, R0, R5 ;  /* 0x000000000e0e7210 */ /* 0x000fe8000785e005 */
[--C-:B------:R-:W-:Y:S02]  /*d000*/  IADD3.X R15, RZ, R2, R6.reuse, P2, P0 ;  /* 0x00000002ff0f7210 */ /* 0x100fe400017e0406 */
[C---:B-1--4-:R-:W-:Y:S02]  /*d010*/  IADD3 R12, P0, R3.reuse, R5, RZ ;  /* 0x00000005030c7210 */ /* 0x052fe40007f1e0ff */
        /* <DEDUP_REMOVED lines=23> */
.L_x_1003:
[----:B--234-:R-:W-:Y:S01]  /*d190*/  FMNMX.FTZ R0, R172, R133, !PT ;  /* 0x00000085ac007209 */ /* 0x01cfe20007810000 */
[----:B-1----:R-:W-:Y:S01]  /*d1a0*/  LDSM.16.MT88.4 R12, [R213+0x100] ;  /* 0x00010000d50c783b */ /* 0x002fe20000004200 */
        /* <DEDUP_REMOVED lines=31> */
[----:B------:R-:W-:Y:S02]  /*d3a0*/  PLOP3.LUT P0, PT, PT, PT, UP0, 0x80, 0x0 ;  /* 0x000000000000781c */ /* 0x000fe40003f0f008 */
[----:B------:R-:W-:Y:S02]  /*d3b0*/  FMNMX.FTZ R132, R198, R0, !PT ;  /* 0x00000000c6847209 */ /* 0x000fe40007810000 */
[----:B------:R-:W-:Y:S02]  /*d3c0*/  FMNMX.FTZ R0, R195, R2, !PT ;  /* 0x00000002c3007209 */ /* 0x000fe40007810000 */
[----:B------:R-:W-:Y:S02]  /*d3d0*/  FMNMX.FTZ R132, R199, R132, !PT ;  /* 0x00000084c7847209 */ /* 0x000fe40007810000 */
[----:B------:R-:W-:Y:S03]  /*d3e0*/  FMNMX.FTZ R0, R135, R0, !PT ;  /* 0x0000000087007209 */ /* 0x000fe60007810000 */
[----:B------:R-:W-:Y:S01]  /*d3f0*/  SHFL.BFLY PT, R3, R132, 0x2, 0x1f ;  /* 0x0c401f0084037f89 */ /* 0x000fe200000e0000 */
[----:B------:R-:W-:Y:S07]  /*d400*/  FMNMX.FTZ R0, R136, R0, !PT ;  /* 0x0000000088007209 */ /* 0x000fee0007810000 */
        /* <DEDUP_REMOVED lines=11> */
[----:B------:R1:W-:Y:S01]  /*d4c0*/  MUFU.EX2 R172, R4 ;  /* 0x0000000400ac7308 */ /* 0x0003e20000000800 */
[----:B------:R-:W-:Y:S04]  /*d4d0*/  FMUL.FTZ R133, R3, c[0x0][0x2d0] ;  /* 0x0000b40003857a20 */ /* 0x000fe80000410000 */
[--C-:B------:R-:W-:Y:S02]  /*d4e0*/  FFMA.FTZ R6, R174, c[0x0][0x2d0], -R133.reuse ;  /* 0x0000b400ae067a23 */ /* 0x100fe40000010885 */
[--C-:B------:R-:W-:Y:S02]  /*d4f0*/  FFMA.FTZ R8, R178, c[0x0][0x2d0], -R133.reuse ;  /* 0x0000b400b2087a23 */ /* 0x100fe40000010885 */
[--C-:B------:R-:W-:Y:S01]  /*d500*/  FFMA.FTZ R135, R135, c[0x0][0x2d0], -R133.reuse ;  /* 0x0000b40087877a23 */ /* 0x100fe20000010885 */
[----:B------:R2:W3:Y:S10]  /*d510*/  MUFU.EX2 R2, R0 ;  /* 0x0000000000027308 */ /* 0x0004f40000000800 */
[----:B------:R-:W-:Y:S01]  /*d520*/  MUFU.EX2 R135, R135 ;  /* 0x0000008700877308 */ /* 0x000fe20000000800 */
[----:B-1----:R-:W-:Y:S09]  /*d530*/  FFMA.FTZ R4, R177, c[0x0][0x2d0], -R192 ;  /* 0x0000b400b1047a23 */ /* 0x002ff200000108c0 */
[----:B------:R1:W4:Y:S01]  /*d540*/  MUFU.EX2 R5, R4 ;  /* 0x0000000400057308 */ /* 0x0003220000000800 */
[----:B--2---:R-:W-:Y:S02]  /*d550*/  FADD.FTZ R0, -R3, R134 ;  /* 0x0000008603007221 */ /* 0x004fe40000010100 */
[----:B---3--:R-:W-:Y:S02]  /*d560*/  FMUL.FTZ R9, R2, R145 ;  /* 0x0000009102097220 */ /* 0x008fe40000410000 */
[----:B------:R-:W-:Y:S05]  /*d570*/  FMUL.FTZ R0, R0, c[0x0][0x2d0] ;  /* 0x0000b40000007a20 */ /* 0x000fea0000410000 */
[----:B------:R-:W-:Y:S01]  /*d580*/  MUFU.EX2 R177, R6 ;  /* 0x0000000600b17308 */ /* 0x000fe20000000800 */
[C---:B------:R-:W-:Y:S02]  /*d590*/  FMUL.FTZ R16, R2.reuse, R152 ;  /* 0x0000009802107220 */ /* 0x040fe40000410000 */
[C---:B------:R-:W-:Y:S02]  /*d5a0*/  FMUL.FTZ R17, R2.reuse, R153 ;  /* 0x0000009902117220 */ /* 0x040fe40000410000 */
[C---:B------:R-:W-:Y:S02]  /*d5b0*/  FMUL.FTZ R24, R2.reuse, R160 ;  /* 0x000000a002187220 */ /* 0x040fe40000410000 */
[----:B------:R-:W-:Y:S02]  /*d5c0*/  FMUL.FTZ R25, R2, R161 ;  /* 0x000000a102197220 */ /* 0x000fe40000410000 */
[--C-:B------:R-:W-:Y:S01]  /*d5d0*/  FFMA.FTZ R134, R138, c[0x0][0x2d0], -R192.reuse ;  /* 0x0000b4008a867a23 */ /* 0x100fe200000108c0 */
[----:B------:R-:W2:Y:S01]  /*d5e0*/  MUFU.EX2 R0, R0 ;  /* 0x0000000000007308 */ /* 0x000ea20000000800 */
[C---:B------:R-:W-:Y:S02]  /*d5f0*/  FMUL.FTZ R32, R2.reuse, R168 ;  /* 0x000000a802207220 */ /* 0x040fe40000410000 */
[C---:B------:R-:W-:Y:S02]  /*d600*/  FMUL.FTZ R33, R2.reuse, R169 ;  /* 0x000000a902217220 */ /* 0x040fe40000410000 */
[--C-:B-1----:R-:W-:Y:S01]  /*d610*/  FFMA.FTZ R4, R175, c[0x0][0x2d0], -R192.reuse ;  /* 0x0000b400af047a23 */ /* 0x102fe200000108c0 */
[----:B----4-:R-:W-:Y:S01]  /*d620*/  MOV R175, R5 ;  /* 0x0000000500af7202 */ /* 0x010fe20000000f00 */
        /* <DEDUP_REMOVED lines=8> */
[----:B------:R3:W-:Y:S01]  /*d6b0*/  MUFU.EX2 R247, R134 ;  /* 0x0000008600f77308 */ /* 0x0007e20000000800 */
[C---:B------:R-:W-:Y:S02]  /*d6c0*/  FMUL.FTZ R49, R2.reuse, R49 ;  /* 0x0000003102317220 */ /* 0x040fe40000410000 */
[----:B------:R-:W-:Y:S02]  /*d6d0*/  FMUL.FTZ R52, R2, R52 ;  /* 0x0000003402347220 */ /* 0x000fe40000410000 */
[C---:B--2---:R-:W-:Y:S02]  /*d6e0*/  FMUL.FTZ R6, R0.reuse, R142 ;  /* 0x0000008e00067220 */ /* 0x044fe40000410000 */
[C---:B------:R-:W-:Y:S02]  /*d6f0*/  FMUL.FTZ R10, R0.reuse, R146 ;  /* 0x00000092000a7220 */ /* 0x040fe40000410000 */
[C---:B------:R-:W-:Y:S02]  /*d700*/  FMUL.FTZ R11, R0.reuse, R147 ;  /* 0x00000093000b7220 */ /* 0x040fe40000410000 */
[C---:B------:R-:W-:Y:S02]  /*d710*/  FMUL.FTZ R18, R0.reuse, R154 ;  /* 0x0000009a00127220 */ /* 0x040fe40000410000 */
[C---:B------:R-:W-:Y:S01]  /*d720*/  FMUL.FTZ R19, R0.reuse, R155 ;  /* 0x0000009b00137220 */ /* 0x040fe20000410000 */
[----:B-1----:R-:W-:Y:S01]  /*d730*/  MOV R174, R7 ;  /* 0x0000000700ae7202 */ /* 0x002fe20000000f00 */
[--C-:B------:R-:W-:Y:S01]  /*d740*/  FFMA.FTZ R4, R137, c[0x0][0x2d0], -R192.reuse ;  /* 0x0000b40089047a23 */ /* 0x100fe200000108c0 */
[----:B------:R-:W-:Y:S01]  /*d750*/  LDSM.16.MT88.4 R152, [R214+0x2100] ;  /* 0x00210000d698783b */ /* 0x000fe20000004200 */
[----:B------:R1:W-:Y:S01]  /*d760*/  MUFU.EX2 R137, R8 ;  /* 0x0000000800897308 */ /* 0x0003e20000000800 */
[C---:B------:R-:W-:Y:S02]  /*d770*/  FMUL.FTZ R7, R0.reuse, R143 ;  /* 0x0000008f00077220 */ /* 0x040fe40000410000 */
[C---:B------:R-:W-:Y:S02]  /*d780*/  FMUL.FTZ R26, R0.reuse, R162 ;  /* 0x000000a2001a7220 */ /* 0x040fe40000410000 */
[C---:B------:R-:W-:Y:S02]  /*d790*/  FMUL.FTZ R27, R0.reuse, R163 ;  /* 0x000000a3001b7220 */ /* 0x040fe40000410000 */
[C---:B------:R-:W-:Y:S01]  /*d7a0*/  FMUL.FTZ R34, R0.reuse, R170 ;  /* 0x000000aa00227220 */ /* 0x040fe20000410000 */
[----:B------:R-:W-:Y:S01]  /*d7b0*/  LDSM.16.MT88.4 R160, [R215+0x900] ;  /* 0x00090000d7a0783b */ /* 0x000fe20000004200 */
[C---:B------:R-:W-:Y:S01]  /*d7c0*/  FMUL.FTZ R35, R0.reuse, R171 ;  /* 0x000000ab00237220 */ /* 0x040fe20000410000 */
[----:B------:R2:W4:Y:S01]  /*d7d0*/  MUFU.EX2 R5, R4 ;  /* 0x0000000400057308 */ /* 0x0005220000000800 */
[C---:B------:R-:W-:Y:S02]  /*d7e0*/  FMUL.FTZ R38, R0.reuse, R38 ;  /* 0x0000002600267220 */ /* 0x040fe40000410000 */
[C---:B------:R-:W-:Y:S02]  /*d7f0*/  FMUL.FTZ R39, R0.reuse, R39 ;  /* 0x0000002700277220 */ /* 0x040fe40000410000 */
[--C-:B---3--:R-:W-:Y:S01]  /*d800*/  FFMA.FTZ R134, R139, c[0x0][0x2d0], -R192.reuse ;  /* 0x0000b4008b867a23 */ /* 0x108fe200000108c0 */
[----:B------:R-:W-:Y:S01]  /*d810*/  LDSM.16.MT88.4 R168, [R214+0x4900] ;  /* 0x00490000d6a8783b */ /* 0x000fe20000004200 */
[C---:B------:R-:W-:Y:S02]  /*d820*/  FMUL.FTZ R42, R0.reuse, R42 ;  /* 0x0000002a002a7220 */ /* 0x040fe40000410000 */
[C---:B------:R-:W-:Y:S01]  /*d830*/  FMUL.FTZ R43, R0.reuse, R43 ;  /* 0x0000002b002b7220 */ /* 0x040fe20000410000 */
[----:B------:R3:W-:Y:S01]  /*d840*/  MUFU.EX2 R246, R134 ;  /* 0x0000008600f67308 */ /* 0x0007e20000000800 */
[C---:B------:R-:W-:Y:S02]  /*d850*/  FMUL.FTZ R46, R0.reuse, R46 ;  /* 0x0000002e002e7220 */ /* 0x040fe40000410000 */
[----:B------:R-:W-:Y:S02]  /*d860*/  FMUL.FTZ R47, R0, R47 ;  /* 0x0000002f002f7220 */ /* 0x000fe40000410000 */
[----:B-1----:R-:W-:Y:S02]  /*d870*/  FMUL.FTZ R8, R2, R144 ;  /* 0x0000009002087220 */ /* 0x002fe40000410000 */
[----:B------:R-:W1:Y:S01]  /*d880*/  LDSM.16.MT88.4 R144, [R215+0x100] ;  /* 0x00010000d790783b */ /* 0x000e620000004200 */
[C---:B------:R-:W-:Y:S02]  /*d890*/  FMUL.FTZ R50, R0.reuse, R50 ;  /* 0x0000003200327220 */ /* 0x040fe40000410000 */
[----:B------:R-:W-:Y:S02]  /*d8a0*/  FMUL.FTZ R51, R0, R51 ;  /* 0x0000003300337220 */ /* 0x000fe40000410000 */
[C---:B------:R-:W-:Y:S02]  /*d8b0*/  FMUL.FTZ R53, R2.reuse, R53 ;  /* 0x0000003502357220 */ /* 0x040fe40000410000 */
[--C-:B--2---:R-:W-:Y:S01]  /*d8c0*/  FFMA.FTZ R4, R173, c[0x0][0x2d0], -R133.reuse ;  /* 0x0000b400ad047a23 */ /* 0x104fe20000010885 */
[----:B----4-:R-:W-:Y:S01]  /*d8d0*/  MOV R178, R5 ;  /* 0x0000000500b27202 */ /* 0x010fe20000000f00 */
[----:B------:R-:W-:Y:S01]  /*d8e0*/  FMUL.FTZ R5, R2, R141 ;  /* 0x0000008d02057220 */ /* 0x000fe20000410000 */
[----:B------:R-:W-:Y:S01]  /*d8f0*/  F2FP.PACK_AB R141, R137, R177 ;  /* 0x000000b1898d723e */ /* 0x000fe200000000ff */
[----:B------:R2:W-:Y:S01]  /*d900*/  MUFU.EX2 R249, R4 ;  /* 0x0000000400f97308 */ /* 0x0005e20000000800 */
[----:B------:R-:W-:Y:S01]  /*d910*/  F2FP.PACK_AB R142, R178, R174 ;  /* 0x000000aeb28e723e */ /* 0x000fe200000000ff */
[C---:B------:R-:W-:Y:S02]  /*d920*/  FMUL.FTZ R54, R0.reuse, R54 ;  /* 0x0000003600367220 */ /* 0x040fe40000410000 */
[----:B------:R-:W-:Y:S02]  /*d930*/  FMUL.FTZ R55, R0, R55 ;  /* 0x0000003700377220 */ /* 0x000fe40000410000 */
[--C-:B---3--:R-:W-:Y:S02]  /*d940*/  FFMA.FTZ R134, R179, c[0x0][0x2d0], -R133.reuse ;  /* 0x0000b400b3867a23 */ /* 0x108fe40000010885 */
[C---:B------:R-:W-:Y:S02]  /*d950*/  FMUL.FTZ R56, R2.reuse, R56 ;  /* 0x0000003802387220 */ /* 0x040fe40000410000 */
[----:B------:R-:W-:Y:S01]  /*d960*/  FMUL.FTZ R57, R2, R57 ;  /* 0x0000003902397220 */ /* 0x000fe20000410000 */
[----:B------:R-:W-:Y:S01]  /*d970*/  MUFU.EX2 R245, R134 ;  /* 0x0000008600f57308 */ /* 0x000fe20000000800 */
[C---:B------:R-:W-:Y:S02]  /*d980*/  FMUL.FTZ R58, R0.reuse, R58 ;  /* 0x0000003a003a7220 */ /* 0x040fe40000410000 */
[----:B------:R-:W-:Y:S02]  /*d990*/  FMUL.FTZ R59, R0, R59 ;  /* 0x0000003b003b7220 */ /* 0x000fe40000410000 */
[C---:B------:R-:W-:Y:S02]  /*d9a0*/  FMUL.FTZ R60, R2.reuse, R60 ;  /* 0x0000003c023c7220 */ /* 0x040fe40000410000 */
[----:B------:R-:W-:Y:S02]  /*d9b0*/  FMUL.FTZ R61, R2, R61 ;  /* 0x0000003d023d7220 */ /* 0x000fe40000410000 */
[C---:B------:R-:W-:Y:S02]  /*d9c0*/  FMUL.FTZ R62, R0.reuse, R62 ;  /* 0x0000003e003e7220 */ /* 0x040fe40000410000 */
[----:B------:R-:W-:Y:S02]  /*d9d0*/  FMUL.FTZ R63, R0, R63 ;  /* 0x0000003f003f7220 */ /* 0x000fe40000410000 */
[--C-:B--2---:R-:W-:Y:S02]  /*d9e0*/  FFMA.FTZ R4, R176, c[0x0][0x2d0], -R133.reuse ;  /* 0x0000b400b0047a23 */ /* 0x104fe40000010885 */
[C---:B------:R-:W-:Y:S02]  /*d9f0*/  FMUL.FTZ R64, R2.reuse, R64 ;  /* 0x0000004002407220 */ /* 0x040fe40000410000 */
[----:B------:R-:W2:Y:S01]  /*da00*/  MUFU.EX2 R248, R4 ;  /* 0x0000000400f87308 */ /* 0x000ea20000000800 */
[----:B------:R-:W-:Y:S02]  /*da10*/  FMUL.FTZ R65, R2, R65 ;  /* 0x0000004102417220 */ /* 0x000fe40000410000 */
[C---:B------:R-:W-:Y:S02]  /*da20*/  FMUL.FTZ R66, R0.reuse, R66 ;  /* 0x0000004200427220 */ /* 0x040fe40000410000 */
        /* <DEDUP_REMOVED lines=9> */
[----:B------:R-:W-:Y:S01]  /*dac0*/  FMUL.FTZ R76, R2, R76 ;  /* 0x0000004c024c7220 */ /* 0x000fe20000410000 */
[----:B--2---:R-:W-:Y:S01]  /*dad0*/  F2FP.PACK_AB R143, R248, R249 ;  /* 0x000000f9f88f723e */ /* 0x004fe200000000ff */
[C---:B------:R-:W-:Y:S01]  /*dae0*/  FMUL.FTZ R4, R2.reuse, R140 ;  /* 0x0000008c02047220 */ /* 0x040fe20000410000 */
[----:B------:R-:W-:Y:S01]  /*daf0*/  F2FP.PACK_AB R140, R175, R172 ;  /* 0x000000acaf8c723e */ /* 0x000fe200000000ff */
[----:B------:R-:W-:Y:S02]  /*db00*/  FMUL.FTZ R77, R2, R77 ;  /* 0x0000004d024d7220 */ /* 0x000fe40000410000 */
[C---:B------:R-:W-:Y:S02]  /*db10*/  FMUL.FTZ R78, R0.reuse, R78 ;  /* 0x0000004e004e7220 */ /* 0x040fe40000410000 */
[----:B------:R-:W-:Y:S02]  /*db20*/  FMUL.FTZ R79, R0, R79 ;  /* 0x0000004f004f7220 */ /* 0x000fe40000410000 */
[C---:B------:R-:W-:Y:S05]  /*db30*/  HMMA.16816.F32 R4, R140.reuse, R12, R4 ;  /* 0x0000000c8c04723c */ /* 0x040fea0000001804 */
[C---:B------:R-:W-:Y:S02]  /*db40*/  FMUL.FTZ R80, R2.reuse, R80 ;  /* 0x0000005002507220 */ /* 0x040fe40000410000 */
[C---:B------:R-:W-:Y:S01]  /*db50*/  FMUL.FTZ R12, R2.reuse, R148 ;  /* 0x00000094020c7220 */ /* 0x040fe20000410000 */
[C---:B------:R-:W-:Y:S04]  /*db60*/  HMMA.16816.F32 R8, R140.reuse, R14, R8 ;  /* 0x0000000e8c08723c */ /* 0x040fe80000001808 */
[C---:B------:R-:W-:Y:S02]  /*db70*/  FMUL.FTZ R13, R2.reuse, R149 ;  /* 0x00000095020d7220 */ /* 0x040fe40000410000 */
[----:B------:R-:W-:Y:S02]  /*db80*/  FMUL.FTZ R81, R2, R81 ;  /* 0x0000005102517220 */ /* 0x000fe40000410000 */
[C---:B------:R-:W-:Y:S04]  /*db90*/  FMUL.FTZ R14, R0.reuse, R150 ;  /* 0x00000096000e7220 */ /* 0x040fe80000410000 */
[C---:B------:R-:W-:Y:S02]  /*dba0*/  FMUL.FTZ R15, R0.reuse, R151 ;  /* 0x00000097000f7220 */ /* 0x040fe40000410000 */
[----:B------:R-:W2:Y:S01]  /*dbb0*/  LDSM.16.MT88.4 R148, [R213+0x2100] ;  /* 0x00210000d594783b */ /* 0x000ea20000004200 */
[C---:B------:R-:W-:Y:S02]  /*dbc0*/  FMUL.FTZ R82, R0.reuse, R82 ;  /* 0x0000005200527220 */ /* 0x040fe40000410000 */
[----:B------:R-:W-:Y:S02]  /*dbd0*/  FMUL.FTZ R83, R0, R83 ;  /* 0x0000005300537220 */ /* 0x000fe40000410000 */
[C---:B------:R-:W-:Y:S03]  /*dbe0*/  HMMA.16816.F32 R12, R140.reuse, R20, R12 ;  /* 0x000000148c0c723c */ /* 0x040fe6000000180c */
[C---:B------:R-:W-:Y:S02]  /*dbf0*/  FMUL.FTZ R84, R2.reuse, R84 ;  /* 0x0000005402547220 */ /* 0x040fe40000410000 */
[C---:B------:R-:W-:Y:S02]  /*dc00*/  FMUL.FTZ R85, R2.reuse, R85 ;  /* 0x0000005502557220 */ /* 0x040fe40000410000 */
[C---:B------:R-:W-:Y:S01]  /*dc10*/  FMUL.FTZ R20, R2.reuse, R156 ;  /* 0x0000009c02147220 */ /* 0x040fe20000410000 */
[C---:B------:R-:W-:Y:S04]  /*dc20*/  HMMA.16816.F32 R16, R140.reuse, R22, R16 ;  /* 0x000000168c10723c */ /* 0x040fe80000001810 */
[----:B------:R-:W-:Y:S02]  /*dc30*/  FMUL.FTZ R21, R2, R157 ;  /* 0x0000009d02157220 */ /* 0x000fe40000410000 */
[C---:B------:R-:W-:Y:S02]  /*dc40*/  FMUL.FTZ R86, R0.reuse, R86 ;  /* 0x0000005600567220 */ /* 0x040fe40000410000 */
[C---:B------:R-:W-:Y:S04]  /*dc50*/  FMUL.FTZ R22, R0.reuse, R158 ;  /* 0x0000009e00167220 */ /* 0x040fe80000410000 */
[C---:B------:R-:W-:Y:S02]  /*dc60*/  FMUL.FTZ R23, R0.reuse, R159 ;  /* 0x0000009f00177220 */ /* 0x040fe40000410000 */
[----:B------:R-:W-:Y:S01]  /*dc70*/  LDSM.16.MT88.4 R156, [R214+0x900] ;  /* 0x00090000d69c783b */ /* 0x000fe20000004200 */
[----:B------:R-:W-:Y:S02]  /*dc80*/  FMUL.FTZ R87, R0, R87 ;  /* 0x0000005700577220 */ /* 0x000fe40000410000 */
[C---:B------:R-:W-:Y:S02]  /*dc90*/  FMUL.FTZ R88, R2.reuse, R88 ;  /* 0x0000005802587220 */ /* 0x040fe40000410000 */
[C---:B------:R-:W-:Y:S03]  /*dca0*/  HMMA.16816.F32 R20, R140.reuse, R28, R20 ;  /* 0x0000001c8c14723c */ /* 0x040fe60000001814 */
[----:B------:R-:W-:Y:S02]  /*dcb0*/  FMUL.FTZ R89, R2, R89 ;  /* 0x0000005902597220 */ /* 0x000fe40000410000 */
[----:B------:R-:W-:Y:S02]  /*dcc0*/  FMUL.FTZ R90, R0, R90 ;  /* 0x0000005a005a7220 */ /* 0x000fe40000410000 */
[C---:B------:R-:W-:Y:S01]  /*dcd0*/  FMUL.FTZ R28, R2.reuse, R164 ;  /* 0x000000a4021c7220 */ /* 0x040fe20000410000 */
[C---:B------:R-:W-:Y:S04]  /*dce0*/  HMMA.16816.F32 R24, R140.reuse, R30, R24 ;  /* 0x0000001e8c18723c */ /* 0x040fe80000001818 */
[----:B------:R-:W-:Y:S02]  /*dcf0*/  FMUL.FTZ R29, R2, R165 ;  /* 0x000000a5021d7220 */ /* 0x000fe40000410000 */
[C---:B------:R-:W-:Y:S02]  /*dd00*/  FMUL.FTZ R91, R0.reuse, R91 ;  /* 0x0000005b005b7220 */ /* 0x040fe40000410000 */
[C---:B------:R-:W-:Y:S04]  /*dd10*/  FMUL.FTZ R30, R0.reuse, R166 ;  /* 0x000000a6001e7220 */ /* 0x040fe80000410000 */
[----:B------:R-:W-:Y:S02]  /*dd20*/  FMUL.FTZ R31, R0, R167 ;  /* 0x000000a7001f7220 */ /* 0x000fe40000410000 */
[----:B------:R-:W-:Y:S01]  /*dd30*/  LDSM.16.MT88.4 R164, [R213+0x4900] ;  /* 0x00490000d5a4783b */ /* 0x000fe20000004200 */
[C---:B------:R-:W-:Y:S02]  /*dd40*/  FMUL.FTZ R92, R2.reuse, R92 ;  /* 0x0000005c025c7220 */ /* 0x040fe40000410000 */
[----:B------:R-:W-:Y:S02]  /*dd50*/  FMUL.FTZ R93, R2, R93 ;  /* 0x0000005d025d7220 */ /* 0x000fe40000410000 */
        /* <DEDUP_REMOVED lines=30> */
[----:B------:R-:W-:Y:S02]  /*df40*/  FMUL.FTZ R112, R2, R112 ;  /* 0x0000007002707220 */ /* 0x000fe40000410000 */
[C---:B--2---:R-:W-:Y:S04]  /*df50*/  HMMA.16816.F32 R60, R140.reuse, R148, R60 ;  /* 0x000000948c3c723c */ /* 0x044fe8000000183c */
[--C-:B------:R-:W-:Y:S02]  /*df60*/  FFMA.FTZ R134, R180, c[0x0][0x2d0], -R133.reuse ;  /* 0x0000b400b4867a23 */ /* 0x100fe40000010885 */
[----:B------:R-:W-:Y:S02]  /*df70*/  FMUL.FTZ R113, R2, R113 ;  /* 0x0000007102717220 */ /* 0x000fe40000410000 */
[C---:B------:R-:W-:Y:S01]  /*df80*/  HMMA.16816.F32 R64, R140.reuse, R150, R64 ;  /* 0x000000968c40723c */ /* 0x040fe20000001840 */
[----:B------:R2:W4:Y:S01]  /*df90*/  MUFU.EX2 R244, R134 ;  /* 0x0000008600f47308 */ /* 0x0005220000000800 */
[----:B------:R-:W5:Y:S02]  /*dfa0*/  LDSM.16.MT88.4 R148, [R216+0x4100] ;  /* 0x00410000d894783b */ /* 0x000f640000004200 */
        /* <DEDUP_REMOVED lines=9> */
[C---:B------:R-:W-:Y:S01]  /*e040*/  FMUL.FTZ R120, R2.reuse, R120 ;  /* 0x0000007802787220 */ /* 0x040fe20000410000 */
[C---:B-1----:R-:W-:Y:S03]  /*e050*/  HMMA.16816.F32 R76, R140.reuse, R144, R76 ;  /* 0x000000908c4c723c */ /* 0x042fe6000000184c */
[--C-:B--2---:R-:W-:Y:S02]  /*e060*/  FFMA.FTZ R134, R181, c[0x0][0x2d0], -R192.reuse ;  /* 0x0000b400b5867a23 */ /* 0x104fe400000108c0 */
[----:B------:R-:W-:Y:S02]  /*e070*/  FMUL.FTZ R121, R2, R121 ;  /* 0x0000007902797220 */ /* 0x000fe40000410000 */
[----:B------:R1:W-:Y:S01]  /*e080*/  MUFU.EX2 R243, R134 ;  /* 0x0000008600f37308 */ /* 0x0003e20000000800 */
[C---:B------:R-:W-:Y:S01]  /*e090*/  HMMA.16816.F32 R80, R140.reuse, R146, R80 ;  /* 0x000000928c50723c */ /* 0x040fe20000001850 */
[----:B------:R-:W2:Y:S03]  /*e0a0*/  LDSM.16.MT88.4 R144, [R213+0x6100] ;  /* 0x00610000d590783b */ /* 0x000ea60000004200 */
[C---:B------:R-:W-:Y:S02]  /*e0b0*/  FMUL.FTZ R122, R0.reuse, R122 ;  /* 0x0000007a007a7220 */ /* 0x040fe40000410000 */
[----:B------:R-:W-:Y:S02]  /*e0c0*/  FMUL.FTZ R123, R0, R123 ;  /* 0x0000007b007b7220 */ /* 0x000fe40000410000 */
[C---:B------:R-:W-:Y:S01]  /*e0d0*/  FMUL.FTZ R124, R2.reuse, R124 ;  /* 0x0000007c027c7220 */ /* 0x040fe20000410000 */
[C---:B-----5:R-:W-:Y:S03]  /*e0e0*/  HMMA.16816.F32 R84, R140.reuse, R148, R84 ;  /* 0x000000948c54723c */ /* 0x060fe60000001854 */
[----:B------:R-:W-:Y:S02]  /*e0f0*/  FMUL.FTZ R125, R2, R125 ;  /* 0x0000007d027d7220 */ /* 0x000fe40000410000 */
[C---:B------:R-:W-:Y:S02]  /*e100*/  FMUL.FTZ R126, R0.reuse, R126 ;  /* 0x0000007e007e7220 */ /* 0x040fe40000410000 */
[----:B------:R-:W-:Y:S01]  /*e110*/  FMUL.FTZ R127, R0, R127 ;  /* 0x0000007f007f7220 */ /* 0x000fe20000410000 */
[C---:B------:R-:W-:Y:S01]  /*e120*/  HMMA.16816.F32 R88, R140.reuse, R150, R88 ;  /* 0x000000968c58723c */ /* 0x040fe20000001858 */
[----:B------:R-:W5:Y:S03]  /*e130*/  LDSM.16.MT88.4 R148, [R214+0x6100] ;  /* 0x00610000d694783b */ /* 0x000f660000004200 */
[----:B------:R-:W-:Y:S02]  /*e140*/  FMUL.FTZ R128, R2, R128 ;  /* 0x0000008002807220 */ /* 0x000fe40000410000 */
[--C-:B-1----:R-:W-:Y:S02]  /*e150*/  FFMA.FTZ R134, R182, c[0x0][0x2d0], -R192.reuse ;  /* 0x0000b400b6867a23 */ /* 0x102fe400000108c0 */
[C---:B---3--:R-:W-:Y:S02]  /*e160*/  HMMA.16816.F32 R92, R140.reuse, R152, R92 ;  /* 0x000000988c5c723c */ /* 0x048fe4000000185c */
[----:B------:R1:W3:Y:S02]  /*e170*/  MUFU.EX2 R211, R134 ;  /* 0x0000008600d37308 */ /* 0x0002e40000000800 */
[----:B------:R-:W-:Y:S02]  /*e180*/  FMUL.FTZ R129, R2, R129 ;  /* 0x0000008102817220 */ /* 0x000fe40000410000 */
[C---:B------:R-:W-:Y:S02]  /*e190*/  FMUL.FTZ R130, R0.reuse, R130 ;  /* 0x0000008200827220 */ /* 0x040fe40000410000 */
[C---:B------:R-:W-:Y:S01]  /*e1a0*/  HMMA.16816.F32 R96, R140.reuse, R154, R96 ;  /* 0x0000009a8c60723c */ /* 0x040fe20000001860 */
[----:B------:R-:W3:Y:S03]  /*e1b0*/  LDSM.16.MT88.4 R152, [R216+0x6100] ;  /* 0x00610000d898783b */ /* 0x000ee60000004200 */
[----:B------:R-:W-:Y:S04]  /*e1c0*/  FMUL.FTZ R131, R0, R131 ;  /* 0x0000008300837220 */ /* 0x000fe80000410000 */
[C---:B--2---:R-:W-:Y:S08]  /*e1d0*/  HMMA.16816.F32 R100, R140.reuse, R144, R100 ;  /* 0x000000908c64723c */ /* 0x044ff00000001864 */
[C---:B------:R-:W-:Y:S01]  /*e1e0*/  HMMA.16816.F32 R104, R140.reuse, R146, R104 ;  /* 0x000000928c68723c */ /* 0x040fe20000001868 */
[----:B------:R-:W2:Y:S03]  /*e1f0*/  LDSM.16.MT88.4 R144, [R215+0x6100] ;  /* 0x00610000d790783b */ /* 0x000ea60000004200 */
[--C-:B-1----:R-:W-:Y:S04]  /*e200*/  FFMA.FTZ R134, R183, c[0x0][0x2d0], -R133.reuse ;  /* 0x0000b400b7867a23 */ /* 0x102fe80000010885 */
[----:B------:R1:W-:Y:S01]  /*e210*/  MUFU.EX2 R210, R134 ;  /* 0x0000008600d27308 */ /* 0x0003e20000000800 */
[C---:B-----5:R-:W-:Y:S08]  /*e220*/  HMMA.16816.F32 R108, R140.reuse, R148, R108 ;  /* 0x000000948c6c723c */ /* 0x060ff0000000186c */
[C---:B------:R-:W-:Y:S01]  /*e230*/  HMMA.16816.F32 R112, R140.reuse, R150, R112 ;  /* 0x000000968c70723c */ /* 0x040fe20000001870 */
[----:B------:R-:W5:Y:S07]  /*e240*/  LDSM.16.MT88.4 R148, [R213+0x900] ;  /* 0x00090000d594783b */ /* 0x000f6e0000004200 */
[C---:B---3--:R-:W-:Y:S04]  /*e250*/  HMMA.16816.F32 R116, R140.reuse, R152, R116 ;  /* 0x000000988c74723c */ /* 0x048fe80000001874 */
[--C-:B-1----:R-:W-:Y:S04]  /*e260*/  FFMA.FTZ R134, R184, c[0x0][0x2d0], -R133.reuse ;  /* 0x0000b400b8867a23 */ /* 0x102fe80000010885 */
[C---:B------:R-:W-:Y:S01]  /*e270*/  HMMA.16816.F32 R120, R140.reuse, R154, R120 ;  /* 0x0000009a8c78723c */ /* 0x040fe20000001878 */
[----:B------:R-:W1:Y:S01]  /*e280*/  LDSM.16.MT88.4 R152, [R216+0x900] ;  /* 0x00090000d898783b */ /* 0x000e620000004200 */
[----:B------:R3:W3:Y:S06]  /*e290*/  MUFU.EX2 R209, R134 ;  /* 0x0000008600d17308 */ /* 0x0006ec0000000800 */
[C---:B--2---:R-:W-:Y:S08]  /*e2a0*/  HMMA.16816.F32 R124, R140.reuse, R144, R124 ;  /* 0x000000908c7c723c */ /* 0x044ff0000000187c */
[----:B------:R-:W-:Y:S01]  /*e2b0*/  HMMA.16816.F32 R128, R140, R146, R128 ;  /* 0x000000928c80723c */ /* 0x000fe20000001880 */
[----:B------:R-:W2:Y:S06]  /*e2c0*/  LDSM.16.MT88.4 R144, [R213+0x2900] ;  /* 0x00290000d590783b */ /* 0x000eac0000004200 */
[----:B------:R-:W-:Y:S02]  /*e2d0*/  F2FP.PACK_AB R140, R246, R247 ;  /* 0x000000f7f68c723e */ /* 0x000fe400000000ff */
[----:B----4-:R-:W-:Y:S03]  /*e2e0*/  F2FP.PACK_AB R141, R244, R245 ;  /* 0x000000f5f48d723e */ /* 0x010fe600000000ff */
[----:B------:R-:W-:Y:S01]  /*e2f0*/  F2FP.PACK_AB R142, R211, R243 ;  /* 0x000000f3d38e723e */ /* 0x000fe200000000ff */
[--C-:B---3--:R-:W-:Y:S01]  /*e300*/  FFMA.FTZ R134, R185, c[0x0][0x2d0], -R192.reuse ;  /* 0x0000b400b9867a23 */ /* 0x108fe200000108c0 */
[----:B------:R-:W-:Y:S03]  /*e310*/  F2FP.PACK_AB R143, R209, R210 ;  /* 0x000000d2d18f723e */ /* 0x000fe600000000ff */
[----:B------:R3:W-:Y:S04]  /*e320*/  MUFU.EX2 R203, R134 ;  /* 0x0000008600cb7308 */ /* 0x0007e80000000800 */
[C---:B-----5:R-:W-:Y:S08]  /*e330*/  HMMA.16816.F32 R4, R140.reuse, R148, R4 ;  /* 0x000000948c04723c */ /* 0x060ff00000001804 */
[C---:B------:R-:W-:Y:S01]  /*e340*/  HMMA.16816.F32 R8, R140.reuse, R150, R8 ;  /* 0x000000968c08723c */ /* 0x040fe20000001808 */
[----:B------:R-:W4:Y:S07]  /*e350*/  LDSM.16.MT88.4 R148, [R214+0x2900] ;  /* 0x00290000d694783b */ /* 0x000f2e0000004200 */
[C---:B------:R-:W-:Y:S04]  /*e360*/  HMMA.16816.F32 R12, R140.reuse, R156, R12 ;  /* 0x0000009c8c0c723c */ /* 0x040fe8000000180c */
[--C-:B---3--:R-:W-:Y:S04]  /*e370*/  FFMA.FTZ R134, R186, c[0x0][0x2d0], -R192.reuse ;  /* 0x0000b400ba867a23 */ /* 0x108fe800000108c0 */
[C---:B------:R-:W-:Y:S01]  /*e380*/  HMMA.16816.F32 R16, R140.reuse, R158, R16 ;  /* 0x0000009e8c10723c */ /* 0x040fe20000001810 */
[----:B------:R-:W-:Y:S01]  /*e390*/  LDSM.16.MT88.4 R156, [R215+0x2900] ;  /* 0x00290000d79c783b */ /* 0x000fe20000004200 */
[----:B------:R3:W5:Y:S06]  /*e3a0*/  MUFU.EX2 R202, R134 ;  /* 0x0000008600ca7308 */ /* 0x00076c0000000800 */
[C---:B-1----:R-:W-:Y:S08]  /*e3b0*/  HMMA.16816.F32 R20, R140.reuse, R152, R20 ;  /* 0x000000988c14723c */ /* 0x042ff00000001814 */
[C---:B------:R-:W-:Y:S01]  /*e3c0*/  HMMA.16816.F32 R24, R140.reuse, R154, R24 ;  /* 0x0000009a8c18723c */ /* 0x040fe20000001818 */
[----:B------:R-:W1:Y:S07]  /*e3d0*/  LDSM.16.MT88.4 R152, [R216+0x2900] ;  /* 0x00290000d898783b */ /* 0x000e6e0000004200 */
[C---:B------:R-:W-:Y:S04]  /*e3e0*/  HMMA.16816.F32 R28, R140.reuse, R160, R28 ;  /* 0x000000a08c1c723c */ /* 0x040fe8000000181c */
[--C-:B---3--:R-:W-:Y:S04]  /*e3f0*/  FFMA.FTZ R134, R187, c[0x0][0x2d0], -R133.reuse ;  /* 0x0000b400bb867a23 */ /* 0x108fe80000010885 */
[C---:B------:R-:W-:Y:S01]  /*e400*/  HMMA.16816.F32 R32, R140.reuse, R162, R32 ;  /* 0x000000a28c20723c */ /* 0x040fe20000001820 */
[----:B------:R-:W3:Y:S01]  /*e410*/  LDSM.16.MT88.4 R160, [R216+0x4900] ;  /* 0x00490000d8a0783b */ /* 0x000ee20000004200 */
[----:B------:R1:W-:Y:S06]  /*e420*/  MUFU.EX2 R201, R134 ;  /* 0x0000008600c97308 */ /* 0x0003ec0000000800 */
[C---:B--2---:R-:W-:Y:S08]  /*e430*/  HMMA.16816.F32 R36, R140.reuse, R144, R36 ;  /* 0x000000908c24723c */ /* 0x044ff00000001824 */
        /* <DEDUP_REMOVED lines=9> */
[----:B------:R-:W1:Y:S07]  /*e4d0*/  LDSM.16.MT88.4 R152, [R214+0x6900] ;  /* 0x00690000d698783b */ /* 0x000e6e0000004200 */
[C---:B------:R-:W-:Y:S04]  /*e4e0*/  HMMA.16816.F32 R60, R140.reuse, R156, R60 ;  /* 0x0000009c8c3c723c */ /* 0x040fe8000000183c */
[--C-:B----4-:R-:W-:Y:S01]  /*e4f0*/  FFMA.FTZ R134, R189, c[0x0][0x2d0], -R192.reuse ;  /* 0x0000b400bd867a23 */ /* 0x110fe200000108c0 */
[----:B------:R-:W-:Y:S03]  /*e500*/  MOV R189, R178 ;  /* 0x000000b200bd7202 */ /* 0x000fe60000000f00 */
[C---:B------:R-:W-:Y:S01]  /*e510*/  HMMA.16816.F32 R64, R140.reuse, R158, R64 ;  /* 0x0000009e8c40723c */ /* 0x040fe20000001840 */
[----:B------:R-:W4:Y:S01]  /*e520*/  LDSM.16.MT88.4 R156, [R216+0x6900] ;  /* 0x00690000d89c783b */ /* 0x000f220000004200 */
[----:B------:R1:W-:Y:S06]  /*e530*/  MUFU.EX2 R188, R134 ;  /* 0x0000008600bc7308 */ /* 0x0003ec0000000800 */
[C---:B------:R-:W-:Y:S08]  /*e540*/  HMMA.16816.F32 R68, R140.reuse, R164, R68 ;  /* 0x000000a48c44723c */ /* 0x040ff00000001844 */
[C---:B------:R-:W-:Y:S01]  /*e550*/  HMMA.16816.F32 R72, R140.reuse, R166, R72 ;  /* 0x000000a68c48723c */ /* 0x040fe20000001848 */
[----:B------:R-:W-:Y:S07]  /*e560*/  LDSM.16.MT88.4 R164, [R215+0x1100] ;  /* 0x00110000d7a4783b */ /* 0x000fee0000004200 */
[C---:B------:R-:W-:Y:S04]  /*e570*/  HMMA.16816.F32 R76, R140.reuse, R168, R76 ;  /* 0x000000a88c4c723c */ /* 0x040fe8000000184c */
[--C-:B-1----:R-:W-:Y:S01]  /*e580*/  FFMA.FTZ R134, R190, c[0x0][0x2d0], -R192.reuse ;  /* 0x0000b400be867a23 */ /* 0x102fe200000108c0 */
[----:B------:R-:W-:Y:S03]  /*e590*/  MOV R190, R174 ;  /* 0x000000ae00be7202 */ /* 0x000fe60000000f00 */
[C---:B------:R-:W-:Y:S01]  /*e5a0*/  HMMA.16816.F32 R80, R140.reuse, R170, R80 ;  /* 0x000000aa8c50723c */ /* 0x040fe20000001850 */
[----:B------:R-:W-:Y:S01]  /*e5b0*/  LDSM.16.MT88.4 R168, [R214+0x5100] ;  /* 0x00510000d6a8783b */ /* 0x000fe20000004200 */
[----:B------:R1:W1:Y:S06]  /*e5c0*/  MUFU.EX2 R187, R134 ;  /* 0x0000008600bb7308 */ /* 0x00026c0000000800 */
[C---:B---3--:R-:W-:Y:S08]  /*e5d0*/  HMMA.16816.F32 R84, R140.reuse, R160, R84 ;  /* 0x000000a08c54723c */ /* 0x048ff00000001854 */
[C---:B------:R-:W-:Y:S01]  /*e5e0*/  HMMA.16816.F32 R88, R140.reuse, R162, R88 ;  /* 0x000000a28c58723c */ /* 0x040fe20000001858 */
[----:B------:R-:W-:Y:S07]  /*e5f0*/  LDSM.16.MT88.4 R160, [R214+0x1100] ;  /* 0x00110000d6a0783b */ /* 0x000fee0000004200 */
[C---:B--2---:R-:W-:Y:S04]  /*e600*/  HMMA.16816.F32 R92, R140.reuse, R144, R92 ;  /* 0x000000908c5c723c */ /* 0x044fe8000000185c */
[--C-:B-1----:R-:W-:Y:S01]  /*e610*/  FFMA.FTZ R134, R191, c[0x0][0x2d0], -R133.reuse ;  /* 0x0000b400bf867a23 */ /* 0x102fe20000010885 */
[----:B------:R-:W-:Y:S03]  /*e620*/  MOV R191, R137 ;  /* 0x0000008900bf7202 */ /* 0x000fe60000000f00 */
[C---:B------:R-:W-:Y:S01]  /*e630*/  HMMA.16816.F32 R96, R140.reuse, R146, R96 ;  /* 0x000000928c60723c */ /* 0x040fe20000001860 */
[----:B------:R-:W1:Y:S01]  /*e640*/  LDSM.16.MT88.4 R144, [R215+0x6900] ;  /* 0x00690000d790783b */ /* 0x000e620000004200 */
[----:B------:R2:W-:Y:S06]  /*e650*/  MUFU.EX2 R186, R134 ;  /* 0x0000008600ba7308 */ /* 0x0005ec0000000800 */
[C---:B------:R-:W-:Y:S08]  /*e660*/  HMMA.16816.F32 R100, R140.reuse, R148, R100 ;  /* 0x000000948c64723c */ /* 0x040ff00000001864 */
[C---:B------:R-:W-:Y:S01]  /*e670*/  HMMA.16816.F32 R104, R140.reuse, R150, R104 ;  /* 0x000000968c68723c */ /* 0x040fe20000001868 */
[----:B------:R-:W3:Y:S07]  /*e680*/  LDSM.16.MT88.4 R148, [R213+0x1100] ;  /* 0x00110000d594783b */ /* 0x000eee0000004200 */
[C---:B------:R-:W-:Y:S04]  /*e690*/  HMMA.16816.F32 R108, R140.reuse, R152, R108 ;  /* 0x000000988c6c723c */ /* 0x040fe8000000186c */
[--C-:B--2---:R-:W-:Y:S01]  /*e6a0*/  FFMA.FTZ R134, R196, c[0x0][0x2d0], -R133.reuse ;  /* 0x0000b400c4867a23 */ /* 0x104fe20000010885 */
[----:B------:R-:W-:Y:S03]  /*e6b0*/  MOV R196, R175 ;  /* 0x000000af00c47202 */ /* 0x000fe60000000f00 */
[C---:B------:R-:W-:Y:S01]  /*e6c0*/  HMMA.16816.F32 R112, R140.reuse, R154, R112 ;  /* 0x0000009a8c70723c */ /* 0x040fe20000001870 */
[----:B------:R-:W2:Y:S01]  /*e6d0*/  LDSM.16.MT88.4 R152, [R216+0x1100] ;  /* 0x00110000d898783b */ /* 0x000ea20000004200 */
[----:B------:R3:W2:Y:S06]  /*e6e0*/  MUFU.EX2 R185, R134 ;  /* 0x0000008600b97308 */ /* 0x0006ac0000000800 */
[C---:B----4-:R-:W-:Y:S08]  /*e6f0*/  HMMA.16816.F32 R116, R140.reuse, R156, R116 ;  /* 0x0000009c8c74723c */ /* 0x050ff00000001874 */
[C---:B------:R-:W-:Y:S01]  /*e700*/  HMMA.16816.F32 R120, R140.reuse, R158, R120 ;  /* 0x0000009e8c78723c */ /* 0x040fe20000001878 */
[----:B------:R-:W-:Y:S07]  /*e710*/  LDSM.16.MT88.4 R156, [R216+0x3100] ;  /* 0x00310000d89c783b */ /* 0x000fee0000004200 */
[C---:B-1----:R-:W-:Y:S04]  /*e720*/  HMMA.16816.F32 R124, R140.reuse, R144, R124 ;  /* 0x000000908c7c723c */ /* 0x042fe8000000187c */
[--C-:B---3--:R-:W-:Y:S02]  /*e730*/  FFMA.FTZ R134, R197, c[0x0][0x2d0], -R192.reuse ;  /* 0x0000b400c5867a23 */ /* 0x108fe400000108c0 */
[----:B------:R-:W3:Y:S02]  /*e740*/  LDL.LU R197, [R1+0x4] ;  /* 0x0000040001c57983 */ /* 0x000ee40000300800 */
[----:B------:R-:W-:Y:S01]  /*e750*/  HMMA.16816.F32 R128, R140, R146, R128 ;  /* 0x000000928c80723c */ /* 0x000fe20000001880 */
[----:B------:R1:W-:Y:S01]  /*e760*/  MUFU.EX2 R184, R134 ;  /* 0x0000008600b87308 */ /* 0x0003e20000000800 */
[----:B------:R-:W4:Y:S05]  /*e770*/  LDSM.16.MT88.4 R144, [R213+0x3100] ;  /* 0x00310000d590783b */ /* 0x000f2a0000004200 */
[----:B-----5:R-:W-:Y:S02]  /*e780*/  F2FP.PACK_AB R140, R202, R203 ;  /* 0x000000cbca8c723e */ /* 0x020fe400000000ff */
[----:B------:R-:W-:Y:S03]  /*e790*/  F2FP.PACK_AB R141, R200, R201 ;  /* 0x000000c9c88d723e */ /* 0x000fe600000000ff */
[----:B------:R-:W-:Y:S02]  /*e7a0*/  F2FP.PACK_AB R142, R187, R188 ;  /* 0x000000bcbb8e723e */ /* 0x000fe400000000ff */
[----:B--2---:R-:W-:Y:S07]  /*e7b0*/  F2FP.PACK_AB R143, R185, R186 ;  /* 0x000000bab98f723e */ /* 0x004fee00000000ff */
[C---:B------:R-:W-:Y:S03]  /*e7c0*/  HMMA.16816.F32 R4, R140.reuse, R148, R4 ;  /* 0x000000948c04723c */ /* 0x040fe60000001804 */
[--C-:B-1----:R-:W-:Y:S01]  /*e7d0*/  FFMA.FTZ R134, R193, c[0x0][0x2d0], -R192.reuse ;  /* 0x0000b400c1867a23 */ /* 0x102fe200000108c0 */
[----:B------:R-:W-:Y:S02]  /*e7e0*/  MOV R193, R177 ;  /* 0x000000b100c17202 */ /* 0x000fe40000000f00 */
[----:B------:R-:W-:Y:S02]  /*e7f0*/  LDSM.16.MT88.4 R176, [R214+0x3900] ;  /* 0x00390000d6b0783b */ /* 0x000fe40000004200 */
[C---:B------:R-:W-:Y:S01]  /*e800*/  HMMA.16816.F32 R8, R140.reuse, R150, R8 ;  /* 0x000000968c08723c */ /* 0x040fe20000001808 */
[----:B------:R1:W2:Y:S05]  /*e810*/  MUFU.EX2 R183, R134 ;  /* 0x0000008600b77308 */ /* 0x0002aa0000000800 */
[----:B------:R-:W5:Y:S02]  /*e820*/  LDSM.16.MT88.4 R148, [R214+0x3100] ;  /* 0x00310000d694783b */ /* 0x000f640000004200 */
[C---:B------:R-:W-:Y:S08]  /*e830*/  HMMA.16816.F32 R12, R140.reuse, R160, R12 ;  /* 0x000000a08c0c723c */ /* 0x040ff0000000180c */
[C---:B------:R-:W-:Y:S01]  /*e840*/  HMMA.16816.F32 R16, R140.reuse, R162, R16 ;  /* 0x000000a28c10723c */ /* 0x040fe20000001810 */
[----:B------:R-:W2:Y:S07]  /*e850*/  LDSM.16.MT88.4 R160, [R215+0x3100] ;  /* 0x00310000d7a0783b */ /* 0x000eae0000004200 */
[C---:B------:R-:W-:Y:S04]  /*e860*/  HMMA.16816.F32 R20, R140.reuse, R152, R20 ;  /* 0x000000988c14723c */ /* 0x040fe80000001814 */
[--C-:B-1----:R-:W-:Y:S02]  /*e870*/  FFMA.FTZ R134, R194, c[0x0][0x2d0], -R133.reuse ;  /* 0x0000b400c2867a23 */ /* 0x102fe40000010885 */
[----:B------:R-:W3:Y:S02]  /*e880*/  LDL.LU R194, [R1] ;  /* 0x0000000001c27983 */ /* 0x000ee40000300800 */
[C---:B------:R-:W-:Y:S01]  /*e890*/  HMMA.16816.F32 R24, R140.reuse, R154, R24 ;  /* 0x0000009a8c18723c */ /* 0x040fe20000001818 */
[----:B------:R1:W-:Y:S01]  /*e8a0*/  MUFU.EX2 R182, R134 ;  /* 0x0000008600b67308 */ /* 0x0003e20000000800 */
[----:B------:R-:W5:Y:S06]  /*e8b0*/  LDSM.16.MT88.4 R152, [R213+0x5100] ;  /* 0x00510000d598783b */ /* 0x000f6c0000004200 */
[C---:B------:R-:W-:Y:S08]  /*e8c0*/  HMMA.16816.F32 R28, R140.reuse, R164, R28 ;  /* 0x000000a48c1c723c */ /* 0x040ff0000000181c */
[C---:B------:R-:W-:Y:S01]  /*e8d0*/  HMMA.16816.F32 R32, R140.reuse, R166, R32 ;  /* 0x000000a68c20723c */ /* 0x040fe20000001820 */
[----:B------:R-:W5:Y:S07]  /*e8e0*/  LDSM.16.MT88.4 R164, [R216+0x5100] ;  /* 0x00510000d8a4783b */ /* 0x000f6e0000004200 */
[C---:B----4-:R-:W-:Y:S04]  /*e8f0*/  HMMA.16816.F32 R36, R140.reuse, R144, R36 ;  /* 0x000000908c24723c */ /* 0x050fe80000001824 */
[--C-:B-1----:R-:W-:Y:S01]  /*e900*/  FFMA.FTZ R134, R195, c[0x0][0x2d0], -R133.reuse ;  /* 0x0000b400c3867a23 */ /* 0x102fe20000010885 */
[----:B------:R-:W-:Y:S01]  /*e910*/  MOV R195, R172 ;  /* 0x000000ac00c37202 */ /* 0x000fe20000000f00 */
[----:B------:R-:W-:Y:S01]  /*e920*/  FFMA.FTZ R133, R136, c[0x0][0x2d0], -R133 ;  /* 0x0000b40088857a23 */ /* 0x000fe20000010885 */
[----:B------:R-:W-:Y:S01]  /*e930*/  LDSM.16.MT88.4 R172, [R213+0x3900] ;  /* 0x00390000d5ac783b */ /* 0x000fe20000004200 */
[C---:B------:R-:W-:Y:S01]  /*e940*/  HMMA.16816.F32 R40, R140.reuse, R146, R40 ;  /* 0x000000928c28723c */ /* 0x040fe20000001828 */
[----:B------:R-:W1:Y:S03]  /*e950*/  MUFU.EX2 R181, R134 ;  /* 0x0000008600b57308 */ /* 0x000e660000000800 */
[----:B--2---:R-:W-:Y:S03]  /*e960*/  F2FP.PACK_AB R136, R183, R184 ;  /* 0x000000b8b788723e */ /* 0x004fe600000000ff */
[----:B------:R-:W2:Y:S01]  /*e970*/  LDSM.16.MT88.4 R144, [R215+0x5100] ;  /* 0x00510000d790783b */ /* 0x000ea20000004200 */
[C---:B-----5:R-:W-:Y:S03]  /*e980*/  HMMA.16816.F32 R44, R140.reuse, R148, R44 ;  /* 0x000000948c2c723c */ /* 0x060fe6000000182c */
[----:B------:R-:W4:Y:S05]  /*e990*/  MUFU.EX2 R133, R133 ;  /* 0x0000008500857308 */ /* 0x000f2a0000000800 */
[C---:B------:R-:W-:Y:S01]  /*e9a0*/  HMMA.16816.F32 R48, R140.reuse, R150, R48 ;  /* 0x000000968c30723c */ /* 0x040fe20000001830 */
[----:B------:R-:W5:Y:S07]  /*e9b0*/  LDSM.16.MT88.4 R148, [R213+0x7100] ;  /* 0x00710000d594783b */ /* 0x000f6e0000004200 */
[C---:B------:R-:W-:Y:S04]  /*e9c0*/  HMMA.16816.F32 R52, R140.reuse, R156, R52 ;  /* 0x0000009c8c34723c */ /* 0x040fe80000001834 */
[----:B-1----:R-:W-:Y:S01]  /*e9d0*/  F2FP.PACK_AB R137, R181, R182 ;  /* 0x000000b6b589723e */ /* 0x002fe200000000ff */
[--C-:B------:R-:W-:Y:S03]  /*e9e0*/  FFMA.FTZ R134, R198, c[0x0][0x2d0], -R192.reuse ;  /* 0x0000b400c6867a23 */ /* 0x100fe600000108c0 */
[C---:B------:R-:W-:Y:S01]  /*e9f0*/  HMMA.16816.F32 R56, R140.reuse, R158, R56 ;  /* 0x0000009e8c38723c */ /* 0x040fe20000001838 */
[----:B------:R-:W-:Y:S01]  /*ea00*/  LDSM.16.MT88.4 R156, [R216+0x7100] ;  /* 0x00710000d89c783b */ /* 0x000fe20000004200 */
[----:B------:R1:W-:Y:S02]  /*ea10*/  MUFU.EX2 R180, R134 ;  /* 0x0000008600b47308 */ /* 0x0003e40000000800 */
[----:B----4-:R-:W-:Y:S04]  /*ea20*/  F2FP.PACK_AB R139, R133, R135 ;  /* 0x00000087858b723e */ /* 0x010fe800000000ff */
[C---:B------:R-:W-:Y:S08]  /*ea30*/  HMMA.16816.F32 R60, R140.reuse, R160, R60 ;  /* 0x000000a08c3c723c */ /* 0x040ff0000000183c */
[C---:B------:R-:W-:Y:S01]  /*ea40*/  HMMA.16816.F32 R64, R140.reuse, R162, R64 ;  /* 0x000000a28c40723c */ /* 0x040fe20000001840 */
[----:B------:R-:W-:Y:S07]  /*ea50*/  LDSM.16.MT88.4 R160, [R214+0x1900] ;  /* 0x00190000d6a0783b */ /* 0x000fee0000004200 */
[C---:B------:R-:W-:Y:S04]  /*ea60*/  HMMA.16816.F32 R68, R140.reuse, R152, R68 ;  /* 0x000000988c44723c */ /* 0x040fe80000001844 */
[----:B-1----:R-:W-:Y:S04]  /*ea70*/  FFMA.FTZ R134, R199, c[0x0][0x2d0], -R192 ;  /* 0x0000b400c7867a23 */ /* 0x002fe800000108c0 */
[C---:B------:R-:W-:Y:S01]  /*ea80*/  HMMA.16816.F32 R72, R140.reuse, R154, R72 ;  /* 0x0000009a8c48723c */ /* 0x040fe20000001848 */
[----:B------:R-:W1:Y:S01]  /*ea90*/  LDSM.16.MT88.4 R152, [R214+0x7100] ;  /* 0x00710000d698783b */ /* 0x000e620000004200 */
[----:B------:R-:W4:Y:S06]  /*eaa0*/  MUFU.EX2 R134, R134 ;  /* 0x0000008600867308 */ /* 0x000f2c0000000800 */
[C---:B------:R-:W-:Y:S08]  /*eab0*/  HMMA.16816.F32 R76, R140.reuse, R168, R76 ;  /* 0x000000a88c4c723c */ /* 0x040ff0000000184c */
[C---:B------:R-:W-:Y:S01]  /*eac0*/  HMMA.16816.F32 R80, R140.reuse, R170, R80 ;  /* 0x000000aa8c50723c */ /* 0x040fe20000001850 */
[----:B------:R-:W-:Y:S07]  /*ead0*/  LDSM.16.MT88.4 R168, [R215+0x1900] ;  /* 0x00190000d7a8783b */ /* 0x000fee0000004200 */
[C---:B------:R-:W-:Y:S04]  /*eae0*/  HMMA.16816.F32 R84, R140.reuse, R164, R84 ;  /* 0x000000a48c54723c */ /* 0x040fe80000001854 */
[----:B----4-:R-:W-:Y:S04]  /*eaf0*/  F2FP.PACK_AB R138, R134, R180 ;  /* 0x000000b4868a723e */ /* 0x010fe800000000ff */
[C---:B------:R-:W-:Y:S01]  /*eb00*/  HMMA.16816.F32 R88, R140.reuse, R166, R88 ;  /* 0x000000a68c58723c */ /* 0x040fe20000001858 */
[----:B------:R-:W-:Y:S07]  /*eb10*/  LDSM.16.MT88.4 R164, [R216+0x1900] ;  /* 0x00190000d8a4783b */ /* 0x000fee0000004200 */
[C---:B--2---:R-:W-:Y:S08]  /*eb20*/  HMMA.16816.F32 R92, R140.reuse, R144, R92 ;  /* 0x000000908c5c723c */ /* 0x044ff0000000185c */
[C---:B------:R-:W-:Y:S01]  /*eb30*/  HMMA.16816.F32 R96, R140.reuse, R146, R96 ;  /* 0x000000928c60723c */ /* 0x040fe20000001860 */
[----:B------:R-:W2:Y:S07]  /*eb40*/  LDSM.16.MT88.4 R144, [R215+0x7100] ;  /* 0x00710000d790783b */ /* 0x000eae0000004200 */
[C---:B-----5:R-:W-:Y:S08]  /*eb50*/  HMMA.16816.F32 R100, R140.reuse, R148, R100 ;  /* 0x000000948c64723c */ /* 0x060ff00000001864 */
[C---:B------:R-:W-:Y:S01]  /*eb60*/  HMMA.16816.F32 R104, R140.reuse, R150, R104 ;  /* 0x000000968c68723c */ /* 0x040fe20000001868 */
[----:B------:R-:W4:Y:S07]  /*eb70*/  LDSM.16.MT88.4 R148, [R213+0x1900] ;  /* 0x00190000d594783b */ /* 0x000f2e0000004200 */
[C---:B-1----:R-:W-:Y:S08]  /*eb80*/  HMMA.16816.F32 R108, R140.reuse, R152, R108 ;  /* 0x000000988c6c723c */ /* 0x042ff0000000186c */
[C---:B------:R-:W-:Y:S08]  /*eb90*/  HMMA.16816.F32 R112, R140.reuse, R154, R112 ;  /* 0x0000009a8c70723c */ /* 0x040ff00000001870 */
[C---:B------:R-:W-:Y:S08]  /*eba0*/  HMMA.16816.F32 R116, R140.reuse, R156, R116 ;  /* 0x0000009c8c74723c */ /* 0x040ff00000001874 */
[C---:B------:R-:W-:Y:S08]  /*ebb0*/  HMMA.16816.F32 R120, R140.reuse, R158, R120 ;  /* 0x0000009e8c78723c */ /* 0x040ff00000001878 */
[C---:B--2---:R-:W-:Y:S08]  /*ebc0*/  HMMA.16816.F32 R124, R140.reuse, R144, R124 ;  /* 0x000000908c7c723c */ /* 0x044ff0000000187c */
[----:B------:R-:W-:Y:S08]  /*ebd0*/  HMMA.16816.F32 R128, R140, R146, R128 ;  /* 0x000000928c80723c */ /* 0x000ff00000001880 */
[C---:B----4-:R-:W-:Y:S01]  /*ebe0*/  HMMA.16816.F32 R140, R136.reuse, R148, R4 ;  /* 0x00000094888c723c */ /* 0x050fe20000001804 */
[----:B------:R-:W1:Y:S07]  /*ebf0*/  LDSM.16.MT88.4 R4, [R216+0x3900] ;  /* 0x00390000d804783b */ /* 0x000e6e0000004200 */
[C---:B------:R-:W-:Y:S01]  /*ec00*/  HMMA.16816.F32 R144, R136.reuse, R150, R8 ;  /* 0x000000968890723c */ /* 0x040fe20000001808 */
[----:B------:R-:W2:Y:S07]  /*ec10*/  LDSM.16.MT88.4 R8, [R215+0x3900] ;  /* 0x00390000d708783b */ /* 0x000eae0000004200 */
[C---:B------:R-:W-:Y:S01]  /*ec20*/  HMMA.16816.F32 R148, R136.reuse, R160, R12 ;  /* 0x000000a08894723c */ /* 0x040fe2000000180c */
[----:B------:R-:W4:Y:S03]  /*ec30*/  LDSM.16.MT88.4 R12, [R213+0x5900] ;  /* 0x00590000d50c783b */ /* 0x000f260000004200 */
[----:B---3--:R-:W-:Y:S04]  /*ec40*/  FFMA.FTZ R0, R0, R197, R193 ;  /* 0x000000c500007223 */ /* 0x008fe800000100c1 */
[C---:B------:R-:W-:Y:S01]  /*ec50*/  HMMA.16816.F32 R152, R136.reuse, R162, R16 ;  /* 0x000000a28898723c */ /* 0x040fe20000001810 */
[----:B------:R-:W3:Y:S03]  /*ec60*/  LDSM.16.MT88.4 R16, [R214+0x5900] ;  /* 0x00590000d610783b */ /* 0x000ee60000004200 */
[----:B------:R-:W-:Y:S04]  /*ec70*/  FADD.FTZ R0, R191, R0 ;  /* 0x00000000bf007221 */ /* 0x000fe80000010000 */
[C---:B------:R-:W-:Y:S01]  /*ec80*/  HMMA.16816.F32 R156, R136.reuse, R164, R20 ;  /* 0x000000a4889c723c */ /* 0x040fe20000001814 */
[----:B------:R-:W5:Y:S03]  /*ec90*/  LDSM.16.MT88.4 R20, [R216+0x5900] ;  /* 0x00590000d814783b */ /* 0x000f660000004200 */
[----:B------:R-:W-:Y:S04]  /*eca0*/  FADD.FTZ R0, R249, R0 ;  /* 0x00000000f9007221 */ /* 0x000fe80000010000 */
[C---:B------:R-:W-:Y:S01]  /*ecb0*/  HMMA.16816.F32 R160, R136.reuse, R166, R24 ;  /* 0x000000a688a0723c */ /* 0x040fe20000001818 */
[----:B------:R-:W1:Y:S03]  /*ecc0*/  LDSM.16.MT88.4 R24, [R215+0x5900] ;  /* 0x00590000d718783b */ /* 0x000e660000004200 */
[----:B------:R-:W-:Y:S04]  /*ecd0*/  FADD.FTZ R0, R248, R0 ;  /* 0x00000000f8007221 */ /* 0x000fe80000010000 */
[C---:B------:R-:W-:Y:S01]  /*ece0*/  HMMA.16816.F32 R164, R136.reuse, R168, R28 ;  /* 0x000000a888a4723c */ /* 0x040fe2000000181c */
[----:B------:R-:W1:Y:S07]  /*ecf0*/  LDSM.16.MT88.4 R28, [R213+0x7900] ;  /* 0x00790000d51c783b */ /* 0x000e6e0000004200 */
[C---:B------:R-:W-:Y:S08]  /*ed00*/  HMMA.16816.F32 R168, R136.reuse, R170, R32 ;  /* 0x000000aa88a8723c */ /* 0x040ff00000001820 */
[C---:B------:R-:W-:Y:S08]  /*ed10*/  HMMA.16816.F32 R36, R136.reuse, R172, R36 ;  /* 0x000000ac8824723c */ /* 0x040ff00000001824 */
[C---:B------:R-:W-:Y:S08]  /*ed20*/  HMMA.16816.F32 R40, R136.reuse, R174, R40 ;  /* 0x000000ae8828723c */ /* 0x040ff00000001828 */
[C---:B------:R-:W-:Y:S04]  /*ed30*/  HMMA.16816.F32 R44, R136.reuse, R176, R44 ;  /* 0x000000b0882c723c */ /* 0x040fe8000000182c */
[----:B------:R-:W-:Y:S04]  /*ed40*/  FFMA.FTZ R2, R2, R194, R195 ;  /* 0x000000c202027223 */ /* 0x000fe800000100c3 */
[C---:B------:R-:W-:Y:S04]  /*ed50*/  HMMA.16816.F32 R48, R136.reuse, R178, R48 ;  /* 0x000000b28830723c */ /* 0x040fe80000001830 */
[----:B------:R-:W-:Y:S04]  /*ed60*/  FADD.FTZ R2, R196, R2 ;  /* 0x00000002c4027221 */ /* 0x000fe80000010000 */
[C---:B-1----:R-:W-:Y:S04]  /*ed70*/  HMMA.16816.F32 R52, R136.reuse, R4, R52 ;  /* 0x000000048834723c */ /* 0x042fe80000001834 */
[----:B------:R-:W-:Y:S04]  /*ed80*/  FADD.FTZ R2, R190, R2 ;  /* 0x00000002be027221 */ /* 0x000fe80000010000 */
        /* <DEDUP_REMOVED lines=8> */
[C---:B---3--:R-:W-:Y:S08]  /*ee10*/  HMMA.16816.F32 R76, R136.reuse, R16, R76 ;  /* 0x00000010884c723c */ /* 0x048ff0000000184c */
[C---:B------:R-:W-:Y:S08]  /*ee20*/  HMMA.16816.F32 R80, R136.reuse, R18, R80 ;  /* 0x000000128850723c */ /* 0x040ff00000001850 */
[C---:B-----5:R-:W-:Y:S08]  /*ee30*/  HMMA.16816.F32 R84, R136.reuse, R20, R84 ;  /* 0x000000148854723c */ /* 0x060ff00000001854 */
[C---:B------:R-:W-:Y:S08]  /*ee40*/  HMMA.16816.F32 R88, R136.reuse, R22, R88 ;  /* 0x000000168858723c */ /* 0x040ff00000001858 */
[C---:B------:R-:W-:Y:S08]  /*ee50*/  HMMA.16816.F32 R92, R136.reuse, R24, R92 ;  /* 0x00000018885c723c */ /* 0x040ff0000000185c */
[C---:B------:R-:W-:Y:S08]  /*ee60*/  HMMA.16816.F32 R96, R136.reuse, R26, R96 ;  /* 0x0000001a8860723c */ /* 0x040ff00000001860 */
[C---:B------:R-:W-:Y:S08]  /*ee70*/  HMMA.16816.F32 R100, R136.reuse, R28, R100 ;  /* 0x0000001c8864723c */ /* 0x040ff00000001864 */
[C---:B------:R-:W-:Y:S08]  /*ee80*/  HMMA.16816.F32 R104, R136.reuse, R30, R104 ;  /* 0x0000001e8868723c */ /* 0x040ff00000001868 */
[C---:B-1----:R-:W-:Y:S07]  /*ee90*/  HMMA.16816.F32 R108, R136.reuse, R4, R108 ;  /* 0x00000004886c723c */ /* 0x042fee000000186c */
[----:B------:R-:W-:Y:S01]  /*eea0*/  FADD.FTZ R4, R189, R2 ;  /* 0x00000002bd047221 */ /* 0x000fe20000010000 */
[C---:B------:R-:W-:Y:S04]  /*eeb0*/  HMMA.16816.F32 R112, R136.reuse, R6, R112 ;  /* 0x000000068870723c */ /* 0x040fe80000001870 */
[----:B------:R-:W-:Y:S02]  /*eec0*/  FADD.FTZ R4, R247, R4 ;  /* 0x00000004f7047221 */ /* 0x000fe40000010000 */
[----:B------:R-:W-:Y:S02]  /*eed0*/  FADD.FTZ R2, R245, R0 ;  /* 0x00000000f5027221 */ /* 0x000fe40000010000 */
[----:B------:R-:W-:Y:S01]  /*eee0*/  FADD.FTZ R0, R246, R4 ;  /* 0x00000004f6007221 */ /* 0x000fe20000010000 */
[C---:B--2---:R-:W-:Y:S03]  /*eef0*/  HMMA.16816.F32 R116, R136.reuse, R8, R116 ;  /* 0x000000088874723c */ /* 0x044fe60000001874 */
[----:B------:R-:W-:Y:S02]  /*ef00*/  FADD.FTZ R2, R244, R2 ;  /* 0x00000002f4027221 */ /* 0x000fe40000010000 */
[----:B------:R-:W-:Y:S02]  /*ef10*/  FADD.FTZ R0, R243, R0 ;  /* 0x00000000f3007221 */ /* 0x000fe40000010000 */
[----:B------:R-:W-:Y:S01]  /*ef20*/  FADD.FTZ R2, R210, R2 ;  /* 0x00000002d2027221 */ /* 0x000fe20000010000 */
        /* <DEDUP_REMOVED lines=11> */
[----:B------:R-:W-:Y:S04]  /*efe0*/  FADD.FTZ R0, R187, R0 ;  /* 0x00000000bb007221 */ /* 0x000fe80000010000 */
[----:B------:R-:W-:Y:S02]  /*eff0*/  FADD.FTZ R4, R185, R2 ;  /* 0x00000002b9047221 */ /* 0x000fe40000010000 */
[----:B------:R-:W-:Y:S02]  /*f000*/  FADD.FTZ R2, R184, R0 ;  /* 0x00000000b8027221 */ /* 0x000fe40000010000 */
[----:B------:R-:W-:Y:S02]  /*f010*/  FADD.FTZ R0, R182, R4 ;  /* 0x00000004b6007221 */ /* 0x000fe40000010000 */
[----:B------:R-:W-:Y:S02]  /*f020*/  FADD.FTZ R2, R183, R2 ;  /* 0x00000002b7027221 */ /* 0x000fe40000010000 */
[----:B------:R-:W-:Y:S02]  /*f030*/  FADD.FTZ R0, R181, R0 ;  /* 0x00000000b5007221 */ /* 0x000fe40000010000 */
[----:B------:R-:W-:Y:S02]  /*f040*/  FADD.FTZ R2, R180, R2 ;  /* 0x00000002b4027221 */ /* 0x000fe40000010000 */
[----:B------:R-:W-:Y:S02]  /*f050*/  FADD.FTZ R0, R135, R0 ;  /* 0x0000000087007221 */ /* 0x000fe40000010000 */
[----:B------:R-:W-:Y:S01]  /*f060*/  FADD.FTZ R2, R134, R2 ;  /* 0x0000000286027221 */ /* 0x000fe20000010000 */
[----:B------:R-:W-:Y:S01]  /*f070*/  MOV R134, R3 ;  /* 0x0000000300867202 */ /* 0x000fe20000000f00 */
[----:B------:R-:W-:Y:S01]  /*f080*/  FADD.FTZ R0, R133, R0 ;  /* 0x0000000085007221 */ /* 0x000fe20000010000 */
[----:B------:R-:W-:Y:S02]  /*f090*/  MOV R133, R132 ;  /* 0x0000008400857202 */ /* 0x000fe40000000f00 */
[----:B------:R1:W-:Y:S04]  /*f0a0*/  STL [R1], R2 ;  /* 0x0000000201007387 */ /* 0x0003e80000100800 */
[----:B------:R1:W-:Y:S01]  /*f0b0*/  STL [R1+0x4], R0 ;  /* 0x0000040001007387 */ /* 0x0003e20000100800 */
[----:B------:R-:W-:-:S05]  /*f0c0*/  @P0 BRA `(.L_x_1004) ;  /* 0xffffc6f000000947 */ /* 0x000fca000383ffff */
.L_x_1001:
[----:B------:R-:W-:-:S06]  /*f0d0*/  UISETP.GE.AND UP0, UPT, UR21, UR7, UPT ;  /* 0x000000071500728c */ /* 0x000fcc000bf06270 */
[----:B------:R-:W-:-:S13]  /*f0e0*/  PLOP3.LUT P0, PT, PT, PT, UP0, 0x40, 0x0 ;  /* 0x000000000000781c */ /* 0x000fda0003f0e808 */
[----:B------:R-:W-:Y:S05]  /*f0f0*/  @P0 BRA `(.L_x_1005) ;  /* 0x0000457000000947 */ /* 0x000fea0003800000 */
[C---:B-1----:R-:W-:Y:S01]  /*f100*/  IMAD.SHL.U32 R0, R252.reuse, 0x2, RZ ;  /* 0x00000002fc007824 */ /* 0x042fe200078e00ff */
[----:B------:R-:W-:Y:S01]  /*f110*/  SHF.R.S32.HI R249, RZ, 0x1f, R252 ;  /* 0x0000001ffff97819 */ /* 0x000fe200000114fc */
[----:B------:R-:W-:Y:S01]  /*f120*/  IMAD.MOV.U32 R134, RZ, RZ, R3 ;  /* 0x000000ffff867224 */ /* 0x000fe200078e0003 */
[C---:B------:R-:W-:Y:S01]  /*f130*/  IADD3 R6, R252.reuse, 0x40, RZ ;  /* 0x00000040fc067810 */ /* 0x040fe20007ffe0ff */
[----:B------:R-:W-:Y:S01]  /*f140*/  IMAD.MOV.U32 R133, RZ, RZ, R132 ;  /* 0x000000ffff857224 */ /* 0x000fe200078e0084 */
[C---:B------:R-:W-:Y:S01]  /*f150*/  IADD3 R2, R252.reuse, 0x80, RZ ;  /* 0x00000080fc027810 */ /* 0x040fe20007ffe0ff */
[----:B------:R-:W2:Y:S01]  /*f160*/  LDL.LU R0, [R1+0x14] ;  /* 0x0000140001007983 */ /* 0x000ea20000300800 */
[C---:B------:R-:W-:Y:S02]  /*f170*/  IADD3 R7, R252.reuse, 0x40, RZ ;  /* 0x00000040fc077810 */ /* 0x040fe40007ffe0ff */
[----:B------:R-:W-:Y:S01]  /*f180*/  IADD3 R4, R252, 0x80, RZ ;  /* 0x00000080fc047810 */ /* 0x000fe20007ffe0ff */
[----:B------:R-:W3:Y:S01]  /*f190*/  LDL.LU R5, [R1+0x18] ;  /* 0x0000180001057983 */ /* 0x000ee20000300800 */
[----:B------:R-:W-:-:S02]  /*f1a0*/  SHF.R.S32.HI R6, RZ, 0x1f, R6 ;  /* 0x0000001fff067819 */ /* 0x000fc40000011406 */
[----:B------:R-:W-:Y:S02]  /*f1b0*/  SHF.R.S32.HI R2, RZ, 0x1f, R2 ;  /* 0x0000001fff027819 */ /* 0x000fe40000011402 */
[----:B------:R-:W-:Y:S02]  /*f1c0*/  LEA.HI R6, R6, R7, RZ, 0x3 ;  /* 0x0000000706067211 */ /* 0x000fe400078f18ff */
[----:B------:R-:W-:Y:S02]  /*f1d0*/  LEA.HI R2, R2, R4, RZ, 0x3 ;  /* 0x0000000402027211 */ /* 0x000fe400078f18ff */
[----:B------:R-:W-:Y:S02]  /*f1e0*/  LOP3.LUT R6, R6, 0xfffffff8, RZ, 0xc0, !PT ;  /* 0xfffffff806067812 */ /* 0x000fe400078ec0ff */
[----:B------:R-:W-:Y:S01]  /*f1f0*/  LOP3.LUT R2, R2, 0xfffffff8, RZ, 0xc0, !PT ;  /* 0xfffffff802027812 */ /* 0x000fe200078ec0ff */
[----:B------:R-:W-:Y:S01]  /*f200*/  IMAD.SHL.U32 R243, R250, 0x2, RZ ;  /* 0x00000002faf37824 */ /* 0x000fe200078e00ff */
[----:B------:R-:W-:Y:S01]  /*f210*/  SHF.L.U64.HI R249, R252, 0x1, R249 ;  /* 0x00000001fcf97819 */ /* 0x000fe200000102f9 */
[----:B------:R-:W-:-:S02]  /*f220*/  IMAD.SHL.U32 R247, R6, 0x2, RZ ;  /* 0x0000000206f77824 */ /* 0x000fc400078e00ff */
[----:B------:R-:W-:Y:S01]  /*f230*/  IMAD.SHL.U32 R245, R2, 0x2, RZ ;  /* 0x0000000202f57824 */ /* 0x000fe200078e00ff */
[----:B--2---:R-:W-:Y:S02]  /*f240*/  SHF.L.U64.HI R248, R6, 0x1, R0 ;  /* 0x0000000106f87819 */ /* 0x004fe40000010200 */
[----:B------:R-:W-:Y:S02]  /*f250*/  SHF.R.S32.HI R0, RZ, 0x1f, R250 ;  /* 0x0000001fff007819 */ /* 0x000fe400000114fa */
[----:B---3--:R-:W-:Y:S02]  /*f260*/  SHF.L.U64.HI R246, R2, 0x1, R5 ;  /* 0x0000000102f67819 */ /* 0x008fe40000010205 */
[----:B------:R-:W-:Y:S02]  /*f270*/  SHF.L.U64.HI R244, R250, 0x1, R0 ;  /* 0x00000001faf47819 */ /* 0x000fe40000010200 */
.L_x_1015:
[----:B-1----:R-:W-:Y:S01]  /*f280*/  SHF.R.S32.HI R0, RZ, 0x1f, R242 ;  /* 0x0000001fff007819 */ /* 0x002fe200000114f2 */
[----:B------:R-:W-:Y:S01]  /*f290*/  IMAD.WIDE.U32 R2, R242, c[0x0][0x208], RZ ;  /* 0x00008200f2027a25 */ /* 0x000fe200078e00ff */
[----:B------:R-:W-:Y:S01]  /*f2a0*/  SHF.R.S32.HI R4, RZ, 0x1f, R240 ;  /* 0x0000001fff047819 */ /* 0x000fe200000114f0 */
[----:B------:R-:W-:Y:S04]  /*f2b0*/  DEPBAR.LE SB0, 0x0 ;  /* 0x000080000000791a */ /* 0x000fe80000000000 */
[----:B------:R-:W-:Y:S01]  /*f2c0*/  IMAD R0, R0, c[0x0][0x208], RZ ;  /* 0x0000820000007a24 */ /* 0x000fe200078e02ff */
[----:B------:R-:W-:Y:S01]  /*f2d0*/  BAR.SYNC.DEFER_BLOCKING 0x0 ;  /* 0x0000000000007b1d */ /* 0x000fe20000010000 */
[----:B------:R-:W-:Y:S01]  /*f2e0*/  IMAD R4, R4, c[0x0][0x218], RZ ;  /* 0x0000860004047a24 */ /* 0x000fe200078e02ff */
[----:B------:R-:W-:Y:S01]  /*f2f0*/  ISETP.GE.AND P2, PT, R252, c[0x0][0x1d4], PT ;  /* 0x00007500fc007a0c */ /* 0x000fe20003f46270 */
[----:B------:R-:W-:Y:S01]  /*f300*/  IMAD R0, R242, c[0x0][0x20c], R0 ;  /* 0x00008300f2007a24 */ /* 0x000fe200078e0200 */
[----:B------:R-:W-:Y:S01]  /*f310*/  SHF.L.U32 R250, R252, 0x1, RZ ;  /* 0x00000001fcfa7819 */ /* 0x000fe200000006ff */
[C---:B------:R-:W-:Y:S01]  /*f320*/  IMAD R4, R240.reuse, c[0x0][0x21c], R4 ;  /* 0x00008700f0047a24 */ /* 0x040fe200078e0204 */
[----:B------:R-:W-:Y:S02]  /*f330*/  UISETP.GT.AND UP0, UPT, UR21, UR7, UPT ;  /* 0x000000071500728c */ /* 0x000fe4000bf04270 */
[----:B------:R-:W-:Y:S05]  /*f340*/  IADD3 R3, R3, R0, RZ ;  /* 0x0000000003037210 */ /* 0x000fea0007ffe0ff */
[----:B------:R-:W-:Y:S05]  /*f350*/  IMAD.WIDE.U32 R2, R240, c[0x0][0x218], R2 ;  /* 0x00008600f0027a25 */ /* 0x000fea00078e0002 */
[----:B------:R-:W-:Y:S04]  /*f360*/  IADD3 R0, P0, R2, UR14, RZ ;  /* 0x0000000e02007c10 */ /* 0x000fe8000ff1e0ff */
[----:B------:R-:W-:Y:S02]  /*f370*/  IADD3.X R4, R3, UR19, R4, P0, !PT ;  /* 0x0000001303047c10 */ /* 0x000fe400087fe404 */
[C---:B------:R-:W-:Y:S01]  /*f380*/  LEA R3, P0, R0.reuse, c[0x0][0x1f8], 0x1 ;  /* 0x00007e0000037a11 */ /* 0x040fe200078008ff */
[----:B-----5:R-:W-:Y:S03]  /*f390*/  LDSM.16.M88.4 R32, [R219+0x10100] ;  /* 0x01010000db20783b */ /* 0x020fe60000000200 */
[----:B------:R-:W-:Y:S03]  /*f3a0*/  LEA.HI.X R20, R0, c[0x0][0x1fc], R4, 0x1, P0 ;  /* 0x00007f0000147a11 */ /* 0x000fe600000f0c04 */
[----:B------:R-:W-:Y:S06]  /*f3b0*/  SHFL.IDX PT, R0, R3, RZ, 0x181f ;  /* 0x00181fff03007589 */ /* 0x000fec00000e0000 */
[----:B------:R-:W-:Y:S06]  /*f3c0*/  SHFL.IDX PT, R2, R20, RZ, 0x181f ;  /* 0x00181fff14027589 */ /* 0x000fec00000e0000 */
[----:B------:R-:W1:Y:S06]  /*f3d0*/  LDSM.16.M88.4 R8, [R212+0x8100] ;  /* 0x00810000d408783b */ /* 0x000e6c0000000200 */
[----:B------:R-:W2:Y:S06]  /*f3e0*/  SHFL.IDX PT, R3, R3, 0x1, 0x181f ;  /* 0x00381f0003037f89 */ /* 0x000eac00000e0000 */
[----:B------:R-:W-:Y:S06]  /*f3f0*/  LDSM.16.M88.4 R16, [R212+0x8900] ;  /* 0x00890000d410783b */ /* 0x000fec0000000200 */
[----:B------:R-:W-:Y:S06]  /*f400*/  LDSM.16.M88.4 R24, [R212+0x9100] ;  /* 0x00910000d418783b */ /* 0x000fec0000000200 */
[----:B------:R-:W-:Y:S06]  /*f410*/  LDSM.16.M88.4 R136, [R212+0x9900] ;  /* 0x00990000d488783b */ /* 0x000fec0000000200 */
[----:B------:R-:W-:Y:S06]  /*f420*/  LDSM.16.M88.4 R172, [R220+0x10100] ;  /* 0x01010000dcac783b */ /* 0x000fec0000000200 */
[----:B------:R-:W-:Y:S01]  /*f430*/  LDSM.16.M88.4 R176, [R223] ;  /* 0x00000000dfb0783b */ /* 0x000fe20000000200 */
[C---:B-1----:R-:W-:Y:S05]  /*f440*/  HMMA.16816.F32 R4, R32.reuse, R8, RZ ;  /* 0x000000082004723c */ /* 0x042fea00000018ff */
[----:B------:R-:W-:Y:S01]  /*f450*/  LDSM.16.M88.4 R180, [R238] ;  /* 0x00000000eeb4783b */ /* 0x000fe20000000200 */
[----:B------:R-:W-:Y:S06]  /*f460*/  IADD3 R28, P0, R0, R250, RZ ;  /* 0x000000fa001c7210 */ /* 0x000fec0007f1e0ff */
[----:B------:R-:W-:Y:S01]  /*f470*/  IADD3.X R29, R2, R249, RZ, P0, !PT ;  /* 0x000000f9021d7210 */ /* 0x000fe200007fe4ff */
[C---:B------:R-:W-:Y:S01]  /*f480*/  HMMA.16816.F32 R8, R32.reuse, R10, RZ ;  /* 0x0000000a2008723c */ /* 0x040fe200000018ff */
[----:B------:R-:W-:Y:S01]  /*f490*/  LDSM.16.M88.4 R184, [R237] ;  /* 0x00000000edb8783b */ /* 0x000fe20000000200 */
[----:B------:R-:W-:Y:S05]  /*f4a0*/  IADD3 R14, P0, R0, R247, RZ ;  /* 0x000000f7000e7210 */ /* 0x000fea0007f1e0ff */
[----:B------:R-:W-:Y:S01]  /*f4b0*/  LDSM.16.M88.4 R188, [R236] ;  /* 0x00000000ecbc783b */ /* 0x000fe20000000200 */
[----:B------:R-:W-:Y:S04]  /*f4c0*/  IADD3.X R15, R2, R248, RZ, P0, !PT ;  /* 0x000000f8020f7210 */ /* 0x000fe800007fe4ff */
[----:B------:R-:W-:Y:S01]  /*f4d0*/  IADD3 R12, P0, R0, R245, RZ ;  /* 0x000000f5000c7210 */ /* 0x000fe20007f1e0ff */
[----:B------:R-:W1:Y:S03]  /*f4e0*/  SHFL.IDX PT, R20, R20, 0x1, 0x181f ;  /* 0x00381f0014147f89 */ /* 0x000e6600000e0000 */
[----:B------:R-:W-:Y:S02]  /*f4f0*/  IADD3.X R13, R2, R246, RZ, P0, !PT ;  /* 0x000000f6020d7210 */ /* 0x000fe400007fe4ff */
[----:B------:R-:W-:Y:S01]  /*f500*/  IADD3 R192, P0, R0, R243, RZ ;  /* 0x000000f300c07210 */ /* 0x000fe20007f1e0ff */
[----:B------:R-:W-:Y:S01]  /*f510*/  @!PT LDS RZ, [RZ] ;  /* 0x00000000fffff984 */ /* 0x000fe20000000800 */
[----:B------:R-:W-:Y:S01]  /*f520*/  @!PT LDS RZ, [RZ] ;  /* 0x00000000fffff984 */ /* 0x000fe20000000800 */
[----:B------:R3:W-:Y:S03]  /*f530*/  LDGSTS.E.BYPASS.LTC128B.128 [R241], [R28.64], !P2 ;  /* 0x000000001cf17fae */ /* 0x0007e6000d101d50 */
[----:B------:R-:W-:Y:S02]  /*f540*/  IADD3.X R193, R2, R244, RZ, P0, !PT ;  /* 0x000000f402c17210 */ /* 0x000fe400007fe4ff */
[C---:B--2---:R-:W-:Y:S01]  /*f550*/  IADD3 R30, P0, R3.reuse, R250, RZ ;  /* 0x000000fa031e7210 */ /* 0x044fe20007f1e0ff */
[----:B------:R2:W-:Y:S06]  /*f560*/  LDGSTS.E.BYPASS.LTC128B.128 [R241+0x2000], [R14.64], !P6 ;  /* 0x020000000ef17fae */ /* 0x0005ec000f101d50 */
[----:B------:R2:W-:Y:S06]  /*f570*/  LDGSTS.E.BYPASS.LTC128B.128 [R241+0x4000], [R12.64], !P5 ;  /* 0x040000000cf17fae */ /* 0x0005ec000e901d50 */
[----:B------:R4:W-:Y:S01]  /*f580*/  LDGSTS.E.BYPASS.LTC128B.128 [R241+0x6000], [R192.64], !P4 ;  /* 0x06000000c0f17fae */ /* 0x0009e2000e101d50 */
[C---:B-1----:R-:W-:Y:S02]  /*f590*/  IADD3.X R31, R20.reuse, R249, RZ, P0, !PT ;  /* 0x000000f9141f7210 */ /* 0x042fe400007fe4ff */
[C---:B------:R-:W-:Y:S03]  /*f5a0*/  IADD3 R22, P0, R3.reuse, R247, RZ ;  /* 0x000000f703167210 */ /* 0x040fe60007f1e0ff */
[----:B------:R1:W-:Y:S01]  /*f5b0*/  LDGSTS.E.BYPASS.LTC128B.128 [R241+0x1000], [R30.64], !P2 ;  /* 0x010000001ef17fae */ /* 0x0003e2000d101d50 */
[C---:B------:R-:W-:Y:S02]  /*f5c0*/  IADD3.X R23, R20.reuse, R248, RZ, P0, !PT ;  /* 0x000000f814177210 */ /* 0x040fe400007fe4ff */
[C---:B---3--:R-:W-:Y:S03]  /*f5d0*/  IADD3 R28, P0, R3.reuse, R245, RZ ;  /* 0x000000f5031c7210 */ /* 0x048fe60007f1e0ff */
[----:B------:R3:W-:Y:S01]  /*f5e0*/  LDGSTS.E.BYPASS.LTC128B.128 [R241+0x3000], [R22.64], !P6 ;  /* 0x0300000016f17fae */ /* 0x0007e2000f101d50 */
[C---:B------:R-:W-:Y:S02]  /*f5f0*/  IADD3.X R29, R20.reuse, R246, RZ, P0, !PT ;  /* 0x000000f6141d7210 */ /* 0x040fe400007fe4ff */
[----:B------:R-:W-:Y:S03]  /*f600*/  IADD3 R2, P0, R3, R243, RZ ;  /* 0x000000f303027210 */ /* 0x000fe60007f1e0ff */
[----:B------:R1:W-:Y:S01]  /*f610*/  LDGSTS.E.BYPASS.LTC128B.128 [R241+0x5000], [R28.64], !P5 ;  /* 0x050000001cf17fae */ /* 0x0003e2000e901d50 */
[----:B------:R-:W-:Y:S01]  /*f620*/  IADD3.X R3, R20, R244, RZ, P0, !PT ;  /* 0x000000f414037210 */ /* 0x000fe200007fe4ff */
[C---:B--2---:R-:W-:Y:S01]  /*f630*/  HMMA.16816.F32 R12, R32.reuse, R16, RZ ;  /* 0x00000010200c723c */ /* 0x044fe200000018ff */
[----:B------:R-:W-:Y:S03]  /*f640*/  PLOP3.LUT P0, PT, PT, PT, UP0, 0x40, 0x0 ;  /* 0x000000000000781c */ /* 0x000fe60003f0e808 */
[----:B------:R2:W-:Y:S04]  /*f650*/  LDGSTS.E.BYPASS.LTC128B.128 [R241+0x7000], [R2.64], !P4 ;  /* 0x0700000002f17fae */ /* 0x0005e8000e101d50 */
[C---:B------:R-:W-:Y:S02]  /*f660*/  HMMA.16816.F32 R16, R32.reuse, R18, RZ ;  /* 0x000000122010723c */ /* 0x040fe400000018ff */
[----:B----4-:R-:W-:Y:S06]  /*f670*/  LDSM.16.M88.4 R192, [R222+0x10100] ;  /* 0x01010000dec0783b */ /* 0x010fec0000000200 */
[----:B------:R-:W0:Y:S01]  /*f680*/  LDGDEPBAR ;  /* 0x00000000000079af */ /* 0x000e220000000000 */
[C---:B---3--:R-:W-:Y:S05]  /*f690*/  HMMA.16816.F32 R20, R32.reuse, R24, RZ ;  /* 0x000000182014723c */ /* 0x048fea00000018ff */
[----:B------:R-:W3:Y:S03]  /*f6a0*/  LDSM.16.M88.4 R196, [R218+0x8100] ;  /* 0x00810000dac4783b */ /* 0x000ee60000000200 */
[C---:B------:R-:W-:Y:S03]  /*f6b0*/  HMMA.16816.F32 R24, R32.reuse, R26, RZ ;  /* 0x0000001a2018723c */ /* 0x040fe600000018ff */
[----:B------:R-:W-:Y:S06]  /*f6c0*/  LDSM.16.M88.4 R200, [R212+0xa100] ;  /* 0x00a10000d4c8783b */ /* 0x000fec0000000200 */
[----:B------:R-:W-:Y:S01]  /*f6d0*/  LDSM.16.M88.4 R204, [R212+0xa900] ;  /* 0x00a90000d4cc783b */ /* 0x000fe20000000200 */
[C---:B-1----:R-:W-:Y:S05]  /*f6e0*/  HMMA.16816.F32 R28, R32.reuse, R136, RZ ;  /* 0x00000088201c723c */ /* 0x042fea00000018ff */
[----:B------:R-:W-:Y:S03]  /*f6f0*/  LDSM.16.M88.4 R208, [R212+0xc100] ;  /* 0x00c10000d4d0783b */ /* 0x000fe60000000200 */
[----:B------:R-:W-:Y:S03]  /*f700*/  HMMA.16816.F32 R32, R32, R138, RZ ;  /* 0x0000008a2020723c */ /* 0x000fe600000018ff */
[----:B------:R-:W1:Y:S05]  /*f710*/  LDSM.16.M88.4 R136, [R218+0x8900] ;  /* 0x00890000da88783b */ /* 0x000e6a0000000200 */
        /* <DEDUP_REMOVED lines=8> */
[----:B------:R-:W-:Y:S07]  /*f7a0*/  LDSM.16.M88.4 R184, [R217] ;  /* 0x00000000d9b8783b */ /* 0x000fee0000000200 */
[C---:B------:R-:W-:Y:S08]  /*f7b0*/  HMMA.16816.F32 R28, R172.reuse, R188, R28 ;  /* 0x000000bcac1c723c */ /* 0x040ff0000000181c */
[----:B------:R-:W-:Y:S01]  /*f7c0*/  HMMA.16816.F32 R32, R172, R190, R32 ;  /* 0x000000beac20723c */ /* 0x000fe20000001820 */
[----:B------:R-:W2:Y:S06]  /*f7d0*/  LDSM.16.M88.4 R172, [R221+0x10100] ;  /* 0x01010000ddac783b */ /* 0x000eac0000000200 */
[----:B------:R-:W2:Y:S01]  /*f7e0*/  LDSM.16.M88.4 R188, [R217+0x800] ;  /* 0x00080000d9bc783b */ /* 0x000ea20000000200 */
[C---:B---3--:R-:W-:Y:S08]  /*f7f0*/  HMMA.16816.F32 R4, R192.reuse, R196, R4 ;  /* 0x000000c4c004723c */ /* 0x048ff00000001804 */
[C---:B------:R-:W-:Y:S01]  /*f800*/  HMMA.16816.F32 R8, R192.reuse, R198, R8 ;  /* 0x000000c6c008723c */ /* 0x040fe20000001808 */
[----:B------:R-:W3:Y:S07]  /*f810*/  LDSM.16.M88.4 R196, [R217+0x1000] ;  /* 0x00100000d9c4783b */ /* 0x000eee0000000200 */
        /* <DEDUP_REMOVED lines=8> */
[----:B------:R-:W1:Y:S06]  /*f8a0*/  LDSM.16.M88.4 R180, [R212+0xb100] ;  /* 0x00b10000d4b4783b */ /* 0x000e6c0000000200 */
[----:B------:R-:W-:Y:S01]  /*f8b0*/  LDSM.16.M88.4 R192, [R235] ;  /* 0x00000000ebc0783b */ /* 0x000fe20000000200 */
[C---:B--2---:R-:W-:Y:S08]  /*f8c0*/  HMMA.16816.F32 R4, R172.reuse, R184, R4 ;  /* 0x000000b8ac04723c */ /* 0x044ff00000001804 */
[C---:B------:R-:W-:Y:S01]  /*f8d0*/  HMMA.16816.F32 R8, R172.reuse, R186, R8 ;  /* 0x000000baac08723c */ /* 0x040fe20000001808 */
[----:B------:R-:W2:Y:S07]  /*f8e0*/  LDSM.16.M88.4 R184, [R212+0xb900] ;  /* 0x00b90000d4b8783b */ /* 0x000eae0000000200 */
[C---:B------:R-:W-:Y:S08]  /*f8f0*/  HMMA.16816.F32 R12, R172.reuse, R188, R12 ;  /* 0x000000bcac0c723c */ /* 0x040ff0000000180c */
[C---:B------:R-:W-:Y:S01]  /*f900*/  HMMA.16816.F32 R16, R172.reuse, R190, R16 ;  /* 0x000000beac10723c */ /* 0x040fe20000001810 */
[----:B------:R-:W2:Y:S07]  /*f910*/  LDSM.16.M88.4 R188, [R220+0x14100] ;  /* 0x01410000dcbc783b */ /* 0x000eae0000000200 */
[C---:B---3--:R-:W-:Y:S08]  /*f920*/  HMMA.16816.F32 R20, R172.reuse, R196, R20 ;  /* 0x000000c4ac14723c */ /* 0x048ff00000001814 */
[C---:B------:R-:W-:Y:S01]  /*f930*/  HMMA.16816.F32 R24, R172.reuse, R198, R24 ;  /* 0x000000c6ac18723c */ /* 0x040fe20000001818 */
[----:B------:R-:W3:Y:S07]  /*f940*/  LDSM.16.M88.4 R196, [R234] ;  /* 0x00000000eac4783b */ /* 0x000eee0000000200 */
[C---:B-1----:R-:W-:Y:S08]  /*f950*/  HMMA.16816.F32 R28, R172.reuse, R136, R28 ;  /* 0x00000088ac1c723c */ /* 0x042ff0000000181c */
[----:B------:R-:W-:Y:S01]  /*f960*/  HMMA.16816.F32 R32, R172, R138, R32 ;  /* 0x0000008aac20723c */ /* 0x000fe20000001820 */
[----:B------:R-:W1:Y:S06]  /*f970*/  LDSM.16.M88.4 R136, [R233] ;  /* 0x00000000e988783b */ /* 0x000e6c0000000200 */
[----:B------:R-:W1:Y:S01]  /*f980*/  LDSM.16.M88.4 R172, [R232] ;  /* 0x00000000e8ac783b */ /* 0x000e620000000200 */
[C---:B----4-:R-:W-:Y:S08]  /*f990*/  HMMA.16816.F32 R4, R176.reuse, R200, R4 ;  /* 0x000000c8b004723c */ /* 0x050ff00000001804 */
[C---:B------:R-:W-:Y:S01]  /*f9a0*/  HMMA.16816.F32 R8, R176.reuse, R202, R8 ;  /* 0x000000cab008723c */ /* 0x040fe20000001808 */
[----:B------:R-:W-:Y:S07]  /*f9b0*/  LDSM.16.M88.4 R200, [R218+0xa100] ;  /* 0x00a10000dac8783b */ /* 0x000fee0000000200 */
[C---:B------:R-:W-:Y:S08]  /*f9c0*/  HMMA.16816.F32 R12, R176.reuse, R204, R12 ;  /* 0x000000ccb00c723c */ /* 0x040ff0000000180c */
[C---:B------:R-:W-:Y:S01]  /*f9d0*/  HMMA.16816.F32 R16, R176.reuse, R206, R16 ;  /* 0x000000ceb010723c */ /* 0x040fe20000001810 */
[----:B------:R-:W-:Y:S07]  /*f9e0*/  LDSM.16.M88.4 R204, [R218+0xa900] ;  /* 0x00a90000dacc783b */ /* 0x000fee0000000200 */
[C---:B------:R-:W-:Y:S08]  /*f9f0*/  HMMA.16816.F32 R20, R176.reuse, R180, R20 ;  /* 0x000000b4b014723c */ /* 0x040ff00000001814 */
[C---:B------:R-:W-:Y:S01]  /*fa00*/  HMMA.16816.F32 R24, R176.reuse, R182, R24 ;  /* 0x000000b6b018723c */ /* 0x040fe20000001818 */
[----:B------:R-:W4:Y:S07]  /*fa10*/  LDSM.16.M88.4 R180, [R222+0x14100] ;  /* 0x01410000deb4783b */ /* 0x000f2e0000000200 */
[C---:B--2---:R-:W-:Y:S08]  /*fa20*/  HMMA.16816.F32 R28, R176.reuse, R184, R28 ;  /* 0x000000b8b01c723c */ /* 0x044ff0000000181c */
[----:B------:R-:W-:Y:S01]  /*fa30*/  HMMA.16816.F32 R32, R176, R186, R32 ;  /* 0x000000bab020723c */ /* 0x000fe20000001820 */
[----:B------:R-:W2:Y:S06]  /*fa40*/  LDSM.16.M88.4 R176, [R218+0xb100] ;  /* 0x00b10000dab0783b */ /* 0x000eac0000000200 */
[----:B------:R-:W-:Y:S01]  /*fa50*/  LDSM.16.M88.4 R184, [R221+0x14100] ;  /* 0x01410000ddb8783b */ /* 0x000fe20000000200 */
[C---:B------:R-:W-:Y:S08]  /*fa60*/  HMMA.16816.F32 R4, R188.reuse, R192, R4 ;  /* 0x000000c0bc04723c */ /* 0x040ff00000001804 */
[C---:B------:R-:W-:Y:S01]  /*fa70*/  HMMA.16816.F32 R8, R188.reuse, R194, R8 ;  /* 0x000000c2bc08723c */ /* 0x040fe20000001808 */
[----:B------:R-:W-:Y:S07]  /*fa80*/  LDSM.16.M88.4 R192, [R217+0x2000] ;  /* 0x00200000d9c0783b */ /* 0x000fee0000000200 */
[C---:B---3--:R-:W-:Y:S08]  /*fa90*/  HMMA.16816.F32 R12, R188.reuse, R196, R12 ;  /* 0x000000c4bc0c723c */ /* 0x048ff0000000180c */
[C---:B------:R-:W-:Y:S01]  /*faa0*/  HMMA.16816.F32 R16, R188.reuse, R198, R16 ;  /* 0x000000c6bc10723c */ /* 0x040fe20000001810 */
[----:B------:R-:W-:Y:S07]  /*fab0*/  LDSM.16.M88.4 R196, [R217+0x3800] ;  /* 0x00380000d9c4783b */ /* 0x000fee0000000200 */
[C---:B-1----:R-:W-:Y:S08]  /*fac0*/  HMMA.16816.F32 R20, R188.reuse, R136, R20 ;  /* 0x00000088bc14723c */ /* 0x042ff00000001814 */
[C---:B------:R-:W-:Y:S01]  /*fad0*/  HMMA.16816.F32 R24, R188.reuse, R138, R24 ;  /* 0x0000008abc18723c */ /* 0x040fe20000001818 */
[----:B------:R-:W1:Y:S07]  /*fae0*/  LDSM.16.M88.4 R136, [R218+0xb900] ;  /* 0x00b90000da88783b */ /* 0x000e6e0000000200 */
[C---:B------:R-:W-:Y:S08]  /*faf0*/  HMMA.16816.F32 R28, R188.reuse, R172, R28 ;  /* 0x000000acbc1c723c */ /* 0x040ff0000000181c */
[----:B------:R-:W-:Y:S01]  /*fb00*/  HMMA.16816.F32 R32, R188, R174, R32 ;  /* 0x000000aebc20723c */ /* 0x000fe20000001820 */
[----:B------:R-:W3:Y:S06]  /*fb10*/  LDSM.16.M88.4 R172, [R217+0x2800] ;  /* 0x00280000d9ac783b */ /* 0x000eec0000000200 */
[----:B------:R-:W1:Y:S01]  /*fb20*/  LDSM.16.M88.4 R188, [R217+0x3000] ;  /* 0x00300000d9bc783b */ /* 0x000e620000000200 */
[C---:B----4-:R-:W-:Y:S08]  /*fb30*/  HMMA.16816.F32 R4, R180.reuse, R200, R4 ;  /* 0x000000c8b404723c */ /* 0x050ff00000001804 */
[C---:B------:R-:W-:Y:S01]  /*fb40*/  HMMA.16816.F32 R8, R180.reuse, R202, R8 ;  /* 0x000000cab408723c */ /* 0x040fe20000001808 */
[----:B------:R-:W4:Y:S07]  /*fb50*/  LDSM.16.M88.4 R200, [R219+0x18100] ;  /* 0x01810000dbc8783b */ /* 0x000f2e0000000200 */
[C---:B------:R-:W-:Y:S08]  /*fb60*/  HMMA.16816.F32 R12, R180.reuse, R204, R12 ;  /* 0x000000ccb40c723c */ /* 0x040ff0000000180c */
[C---:B------:R-:W-:Y:S01]  /*fb70*/  HMMA.16816.F32 R16, R180.reuse, R206, R16 ;  /* 0x000000ceb410723c */ /* 0x040fe20000001810 */
[----:B------:R-:W-:Y:S07]  /*fb80*/  LDSM.16.M88.4 R204, [R212+0xe100] ;  /* 0x00e10000d4cc783b */ /* 0x000fee0000000200 */
[C---:B--2---:R-:W-:Y:S08]  /*fb90*/  HMMA.16816.F32 R20, R180.reuse, R176, R20 ;  /* 0x000000b0b414723c */ /* 0x044ff00000001814 */
[C---:B------:R-:W-:Y:S01]  /*fba0*/  HMMA.16816.F32 R24, R180.reuse, R178, R24 ;  /* 0x000000b2b418723c */ /* 0x040fe20000001818 */
[----:B------:R-:W-:Y:S07]  /*fbb0*/  LDSM.16.M88.4 R176, [R212+0xd100] ;  /* 0x00d10000d4b0783b */ /* 0x000fee0000000200 */
[C---:B-1----:R-:W-:Y:S08]  /*fbc0*/  HMMA.16816.F32 R28, R180.reuse, R136, R28 ;  /* 0x00000088b41c723c */ /* 0x042ff0000000181c */
[----:B------:R-:W-:Y:S01]  /*fbd0*/  HMMA.16816.F32 R32, R180, R138, R32 ;  /* 0x0000008ab420723c */ /* 0x000fe20000001820 */
[----:B------:R-:W1:Y:S06]  /*fbe0*/  LDSM.16.M88.4 R136, [R212+0xc900] ;  /* 0x00c90000d488783b */ /* 0x000e6c0000000200 */
[----:B------:R-:W-:Y:S01]  /*fbf0*/  LDSM.16.M88.4 R180, [R220+0x18100] ;  /* 0x01810000dcb4783b */ /* 0x000fe20000000200 */
[C---:B------:R-:W-:Y:S08]  /*fc00*/  HMMA.16816.F32 R4, R184.reuse, R192, R4 ;  /* 0x000000c0b804723c */ /* 0x040ff00000001804 */
[C---:B------:R-:W-:Y:S01]  /*fc10*/  HMMA.16816.F32 R8, R184.reuse, R194, R8 ;  /* 0x000000c2b808723c */ /* 0x040fe20000001808 */
[----:B------:R-:W-:Y:S07]  /*fc20*/  LDSM.16.M88.4 R192, [R229] ;  /* 0x00000000e5c0783b */ /* 0x000fee0000000200 */
[C---:B---3--:R-:W-:Y:S08]  /*fc30*/  HMMA.16816.F32 R12, R184.reuse, R172, R12 ;  /* 0x000000acb80c723c */ /* 0x048ff0000000180c */
[C---:B------:R-:W-:Y:S01]  /*fc40*/  HMMA.16816.F32 R16, R184.reuse, R174, R16 ;  /* 0x000000aeb810723c */ /* 0x040fe20000001810 */
[----:B------:R-:W2:Y:S07]  /*fc50*/  LDSM.16.M88.4 R172, [R212+0xd900] ;  /* 0x00d90000d4ac783b */ /* 0x000eae0000000200 */
[C---:B------:R-:W-:Y:S08]  /*fc60*/  HMMA.16816.F32 R20, R184.reuse, R188, R20 ;  /* 0x000000bcb814723c */ /* 0x040ff00000001814 */
[C---:B------:R-:W-:Y:S01]  /*fc70*/  HMMA.16816.F32 R24, R184.reuse, R190, R24 ;  /* 0x000000beb818723c */ /* 0x040fe20000001818 */
[----:B------:R-:W-:Y:S07]  /*fc80*/  LDSM.16.M88.4 R188, [R230] ;  /* 0x00000000e6bc783b */ /* 0x000fee0000000200 */
[C---:B------:R-:W-:Y:S08]  /*fc90*/  HMMA.16816.F32 R28, R184.reuse, R196, R28 ;  /* 0x000000c4b81c723c */ /* 0x040ff0000000181c */
[----:B------:R-:W-:Y:S01]  /*fca0*/  HMMA.16816.F32 R32, R184, R198, R32 ;  /* 0x000000c6b820723c */ /* 0x000fe20000001820 */
[----:B------:R-:W3:Y:S06]  /*fcb0*/  LDSM.16.M88.4 R184, [R231] ;  /* 0x00000000e7b8783b */ /* 0x000eec0000000200 */
[----:B------:R-:W-:Y:S01]  /*fcc0*/  LDSM.16.M88.4 R196, [R218+0xc100] ;  /* 0x00c10000dac4783b */ /* 0x000fe20000000200 */
[C---:B----4-:R-:W-:Y:S08]  /*fcd0*/  HMMA.16816.F32 R4, R200.reuse, R208, R4 ;  /* 0x000000d0c804723c */ /* 0x050ff00000001804 */
[C---:B------:R-:W-:Y:S01]  /*fce0*/  HMMA.16816.F32 R8, R200.reuse, R210, R8 ;  /* 0x000000d2c808723c */ /* 0x040fe20000001808 */
[----:B------:R-:W-:Y:S07]  /*fcf0*/  LDSM.16.M88.4 R208, [R212+0xe900] ;  /* 0x00e90000d4d0783b */ /* 0x000fee0000000200 */
[C---:B-1----:R-:W-:Y:S08]  /*fd00*/  HMMA.16816.F32 R12, R200.reuse, R136, R12 ;  /* 0x00000088c80c723c */ /* 0x042ff0000000180c */
[C---:B------:R-:W-:Y:S01]  /*fd10*/  HMMA.16816.F32 R16, R200.reuse, R138, R16 ;  /* 0x0000008ac810723c */ /* 0x040fe20000001810 */
[----:B------:R-:W1:Y:S07]  /*fd20*/  LDSM.16.M88.4 R136, [R228] ;  /* 0x00000000e488783b */ /* 0x000e6e0000000200 */
[C---:B------:R-:W-:Y:S08]  /*fd30*/  HMMA.16816.F32 R20, R200.reuse, R176, R20 ;  /* 0x000000b0c814723c */ /* 0x040ff00000001814 */
[C---:B------:R-:W-:Y:S01]  /*fd40*/  HMMA.16816.F32 R24, R200.reuse, R178, R24 ;  /* 0x000000b2c818723c */ /* 0x040fe20000001818 */
[----:B------:R-:W4:Y:S07]  /*fd50*/  LDSM.16.M88.4 R176, [R222+0x18100] ;  /* 0x01810000deb0783b */ /* 0x000f2e0000000200 */
[C---:B--2---:R-:W-:Y:S08]  /*fd60*/  HMMA.16816.F32 R28, R200.reuse, R172, R28 ;  /* 0x000000acc81c723c */ /* 0x044ff0000000181c */
[----:B------:R-:W-:Y:S01]  /*fd70*/  HMMA.16816.F32 R32, R200, R174, R32 ;  /* 0x000000aec820723c */ /* 0x000fe20000001820 */
[----:B------:R-:W2:Y:S06]  /*fd80*/  LDSM.16.M88.4 R172, [R218+0xc900] ;  /* 0x00c90000daac783b */ /* 0x000eac0000000200 */
[----:B------:R-:W-:Y:S01]  /*fd90*/  LDSM.16.M88.4 R200, [R219+0x1c100] ;  /* 0x01c10000dbc8783b */ /* 0x000fe20000000200 */
[C---:B---3--:R-:W-:Y:S08]  /*fda0*/  HMMA.16816.F32 R4, R180.reuse, R184, R4 ;  /* 0x000000b8b404723c */ /* 0x048ff00000001804 */
[C---:B------:R-:W-:Y:S01]  /*fdb0*/  HMMA.16816.F32 R8, R180.reuse, R186, R8 ;  /* 0x000000bab408723c */ /* 0x040fe20000001808 */
[----:B------:R-:W3:Y:S07]  /*fdc0*/  LDSM.16.M88.4 R184, [R218+0xd100] ;  /* 0x00d10000dab8783b */ /* 0x000eee0000000200 */
[C---:B------:R-:W-:Y:S08]  /*fdd0*/  HMMA.16816.F32 R12, R180.reuse, R188, R12 ;  /* 0x000000bcb40c723c */ /* 0x040ff0000000180c */
[C---:B------:R-:W-:Y:S01]  /*fde0*/  HMMA.16816.F32 R16, R180.reuse, R190, R16 ;  /* 0x000000beb410723c */ /* 0x040fe20000001810 */
[----:B------:R-:W-:Y:S07]  /*fdf0*/  LDSM.16.M88.4 R188, [R217+0x4000] ;  /* 0x00400000d9bc783b */ /* 0x000fee0000000200 */
[C---:B------:R-:W-:Y:S08]  /*fe00*/  HMMA.16816.F32 R20, R180.reuse, R192, R20 ;  /* 0x000000c0b414723c */ /* 0x040ff00000001814 */
[C---:B------:R-:W-:Y:S01]  /*fe10*/  HMMA.16816.F32 R24, R180.reuse, R194, R24 ;  /* 0x000000c2b418723c */ /* 0x040fe20000001818 */
[----:B------:R-:W-:Y:S07]  /*fe20*/  LDSM.16.M88.4 R192, [R217+0x4800] ;  /* 0x00480000d9c0783b */ /* 0x000fee0000000200 */
[C---:B-1----:R-:W-:Y:S08]  /*fe30*/  HMMA.16816.F32 R28, R180.reuse, R136, R28 ;  /* 0x00000088b41c723c */ /* 0x042ff0000000181c */
[----:B------:R-:W-:Y:S01]  /*fe40*/  HMMA.16816.F32 R32, R180, R138, R32 ;  /* 0x0000008ab420723c */ /* 0x000fe20000001820 */
[----:B------:R-:W1:Y:S06]  /*fe50*/  LDSM.16.M88.4 R136, [R218+0xd900] ;  /* 0x00d90000da88783b */ /* 0x000e6c0000000200 */
[----:B------:R-:W1:Y:S01]  /*fe60*/  LDSM.16.M88.4 R180, [R221+0x18100] ;  /* 0x01810000ddb4783b */ /* 0x000e620000000200 */
[C---:B----4-:R-:W-:Y:S08]  /*fe70*/  HMMA.16816.F32 R4, R176.reuse, R196, R4 ;  /* 0x000000c4b004723c */ /* 0x050ff00000001804 */
[C---:B------:R-:W-:Y:S01]  /*fe80*/  HMMA.16816.F32 R8, R176.reuse, R198, R8 ;  /* 0x000000c6b008723c */ /* 0x040fe20000001808 */
[----:B------:R-:W4:Y:S07]  /*fe90*/  LDSM.16.M88.4 R196, [R217+0x5000] ;  /* 0x00500000d9c4783b */ /* 0x000f2e0000000200 */
[C---:B--2---:R-:W-:Y:S08]  /*fea0*/  HMMA.16816.F32 R12, R176.reuse, R172, R12 ;  /* 0x000000acb00c723c */ /* 0x044ff0000000180c */
[C---:B------:R-:W-:Y:S01]  /*feb0*/  HMMA.16816.F32 R16, R176.reuse, R174, R16 ;  /* 0x000000aeb010723c */ /* 0x040fe20000001810 */
[----:B------:R-:W2:Y:S07]  /*fec0*/  LDSM.16.M88.4 R172, [R217+0x5800] ;  /* 0x00580000d9ac783b */ /* 0x000eae0000000200 */
[C---:B---3--:R-:W-:Y:S08]  /*fed0*/  HMMA.16816.F32 R20, R176.reuse, R184, R20 ;  /* 0x000000b8b014723c */ /* 0x048ff00000001814 */
[C---:B------:R-:W-:Y:S01]  /*fee0*/  HMMA.16816.F32 R24, R176.reuse, R186, R24 ;  /* 0x000000bab018723c */ /* 0x040fe20000001818 */
[----:B------:R-:W-:Y:S07]  /*fef0*/  LDSM.16.M88.4 R184, [R220+0x1c100] ;  /* 0x01c10000dcb8783b */ /* 0x000fee0000000200 */
[C---:B-1----:R-:W-:Y:S08]  /*ff00*/  HMMA.16816.F32 R28, R176.reuse, R136, R28 ;  /* 0x00000088b01c723c */ /* 0x042ff0000000181c */
[----:B------:R-:W-:Y:S01]  /*ff10*/  HMMA.16816.F32 R32, R176, R138, R32 ;  /* 0x0000008ab020723c */ /* 0x000fe20000001820 */
[----:B------:R-:W1:Y:S06]  /*ff20*/  LDSM.16.M88.4 R136, [R212+0xf100] ;  /* 0x00f10000d488783b */ /* 0x000e6c0000000200 */
[----:B------:R-:W3:Y:S01]  /*ff30*/  LDSM.16.M88.4 R176, [R212+0xf900] ;  /* 0x00f90000d4b0783b */ /* 0x000ee20000000200 */
[C---:B------:R-:W-:Y:S08]  /*ff40*/  HMMA.16816.F32 R4, R180.reuse, R188, R4 ;  /* 0x000000bcb404723c */ /* 0x040ff00000001804 */
[C---:B------:R-:W-:Y:S01]  /*ff50*/  HMMA.16816.F32 R8, R180.reuse, R190, R8 ;  /* 0x000000beb408723c */ /* 0x040fe20000001808 */
[----:B------:R-:W1:Y:S07]  /*ff60*/  LDSM.16.M88.4 R188, [R227] ;  /* 0x00000000e3bc783b */ /* 0x000e6e0000000200 */
[C---:B------:R-:W-:Y:S08]  /*ff70*/  HMMA.16816.F32 R12, R180.reuse, R192, R12 ;  /* 0x000000c0b40c723c */ /* 0x040ff0000000180c */
[C---:B------:R-:W-:Y:S01]  /*ff80*/  HMMA.16816.F32 R16, R180.reuse, R194, R16 ;  /* 0x000000c2b410723c */ /* 0x040fe20000001810 */
[----:B------:R-:W1:Y:S07]  /*ff90*/  LDSM.16.M88.4 R192, [R226] ;  /* 0x00000000e2c0783b */ /* 0x000e6e0000000200 */
[C---:B----4-:R-:W-:Y:S08]  /*ffa0*/  HMMA.16816.F32 R20, R180.reuse, R196, R20 ;  /* 0x000000c4b414723c */ /* 0x050ff00000001814 */
[C---:B------:R-:W-:Y:S01]  /*ffb0*/  HMMA.16816.F32 R24, R180.reuse, R198, R24 ;  /* 0x000000c6b418723c */ /* 0x040fe20000001818 */
[----:B------:R-:W-:Y:S07]  /*ffc0*/  LDSM.16.M88.4 R196, [R222+0x1c100] ;  /* 0x01c10000dec4783b */ /* 0x000fee0000000200 */
[C---:B--2---:R-:W-:Y:S08]  /*ffd0*/  HMMA.16816.F32 R28, R180.reuse, R172, R28 ;  /* 0x000000acb41c723c */ /* 0x044ff0000000181c */
[----:B------:R-:W-:Y:S01]  /*ffe0*/  HMMA.16816.F32 R32, R180, R174, R32 ;  /* 0x000000aeb420723c */ /* 0x000fe20000001820 */
[----:B------:R-:W2:Y:S06]  /*fff0*/  LDSM.16.M88.4 R172, [R225] ;  /* 0x00000000e1ac783b */ /* 0x000eac0000000200 */
[----:B------:R-:W4:Y:S01]  /*10000*/  LDSM.16.M88.4 R180, [R224] ;  /* 0x00000000e0b4783b */ /* 0x000f220000000200 */
[C---:B------:R-:W-:Y:S08]  /*10010*/  HMMA.16816.F32 R4, R200.reuse, R204, R4 ;  /* 0x000000ccc804723c */ /* 0x040ff00000001804 */
[C---:B------:R-:W-:Y:S01]  /*10020*/  HMMA.16816.F32 R8, R200.reuse, R206, R8 ;  /* 0x000000cec808723c */ /* 0x040fe20000001808 */
[----:B------:R-:W2:Y:S07]  /*10030*/  LDSM.16.M88.4 R204, [R218+0xe100] ;  /* 0x00e10000dacc783b */ /* 0x000eae0000000200 */
[C---:B------:R-:W-:Y:S08]  /*10040*/  HMMA.16816.F32 R12, R200.reuse, R208, R12 ;  /* 0x000000d0c80c723c */ /* 0x040ff0000000180c */
[C---:B------:R-:W-:Y:S01]  /*10050*/  HMMA.16816.F32 R16, R200.reuse, R210, R16 ;  /* 0x000000d2c810723c */ /* 0x040fe20000001810 */
[----:B------:R-:W-:Y:S07]  /*10060*/  LDSM.16.M88.4 R208, [R217+0x6000] ;  /* 0x00600000d9d0783b */ /* 0x000fee0000000200 */
[C---:B-1----:R-:W-:Y:S08]  /*10070*/  HMMA.16816.F32 R20, R200.reuse, R136, R20 ;  /* 0x00000088c814723c */ /* 0x042ff00000001814 */
[C---:B------:R-:W-:Y:S01]  /*10080*/  HMMA.16816.F32 R24, R200.reuse, R138, R24 ;  /* 0x0000008ac818723c */ /* 0x040fe20000001818 */
[----:B------:R-:W1:Y:S07]  /*10090*/  LDSM.16.M88.4 R136, [R218+0xe900] ;  /* 0x00e90000da88783b */ /* 0x000e6e0000000200 */
[C---:B---3--:R-:W-:Y:S08]  /*100a0*/  HMMA.16816.F32 R28, R200.reuse, R176, R28 ;  /* 0x000000b0c81c723c */ /* 0x048ff0000000181c */
[----:B------:R-:W-:Y:S01]  /*100b0*/  HMMA.16816.F32 R32, R200, R178, R32 ;  /* 0x000000b2c820723c */ /* 0x000fe20000001820 */
[----:B------:R-:W3:Y:S06]  /*100c0*/  LDSM.16.M88.4 R176, [R218+0xf100] ;  /* 0x00f10000dab0783b */ /* 0x000eec0000000200 */
[----:B------:R-:W-:Y:S01]  /*100d0*/  LDSM.16.M88.4 R200, [R221+0x1c100] ;  /* 0x01c10000ddc8783b */ /* 0x000fe20000000200 */
[C---:B------:R-:W-:Y:S08]  /*100e0*/  HMMA.16816.F32 R4, R184.reuse, R188, R4 ;  /* 0x000000bcb804723c */ /* 0x040ff00000001804 */
[C---:B------:R-:W-:Y:S01]  /*100f0*/  HMMA.16816.F32 R8, R184.reuse, R190, R8 ;  /* 0x000000beb808723c */ /* 0x040fe20000001808 */
[----:B------:R-:W1:Y:S07]  /*10100*/  LDSM.16.M88.4 R188, [R218+0xf900] ;  /* 0x00f90000dabc783b */ /* 0x000e6e0000000200 */
[C---:B------:R-:W-:Y:S08]  /*10110*/  HMMA.16816.F32 R12, R184.reuse, R192, R12 ;  /* 0x000000c0b80c723c */ /* 0x040ff0000000180c */
[C---:B------:R-:W-:Y:S08]  /*10120*/  HMMA.16816.F32 R16, R184.reuse, R194, R16 ;  /* 0x000000c2b810723c */ /* 0x040ff00000001810 */
[C---:B--2---:R-:W-:Y:S08]  /*10130*/  HMMA.16816.F32 R20, R184.reuse, R172, R20 ;  /* 0x000000acb814723c */ /* 0x044ff00000001814 */
[C---:B------:R-:W-:Y:S08]  /*10140*/  HMMA.16816.F32 R24, R184.reuse, R174, R24 ;  /* 0x000000aeb818723c */ /* 0x040ff00000001818 */
[C---:B----4-:R-:W-:Y:S08]  /*10150*/  HMMA.16816.F32 R28, R184.reuse, R180, R28 ;  /* 0x000000b4b81c723c */ /* 0x050ff0000000181c */
[----:B------:R-:W-:Y:S08]  /*10160*/  HMMA.16816.F32 R32, R184, R182, R32 ;  /* 0x000000b6b820723c */ /* 0x000ff00000001820 */
[C---:B------:R-:W-:Y:S08]  /*10170*/  HMMA.16816.F32 R4, R196.reuse, R204, R4 ;  /* 0x000000ccc404723c */ /* 0x040ff00000001804 */
[C---:B------:R-:W-:Y:S08]  /*10180*/  HMMA.16816.F32 R8, R196.reuse, R206, R8 ;  /* 0x000000cec408723c */ /* 0x040ff00000001808 */
[C---:B-1----:R-:W-:Y:S08]  /*10190*/  HMMA.16816.F32 R12, R196.reuse, R136, R12 ;  /* 0x00000088c40c723c */ /* 0x042ff0000000180c */
[C---:B------:R-:W-:Y:S01]  /*101a0*/  HMMA.16816.F32 R16, R196.reuse, R138, R16 ;  /* 0x0000008ac410723c */ /* 0x040fe20000001810 */
[----:B------:R-:W1:Y:S07]  /*101b0*/  LDSM.16.M88.4 R136, [R217+0x6800] ;  /* 0x00680000d988783b */ /* 0x000e6e0000000200 */
[C---:B---3--:R-:W-:Y:S08]  /*101c0*/  HMMA.16816.F32 R20, R196.reuse, R176, R20 ;  /* 0x000000b0c414723c */ /* 0x048ff00000001814 */
[C---:B------:R-:W-:Y:S08]  /*101d0*/  HMMA.16816.F32 R24, R196.reuse, R178, R24 ;  /* 0x000000b2c418723c */ /* 0x040ff00000001818 */
[C---:B------:R-:W-:Y:S08]  /*101e0*/  HMMA.16816.F32 R28, R196.reuse, R188, R28 ;  /* 0x000000bcc41c723c */ /* 0x040ff0000000181c */
[----:B------:R-:W-:Y:S08]  /*101f0*/  HMMA.16816.F32 R32, R196, R190, R32 ;  /* 0x000000bec420723c */ /* 0x000ff00000001820 */
[C---:B------:R-:W-:Y:S08]  /*10200*/  HMMA.16816.F32 R4, R200.reuse, R208, R4 ;  /* 0x000000d0c804723c */ /* 0x040ff00000001804 */
        /* <DEDUP_REMOVED lines=15> */
[----:B------:R-:W3:Y:S01]  /*10300*/  MUFU.TANH R187, R6 ;  /* 0x0000000600bb7308 */ /* 0x000ee20000002400 */
[----:B------:R-:W-:Y:S02]  /*10310*/  FMUL.FTZ R14, R14, c[0x0][0x320] ;  /* 0x0000c8000e0e7a20 */ /* 0x000fe40000410000 */
[----:B------:R-:W-:Y:S02]  /*10320*/  FMUL.FTZ R15, R15, c[0x0][0x320] ;  /* 0x0000c8000f0f7a20 */ /* 0x000fe40000410000 */
[----:B------:R-:W-:Y:S02]  /*10330*/  FMUL.FTZ R16, R16, c[0x0][0x320] ;  /* 0x0000c80010107a20 */ /* 0x000fe40000410000 */
[----:B------:R-:W-:Y:S02]  /*10340*/  FMUL.FTZ R17, R17, c[0x0][0x320] ;  /* 0x0000c80011117a20 */ /* 0x000fe40000410000 */
[----:B------:R-:W-:Y:S01]  /*10350*/  FMUL.FTZ R18, R18, c[0x0][0x320] ;  /* 0x0000c80012127a20 */ /* 0x000fe20000410000 */
[----:B------:R4:W1:Y:S01]  /*10360*/  MUFU.TANH R186, R7 ;  /* 0x0000000700ba7308 */ /* 0x0008620000002400 */
[----:B------:R-:W-:Y:S09]  /*10370*/  FMUL.FTZ R19, R19, c[0x0][0x320] ;  /* 0x0000c80013137a20 */ /* 0x000ff20000410000 */
[----:B------:R-:W1:Y:S10]  /*10380*/  MUFU.TANH R181, R8 ;  /* 0x0000000800b57308 */ /* 0x000e740000002400 */
[----:B------:R-:W1:Y:S01]  /*10390*/  MUFU.TANH R178, R9 ;  /* 0x0000000900b27308 */ /* 0x000e620000002400 */
[----:B----4-:R-:W4:Y:S09]  /*103a0*/  LDSM.16.M88.4 R4, [R217+0x7000] ;  /* 0x00700000d904783b */ /* 0x010f320000000200 */
[----:B------:R-:W1:Y:S10]  /*103b0*/  MUFU.TANH R185, R10 ;  /* 0x0000000a00b97308 */ /* 0x000e740000002400 */
[----:B------:R1:W1:Y:S10]  /*103c0*/  MUFU.TANH R183, R11 ;  /* 0x0000000b00b77308 */ /* 0x0002740000002400 */
[----:B------:R-:W2:Y:S10]  /*103d0*/  MUFU.TANH R175, R12 ;  /* 0x0000000c00af7308 */ /* 0x000eb40000002400 */
[----:B------:R-:W2:Y:S01]  /*103e0*/  MUFU.TANH R174, R13 ;  /* 0x0000000d00ae7308 */ /* 0x000ea20000002400 */
[----:B-1----:R-:W1:Y:S01]  /*103f0*/  LDSM.16.M88.4 R8, [R217+0x7800] ;  /* 0x00780000d908783b */ /* 0x002e620000000200 */
[----:B------:R-:W-:Y:S04]  /*10400*/  DEPBAR.LE SB0, 0x0 ;  /* 0x000080000000791a */ /* 0x000fe80000000000 */
[C---:B----4-:R-:W-:Y:S04]  /*10410*/  HMMA.16816.F32 R20, R200.reuse, R4, R20 ;  /* 0x00000004c814723c */ /* 0x050fe80000001814 */
[----:B------:R-:W4:Y:S01]  /*10420*/  MUFU.TANH R180, R14 ;  /* 0x0000000e00b47308 */ /* 0x000f220000002400 */
[----:B------:R-:W-:Y:S03]  /*10430*/  BAR.SYNC.DEFER_BLOCKING 0x0 ;  /* 0x0000000000007b1d */ /* 0x000fe60000010000 */
[C---:B------:R-:W-:Y:S06]  /*10440*/  HMMA.16816.F32 R24, R200.reuse, R6, R24 ;  /* 0x00000006c818723c */ /* 0x040fec0000001818 */
[----:B------:R-:W1:Y:S10]  /*10450*/  MUFU.TANH R179, R15 ;  /* 0x0000000f00b37308 */ /* 0x000e740000002400 */
[----:B------:R-:W2:Y:S01]  /*10460*/  MUFU.TANH R173, R16 ;  /* 0x0000001000ad7308 */ /* 0x000ea20000002400 */
[----:B------:R-:W-:Y:S02]  /*10470*/  FMUL.FTZ R20, R20, c[0x0][0x320] ;  /* 0x0000c80014147a20 */ /* 0x000fe40000410000 */
[----:B------:R-:W-:Y:S02]  /*10480*/  FMUL.FTZ R21, R21, c[0x0][0x320] ;  /* 0x0000c80015157a20 */ /* 0x000fe40000410000 */
[----:B------:R-:W-:Y:S02]  /*10490*/  FMUL.FTZ R22, R22, c[0x0][0x320] ;  /* 0x0000c80016167a20 */ /* 0x000fe40000410000 */
[----:B------:R-:W-:Y:S03]  /*104a0*/  FMUL.FTZ R23, R23, c[0x0][0x320] ;  /* 0x0000c80017177a20 */ /* 0x000fe60000410000 */
[----:B------:R-:W2:Y:S01]  /*104b0*/  MUFU.TANH R136, R20 ;  /* 0x0000001400887308 */ /* 0x000ea20000002400 */
[----:B------:R-:W-:Y:S02]  /*104c0*/  FMUL.FTZ R24, R24, c[0x0][0x320] ;  /* 0x0000c80018187a20 */ /* 0x000fe40000410000 */
[----:B------:R-:W-:Y:S01]  /*104d0*/  FMUL.FTZ R27, R27, c[0x0][0x320] ;  /* 0x0000c8001b1b7a20 */ /* 0x000fe20000410000 */
[C---:B-1----:R-:W-:Y:S03]  /*104e0*/  HMMA.16816.F32 R28, R200.reuse, R8, R28 ;  /* 0x00000008c81c723c */ /* 0x042fe6000000181c */
[----:B------:R-:W-:Y:S03]  /*104f0*/  FMUL.FTZ R26, R26, c[0x0][0x320] ;  /* 0x0000c8001a1a7a20 */ /* 0x000fe60000410000 */
[----:B------:R1:W1:Y:S02]  /*10500*/  MUFU.TANH R135, R21 ;  /* 0x0000001500877308 */ /* 0x0002640000002400 */
[----:B------:R-:W-:Y:S08]  /*10510*/  HMMA.16816.F32 R32, R200, R10, R32 ;  /* 0x0000000ac820723c */ /* 0x000ff00000001820 */
[----:B------:R2:W2:Y:S10]  /*10520*/  MUFU.TANH R139, R22 ;  /* 0x00000016008b7308 */ /* 0x0004b40000002400 */
[----:B------:R3:W3:Y:S06]  /*10530*/  MUFU.TANH R172, R23 ;  /* 0x0000001700ac7308 */ /* 0x0006ec0000002400 */
[----:B-1----:R-:W-:Y:S02]  /*10540*/  FMUL.FTZ R21, R32, c[0x0][0x320] ;  /* 0x0000c80020157a20 */ /* 0x002fe40000410000 */
[----:B------:R-:W-:Y:S02]  /*10550*/  FMUL.FTZ R20, R33, c[0x0][0x320] ;  /* 0x0000c80021147a20 */ /* 0x000fe40000410000 */
[----:B------:R1:W1:Y:S01]  /*10560*/  MUFU.TANH R132, R24 ;  /* 0x0000001800847308 */ /* 0x0002620000002400 */
[----:B--2---:R-:W-:Y:S02]  /*10570*/  FMUL.FTZ R22, R29, c[0x0][0x320] ;  /* 0x0000c8001d167a20 */ /* 0x004fe40000410000 */
[----:B------:R-:W-:Y:S07]  /*10580*/  FMUL.FTZ R29, R35, c[0x0][0x320] ;  /* 0x0000c800231d7a20 */ /* 0x000fee0000410000 */
[----:B------:R2:W2:Y:S01]  /*10590*/  MUFU.TANH R138, R27 ;  /* 0x0000001b008a7308 */ /* 0x0004a20000002400 */
[----:B---3--:R-:W-:Y:S02]  /*105a0*/  FMUL.FTZ R23, R28, c[0x0][0x320] ;  /* 0x0000c8001c177a20 */ /* 0x008fe40000410000 */
[----:B------:R-:W-:Y:S07]  /*105b0*/  FMUL.FTZ R28, R34, c[0x0][0x320] ;  /* 0x0000c800221c7a20 */ /* 0x000fee0000410000 */
[----:B------:R3:W3:Y:S01]  /*105c0*/  MUFU.TANH R137, R17 ;  /* 0x0000001100897308 */ /* 0x0006e20000002400 */
[----:B-1----:R-:W-:Y:S02]  /*105d0*/  FMUL.FTZ R24, R25, c[0x0][0x320] ;  /* 0x0000c80019187a20 */ /* 0x002fe40000410000 */
[----:B------:R-:W-:Y:S07]  /*105e0*/  FMUL.FTZ R25, R30, c[0x0][0x320] ;  /* 0x0000c8001e197a20 */ /* 0x000fee0000410000 */
[----:B------:R1:W1:Y:S01]  /*105f0*/  MUFU.TANH R177, R18 ;  /* 0x0000001200b17308 */ /* 0x0002620000002400 */
[----:B--2---:R-:W-:Y:S09]  /*10600*/  FMUL.FTZ R27, R31, c[0x0][0x320] ;  /* 0x0000c8001f1b7a20 */ /* 0x004ff20000410000 */
        /* <DEDUP_REMOVED lines=12> */
[----:B--234-:R-:W-:Y:S01]  /*106d0*/  ULEA UR4, UR21, UR10, 0x6 ;  /* 0x0000000a15047291 */ /* 0x01cfe2000f8e303f */
[----:B------:R-:W-:Y:S05]  /*106e0*/  IMAD.MOV.U32 R240, RZ, RZ, RZ ;  /* 0x000000fffff07224 */ /* 0x000fea00078e00ff */
[----:B------:R-:W-:Y:S05]  /*106f0*/  IMAD.U32 R2, RZ, RZ, UR4 ;  /* 0x00000004ff027e24 */ /* 0x000fea000f8e00ff */
[----:B------:R-:W-:Y:S05]  /*10700*/  IADD3 R2, R2, -0x40, R251 ;  /* 0xffffffc002027810 */ /* 0x000fea0007ffe0fb */
        /* <DEDUP_REMOVED lines=22> */
[----:B------:R-:W-:Y:S01]  /*10870*/  LEA.HI.X R2, R0, c[0x0][0x1cc], R2, 0x1, P0 ;  /* 0x0000730000027a11 */ /* 0x000fe200000f0c02 */
[----:B------:R-:W2:Y:S04]  /*10880*/  SHFL.IDX PT, R3, R5, RZ, 0x181f ;  /* 0x00181fff05037589 */ /* 0x000ea800000e0000 */
[----:B------:R-:W3:Y:S04]  /*10890*/  SHFL.IDX PT, R4, R2, RZ, 0x181f ;  /* 0x00181fff02047589 */ /* 0x000ee800000e0000 */
[----:B------:R-:W4:Y:S04]  /*108a0*/  SHFL.IDX PT, R0, R5, 0x1, 0x181f ;  /* 0x00381f0005007f89 */ /* 0x000f2800000e0000 */
[----:B------:R-:W5:Y:S01]  /*108b0*/  SHFL.IDX PT, R2, R2, 0x1, 0x181f ;  /* 0x00381f0002027f89 */ /* 0x000f6200000e0000 */
[C---:B--2---:R-:W-:Y:S05]  /*108c0*/  IADD3 R16, P0, R3.reuse, R250, RZ ;  /* 0x000000fa03107210 */ /* 0x044fea0007f1e0ff */
[C-C-:B---3--:R-:W-:Y:S01]  /*108d0*/  IMAD.X R17, R4.reuse, 0x1, R249.reuse, P0 ;  /* 0x0000000104117824 */ /* 0x148fe200000e06f9 */
[C---:B------:R-:W-:Y:S04]  /*108e0*/  IADD3 R14, P0, R3.reuse, R247, RZ ;  /* 0x000000f7030e7210 */ /* 0x040fe80007f1e0ff */
[----:B------:R2:W-:Y:S01]  /*108f0*/  LDGSTS.E.BYPASS.LTC128B.128 [R239+0x8100], [R16.64], !P2 ;  /* 0x0810000010ef7fae */ /* 0x0005e2000d101d50 */
[C---:B------:R-:W-:Y:S02]  /*10900*/  IADD3.X R15, R4.reuse, R248, RZ, P0, !PT ;  /* 0x000000f8040f7210 */ /* 0x040fe400007fe4ff */
[C---:B-1----:R-:W-:Y:S03]  /*10910*/  IADD3 R18, P0, R3.reuse, R245, RZ ;  /* 0x000000f503127210 */ /* 0x042fe60007f1e0ff */
[----:B------:R2:W-:Y:S02]  /*10920*/  LDGSTS.E.BYPASS.LTC128B.128 [R239+0xa100], [R14.64], !P6 ;  /* 0x0a1000000eef7fae */ /* 0x0005e4000f101d50 */
[C---:B------:R-:W-:Y:S01]  /*10930*/  IMAD.X R19, R4.reuse, 0x1, R246, P0 ;  /* 0x0000000104137824 */ /* 0x040fe200000e06f6 */
[----:B------:R-:W-:Y:S04]  /*10940*/  IADD3 R12, P0, R3, R243, RZ ;  /* 0x000000f3030c7210 */ /* 0x000fe80007f1e0ff */
[----:B------:R2:W-:Y:S01]  /*10950*/  LDGSTS.E.BYPASS.LTC128B.128 [R239+0xc100], [R18.64], !P5 ;  /* 0x0c10000012ef7fae */ /* 0x0005e2000e901d50 */
[----:B------:R-:W-:Y:S01]  /*10960*/  IMAD.X R13, R4, 0x1, R244, P0 ;  /* 0x00000001040d7824 */ /* 0x000fe200000e06f4 */
[----:B----4-:R-:W-:Y:S04]  /*10970*/  IADD3 R10, P0, R0, R250, RZ ;  /* 0x000000fa000a7210 */ /* 0x010fe80007f1e0ff */
[----:B------:R2:W-:Y:S01]  /*10980*/  LDGSTS.E.BYPASS.LTC128B.128 [R239+0xe100], [R12.64], !P4 ;  /* 0x0e1000000cef7fae */ /* 0x0005e2000e101d50 */
[----:B-----5:R-:W-:Y:S01]  /*10990*/  IMAD.X R11, R2, 0x1, R249, P0 ;  /* 0x00000001020b7824 */ /* 0x020fe200000e06f9 */
[----:B------:R-:W-:Y:S04]  /*109a0*/  IADD3 R8, P0, R0, R247, RZ ;  /* 0x000000f700087210 */ /* 0x000fe80007f1e0ff */
[----:B------:R2:W-:Y:S01]  /*109b0*/  LDGSTS.E.BYPASS.LTC128B.128 [R239+0x9100], [R10.64], !P2 ;  /* 0x091000000aef7fae */ /* 0x0005e2000d101d50 */
[----:B------:R-:W-:Y:S02]  /*109c0*/  IADD3.X R9, R2, R248, RZ, P0, !PT ;  /* 0x000000f802097210 */ /* 0x000fe400007fe4ff */
[----:B------:R-:W-:Y:S03]  /*109d0*/  IADD3 R6, P0, R0, R245, RZ ;  /* 0x000000f500067210 */ /* 0x000fe60007f1e0ff */
[----:B------:R2:W-:Y:S02]  /*109e0*/  LDGSTS.E.BYPASS.LTC128B.128 [R239+0xb100], [R8.64], !P6 ;  /* 0x0b10000008ef7fae */ /* 0x0005e4000f101d50 */
[----:B------:R-:W-:Y:S01]  /*109f0*/  IMAD.X R7, R2, 0x1, R246, P0 ;  /* 0x0000000102077824 */ /* 0x000fe200000e06f6 */
[----:B------:R-:W-:Y:S04]  /*10a00*/  IADD3 R4, P0, R0, R243, RZ ;  /* 0x000000f300047210 */ /* 0x000fe80007f1e0ff */
[----:B------:R2:W-:Y:S01]  /*10a10*/  LDGSTS.E.BYPASS.LTC128B.128 [R239+0xd100], [R6.64], !P5 ;  /* 0x0d10000006ef7fae */ /* 0x0005e2000e901d50 */
[----:B------:R-:W-:Y:S05]  /*10a20*/  IMAD.X R5, R2, 0x1, R244, P0 ;  /* 0x0000000102057824 */ /* 0x000fea00000e06f4 */
[----:B------:R2:W-:Y:S03]  /*10a30*/  LDGSTS.E.BYPASS.LTC128B.128 [R239+0xf100], [R4.64], !P4 ;  /* 0x0f10000004ef7fae */ /* 0x0005e6000e101d50 */
.L_x_1006:
[----:B--234-:R-:W-:Y:S01]  /*10a40*/  PLOP3.LUT P0, PT, PT, PT, UP2, 0x80, 0x0 ;  /* 0x000000000000781c */ /* 0x01cfe20003f0f028 */
[----:B------:R-:W2:Y:S01]  /*10a50*/  LDL R2, [R1+0xc] ;  /* 0x00000c0001027983 */ /* 0x000ea20000100800 */
[----:B------:R-:W-:Y:S03]  /*10a60*/  USHF.L.U32 UR4, UR21, 0x6, URZ ;  /* 0x0000000615047899 */ /* 0x000fe6000800063f */
[----:B------:R-:W3:Y:S03]  /*10a70*/  LDL R12, [R1+0x8] ;  /* 0x00000800010c7983 */ /* 0x000ee60000100800 */
[----:B------:R-:W-:Y:S01]  /*10a80*/  IMAD.U32 R5, RZ, RZ, UR4 ;  /* 0x00000004ff057e24 */ /* 0x000fe2000f8e00ff */
[----:B------:R-:W0:Y:S04]  /*10a90*/  LDGDEPBAR ;  /* 0x00000000000079af */ /* 0x000e280000000000 */
[----:B--2---:R-:W-:Y:S01]  /*10aa0*/  @P0 IMAD.HI.U32 R0, R2, c[0x0][0x2c8], RZ ;  /* 0x0000b20002000a27 */ /* 0x004fe200078e00ff */
[----:B------:R-:W-:Y:S03]  /*10ab0*/  PLOP3.LUT P0, PT, PT, PT, UP2, 0x80, 0x0 ;  /* 0x000000000000781c */ /* 0x000fe60003f0f028 */
[----:B------:R-:W-:Y:S02]  /*10ac0*/  IMAD.MOV.U32 R4, RZ, RZ, R2 ;  /* 0x000000ffff047224 */ /* 0x000fe400078e0002 */
[----:B------:R-:W-:Y:S08]  /*10ad0*/  IMAD.U32 R2, RZ, RZ, UR8 ;  /* 0x00000008ff027e24 */ /* 0x000ff0000f8e00ff */
[----:B------:R-:W-:Y:S02]  /*10ae0*/  @P0 SHF.R.U32.HI R4, RZ, c[0x0][0x2cc], R0 ;  /* 0x0000b300ff040a19 */ /* 0x000fe40000011600 */
[----:B------:R-:W-:Y:S02]  /*10af0*/  PLOP3.LUT P0, PT, PT, PT, UP1, 0x40, 0x0 ;  /* 0x000000000000781c */ /* 0x000fe40003f0e818 */
[----:B---3--:R-:W-:Y:S01]  /*10b00*/  IADD3 R0, -R12, 0x1, -R5 ;  /* 0x000000010c007810 */ /* 0x008fe20007ffe905 */
[----:B------:R-:W2:Y:S03]  /*10b10*/  SHFL.IDX PT, R3, R4, RZ, 0x1c1f ;  /* 0x001c1fff04037589 */ /* 0x000ea600000e0000 */
[----:B------:R-:W-:Y:S04]  /*10b20*/  IADD3 R0, R0, -c[0x0][0x168], R2 ;  /* 0x80005a0000007a10 */ /* 0x000fe80007ffe002 */
[C---:B------:R-:W-:Y:S02]  /*10b30*/  IADD3 R7, R0.reuse, c[0x0][0x328], RZ ;  /* 0x0000ca0000077a10 */ /* 0x040fe40007ffe0ff */
[----:B------:R-:W-:Y:S03]  /*10b40*/  IADD3 R6, R0, UR20, RZ ;  /* 0x0000001400067c10 */ /* 0x000fe6000fffe0ff */
[--C-:B--2---:R-:W-:Y:S02]  /*10b50*/  IMAD.IADD R2, R7, 0x1, R3.reuse ;  /* 0x0000000107027824 */ /* 0x104fe400078e0203 */
        /* <DEDUP_REMOVED lines=17> */
.L_x_1009:
[----:B------:R-:W-:Y:S04]  /*10c70*/  MOV R8, c[0x0][0x32c] ;  /* 0x0000cb0000087a02 */ /* 0x000fe80000000f00 */
[----:B------:R-:W-:Y:S11]  /*10c80*/  ISETP.NE.AND P0, PT, R8, 0x1, PT ;  /* 0x000000010800780c */ /* 0x000ff60003f05270 */
[----:B------:R-:W-:Y:S02]  /*10c90*/  @!UPT UIADD3 URZ, URZ, URZ, URZ ;  /* 0x0000003f3f3ff290 */ /* 0x000fe4000fffe03f */
[----:B------:R-:W-:Y:S05]  /*10ca0*/  @P0 IMAD.HI.U32 R8, R3, c[0x0][0x330], RZ ;  /* 0x0000cc0003080a27 */ /* 0x000fea00078e00ff */
[----:B------:R-:W-:Y:S02]  /*10cb0*/  @P0 SHF.R.U32.HI R3, RZ, c[0x0][0x334], R8 ;  /* 0x0000cd00ff030a19 */ /* 0x000fe40000011608 */
.L_x_1010:
[----:B------:R-:W-:Y:S05]  /*10cc0*/  BSYNC B0 ;  /* 0x0000000000007941 */ /* 0x000fea0003800000 */
.L_x_1008:
[----:B------:R-:W-:Y:S04]  /*10cd0*/  IMAD R3, R3, c[0x0][0x32c], -R5 ;  /* 0x0000cb0003037a24 */ /* 0x000fe800078e0a05 */
[----:B------:R-:W-:Y:S05]  /*10ce0*/  IMAD.IADD R3, R3, 0x1, -R12 ;  /* 0x0000000103037824 */ /* 0x000fea00078e0a0c */
[----:B------:R-:W-:Y:S02]  /*10cf0*/  IADD3 R8, R3, c[0x0][0x32c], RZ ;  /* 0x0000cb0003087a10 */ /* 0x000fe40007ffe0ff */
[----:B------:R-:W-:Y:S02]  /*10d00*/  IMNMX R0, R0, R3, !PT ;  /* 0x0000000300007217 */ /* 0x000fe40007800200 */
[----:B------:R-:W-:Y:S02]  /*10d10*/  IMNMX R2, R2, R8, PT ;  /* 0x0000000802027217 */ /* 0x000fe40003800200 */
.L_x_1007:
[----:B------:R-:W-:Y:S01]  /*10d20*/  UISETP.GT.AND UP0, UPT, UR21, -0x1, UPT ;  /* 0xffffffff1500788c */ /* 0x000fe2000bf04270 */
[----:B------:R-:W2:Y:S05]  /*10d30*/  SHFL.IDX PT, R3, R4, 0x1, 0x1c1f ;  /* 0x003c1f0004037f89 */ /* 0x000eaa00000e0000 */
        /* <DEDUP_REMOVED lines=47> */
[----:B-1----:R-:W-:Y:S02]  /*11030*/  FSEL R190, R24, -INF , !P0 ;  /* 0xff80000018be7808 */ /* 0x002fe40004000000 */
        /* <DEDUP_REMOVED lines=14> */
[--C-:B--2---:R-:W-:Y:S03]  /*11120*/  IMAD.IADD R0, R6, 0x1, R3.reuse ;  /* 0x0000000106007824 */ /* 0x104fe600078e0203 */
[----:B------:R-:W-:Y:S01]  /*11130*/  ISETP.LT.OR P0, PT, R2, 0x3a, P0 ;  /* 0x0000003a0200780c */ /* 0x000fe20000701670 */
[----:B------:R-:W-:Y:S03]  /*11140*/  IMAD.IADD R2, R7, 0x1, R3 ;  /* 0x0000000107027824 */ /* 0x000fe600078e0203 */
[----:B------:R-:W-:Y:S02]  /*11150*/  FSEL R200, R20, -INF , !P0 ;  /* 0xff80000014c87808 */ /* 0x000fe40004000000 */
[----:B------:R-:W-:Y:S11]  /*11160*/  PLOP3.LUT P0, PT, PT, PT, UP1, 0x40, 0x0 ;  /* 0x000000000000781c */ /* 0x000ff60003f0e818 */
[----:B------:R-:W-:Y:S02]  /*11170*/  @!UPT UIADD3 URZ, URZ, URZ, URZ ;  /* 0x0000003f3f3ff290 */ /* 0x000fe4000fffe03f */
        /* <DEDUP_REMOVED lines=16> */
.L_x_1013:
[----:B------:R-:W-:Y:S04]  /*11280*/  MOV R4, c[0x0][0x32c] ;  /* 0x0000cb0000047a02 */ /* 0x000fe80000000f00 */
[----:B------:R-:W-:Y:S11]  /*11290*/  ISETP.NE.AND P0, PT, R4, 0x1, PT ;  /* 0x000000010400780c */ /* 0x000ff60003f05270 */
[----:B------:R-:W-:Y:S02]  /*112a0*/  @!UPT UIADD3 URZ, URZ, URZ, URZ ;  /* 0x0000003f3f3ff290 */ /* 0x000fe4000fffe03f */
[----:B------:R-:W-:Y:S05]  /*112b0*/  @P0 IMAD.HI.U32 R4, R3, c[0x0][0x330], RZ ;  /* 0x0000cc0003040a27 */ /* 0x000fea00078e00ff */
[----:B------:R-:W-:Y:S02]  /*112c0*/  @P0 SHF.R.U32.HI R3, RZ, c[0x0][0x334], R4 ;  /* 0x0000cd00ff030a19 */ /* 0x000fe40000011604 */
.L_x_1014:
[----:B------:R-:W-:Y:S05]  /*112d0*/  BSYNC B0 ;  /* 0x0000000000007941 */ /* 0x000fea0003800000 */
.L_x_1012:
[----:B------:R-:W-:Y:S04]  /*112e0*/  IMAD R5, R3, c[0x0][0x32c], -R5 ;  /* 0x0000cb0003057a24 */ /* 0x000fe800078e0a05 */
[----:B------:R-:W-:Y:S05]  /*112f0*/  IMAD.IADD R5, R5, 0x1, -R12 ;  /* 0x0000000105057824 */ /* 0x000fea00078e0a0c */
[----:B------:R-:W-:Y:S02]  /*11300*/  IADD3 R3, R5, c[0x0][0x32c], RZ ;  /* 0x0000cb0005037a10 */ /* 0x000fe40007ffe0ff */
[----:B------:R-:W-:Y:S02]  /*11310*/  IMNMX R0, R0, R5, !PT ;  /* 0x0000000500007217 */ /* 0x000fe40007800200 */
[----:B------:R-:W-:Y:S02]  /*11320*/  IMNMX R2, R2, R3, PT ;  /* 0x0000000302027217 */ /* 0x000fe40003800200 */
.L_x_1011:
        /* <DEDUP_REMOVED lines=148> */
[C---:B------:R-:W-:Y:S02]  /*11c70*/  FMUL.FTZ R32, R2.reuse, R168 ;  /* 0x000000a802207220 */ /* 0x040fe40000410000 */
[C---:B------:R-:W-:Y:S01]  /*11c80*/  FMUL.FTZ R33, R2.reuse, R169 ;  /* 0x000000a902217220 */ /* 0x040fe20000410000 */
[----:B------:R-:W3:Y:S01]  /*11c90*/  MUFU.EX2 R201, R7 ;  /* 0x0000000700c97308 */ /* 0x000ee20000000800 */
[C---:B------:R-:W-:Y:S02]  /*11ca0*/  FMUL.FTZ R36, R2.reuse, R36 ;  /* 0x0000002402247220 */ /* 0x040fe40000410000 */
[C---:B------:R-:W-:Y:S01]  /*11cb0*/  FMUL.FTZ R37, R2.reuse, R37 ;  /* 0x0000002502257220 */ /* 0x040fe20000410000 */
[----:B-1----:R-:W-:Y:S01]  /*11cc0*/  F2FP.PACK_AB R137, R203, R204 ;  /* 0x000000cccb89723e */ /* 0x002fe200000000ff */
[C---:B------:R-:W-:Y:S02]  /*11cd0*/  FMUL.FTZ R40, R2.reuse, R40 ;  /* 0x0000002802287220 */ /* 0x040fe40000410000 */
[C---:B------:R-:W-:Y:S02]  /*11ce0*/  FMUL.FTZ R41, R2.reuse, R41 ;  /* 0x0000002902297220 */ /* 0x040fe40000410000 */
[C---:B------:R-:W-:Y:S01]  /*11cf0*/  FMUL.FTZ R44, R2.reuse, R44 ;  /* 0x0000002c022c7220 */ /* 0x040fe20000410000 */
        /* <DEDUP_REMOVED lines=8> */
[C---:B------:R-:W-:Y:S01]  /*11d80*/  FMUL.FTZ R56, R2.reuse, R56 ;  /* 0x0000003802387220 */ /* 0x040fe20000410000 */
        /* <DEDUP_REMOVED lines=22> */
[C---:B------:R-:W-:Y:S01]  /*11ef0*/  FMUL.FTZ R27, R0.reuse, R163 ;  /* 0x000000a3001b7220 */ /* 0x040fe20000410000 */
[----:B------:R-:W4:Y:S01]  /*11f00*/  LDSM.16.MT88.4 R148, [R214+0x2100] ;  /* 0x00210000d694783b */ /* 0x000f220000004200 */
[C---:B------:R-:W-:Y:S01]  /*11f10*/  FMUL.FTZ R34, R0.reuse, R170 ;  /* 0x000000aa00227220 */ /* 0x040fe20000410000 */
[C---:B------:R-:W-:Y:S03]  /*11f20*/  HMMA.16816.F32 R12, R136.reuse, R20, R12 ;  /* 0x00000014880c723c */ /* 0x040fe6000000180c */
[----:B------:R-:W-:Y:S02]  /*11f30*/  FMUL.FTZ R35, R0, R171 ;  /* 0x000000ab00237220 */ /* 0x000fe40000410000 */
[--C-:B--2---:R-:W-:Y:S01]  /*11f40*/  FFMA.FTZ R134, R174, c[0x0][0x2d0], -R176.reuse ;  /* 0x0000b400ae867a23 */ /* 0x104fe200000108b0 */
[----:B------:R-:W-:Y:S01]  /*11f50*/  LDSM.16.MT88.4 R160, [R214+0x2900] ;  /* 0x00290000d6a0783b */ /* 0x000fe20000004200 */
[C---:B------:R-:W-:Y:S01]  /*11f60*/  FMUL.FTZ R20, R2.reuse, R156 ;  /* 0x0000009c02147220 */ /* 0x040fe20000410000 */
[C---:B------:R-:W-:Y:S01]  /*11f70*/  HMMA.16816.F32 R16, R136.reuse, R22, R16 ;  /* 0x000000168810723c */ /* 0x040fe20000001810 */
[----:B------:R2:W5:Y:S03]  /*11f80*/  MUFU.EX2 R209, R134 ;  /* 0x0000008600d17308 */ /* 0x0005660000000800 */
[----:B------:R-:W-:Y:S02]  /*11f90*/  FMUL.FTZ R21, R2, R157 ;  /* 0x0000009d02157220 */ /* 0x000fe40000410000 */
[C---:B------:R-:W-:Y:S01]  /*11fa0*/  FMUL.FTZ R38, R0.reuse, R38 ;  /* 0x0000002600267220 */ /* 0x040fe20000410000 */
[----:B------:R-:W-:Y:S01]  /*11fb0*/  LDSM.16.MT88.4 R168, [R213+0x4900] ;  /* 0x00490000d5a8783b */ /* 0x000fe20000004200 */
[C---:B------:R-:W-:Y:S04]  /*11fc0*/  FMUL.FTZ R22, R0.reuse, R158 ;  /* 0x0000009e00167220 */ /* 0x040fe80000410000 */
[C---:B------:R-:W-:Y:S02]  /*11fd0*/  FMUL.FTZ R23, R0.reuse, R159 ;  /* 0x0000009f00177220 */ /* 0x040fe40000410000 */
[C---:B------:R-:W-:Y:S01]  /*11fe0*/  FMUL.FTZ R39, R0.reuse, R39 ;  /* 0x0000002700277220 */ /* 0x040fe20000410000 */
[----:B------:R-:W-:Y:S01]  /*11ff0*/  LDSM.16.MT88.4 R156, [R213+0x2900] ;  /* 0x00290000d59c783b */ /* 0x000fe20000004200 */
[C---:B------:R-:W-:Y:S02]  /*12000*/  FMUL.FTZ R42, R0.reuse, R42 ;  /* 0x0000002a002a7220 */ /* 0x040fe40000410000 */
[C---:B------:R-:W-:Y:S01]  /*12010*/  FMUL.FTZ R43, R0.reuse, R43 ;  /* 0x0000002b002b7220 */ /* 0x040fe20000410000 */
[C---:B------:R-:W-:Y:S03]  /*12020*/  HMMA.16816.F32 R20, R136.reuse, R28, R20 ;  /* 0x0000001c8814723c */ /* 0x040fe60000001814 */
[C---:B------:R-:W-:Y:S02]  /*12030*/  FMUL.FTZ R46, R0.reuse, R46 ;  /* 0x0000002e002e7220 */ /* 0x040fe40000410000 */
[----:B------:R-:W-:Y:S02]  /*12040*/  FMUL.FTZ R47, R0, R47 ;  /* 0x0000002f002f7220 */ /* 0x000fe40000410000 */
[C---:B------:R-:W-:Y:S01]  /*12050*/  FMUL.FTZ R28, R2.reuse, R164 ;  /* 0x000000a4021c7220 */ /* 0x040fe20000410000 */
[C---:B------:R-:W-:Y:S04]  /*12060*/  HMMA.16816.F32 R24, R136.reuse, R30, R24 ;  /* 0x0000001e8818723c */ /* 0x040fe80000001818 */
[----:B------:R-:W-:Y:S02]  /*12070*/  FMUL.FTZ R29, R2, R165 ;  /* 0x000000a5021d7220 */ /* 0x000fe40000410000 */
[--C-:B--2---:R-:W-:Y:S02]  /*12080*/  FFMA.FTZ R134, R173, c[0x0][0x2d0], -R176.reuse ;  /* 0x0000b400ad867a23 */ /* 0x104fe400000108b0 */
[C---:B------:R-:W-:Y:S01]  /*12090*/  FMUL.FTZ R30, R0.reuse, R166 ;  /* 0x000000a6001e7220 */ /* 0x040fe20000410000 */
[----:B------:R-:W-:Y:S01]  /*120a0*/  LDSM.16.MT88.4 R172, [R214+0x4900] ;  /* 0x00490000d6ac783b */ /* 0x000fe20000004200 */
[----:B------:R2:W-:Y:S02]  /*120b0*/  MUFU.EX2 R208, R134 ;  /* 0x0000008600d07308 */ /* 0x0005e40000000800 */
[C---:B------:R-:W-:Y:S02]  /*120c0*/  FMUL.FTZ R31, R0.reuse, R167 ;  /* 0x000000a7001f7220 */ /* 0x040fe40000410000 */
[C---:B------:R-:W-:Y:S02]  /*120d0*/  FMUL.FTZ R50, R0.reuse, R50 ;  /* 0x0000003200327220 */ /* 0x040fe40000410000 */
[C---:B------:R-:W-:Y:S01]  /*120e0*/  FMUL.FTZ R51, R0.reuse, R51 ;  /* 0x0000003300337220 */ /* 0x040fe20000410000 */
[----:B------:R-:W-:Y:S01]  /*120f0*/  LDSM.16.MT88.4 R164, [R216+0x2900] ;  /* 0x00290000d8a4783b */ /* 0x000fe20000004200 */
        /* <DEDUP_REMOVED lines=11> */
[----:B------:R-:W-:Y:S02]  /*121b0*/  FMUL.FTZ R67, R0, R67 ;  /* 0x0000004300437220 */ /* 0x000fe40000410000 */
[C---:B------:R-:W-:Y:S01]  /*121c0*/  HMMA.16816.F32 R40, R136.reuse, R146, R40 ;  /* 0x000000928828723c */ /* 0x040fe20000001828 */
[----:B------:R-:W3:Y:S03]  /*121d0*/  LDSM.16.MT88.4 R144, [R215+0x2100] ;  /* 0x00210000d790783b */ /* 0x000ee60000004200 */
[C---:B------:R-:W-:Y:S02]  /*121e0*/  FMUL.FTZ R68, R2.reuse, R68 ;  /* 0x0000004402447220 */ /* 0x040fe40000410000 */
[----:B------:R-:W-:Y:S02]  /*121f0*/  FMUL.FTZ R69, R2, R69 ;  /* 0x0000004502457220 */ /* 0x000fe40000410000 */
[C---:B----4-:R-:W-:Y:S04]  /*12200*/  HMMA.16816.F32 R44, R136.reuse, R148, R44 ;  /* 0x00000094882c723c */ /* 0x050fe8000000182c */
[C---:B------:R-:W-:Y:S02]  /*12210*/  FMUL.FTZ R70, R0.reuse, R70 ;  /* 0x0000004600467220 */ /* 0x040fe40000410000 */
[----:B------:R-:W-:Y:S02]  /*12220*/  FMUL.FTZ R71, R0, R71 ;  /* 0x0000004700477220 */ /* 0x000fe40000410000 */
[C---:B------:R-:W-:Y:S01]  /*12230*/  HMMA.16816.F32 R48, R136.reuse, R150, R48 ;  /* 0x000000968830723c */ /* 0x040fe20000001830 */
[----:B------:R-:W4:Y:S03]  /*12240*/  LDSM.16.MT88.4 R148, [R213+0x4100] ;  /* 0x00410000d594783b */ /* 0x000f260000004200 */
[C---:B------:R-:W-:Y:S02]  /*12250*/  FMUL.FTZ R72, R2.reuse, R72 ;  /* 0x0000004802487220 */ /* 0x040fe40000410000 */
[----:B------:R-:W-:Y:S02]  /*12260*/  FMUL.FTZ R73, R2, R73 ;  /* 0x0000004902497220 */ /* 0x000fe40000410000 */
[C---:B------:R-:W-:Y:S01]  /*12270*/  FMUL.FTZ R74, R0.reuse, R74 ;  /* 0x0000004a004a7220 */ /* 0x040fe20000410000 */
[C---:B-1----:R-:W-:Y:S03]  /*12280*/  HMMA.16816.F32 R52, R136.reuse, R140, R52 ;  /* 0x0000008c8834723c */ /* 0x042fe60000001834 */
[----:B------:R-:W-:Y:S02]  /*12290*/  FMUL.FTZ R75, R0, R75 ;  /* 0x0000004b004b7220 */ /* 0x000fe40000410000 */
[C---:B------:R-:W-:Y:S02]  /*122a0*/  FMUL.FTZ R76, R2.reuse, R76 ;  /* 0x0000004c024c7220 */ /* 0x040fe40000410000 */
[----:B------:R-:W-:Y:S01]  /*122b0*/  FMUL.FTZ R77, R2, R77 ;  /* 0x0000004d024d7220 */ /* 0x000fe20000410000 */
[C---:B------:R-:W-:Y:S01]  /*122c0*/  HMMA.16816.F32 R56, R136.reuse, R142, R56 ;  /* 0x0000008e8838723c */ /* 0x040fe20000001838 */
[----:B------:R-:W1:Y:S03]  /*122d0*/  LDSM.16.MT88.4 R140, [R214+0x4100] ;  /* 0x00410000d68c783b */ /* 0x000e660000004200 */
[C---:B------:R-:W-:Y:S02]  /*122e0*/  FMUL.FTZ R78, R0.reuse, R78 ;  /* 0x0000004e004e7220 */ /* 0x040fe40000410000 */
[----:B------:R-:W-:Y:S02]  /*122f0*/  FMUL.FTZ R79, R0, R79 ;  /* 0x0000004f004f7220 */ /* 0x000fe40000410000 */
[C---:B---3--:R-:W-:Y:S04]  /*12300*/  HMMA.16816.F32 R60, R136.reuse, R144, R60 ;  /* 0x00000090883c723c */ /* 0x048fe8000000183c */
[--C-:B--2---:R-:W-:Y:S01]  /*12310*/  FFMA.FTZ R134, R178, c[0x0][0x2d0], -R176.reuse ;  /* 0x0000b400b2867a23 */ /* 0x104fe200000108b0 */
[----:B------:R-:W-:Y:S01]  /*12320*/  MOV R178, R192 ;  /* 0x000000c000b27202 */ /* 0x000fe20000000f00 */
[C---:B------:R-:W-:Y:S02]  /*12330*/  FMUL.FTZ R80, R2.reuse, R80 ;  /* 0x0000005002507220 */ /* 0x040fe40000410000 */
[C---:B------:R-:W-:Y:S01]  /*12340*/  HMMA.16816.F32 R64, R136.reuse, R146, R64 ;  /* 0x000000928840723c */ /* 0x040fe20000001840 */
[----:B------:R2:W3:Y:S01]  /*12350*/  MUFU.EX2 R207, R134 ;  /* 0x0000008600cf7308 */ /* 0x0004e20000000800 */
[----:B------:R-:W3:Y:S02]  /*12360*/  LDSM.16.MT88.4 R144, [R216+0x4100] ;  /* 0x00410000d890783b */ /* 0x000ee40000004200 */
[----:B------:R-:W-:Y:S02]  /*12370*/  FMUL.FTZ R81, R2, R81 ;  /* 0x0000005102517220 */ /* 0x000fe40000410000 */
[C---:B------:R-:W-:Y:S02]  /*12380*/  FMUL.FTZ R82, R0.reuse, R82 ;  /* 0x0000005200527220 */ /* 0x040fe40000410000 */
[C---:B----4-:R-:W-:Y:S04]  /*12390*/  HMMA.16816.F32 R68, R136.reuse, R148, R68 ;  /* 0x000000948844723c */ /* 0x050fe80000001844 */
[----:B------:R-:W-:Y:S02]  /*123a0*/  FMUL.FTZ R83, R0, R83 ;  /* 0x0000005300537220 */ /* 0x000fe40000410000 */
[C---:B------:R-:W-:Y:S02]  /*123b0*/  FMUL.FTZ R84, R2.reuse, R84 ;  /* 0x0000005402547220 */ /* 0x040fe40000410000 */
[C---:B------:R-:W-:Y:S01]  /*123c0*/  HMMA.16816.F32 R72, R136.reuse, R150, R72 ;  /* 0x000000968848723c */ /* 0x040fe20000001848 */
[----:B------:R-:W4:Y:S03]  /*123d0*/  LDSM.16.MT88.4 R148, [R215+0x4100] ;  /* 0x00410000d794783b */ /* 0x000f260000004200 */
[----:B------:R-:W-:Y:S02]  /*123e0*/  FMUL.FTZ R85, R2, R85 ;  /* 0x0000005502557220 */ /* 0x000fe40000410000 */
[C---:B------:R-:W-:Y:S02]  /*123f0*/  FMUL.FTZ R86, R0.reuse, R86 ;  /* 0x0000005600567220 */ /* 0x040fe40000410000 */
[----:B------:R-:W-:Y:S01]  /*12400*/  FMUL.FTZ R87, R0, R87 ;  /* 0x0000005700577220 */ /* 0x000fe20000410000 */
[C---:B-1----:R-:W-:Y:S03]  /*12410*/  HMMA.16816.F32 R76, R136.reuse, R140, R76 ;  /* 0x0000008c884c723c */ /* 0x042fe6000000184c */
[--C-:B--2---:R-:W-:Y:S01]  /*12420*/  FFMA.FTZ R134, R180, c[0x0][0x2d0], -R133.reuse ;  /* 0x0000b400b4867a23 */ /* 0x104fe20000010885 */
[----:B------:R-:W-:Y:S01]  /*12430*/  MOV R180, R191 ;  /* 0x000000bf00b47202 */ /* 0x000fe20000000f00 */
[C---:B------:R-:W-:Y:S02]  /*12440*/  FMUL.FTZ R88, R2.reuse, R88 ;  /* 0x0000005802587220 */ /* 0x040fe40000410000 */
[----:B------:R1:W-:Y:S01]  /*12450*/  MUFU.EX2 R193, R134 ;  /* 0x0000008600c17308 */ /* 0x0003e20000000800 */
[C---:B------:R-:W-:Y:S01]  /*12460*/  HMMA.16816.F32 R80, R136.reuse, R142, R80 ;  /* 0x0000008e8850723c */ /* 0x040fe20000001850 */
[----:B------:R-:W2:Y:S03]  /*12470*/  LDSM.16.MT88.4 R140, [R213+0x6100] ;  /* 0x00610000d58c783b */ /* 0x000ea60000004200 */
[----:B------:R-:W-:Y:S02]  /*12480*/  FMUL.FTZ R89, R2, R89 ;  /* 0x0000005902597220 */ /* 0x000fe40000410000 */
[C---:B------:R-:W-:Y:S02]  /*12490*/  FMUL.FTZ R90, R0.reuse, R90 ;  /* 0x0000005a005a7220 */ /* 0x040fe40000410000 */
[----:B------:R-:W-:Y:S01]  /*124a0*/  FMUL.FTZ R91, R0, R91 ;  /* 0x0000005b005b7220 */ /* 0x000fe20000410000 */
[C---:B---3--:R-:W-:Y:S03]  /*124b0*/  HMMA.16816.F32 R84, R136.reuse, R144, R84 ;  /* 0x000000908854723c */ /* 0x048fe60000001854 */
[C---:B------:R-:W-:Y:S02]  /*124c0*/  FMUL.FTZ R92, R2.reuse, R92 ;  /* 0x0000005c025c7220 */ /* 0x040fe40000410000 */
[----:B------:R-:W-:Y:S02]  /*124d0*/  FMUL.FTZ R93, R2, R93 ;  /* 0x0000005d025d7220 */ /* 0x000fe40000410000 */
[C---:B------:R-:W-:Y:S01]  /*124e0*/  FMUL.FTZ R94, R0.reuse, R94 ;  /* 0x0000005e005e7220 */ /* 0x040fe20000410000 */
[C---:B------:R-:W-:Y:S01]  /*124f0*/  HMMA.16816.F32 R88, R136.reuse, R146, R88 ;  /* 0x000000928858723c */ /* 0x040fe20000001858 */
[----:B------:R-:W3:Y:S03]  /*12500*/  LDSM.16.MT88.4 R144, [R214+0x6100] ;  /* 0x00610000d690783b */ /* 0x000ee60000004200 */
[----:B------:R-:W-:Y:S02]  /*12510*/  FMUL.FTZ R95, R0, R95 ;  /* 0x0000005f005f7220 */ /* 0x000fe40000410000 */
[--C-:B-1----:R-:W-:Y:S02]  /*12520*/  FFMA.FTZ R134, R179, c[0x0][0x2d0], -R133.reuse ;  /* 0x0000b400b3867a23 */ /* 0x102fe40000010885 */
[C---:B------:R-:W-:Y:S02]  /*12530*/  FMUL.FTZ R96, R2.reuse, R96 ;  /* 0x0000006002607220 */ /* 0x040fe40000410000 */
[----:B------:R1:W1:Y:S01]  /*12540*/  MUFU.EX2 R192, R134 ;  /* 0x0000008600c07308 */ /* 0x0002620000000800 */
[C---:B----4-:R-:W-:Y:S03]  /*12550*/  HMMA.16816.F32 R92, R136.reuse, R148, R92 ;  /* 0x00000094885c723c */ /* 0x050fe6000000185c */
[----:B------:R-:W-:Y:S02]  /*12560*/  FMUL.FTZ R97, R2, R97 ;  /* 0x0000006102617220 */ /* 0x000fe40000410000 */
[C---:B------:R-:W-:Y:S02]  /*12570*/  FMUL.FTZ R98, R0.reuse, R98 ;  /* 0x0000006200627220 */ /* 0x040fe40000410000 */
[----:B------:R-:W-:Y:S02]  /*12580*/  FMUL.FTZ R99, R0, R99 ;  /* 0x0000006300637220 */ /* 0x000fe40000410000 */
[C---:B------:R-:W-:Y:S03]  /*12590*/  FMUL.FTZ R100, R2.reuse, R100 ;  /* 0x0000006402647220 */ /* 0x040fe60000410000 */
[----:B------:R-:W-:Y:S02]  /*125a0*/  FMUL.FTZ R101, R2, R101 ;  /* 0x0000006502657220 */ /* 0x000fe40000410000 */
[C---:B------:R-:W-:Y:S01]  /*125b0*/  HMMA.16816.F32 R96, R136.reuse, R150, R96 ;  /* 0x000000968860723c */ /* 0x040fe20000001860 */
[----:B------:R-:W4:Y:S02]  /*125c0*/  LDSM.16.MT88.4 R148, [R216+0x6100] ;  /* 0x00610000d894783b */ /* 0x000f240000004200 */
[C---:B------:R-:W-:Y:S02]  /*125d0*/  FMUL.FTZ R102, R0.reuse, R102 ;  /* 0x0000006600667220 */ /* 0x040fe40000410000 */
[----:B------:R-:W-:Y:S02]  /*125e0*/  FMUL.FTZ R103, R0, R103 ;  /* 0x0000006700677220 */ /* 0x000fe40000410000 */
[C---:B------:R-:W-:Y:S02]  /*125f0*/  FMUL.FTZ R104, R2.reuse, R104 ;  /* 0x0000006802687220 */ /* 0x040fe40000410000 */
[----:B------:R-:W-:Y:S03]  /*12600*/  FMUL.FTZ R105, R2, R105 ;  /* 0x0000006902697220 */ /* 0x000fe60000410000 */
[C---:B--2---:R-:W-:Y:S03]  /*12610*/  HMMA.16816.F32 R100, R136.reuse, R140, R100 ;  /* 0x0000008c8864723c */ /* 0x044fe60000001864 */
[C---:B------:R-:W-:Y:S02]  /*12620*/  FMUL.FTZ R106, R0.reuse, R106 ;  /* 0x0000006a006a7220 */ /* 0x040fe40000410000 */
[----:B------:R-:W-:Y:S02]  /*12630*/  FMUL.FTZ R107, R0, R107 ;  /* 0x0000006b006b7220 */ /* 0x000fe40000410000 */
[--C-:B-1----:R-:W-:Y:S02]  /*12640*/  FFMA.FTZ R134, R177, c[0x0][0x2d0], -R133.reuse ;  /* 0x0000b400b1867a23 */ /* 0x102fe40000010885 */
[C---:B------:R-:W-:Y:S02]  /*12650*/  FMUL.FTZ R108, R2.reuse, R108 ;  /* 0x0000006c026c7220 */ /* 0x040fe40000410000 */
[----:B------:R1:W-:Y:S01]  /*12660*/  MUFU.EX2 R191, R134 ;  /* 0x0000008600bf7308 */ /* 0x0003e20000000800 */
[C---:B------:R-:W-:Y:S01]  /*12670*/  HMMA.16816.F32 R104, R136.reuse, R142, R104 ;  /* 0x0000008e8868723c */ /* 0x040fe20000001868 */
[----:B------:R-:W2:Y:S02]  /*12680*/  LDSM.16.MT88.4 R140, [R215+0x6100] ;  /* 0x00610000d78c783b */ /* 0x000ea40000004200 */
[----:B------:R-:W-:Y:S02]  /*12690*/  FMUL.FTZ R109, R2, R109 ;  /* 0x0000006d026d7220 */ /* 0x000fe40000410000 */
[C---:B------:R-:W-:Y:S02]  /*126a0*/  FMUL.FTZ R110, R0.reuse, R110 ;  /* 0x0000006e006e7220 */ /* 0x040fe40000410000 */
[----:B------:R-:W-:Y:S02]  /*126b0*/  FMUL.FTZ R111, R0, R111 ;  /* 0x0000006f006f7220 */ /* 0x000fe40000410000 */
[C---:B------:R-:W-:Y:S03]  /*126c0*/  FMUL.FTZ R112, R2.reuse, R112 ;  /* 0x0000007002707220 */ /* 0x040fe60000410000 */
[----:B------:R-:W-:Y:S02]  /*126d0*/  FMUL.FTZ R113, R2, R113 ;  /* 0x0000007102717220 */ /* 0x000fe40000410000 */
        /* <DEDUP_REMOVED lines=11> */
[C---:B----4-:R-:W-:Y:S03]  /*12790*/  HMMA.16816.F32 R116, R136.reuse, R148, R116 ;  /* 0x000000948874723c */ /* 0x050fe60000001874 */
[C---:B------:R-:W-:Y:S02]  /*127a0*/  FMUL.FTZ R122, R0.reuse, R122 ;  /* 0x0000007a007a7220 */ /* 0x040fe40000410000 */
[----:B------:R-:W-:Y:S02]  /*127b0*/  FMUL.FTZ R123, R0, R123 ;  /* 0x0000007b007b7220 */ /* 0x000fe40000410000 */
[--C-:B-1----:R-:W-:Y:S02]  /*127c0*/  FFMA.FTZ R134, R181, c[0x0][0x2d0], -R133.reuse ;  /* 0x0000b400b5867a23 */ /* 0x102fe40000010885 */
[C---:B------:R-:W-:Y:S02]  /*127d0*/  FMUL.FTZ R124, R2.reuse, R124 ;  /* 0x0000007c027c7220 */ /* 0x040fe40000410000 */
[----:B------:R1:W4:Y:S01]  /*127e0*/  MUFU.EX2 R187, R134 ;  /* 0x0000008600bb7308 */ /* 0x0003220000000800 */
[C---:B------:R-:W-:Y:S01]  /*127f0*/  HMMA.16816.F32 R120, R136.reuse, R150, R120 ;  /* 0x000000968878723c */ /* 0x040fe20000001878 */
[----:B------:R-:W3:Y:S02]  /*12800*/  LDSM.16.MT88.4 R148, [R214+0x900] ;  /* 0x00090000d694783b */ /* 0x000ee40000004200 */
        /* <DEDUP_REMOVED lines=8> */
[--C-:B-1----:R-:W-:Y:S05]  /*12890*/  FFMA.FTZ R134, R182, c[0x0][0x2d0], -R176.reuse ;  /* 0x0000b400b6867a23 */ /* 0x102fea00000108b0 */
[----:B------:R-:W-:Y:S01]  /*128a0*/  HMMA.16816.F32 R128, R136, R142, R128 ;  /* 0x0000008e8880723c */ /* 0x000fe20000001880 */
[----:B------:R-:W1:Y:S01]  /*128b0*/  LDSM.16.MT88.4 R140, [R215+0x900] ;  /* 0x00090000d78c783b */ /* 0x000e620000004200 */
[----:B------:R2:W-:Y:S05]  /*128c0*/  MUFU.EX2 R206, R134 ;  /* 0x0000008600ce7308 */ /* 0x0005ea0000000800 */
[----:B-----5:R-:W-:Y:S02]  /*128d0*/  F2FP.PACK_AB R136, R209, R210 ;  /* 0x000000d2d188723e */ /* 0x020fe400000000ff */
[----:B------:R-:W-:Y:S03]  /*128e0*/  F2FP.PACK_AB R138, R207, R208 ;  /* 0x000000d0cf8a723e */ /* 0x000fe600000000ff */
[----:B------:R-:W-:Y:S02]  /*128f0*/  F2FP.PACK_AB R137, R192, R193 ;  /* 0x000000c1c089723e */ /* 0x000fe400000000ff */
[----:B----4-:R-:W-:Y:S07]  /*12900*/  F2FP.PACK_AB R139, R187, R191 ;  /* 0x000000bfbb8b723e */ /* 0x010fee00000000ff */
[C---:B---3--:R-:W-:Y:S03]  /*12910*/  HMMA.16816.F32 R4, R136.reuse, R144, R4 ;  /* 0x000000908804723c */ /* 0x048fe60000001804 */
[--C-:B--2---:R-:W-:Y:S05]  /*12920*/  FFMA.FTZ R134, R188, c[0x0][0x2d0], -R176.reuse ;  /* 0x0000b400bc867a23 */ /* 0x104fea00000108b0 */
[C---:B------:R-:W-:Y:S01]  /*12930*/  HMMA.16816.F32 R8, R136.reuse, R146, R8 ;  /* 0x000000928808723c */ /* 0x040fe20000001808 */
[----:B------:R-:W2:Y:S01]  /*12940*/  LDSM.16.MT88.4 R144, [R215+0x2900] ;  /* 0x00290000d790783b */ /* 0x000ea20000004200 */
[----:B------:R3:W4:Y:S06]  /*12950*/  MUFU.EX2 R205, R134 ;  /* 0x0000008600cd7308 */ /* 0x00072c0000000800 */
[C---:B------:R-:W-:Y:S08]  /*12960*/  HMMA.16816.F32 R12, R136.reuse, R148, R12 ;  /* 0x00000094880c723c */ /* 0x040ff0000000180c */
[C---:B------:R-:W-:Y:S01]  /*12970*/  HMMA.16816.F32 R16, R136.reuse, R150, R16 ;  /* 0x000000968810723c */ /* 0x040fe20000001810 */
[----:B------:R-:W5:Y:S07]  /*12980*/  LDSM.16.MT88.4 R148, [R216+0x4900] ;  /* 0x00490000d894783b */ /* 0x000f6e0000004200 */
[C---:B------:R-:W-:Y:S04]  /*12990*/  HMMA.16816.F32 R20, R136.reuse, R152, R20 ;  /* 0x000000988814723c */ /* 0x040fe80000001814 */
[--C-:B---3--:R-:W-:Y:S04]  /*129a0*/  FFMA.FTZ R134, R189, c[0x0][0x2d0], -R176.reuse ;  /* 0x0000b400bd867a23 */ /* 0x108fe800000108b0 */
[C---:B------:R-:W-:Y:S01]  /*129b0*/  HMMA.16816.F32 R24, R136.reuse, R154, R24 ;  /* 0x0000009a8818723c */ /* 0x040fe20000001818 */
[----:B------:R-:W-:Y:S01]  /*129c0*/  LDSM.16.MT88.4 R152, [R214+0x6900] ;  /* 0x00690000d698783b */ /* 0x000fe20000004200 */
[----:B------:R3:W-:Y:S06]  /*129d0*/  MUFU.EX2 R189, R134 ;  /* 0x0000008600bd7308 */ /* 0x0007ec0000000800 */
[C---:B-1----:R-:W-:Y:S08]  /*129e0*/  HMMA.16816.F32 R28, R136.reuse, R140, R28 ;  /* 0x0000008c881c723c */ /* 0x042ff0000000181c */
[C---:B------:R-:W-:Y:S01]  /*129f0*/  HMMA.16816.F32 R32, R136.reuse, R142, R32 ;  /* 0x0000008e8820723c */ /* 0x040fe20000001820 */
[----:B------:R-:W1:Y:S07]  /*12a00*/  LDSM.16.MT88.4 R140, [R215+0x4900] ;  /* 0x00490000d78c783b */ /* 0x000e6e0000004200 */
[C---:B------:R-:W-:Y:S04]  /*12a10*/  HMMA.16816.F32 R36, R136.reuse, R156, R36 ;  /* 0x0000009c8824723c */ /* 0x040fe80000001824 */
[--C-:B---3--:R-:W-:Y:S01]  /*12a20*/  FFMA.FTZ R134, R190, c[0x0][0x2d0], -R176.reuse ;  /* 0x0000b400be867a23 */ /* 0x108fe200000108b0 */
[----:B------:R-:W-:Y:S02]  /*12a30*/  MOV R190, R180 ;  /* 0x000000b400be7202 */ /* 0x000fe40000000f00 */
[--C-:B------:R-:W-:Y:S01]  /*12a40*/  FFMA.FTZ R156, R183, c[0x0][0x2d0], -R133.reuse ;  /* 0x0000b400b79c7a23 */ /* 0x100fe20000010885 */
[C---:B------:R-:W-:Y:S01]  /*12a50*/  HMMA.16816.F32 R40, R136.reuse, R158, R40 ;  /* 0x0000009e8828723c */ /* 0x040fe20000001828 */
[----:B------:R3:W1:Y:S07]  /*12a60*/  MUFU.EX2 R188, R134 ;  /* 0x0000008600bc7308 */ /* 0x00066e0000000800 */
[C---:B------:R-:W-:Y:S03]  /*12a70*/  HMMA.16816.F32 R44, R136.reuse, R160, R44 ;  /* 0x000000a0882c723c */ /* 0x040fe6000000182c */
[----:B------:R1:W-:Y:S05]  /*12a80*/  MUFU.EX2 R181, R156 ;  /* 0x0000009c00b57308 */ /* 0x0003ea0000000800 */
[C---:B------:R-:W-:Y:S01]  /*12a90*/  HMMA.16816.F32 R48, R136.reuse, R162, R48 ;  /* 0x000000a28830723c */ /* 0x040fe20000001830 */
[----:B------:R-:W-:Y:S07]  /*12aa0*/  LDSM.16.MT88.4 R160, [R214+0x3100] ;  /* 0x00310000d6a0783b */ /* 0x000fee0000004200 */
[C---:B------:R-:W-:Y:S04]  /*12ab0*/  HMMA.16816.F32 R52, R136.reuse, R164, R52 ;  /* 0x000000a48834723c */ /* 0x040fe80000001834 */
[--C-:B---3--:R-:W-:Y:S04]  /*12ac0*/  FFMA.FTZ R134, R184, c[0x0][0x2d0], -R133.reuse ;  /* 0x0000b400b8867a23 */ /* 0x108fe80000010885 */
[C---:B------:R-:W-:Y:S01]  /*12ad0*/  HMMA.16816.F32 R56, R136.reuse, R166, R56 ;  /* 0x000000a68838723c */ /* 0x040fe20000001838 */
[----:B------:R-:W-:Y:S01]  /*12ae0*/  LDSM.16.MT88.4 R164, [R214+0x5100] ;  /* 0x00510000d6a4783b */ /* 0x000fe20000004200 */
[----:B------:R3:W3:Y:S06]  /*12af0*/  MUFU.EX2 R180, R134 ;  /* 0x0000008600b47308 */ /* 0x0006ec0000000800 */
[C---:B--2---:R-:W-:Y:S01]  /*12b00*/  HMMA.16816.F32 R60, R136.reuse, R144, R60 ;  /* 0x00000090883c723c */ /* 0x044fe2000000183c */
[----:B-1----:R-:W-:Y:S07]  /*12b10*/  LDSM.16.MT88.4 R156, [R213+0x3100] ;  /* 0x00310000d59c783b */ /* 0x002fee0000004200 */
[C---:B------:R-:W-:Y:S01]  /*12b20*/  HMMA.16816.F32 R64, R136.reuse, R146, R64 ;  /* 0x000000928840723c */ /* 0x040fe20000001840 */
[----:B------:R-:W1:Y:S07]  /*12b30*/  LDSM.16.MT88.4 R144, [R213+0x6900] ;  /* 0x00690000d590783b */ /* 0x000e6e0000004200 */
[C---:B------:R-:W-:Y:S04]  /*12b40*/  HMMA.16816.F32 R68, R136.reuse, R168, R68 ;  /* 0x000000a88844723c */ /* 0x040fe80000001844 */
[--C-:B---3--:R-:W-:Y:S04]  /*12b50*/  FFMA.FTZ R134, R185, c[0x0][0x2d0], -R133.reuse ;  /* 0x0000b400b9867a23 */ /* 0x108fe80000010885 */
[C---:B------:R-:W-:Y:S01]  /*12b60*/  HMMA.16816.F32 R72, R136.reuse, R170, R72 ;  /* 0x000000aa8848723c */ /* 0x040fe20000001848 */
[----:B------:R-:W-:Y:S01]  /*12b70*/  LDSM.16.MT88.4 R168, [R215+0x1900] ;  /* 0x00190000d7a8783b */ /* 0x000fe20000004200 */
[----:B------:R2:W-:Y:S06]  /*12b80*/  MUFU.EX2 R179, R134 ;  /* 0x0000008600b37308 */ /* 0x0005ec0000000800 */
[C---:B------:R-:W-:Y:S08]  /*12b90*/  HMMA.16816.F32 R76, R136.reuse, R172, R76 ;  /* 0x000000ac884c723c */ /* 0x040ff0000000184c */
[C---:B------:R-:W-:Y:S01]  /*12ba0*/  HMMA.16816.F32 R80, R136.reuse, R174, R80 ;  /* 0x000000ae8850723c */ /* 0x040fe20000001850 */
[----:B------:R-:W-:Y:S07]  /*12bb0*/  LDSM.16.MT88.4 R172, [R213+0x5900] ;  /* 0x00590000d5ac783b */ /* 0x000fee0000004200 */
[C---:B-----5:R-:W-:Y:S04]  /*12bc0*/  HMMA.16816.F32 R84, R136.reuse, R148, R84 ;  /* 0x000000948854723c */ /* 0x060fe80000001854 */
[--C-:B--2---:R-:W-:Y:S01]  /*12bd0*/  FFMA.FTZ R134, R186, c[0x0][0x2d0], -R133.reuse ;  /* 0x0000b400ba867a23 */ /* 0x104fe20000010885 */
[----:B------:R-:W-:Y:S03]  /*12be0*/  MOV R186, R178 ;  /* 0x000000b200ba7202 */ /* 0x000fe60000000f00 */
[C---:B------:R-:W-:Y:S01]  /*12bf0*/  HMMA.16816.F32 R88, R136.reuse, R150, R88 ;  /* 0x000000968858723c */ /* 0x040fe20000001858 */
[----:B------:R-:W2:Y:S01]  /*12c00*/  LDSM.16.MT88.4 R148, [R216+0x6900] ;  /* 0x00690000d894783b */ /* 0x000ea20000004200 */
[----:B------:R3:W5:Y:S06]  /*12c10*/  MUFU.EX2 R178, R134 ;  /* 0x0000008600b27308 */ /* 0x00076c0000000800 */
[C---:B------:R-:W-:Y:S08]  /*12c20*/  HMMA.16816.F32 R92, R136.reuse, R140, R92 ;  /* 0x0000008c885c723c */ /* 0x040ff0000000185c */
[C---:B------:R-:W-:Y:S01]  /*12c30*/  HMMA.16816.F32 R96, R136.reuse, R142, R96 ;  /* 0x0000008e8860723c */ /* 0x040fe20000001860 */
[----:B------:R-:W4:Y:S07]  /*12c40*/  LDSM.16.MT88.4 R140, [R215+0x6900] ;  /* 0x00690000d78c783b */ /* 0x000f2e0000004200 */
[C---:B-1----:R-:W-:Y:S04]  /*12c50*/  HMMA.16816.F32 R100, R136.reuse, R144, R100 ;  /* 0x000000908864723c */ /* 0x042fe80000001864 */
[--C-:B---3--:R-:W-:Y:S02]  /*12c60*/  FFMA.FTZ R134, R197, c[0x0][0x2d0], -R176.reuse ;  /* 0x0000b400c5867a23 */ /* 0x108fe400000108b0 */
[----:B------:R-:W3:Y:S02]  /*12c70*/  LDL.LU R197, [R1+0x4] ;  /* 0x0000040001c57983 */ /* 0x000ee40000300800 */
[C---:B------:R-:W-:Y:S01]  /*12c80*/  HMMA.16816.F32 R104, R136.reuse, R146, R104 ;  /* 0x000000928868723c */ /* 0x040fe20000001868 */
[----:B------:R1:W-:Y:S01]  /*12c90*/  MUFU.EX2 R185, R134 ;  /* 0x0000008600b97308 */ /* 0x0003e20000000800 */
[----:B------:R-:W5:Y:S06]  /*12ca0*/  LDSM.16.MT88.4 R144, [R213+0x1100] ;  /* 0x00110000d590783b */ /* 0x000f6c0000004200 */
[C---:B------:R-:W-:Y:S08]  /*12cb0*/  HMMA.16816.F32 R108, R136.reuse, R152, R108 ;  /* 0x00000098886c723c */ /* 0x040ff0000000186c */
[C---:B------:R-:W-:Y:S01]  /*12cc0*/  HMMA.16816.F32 R112, R136.reuse, R154, R112 ;  /* 0x0000009a8870723c */ /* 0x040fe20000001870 */
[----:B------:R-:W5:Y:S07]  /*12cd0*/  LDSM.16.MT88.4 R152, [R214+0x1100] ;  /* 0x00110000d698783b */ /* 0x000f6e0000004200 */
[C---:B--2---:R-:W-:Y:S04]  /*12ce0*/  HMMA.16816.F32 R116, R136.reuse, R148, R116 ;  /* 0x000000948874723c */ /* 0x044fe80000001874 */
[--C-:B-1----:R-:W-:Y:S02]  /*12cf0*/  FFMA.FTZ R134, R198, c[0x0][0x2d0], -R176.reuse ;  /* 0x0000b400c6867a23 */ /* 0x102fe400000108b0 */
[----:B------:R-:W2:Y:S02]  /*12d00*/  LDL.LU R198, [R1] ;  /* 0x0000000001c67983 */ /* 0x000ea40000300800 */
[C---:B------:R-:W-:Y:S01]  /*12d10*/  HMMA.16816.F32 R120, R136.reuse, R150, R120 ;  /* 0x000000968878723c */ /* 0x040fe20000001878 */
[----:B------:R1:W1:Y:S01]  /*12d20*/  MUFU.EX2 R184, R134 ;  /* 0x0000008600b87308 */ /* 0x0002620000000800 */
[----:B------:R-:W5:Y:S06]  /*12d30*/  LDSM.16.MT88.4 R148, [R216+0x1100] ;  /* 0x00110000d894783b */ /* 0x000f6c0000004200 */
[C---:B----4-:R-:W-:Y:S08]  /*12d40*/  HMMA.16816.F32 R124, R136.reuse, R140, R124 ;  /* 0x0000008c887c723c */ /* 0x050ff0000000187c */
[----:B------:R-:W-:Y:S01]  /*12d50*/  HMMA.16816.F32 R128, R136, R142, R128 ;  /* 0x0000008e8880723c */ /* 0x000fe20000001880 */
[----:B------:R-:W4:Y:S06]  /*12d60*/  LDSM.16.MT88.4 R140, [R215+0x1100] ;  /* 0x00110000d78c783b */ /* 0x000f2c0000004200 */
[----:B------:R-:W-:Y:S02]  /*12d70*/  F2FP.PACK_AB R136, R205, R206 ;  /* 0x000000cecd88723e */ /* 0x000fe400000000ff */
[----:B------:R-:W-:Y:S03]  /*12d80*/  F2FP.PACK_AB R138, R188, R189 ;  /* 0x000000bdbc8a723e */ /* 0x000fe600000000ff */
[----:B------:R-:W-:Y:S01]  /*12d90*/  F2FP.PACK_AB R137, R180, R181 ;  /* 0x000000b5b489723e */ /* 0x000fe200000000ff */
[--C-:B-1----:R-:W-:Y:S01]  /*12da0*/  FFMA.FTZ R134, R199, c[0x0][0x2d0], -R176.reuse ;  /* 0x0000b400c7867a23 */ /* 0x102fe200000108b0 */
[----:B-----5:R-:W-:Y:S01]  /*12db0*/  F2FP.PACK_AB R139, R178, R179 ;  /* 0x000000b3b28b723e */ /* 0x020fe200000000ff */
[----:B------:R-:W-:Y:S02]  /*12dc0*/  FFMA.FTZ R176, R200, c[0x0][0x2d0], -R176 ;  /* 0x0000b400c8b07a23 */ /* 0x000fe400000108b0 */
[----:B------:R1:W-:Y:S04]  /*12dd0*/  MUFU.EX2 R183, R134 ;  /* 0x0000008600b77308 */ /* 0x0003e80000000800 */
[C---:B------:R-:W-:Y:S06]  /*12de0*/  HMMA.16816.F32 R4, R136.reuse, R144, R4 ;  /* 0x000000908804723c */ /* 0x040fec0000001804 */
[----:B------:R-:W5:Y:S02]  /*12df0*/  MUFU.EX2 R182, R176 ;  /* 0x000000b000b67308 */ /* 0x000f640000000800 */
[C---:B------:R-:W-:Y:S01]  /*12e00*/  HMMA.16816.F32 R8, R136.reuse, R146, R8 ;  /* 0x000000928808723c */ /* 0x040fe20000001808 */
[----:B------:R-:W5:Y:S07]  /*12e10*/  LDSM.16.MT88.4 R144, [R216+0x3100] ;  /* 0x00310000d890783b */ /* 0x000f6e0000004200 */
[C---:B------:R-:W-:Y:S04]  /*12e20*/  HMMA.16816.F32 R12, R136.reuse, R152, R12 ;  /* 0x00000098880c723c */ /* 0x040fe8000000180c */
[--C-:B-1----:R-:W-:Y:S04]  /*12e30*/  FFMA.FTZ R134, R194, c[0x0][0x2d0], -R133.reuse ;  /* 0x0000b400c2867a23 */ /* 0x102fe80000010885 */
[C---:B------:R-:W-:Y:S01]  /*12e40*/  HMMA.16816.F32 R16, R136.reuse, R154, R16 ;  /* 0x0000009a8810723c */ /* 0x040fe20000001810 */
[----:B------:R-:W1:Y:S01]  /*12e50*/  LDSM.16.MT88.4 R152, [R215+0x3100] ;  /* 0x00310000d798783b */ /* 0x000e620000004200 */
[----:B------:R5:W-:Y:S06]  /*12e60*/  MUFU.EX2 R177, R134 ;  /* 0x0000008600b17308 */ /* 0x000bec0000000800 */
[C---:B------:R-:W-:Y:S08]  /*12e70*/  HMMA.16816.F32 R20, R136.reuse, R148, R20 ;  /* 0x000000948814723c */ /* 0x040ff00000001814 */
[C---:B------:R-:W-:Y:S01]  /*12e80*/  HMMA.16816.F32 R24, R136.reuse, R150, R24 ;  /* 0x000000968818723c */ /* 0x040fe20000001818 */
[----:B------:R-:W1:Y:S07]  /*12e90*/  LDSM.16.MT88.4 R148, [R213+0x5100] ;  /* 0x00510000d594783b */ /* 0x000e6e0000004200 */
[C---:B----4-:R-:W-:Y:S04]  /*12ea0*/  HMMA.16816.F32 R28, R136.reuse, R140, R28 ;  /* 0x0000008c881c723c */ /* 0x050fe8000000181c */
[--C-:B-----5:R-:W-:Y:S04]  /*12eb0*/  FFMA.FTZ R134, R195, c[0x0][0x2d0], -R133.reuse ;  /* 0x0000b400c3867a23 */ /* 0x120fe80000010885 */
[C---:B------:R-:W-:Y:S01]  /*12ec0*/  HMMA.16816.F32 R32, R136.reuse, R142, R32 ;  /* 0x0000008e8820723c */ /* 0x040fe20000001820 */
[----:B------:R-:W4:Y:S01]  /*12ed0*/  LDSM.16.MT88.4 R140, [R216+0x5100] ;  /* 0x00510000d88c783b */ /* 0x000f220000004200 */
[----:B------:R5:W1:Y:S06]  /*12ee0*/  MUFU.EX2 R176, R134 ;  /* 0x0000008600b07308 */ /* 0x000a6c0000000800 */
[C---:B------:R-:W-:Y:S08]  /*12ef0*/  HMMA.16816.F32 R36, R136.reuse, R156, R36 ;  /* 0x0000009c8824723c */ /* 0x040ff00000001824 */
[C---:B------:R-:W-:Y:S08]  /*12f00*/  HMMA.16816.F32 R40, R136.reuse, R158, R40 ;  /* 0x0000009e8828723c */ /* 0x040ff00000001828 */
[C---:B------:R-:W-:Y:S04]  /*12f10*/  HMMA.16816.F32 R44, R136.reuse, R160, R44 ;  /* 0x000000a0882c723c */ /* 0x040fe8000000182c */
[--C-:B-----5:R-:W-:Y:S02]  /*12f20*/  FFMA.FTZ R134, R196, c[0x0][0x2d0], -R133.reuse ;  /* 0x0000b400c4867a23 */ /* 0x120fe40000010885 */
[----:B------:R-:W-:Y:S02]  /*12f30*/  FFMA.FTZ R133, R135, c[0x0][0x2d0], -R133 ;  /* 0x0000b40087857a23 */ /* 0x000fe40000010885 */
[C---:B------:R-:W-:Y:S01]  /*12f40*/  HMMA.16816.F32 R48, R136.reuse, R162, R48 ;  /* 0x000000a28830723c */ /* 0x040fe20000001830 */
[----:B------:R-:W-:Y:S01]  /*12f50*/  LDSM.16.MT88.4 R160, [R216+0x1900] ;  /* 0x00190000d8a0783b */ /* 0x000fe20000004200 */
[----:B------:R-:W-:Y:S06]  /*12f60*/  MUFU.EX2 R134, R134 ;  /* 0x0000008600867308 */ /* 0x000fec0000000800 */
[C---:B------:R-:W-:Y:S04]  /*12f70*/  HMMA.16816.F32 R52, R136.reuse, R144, R52 ;  /* 0x000000908834723c */ /* 0x040fe80000001834 */
[----:B------:R-:W5:Y:S04]  /*12f80*/  MUFU.EX2 R133, R133 ;  /* 0x0000008500857308 */ /* 0x000f680000000800 */
[C---:B------:R-:W-:Y:S01]  /*12f90*/  HMMA.16816.F32 R56, R136.reuse, R146, R56 ;  /* 0x000000928838723c */ /* 0x040fe20000001838 */
[----:B------:R-:W4:Y:S07]  /*12fa0*/  LDSM.16.MT88.4 R144, [R215+0x5100] ;  /* 0x00510000d790783b */ /* 0x000f2e0000004200 */
[C---:B-1----:R-:W-:Y:S08]  /*12fb0*/  HMMA.16816.F32 R60, R136.reuse, R152, R60 ;  /* 0x00000098883c723c */ /* 0x042ff0000000183c */
[C---:B------:R-:W-:Y:S01]  /*12fc0*/  HMMA.16816.F32 R64, R136.reuse, R154, R64 ;  /* 0x0000009a8840723c */ /* 0x040fe20000001840 */
[----:B------:R-:W-:Y:S07]  /*12fd0*/  LDSM.16.MT88.4 R152, [R214+0x7100] ;  /* 0x00710000d698783b */ /* 0x000fee0000004200 */
[C---:B------:R-:W-:Y:S08]  /*12fe0*/  HMMA.16816.F32 R68, R136.reuse, R148, R68 ;  /* 0x000000948844723c */ /* 0x040ff00000001844 */
[C---:B------:R-:W-:Y:S01]  /*12ff0*/  HMMA.16816.F32 R72, R136.reuse, R150, R72 ;  /* 0x000000968848723c */ /* 0x040fe20000001848 */
[----:B------:R-:W1:Y:S07]  /*13000*/  LDSM.16.MT88.4 R148, [R213+0x7100] ;  /* 0x00710000d594783b */ /* 0x000e6e0000004200 */
[C---:B------:R-:W-:Y:S08]  /*13010*/  HMMA.16816.F32 R76, R136.reuse, R164, R76 ;  /* 0x000000a4884c723c */ /* 0x040ff0000000184c */
[C---:B------:R-:W-:Y:S08]  /*13020*/  HMMA.16816.F32 R80, R136.reuse, R166, R80 ;  /* 0x000000a68850723c */ /* 0x040ff00000001850 */
[C---:B----4-:R-:W-:Y:S08]  /*13030*/  HMMA.16816.F32 R84, R136.reuse, R140, R84 ;  /* 0x0000008c8854723c */ /* 0x050ff00000001854 */
[C---:B------:R-:W-:Y:S01]  /*13040*/  HMMA.16816.F32 R88, R136.reuse, R142, R88 ;  /* 0x0000008e8858723c */ /* 0x040fe20000001858 */
[----:B------:R-:W4:Y:S07]  /*13050*/  LDSM.16.MT88.4 R140, [R216+0x7100] ;  /* 0x00710000d88c783b */ /* 0x000f2e0000004200 */
[C---:B------:R-:W-:Y:S08]  /*13060*/  HMMA.16816.F32 R92, R136.reuse, R144, R92 ;  /* 0x00000090885c723c */ /* 0x040ff0000000185c */
[C---:B------:R-:W-:Y:S01]  /*13070*/  HMMA.16816.F32 R96, R136.reuse, R146, R96 ;  /* 0x000000928860723c */ /* 0x040fe20000001860 */
[----:B------:R-:W3:Y:S07]  /*13080*/  LDSM.16.MT88.4 R144, [R215+0x7100] ;  /* 0x00710000d790783b */ /* 0x000eee0000004200 */
[C---:B-1----:R-:W-:Y:S08]  /*13090*/  HMMA.16816.F32 R100, R136.reuse, R148, R100 ;  /* 0x000000948864723c */ /* 0x042ff00000001864 */
[C---:B------:R-:W-:Y:S01]  /*130a0*/  HMMA.16816.F32 R104, R136.reuse, R150, R104 ;  /* 0x000000968868723c */ /* 0x040fe20000001868 */
[----:B------:R-:W1:Y:S07]  /*130b0*/  LDSM.16.MT88.4 R148, [R213+0x1900] ;  /* 0x00190000d594783b */ /* 0x000e6e0000004200 */
[C---:B------:R-:W-:Y:S08]  /*130c0*/  HMMA.16816.F32 R108, R136.reuse, R152, R108 ;  /* 0x00000098886c723c */ /* 0x040ff0000000186c */
[C---:B------:R-:W-:Y:S01]  /*130d0*/  HMMA.16816.F32 R112, R136.reuse, R154, R112 ;  /* 0x0000009a8870723c */ /* 0x040fe20000001870 */
[----:B------:R-:W1:Y:S07]  /*130e0*/  LDSM.16.MT88.4 R152, [R214+0x1900] ;  /* 0x00190000d698783b */ /* 0x000e6e0000004200 */
[C---:B----4-:R-:W-:Y:S08]  /*130f0*/  HMMA.16816.F32 R116, R136.reuse, R140, R116 ;  /* 0x0000008c8874723c */ /* 0x050ff00000001874 */
[C---:B------:R-:W-:Y:S08]  /*13100*/  HMMA.16816.F32 R120, R136.reuse, R142, R120 ;  /* 0x0000008e8878723c */ /* 0x040ff00000001878 */
[C---:B---3--:R-:W-:Y:S08]  /*13110*/  HMMA.16816.F32 R124, R136.reuse, R144, R124 ;  /* 0x00000090887c723c */ /* 0x048ff0000000187c */
[----:B------:R-:W-:Y:S07]  /*13120*/  HMMA.16816.F32 R128, R136, R146, R128 ;  /* 0x000000928880723c */ /* 0x000fee0000001880 */
[----:B------:R-:W-:Y:S02]  /*13130*/  F2FP.PACK_AB R136, R184, R185 ;  /* 0x000000b9b888723e */ /* 0x000fe400000000ff */
[----:B------:R-:W-:Y:S03]  /*13140*/  F2FP.PACK_AB R138, R182, R183 ;  /* 0x000000b7b68a723e */ /* 0x000fe600000000ff */
[----:B------:R-:W-:Y:S02]  /*13150*/  F2FP.PACK_AB R137, R176, R177 ;  /* 0x000000b1b089723e */ /* 0x000fe400000000ff */
[----:B-----5:R-:W-:Y:S07]  /*13160*/  F2FP.PACK_AB R139, R133, R134 ;  /* 0x00000086858b723e */ /* 0x020fee00000000ff */
[C---:B-1----:R-:W-:Y:S01]  /*13170*/  HMMA.16816.F32 R140, R136.reuse, R148, R4 ;  /* 0x00000094888c723c */ /* 0x042fe20000001804 */
        /* <DEDUP_REMOVED lines=8> */
[----:B------:R-:W2:Y:S07]  /*13200*/  LDSM.16.MT88.4 R20, [R214+0x5900] ;  /* 0x00590000d614783b */ /* 0x000eae0000004200 */
[C---:B------:R-:W-:Y:S01]  /*13210*/  HMMA.16816.F32 R160, R136.reuse, R162, R24 ;  /* 0x000000a288a0723c */ /* 0x040fe20000001818 */
[----:B------:R-:W2:Y:S07]  /*13220*/  LDSM.16.MT88.4 R24, [R216+0x5900] ;  /* 0x00590000d818783b */ /* 0x000eae0000004200 */
[C---:B------:R-:W-:Y:S01]  /*13230*/  HMMA.16816.F32 R164, R136.reuse, R168, R28 ;  /* 0x000000a888a4723c */ /* 0x040fe2000000181c */
[----:B------:R-:W2:Y:S07]  /*13240*/  LDSM.16.MT88.4 R28, [R215+0x5900] ;  /* 0x00590000d71c783b */ /* 0x000eae0000004200 */
        /* <DEDUP_REMOVED lines=8> */
[C---:B----4-:R-:W-:Y:S08]  /*132d0*/  HMMA.16816.F32 R52, R136.reuse, R12, R52 ;  /* 0x0000000c8834723c */ /* 0x050ff00000001834 */
[C---:B------:R-:W-:Y:S01]  /*132e0*/  HMMA.16816.F32 R56, R136.reuse, R14, R56 ;  /* 0x0000000e8838723c */ /* 0x040fe20000001838 */
[----:B------:R-:W4:Y:S07]  /*132f0*/  LDSM.16.MT88.4 R12, [R215+0x7900] ;  /* 0x00790000d70c783b */ /* 0x000f2e0000004200 */
[C---:B-----5:R-:W-:Y:S07]  /*13300*/  HMMA.16816.F32 R60, R136.reuse, R16, R60 ;  /* 0x00000010883c723c */ /* 0x060fee000000183c */
[----:B--2---:R-:W-:Y:S01]  /*13310*/  FFMA.FTZ R16, R2, R198, R211 ;  /* 0x000000c602107223 */ /* 0x004fe200000100d3 */
[C---:B------:R-:W-:Y:S04]  /*13320*/  HMMA.16816.F32 R64, R136.reuse, R18, R64 ;  /* 0x000000128840723c */ /* 0x040fe80000001840 */
[----:B------:R-:W-:Y:S02]  /*13330*/  FFMA.FTZ R2, R0, R197, R204 ;  /* 0x000000c500027223 */ /* 0x000fe400000100cc */
        /* <DEDUP_REMOVED lines=31> */
[C---:B-1----:R-:W-:Y:S07]  /*13530*/  HMMA.16816.F32 R108, R136.reuse, R4, R108 ;  /* 0x00000004886c723c */ /* 0x042fee000000186c */
[----:B------:R-:W-:Y:S01]  /*13540*/  FADD.FTZ R4, R178, R2 ;  /* 0x00000002b2047221 */ /* 0x000fe20000010000 */
        /* <DEDUP_REMOVED lines=8> */
[----:B------:R-:W-:Y:S01]  /*135d0*/  FADD.FTZ R0, R134, R0 ;  /* 0x0000000086007221 */ /* 0x000fe20000010000 */
[----:B------:R-:W-:Y:S01]  /*135e0*/  MOV R134, R3 ;  /* 0x0000000300867202 */ /* 0x000fe20000000f00 */
[C---:B----4-:R-:W-:Y:S04]  /*135f0*/  HMMA.16816.F32 R124, R136.reuse, R12, R124 ;  /* 0x0000000c887c723c */ /* 0x050fe8000000187c */
[----:B------:R-:W-:Y:S02]  /*13600*/  FADD.FTZ R2, R182, R2 ;  /* 0x00000002b6027221 */ /* 0x000fe40000010000 */
[----:B------:R-:W-:Y:S01]  /*13610*/  FADD.FTZ R0, R133, R0 ;  /* 0x0000000085007221 */ /* 0x000fe20000010000 */
[----:B------:R-:W-:Y:S01]  /*13620*/  MOV R133, R132 ;  /* 0x0000008400857202 */ /* 0x000fe20000000f00 */
[----:B------:R-:W-:Y:S01]  /*13630*/  HMMA.16816.F32 R128, R136, R14, R128 ;  /* 0x0000000e8880723c */ /* 0x000fe20000001880 */
[----:B------:R1:W-:Y:S04]  /*13640*/  STL [R1], R2 ;  /* 0x0000000201007387 */ /* 0x0003e80000100800 */
[----:B------:R1:W-:Y:S03]  /*13650*/  STL [R1+0x4], R0 ;  /* 0x0000040001007387 */ /* 0x0003e60000100800 */
[----:B------:R-:W-:-:S05]  /*13660*/  @P0 BRA `(.L_x_1015) ;  /* 0xffffbc1000000947 */ /* 0x000fca000383ffff */
.L_x_1005:
[----:B------:R-:W2:Y:S04]  /*13670*/  LDL.LU R5, [R1] ;  /* 0x0000000001057983 */ /* 0x000ea80000300800 */
[----:B------:R-:W3:Y:S01]  /*13680*/  LDL.LU R4, [R1+0x4] ;  /* 0x0000040001047983 */ /* 0x000ee20000300800 */
[----:B------:R-:W-:-:S03]  /*13690*/  PLOP3.LUT P2, PT, PT, PT, PT, 0x8, 0x0 ;  /* 0x000000000000781c */ /* 0x000fc60003f4e170 */
[----:B-12---:R-:W1:Y:S04]  /*136a0*/  SHFL.BFLY PT, R0, R5, 0x2, 0x1f ;  /* 0x0c401f0005007f89 */ /* 0x006e6800000e0000 */
        /* <DEDUP_REMOVED lines=12> */
[----:B------:R-:W-:-:S05]  /*13770*/  @P1 MOV R4, 0x3f317218 ;  /* 0x3f31721800041802 */ /* 0x000fca0000000f00 */
[----:B------:R-:W-:Y:S02]  /*13780*/  @P1 FMUL.FTZ R5, R4, c[0x0][0x2d0] ;  /* 0x0000b40004051a20 */ /* 0x000fe40000410000 */
[----:B------:R-:W-:Y:S08]  /*13790*/  @P0 MUFU.RCP R2, R7 ;  /* 0x0000000700020308 */ /* 0x000ff00000001000 */
[----:B------:R-:W2:Y:S01]  /*137a0*/  @P1 MUFU.LG2 R6, R6 ;  /* 0x0000000600061308 */ /* 0x000ea20000000c00 */
[----:B-1----:R-:W-:-:S02]  /*137b0*/  FMUL.FTZ R10, R0, R40 ;  /* 0x00000028000a7220 */ /* 0x002fc40000410000 */
[C---:B------:R-:W-:Y:S02]  /*137c0*/  FMUL.FTZ R9, R0.reuse, R41 ;  /* 0x0000002900097220 */ /* 0x040fe40000410000 */
[C---:B------:R-:W-:Y:S02]  /*137d0*/  FMUL.FTZ R140, R0.reuse, R140 ;  /* 0x0000008c008c7220 */ /* 0x040fe40000410000 */
[C---:B------:R-:W-:Y:S01]  /*137e0*/  FMUL.FTZ R141, R0.reuse, R141 ;  /* 0x0000008d008d7220 */ /* 0x040fe20000410000 */
[----:B------:R-:W1:Y:S01]  /*137f0*/  @P0 MUFU.LG2 R7, R7 ;  /* 0x0000000700070308 */ /* 0x000e620000000c00 */
        /* <DEDUP_REMOVED lines=63> */
[----:B--2---:R-:W-:Y:S02]  /*13bf0*/  @P1 FMUL.FTZ R6, R6, 0.69314718246459960938 ;  /* 0x3f31721806061820 */ /* 0x004fe40000410000 */
[----:B-1----:R-:W-:Y:S02]  /*13c00*/  @P0 FMUL.FTZ R4, R7, 0.69314718246459960938 ;  /* 0x3f31721807040820 */ /* 0x002fe40000410000 */
[----:B------:R-:W-:Y:S02]  /*13c10*/  @P0 FMUL.FTZ R0, R0, c[0x0][0x2d0] ;  /* 0x0000b40000000a20 */ /* 0x000fe40000410000 */
        /* <DEDUP_REMOVED lines=63> */
[----:B------:R-:W-:Y:S02]  /*14010*/  FMUL.FTZ R131, R2, R131 ;  /* 0x0000008302837220 */ /* 0x000fe40000410000 */
[----:B------:R-:W-:Y:S02]  /*14020*/  @P1 FFMA.FTZ R36, R5, R132, R6 ;  /* 0x0000008405241223 */ /* 0x000fe40000010006 */
[----:B------:R-:W-:Y:S02]  /*14030*/  @P0 FFMA.FTZ R37, R0, R3, R4 ;  /* 0x0000000300250223 */ /* 0x000fe40000010004 */
.L_x_973:
[----:B------:R-:W-:Y:S01]  /*14040*/  USHF.R.S32.HI UR6, URZ, 0x1f, UR9 ;  /* 0x0000001f3f067899 */ /* 0x000fe20008011409 */
[----:B------:R-:W-:Y:S05]  /*14050*/  @P2 BRA `(.L_x_1016) ;  /* 0x000019a000002947 */ /* 0x000fea0003800000 */
[----:B------:R-:W3:Y:S01]  /*14060*/  S2R R13, SR_TID.X ;  /* 0x00000000000d7919 */ /* 0x000ee20000002100 */
[----:B------:R-:W-:Y:S01]  /*14070*/  ULDC.64 UR4, c[0x0][0x490] ;  /* 0x0001240000047ab9 */ /* 0x000fe20000000a00 */
[----:B------:R-:W-:Y:S01]  /*14080*/  F2FP.PACK_AB R45, R45, R8 ;  /* 0x000000082d2d723e */ /* 0x000fe200000000ff */
[----:B------:R-:W-:Y:S01]  /*14090*/  UIMAD UR7, UR6, UR4, URZ ;  /* 0x00000004060772a4 */ /* 0x000fe2000f8e023f */
[----:B------:R-:W4:Y:S01]  /*140a0*/  S2R R14, SR_CTAID.Z ;  /* 0x00000000000e7919 */ /* 0x000f220000002700 */
[----:B--2---:R-:W-:Y:S01]  /*140b0*/  UIMAD.WIDE.U32 UR10, UR9, UR4, URZ ;  /* 0x00000004090a72a5 */ /* 0x004fe2000f8e003f */
[----:B------:R-:W-:Y:S01]  /*140c0*/  F2FP.PACK_AB R65, R9, R10 ;  /* 0x0000000a0941723e */ /* 0x000fe200000000ff */
[----:B------:R-:W-:Y:S01]  /*140d0*/  UIMAD UR7, UR9, UR5, UR7 ;  /* 0x00000005090772a4 */ /* 0x000fe2000f8e0207 */
[----:B------:R-:W-:Y:S01]  /*140e0*/  F2FP.PACK_AB R82, R83, R82 ;  /* 0x000000525352723e */ /* 0x000fe200000000ff */
[----:B------:R-:W-:Y:S01]  /*140f0*/  BSSY B0, `(.L_x_1017) ;  /* 0x0000133000007945 */ /* 0x000fe20003800000 */
[----:B------:R-:W-:Y:S01]  /*14100*/  ULDC.64 UR4, c[0x0][0x3e8] ;  /* 0x0000fa0000047ab9 */ /* 0x000fe20000000a00 */
[----:B------:R-:W-:Y:S01]  /*14110*/  IMAD.U32 R3, RZ, RZ, UR11 ;  /* 0x0000000bff037e24 */ /* 0x000fe2000f8e00ff */
[----:B------:R-:W-:Y:S01]  /*14120*/  UIMAD.WIDE.U32 UR12, UR9, UR4, URZ ;  /* 0x00000004090c72a5 */ /* 0x000fe2000f8e003f */
[----:B-1----:R-:W-:Y:S01]  /*14130*/  IMAD.U32 R2, RZ, RZ, UR10 ;  /* 0x0000000aff027e24 */ /* 0x002fe2000f8e00ff */
[----:B------:R-:W-:Y:S01]  /*14140*/  UIMAD UR6, UR6, UR4, URZ ;  /* 0x00000004060672a4 */ /* 0x000fe2000f8e023f */
[----:B------:R-:W1:Y:S01]  /*14150*/  S2R R83, SR_CTAID.X ;  /* 0x0000000000537919 */ /* 0x000e620000002500 */
[----:B------:R-:W-:Y:S01]  /*14160*/  F2FP.PACK_AB R81, R11, R12 ;  /* 0x0000000c0b51723e */ /* 0x000fe200000000ff */
[----:B------:R-:W-:Y:S01]  /*14170*/  UIADD3 UR7, UR11, UR7, URZ ;  /* 0x000000070b077290 */ /* 0x000fe2000fffe03f */
[----:B------:R-:W-:Y:S01]  /*14180*/  IMAD.U32 R7, RZ, RZ, UR13 ;  /* 0x0000000dff077e24 */ /* 0x000fe2000f8e00ff */
[----:B------:R-:W-:Y:S01]  /*14190*/  UIMAD UR5, UR9, UR5, UR6 ;  /* 0x00000005090572a4 */ /* 0x000fe2000f8e0206 */
[----:B------:R-:W-:Y:S01]  /*141a0*/  IMAD.U32 R6, RZ, RZ, UR12 ;  /* 0x0000000cff067e24 */ /* 0x000fe2000f8e00ff */
[----:B------:R-:W-:Y:S01]  /*141b0*/  F2FP.PACK_AB R35, R35, R80 ;  /* 0x000000502323723e */ /* 0x000fe200000000ff */
[----:B------:R-:W-:Y:S01]  /*141c0*/  IMAD.MOV.U32 R80, RZ, RZ, c[0x0][0x4e8] ;  /* 0x00013a00ff507624 */ /* 0x000fe200078e00ff */
[----:B------:R-:W-:Y:S01]  /*141d0*/  UIADD3 UR5, UR13, UR5, URZ ;  /* 0x000000050d057290 */ /* 0x000fe2000fffe03f */
[----:B---3--:R-:W-:Y:S01]  /*141e0*/  SHF.R.S32.HI R21, RZ, 0x1f, R13 ;  /* 0x0000001fff157819 */ /* 0x008fe2000001140d */
[----:B------:R-:W-:Y:S01]  /*141f0*/  IMAD.U32 R5, RZ, RZ, UR7 ;  /* 0x00000007ff057e24 */ /* 0x000fe2000f8e00ff */
[----:B------:R-:W-:-:S02]  /*14200*/  F2FP.PACK_AB R44, R141, R140 ;  /* 0x0000008c8d2c723e */ /* 0x000fc400000000ff */
[CC--:B------:R-:W-:Y:S02]  /*14210*/  LEA.HI R0, R21.reuse, R13.reuse, RZ, 0x2 ;  /* 0x0000000d15007211 */ /* 0x0c0fe400078f10ff */
[----:B------:R-:W-:Y:S02]  /*14220*/  LEA.HI R8, R21, R13, RZ, 0x5 ;  /* 0x0000000d15087211 */ /* 0x000fe400078f28ff */
[--C-:B------:R-:W-:Y:S02]  /*14230*/  SHF.R.S32.HI R7, RZ, 0x2, R0.reuse ;  /* 0x00000002ff077819 */ /* 0x100fe40000011400 */
[----:B------:R-:W-:Y:S02]  /*14240*/  SHF.R.S32.HI R3, RZ, 0x1f, R0 ;  /* 0x0000001fff037819 */ /* 0x000fe40000011400 */
[----:B------:R-:W-:Y:S02]  /*14250*/  LOP3.LUT R0, R0, 0xfffffffc, RZ, 0xc0, !PT ;  /* 0xfffffffc00007812 */ /* 0x000fe400078ec0ff */
[----:B------:R-:W-:-:S02]  /*14260*/  LOP3.LUT R4, R8, 0xffffffe0, RZ, 0xc0, !PT ;  /* 0xffffffe008047812 */ /* 0x000fc400078ec0ff */
[----:B------:R-:W-:Y:S01]  /*14270*/  LEA.HI R9, R3, R7, RZ, 0x3 ;  /* 0x0000000703097211 */ /* 0x000fe200078f18ff */
[----:B------:R-:W-:Y:S01]  /*14280*/  IMAD.IADD R10, R13, 0x1, -R0 ;  /* 0x000000010d0a7824 */ /* 0x000fe200078e0a00 */
[----:B------:R-:W-:Y:S01]  /*14290*/  LEA.HI R12, R21, R13, RZ, 0x3 ;  /* 0x0000000d150c7211 */ /* 0x000fe200078f18ff */
[----:B------:R-:W-:Y:S01]  /*142a0*/  IMAD.IADD R0, R13, 0x1, -R4 ;  /* 0x000000010d007824 */ /* 0x000fe200078e0a04 */
[----:B------:R-:W-:Y:S01]  /*142b0*/  LOP3.LUT R9, R9, 0xfffffff8, RZ, 0xc0, !PT ;  /* 0xfffffff809097812 */ /* 0x000fe200078ec0ff */
[----:B------:R-:W-:Y:S01]  /*142c0*/  IMAD.MOV.U32 R4, RZ, RZ, R2 ;  /* 0x000000ffff047224 */ /* 0x000fe200078e0002 */
[----:B------:R-:W-:Y:S01]  /*142d0*/  SHF.R.S32.HI R20, RZ, 0x3, R12 ;  /* 0x00000003ff147819 */ /* 0x000fe2000001140c */
[----:B------:R-:W-:Y:S01]  /*142e0*/  IMAD.MOV.U32 R2, RZ, RZ, R6 ;  /* 0x000000ffff027224 */ /* 0x000fe200078e0006 */
[----:B------:R-:W-:Y:S01]  /*142f0*/  SHF.R.S32.HI R6, RZ, 0x1f, R0 ;  /* 0x0000001fff067819 */ /* 0x000fe20000011400 */
[----:B------:R-:W-:Y:S01]  /*14300*/  IMAD.IADD R9, R7, 0x1, -R9 ;  /* 0x0000000107097824 */ /* 0x000fe200078e0a09 */
[----:B------:R-:W-:Y:S01]  /*14310*/  LOP3.LUT P4, RZ, R0, 0x3, RZ, 0xc0, !PT ;  /* 0x0000000300ff7812 */ /* 0x000fe2000788c0ff */
[----:B------:R-:W-:Y:S01]  /*14320*/  IMAD.U32 R3, RZ, RZ, UR5 ;  /* 0x00000005ff037e24 */ /* 0x000fe2000f8e00ff */
[----:B------:R-:W-:Y:S01]  /*14330*/  LEA.HI R18, R6, R0, RZ, 0x2 ;  /* 0x0000000006127211 */ /* 0x000fe200078f10ff */
[----:B----4-:R-:W-:Y:S01]  /*14340*/  IMAD.WIDE.U32 R16, R14, c[0x0][0x498], R4 ;  /* 0x000126000e107a25 */ /* 0x010fe200078e0004 */
[----:B------:R-:W-:-:S02]  /*14350*/  SHF.R.S32.HI R7, RZ, 0x1f, R14 ;  /* 0x0000001fff077819 */ /* 0x000fc4000001140e */
[--C-:B------:R-:W-:Y:S01]  /*14360*/  SHF.R.S32.HI R6, RZ, 0x5, R8.reuse ;  /* 0x00000005ff067819 */ /* 0x100fe20000011408 */
[----:B------:R-:W-:Y:S01]  /*14370*/  IMAD.SHL.U32 R5, R9, 0x40, RZ ;  /* 0x0000004009057824 */ /* 0x000fe200078e00ff */
[----:B------:R-:W-:Y:S01]  /*14380*/  SHF.R.S32.HI R0, RZ, 0x1f, R8 ;  /* 0x0000001fff007819 */ /* 0x000fe20000011408 */
[C---:B------:R-:W-:Y:S01]  /*14390*/  IMAD R22, R7.reuse, c[0x0][0x498], RZ ;  /* 0x0001260007167a24 */ /* 0x040fe200078e02ff */
[----:B------:R-:W-:Y:S01]  /*143a0*/  LOP3.LUT R11, R12, 0xfffffff8, RZ, 0xc0, !PT ;  /* 0xfffffff80c0b7812 */ /* 0x000fe200078ec0ff */
[----:B------:R-:W-:Y:S01]  /*143b0*/  IMAD R19, R7, c[0x0][0x3f0], RZ ;  /* 0x0000fc0007137a24 */ /* 0x000fe200078e02ff */
[----:B------:R-:W-:Y:S01]  /*143c0*/  LEA.HI R0, R0, R6, RZ, 0x3 ;  /* 0x0000000600007211 */ /* 0x000fe200078f18ff */
[----:B------:R-:W-:Y:S01]  /*143d0*/  IMAD.SHL.U32 R7, R20, 0x40, RZ ;  /* 0x0000004014077824 */ /* 0x000fe200078e00ff */
[----:B------:R-:W-:Y:S01]  /*143e0*/  LEA.HI R21, R21, R13, RZ, 0x6 ;  /* 0x0000000d15157211 */ /* 0x000fe200078f30ff */
[----:B------:R-:W-:Y:S01]  /*143f0*/  IMAD.IADD R11, R13, 0x1, -R11 ;  /* 0x000000010d0b7824 */ /* 0x000fe200078e0a0b */
[----:B------:R-:W-:Y:S01]  /*14400*/  ISETP.NE.AND P0, PT, R80, 0x1, PT ;  /* 0x000000015000780c */ /* 0x000fe20003f05270 */
[----:B------:R-:W-:Y:S01]  /*14410*/  IMAD.WIDE.U32 R12, R14, c[0x0][0x3f0], R2 ;  /* 0x0000fc000e0c7a25 */ /* 0x000fe200078e0002 */
[----:B------:R-:W-:-:S02]  /*14420*/  LOP3.LUT R4, R0, 0xffffff8, RZ, 0xc0, !PT ;  /* 0x0ffffff800047812 */ /* 0x000fc400078ec0ff */
[----:B------:R-:W-:Y:S01]  /*14430*/  LEA.HI R3, R10, R10, RZ, 0x1 ;  /* 0x0000000a0a037211 */ /* 0x000fe200078f08ff */
[----:B------:R-:W-:Y:S01]  /*14440*/  IMAD.SHL.U32 R0, R11, 0x8, RZ ;  /* 0x000000080b007824 */ /* 0x000fe200078e00ff */
[----:B------:R-:W-:Y:S01]  /*14450*/  LOP3.LUT R2, R7, 0x1c0, RZ, 0xc0, !PT ;  /* 0x000001c007027812 */ /* 0x000fe200078ec0ff */
[----:B------:R-:W-:Y:S01]  /*14460*/  IMAD R7, R11, 0x20, R20 ;  /* 0x000000200b077824 */ /* 0x000fe200078e0214 */
[----:B------:R-:W-:Y:S01]  /*14470*/  R2P PR, R9, 0x6 ;  /* 0x0000000609007804 */ /* 0x000fe20000000000 */
[----:B------:R-:W-:Y:S01]  /*14480*/  IMAD.IADD R11, R6, 0x1, -R4 ;  /* 0x00000001060b7824 */ /* 0x000fe200078e0a04 */
[----:B------:R-:W-:Y:S01]  /*14490*/  LOP3.LUT R4, R3, 0x1ffffffe, RZ, 0xc0, !PT ;  /* 0x1ffffffe03047812 */ /* 0x000fe200078ec0ff */
[----:B-1----:R-:W-:Y:S01]  /*144a0*/  IMAD R7, R83, 0x80, R7 ;  /* 0x0000008053077824 */ /* 0x002fe200078e0207 */
[----:B------:R-:W-:Y:S01]  /*144b0*/  SHF.R.U32.HI R3, RZ, 0x3, R2 ;  /* 0x00000003ff037819 */ /* 0x000fe20000011602 */
[----:B------:R-:W-:Y:S01]  /*144c0*/  IMAD R22, R14, c[0x0][0x49c], R22 ;  /* 0x000127000e167a24 */ /* 0x000fe200078e0216 */
[----:B------:R-:W-:Y:S01]  /*144d0*/  LOP3.LUT R2, R2, 0x38, R0, 0xf8, !PT ;  /* 0x0000003802027812 */ /* 0x000fe200078ef800 */
[----:B------:R-:W-:Y:S01]  /*144e0*/  IMAD R19, R14, c[0x0][0x3f4], R19 ;  /* 0x0000fd000e137a24 */ /* 0x000fe200078e0213 */
[----:B------:R-:W-:Y:S01]  /*144f0*/  LOP3.LUT R8, R5, 0x1c0, RZ, 0xc0, !PT ;  /* 0x000001c005087812 */ /* 0x000fe200078ec0ff */
[----:B------:R-:W-:Y:S01]  /*14500*/  IMAD R15, R6, 0x200, R10 ;  /* 0x00000200060f7824 */ /* 0x000fe200078e020a */
[----:B------:R-:W-:Y:S01]  /*14510*/  F2FP.PACK_AB R142, R143, R142 ;  /* 0x0000008e8f8e723e */ /* 0x000fe200000000ff */
[----:B------:R-:W-:Y:S01]  /*14520*/  IMAD.IADD R14, R10, 0x1, -R4 ;  /* 0x000000010a0e7824 */ /* 0x000fe200078e0a04 */
[----:B------:R-:W-:Y:S01]  /*14530*/  LOP3.LUT R10, R2, R3, RZ, 0x3c, !PT ;  /* 0x00000003020a7212 */ /* 0x000fe200078e3cff */
[----:B------:R-:W-:Y:S01]  /*14540*/  @P0 IMAD.HI.U32 R3, R7, c[0x0][0x4ec], RZ ;  /* 0x00013b0007030a27 */ /* 0x000fe200078e00ff */
[----:B------:R-:W-:-:S02]  /*14550*/  LOP3.LUT R4, R9, 0x1, RZ, 0xc0, !PT ;  /* 0x0000000109047812 */ /* 0x000fc400078ec0ff */
[----:B------:R-:W-:Y:S01]  /*14560*/  LEA.HI R9, R8, R8, RZ, 0x1d ;  /* 0x0000000808097211 */ /* 0x000fe200078fe8ff */
[----:B------:R-:W-:Y:S01]  /*14570*/  IMAD.MOV.U32 R2, RZ, RZ, R7 ;  /* 0x000000ffff027224 */ /* 0x000fe200078e0007 */
[----:B------:R-:W-:Y:S01]  /*14580*/  ISETP.NE.U32.AND P3, PT, R4, 0x1, PT ;  /* 0x000000010400780c */ /* 0x000fe20003f65070 */
[----:B------:R-:W-:Y:S01]  /*14590*/  IMAD.SHL.U32 R6, R21, 0x8, RZ ;  /* 0x0000000815067824 */ /* 0x000fe200078e00ff */
[----:B------:R-:W-:Y:S01]  /*145a0*/  @P0 SHF.R.U32.HI R2, RZ, c[0x0][0x4f0], R3 ;  /* 0x00013c00ff020a19 */ /* 0x000fe20000011603 */
[----:B------:R-:W-:Y:S01]  /*145b0*/  IMAD.IADD R5, R13, 0x1, R19 ;  /* 0x000000010d057824 */ /* 0x000fe200078e0213 */
[----:B------:R-:W-:Y:S01]  /*145c0*/  SHF.R.S32.HI R4, RZ, 0x2, R18 ;  /* 0x00000002ff047819 */ /* 0x000fe20000011412 */
[----:B------:R-:W-:Y:S01]  /*145d0*/  IMAD R80, R80, c[0x0][0x388], RZ ;  /* 0x0000e20050507a24 */ /* 0x000fe200078e02ff */
[----:B------:R-:W-:Y:S01]  /*145e0*/  LOP3.LUT R18, R10, 0x7ffffe00, R6, 0xf8, !PT ;  /* 0x7ffffe000a127812 */ /* 0x000fe200078ef806 */
[--C-:B------:R-:W-:Y:S01]  /*145f0*/  IMAD.MOV R8, RZ, RZ, -R2.reuse ;  /* 0x000000ffff087224 */ /* 0x100fe200078e0a02 */
[----:B------:R-:W-:Y:S01]  /*14600*/  SHF.R.S32.HI R6, RZ, 0x1f, R2 ;  /* 0x0000001fff067819 */ /* 0x000fe20000011402 */
[----:B------:R-:W-:Y:S01]  /*14610*/  IMAD R3, R11, 0x10, R4 ;  /* 0x000000100b037824 */ /* 0x000fe200078e0204 */
[----:B------:R-:W-:Y:S01]  /*14620*/  F2FP.PACK_AB R85, R145, R144 ;  /* 0x000000909155723e */ /* 0x000fe200000000ff */
[----:B------:R-:W-:Y:S01]  /*14630*/  IMAD.MOV.U32 R4, RZ, RZ, R12 ;  /* 0x000000ffff047224 */ /* 0x000fe200078e000c */
[----:B------:R-:W-:Y:S01]  /*14640*/  F2FP.PACK_AB R146, R147, R146 ;  /* 0x000000929392723e */ /* 0x000fe200000000ff */
[----:B------:R-:W-:Y:S01]  /*14650*/  IMAD R12, R8, c[0x0][0x4e8], R7 ;  /* 0x00013a00080c7a24 */ /* 0x000fe200078e0207 */
[----:B------:R-:W-:Y:S01]  /*14660*/  F2FP.PACK_AB R148, R149, R148 ;  /* 0x000000949594723e */ /* 0x000fe200000000ff */
[----:B------:R-:W-:Y:S01]  /*14670*/  IMAD.U32 R10, R15, 0x2, R9 ;  /* 0x000000020f0a7824 */ /* 0x000fe200078e0009 */
[----:B------:R-:W-:Y:S01]  /*14680*/  F2FP.PACK_AB R150, R151, R150 ;  /* 0x000000969796723e */ /* 0x000fe200000000ff */
[--C-:B------:R-:W-:Y:S01]  /*14690*/  IMAD R8, R14, 0x8, R3.reuse ;  /* 0x000000080e087824 */ /* 0x100fe200078e0203 */
[----:B------:R-:W-:Y:S01]  /*146a0*/  F2FP.PACK_AB R152, R153, R152 ;  /* 0x000000989998723e */ /* 0x000fe200000000ff */
[----:B------:R-:W-:Y:S01]  /*146b0*/  IMAD R9, R6, c[0x0][0x3e0], RZ ;  /* 0x0000f80006097a24 */ /* 0x000fe200078e02ff */
[----:B------:R-:W-:Y:S01]  /*146c0*/  F2FP.PACK_AB R154, R155, R154 ;  /* 0x0000009a9b9a723e */ /* 0x000fe200000000ff */
[----:B------:R-:W-:Y:S01]  /*146d0*/  IMAD R3, R83, 0x80, R3 ;  /* 0x0000008053037824 */ /* 0x000fe200078e0203 */
[----:B------:R-:W-:Y:S01]  /*146e0*/  F2FP.PACK_AB R156, R157, R156 ;  /* 0x0000009c9d9c723e */ /* 0x000fe200000000ff */
[----:B------:R-:W-:Y:S01]  /*146f0*/  IMAD R8, R83, 0x80, R8 ;  /* 0x0000008053087824 */ /* 0x000fe200078e0208 */
[----:B------:R-:W-:Y:S01]  /*14700*/  F2FP.PACK_AB R158, R159, R158 ;  /* 0x0000009e9f9e723e */ /* 0x000fe200000000ff */
[----:B------:R-:W-:Y:S01]  /*14710*/  IMAD.WIDE.U32 R6, R2, c[0x0][0x3e0], R4 ;  /* 0x0000f80002067a25 */ /* 0x000fe200078e0004 */
[----:B------:R-:W-:-:S02]  /*14720*/  ISETP.GE.OR P5, PT, R3, R80, P4 ;  /* 0x000000500300720c */ /* 0x000fc400027a6670 */
[----:B------:R-:W-:Y:S01]  /*14730*/  IADD3 R3, R3, 0x8, RZ ;  /* 0x0000000803037810 */ /* 0x000fe20007ffe0ff */
[----:B------:R-:W-:Y:S01]  /*14740*/  IMAD R9, R2, c[0x0][0x3e4], R9 ;  /* 0x0000f90002097a24 */ /* 0x000fe200078e0209 */
[----:B------:R-:W-:Y:S01]  /*14750*/  F2FP.PACK_AB R160, R161, R160 ;  /* 0x000000a0a1a0723e */ /* 0x000fe200000000ff */
[----:B------:R-:W-:Y:S01]  /*14760*/  IMAD.SHL.U32 R2, R10, 0x2, RZ ;  /* 0x000000020a027824 */ /* 0x000fe200078e00ff */
[----:B------:R-:W-:Y:S01]  /*14770*/  ISETP.GE.OR P4, PT, R3, R80, P4 ;  /* 0x000000500300720c */ /* 0x000fe20002786670 */
[----:B------:R-:W-:Y:S01]  /*14780*/  @P0 IMAD.HI.U32 R5, R8, c[0x0][0x4ec], RZ ;  /* 0x00013b0008050a27 */ /* 0x000fe200078e00ff */
[----:B------:R-:W-:Y:S01]  /*14790*/  BAR.SYNC.DEFER_BLOCKING 0x1, 0x100 ;  /* 0x0044000000007b1d */ /* 0x000fe20000010000 */
[----:B------:R-:W-:Y:S02]  /*147a0*/  F2FP.PACK_AB R162, R163, R162 ;  /* 0x000000a2a3a2723e */ /* 0x000fe400000000ff */
[----:B------:R-:W-:Y:S01]  /*147b0*/  IMAD.IADD R7, R7, 0x1, R9 ;  /* 0x0000000107077824 */ /* 0x000fe200078e0209 */
[C---:B------:R-:W-:Y:S01]  /*147c0*/  IADD3 R9, R2.reuse, 0x80, RZ ;  /* 0x0000008002097810 */ /* 0x040fe20007ffe0ff */
[----:B------:R-:W-:Y:S01]  /*147d0*/  IMAD.MOV.U32 R4, RZ, RZ, R8 ;  /* 0x000000ffff047224 */ /* 0x000fe200078e0008 */
[----:B------:R-:W-:Y:S01]  /*147e0*/  @P0 SHF.R.U32.HI R4, RZ, c[0x0][0x4f0], R5 ;  /* 0x00013c00ff040a19 */ /* 0x000fe20000011605 */
[----:B------:R-:W-:Y:S01]  /*147f0*/  IMAD.MOV.U32 R14, RZ, RZ, 0x40 ;  /* 0x00000040ff0e7424 */ /* 0x000fe200078e00ff */
[----:B------:R-:W-:-:S02]  /*14800*/  IADD3 R3, R2, 0x70, RZ ;  /* 0x0000007002037810 */ /* 0x000fc40007ffe0ff */
[----:B------:R-:W-:Y:S02]  /*14810*/  @P3 IADD3 R3, R9, 0x10, RZ ;  /* 0x0000001009033810 */ /* 0x000fe40007ffe0ff */
[----:B------:R-:W-:Y:S02]  /*14820*/  SHF.R.S32.HI R9, RZ, 0x1f, R12 ;  /* 0x0000001fff097819 */ /* 0x000fe4000001140c */
[--C-:B------:R-:W-:Y:S02]  /*14830*/  SHF.R.S32.HI R5, RZ, 0x1f, R4.reuse ;  /* 0x0000001fff057819 */ /* 0x100fe40000011404 */
[----:B------:R-:W-:Y:S01]  /*14840*/  IADD3 R10, P0, R4, R16, RZ ;  /* 0x00000010040a7210 */ /* 0x000fe20007f1e0ff */
[----:B------:R-:W-:Y:S01]  /*14850*/  IMAD.MOV R4, RZ, RZ, -R4 ;  /* 0x000000ffff047224 */ /* 0x000fe200078e0a04 */
[----:B------:R-:W-:Y:S01]  /*14860*/  SEL R14, R14, 0xffffffc0, !P2 ;  /* 0xffffffc00e0e7807 */ /* 0x000fe20005000000 */
[----:B------:R-:W-:Y:S01]  /*14870*/  IMAD R9, R9, c[0x0][0x3d8], RZ ;  /* 0x0000f60009097a24 */ /* 0x000fe200078e02ff */
[----:B------:R-:W-:Y:S01]  /*14880*/  IADD3.X R11, R5, R17, R22, P0, !PT ;  /* 0x00000011050b7210 */ /* 0x000fe200007fe416 */
[----:B------:R-:W-:Y:S01]  /*14890*/  IMAD R8, R4, c[0x0][0x4e8], R8 ;  /* 0x00013a0004087a24 */ /* 0x000fe200078e0208 */
[----:B------:R-:W-:Y:S01]  /*148a0*/  F2FP.PACK_AB R164, R165, R164 ;  /* 0x000000a4a5a4723e */ /* 0x000fe200000000ff */
[C---:B------:R-:W-:Y:S01]  /*148b0*/  IMAD R17, R12.reuse, c[0x0][0x3dc], R9 ;  /* 0x0000f7000c117a24 */ /* 0x040fe200078e0209 */
[----:B------:R-:W-:Y:S01]  /*148c0*/  STS [R2+0x80], R44 ;  /* 0x0000802c02007388 */ /* 0x000fe20000000800 */
[----:B------:R-:W-:Y:S01]  /*148d0*/  IMAD.MOV.U32 R5, RZ, RZ, 0x20 ;  /* 0x00000020ff057424 */ /* 0x000fe200078e00ff */
[----:B------:R-:W-:Y:S01]  /*148e0*/  F2FP.PACK_AB R166, R167, R166 ;  /* 0x000000a6a7a6723e */ /* 0x000fe200000000ff */
[----:B------:R-:W-:Y:S01]  /*148f0*/  IMAD.WIDE.U32 R12, R12, c[0x0][0x3d8], R6 ;  /* 0x0000f6000c0c7a25 */ /* 0x000fe200078e0006 */
[----:B------:R-:W-:Y:S01]  /*14900*/  SHF.R.S32.HI R6, RZ, 0x1f, R8 ;  /* 0x0000001fff067819 */ /* 0x000fe20000011408 */
[----:B------:R-:W-:Y:S01]  /*14910*/  STS [R2+0x480], R142 ;  /* 0x0004808e02007388 */ /* 0x000fe20000000800 */
[----:B------:R-:W-:Y:S01]  /*14920*/  SEL R5, R5, 0xffffffe0, !P1 ;  /* 0xffffffe005057807 */ /* 0x000fe20004800000 */
[----:B------:R-:W-:Y:S01]  /*14930*/  IMAD.WIDE.U32 R10, R8, c[0x0][0x488], R10 ;  /* 0x00012200080a7a25 */ /* 0x000fe200078e000a */
[----:B------:R-:W-:Y:S01]  /*14940*/  F2FP.PACK_AB R168, R169, R168 ;  /* 0x000000a8a9a8723e */ /* 0x000fe200000000ff */
[----:B------:R-:W-:Y:S01]  /*14950*/  STS [R3], R85 ;  /* 0x0000005503007388 */ /* 0x000fe20000000800 */
[----:B------:R-:W-:Y:S01]  /*14960*/  F2FP.PACK_AB R170, R171, R170 ;  /* 0x000000aaabaa723e */ /* 0x000fe200000000ff */
[----:B------:R-:W-:Y:S01]  /*14970*/  IMAD R6, R6, c[0x0][0x488], RZ ;  /* 0x0001220006067a24 */ /* 0x000fe200078e02ff */
[----:B------:R-:W-:Y:S01]  /*14980*/  F2FP.PACK_AB R69, R39, R38 ;  /* 0x000000262745723e */ /* 0x000fe200000000ff */
[----:B------:R-:W-:Y:S01]  /*14990*/  IMAD.IADD R4, R2, 0x1, R5 ;  /* 0x0000000102047824 */ /* 0x000fe200078e0205 */
[----:B------:R-:W-:Y:S01]  /*149a0*/  STS [R3+0x400], R146 ;  /* 0x0004009203007388 */ /* 0x000fe20000000800 */
[----:B------:R-:W-:Y:S01]  /*149b0*/  IMAD R8, R8, c[0x0][0x48c], R6 ;  /* 0x0001230008087a24 */ /* 0x000fe200078e0206 */
[----:B------:R-:W-:Y:S01]  /*149c0*/  F2FP.PACK_AB R42, R43, R42 ;  /* 0x0000002a2b2a723e */ /* 0x000fe200000000ff */
[--C-:B------:R-:W-:Y:S01]  /*149d0*/  IMAD.IADD R5, R5, 0x1, R3.reuse ;  /* 0x0000000105057824 */ /* 0x100fe200078e0203 */
[----:B------:R-:W-:Y:S01]  /*149e0*/  STS [R4+0x80], R148 ;  /* 0x0000809404007388 */ /* 0x000fe20000000800 */
[----:B------:R-:W-:Y:S01]  /*149f0*/  IMAD.IADD R7, R2, 0x1, R14 ;  /* 0x0000000102077824 */ /* 0x000fe200078e020e */
[----:B------:R-:W-:Y:S01]  /*14a00*/  F2FP.PACK_AB R46, R47, R46 ;  /* 0x0000002e2f2e723e */ /* 0x000fe200000000ff */
[C---:B------:R-:W-:Y:S01]  /*14a10*/  IMAD.IADD R9, R14.reuse, 0x1, R3 ;  /* 0x000000010e097824 */ /* 0x040fe200078e0203 */
[----:B------:R-:W-:Y:S01]  /*14a20*/  STS [R4+0x480], R150 ;  /* 0x0004809604007388 */ /* 0x000fe20000000800 */
[----:B------:R-:W-:Y:S01]  /*14a30*/  IMAD.IADD R6, R14, 0x1, R4 ;  /* 0x000000010e067824 */ /* 0x000fe200078e0204 */
[----:B------:R-:W-:Y:S01]  /*14a40*/  F2FP.PACK_AB R48, R49, R48 ;  /* 0x000000303130723e */ /* 0x000fe200000000ff */
[----:B------:R-:W-:Y:S01]  /*14a50*/  IMAD.IADD R11, R11, 0x1, R8 ;  /* 0x000000010b0b7824 */ /* 0x000fe200078e0208 */
[----:B------:R-:W-:Y:S01]  /*14a60*/  STS [R5], R152 ;  /* 0x0000009805007388 */ /* 0x000fe20000000800 */
[----:B------:R-:W-:Y:S01]  /*14a70*/  IMAD.IADD R8, R5, 0x1, R14 ;  /* 0x0000000105087824 */ /* 0x000fe200078e020e */
        /* <DEDUP_REMOVED lines=50> */
[----:B------:R-:W-:Y:S02]  /*14da0*/  LEA R16, P0, R10, c[0x0][0x450], 0x2 ;  /* 0x000114000a107a11 */ /* 0x000fe400078010ff */
        /* <DEDUP_REMOVED lines=9> */
[----:B------:R-:W-:Y:S01]  /*14e40*/  LEA.HI.X R11, R10, c[0x0][0x454], R11, 0x2, P0 ;  /* 0x000115000a0b7a11 */ /* 0x000fe200000f140b */
        /* <DEDUP_REMOVED lines=23> */
[----:B------:R2:W-:Y:S04]  /*14fc0*/  STS [R3+0xc000], R29 ;  /* 0x00c0001d03007388 */ /* 0x0005e80000000800 */
[----:B------:R-:W-:Y:S04]  /*14fd0*/  STS [R3+0xc400], R106 ;  /* 0x00c4006a03007388 */ /* 0x000fe80000000800 */
[----:B------:R3:W-:Y:S04]  /*14fe0*/  STS [R4+0xc080], R28 ;  /* 0x00c0801c04007388 */ /* 0x0007e80000000800 */
[----:B------:R4:W-:Y:S04]  /*14ff0*/  STS [R4+0xc480], R110 ;  /* 0x00c4806e04007388 */ /* 0x0009e80000000800 */
[----:B------:R-:W-:Y:S04]  /*15000*/  STS [R5+0xc000], R27 ;  /* 0x00c0001b05007388 */ /* 0x000fe80000000800 */
[----:B------:R-:W-:Y:S01]  /*15010*/  STS [R5+0xc400], R114 ;  /* 0x00c4007205007388 */ /* 0x000fe20000000800 */
[----:B-1----:R-:W-:-:S03]  /*15020*/  IMAD.IADD R2, R13, 0x1, R17 ;  /* 0x000000010d027824 */ /* 0x002fc600078e0211 */
[----:B------:R-:W-:Y:S01]  /*15030*/  STS [R7+0xc080], R26 ;  /* 0x00c0801a07007388 */ /* 0x000fe20000000800 */
[----:B--2---:R-:W-:-:S03]  /*15040*/  LEA R29, P0, R12, c[0x0][0x380], 0x1 ;  /* 0x0000e0000c1d7a11 */ /* 0x004fc600078008ff */
[----:B------:R-:W-:Y:S04]  /*15050*/  STS [R7+0xc480], R118 ;  /* 0x00c4807607007388 */ /* 0x000fe80000000800 */
[----:B------:R-:W-:Y:S01]  /*15060*/  STS [R9+0xc000], R25 ;  /* 0x00c0001909007388 */ /* 0x000fe20000000800 */
[----:B---3--:R-:W-:-:S03]  /*15070*/  LEA.HI.X R28, R12, c[0x0][0x384], R2, 0x1, P0 ;  /* 0x0000e1000c1c7a11 */ /* 0x008fc600000f0c02 */
[----:B------:R-:W-:Y:S01]  /*15080*/  STS [R9+0xc400], R122 ;  /* 0x00c4007a09007388 */ /* 0x000fe20000000800 */
[----:B----4-:R-:W-:-:S03]  /*15090*/  IMAD.SHL.U32 R4, R18, 0x2, RZ ;  /* 0x0000000212047824 */ /* 0x010fc600078e00ff */
        /* <DEDUP_REMOVED lines=8> */
[----:B------:R-:W2:Y:S04]  /*15120*/  SHFL.IDX PT, R11, R11, 0x1, 0x1c1f ;  /* 0x003c1f000b0b7f89 */ /* 0x000ea800000e0000 */
[----:B------:R-:W3:Y:S04]  /*15130*/  SHFL.IDX PT, R2, R29, RZ, 0x181f ;  /* 0x00181fff1d027589 */ /* 0x000ee800000e0000 */
[----:B------:R-:W4:Y:S04]  /*15140*/  SHFL.IDX PT, R3, R28, RZ, 0x181f ;  /* 0x00181fff1c037589 */ /* 0x000f2800000e0000 */
[----:B-1----:R-:W-:Y:S04]  /*15150*/  @!P5 ST.E [R14.64], R36 ;  /* 0x000000240e00d985 */ /* 0x002fe8000c101910 */
[----:B--2---:R1:W-:Y:S04]  /*15160*/  @!P4 ST.E [R10.64], R37 ;  /* 0x000000250a00c985 */ /* 0x0043e8000c101910 */
[----:B------:R2:W2:Y:S04]  /*15170*/  LDS.128 R44, [R4+0x1080] ;  /* 0x00108000042c7984 */ /* 0x0004a80000000c00 */
[----:B------:R2:W2:Y:S04]  /*15180*/  LDS.128 R60, [R4+0x2080] ;  /* 0x00208000043c7984 */ /* 0x0004a80000000c00 */
[----:B------:R2:W2:Y:S04]  /*15190*/  LDS.128 R72, [R4+0x3080] ;  /* 0x0030800004487984 */ /* 0x0004a80000000c00 */
[----:B------:R2:W2:Y:S04]  /*151a0*/  LDS.128 R40, [R4+0x5080] ;  /* 0x0050800004287984 */ /* 0x0004a80000000c00 */
[----:B------:R2:W2:Y:S04]  /*151b0*/  LDS.128 R56, [R4+0x6080] ;  /* 0x0060800004387984 */ /* 0x0004a80000000c00 */
[----:B------:R2:W2:Y:S01]  /*151c0*/  LDS.128 R68, [R4+0x7080] ;  /* 0x0070800004447984 */ /* 0x0004a20000000c00 */
[----:B-1----:R-:W-:-:S03]  /*151d0*/  IMAD R11, R83, 0x80, R20 ;  /* 0x00000080530b7824 */ /* 0x002fc600078e0214 */
[----:B------:R1:W1:Y:S04]  /*151e0*/  LDS.128 R36, [R4+0x9080] ;  /* 0x0090800004247984 */ /* 0x0002680000000c00 */
[----:B------:R1:W1:Y:S01]  /*151f0*/  LDS.128 R52, [R4+0xa080] ;  /* 0x00a0800004347984 */ /* 0x0002620000000c00 */
[----:B------:R-:W-:-:S03]  /*15200*/  ISETP.GE.AND P0, PT, R11, R80, PT ;  /* 0x000000500b00720c */ /* 0x000fc60003f06270 */
[----:B------:R1:W1:Y:S04]  /*15210*/  LDS.128 R64, [R4+0xb080] ;  /* 0x00b0800004407984 */ /* 0x0002680000000c00 */
[----:B------:R1:W1:Y:S04]  /*15220*/  LDS.128 R32, [R4+0xd080] ;  /* 0x00d0800004207984 */ /* 0x0002680000000c00 */
[----:B------:R1:W1:Y:S04]  /*15230*/  LDS.128 R48, [R4+0xe080] ;  /* 0x00e0800004307984 */ /* 0x0002680000000c00 */
[----:B------:R1:W1:Y:S01]  /*15240*/  LDS.128 R76, [R4+0xf080] ;  /* 0x00f08000044c7984 */ /* 0x0002620000000c00 */
[----:B------:R-:W-:Y:S05]  /*15250*/  @P0 BRA `(.L_x_1018) ;  /* 0x000001c000000947 */ /* 0x000fea0003800000 */
[----:B---34-:R-:W3:Y:S01]  /*15260*/  LDS.128 R24, [R4+0x80] ;  /* 0x0000800004187984 */ /* 0x018ee20000000c00 */
[----:B------:R-:W-:-:S02]  /*15270*/  IADD3 R7, R0, 0x40, RZ ;  /* 0x0000004000077810 */ /* 0x000fc40007ffe0ff */
[C---:B------:R-:W-:Y:S01]  /*15280*/  IADD3 R8, R0.reuse, 0x80, RZ ;  /* 0x0000008000087810 */ /* 0x040fe20007ffe0ff */
[----:B------:R-:W4:Y:S01]  /*15290*/  LDS.128 R20, [R4+0x4080] ;  /* 0x0040800004147984 */ /* 0x000f220000000c00 */
        /* <DEDUP_REMOVED lines=9> */
[----:B------:R-:W-:Y:S02]  /*15330*/  @!P2 LEA.HI R7, R5, R7, RZ, 0x3 ;  /* 0x000000070507a211 */ /* 0x000fe400078f18ff */
[----:B-12---:R-:W-:-:S04]  /*15340*/  @!P1 SHF.R.S32.HI R4, RZ, 0x1f, R8 ;  /* 0x0000001fff049819 */ /* 0x006fc80000011408 */
[----:B------:R-:W-:Y:S02]  /*15350*/  @!P1 LEA.HI R5, R4, R8, RZ, 0x3 ;  /* 0x0000000804059211 */ /* 0x000fe400078f18ff */
[----:B------:R-:W-:Y:S01]  /*15360*/  @!P0 LEA.HI R4, R6, R9, RZ, 0x3 ;  /* 0x0000000906048211 */ /* 0x000fe200078f18ff */
[--C-:B------:R-:W-:Y:S01]  /*15370*/  @!P3 IMAD.WIDE R8, R0, 0x2, R2.reuse ;  /* 0x000000020008b825 */ /* 0x100fe200078e0202 */
        /* <DEDUP_REMOVED lines=8> */
[----:B------:R1:W-:Y:S04]  /*15400*/  @!P1 ST.E.128 [R4.64], R16 ;  /* 0x0000001004009985 */ /* 0x0003e8000c101d10 */
[----:B------:R1:W-:Y:S02]  /*15410*/  @!P0 ST.E.128 [R2.64], R12 ;  /* 0x0000000c02008985 */ /* 0x0003e4000c101d10 */
.L_x_1018:
[----:B---34-:R-:W-:Y:S05]  /*15420*/  BSYNC B0 ;  /* 0x0000000000007941 */ /* 0x018fea0003800000 */
.L_x_1017:
[----:B-12---:R-:W-:Y:S01]  /*15430*/  IADD3 R4, R11, 0x20, RZ ;  /* 0x000000200b047810 */ /* 0x006fe20007ffe0ff */
        /* <DEDUP_REMOVED lines=29> */
.L_x_1020:
[----:B------:R-:W-:Y:S05]  /*15610*/  BSYNC B0 ;  /* 0x0000000000007941 */ /* 0x000fea0003800000 */
.L_x_1019:
        /* <DEDUP_REMOVED lines=30> */
.L_x_1022:
[----:B------:R-:W-:Y:S05]  /*15800*/  BSYNC B0 ;  /* 0x0000000000007941 */ /* 0x000fea0003800000 */
.L_x_1021:
        /* <DEDUP_REMOVED lines=31> */
.L_x_1016:
[----:B------:R-:W3:Y:S01]  /*15a00*/  S2R R9, SR_TID.X ;  /* 0x0000000000097919 */ /* 0x000ee20000002100 */
[----:B------:R-:W-:Y:S03]  /*15a10*/  BSSY B0, `(.L_x_1023) ;  /* 0x0000028000007945 */ /* 0x000fe60003800000 */
[----:B------:R-:W4:Y:S01]  /*15a20*/  S2R R10, SR_CTAID.Z ;  /* 0x00000000000a7919 */ /* 0x000f220000002700 */
[----:B---3--:R-:W-:Y:S02]  /*15a30*/  ISETP.GT.AND P0, PT, R9, 0x7f, PT ;  /* 0x0000007f0900780c */ /* 0x008fe40003f04270 */
[----:B----4-:R-:W-:-:S11]  /*15a40*/  SHF.R.S32.HI R11, RZ, 0x1f, R10 ;  /* 0x0000001fff0b7819 */ /* 0x010fd6000001140a */
[----:B------:R-:W-:Y:S05]  /*15a50*/  @P0 BRA `(.L_x_1024) ;  /* 0x0000023000000947 */ /* 0x000fea0003800000 */
[----:B------:R-:W3:Y:S01]  /*15a60*/  S2R R5, SR_CTAID.X ;  /* 0x0000000000057919 */ /* 0x000ee20000002500 */
[----:B-1----:R-:W-:-:S05]  /*15a70*/  MOV R2, c[0x0][0x4e8] ;  /* 0x00013a0000027a02 */ /* 0x002fca0000000f00 */
[----:B------:R-:W-:Y:S01]  /*15a80*/  IMAD R0, R2, c[0x0][0x388], RZ ;  /* 0x0000e20002007a24 */ /* 0x000fe200078e02ff */
[----:B---3--:R-:W-:-:S04]  /*15a90*/  LEA R5, R5, R9, 0x7 ;  /* 0x0000000905057211 */ /* 0x008fc800078e38ff */
[----:B------:R-:W-:-:S13]  /*15aa0*/  ISETP.GE.AND P0, PT, R5, R0, PT ;  /* 0x000000000500720c */ /* 0x000fda0003f06270 */
[----:B------:R-:W-:Y:S05]  /*15ab0*/  @P0 BRA `(.L_x_1024) ;  /* 0x000001d000000947 */ /* 0x000fea0003800000 */
[----:B------:R-:W-:Y:S01]  /*15ac0*/  ISETP.NE.AND P0, PT, R2, 0x1, PT ;  /* 0x000000010200780c */ /* 0x000fe20003f05270 */
[----:B------:R-:W-:Y:S01]  /*15ad0*/  ULDC.64 UR4, c[0x0][0x490] ;  /* 0x0001240000047ab9 */ /* 0x000fe20000000a00 */
[----:B------:R-:W-:Y:S01]  /*15ae0*/  MOV R0, R5 ;  /* 0x0000000500007202 */ /* 0x000fe20000000f00 */
[----:B------:R-:W-:Y:S01]  /*15af0*/  UIMAD UR7, UR6, UR4, URZ ;  /* 0x00000004060772a4 */ /* 0x000fe2000f8e023f */
[----:B------:R-:W-:Y:S01]  /*15b00*/  IMAD R6, R11, c[0x0][0x498], RZ ;  /* 0x000126000b067a24 */ /* 0x000fe200078e02ff */
[----:B--2---:R-:W-:Y:S02]  /*15b10*/  UIMAD.WIDE.U32 UR10, UR9, UR4, URZ ;  /* 0x00000004090a72a5 */ /* 0x004fe4000f8e003f */
[----:B------:R-:W-:Y:S01]  /*15b20*/  UIMAD UR4, UR9, UR5, UR7 ;  /* 0x00000005090472a4 */ /* 0x000fe2000f8e0207 */
[----:B------:R-:W-:-:S03]  /*15b30*/  IMAD R6, R10, c[0x0][0x49c], R6 ;  /* 0x000127000a067a24 */ /* 0x000fc600078e0206 */
[----:B------:R-:W-:Y:S01]  /*15b40*/  UIADD3 UR4, UR11, UR4, URZ ;  /* 0x000000040b047290 */ /* 0x000fe2000fffe03f */
[----:B------:R-:W-:Y:S01]  /*15b50*/  MOV R3, UR11 ;  /* 0x0000000b00037c02 */ /* 0x000fe20008000f00 */
[----:B------:R-:W-:-:S04]  /*15b60*/  @P0 IMAD.HI.U32 R2, R5, c[0x0][0x4ec], RZ ;  /* 0x00013b0005020a27 */ /* 0x000fc800078e00ff */
[----:B------:R-:W-:Y:S01]  /*15b70*/  IMAD.U32 R3, RZ, RZ, UR4 ;  /* 0x00000004ff037e24 */ /* 0x000fe2000f8e00ff */
[----:B------:R-:W-:Y:S01]  /*15b80*/  @P0 SHF.R.U32.HI R0, RZ, c[0x0][0x4f0], R2 ;  /* 0x00013c00ff000a19 */ /* 0x000fe20000011602 */
[----:B------:R-:W-:-:S03]  /*15b90*/  IMAD.U32 R2, RZ, RZ, UR10 ;  /* 0x0000000aff027e24 */ /* 0x000fc6000f8e00ff */
[----:B------:R-:W-:Y:S01]  /*15ba0*/  IADD3 R4, -R0, RZ, RZ ;  /* 0x000000ff00047210 */ /* 0x000fe20007ffe1ff */
[----:B------:R-:W-:Y:S01]  /*15bb0*/  IMAD.WIDE.U32 R2, R10, c[0x0][0x498], R2 ;  /* 0x000126000a027a25 */ /* 0x000fe200078e0002 */
[----:B------:R-:W-:-:S03]  /*15bc0*/  SHF.R.S32.HI R7, RZ, 0x1f, R0 ;  /* 0x0000001fff077819 */ /* 0x000fc60000011400 */
[----:B------:R-:W-:Y:S01]  /*15bd0*/  IMAD R4, R4, c[0x0][0x4e8], R5 ;  /* 0x00013a0004047a24 */ /* 0x000fe200078e0205 */
[----:B------:R-:W-:-:S04]  /*15be0*/  IADD3 R2, P0, R0, R2, RZ ;  /* 0x0000000200027210 */ /* 0x000fc80007f1e0ff */
[----:B------:R-:W-:Y:S02]  /*15bf0*/  SHF.R.S32.HI R5, RZ, 0x1f, R4 ;  /* 0x0000001fff057819 */ /* 0x000fe40000011404 */
[----:B------:R-:W-:-:S03]  /*15c00*/  IADD3.X R3, R7, R3, R6, P0, !PT ;  /* 0x0000000307037210 */ /* 0x000fc600007fe406 */
        /* <DEDUP_REMOVED lines=8> */
.L_x_1024:
[----:B------:R-:W-:Y:S05]  /*15c90*/  BSYNC B0 ;  /* 0x0000000000007941 */ /* 0x000fea0003800000 */
.L_x_1023:
[----:B------:R-:W3:Y:S01]  /*15ca0*/  S2R R14, SR_CTAID.X ;  /* 0x00000000000e7919 */ /* 0x000ee20000002500 */
[----:B-1----:R-:W-:Y:S01]  /*15cb0*/  SHF.R.S32.HI R0, RZ, 0x1f, R9 ;  /* 0x0000001fff007819 */ /* 0x002fe20000011409 */
[----:B------:R-:W-:Y:S01]  /*15cc0*/  IMAD.MOV.U32 R17, RZ, RZ, c[0x0][0x4e8] ;  /* 0x00013a00ff117624 */ /* 0x000fe200078e00ff */
[----:B------:R-:W-:Y:S01]  /*15cd0*/  ULDC.64 UR4, c[0x0][0x3e8] ;  /* 0x0000fa0000047ab9 */ /* 0x000fe20000000a00 */
[----:B------:R-:W-:Y:S01]  /*15ce0*/  IMAD R7, R11, c[0x0][0x3f0], RZ ;  /* 0x0000fc000b077a24 */ /* 0x000fe200078e02ff */
[----:B------:R-:W-:Y:S01]  /*15cf0*/  LEA.HI R0, R0, R9, RZ, 0x3 ;  /* 0x0000000900007211 */ /* 0x000fe200078f18ff */
[----:B------:R-:W-:Y:S01]  /*15d00*/  UIMAD UR6, UR6, UR4, URZ ;  /* 0x00000004060672a4 */ /* 0x000fe2000f8e023f */
[----:B------:R-:W-:Y:S01]  /*15d10*/  ISETP.NE.AND P0, PT, R17, 0x1, PT ;  /* 0x000000011100780c */ /* 0x000fe20003f05270 */
[----:B--2---:R-:W-:Y:S01]  /*15d20*/  UIMAD.WIDE.U32 UR10, UR9, UR4, URZ ;  /* 0x00000004090a72a5 */ /* 0x004fe2000f8e003f */
        /* <DEDUP_REMOVED lines=10> */
[----:B------:R-:W-:-:S02]  /*15dd0*/  LEA R0, R9, R8, 0x5 ;  /* 0x0000000809007211 */ /* 0x000fc400078e28ff */
[----:B------:R-:W-:-:S03]  /*15de0*/  MOV R3, UR4 ;  /* 0x0000000400037c02 */ /* 0x000fc60008000f00 */
[C---:B---3--:R-:W-:Y:S01]  /*15df0*/  IMAD R4, R14.reuse, 0x80, R0 ;  /* 0x000000800e047824 */ /* 0x048fe200078e0200 */
        /* <DEDUP_REMOVED lines=10> */
[----:B------:R-:W-:Y:S02]  /*15ea0*/  IMAD R5, R5, c[0x0][0x4e8], R4 ;  /* 0x00013a0005057a24 */ /* 0x000fe400078e0204 */
[----:B------:R-:W-:-:S03]  /*15eb0*/  IMAD R0, R0, c[0x0][0x3e4], R6 ;  /* 0x0000f90000007a24 */ /* 0x000fc600078e0206 */
[----:B------:R-:W-:Y:S02]  /*15ec0*/  SHF.R.S32.HI R4, RZ, 0x1f, R5 ;  /* 0x0000001fff047819 */ /* 0x000fe40000011405 */
[----:B------:R-:W-:-:S03]  /*15ed0*/  IADD3 R3, R3, R0, RZ ;  /* 0x0000000003037210 */ /* 0x000fc60007ffe0ff */
[----:B------:R-:W-:Y:S02]  /*15ee0*/  IMAD R0, R4, c[0x0][0x3d8], RZ ;  /* 0x0000f60004007a24 */ /* 0x000fe400078e02ff */
[----:B------:R-:W-:-:S04]  /*15ef0*/  IMAD.WIDE.U32 R2, R5, c[0x0][0x3d8], R2 ;  /* 0x0000f60005027a25 */ /* 0x000fc800078e0002 */
[----:B------:R-:W-:Y:S01]  /*15f00*/  IMAD R0, R5, c[0x0][0x3dc], R0 ;  /* 0x0000f70005007a24 */ /* 0x000fe200078e0200 */
[----:B------:R-:W-:-:S03]  /*15f10*/  LEA R16, P0, R2, c[0x0][0x380], 0x1 ;  /* 0x0000e00002107a11 */ /* 0x000fc600078008ff */
[----:B------:R-:W-:-:S05]  /*15f20*/  IMAD.IADD R0, R3, 0x1, R0 ;  /* 0x0000000103007824 */ /* 0x000fca00078e0200 */
[----:B------:R-:W-:Y:S01]  /*15f30*/  LEA.HI.X R15, R2, c[0x0][0x384], R0, 0x1, P0 ;  /* 0x0000e100020f7a11 */ /* 0x000fe200000f0c00 */
[----:B------:R-:W-:Y:S01]  /*15f40*/  IMAD.SHL.U32 R0, R9, 0x8, RZ ;  /* 0x0000000809007824 */ /* 0x000fe200078e00ff */
[----:B------:R-:W-:Y:S01]  /*15f50*/  ISETP.GE.AND P0, PT, R14, R17, PT ;  /* 0x000000110e00720c */ /* 0x000fe20003f06270 */
[----:B------:R1:W2:Y:S03]  /*15f60*/  SHFL.IDX PT, R2, R16, RZ, 0x181f ;  /* 0x00181fff10027589 */ /* 0x0002a600000e0000 */
[C---:B------:R-:W-:Y:S01]  /*15f70*/  IADD3 R11, R0.reuse, 0x40, RZ ;  /* 0x00000040000b7810 */ /* 0x040fe20007ffe0ff */
[----:B------:R1:W3:Y:S01]  /*15f80*/  SHFL.IDX PT, R3, R15, RZ, 0x181f ;  /* 0x00181fff0f037589 */ /* 0x0002e200000e0000 */
[C---:B------:R-:W-:Y:S02]  /*15f90*/  IADD3 R12, R0.reuse, 0x80, RZ ;  /* 0x00000080000c7810 */ /* 0x040fe40007ffe0ff */
[----:B------:R-:W-:-:S05]  /*15fa0*/  IADD3 R13, R0, 0xc0, RZ ;  /* 0x000000c0000d7810 */ /* 0x000fca0007ffe0ff */
        /* <DEDUP_REMOVED lines=22> */
.L_x_1026:
[----:B------:R-:W-:Y:S05]  /*16110*/  BSYNC B0 ;  /* 0x0000000000007941 */ /* 0x000fea0003800000 */
.L_x_1025:
        /* <DEDUP_REMOVED lines=27> */
.L_x_1028:
[----:B------:R-:W-:Y:S05]  /*162d0*/  BSYNC B0 ;  /* 0x0000000000007941 */ /* 0x000fea0003800000 */
.L_x_1027:
        /* <DEDUP_REMOVED lines=27> */
.L_x_1030:
[----:B------:R-:W-:Y:S05]  /*16490*/  BSYNC B0 ;  /* 0x0000000000007941 */ /* 0x000fea0003800000 */
.L_x_1029:
        /* <DEDUP_REMOVED lines=28> */
.L_x_1031:
        /* <DEDUP_REMOVED lines=10> */
.L_x_3549:


//--------------------- .text._ZN7cutlass13device_kernelIN5flash19enable_sm80_to_sm89INS1_16FlashAttnFwdSm80INS1_25CollectiveMainloopFwdSm80ILi8ELi1ELb0EN4cute5tupleIJNS5_1CILi128EEENS7_ILi64EEENS7_ILi256EEEEEELi256ENS_6half_tEfNS_4arch4Sm80ELb0ELb1ELb1ELb1ELb1ELb0ELb1ELb0EEENS1_21CollectiveEpilogueFwdINS6_IJS8_SA_S9_EEENS6_IJNS7_ILi1EEESI_SI_EEESC_SE_Li256ELb1ELb1ELb0ELb0EEENS1_19SingleTileSchedulerILb1ELb0ELb1ELi128EEEEEEEEEvNT_6ParamsE --------------------------
	.section	.text._ZN7cutlass13device_kernelIN5flash19enable_sm80_to_sm89INS1_16FlashAttnFwdSm80INS1_25CollectiveMainloopFwdSm80ILi8ELi1ELb0EN4cute5tupleIJNS5_1CILi128EEENS7_ILi64EEENS7_ILi256EEEEEELi256ENS_6half_tEfNS_4arch4Sm80ELb0ELb1ELb1ELb1ELb1ELb0ELb1ELb0EEENS1_21CollectiveEpilogueFwdINS6_IJS8_SA_S9_EEENS6_IJNS7_ILi1EEESI_SI_EEESC_SE_Li256ELb1ELb1ELb0ELb0EEENS1_19SingleTileSchedulerILb1ELb0ELb1ELi128EEEEEEEEEvNT_6ParamsE,"ax",@progbits
	.sectioninfo	@"SHI_REGISTERS=255"
	.align	128
.text._ZN7cutlass13device_kernelIN5flash19enable_sm80_to_sm89INS1_16FlashAttnFwdSm80INS1_25CollectiveMainloopFwdSm80ILi8ELi1ELb0EN4cute5tupleIJNS5_1CILi128EEENS7_ILi64EEENS7_ILi256EEEEEELi256ENS_6half_tEfNS_4arch4Sm80ELb0ELb1ELb1ELb1ELb1ELb0ELb1ELb0EEENS1_21CollectiveEpilogueFwdINS6_IJS8_SA_S9_EEENS6_IJNS7_ILi1EEESI_SI_EEESC_SE_Li256ELb1ELb1ELb0ELb0EEENS1_19SingleTileSchedulerILb1ELb0ELb1ELi128EEEEEEEEEvNT_6ParamsE:
        .type           _ZN7cutlass13device_kernelIN5flash19enable_sm80_to_sm89INS1_16FlashAttnFwdSm80INS1_25CollectiveMainloopFwdSm80ILi8ELi1ELb0EN4cute5tupleIJNS5_1CILi128EEENS7_ILi64EEENS7_ILi256EEEEEELi256ENS_6half_tEfNS_4arch4Sm80ELb0ELb1ELb1ELb1ELb1ELb0ELb1ELb0EEENS1_21CollectiveEpilogueFwdINS6_IJS8_SA_S9_EEENS6_IJNS7_ILi1EEESI_SI_EEESC_SE_Li256ELb1ELb1ELb0ELb0EEENS1_19SingleTileSchedulerILb1ELb0ELb1ELi128EEEEEEEEEvNT_6ParamsE,@function
        .size           _ZN7cutlass13device_kernelIN5flash19enable_sm80_to_sm89INS1_16FlashAttnFwdSm80INS1_25CollectiveMainloopFwdSm80ILi8ELi1ELb0EN4cute5tupleIJNS5_1CILi128EEENS7_ILi64EEENS7_ILi256EEEEEELi256ENS_6half_tEfNS_4arch4Sm80ELb0ELb1ELb1ELb1ELb1ELb0ELb1ELb0EEENS1_21CollectiveEpilogueFwdINS6_IJS8_SA_S9_EEENS6_IJNS7_ILi1EEESI_SI_EEESC_SE_Li256ELb1ELb1ELb0ELb0EEENS1_19SingleTileSchedulerILb1ELb0ELb1ELi128EEEEEEEEEvNT_6ParamsE,(.L_x_3550 - _ZN7cutlass13device_kernelIN5flash19enable_sm80_to_sm89INS1_16FlashAttnFwdSm80INS1_25CollectiveMainloopFwdSm80ILi8ELi1ELb0EN4cute5tupleIJNS5_1CILi128EEENS7_ILi64EEENS7_ILi256EEEEEELi256ENS_6half_tEfNS_4arch4Sm80ELb0ELb1ELb1ELb1ELb1ELb0ELb1ELb0EEENS1_21CollectiveEpilogueFwdINS6_IJS8_SA_S9_EEENS6_IJNS7_ILi1EEESI_SI_EEESC_SE_Li256ELb1ELb1ELb0ELb0EEENS1_19SingleTileSchedulerILb1ELb0ELb1ELi128EEEEEEEEEvNT_6ParamsE)
        .other          _ZN7cutlass13device_kernelIN5flash19enable_sm80_to_sm89INS1_16FlashAttnFwdSm80INS1_25CollectiveMainloopFwdSm80ILi8ELi1ELb0EN4cute5tupleIJNS5_1CILi128EEENS7_ILi64EEENS7_ILi256EEEEEELi256ENS_6half_tEfNS_4arch4Sm80ELb0ELb1ELb1ELb1ELb1ELb0ELb1ELb0EEENS1_21CollectiveEpilogueFwdINS6_IJS8_SA_S9_EEENS6_IJNS7_ILi1EEESI_SI_EEESC_SE_Li256ELb1ELb1ELb0ELb0EEENS1_19SingleTileSchedulerILb1ELb0ELb1ELi128EEEEEEEEEvNT_6ParamsE,@"STO_CUDA_ENTRY STV_DEFAULT"
_ZN7cutlass13device_kernelIN5flash19enable_sm80_to_sm89INS1_16FlashAttnFwdSm80INS1_25CollectiveMainloopFwdSm80ILi8ELi1ELb0EN4cute5tupleIJNS5_1CILi128EEENS7_ILi64EEENS7_ILi256EEEEEELi256ENS_6half_tEfNS_4arch4Sm80ELb0ELb1ELb1ELb1ELb1ELb0ELb1ELb0EEENS1_21CollectiveEpilogueFwdINS6_IJS8_SA_S9_EEENS6_IJNS7_ILi1EEESI_SI_EEESC_SE_Li256ELb1ELb1ELb0ELb0EEENS1_19SingleTileSchedulerILb1ELb0ELb1ELi128EEEEEEEEEvNT_6ParamsE:
        /* <DEDUP_REMOVED lines=21> */
.L_x_1033:
        /* <DEDUP_REMOVED lines=13> */
.L_x_1035:
[----:B------:R-:W-:Y:S02]  /*0220*/  ULDC UR5, c[0x0][0x54c] ;  /* 0x0001530000057ab9 */ /* 0x000fe40000000800 */
.L_x_1034:
[----:B------:R-:W-:Y:S02]  /*0230*/  ULDC UR4, c[0x0][0x548] ;  /* 0x0001520000047ab9 */ /* 0x000fe40000000800 */
[----:B------:R-:W-:-:S02]  /*0240*/  USHF.L.U32 UR26, UR27, 0x7, URZ ;  /* 0x000000071b1a7899 */ /* 0x000fc4000800063f */
[----:B------:R-:W-:-:S04]  /*0250*/  UIMAD UR4, UR5, UR4, URZ ;  /* 0x00000004050472a4 */ /* 0x000fc8000f8e023f */
[----:B------:R-:W-:-:S04]  /*0260*/  UISETP.GE.AND UP0, UPT, UR26, UR4, UPT ;  /* 0x000000041a00728c */ /* 0x000fc8000bf06270 */
[----:B------:R-:W-:Y:S01]  /*0270*/  USEL UR13, UR13, 0xffffffff, !UP0 ;  /* 0xffffffff0d0d7887 */ /* 0x000fe2000c000000 */
[----:B------:R-:W-:Y:S05]  /*0280*/  BRA `(.L_x_1036) ;  /* 0x000001b000007947 */ /* 0x000fea0003800000 */
.L_x_1032:
        /* <DEDUP_REMOVED lines=8> */
.L_x_1037:
        /* <DEDUP_REMOVED lines=13> */
.L_x_1039:
[----:B------:R-:W-:Y:S02]  /*03e0*/  ULDC UR5, c[0x0][0x54c] ;  /* 0x0001530000057ab9 */ /* 0x000fe40000000800 */
.L_x_1038:
[----:B------:R-:W-:Y:S02]  /*03f0*/  ULDC UR4, c[0x0][0x548] ;  /* 0x0001520000047ab9 */ /* 0x000fe40000000800 */
[----:B------:R-:W-:-:S02]  /*0400*/  USHF.L.U32 UR26, UR27, 0x7, URZ ;  /* 0x000000071b1a7899 */ /* 0x000fc4000800063f */
[----:B------:R-:W-:-:S04]  /*0410*/  UIMAD UR4, UR5, UR4, URZ ;  /* 0x00000004050472a4 */ /* 0x000fc8000f8e023f */
[----:B------:R-:W-:-:S04]  /*0420*/  UISETP.GE.AND UP0, UPT, UR26, UR4, UPT ;  /* 0x000000041a00728c */ /* 0x000fc8000bf06270 */
[----:B------:R-:W-:-:S06]  /*0430*/  USEL UR13, UR13, 0xffffffff, !UP0 ;  /* 0xffffffff0d0d7887 */ /* 0x000fcc000c000000 */
.L_x_1036:
        /* <DEDUP_REMOVED lines=42> */
[----:B------:R-:W2:Y:S04]  /*06e0*/  LDG.E R2, [R6.64] ;  /* 0x0000001206027981 */ /* 0x000ea8000c1e1900 */
[----:B------:R-:W4:Y:S01]  /*06f0*/  LDG.E R0, [R6.64+0x4] ;  /* 0x0000041206007981 */ /* 0x000f22000c1e1900 */
[----:B--23--:R-:W1:Y:S08]  /*0700*/  R2UR UR12, R2 ;  /* 0x00000000020c73c2 */ /* 0x00ce7000000e0000 */
[----:B----4-:R-:W1:Y:S02]  /*0710*/  R2UR UR4, R0 ;  /* 0x00000000000473c2 */ /* 0x010e6400000e0000 */
[----:B-1----:R-:W-:-:S06]  /*0720*/  UIADD3 UR12, -UR12, UR4, URZ ;  /* 0x000000040c0c7290 */ /* 0x002fcc000fffe13f */
.L_x_1040:
        /* <DEDUP_REMOVED lines=10> */
.L_x_1041:
        /* <DEDUP_REMOVED lines=12> */
.L_x_1042:
[----:B------:R-:W-:Y:S02]  /*0890*/  ULDC UR4, c[0x0][0x2c4] ;  /* 0x0000b10000047ab9 */ /* 0x000fe40000000800 */
[----:B------:R-:W-:-:S02]  /*08a0*/  UISETP.NE.AND UP2, UPT, UR4, 0x1, UPT ;  /* 0x000000010400788c */ /* 0x000fc4000bf45270 */
[----:B------:R-:W-:Y:S02]  /*08b0*/  ULDC.64 UR6, c[0x0][0x2c8] ;  /* 0x0000b20000067ab9 */ /* 0x000fe40000000a00 */
[----:B------:R-:W-:Y:S02]  /*08c0*/  ULDC.64 UR4, c[0x0][0x328] ;  /* 0x0000ca0000047ab9 */ /* 0x000fe40000000a00 */
[----:B------:R-:W-:Y:S02]  /*08d0*/  UISETP.GE.AND UP1, UPT, UR5, 0x1, UPT ;  /* 0x000000010500788c */ /* 0x000fe4000bf26270 */
[----:B------:R-:W-:Y:S02]  /*08e0*/  UIADD3 UR8, -UR11, UR8, URZ ;  /* 0x000000080b087290 */ /* 0x000fe4000fffe13f */
[----:B------:R-:W-:Y:S02]  /*08f0*/  UIADD3 UR15, UR26, 0x7f, URZ ;  /* 0x0000007f1a0f7890 */ /* 0x000fe4000fffe03f */
[----:B------:R-:W-:Y:S01]  /*0900*/  @UP2 UIADD3 UR16, UR26, 0x7f, URZ ;  /* 0x0000007f1a102890 */ /* 0x000fe2000fffe03f */
[----:B------:R-:W-:-:S03]  /*0910*/  PLOP3.LUT P0, PT, PT, PT, UP1, 0x40, 0x0 ;  /* 0x000000000000781c */ /* 0x000fc60003f0e818 */
[----:B------:R-:W-:Y:S02]  /*0920*/  UIMAD.WIDE.U32 UR16, UR16, UR6, URZ ;  /* 0x00000006101072a5 */ /* 0x000fe4000f8e003f */
[----:B---3--:R-:W-:Y:S02]  /*0930*/  UIADD3 UR6, UR8, 0x1, -UR12 ;  /* 0x0000000108067890 */ /* 0x008fe4000fffe80c */
[----:B------:R-:W-:-:S04]  /*0940*/  @UP2 USHF.R.U32.HI UR15, URZ, UR7, UR17 ;  /* 0x000000073f0f2299 */ /* 0x000fc80008011611 */
[----:B------:R-:W-:-:S04]  /*0950*/  UIADD3 UR6, UR6, UR15, URZ ;  /* 0x0000000f06067290 */ /* 0x000fc8000fffe03f */
[----:B------:R-:W-:Y:S01]  /*0960*/  UIADD3 UR4, UR6, UR4, URZ ;  /* 0x0000000406047290 */ /* 0x000fe2000fffe03f */
        /* <DEDUP_REMOVED lines=11> */
.L_x_1044:
[----:B------:R-:W-:Y:S02]  /*0a20*/  UISETP.NE.AND UP0, UPT, UR5, 0x1, UPT ;  /* 0x000000010500788c */ /* 0x000fe4000bf05270 */
[----:B------:R-:W-:Y:S02]  /*0a30*/  ULDC.64 UR6, c[0x0][0x330] ;  /* 0x0000cc0000067ab9 */ /* 0x000fe40000000a00 */
[----:B------:R-:W-:-:S07]  /*0a40*/  UIMAD.WIDE.U32 UR16, UR15, UR6, URZ ;  /* 0x000000060f1072a5 */ /* 0x000fce000f8e003f */
[----:B------:R-:W-:Y:S02]  /*0a50*/  @UP0 USHF.R.U32.HI UR15, URZ, UR7, UR17 ;  /* 0x000000073f0f0299 */ /* 0x000fe40008011611 */
.L_x_1045:
[----:B------:R-:W-:Y:S02]  /*0a60*/  ULDC UR6, c[0x0][0x32c] ;  /* 0x0000cb0000067ab9 */ /* 0x000fe40000000800 */
[----:B------:R-:W-:-:S04]  /*0a70*/  UIMAD UR6, UR15, UR5, UR6 ;  /* 0x000000050f0672a4 */ /* 0x000fc8000f8e0206 */
[----:B------:R-:W-:-:S04]  /*0a80*/  UISETP.LT.AND UP0, UPT, UR4, UR6, UPT ;  /* 0x000000060400728c */ /* 0x000fc8000bf01270 */
[----:B------:R-:W-:Y:S02]  /*0a90*/  USEL UR4, UR4, UR6, UP0 ;  /* 0x0000000604047287 */ /* 0x000fe40008000000 */
.L_x_1043:
[----:B------:R-:W-:Y:S01]  /*0aa0*/  UIADD3 UR17, UR8, 0x3f, URZ ;  /* 0x0000003f08117890 */ /* 0x000fe2000fffe03f */
[----:B------:R-:W-:Y:S01]  /*0ab0*/  PLOP3.LUT P0, PT, PT, PT, UP1, 0x40, 0x0 ;  /* 0x000000000000781c */ /* 0x000fe20003f0e818 */
[----:B------:R-:W-:Y:S02]  /*0ac0*/  UIADD3 UR15, UR4, 0x3f, URZ ;  /* 0x0000003f040f7890 */ /* 0x000fe4000fffe03f */
[----:B------:R-:W-:Y:S02]  /*0ad0*/  ULDC.64 UR6, c[0x0][0x2c8] ;  /* 0x0000b20000067ab9 */ /* 0x000fe40000000a00 */
[----:B------:R-:W-:Y:S02]  /*0ae0*/  UIMAD.WIDE.U32 UR22, UR26, UR6, URZ ;  /* 0x000000061a1672a5 */ /* 0x000fe4000f8e003f */
[----:B------:R-:W-:Y:S02]  /*0af0*/  USHF.R.S32.HI UR16, URZ, 0x1f, UR17 ;  /* 0x0000001f3f107899 */ /* 0x000fe40008011411 */
[----:B------:R-:W-:-:S02]  /*0b00*/  USHF.R.S32.HI UR6, URZ, 0x1f, UR15 ;  /* 0x0000001f3f067899 */ /* 0x000fc4000801140f */
[----:B------:R-:W-:Y:S02]  /*0b10*/  ULEA.HI UR16, UR16, UR17, URZ, 0x6 ;  /* 0x0000001110107291 */ /* 0x000fe4000f8f303f */
[----:B------:R-:W-:Y:S02]  /*0b20*/  ULEA.HI UR6, UR6, UR15, URZ, 0x6 ;  /* 0x0000000f06067291 */ /* 0x000fe4000f8f303f */
[----:B------:R-:W-:Y:S02]  /*0b30*/  UMOV UR4, UR26 ;  /* 0x0000001a00047c82 */ /* 0x000fe40008000000 */
[----:B------:R-:W-:Y:S02]  /*0b40*/  @UP2 USHF.R.U32.HI UR4, URZ, UR7, UR23 ;  /* 0x000000073f042299 */ /* 0x000fe40008011617 */
[----:B------:R-:W-:Y:S02]  /*0b50*/  USHF.R.S32.HI UR16, URZ, 0x6, UR16 ;  /* 0x000000063f107899 */ /* 0x000fe40008011410 */
[----:B------:R-:W-:-:S02]  /*0b60*/  USHF.R.S32.HI UR22, URZ, 0x6, UR6 ;  /* 0x000000063f167899 */ /* 0x000fc40008011406 */
[----:B------:R-:W-:Y:S02]  /*0b70*/  UIADD3 UR23, UR8, -UR12, URZ ;  /* 0x8000000c08177290 */ /* 0x000fe4000fffe03f */
[----:B------:R-:W-:Y:S02]  /*0b80*/  UISETP.LT.AND UP0, UPT, UR16, UR22, UPT ;  /* 0x000000161000728c */ /* 0x000fe4000bf01270 */
[----:B------:R-:W-:Y:S02]  /*0b90*/  UIADD3 UR7, UR23, UR4, URZ ;  /* 0x0000000417077290 */ /* 0x000fe4000fffe03f */
[----:B------:R-:W-:Y:S02]  /*0ba0*/  ULDC UR6, c[0x0][0x324] ;  /* 0x0000c90000067ab9 */ /* 0x000fe40000000800 */
[----:B------:R-:W-:Y:S02]  /*0bb0*/  USEL UR22, UR16, UR22, UP0 ;  /* 0x0000001610167287 */ /* 0x000fe40008000000 */
[----:B------:R-:W-:Y:S01]  /*0bc0*/  UIADD3 UR6, UR7, -UR6, URZ ;  /* 0x8000000607067290 */ /* 0x000fe2000fffe03f */
        /* <DEDUP_REMOVED lines=12> */
.L_x_1047:
[----:B------:R-:W-:-:S03]  /*0c90*/  UISETP.NE.AND UP0, UPT, UR5, 0x1, UPT ;  /* 0x000000010500788c */ /* 0x000fc6000bf05270 */
[----:B------:R-:W-:Y:S02]  /*0ca0*/  ULDC.64 UR4, c[0x0][0x330] ;  /* 0x0000cc0000047ab9 */ /* 0x000fe40000000a00 */
[----:B------:R-:W-:-:S07]  /*0cb0*/  UIMAD.WIDE.U32 UR16, UR7, UR4, URZ ;  /* 0x00000004071072a5 */ /* 0x000fce000f8e003f */
[----:B------:R-:W-:Y:S02]  /*0cc0*/  @UP0 UMOV UR15, UR17 ;  /* 0x00000011000f0c82 */ /* 0x000fe40008000000 */
[----:B------:R-:W-:Y:S02]  /*0cd0*/  @UP0 USHF.R.U32.HI UR7, URZ, UR5, UR15 ;  /* 0x000000053f070299 */ /* 0x000fe4000801160f */
.L_x_1048:
[----:B------:R-:W-:Y:S02]  /*0ce0*/  ULDC UR4, c[0x0][0x32c] ;  /* 0x0000cb0000047ab9 */ /* 0x000fe40000000800 */
[----:B------:R-:W-:-:S04]  /*0cf0*/  UIMAD UR4, UR7, UR4, URZ ;  /* 0x00000004070472a4 */ /* 0x000fc8000f8e023f */
[----:B------:R-:W-:-:S04]  /*0d00*/  UISETP.LT.AND UP0, UPT, UR6, UR4, UPT ;  /* 0x000000040600728c */ /* 0x000fc8000bf01270 */
[----:B------:R-:W-:-:S04]  /*0d10*/  USEL UR6, UR6, UR4, !UP0 ;  /* 0x0000000406067287 */ /* 0x000fc8000c000000 */
.L_x_1046:
[----:B------:R-:W-:Y:S01]  /*0d20*/  USHF.R.S32.HI UR4, URZ, 0x1f, UR6 ;  /* 0x0000001f3f047899 */ /* 0x000fe20008011406 */
[----:B------:R-:W-:Y:S01]  /*0d30*/  PLOP3.LUT P2, PT, PT, PT, PT, 0x80, 0x0 ;  /* 0x000000000000781c */ /* 0x000fe20003f4f070 */
[----:B------:R-:W-:Y:S01]  /*0d40*/  CS2R R10, SRZ ;  /* 0x00000000000a7805 */ /* 0x000fe2000001ff00 */
[----:B------:R-:W-:Y:S01]  /*0d50*/  IMAD.MOV.U32 R130, RZ, RZ, RZ ;  /* 0x000000ffff827224 */ /* 0x000fe200078e00ff */
[----:B------:R-:W-:Y:S01]  /*0d60*/  ULEA.HI UR4, UR4, UR6, URZ, 0x6 ;  /* 0x0000000604047291 */ /* 0x000fe2000f8f303f */
[----:B------:R-:W-:Y:S01]  /*0d70*/  CS2R R128, SRZ ;  /* 0x0000000000807805 */ /* 0x000fe2000001ff00 */
[----:B------:R-:W-:Y:S01]  /*0d80*/  CS2R R14, SRZ ;  /* 0x00000000000e7805 */ /* 0x000fe2000001ff00 */
[----:B------:R-:W-:Y:S01]  /*0d90*/  IMAD.MOV.U32 R126, RZ, RZ, RZ ;  /* 0x000000ffff7e7224 */ /* 0x000fe200078e00ff */
[----:B------:R-:W-:Y:S01]  /*0da0*/  USHF.R.S32.HI UR7, URZ, 0x6, UR4 ;  /* 0x000000063f077899 */ /* 0x000fe20008011404 */
[----:B------:R-:W-:Y:S01]  /*0db0*/  CS2R R124, SRZ ;  /* 0x00000000007c7805 */ /* 0x000fe2000001ff00 */
[----:B------:R-:W-:Y:S01]  /*0dc0*/  MOV R122, RZ ;  /* 0x000000ff007a7202 */ /* 0x000fe20000000f00 */
[----:B------:R-:W-:Y:S01]  /*0dd0*/  CS2R R120, SRZ ;  /* 0x0000000000787805 */ /* 0x000fe2000001ff00 */
[----:B------:R-:W-:Y:S01]  /*0de0*/  UISETP.LT.AND UP0, UPT, URZ, UR7, UPT ;  /* 0x000000073f00728c */ /* 0x000fe2000bf01270 */
[----:B------:R-:W-:Y:S01]  /*0df0*/  CS2R R12, SRZ ;  /* 0x00000000000c7805 */ /* 0x000fe2000001ff00 */
[----:B------:R-:W-:Y:S01]  /*0e00*/  IMAD.MOV.U32 R118, RZ, RZ, RZ ;  /* 0x000000ffff767224 */ /* 0x000fe200078e00ff */
[----:B------:R-:W-:Y:S01]  /*0e10*/  CS2R R116, SRZ ;  /* 0x0000000000747805 */ /* 0x000fe2000001ff00 */
[----:B------:R-:W-:Y:S01]  /*0e20*/  USEL UR7, URZ, UR7, !UP0 ;  /* 0x000000073f077287 */ /* 0x000fe2000c000000 */
[----:B------:R-:W-:Y:S01]  /*0e30*/  CS2R R16, SRZ ;  /* 0x0000000000107805 */ /* 0x000fe2000001ff00 */
[----:B------:R-:W-:Y:S01]  /*0e40*/  MOV R114, RZ ;  /* 0x000000ff00727202 */ /* 0x000fe20000000f00 */
[----:B------:R-:W-:Y:S01]  /*0e50*/  CS2R R112, SRZ ;  /* 0x0000000000707805 */ /* 0x000fe2000001ff00 */
[----:B------:R-:W-:Y:S01]  /*0e60*/  UISETP.GT.AND UP0, UPT, UR22, UR7, UPT ;  /* 0x000000071600728c */ /* 0x000fe2000bf04270 */
[----:B------:R-:W-:Y:S01]  /*0e70*/  CS2R R18, SRZ ;  /* 0x0000000000127805 */ /* 0x000fe2000001ff00 */
[----:B------:R-:W-:Y:S01]  /*0e80*/  IMAD.MOV.U32 R110, RZ, RZ, RZ ;  /* 0x000000ffff6e7224 */ /* 0x000fe200078e00ff */
[----:B------:R-:W-:Y:S01]  /*0e90*/  CS2R R108, SRZ ;  /* 0x00000000006c7805 */ /* 0x000fe2000001ff00 */
[----:B------:R-:W-:Y:S01]  /*0ea0*/  CS2R R106, SRZ ;  /* 0x00000000006a7805 */ /* 0x000fe2000001ff00 */
[----:B------:R-:W-:Y:S01]  /*0eb0*/  CS2R R20, SRZ ;  /* 0x0000000000147805 */ /* 0x000fe2000001ff00 */
[----:B------:R-:W-:Y:S01]  /*0ec0*/  PLOP3.LUT P0, PT, PT, PT, UP0, 0x80, 0x0 ;  /* 0x000000000000781c */ /* 0x000fe20003f0f008 */
[----:B------:R-:W-:Y:S01]  /*0ed0*/  CS2R R102, SRZ ;  /* 0x0000000000667805 */ /* 0x000fe2000001ff00 */
[----:B------:R-:W-:Y:S01]  /*0ee0*/  MOV R104, RZ ;  /* 0x000000ff00687202 */ /* 0x000fe20000000f00 */
[----:B------:R-:W-:Y:S01]  /*0ef0*/  IMAD.MOV.U32 R23, RZ, RZ, RZ ;  /* 0x000000ffff177224 */ /* 0x000fe200078e00ff */
        /* <DEDUP_REMOVED lines=67> */
[----:B------:R-:W-:Y:S01]  /*1330*/  UIMAD UR6, UR6, UR4, URZ ;  /* 0x00000004060672a4 */ /* 0x000fe2000f8e023f */
[----:B------:R-:W-:Y:S01]  /*1340*/  PLOP3.LUT P1, PT, PT, PT, UP2, 0x80, 0x0 ;  /* 0x000000000000781c */ /* 0x000fe20003f2f028 */
[----:B------:R-:W-:Y:S01]  /*1350*/  UIMAD.WIDE.U32 UR14, UR9, UR4, URZ ;  /* 0x00000004090e72a5 */ /* 0x000fe2000f8e003f */
[----:B------:R-:W-:Y:S01]  /*1360*/  PLOP3.LUT P0, PT, PT, PT, UP2, 0x80, 0x0 ;  /* 0x000000000000781c */ /* 0x000fe20003f0f028 */
[----:B------:R-:W-:Y:S01]  /*1370*/  UIMAD UR6, UR9, UR5, UR6 ;  /* 0x00000005090672a4 */ /* 0x000fe2000f8e0206 */
[----:B------:R-:W-:Y:S01]  /*1380*/  LEA.HI R19, R117, R119, RZ, 0x4 ;  /* 0x0000007775137211 */ /* 0x000fe200078f20ff */
[----:B------:R-:W-:Y:S01]  /*1390*/  USHF.R.S32.HI UR9, URZ, 0x1f, UR13 ;  /* 0x0000001f3f097899 */ /* 0x000fe2000801140d */
[----:B------:R-:W-:Y:S01]  /*13a0*/  BSSY B0, `(.L_x_1050) ;  /* 0x000005f000007945 */ /* 0x000fe20003800000 */
[----:B------:R-:W-:-:S02]  /*13b0*/  ULDC.64 UR4, c[0x0][0x1b8] ;  /* 0x00006e0000047ab9 */ /* 0x000fc40000000a00 */
[----:B------:R-:W-:Y:S02]  /*13c0*/  UIADD3 UR15, UR15, UR6, URZ ;  /* 0x000000060f0f7290 */ /* 0x000fe4000fffe03f */
[----:B------:R-:W-:Y:S02]  /*13d0*/  UIMAD UR6, UR20, UR4, URZ ;  /* 0x00000004140672a4 */ /* 0x000fe4000f8e023f */
[----:B------:R-:W-:Y:S02]  /*13e0*/  USEL UR9, UR9, URZ, !UP3 ;  /* 0x0000003f09097287 */ /* 0x000fe4000d800000 */
[----:B------:R-:W-:Y:S02]  /*13f0*/  UIMAD UR6, UR10, UR5, UR6 ;  /* 0x000000050a0672a4 */ /* 0x000fe4000f8e0206 */
[----:B------:R-:W-:Y:S02]  /*1400*/  UIMAD.WIDE.U32 UR16, UR10, UR4, UR14 ;  /* 0x000000040a1072a5 */ /* 0x000fe4000f8e000e */
[----:B------:R-:W-:-:S02]  /*1410*/  USEL UR14, UR13, URZ, !UP3 ;  /* 0x0000003f0d0e7287 */ /* 0x000fc4000d800000 */
[----:B------:R-:W-:Y:S01]  /*1420*/  ULDC.64 UR4, c[0x0][0x1c0] ;  /* 0x0000700000047ab9 */ /* 0x000fe20000000a00 */
[----:B-1----:R-:W-:Y:S01]  /*1430*/  LEA.HI R2, R117, R119, RZ, 0x3 ;  /* 0x0000007775027211 */ /* 0x002fe200078f18ff */
[----:B------:R-:W-:Y:S02]  /*1440*/  UIMAD UR9, UR9, UR4, URZ ;  /* 0x00000004090972a4 */ /* 0x000fe4000f8e023f */
[----:B------:R-:W-:Y:S01]  /*1450*/  UIADD3 UR17, UR17, UR6, URZ ;  /* 0x0000000611117290 */ /* 0x000fe2000fffe03f */
[----:B------:R-:W-:Y:S01]  /*1460*/  LOP3.LUT R0, R2, 0xfffffff8, RZ, 0xc0, !PT ;  /* 0xfffffff802007812 */ /* 0x000fe200078ec0ff */
[----:B------:R-:W-:Y:S01]  /*1470*/  UIMAD UR5, UR14, UR5, UR9 ;  /* 0x000000050e0572a4 */ /* 0x000fe2000f8e0209 */
[----:B------:R-:W-:Y:S01]  /*1480*/  SHF.R.S32.HI R26, RZ, 0x3, R2 ;  /* 0x00000003ff1a7819 */ /* 0x000fe20000011402 */
[----:B------:R-:W-:Y:S02]  /*1490*/  UIMAD.WIDE.U32 UR14, UR14, UR4, UR16 ;  /* 0x000000040e0e72a5 */ /* 0x000fe4000f8e0010 */
[----:B------:R-:W-:Y:S01]  /*14a0*/  IMAD.IADD R27, R119, 0x1, -R0 ;  /* 0x00000001771b7824 */ /* 0x000fe200078e0a00 */
[----:B------:R-:W-:Y:S01]  /*14b0*/  ULDC UR4, c[0x0][0x2c4] ;  /* 0x0000b10000047ab9 */ /* 0x000fe20000000800 */
[----:B------:R-:W-:Y:S01]  /*14c0*/  IADD3 R15, R26, UR26, RZ ;  /* 0x0000001a1a0f7c10 */ /* 0x000fe2000fffe0ff */
[----:B------:R-:W-:Y:S01]  /*14d0*/  UIADD3 UR5, UR15, UR5, URZ ;  /* 0x000000050f057290 */ /* 0x000fe2000fffe03f */
[----:B------:R-:W-:Y:S01]  /*14e0*/  IMAD R252, R27, 0x20, R26 ;  /* 0x000000201bfc7824 */ /* 0x000fe200078e021a */
[----:B------:R-:W-:Y:S01]  /*14f0*/  UIMAD UR4, UR12, UR4, URZ ;  /* 0x000000040c0472a4 */ /* 0x000fe2000f8e023f */
[----:B------:R-:W-:-:S02]  /*1500*/  IMAD.U32 R3, RZ, RZ, UR15 ;  /* 0x0000000fff037e24 */ /* 0x000fc4000f8e00ff */
[----:B------:R-:W-:Y:S01]  /*1510*/  IMAD.SHL.U32 R249, R27, 0x8, RZ ;  /* 0x000000081bf97824 */ /* 0x000fe200078e00ff */
[----:B------:R-:W-:Y:S01]  /*1520*/  IADD3 R4, R252, UR26, RZ ;  /* 0x0000001afc047c10 */ /* 0x000fe2000fffe0ff */
[----:B------:R-:W-:-:S03]  /*1530*/  IMAD.U32 R3, RZ, RZ, UR5 ;  /* 0x00000005ff037e24 */ /* 0x000fc6000f8e00ff */
[C---:B------:R-:W-:Y:S01]  /*1540*/  IADD3 R49, R249.reuse, 0x40, RZ ;  /* 0x00000040f9317810 */ /* 0x040fe20007ffe0ff */
[----:B------:R-:W-:Y:S01]  /*1550*/  @P1 IMAD.HI.U32 R2, R4, c[0x0][0x2c8], RZ ;  /* 0x0000b20004021a27 */ /* 0x000fe200078e00ff */
[C---:B------:R-:W-:Y:S02]  /*1560*/  IADD3 R52, R249.reuse, 0x80, RZ ;  /* 0x00000080f9347810 */ /* 0x040fe40007ffe0ff */
[C---:B------:R-:W-:Y:S01]  /*1570*/  IADD3 R48, R249.reuse, 0xc0, RZ ;  /* 0x000000c0f9307810 */ /* 0x040fe20007ffe0ff */
[----:B------:R-:W-:Y:S01]  /*1580*/  IMAD.MOV.U32 R0, RZ, RZ, R4 ;  /* 0x000000ffff007224 */ /* 0x000fe200078e0004 */
[----:B------:R-:W-:Y:S01]  /*1590*/  @P0 SHF.R.U32.HI R0, RZ, c[0x0][0x2cc], R2 ;  /* 0x0000b300ff000a19 */ /* 0x000fe20000011602 */
[----:B------:R-:W-:Y:S01]  /*15a0*/  IMAD.U32 R2, RZ, RZ, UR14 ;  /* 0x0000000eff027e24 */ /* 0x000fe2000f8e00ff */
[----:B------:R-:W-:Y:S02]  /*15b0*/  ISETP.GE.AND P4, PT, R249, c[0x0][0x198], PT ;  /* 0x00006600f9007a0c */ /* 0x000fe40003f86270 */
[--C-:B------:R-:W-:Y:S01]  /*15c0*/  SHF.R.S32.HI R6, RZ, 0x1f, R0.reuse ;  /* 0x0000001fff067819 */ /* 0x100fe20000011400 */
[----:B------:R-:W-:Y:S01]  /*15d0*/  IMAD.MOV R5, RZ, RZ, -R0 ;  /* 0x000000ffff057224 */ /* 0x000fe200078e0a00 */
[----:B------:R-:W-:Y:S01]  /*15e0*/  ISETP.GE.AND P3, PT, R49, c[0x0][0x198], PT ;  /* 0x0000660031007a0c */ /* 0x000fe20003f66270 */
[----:B------:R-:W-:Y:S01]  /*15f0*/  IMAD.WIDE.U32 R2, R0, c[0x0][0x1b0], R2 ;  /* 0x00006c0000027a25 */ /* 0x000fe200078e0002 */
[----:B------:R-:W-:-:S02]  /*1600*/  ISETP.GE.AND P6, PT, R52, c[0x0][0x198], PT ;  /* 0x0000660034007a0c */ /* 0x000fc40003fc6270 */
[----:B------:R-:W-:Y:S01]  /*1610*/  ISETP.GE.AND P5, PT, R48, c[0x0][0x198], PT ;  /* 0x0000660030007a0c */ /* 0x000fe20003fa6270 */
[----:B------:R-:W-:Y:S02]  /*1620*/  IMAD R4, R5, c[0x0][0x2c4], R4 ;  /* 0x0000b10005047a24 */ /* 0x000fe400078e0204 */
[----:B------:R-:W-:-:S04]  /*1630*/  IMAD R5, R6, c[0x0][0x1b0], RZ ;  /* 0x00006c0006057a24 */ /* 0x000fc800078e02ff */
[----:B------:R-:W-:Y:S01]  /*1640*/  IMAD R6, R0, c[0x0][0x1b4], R5 ;  /* 0x00006d0000067a24 */ /* 0x000fe200078e0205 */
[----:B------:R-:W-:-:S03]  /*1650*/  SHF.R.S32.HI R5, RZ, 0x1f, R4 ;  /* 0x0000001fff057819 */ /* 0x000fc60000011404 */
[----:B------:R-:W-:Y:S02]  /*1660*/  IMAD.IADD R3, R3, 0x1, R6 ;  /* 0x0000000103037824 */ /* 0x000fe400078e0206 */
[----:B------:R-:W-:Y:S02]  /*1670*/  IMAD R0, R5, c[0x0][0x1a8], RZ ;  /* 0x00006a0005007a24 */ /* 0x000fe400078e02ff */
[----:B------:R-:W-:-:S04]  /*1680*/  IMAD.WIDE.U32 R2, R4, c[0x0][0x1a8], R2 ;  /* 0x00006a0004027a25 */ /* 0x000fc800078e0002 */
[----:B------:R-:W-:Y:S01]  /*1690*/  IMAD R5, R4, c[0x0][0x1ac], R0 ;  /* 0x00006b0004057a24 */ /* 0x000fe200078e0200 */
[----:B------:R-:W-:Y:S02]  /*16a0*/  LOP3.LUT R0, R19, 0xfffffff0, RZ, 0xc0, !PT ;  /* 0xfffffff013007812 */ /* 0x000fe400078ec0ff */
[----:B------:R-:W-:Y:S01]  /*16b0*/  LEA R17, P0, R2, c[0x0][0x160], 0x1 ;  /* 0x0000580002117a11 */ /* 0x000fe200078008ff */
[----:B------:R-:W-:Y:S01]  /*16c0*/  IMAD.IADD R4, R3, 0x1, R5 ;  /* 0x0000000103047824 */ /* 0x000fe200078e0205 */
[----:B------:R-:W-:Y:S01]  /*16d0*/  LEA.HI R5, R117, R119, RZ, 0x6 ;  /* 0x0000007775057211 */ /* 0x000fe200078f30ff */
[----:B------:R-:W-:Y:S02]  /*16e0*/  IMAD.IADD R3, R119, 0x1, -R0 ;  /* 0x0000000177037824 */ /* 0x000fe400078e0a00 */
[----:B------:R-:W-:Y:S01]  /*16f0*/  IMAD.SHL.U32 R0, R26, 0x40, RZ ;  /* 0x000000401a007824 */ /* 0x000fe200078e00ff */
[----:B------:R-:W-:Y:S01]  /*1700*/  LEA.HI.X R16, R2, c[0x0][0x164], R4, 0x1, P0 ;  /* 0x0000590002107a11 */ /* 0x000fe200000f0c04 */
[----:B------:R1:W3:Y:S01]  /*1710*/  SHFL.IDX PT, R6, R17, RZ, 0x181f ;  /* 0x00181fff11067589 */ /* 0x0002e200000e0000 */
[----:B------:R-:W-:-:S02]  /*1720*/  SHF.R.S32.HI R2, RZ, 0x1f, R3 ;  /* 0x0000001fff027819 */ /* 0x000fc40000011403 */
[----:B------:R-:W-:Y:S02]  /*1730*/  LOP3.LUT R0, R0, 0x1c0, RZ, 0xc0, !PT ;  /* 0x000001c000007812 */ /* 0x000fe400078ec0ff */
[----:B------:R-:W-:Y:S02]  /*1740*/  LEA.HI R20, R2, R3, RZ, 0x3 ;  /* 0x0000000302147211 */ /* 0x000fe400078f18ff */
[----:B------:R-:W-:Y:S02]  /*1750*/  ISETP.GE.AND P0, PT, R15, UR4, PT ;  /* 0x000000040f007c0c */ /* 0x000fe4000bf06270 */
[----:B------:R-:W-:Y:S02]  /*1760*/  LOP3.LUT R4, R20, 0xfffffff8, RZ, 0xc0, !PT ;  /* 0xfffffff814047812 */ /* 0x000fe400078ec0ff */
[----:B------:R-:W-:Y:S02]  /*1770*/  SHF.R.U32.HI R2, RZ, 0x3, R0 ;  /* 0x00000003ff027819 */ /* 0x000fe40000011600 */
[----:B------:R-:W-:Y:S01]  /*1780*/  LOP3.LUT R0, R0, 0x38, R249, 0xf8, !PT ;  /* 0x0000003800007812 */ /* 0x000fe200078ef8f9 */
[----:B------:R-:W-:-:S02]  /*1790*/  IMAD.IADD R18, R3, 0x1, -R4 ;  /* 0x0000000103127824 */ /* 0x000fc400078e0a04 */
[----:B------:R-:W-:Y:S01]  /*17a0*/  IMAD.MOV.U32 R4, RZ, RZ, 0x10 ;  /* 0x00000010ff047424 */ /* 0x000fe200078e00ff */
[----:B------:R-:W-:Y:S01]  /*17b0*/  LOP3.LUT R2, R0, R2, RZ, 0x3c, !PT ;  /* 0x0000000200027212 */ /* 0x000fe200078e3cff */
[----:B------:R-:W-:Y:S02]  /*17c0*/  IMAD.SHL.U32 R0, R5, 0x8, RZ ;  /* 0x0000000805007824 */ /* 0x000fe400078e00ff */
[----:B------:R-:W-:-:S03]  /*17d0*/  IMAD.MOV.U32 R3, RZ, RZ, 0x20 ;  /* 0x00000020ff037424 */ /* 0x000fc600078e00ff */
[----:B------:R-:W-:Y:S01]  /*17e0*/  LOP3.LUT R239, R2, 0xfffffe00, R0, 0xf8, !PT ;  /* 0xfffffe0002ef7812 */ /* 0x000fe200078ef800 */
[----:B--2---:R2:W4:Y:S01]  /*17f0*/  @P2 R2UR UR9, R7 ;  /* 0x00000000070923c2 */ /* 0x00452200000e0000 */
[----:B------:R-:W-:Y:S01]  /*1800*/  R2P PR, R18, 0x6 ;  /* 0x0000000612007804 */ /* 0x000fe20000000000 */
[----:B----4-:R-:W-:-:S04]  /*1810*/  @!UP0 UMOV UR9, UR13 ;  /* 0x0000000d00098c82 */ /* 0x010fc80008000000 */
[----:B------:R-:W-:Y:S02]  /*1820*/  SEL R4, R4, 0xfffffff0, !P1 ;  /* 0xfffffff004047807 */ /* 0x000fe40004800000 */
[----:B------:R-:W-:Y:S01]  /*1830*/  SEL R2, R3, 0xffffffe0, !P2 ;  /* 0xffffffe003027807 */ /* 0x000fe20005000000 */
[----:B--2---:R1:W2:Y:S01]  /*1840*/  SHFL.IDX PT, R7, R16, RZ, 0x181f ;  /* 0x00181fff10077589 */ /* 0x0042a200000e0000 */
[----:B------:R-:W-:Y:S05]  /*1850*/  @P0 BRA `(.L_x_1051) ;  /* 0x0000013000000947 */ /* 0x000fea0003800000 */
[----:B---3--:R-:W-:Y:S01]  /*1860*/  SHF.R.S32.HI R5, RZ, 0x1f, R49 ;  /* 0x0000001fff057819 */ /* 0x008fe20000011431 */
[----:B--2---:R-:W-:Y:S01]  /*1870*/  IMAD.WIDE R12, R249, 0x2, R6 ;  /* 0x00000002f90c7825 */ /* 0x004fe200078e0206 */
[----:B------:R-:W-:Y:S02]  /*1880*/  SHF.R.S32.HI R3, RZ, 0x1f, R52 ;  /* 0x0000001fff037819 */ /* 0x000fe40000011434 */
[----:B------:R-:W-:Y:S02]  /*1890*/  SHF.R.S32.HI R0, RZ, 0x1f, R48 ;  /* 0x0000001fff007819 */ /* 0x000fe40000011430 */
[----:B------:R-:W-:-:S02]  /*18a0*/  LEA.HI R5, R5, R49, RZ, 0x3 ;  /* 0x0000003105057211 */ /* 0x000fc400078f18ff */
[----:B------:R-:W-:Y:S02]  /*18b0*/  LEA.HI R3, R3, R52, RZ, 0x3 ;  /* 0x0000003403037211 */ /* 0x000fe400078f18ff */
[----:B------:R-:W-:Y:S02]  /*18c0*/  LEA.HI R0, R0, R48, RZ, 0x3 ;  /* 0x0000003000007211 */ /* 0x000fe400078f18ff */
[----:B------:R-:W-:Y:S02]  /*18d0*/  LOP3.LUT R5, R5, 0xfffffff8, RZ, 0xc0, !PT ;  /* 0xfffffff805057812 */ /* 0x000fe400078ec0ff */
[----:B------:R-:W-:Y:S02]  /*18e0*/  LOP3.LUT R3, R3, 0xfffffff8, RZ, 0xc0, !PT ;  /* 0xfffffff803037812 */ /* 0x000fe400078ec0ff */
[----:B------:R-:W-:Y:S01]  /*18f0*/  LOP3.LUT R14, R0, 0xfffffff8, RZ, 0xc0, !PT ;  /* 0xfffffff8000e7812 */ /* 0x000fe200078ec0ff */
[----:B------:R-:W-:Y:S02]  /*1900*/  IMAD.SHL.U32 R0, R239, 0x2, RZ ;  /* 0x00000002ef007824 */ /* 0x000fe400078e00ff */
[----:B------:R-:W-:-:S03]  /*1910*/  IMAD.WIDE R10, R5, 0x2, R6 ;  /* 0x00000002050a7825 */ /* 0x000fc600078e0206 */
[----:B------:R-:W-:Y:S01]  /*1920*/  @!PT LDS RZ, [RZ] ;  /* 0x00000000fffff984 */ /* 0x000fe20000000800 */
[----:B------:R2:W-:Y:S01]  /*1930*/  LDGSTS.E.BYPASS.LTC128B.128 [R0+0x10100], [R12.64], !P4 ;  /* 0x101000000c007fae */ /* 0x0005e2000e101d52 */
[----:B------:R-:W-:-:S03]  /*1940*/  IMAD.WIDE R8, R3, 0x2, R6 ;  /* 0x0000000203087825 */ /* 0x000fc600078e0206 */
[----:B------:R2:W-:Y:S01]  /*1950*/  LDGSTS.E.BYPASS.LTC128B.128 [R0+0x14100], [R10.64], !P3 ;  /* 0x141000000a007fae */ /* 0x0005e2000d901d52 */
[----:B------:R-:W-:-:S03]  /*1960*/  IMAD.WIDE R6, R14, 0x2, R6 ;  /* 0x000000020e067825 */ /* 0x000fc600078e0206 */
[----:B------:R2:W-:Y:S04]  /*1970*/  LDGSTS.E.BYPASS.LTC128B.128 [R0+0x18100], [R8.64], !P6 ;  /* 0x1810000008007fae */ /* 0x0005e8000f101d52 */
[----:B------:R2:W-:Y:S02]  /*1980*/  LDGSTS.E.BYPASS.LTC128B.128 [R0+0x1c100], [R6.64], !P5 ;  /* 0x1c10000006007fae */ /* 0x0005e4000e901d52 */
.L_x_1051:
[----:B---3--:R-:W-:Y:S05]  /*1990*/  BSYNC B0 ;  /* 0x0000000000007941 */ /* 0x008fea0003800000 */
.L_x_1050:
[----:B--2---:R-:W-:Y:S01]  /*19a0*/  IADD3 R0, R15, 0x20, RZ ;  /* 0x000000200f007810 */ /* 0x004fe20007ffe0ff */
[----:B------:R2:W3:Y:S01]  /*19b0*/  SHFL.IDX PT, R7, R16, 0x1, 0x181f ;  /* 0x00381f0010077f89 */ /* 0x0004e200000e0000 */
[----:B------:R-:W-:Y:S02]  /*19c0*/  BSSY B0, `(.L_x_1052) ;  /* 0x0000017000007945 */ /* 0x000fe40003800000 */
[----:B------:R-:W-:Y:S01]  /*19d0*/  ISETP.GE.AND P0, PT, R0, UR4, PT ;  /* 0x0000000400007c0c */ /* 0x000fe2000bf06270 */
[----:B------:R2:W4:-:S12]  /*19e0*/  SHFL.IDX PT, R6, R17, 0x1, 0x181f ;  /* 0x00381f0011067f89 */ /* 0x00051800000e0000 */
[----:B------:R-:W-:Y:S05]  /*19f0*/  @P0 BRA `(.L_x_1053) ;  /* 0x0000013000000947 */ /* 0x000fea0003800000 */
[----:B------:R-:W-:Y:S01]  /*1a00*/  SHF.R.S32.HI R5, RZ, 0x1f, R49 ;  /* 0x0000001fff057819 */ /* 0x000fe20000011431 */
[----:B---34-:R-:W-:Y:S01]  /*1a10*/  IMAD.WIDE R12, R249, 0x2, R6 ;  /* 0x00000002f90c7825 */ /* 0x018fe200078e0206 */
[----:B------:R-:W-:Y:S02]  /*1a20*/  SHF.R.S32.HI R3, RZ, 0x1f, R52 ;  /* 0x0000001fff037819 */ /* 0x000fe40000011434 */
[----:B------:R-:W-:Y:S02]  /*1a30*/  SHF.R.S32.HI R0, RZ, 0x1f, R48 ;  /* 0x0000001fff007819 */ /* 0x000fe40000011430 */
[----:B------:R-:W-:Y:S02]  /*1a40*/  LEA.HI R5, R5, R49, RZ, 0x3 ;  /* 0x0000003105057211 */ /* 0x000fe400078f18ff */
[----:B------:R-:W-:Y:S02]  /*1a50*/  LEA.HI R3, R3, R52, RZ, 0x3 ;  /* 0x0000003403037211 */ /* 0x000fe400078f18ff */
[----:B------:R-:W-:-:S02]  /*1a60*/  LEA.HI R0, R0, R48, RZ, 0x3 ;  /* 0x0000003000007211 */ /* 0x000fc400078f18ff */
        /* <DEDUP_REMOVED lines=12> */
.L_x_1053:
[----:B------:R-:W-:Y:S05]  /*1b30*/  BSYNC B0 ;  /* 0x0000000000007941 */ /* 0x000fea0003800000 */
.L_x_1052:
[----:B---3--:R-:W-:Y:S01]  /*1b40*/  IADD3 R0, R15, 0x40, RZ ;  /* 0x000000400f007810 */ /* 0x008fe20007ffe0ff */
[----:B------:R3:W1:Y:S01]  /*1b50*/  SHFL.IDX PT, R7, R16, 0x2, 0x181f ;  /* 0x00581f0010077f89 */ /* 0x00066200000e0000 */
[----:B------:R-:W-:Y:S02]  /*1b60*/  BSSY B0, `(.L_x_1054) ;  /* 0x0000017000007945 */ /* 0x000fe40003800000 */
[----:B------:R-:W-:Y:S01]  /*1b70*/  ISETP.GE.AND P0, PT, R0, UR4, PT ;  /* 0x0000000400007c0c */ /* 0x000fe2000bf06270 */
[----:B----4-:R3:W4:-:S12]  /*1b80*/  SHFL.IDX PT, R6, R17, 0x2, 0x181f ;  /* 0x00581f0011067f89 */ /* 0x01071800000e0000 */
[----:B------:R-:W-:Y:S05]  /*1b90*/  @P0 BRA `(.L_x_1055) ;  /* 0x0000013000000947 */ /* 0x000fea0003800000 */
[----:B------:R-:W-:Y:S01]  /*1ba0*/  SHF.R.S32.HI R5, RZ, 0x1f, R49 ;  /* 0x0000001fff057819 */ /* 0x000fe20000011431 */
[----:B-1--4-:R-:W-:Y:S01]  /*1bb0*/  IMAD.WIDE R12, R249, 0x2, R6 ;  /* 0x00000002f90c7825 */ /* 0x012fe200078e0206 */
        /* <DEDUP_REMOVED lines=17> */
.L_x_1055:
[----:B------:R-:W-:Y:S05]  /*1cd0*/  BSYNC B0 ;  /* 0x0000000000007941 */ /* 0x000fea0003800000 */
.L_x_1054:
[----:B------:R-:W-:Y:S01]  /*1ce0*/  UIADD3 UR28, UR22, -0x1, URZ ;  /* 0xffffffff161c7890 */ /* 0x000fe2000fffe03f */
[----:B------:R-:W-:Y:S01]  /*1cf0*/  IMAD.MOV.U32 R126, RZ, RZ, c[0x0][0x2b8] ;  /* 0x0000ae00ff7e7624 */ /* 0x000fe200078e00ff */
[----:B-1--4-:R-:W-:Y:S01]  /*1d00*/  SHFL.IDX PT, R6, R17, 0x3, 0x181f ;  /* 0x00781f0011067f89 */ /* 0x012fe200000e0000 */
[----:B------:R-:W-:Y:S01]  /*1d10*/  IADD3 R3, R15, 0x60, RZ ;  /* 0x000000600f037810 */ /* 0x000fe20007ffe0ff */
[----:B------:R-:W-:Y:S01]  /*1d20*/  USHF.L.U32 UR21, UR28, 0x6, URZ ;  /* 0x000000061c157899 */ /* 0x000fe2000800063f */
[----:B------:R-:W-:Y:S01]  /*1d30*/  SHF.R.S32.HI R13, RZ, 0x1f, R48 ;  /* 0x0000001fff0d7819 */ /* 0x000fe20000011430 */
[----:B------:R-:W1:Y:S01]  /*1d40*/  SHFL.IDX PT, R7, R16, 0x3, 0x181f ;  /* 0x00781f0010077f89 */ /* 0x000e6200000e0000 */
[----:B------:R-:W-:Y:S01]  /*1d50*/  ISETP.NE.AND P2, PT, R126, 0x1, PT ;  /* 0x000000017e00780c */ /* 0x000fe20003f45270 */
[----:B------:R-:W-:Y:S01]  /*1d60*/  IMAD.SHL.U32 R239, R239, 0x2, RZ ;  /* 0x00000002efef7824 */ /* 0x000fe200078e00ff */
[----:B------:R-:W-:Y:S01]  /*1d70*/  ISETP.GE.AND P0, PT, R3, UR4, PT ;  /* 0x0000000403007c0c */ /* 0x000fe2000bf06270 */
[----:B------:R-:W-:Y:S01]  /*1d80*/  USHF.R.S32.HI UR6, URZ, 0x1f, UR9 ;  /* 0x0000001f3f067899 */ /* 0x000fe20008011409 */
[----:B------:R-:W-:Y:S01]  /*1d90*/  IADD3 R0, R252, UR21, RZ ;  /* 0x00000015fc007c10 */ /* 0x000fe2000fffe0ff */
[----:B------:R-:W-:Y:S01]  /*1da0*/  ULDC.64 UR4, c[0x0][0x2b0] ;  /* 0x0000ac0000047ab9 */ /* 0x000fe20000000a00 */
[----:B------:R-:W-:Y:S01]  /*1db0*/  LEA.HI R13, R13, R48, RZ, 0x3 ;  /* 0x000000300d0d7211 */ /* 0x000fe200078f18ff */
[----:B------:R-:W-:Y:S01]  /*1dc0*/  UIMAD UR6, UR6, UR4, URZ ;  /* 0x00000004060672a4 */ /* 0x000fe2000f8e023f */
[C---:B------:R-:W-:Y:S01]  /*1dd0*/  IADD3 R12, R0.reuse, UR11, RZ ;  /* 0x0000000b000c7c10 */ /* 0x040fe2000fffe0ff */
[----:B------:R-:W-:Y:S01]  /*1de0*/  UIMAD.WIDE.U32 UR14, UR9, UR4, URZ ;  /* 0x00000004090e72a5 */ /* 0x000fe2000f8e003f */
[----:B------:R-:W-:Y:S01]  /*1df0*/  ISETP.GE.AND P1, PT, R0, UR8, PT ;  /* 0x0000000800007c0c */ /* 0x000fe2000bf26270 */
[----:B------:R-:W-:Y:S01]  /*1e00*/  UIMAD UR6, UR9, UR5, UR6 ;  /* 0x00000005090672a4 */ /* 0x000fe2000f8e0206 */
[----:B------:R-:W-:Y:S01]  /*1e10*/  SHF.R.S32.HI R0, RZ, 0x1f, R49 ;  /* 0x0000001fff007819 */ /* 0x000fe20000011431 */
[----:B------:R-:W-:Y:S01]  /*1e20*/  @P2 IMAD.HI.U32 R3, R12, c[0x0][0x2bc], RZ ;  /* 0x0000af000c032a27 */ /* 0x000fe200078e00ff */
[----:B------:R-:W-:Y:S01]  /*1e30*/  LOP3.LUT R251, R13, 0xfffffff8, RZ, 0xc0, !PT ;  /* 0xfffffff80dfb7812 */ /* 0x000fe200078ec0ff */
[----:B------:R-:W-:Y:S01]  /*1e40*/  UIADD3 UR6, UR15, UR6, URZ ;  /* 0x000000060f067290 */ /* 0x000fe2000fffe03f */
[----:B------:R-:W-:Y:S01]  /*1e50*/  LEA.HI R0, R0, R49, RZ, 0x3 ;  /* 0x0000003100007211 */ /* 0x000fe200078f18ff */
[----:B------:R-:W-:Y:S01]  /*1e60*/  IMAD.MOV.U32 R5, RZ, RZ, R12 ;  /* 0x000000ffff057224 */ /* 0x000fe200078e000c */
[----:B------:R-:W-:Y:S01]  /*1e70*/  @P2 SHF.R.U32.HI R5, RZ, c[0x0][0x2c0], R3 ;  /* 0x0000b000ff052a19 */ /* 0x000fe20000011603 */
[----:B------:R-:W-:Y:S01]  /*1e80*/  IMAD.MOV.U32 R240, RZ, RZ, RZ ;  /* 0x000000fffff07224 */ /* 0x000fe200078e00ff */
[----:B------:R-:W-:Y:S01]  /*1e90*/  SHF.R.S32.HI R3, RZ, 0x1f, R52 ;  /* 0x0000001fff037819 */ /* 0x000fe20000011434 */
[----:B------:R-:W-:Y:S01]  /*1ea0*/  ULDC.64 UR4, c[0x0][0x1e8] ;  /* 0x00007a0000047ab9 */ /* 0x000fe20000000a00 */
[----:B------:R-:W-:Y:S01]  /*1eb0*/  LOP3.LUT R123, R0, 0xfffffff8, RZ, 0xc0, !PT ;  /* 0xfffffff8007b7812 */ /* 0x000fe200078ec0ff */
[----:B-1----:R-:W-:Y:S01]  /*1ec0*/  @!P0 IMAD.WIDE R10, R249, 0x2, R6 ;  /* 0x00000002f90a8825 */ /* 0x002fe200078e0206 */
[----:B------:R-:W-:-:S02]  /*1ed0*/  LEA.HI R3, R3, R52, RZ, 0x3 ;  /* 0x0000003403037211 */ /* 0x000fc400078f18ff */
[----:B------:R-:W-:Y:S01]  /*1ee0*/  ISETP.GT.OR P1, PT, R252, 0x3f, P1 ;  /* 0x0000003ffc00780c */ /* 0x000fe20000f24670 */
[--C-:B------:R-:W-:Y:S01]  /*1ef0*/  @!P0 IMAD.WIDE R8, R123, 0x2, R6.reuse ;  /* 0x000000027b088825 */ /* 0x100fe200078e0206 */
[----:B------:R-:W-:Y:S01]  /*1f00*/  LOP3.LUT R121, R3, 0xfffffff8, RZ, 0xc0, !PT ;  /* 0xfffffff803797812 */ /* 0x000fe200078ec0ff */
[----:B------:R-:W-:Y:S01]  /*1f10*/  @!PT LDS RZ, [RZ] ;  /* 0x00000000fffff984 */ /* 0x000fe20000000800 */
[----:B------:R1:W-:Y:S04]  /*1f20*/  @!P0 LDGSTS.E.BYPASS.LTC128B.128 [R239+0x13100], [R10.64], !P4 ;  /* 0x131000000aef8fae */ /* 0x0003e8000e101d52 */
[----:B------:R4:W-:Y:S01]  /*1f30*/  @!P0 LDGSTS.E.BYPASS.LTC128B.128 [R239+0x17100], [R8.64], !P3 ;  /* 0x1710000008ef8fae */ /* 0x0009e2000d901d52 */
[----:B------:R-:W-:Y:S01]  /*1f40*/  UIMAD.WIDE.U32 UR16, UR10, UR4, URZ ;  /* 0x000000040a1072a5 */ /* 0x000fe2000f8e003f */
[----:B------:R-:W-:Y:S01]  /*1f50*/  IMAD.U32 R112, RZ, RZ, UR21 ;  /* 0x00000015ff707e24 */ /* 0x000fe2000f8e00ff */
[----:B------:R-:W-:Y:S01]  /*1f60*/  LEA.HI R116, R117, R119, RZ, 0x5 ;  /* 0x0000007775747211 */ /* 0x000fe200078f28ff */
[----:B------:R-:W-:Y:S02]  /*1f70*/  STL [R1+0x18], R123 ;  /* 0x0000187b01007387 */ /* 0x000fe40000100800 */
[----:B------:R-:W-:Y:S01]  /*1f80*/  @!P1 IADD3 R0, P2, R5, UR14, RZ ;  /* 0x0000000e05009c10 */ /* 0x000fe2000ff5e0ff */
[----:B-1----:R-:W-:-:S03]  /*1f90*/  @!P0 IMAD.WIDE R10, R121, 0x2, R6 ;  /* 0x00000002790a8825 */ /* 0x002fc600078e0206 */
[----:B------:R-:W-:Y:S01]  /*1fa0*/  @!P1 LEA.HI.X.SX32 R3, R5, UR6, 0x1, P2 ;  /* 0x0000000605039c11 */ /* 0x000fe200090f0eff */
[----:B------:R-:W-:Y:S01]  /*1fb0*/  UIMAD UR4, UR20, UR4, URZ ;  /* 0x00000004140472a4 */ /* 0x000fe2000f8e023f */
[----:B------:R-:W-:Y:S01]  /*1fc0*/  ISETP.GE.AND P3, PT, R249, c[0x0][0x1d4], PT ;  /* 0x00007500f9007a0c */ /* 0x000fe20003f66270 */
[----:B------:R-:W-:Y:S01]  /*1fd0*/  @!P0 IMAD.WIDE R6, R251, 0x2, R6 ;  /* 0x00000002fb068825 */ /* 0x000fe200078e0206 */
[----:B------:R1:W-:Y:S01]  /*1fe0*/  @!P0 LDGSTS.E.BYPASS.LTC128B.128 [R239+0x1b100], [R10.64], !P6 ;  /* 0x1b1000000aef8fae */ /* 0x0003e2000f101d52 */
[----:B----4-:R-:W-:-:S03]  /*1ff0*/  @!P1 LEA R8, P2, R0, c[0x0][0x2a0], 0x2 ;  /* 0x0000a80000089a11 */ /* 0x010fc600078410ff */
[----:B------:R4:W-:Y:S01]  /*2000*/  @!P0 LDGSTS.E.BYPASS.LTC128B.128 [R239+0x1f100], [R6.64], !P5 ;  /* 0x1f10000006ef8fae */ /* 0x0009e2000e901d52 */
[----:B------:R-:W-:-:S03]  /*2010*/  @!P1 LEA.HI.X R9, R0, c[0x0][0x2a4], R3, 0x2, P2 ;  /* 0x0000a90000099a11 */ /* 0x000fc600010f1403 */
[----:B------:R-:W0:Y:S04]  /*2020*/  LDGDEPBAR ;  /* 0x00000000000079af */ /* 0x000e280000000000 */
[----:B------:R-:W-:Y:S01]  /*2030*/  BAR.SYNC.DEFER_BLOCKING 0x0 ;  /* 0x0000000000007b1d */ /* 0x000fe20000010000 */
[----:B------:R-:W-:Y:S02]  /*2040*/  ISETP.GE.AND P4, PT, R52, c[0x0][0x1d4], PT ;  /* 0x0000750034007a0c */ /* 0x000fe40003f86270 */
[----:B------:R-:W-:Y:S02]  /*2050*/  SHF.R.S32.HI R115, RZ, 0x5, R116 ;  /* 0x00000005ff737819 */ /* 0x000fe40000011474 */
[----:B------:R-:W-:Y:S01]  /*2060*/  SHF.R.S32.HI R124, RZ, 0x1f, R123 ;  /* 0x0000001fff7c7819 */ /* 0x000fe2000001147b */
[----:B------:R-:W-:Y:S04]  /*2070*/  STL [R1+0x14], R121 ;  /* 0x0000147901007387 */ /* 0x000fe80000100800 */
[----:B------:R-:W-:Y:S04]  /*2080*/  STL [R1+0x1c], R124 ;  /* 0x00001c7c01007387 */ /* 0x000fe80000100800 */
[----:B------:R-:W5:Y:S01]  /*2090*/  @!P1 LDG.E R240, [R8.64] ;  /* 0x0000001208f09981 */ /* 0x000f62000c1e1900 */
[----:B------:R-:W-:Y:S01]  /*20a0*/  IMAD.MOV R0, RZ, RZ, -R5 ;  /* 0x000000ffff007224 */ /* 0x000fe200078e0a05 */
[----:B------:R-:W-:Y:S01]  /*20b0*/  UIMAD UR4, UR10, UR5, UR4 ;  /* 0x000000050a0472a4 */ /* 0x000fe2000f8e0204 */
[----:B------:R-:W-:Y:S01]  /*20c0*/  ISETP.GE.AND P5, PT, R49, c[0x0][0x1d4], PT ;  /* 0x0000750031007a0c */ /* 0x000fe20003fa6270 */
[----:B------:R-:W-:Y:S01]  /*20d0*/  UISETP.GT.AND UP0, UPT, UR28, UR7, UPT ;  /* 0x000000071c00728c */ /* 0x000fe2000bf04270 */
[----:B------:R-:W-:Y:S01]  /*20e0*/  IMAD R242, R0, c[0x0][0x2b8], R12 ;  /* 0x0000ae0000f27a24 */ /* 0x000fe200078e020c */
[----:B------:R-:W-:Y:S01]  /*20f0*/  SHF.R.S32.HI R12, RZ, 0x4, R19 ;  /* 0x00000004ff0c7819 */ /* 0x000fe20000011413 */
[----:B------:R-:W-:Y:S01]  /*2100*/  UIADD3 UR9, UR17, UR4, URZ ;  /* 0x0000000411097290 */ /* 0x000fe2000fffe03f */
[----:B------:R-:W-:Y:S01]  /*2110*/  ISETP.GE.AND P6, PT, R48, c[0x0][0x1d4], PT ;  /* 0x0000750030007a0c */ /* 0x000fe20003fc6270 */
[----:B----4-:R-:W-:Y:S01]  /*2120*/  IMAD.WIDE.U32 R6, R242, c[0x0][0x1e0], RZ ;  /* 0x00007800f2067a25 */ /* 0x010fe200078e00ff */
[----:B------:R-:W-:Y:S01]  /*2130*/  SHF.R.S32.HI R0, RZ, 0x1f, R242 ;  /* 0x0000001fff007819 */ /* 0x000fe200000114f2 */
[----:B------:R-:W-:Y:S01]  /*2140*/  ULDC.64 UR4, c[0x0][0x210] ;  /* 0x0000840000047ab9 */ /* 0x000fe20000000a00 */
[----:B-1----:R-:W-:Y:S01]  /*2150*/  LEA.HI R11, R19, R12, RZ, 0x1 ;  /* 0x0000000c130b7211 */ /* 0x002fe200078f08ff */
[----:B------:R-:W-:Y:S01]  /*2160*/  UIMAD UR20, UR20, UR4, URZ ;  /* 0x00000004141472a4 */ /* 0x000fe2000f8e023f */
[----:B------:R-:W-:Y:S01]  /*2170*/  ISETP.GE.AND P2, PT, R249, c[0x0][0x1d4], PT ;  /* 0x00007500f9007a0c */ /* 0x000fe20003f46270 */
[----:B------:R-:W-:Y:S01]  /*2180*/  IMAD R3, R0, c[0x0][0x1e0], RZ ;  /* 0x0000780000037a24 */ /* 0x000fe200078e02ff */
[----:B------:R-:W-:Y:S01]  /*2190*/  LOP3.LUT R11, R11, 0xfffffffe, RZ, 0xc0, !PT ;  /* 0xfffffffe0b0b7812 */ /* 0x000fe200078ec0ff */
[----:B------:R-:W-:Y:S01]  /*21a0*/  UIMAD.WIDE.U32 UR24, UR10, UR4, URZ ;  /* 0x000000040a1872a5 */ /* 0x000fe2000f8e003f */
[----:B------:R-:W-:Y:S01]  /*21b0*/  SHF.R.S32.HI R122, RZ, 0x1f, R121 ;  /* 0x0000001fff7a7819 */ /* 0x000fe20000011479 */
[----:B------:R-:W-:Y:S01]  /*21c0*/  IMAD R3, R242, c[0x0][0x1e4], R3 ;  /* 0x00007900f2037a24 */ /* 0x000fe200078e0203 */
[----:B------:R-:W-:Y:S01]  /*21d0*/  UIMAD UR20, UR10, UR5, UR20 ;  /* 0x000000050a1472a4 */ /* 0x000fe2000f8e0214 */
[----:B--23--:R-:W-:Y:S01]  /*21e0*/  IMAD.IADD R16, R12, 0x1, -R11 ;  /* 0x000000010c107824 */ /* 0x00cfe200078e0a0b */
[----:B------:R-:W-:Y:S01]  /*21f0*/  SHF.R.S32.HI R125, RZ, 0x1f, R249 ;  /* 0x0000001fff7d7819 */ /* 0x000fe200000114f9 */
[----:B------:R-:W-:Y:S01]  /*2200*/  IMAD.IADD R7, R7, 0x1, R3 ;  /* 0x0000000107077824 */ /* 0x000fe200078e0203 */
[----:B------:R-:W-:Y:S01]  /*2210*/  UIADD3 UR20, UR25, UR20, URZ ;  /* 0x0000001419147290 */ /* 0x000fe2000fffe03f */
[----:B------:R-:W-:Y:S01]  /*2220*/  IMAD R3, R0, c[0x0][0x208], RZ ;  /* 0x0000820000037a24 */ /* 0x000fe200078e02ff */
[----:B------:R-:W-:Y:S01]  /*2230*/  STL [R1+0x20], R122 ;  /* 0x0000207a01007387 */ /* 0x000fe20000100800 */
[----:B------:R-:W-:-:S02]  /*2240*/  SEL R118, RZ, 0x10, P6 ;  /* 0x00000010ff767807 */ /* 0x000fc40003000000 */
[----:B------:R-:W-:Y:S01]  /*2250*/  IMAD R3, R242, c[0x0][0x20c], R3 ;  /* 0x00008300f2037a24 */ /* 0x000fe200078e0203 */
[----:B------:R-:W-:Y:S02]  /*2260*/  IADD3 R241, R239, 0x100, RZ ;  /* 0x00000100eff17810 */ /* 0x000fe40007ffe0ff */
[----:B------:R-:W-:Y:S02]  /*2270*/  SHF.R.S32.HI R120, RZ, 0x1f, R251 ;  /* 0x0000001fff787819 */ /* 0x000fe400000114fb */
[----:B-----5:R-:W-:Y:S01]  /*2280*/  SHF.R.S32.HI R10, RZ, 0x1f, R240 ;  /* 0x0000001fff0a7819 */ /* 0x020fe200000114f0 */
[----:B------:R-:W-:-:S04]  /*2290*/  IMAD.WIDE.U32 R8, R240, c[0x0][0x1f0], R6 ;  /* 0x00007c00f0087a25 */ /* 0x000fc800078e0006 */
[----:B------:R-:W-:Y:S01]  /*22a0*/  IMAD R5, R10, c[0x0][0x1f0], RZ ;  /* 0x00007c000a057a24 */ /* 0x000fe200078e02ff */
[----:B------:R-:W-:Y:S01]  /*22b0*/  IADD3 R0, P0, R8, UR16, RZ ;  /* 0x0000001008007c10 */ /* 0x000fe2000ff1e0ff */
[----:B------:R-:W-:-:S04]  /*22c0*/  IMAD.WIDE.U32 R6, R242, c[0x0][0x208], RZ ;  /* 0x00008200f2067a25 */ /* 0x000fc800078e00ff */
[----:B------:R-:W-:Y:S02]  /*22d0*/  IMAD R5, R240, c[0x0][0x1f4], R5 ;  /* 0x00007d00f0057a24 */ /* 0x000fe400078e0205 */
[----:B------:R-:W-:Y:S02]  /*22e0*/  IMAD.IADD R7, R7, 0x1, R3 ;  /* 0x0000000107077824 */ /* 0x000fe400078e0203 */
[----:B------:R-:W-:Y:S01]  /*22f0*/  IMAD R3, R10, c[0x0][0x218], RZ ;  /* 0x000086000a037a24 */ /* 0x000fe200078e02ff */
[----:B------:R-:W-:Y:S01]  /*2300*/  IADD3.X R8, R9, UR9, R5, P0, !PT ;  /* 0x0000000909087c10 */ /* 0x000fe200087fe405 */
[----:B------:R-:W-:Y:S01]  /*2310*/  IMAD.WIDE.U32 R6, R240, c[0x0][0x218], R6 ;  /* 0x00008600f0067a25 */ /* 0x000fe200078e0006 */
[----:B------:R-:W-:-:S03]  /*2320*/  LEA R12, P0, R0, c[0x0][0x1c8], 0x1 ;  /* 0x00007200000c7a11 */ /* 0x000fc600078008ff */
[----:B------:R-:W-:Y:S01]  /*2330*/  IMAD.SHL.U32 R10, R26, 0x8, RZ ;  /* 0x000000081a0a7824 */ /* 0x000fe200078e00ff */
[----:B------:R-:W-:Y:S01]  /*2340*/  LEA.HI.X R11, R0, c[0x0][0x1cc], R8, 0x1, P0 ;  /* 0x00007300000b7a11 */ /* 0x000fe200000f0c08 */
[----:B------:R-:W-:Y:S01]  /*2350*/  IMAD.SHL.U32 R0, R27, 0x40, RZ ;  /* 0x000000401b007824 */ /* 0x000fe200078e00ff */
[----:B------:R-:W-:Y:S01]  /*2360*/  SHFL.IDX PT, R8, R12, RZ, 0x181f ;  /* 0x00181fff0c087589 */ /* 0x000fe200000e0000 */
[----:B------:R-:W-:Y:S01]  /*2370*/  IMAD R5, R240, c[0x0][0x21c], R3 ;  /* 0x00008700f0057a24 */ /* 0x000fe200078e0203 */
[----:B------:R-:W-:Y:S02]  /*2380*/  IADD3 R3, P0, R6, UR24, RZ ;  /* 0x0000001806037c10 */ /* 0x000fe4000ff1e0ff */
[----:B------:R-:W-:Y:S01]  /*2390*/  LOP3.LUT R0, R0, 0x1c0, RZ, 0xc0, !PT ;  /* 0x000001c000007812 */ /* 0x000fe200078ec0ff */
[----:B------:R-:W1:Y:S01]  /*23a0*/  SHFL.IDX PT, R9, R11, RZ, 0x181f ;  /* 0x00181fff0b097589 */ /* 0x000e6200000e0000 */
[----:B------:R-:W-:Y:S02]  /*23b0*/  IADD3.X R6, R7, UR20, R5, P0, !PT ;  /* 0x0000001407067c10 */ /* 0x000fe400087fe405 */
[----:B------:R-:W-:Y:S01]  /*23c0*/  LOP3.LUT R10, R0, 0x8, R10, 0xf8, !PT ;  /* 0x00000008000a7812 */ /* 0x000fe200078ef80a */
[----:B------:R1:W-:Y:S01]  /*23d0*/  SHFL.IDX PT, R7, R11, 0x1, 0x181f ;  /* 0x00381f000b077f89 */ /* 0x0003e200000e0000 */
[----:B------:R-:W-:-:S02]  /*23e0*/  SHF.R.U32.HI R0, RZ, 0x3, R0 ;  /* 0x00000003ff007819 */ /* 0x000fc40000011600 */
[C---:B------:R-:W-:Y:S02]  /*23f0*/  LEA R5, P0, R3.reuse, c[0x0][0x1f8], 0x1 ;  /* 0x00007e0003057a11 */ /* 0x040fe400078008ff */
[----:B------:R-:W-:Y:S02]  /*2400*/  LOP3.LUT R0, R10, R0, RZ, 0x3c, !PT ;  /* 0x000000000a007212 */ /* 0x000fe400078e3cff */
[----:B------:R-:W-:Y:S01]  /*2410*/  IADD3 R26, -R26, UR8, -R112 ;  /* 0x000000081a1a7c10 */ /* 0x000fe2000fffe970 */
[----:B------:R-:W-:Y:S01]  /*2420*/  SHFL.IDX PT, R14, R5, RZ, 0x181f ;  /* 0x00181fff050e7589 */ /* 0x000fe200000e0000 */
[----:B------:R-:W-:Y:S01]  /*2430*/  LEA.HI.X R3, R3, c[0x0][0x1fc], R6, 0x1, P0 ;  /* 0x00007f0003037a11 */ /* 0x000fe200000f0c06 */
[----:B------:R-:W-:Y:S01]  /*2440*/  IMAD R0, R16, 0x200, R0 ;  /* 0x0000020010007824 */ /* 0x000fe200078e0200 */
[----:B------:R-:W-:Y:S01]  /*2450*/  LOP3.LUT P0, RZ, R27, 0x2, RZ, 0xc0, !PT ;  /* 0x000000021bff7812 */ /* 0x000fe2000780c0ff */
[----:B------:R2:W3:Y:S01]  /*2460*/  SHFL.IDX PT, R6, R12, 0x1, 0x181f ;  /* 0x00381f000c067f89 */ /* 0x0004e200000e0000 */
[----:B------:R-:W-:Y:S01]  /*2470*/  ISETP.GE.AND P1, PT, R26, 0x1, PT ;  /* 0x000000011a00780c */ /* 0x000fe20003f26270 */
[----:B------:R-:W-:-:S02]  /*2480*/  IMAD.SHL.U32 R212, R0, 0x2, RZ ;  /* 0x0000000200d47824 */ /* 0x000fc400078e00ff */
[----:B------:R-:W4:Y:S03]  /*2490*/  SHFL.IDX PT, R21, R3, RZ, 0x181f ;  /* 0x00181fff03157589 */ /* 0x000f2600000e0000 */
[C---:B------:R-:W-:Y:S01]  /*24a0*/  IADD3 R0, R212.reuse, 0x8100, RZ ;  /* 0x00008100d4007810 */ /* 0x040fe20007ffe0ff */
[----:B------:R-:W5:Y:S01]  /*24b0*/  SHFL.IDX PT, R5, R5, 0x1, 0x181f ;  /* 0x00381f0005057f89 */ /* 0x000f6200000e0000 */
[----:B------:R-:W-:-:S03]  /*24c0*/  IADD3 R223, R212, 0x8120, RZ ;  /* 0x00008120d4df7810 */ /* 0x000fc60007ffe0ff */
[----:B------:R-:W-:Y:S01]  /*24d0*/  @P0 IADD3 R223, R0, -0x20, RZ ;  /* 0xffffffe000df0810 */ /* 0x000fe20007ffe0ff */
[----:B------:R3:W4:Y:S01]  /*24e0*/  SHFL.IDX PT, R15, R3, 0x1, 0x181f ;  /* 0x00381f00030f7f89 */ /* 0x00072200000e0000 */
[----:B------:R-:W-:Y:S01]  /*24f0*/  ISETP.GT.AND P0, PT, R26, 0x20, PT ;  /* 0x000000201a00780c */ /* 0x000fe20003f04270 */
[----:B-1----:R-:W-:Y:S01]  /*2500*/  @P1 IMAD.WIDE R10, R123, 0x2, R8 ;  /* 0x000000027b0a1825 */ /* 0x002fe200078e0208 */
[C---:B------:R-:W-:Y:S02]  /*2510*/  IADD3 R238, R223.reuse, 0x800, RZ ;  /* 0x00000800dfee7810 */ /* 0x040fe40007ffe0ff */
[C---:B------:R-:W-:Y:S01]  /*2520*/  IADD3 R237, R223.reuse, 0x1000, RZ ;  /* 0x00001000dfed7810 */ /* 0x040fe20007ffe0ff */
[----:B------:R-:W-:Y:S01]  /*2530*/  IMAD.SHL.U32 R0, R18, 0x40, RZ ;  /* 0x0000004012007824 */ /* 0x000fe200078e00ff */
[----:B------:R-:W-:Y:S01]  /*2540*/  IADD3 R236, R223, 0x1800, RZ ;  /* 0x00001800dfec7810 */ /* 0x000fe20007ffe0ff */
[----:B------:R-:W-:Y:S01]  /*2550*/  IMAD.WIDE R18, R249, 0x2, RZ ;  /* 0x00000002f9127825 */ /* 0x000fe200078e02ff */
[----:B------:R-:W-:-:S02]  /*2560*/  IADD3 R235, R223, 0x2000, RZ ;  /* 0x00002000dfeb7810 */ /* 0x000fc40007ffe0ff */
[----:B------:R-:W-:Y:S01]  /*2570*/  LOP3.LUT R0, R0, 0x1c0, RZ, 0xc0, !PT ;  /* 0x000001c000007812 */ /* 0x000fe200078ec0ff */
[----:B--2---:R-:W-:Y:S01]  /*2580*/  @P1 IMAD.WIDE R12, R249, 0x2, R8 ;  /* 0x00000002f90c1825 */ /* 0x004fe200078e0208 */
[C---:B------:R-:W-:Y:S02]  /*2590*/  IADD3 R234, R223.reuse, 0x2800, RZ ;  /* 0x00002800dfea7810 */ /* 0x040fe40007ffe0ff */
[C---:B------:R-:W-:Y:S02]  /*25a0*/  IADD3 R233, R223.reuse, 0x3000, RZ ;  /* 0x00003000dfe97810 */ /* 0x040fe40007ffe0ff */
[----:B------:R1:W-:Y:S01]  /*25b0*/  @P1 LDGSTS.E.BYPASS.LTC128B.128 [R239+0x8100], [R12.64], !P3 ;  /* 0x081000000cef1fae */ /* 0x0003e2000d901d52 */
[C---:B------:R-:W-:Y:S02]  /*25c0*/  IADD3 R232, R223.reuse, 0x3800, RZ ;  /* 0x00003800dfe87810 */ /* 0x040fe40007ffe0ff */
[C---:B------:R-:W-:Y:S01]  /*25d0*/  IADD3 R231, R223.reuse, 0x4000, RZ ;  /* 0x00004000dfe77810 */ /* 0x040fe20007ffe0ff */
[----:B------:R2:W-:Y:S01]  /*25e0*/  @P1 LDGSTS.E.BYPASS.LTC128B.128 [R239+0xa100], [R10.64], !P5 ;  /* 0x0a1000000aef1fae */ /* 0x0005e2000e901d52 */
[C---:B------:R-:W-:Y:S01]  /*25f0*/  IADD3 R230, R223.reuse, 0x4800, RZ ;  /* 0x00004800dfe67810 */ /* 0x040fe20007ffe0ff */
[----:B---3--:R-:W-:Y:S01]  /*2600*/  IMAD.SHL.U32 R3, R16, 0x8, RZ ;  /* 0x0000000810037824 */ /* 0x008fe200078e00ff */
[----:B------:R-:W-:-:S02]  /*2610*/  IADD3 R229, R223, 0x5000, RZ ;  /* 0x00005000dfe57810 */ /* 0x000fc40007ffe0ff */
[C---:B------:R-:W-:Y:S02]  /*2620*/  IADD3 R228, R223.reuse, 0x5800, RZ ;  /* 0x00005800dfe47810 */ /* 0x040fe40007ffe0ff */
[----:B------:R-:W-:Y:S02]  /*2630*/  LOP3.LUT R3, R0, 0x8, R3, 0xf8, !PT ;  /* 0x0000000800037812 */ /* 0x000fe400078ef803 */
[----:B------:R-:W-:Y:S02]  /*2640*/  SHF.R.U32.HI R0, RZ, 0x3, R0 ;  /* 0x00000003ff007819 */ /* 0x000fe40000011600 */
[----:B------:R-:W-:Y:S02]  /*2650*/  IADD3 R227, R223, 0x6000, RZ ;  /* 0x00006000dfe37810 */ /* 0x000fe40007ffe0ff */
[----:B------:R-:W-:Y:S01]  /*2660*/  LOP3.LUT R114, R3, R0, RZ, 0x3c, !PT ;  /* 0x0000000003727212 */ /* 0x000fe200078e3cff */
[----:B------:R-:W-:Y:S01]  /*2670*/  IMAD.SHL.U32 R0, R20, 0x40, RZ ;  /* 0x0000004014007824 */ /* 0x000fe200078e00ff */
[----:B------:R-:W-:-:S02]  /*2680*/  IADD3 R226, R223, 0x6800, RZ ;  /* 0x00006800dfe27810 */ /* 0x000fc40007ffe0ff */
[C---:B------:R-:W-:Y:S02]  /*2690*/  IADD3 R225, R223.reuse, 0x7000, RZ ;  /* 0x00007000dfe17810 */ /* 0x040fe40007ffe0ff */
[----:B------:R-:W-:Y:S02]  /*26a0*/  LOP3.LUT R113, R0, 0xfffffe00, RZ, 0xc0, !PT ;  /* 0xfffffe0000717812 */ /* 0x000fe400078ec0ff */
[----:B------:R-:W-:Y:S01]  /*26b0*/  IADD3 R224, R223, 0x7800, RZ ;  /* 0x00007800dfe07810 */ /* 0x000fe20007ffe0ff */
[----:B-1----:R-:W-:-:S04]  /*26c0*/  @P0 IMAD.WIDE R12, R121, 0x2, R6 ;  /* 0x00000002790c0825 */ /* 0x002fc800078e0206 */
[----:B--2---:R-:W-:-:S04]  /*26d0*/  @P1 IMAD.WIDE R10, R121, 0x2, R8 ;  /* 0x00000002790a1825 */ /* 0x004fc800078e0208 */
[----:B------:R-:W-:Y:S01]  /*26e0*/  @P1 IMAD.WIDE R8, R251, 0x2, R8 ;  /* 0x00000002fb081825 */ /* 0x000fe200078e0208 */
[----:B------:R1:W-:Y:S03]  /*26f0*/  @P1 LDGSTS.E.BYPASS.LTC128B.128 [R239+0xc100], [R10.64], !P4 ;  /* 0x0c1000000aef1fae */ /* 0x0003e6000e101d52 */
[----:B------:R-:W-:Y:S01]  /*2700*/  IMAD R0, R115, 0x400, R113 ;  /* 0x0000040073007824 */ /* 0x000fe200078e0271 */
[----:B------:R2:W-:Y:S01]  /*2710*/  @P1 LDGSTS.E.BYPASS.LTC128B.128 [R239+0xe100], [R8.64], !P6 ;  /* 0x0e10000008ef1fae */ /* 0x0005e2000f101d52 */
[----:B------:R-:W-:Y:S02]  /*2720*/  IADD3 R30, P1, R14, R18, RZ ;  /* 0x000000120e1e7210 */ /* 0x000fe40007f3e0ff */
[----:B------:R-:W-:-:S03]  /*2730*/  IMAD.IADD R0, R114, 0x1, R0 ;  /* 0x0000000172007824 */ /* 0x000fc600078e0200 */
[----:B----4-:R-:W-:Y:S01]  /*2740*/  IMAD.X R31, R21, 0x1, R19, P1 ;  /* 0x00000001151f7824 */ /* 0x010fe200008e0613 */
[----:B-----5:R-:W-:Y:S01]  /*2750*/  IADD3 R28, P1, R18, R5, RZ ;  /* 0x00000005121c7210 */ /* 0x020fe20007f3e0ff */
[----:B------:R-:W-:Y:S02]  /*2760*/  IMAD.SHL.U32 R219, R0, 0x2, RZ ;  /* 0x0000000200db7824 */ /* 0x000fe400078e00ff */
[----:B------:R-:W-:Y:S02]  /*2770*/  IMAD.MOV.U32 R0, RZ, RZ, 0x40 ;  /* 0x00000040ff007424 */ /* 0x000fe400078e00ff */
[----:B------:R-:W-:Y:S02]  /*2780*/  IMAD.X R29, R19, 0x1, R15, P1 ;  /* 0x00000001131d7824 */ /* 0x000fe400008e060f */
[--C-:B------:R-:W-:Y:S02]  /*2790*/  IMAD R220, R4, 0x2, R219.reuse ;  /* 0x0000000204dc7824 */ /* 0x100fe400078e02db */
[----:B------:R-:W-:-:S02]  /*27a0*/  IMAD R222, R2, 0x2, R219 ;  /* 0x0000000202de7824 */ /* 0x000fc400078e02db */
[----:B------:R-:W-:Y:S02]  /*27b0*/  IMAD R221, R2, 0x2, R220 ;  /* 0x0000000202dd7824 */ /* 0x000fe400078e02dc */
[----:B-1----:R-:W-:-:S04]  /*27c0*/  @P0 IMAD.WIDE R10, R249, 0x2, R6 ;  /* 0x00000002f90a0825 */ /* 0x002fc800078e0206 */
[--C-:B--2---:R-:W-:Y:S01]  /*27d0*/  @P0 IMAD.WIDE R8, R123, 0x2, R6.reuse ;  /* 0x000000027b080825 */ /* 0x104fe200078e0206 */
[----:B------:R1:W-:Y:S03]  /*27e0*/  @P0 LDGSTS.E.BYPASS.LTC128B.128 [R239+0x9100], [R10.64], !P3 ;  /* 0x091000000aef0fae */ /* 0x0003e6000d901d52 */
[C---:B------:R-:W-:Y:S01]  /*27f0*/  @P0 IMAD.WIDE R6, R251.reuse, 0x2, R6 ;  /* 0x00000002fb060825 */ /* 0x040fe200078e0206 */
[----:B------:R2:W-:Y:S04]  /*2800*/  @P0 LDGSTS.E.BYPASS.LTC128B.128 [R239+0xb100], [R8.64], !P5 ;  /* 0x0b10000008ef0fae */ /* 0x0005e8000e901d52 */
[----:B------:R3:W-:Y:S04]  /*2810*/  @P0 LDGSTS.E.BYPASS.LTC128B.128 [R239+0xd100], [R12.64], !P4 ;  /* 0x0d1000000cef0fae */ /* 0x0007e8000e101d52 */
[----:B------:R4:W-:Y:S04]  /*2820*/  @P0 LDGSTS.E.BYPASS.LTC128B.128 [R239+0xf100], [R6.64], !P6 ;  /* 0x0f10000006ef0fae */ /* 0x0009e8000f101d52 */
[----:B------:R-:W0:Y:S01]  /*2830*/  LDGDEPBAR ;  /* 0x00000000000079af */ /* 0x000e220000000000 */
[----:B-1----:R-:W-:-:S04]  /*2840*/  IMAD.WIDE R10, R251, 0x2, RZ ;  /* 0x00000002fb0a7825 */ /* 0x002fc800078e02ff */
[----:B--2---:R-:W-:-:S05]  /*2850*/  IMAD.WIDE R8, R123, 0x2, RZ ;  /* 0x000000027b087825 */ /* 0x004fca00078e02ff */
[----:B------:R-:W-:Y:S02]  /*2860*/  IADD3 R22, P1, R14, R8, RZ ;  /* 0x000000080e167210 */ /* 0x000fe40007f3e0ff */
[----:B------:R-:W-:Y:S01]  /*2870*/  IADD3 R16, P0, R8, R5, RZ ;  /* 0x0000000508107210 */ /* 0x000fe20007f1e0ff */
[----:B----4-:R-:W-:Y:S01]  /*2880*/  IMAD.WIDE R6, R121, 0x2, RZ ;  /* 0x0000000279067825 */ /* 0x010fe200078e02ff */
[----:B------:R-:W-:-:S04]  /*2890*/  DEPBAR.LE SB0, 0x1 ;  /* 0x000080400000791a */ /* 0x000fc80000000000 */
[----:B------:R-:W-:Y:S01]  /*28a0*/  IMAD.X R23, R21, 0x1, R9, P1 ;  /* 0x0000000115177824 */ /* 0x000fe200008e0609 */
[----:B------:R-:W-:Y:S01]  /*28b0*/  IADD3 R18, P1, R14, R6, RZ ;  /* 0x000000060e127210 */ /* 0x000fe20007f3e0ff */
[----:B------:R-:W-:Y:S01]  /*28c0*/  IMAD.X R17, R9, 0x1, R15, P0 ;  /* 0x0000000109117824 */ /* 0x000fe200000e060f */
[----:B------:R-:W-:-:S04]  /*28d0*/  DEPBAR.LE SB0, 0x0 ;  /* 0x000080000000791a */ /* 0x000fc80000000000 */
[----:B------:R-:W-:Y:S01]  /*28e0*/  BAR.SYNC.DEFER_BLOCKING 0x0 ;  /* 0x0000000000007b1d */ /* 0x000fe20000010000 */
[----:B------:R-:W-:Y:S01]  /*28f0*/  IADD3 R24, P0, R6, R5, RZ ;  /* 0x0000000506187210 */ /* 0x000fe20007f1e0ff */
[----:B------:R-:W-:Y:S01]  /*2900*/  IMAD.X R19, R21, 0x1, R7, P1 ;  /* 0x0000000115137824 */ /* 0x000fe200008e0607 */
[----:B------:R-:W-:-:S03]  /*2910*/  IADD3 R6, P1, R14, R10, RZ ;  /* 0x0000000a0e067210 */ /* 0x000fc60007f3e0ff */
[----:B------:R-:W-:Y:S01]  /*2920*/  IMAD.X R25, R7, 0x1, R15, P0 ;  /* 0x0000000107197824 */ /* 0x000fe200000e060f */
[----:B------:R-:W-:Y:S01]  /*2930*/  IADD3 R20, P0, R10, R5, RZ ;  /* 0x000000050a147210 */ /* 0x000fe20007f1e0ff */
[----:B------:R-:W-:Y:S01]  /*2940*/  IMAD.X R7, R21, 0x1, R11, P1 ;  /* 0x0000000115077824 */ /* 0x000fe200008e060b */
[----:B------:R-:W-:-:S03]  /*2950*/  ISETP.GE.AND P1, PT, R49, c[0x0][0x1d4], PT ;  /* 0x0000750031007a0c */ /* 0x000fc60003f26270 */
[----:B------:R-:W-:Y:S01]  /*2960*/  IMAD.X R21, R11, 0x1, R15, P0 ;  /* 0x000000010b157824 */ /* 0x000fe200000e060f */
[----:B------:R-:W-:Y:S02]  /*2970*/  ISETP.LT.OR P0, PT, R26, 0x1, P2 ;  /* 0x000000011a00780c */ /* 0x000fe40001701670 */
[----:B------:R-:W-:Y:S01]  /*2980*/  ISETP.GE.AND P2, PT, R52, c[0x0][0x1d4], PT ;  /* 0x0000750034007a0c */ /* 0x000fe20003f46270 */
[----:B------:R-:W-:Y:S04]  /*2990*/  LDSM.16.M88.4 R8, [R219+0x10100] ;  /* 0x01010000db08783b */ /* 0x000fe80000000200 */
[----:B---3--:R-:W-:Y:S04]  /*29a0*/  LDSM.16.M88.4 R12, [R220+0x10100] ;  /* 0x01010000dc0c783b */ /* 0x008fe80000000200 */
[----:B------:R-:W-:Y:S04]  /*29b0*/  LDSM.16.M88.4 R40, [R212+0x8100] ;  /* 0x00810000d428783b */ /* 0x000fe80000000200 */
[----:B------:R-:W1:Y:S04]  /*29c0*/  LDSM.16.M88.4 R36, [R212+0x8900] ;  /* 0x00890000d424783b */ /* 0x000e680000000200 */
[----:B------:R-:W2:Y:S04]  /*29d0*/  LDSM.16.M88.4 R32, [R212+0x9100] ;  /* 0x00910000d420783b */ /* 0x000ea80000000200 */
[----:B------:R-:W-:Y:S04]  /*29e0*/  LDSM.16.M88.4 R44, [R212+0x9900] ;  /* 0x00990000d42c783b */ /* 0x000fe80000000200 */
[----:B------:R-:W-:Y:S04]  /*29f0*/  LDSM.16.M88.4 R64, [R223] ;  /* 0x00000000df40783b */ /* 0x000fe80000000200 */
[----:B------:R-:W3:Y:S04]  /*2a00*/  LDSM.16.M88.4 R72, [R223+0x800] ;  /* 0x00080000df48783b */ /* 0x000ee80000000200 */
[----:B------:R-:W-:Y:S04]  /*2a10*/  LDSM.16.M88.4 R76, [R223+0x1000] ;  /* 0x00100000df4c783b */ /* 0x000fe80000000200 */
[----:B------:R-:W4:Y:S04]  /*2a20*/  LDSM.16.M88.4 R80, [R223+0x1800] ;  /* 0x00180000df50783b */ /* 0x000f280000000200 */
[----:B------:R-:W-:Y:S01]  /*2a30*/  @!PT LDS RZ, [RZ] ;  /* 0x00000000fffff984 */ /* 0x000fe20000000800 */
[----:B------:R-:W-:Y:S01]  /*2a40*/  @!PT LDS RZ, [RZ] ;  /* 0x00000000fffff984 */ /* 0x000fe20000000800 */
[----:B------:R-:W-:Y:S01]  /*2a50*/  @!PT LDS RZ, [RZ] ;  /* 0x00000000fffff984 */ /* 0x000fe20000000800 */
[----:B------:R5:W-:Y:S01]  /*2a60*/  LDGSTS.E.BYPASS.LTC128B.128 [R239+0x100], [R30.64], !P0 ;  /* 0x001000001eef7fae */ /* 0x000be2000c101d52 */
[C---:B------:R-:W-:Y:S01]  /*2a70*/  ISETP.LT.OR P0, PT, R26.reuse, 0x1, P1 ;  /* 0x000000011a00780c */ /* 0x040fe20000f01670 */
[C---:B-1----:R-:W-:Y:S11]  /*2a80*/  HMMA.16816.F32 R56, R8.reuse, R36, RZ ;  /* 0x000000240838723c */ /* 0x042ff600000018ff */
[----:B------:R-:W-:Y:S01]  /*2a90*/  @!UPT UIADD3 URZ, URZ, URZ, URZ ;  /* 0x0000003f3f3ff290 */ /* 0x000fe2000fffe03f */
[----:B------:R1:W-:Y:S01]  /*2aa0*/  LDGSTS.E.BYPASS.LTC128B.128 [R239+0x2100], [R22.64], !P0 ;  /* 0x0210000016ef7fae */ /* 0x0003e2000c101d52 */
[----:B------:R-:W-:Y:S02]  /*2ab0*/  ISETP.LT.OR P0, PT, R26, 0x1, P2 ;  /* 0x000000011a00780c */ /* 0x000fe40001701670 */
[----:B------:R-:W-:Y:S02]  /*2ac0*/  ISETP.GE.AND P2, PT, R48, c[0x0][0x1d4], PT ;  /* 0x0000750030007a0c */ /* 0x000fe40003f46270 */
[C---:B------:R-:W-:Y:S09]  /*2ad0*/  HMMA.16816.F32 R48, R8.reuse, R40, RZ ;  /* 0x000000280830723c */ /* 0x040ff200000018ff */
[----:B------:R1:W-:Y:S01]  /*2ae0*/  LDGSTS.E.BYPASS.LTC128B.128 [R239+0x4100], [R18.64], !P0 ;  /* 0x0410000012ef7fae */ /* 0x0003e2000c101d52 */
[----:B------:R-:W-:Y:S01]  /*2af0*/  ISETP.LT.OR P0, PT, R26, 0x1, P2 ;  /* 0x000000011a00780c */ /* 0x000fe20001701670 */
[C---:B------:R-:W-:Y:S08]  /*2b00*/  HMMA.16816.F32 R40, R8.reuse, R42, RZ ;  /* 0x0000002a0828723c */ /* 0x040ff000000018ff */
[----:B------:R-:W-:Y:S04]  /*2b10*/  HMMA.16816.F32 R60, R8, R38, RZ ;  /* 0x00000026083c723c */ /* 0x000fe800000018ff */
[----:B------:R1:W-:Y:S01]  /*2b20*/  LDGSTS.E.BYPASS.LTC128B.128 [R239+0x6100], [R6.64], !P0 ;  /* 0x0610000006ef7fae */ /* 0x0003e2000c101d52 */
[----:B------:R-:W-:-:S03]  /*2b30*/  ISETP.GE.AND P0, PT, R249, c[0x0][0x1d4], PT ;  /* 0x00007500f9007a0c */ /* 0x000fc60003f06270 */
[----:B--2---:R-:W-:Y:S01]  /*2b40*/  HMMA.16816.F32 R36, R8, R34, RZ ;  /* 0x000000220824723c */ /* 0x004fe200000018ff */
[C---:B------:R-:W-:Y:S11]  /*2b50*/  ISETP.LT.OR P0, PT, R26.reuse, 0x21, P0 ;  /* 0x000000211a00780c */ /* 0x040ff60000701670 */
[----:B------:R-:W-:Y:S02]  /*2b60*/  @!UPT UIADD3 URZ, URZ, URZ, URZ ;  /* 0x0000003f3f3ff290 */ /* 0x000fe4000fffe03f */
[----:B------:R5:W-:Y:S01]  /*2b70*/  LDGSTS.E.BYPASS.LTC128B.128 [R239+0x1100], [R28.64], !P0 ;  /* 0x011000001cef7fae */ /* 0x000be2000c101d52 */
[----:B------:R-:W-:Y:S01]  /*2b80*/  ISETP.LT.OR P0, PT, R26, 0x21, P1 ;  /* 0x000000211a00780c */ /* 0x000fe20000f01670 */
[----:B---3--:R-:W-:Y:S01]  /*2b90*/  HMMA.16816.F32 R60, R12, R74, R60 ;  /* 0x0000004a0c3c723c */ /* 0x008fe2000000183c */
[----:B------:R-:W-:-:S04]  /*2ba0*/  ISETP.GE.AND P1, PT, R52, c[0x0][0x1d4], PT ;  /* 0x0000750034007a0c */ /* 0x000fc80003f26270 */
[----:B------:R-:W-:-:S03]  /*2bb0*/  ISETP.LT.OR P1, PT, R26, 0x21, P1 ;  /* 0x000000211a00780c */ /* 0x000fc60000f21670 */
[----:B------:R-:W-:Y:S04]  /*2bc0*/  HMMA.16816.F32 R52, R8, R32, RZ ;  /* 0x000000200834723c */ /* 0x000fe800000018ff */
[----:B------:R1:W-:Y:S01]  /*2bd0*/  LDGSTS.E.BYPASS.LTC128B.128 [R239+0x3100], [R16.64], !P0 ;  /* 0x0310000010ef7fae */ /* 0x0003e2000c101d52 */
[----:B------:R-:W-:-:S03]  /*2be0*/  LOP3.LUT P0, RZ, R27, 0x4, RZ, 0xc0, !PT ;  /* 0x000000041bff7812 */ /* 0x000fc6000780c0ff */
[C---:B------:R-:W-:Y:S01]  /*2bf0*/  HMMA.16816.F32 R32, R8.reuse, R44, RZ ;  /* 0x0000002c0820723c */ /* 0x040fe200000018ff */
[----:B------:R-:W-:Y:S01]  /*2c00*/  SEL R0, R0, 0xffffffc0, !P0 ;  /* 0xffffffc000007807 */ /* 0x000fe20004000000 */
[----:B------:R2:W-:Y:S01]  /*2c10*/  LDGSTS.E.BYPASS.LTC128B.128 [R239+0x5100], [R24.64], !P1 ;  /* 0x0510000018ef7fae */ /* 0x0005e2000c901d52 */
[----:B------:R-:W-:Y:S02]  /*2c20*/  ISETP.LT.OR P0, PT, R26, 0x21, P2 ;  /* 0x000000211a00780c */ /* 0x000fe40001701670 */
[----:B------:R-:W-:Y:S01]  /*2c30*/  ISETP.GT.AND P2, PT, R252, 0x3f, PT ;  /* 0x0000003ffc00780c */ /* 0x000fe20003f44270 */
[----:B------:R-:W-:Y:S02]  /*2c40*/  IMAD.IADD R218, R212, 0x1, R0 ;  /* 0x00000001d4da7824 */ /* 0x000fe400078e0200 */
[----:B------:R-:W-:Y:S01]  /*2c50*/  IMAD.IADD R217, R0, 0x1, R223 ;  /* 0x0000000100d97824 */ /* 0x000fe200078e02df */
[----:B-----5:R-:W-:Y:S07]  /*2c60*/  HMMA.16816.F32 R28, R8, R46, RZ ;  /* 0x0000002e081c723c */ /* 0x020fee00000018ff */
[----:B------:R3:W-:Y:S01]  /*2c70*/  LDGSTS.E.BYPASS.LTC128B.128 [R239+0x7100], [R20.64], !P0 ;  /* 0x0710000014ef7fae */ /* 0x0007e2000c101d52 */
[----:B------:R-:W-:Y:S01]  /*2c80*/  HMMA.16816.F32 R8, R12, R66, R40 ;  /* 0x000000420c08723c */ /* 0x000fe20000001828 */
[----:B------:R-:W-:-:S02]  /*2c90*/  PLOP3.LUT P0, PT, PT, PT, UP0, 0x40, 0x0 ;  /* 0x000000000000781c */ /* 0x000fc40003f0e808 */
[----:B------:R-:W-:Y:S04]  /*2ca0*/  LDSM.16.M88.4 R68, [R218+0x8900] ;  /* 0x00890000da44783b */ /* 0x000fe80000000200 */
[----:B-1----:R-:W-:Y:S01]  /*2cb0*/  LDSM.16.M88.4 R16, [R222+0x10100] ;  /* 0x01010000de10783b */ /* 0x002fe20000000200 */
[C---:B------:R-:W-:Y:S03]  /*2cc0*/  HMMA.16816.F32 R40, R12.reuse, R72, R56 ;  /* 0x000000480c28723c */ /* 0x040fe60000001838 */
[----:B------:R-:W-:Y:S04]  /*2cd0*/  LDSM.16.M88.4 R56, [R218+0x9900] ;  /* 0x00990000da38783b */ /* 0x000fe80000000200 */
[----:B--2---:R-:W1:Y:S01]  /*2ce0*/  LDSM.16.M88.4 R24, [R218+0x8100] ;  /* 0x00810000da18783b */ /* 0x004e620000000200 */
[C---:B----4-:R-:W-:Y:S03]  /*2cf0*/  HMMA.16816.F32 R44, R12.reuse, R80, R32 ;  /* 0x000000500c2c723c */ /* 0x050fe60000001820 */
[----:B------:R-:W-:Y:S04]  /*2d00*/  LDSM.16.M88.4 R72, [R217+0x1800] ;  /* 0x00180000d948783b */ /* 0x000fe80000000200 */
[----:B------:R-:W-:Y:S01]  /*2d10*/  LDSM.16.M88.4 R88, [R212+0xd100] ;  /* 0x00d10000d458783b */ /* 0x000fe20000000200 */
[C---:B---3--:R-:W-:Y:S03]  /*2d20*/  HMMA.16816.F32 R20, R12.reuse, R64, R48 ;  /* 0x000000400c14723c */ /* 0x048fe60000001830 */
[----:B------:R-:W2:Y:S04]  /*2d30*/  LDSM.16.M88.4 R64, [R218+0x9100] ;  /* 0x00910000da40783b */ /* 0x000ea80000000200 */
[----:B------:R-:W-:Y:S01]  /*2d40*/  LDSM.16.M88.4 R92, [R223+0x4000] ;  /* 0x00400000df5c783b */ /* 0x000fe20000000200 */
[C---:B------:R-:W-:Y:S03]  /*2d50*/  HMMA.16816.F32 R48, R12.reuse, R76, R52 ;  /* 0x0000004c0c30723c */ /* 0x040fe60000001834 */
[----:B------:R-:W-:Y:S04]  /*2d60*/  LDSM.16.M88.4 R100, [R223+0x4800] ;  /* 0x00480000df64783b */ /* 0x000fe80000000200 */
[----:B------:R-:W-:Y:S01]  /*2d70*/  LDSM.16.M88.4 R96, [R218+0xc900] ;  /* 0x00c90000da60783b */ /* 0x000fe20000000200 */
[C---:B------:R-:W-:Y:S03]  /*2d80*/  HMMA.16816.F32 R52, R12.reuse, R78, R36 ;  /* 0x0000004e0c34723c */ /* 0x040fe60000001824 */
[----:B------:R-:W-:Y:S04]  /*2d90*/  LDSM.16.M88.4 R76, [R223+0x2000] ;  /* 0x00200000df4c783b */ /* 0x000fe80000000200 */
[----:B------:R-:W-:Y:S01]  /*2da0*/  LDSM.16.M88.4 R108, [R223+0x7800] ;  /* 0x00780000df6c783b */ /* 0x000fe20000000200 */
[----:B------:R-:W-:Y:S03]  /*2db0*/  HMMA.16816.F32 R12, R12, R82, R28 ;  /* 0x000000520c0c723c */ /* 0x000fe6000000181c */
[----:B------:R-:W-:Y:S04]  /*2dc0*/  LDSM.16.M88.4 R28, [R217] ;  /* 0x00000000d91c783b */ /* 0x000fe80000000200 */
[----:B------:R-:W-:Y:S01]  /*2dd0*/  LDSM.16.M88.4 R80, [R212+0xa100] ;  /* 0x00a10000d450783b */ /* 0x000fe20000000200 */
[C---:B-1----:R-:W-:Y:S03]  /*2de0*/  HMMA.16816.F32 R32, R16.reuse, R26, R8 ;  /* 0x0000001a1020723c */ /* 0x042fe60000001808 */
[----:B------:R-:W1:Y:S04]  /*2df0*/  LDSM.16.M88.4 R8, [R221+0x10100] ;  /* 0x01010000dd08783b */ /* 0x000e680000000200 */
[----:B------:R-:W-:Y:S01]  /*2e00*/  LDSM.16.M88.4 R104, [R218+0xf900] ;  /* 0x00f90000da68783b */ /* 0x000fe20000000200 */
[C---:B------:R-:W-:Y:S03]  /*2e10*/  HMMA.16816.F32 R36, R16.reuse, R24, R20 ;  /* 0x000000181024723c */ /* 0x040fe60000001814 */
[----:B------:R-:W3:Y:S04]  /*2e20*/  LDSM.16.M88.4 R24, [R217+0x800] ;  /* 0x00080000d918783b */ /* 0x000ee80000000200 */
[----:B------:R-:W0:Y:S01]  /*2e30*/  LDGDEPBAR ;  /* 0x00000000000079af */ /* 0x000e220000000000 */
[C---:B------:R-:W-:Y:S08]  /*2e40*/  HMMA.16816.F32 R20, R16.reuse, R68, R40 ;  /* 0x000000441014723c */ /* 0x040ff00000001828 */
[C---:B------:R-:W-:Y:S01]  /*2e50*/  HMMA.16816.F32 R40, R16.reuse, R70, R60 ;  /* 0x000000461028723c */ /* 0x040fe2000000183c */
[----:B------:R-:W4:Y:S07]  /*2e60*/  LDSM.16.M88.4 R68, [R217+0x1000] ;  /* 0x00100000d944783b */ /* 0x000f2e0000000200 */
[C---:B--2---:R-:W-:Y:S08]  /*2e70*/  HMMA.16816.F32 R48, R16.reuse, R64, R48 ;  /* 0x000000401030723c */ /* 0x044ff00000001830 */
[C---:B------:R-:W-:Y:S08]  /*2e80*/  HMMA.16816.F32 R64, R16.reuse, R66, R52 ;  /* 0x000000421040723c */ /* 0x040ff00000001834 */
[C---:B------:R-:W-:Y:S08]  /*2e90*/  HMMA.16816.F32 R52, R16.reuse, R56, R44 ;  /* 0x000000381034723c */ /* 0x040ff0000000182c */
[----:B------:R-:W-:Y:S01]  /*2ea0*/  HMMA.16816.F32 R60, R16, R58, R12 ;  /* 0x0000003a103c723c */ /* 0x000fe2000000180c */
[----:B------:R-:W2:Y:S07]  /*2eb0*/  LDSM.16.M88.4 R12, [R219+0x14100] ;  /* 0x01410000db0c783b */ /* 0x000eae0000000200 */
[C---:B-1----:R-:W-:Y:S01]  /*2ec0*/  HMMA.16816.F32 R56, R8.reuse, R28, R36 ;  /* 0x0000001c0838723c */ /* 0x042fe20000001824 */
[----:B------:R-:W1:Y:S07]  /*2ed0*/  LDSM.16.M88.4 R36, [R212+0xa900] ;  /* 0x00a90000d424783b */ /* 0x000e6e0000000200 */
[C---:B------:R-:W-:Y:S01]  /*2ee0*/  HMMA.16816.F32 R44, R8.reuse, R30, R32 ;  /* 0x0000001e082c723c */ /* 0x040fe20000001820 */
[----:B------:R-:W5:Y:S07]  /*2ef0*/  LDSM.16.M88.4 R28, [R212+0xb100] ;  /* 0x00b10000d41c783b */ /* 0x000f6e0000000200 */
[C---:B---3--:R-:W-:Y:S08]  /*2f00*/  HMMA.16816.F32 R32, R8.reuse, R24, R20 ;  /* 0x000000180820723c */ /* 0x048ff00000001814 */
[C---:B----4-:R-:W-:Y:S08]  /*2f10*/  HMMA.16816.F32 R20, R8.reuse, R68, R48 ;  /* 0x000000440814723c */ /* 0x050ff00000001830 */
[C---:B------:R-:W-:Y:S01]  /*2f20*/  HMMA.16816.F32 R16, R8.reuse, R70, R64 ;  /* 0x000000460810723c */ /* 0x040fe20000001840 */
[----:B------:R-:W3:Y:S04]  /*2f30*/  LDSM.16.M88.4 R68, [R212+0xb900] ;  /* 0x00b90000d444783b */ /* 0x000ee80000000200 */
[----:B------:R-:W-:Y:S03]  /*2f40*/  LDSM.16.M88.4 R64, [R223+0x2800] ;  /* 0x00280000df40783b */ /* 0x000fe60000000200 */
[C---:B------:R-:W-:Y:S08]  /*2f50*/  HMMA.16816.F32 R24, R8.reuse, R26, R40 ;  /* 0x0000001a0818723c */ /* 0x040ff00000001828 */
[C---:B------:R-:W-:Y:S08]  /*2f60*/  HMMA.16816.F32 R52, R8.reuse, R72, R52 ;  /* 0x000000480834723c */ /* 0x040ff00000001834 */
[----:B------:R-:W-:Y:S01]  /*2f70*/  HMMA.16816.F32 R48, R8, R74, R60 ;  /* 0x0000004a0830723c */ /* 0x000fe2000000183c */
[----:B------:R-:W4:Y:S07]  /*2f80*/  LDSM.16.M88.4 R8, [R220+0x14100] ;  /* 0x01410000dc08783b */ /* 0x000f2e0000000200 */
[C---:B--2---:R-:W-:Y:S08]  /*2f90*/  HMMA.16816.F32 R84, R12.reuse, R80, R56 ;  /* 0x000000500c54723c */ /* 0x044ff00000001838 */
[C---:B------:R-:W-:Y:S01]  /*2fa0*/  HMMA.16816.F32 R80, R12.reuse, R82, R44 ;  /* 0x000000520c50723c */ /* 0x040fe2000000182c */
[----:B------:R-:W2:Y:S07]  /*2fb0*/  LDSM.16.M88.4 R44, [R223+0x3000] ;  /* 0x00300000df2c783b */ /* 0x000eae0000000200 */
[C---:B-1----:R-:W-:Y:S01]  /*2fc0*/  HMMA.16816.F32 R72, R12.reuse, R36, R32 ;  /* 0x000000240c48723c */ /* 0x042fe20000001820 */
[----:B------:R-:W1:Y:S07]  /*2fd0*/  LDSM.16.M88.4 R32, [R223+0x3800] ;  /* 0x00380000df20783b */ /* 0x000e6e0000000200 */
[C---:B------:R-:W-:Y:S01]  /*2fe0*/  HMMA.16816.F32 R60, R12.reuse, R38, R24 ;  /* 0x000000260c3c723c */ /* 0x040fe20000001818 */
[----:B------:R-:W-:Y:S07]  /*2ff0*/  LDSM.16.M88.4 R24, [R218+0xa100] ;  /* 0x00a10000da18783b */ /* 0x000fee0000000200 */
[C---:B-----5:R-:W-:Y:S08]  /*3000*/  HMMA.16816.F32 R56, R12.reuse, R28, R20 ;  /* 0x0000001c0c38723c */ /* 0x060ff00000001814 */
[C---:B------:R-:W-:Y:S08]  /*3010*/  HMMA.16816.F32 R40, R12.reuse, R30, R16 ;  /* 0x0000001e0c28723c */ /* 0x040ff00000001810 */
[C---:B---3--:R-:W-:Y:S08]  /*3020*/  HMMA.16816.F32 R36, R12.reuse, R68, R52 ;  /* 0x000000440c24723c */ /* 0x048ff00000001834 */
[----:B------:R-:W-:Y:S01]  /*3030*/  HMMA.16816.F32 R28, R12, R70, R48 ;  /* 0x000000460c1c723c */ /* 0x000fe20000001830 */
[----:B------:R-:W3:Y:S07]  /*3040*/  LDSM.16.M88.4 R12, [R222+0x14100] ;  /* 0x01410000de0c783b */ /* 0x000eee0000000200 */
[C---:B----4-:R-:W-:Y:S01]  /*3050*/  HMMA.16816.F32 R20, R8.reuse, R76, R84 ;  /* 0x0000004c0814723c */ /* 0x050fe20000001854 */
[----:B------:R-:W-:Y:S07]  /*3060*/  LDSM.16.M88.4 R84, [R218+0xc100] ;  /* 0x00c10000da54783b */ /* 0x000fee0000000200 */
[C---:B------:R-:W-:Y:S01]  /*3070*/  HMMA.16816.F32 R16, R8.reuse, R78, R80 ;  /* 0x0000004e0810723c */ /* 0x040fe20000001850 */
[----:B------:R-:W4:Y:S04]  /*3080*/  LDSM.16.M88.4 R76, [R218+0xa900] ;  /* 0x00a90000da4c783b */ /* 0x000f280000000200 */
[----:B------:R-:W-:Y:S03]  /*3090*/  LDSM.16.M88.4 R80, [R218+0xb900] ;  /* 0x00b90000da50783b */ /* 0x000fe60000000200 */
[C---:B------:R-:W-:Y:S01]  /*30a0*/  HMMA.16816.F32 R68, R8.reuse, R64, R72 ;  /* 0x000000400844723c */ /* 0x040fe20000001848 */
[----:B------:R-:W-:Y:S07]  /*30b0*/  LDSM.16.M88.4 R72, [R212+0xc100] ;  /* 0x00c10000d448783b */ /* 0x000fee0000000200 */
[C---:B------:R-:W-:Y:S01]  /*30c0*/  HMMA.16816.F32 R60, R8.reuse, R66, R60 ;  /* 0x00000042083c723c */ /* 0x040fe2000000183c */
[----:B------:R-:W5:Y:S07]  /*30d0*/  LDSM.16.M88.4 R64, [R218+0xb100] ;  /* 0x00b10000da40783b */ /* 0x000f6e0000000200 */
[C---:B--2---:R-:W-:Y:S08]  /*30e0*/  HMMA.16816.F32 R56, R8.reuse, R44, R56 ;  /* 0x0000002c0838723c */ /* 0x044ff00000001838 */
[C---:B------:R-:W-:Y:S08]  /*30f0*/  HMMA.16816.F32 R52, R8.reuse, R46, R40 ;  /* 0x0000002e0834723c */ /* 0x040ff00000001828 */
[C---:B-1----:R-:W-:Y:S01]  /*3100*/  HMMA.16816.F32 R48, R8.reuse, R32, R36 ;  /* 0x000000200830723c */ /* 0x042fe20000001824 */
[----:B------:R-:W-:Y:S07]  /*3110*/  LDSM.16.M88.4 R36, [R217+0x2800] ;  /* 0x00280000d924783b */ /* 0x000fee0000000200 */
[----:B------:R-:W-:Y:S01]  /*3120*/  HMMA.16816.F32 R44, R8, R34, R28 ;  /* 0x00000022082c723c */ /* 0x000fe2000000181c */
[----:B------:R-:W-:Y:S07]  /*3130*/  LDSM.16.M88.4 R8, [R221+0x14100] ;  /* 0x01410000dd08783b */ /* 0x000fee0000000200 */
[C---:B---3--:R-:W-:Y:S08]  /*3140*/  HMMA.16816.F32 R32, R12.reuse, R24, R20 ;  /* 0x000000180c20723c */ /* 0x048ff00000001814 */
[C---:B------:R-:W-:Y:S01]  /*3150*/  HMMA.16816.F32 R20, R12.reuse, R26, R16 ;  /* 0x0000001a0c14723c */ /* 0x040fe20000001810 */
[----:B------:R-:W1:Y:S04]  /*3160*/  LDSM.16.M88.4 R24, [R217+0x2000] ;  /* 0x00200000d918783b */ /* 0x000e680000000200 */
[----:B------:R-:W-:Y:S03]  /*3170*/  LDSM.16.M88.4 R16, [R219+0x18100] ;  /* 0x01810000db10783b */ /* 0x000fe60000000200 */
[C---:B----4-:R-:W-:Y:S01]  /*3180*/  HMMA.16816.F32 R28, R12.reuse, R76, R68 ;  /* 0x0000004c0c1c723c */ /* 0x050fe20000001844 */
[----:B------:R-:W2:Y:S07]  /*3190*/  LDSM.16.M88.4 R68, [R217+0x3000] ;  /* 0x00300000d944783b */ /* 0x000eae0000000200 */
[C---:B------:R-:W-:Y:S01]  /*31a0*/  HMMA.16816.F32 R40, R12.reuse, R78, R60 ;  /* 0x0000004e0c28723c */ /* 0x040fe2000000183c */
[----:B------:R-:W-:Y:S07]  /*31b0*/  LDSM.16.M88.4 R76, [R212+0xc900] ;  /* 0x00c90000d44c783b */ /* 0x000fee0000000200 */
[C---:B-----5:R-:W-:Y:S08]  /*31c0*/  HMMA.16816.F32 R56, R12.reuse, R64, R56 ;  /* 0x000000400c38723c */ /* 0x060ff00000001838 */
[C---:B------:R-:W-:Y:S01]  /*31d0*/  HMMA.16816.F32 R52, R12.reuse, R66, R52 ;  /* 0x000000420c34723c */ /* 0x040fe20000001834 */
[----:B------:R-:W3:Y:S07]  /*31e0*/  LDSM.16.M88.4 R64, [R217+0x3800] ;  /* 0x00380000d940783b */ /* 0x000eee0000000200 */
[C---:B------:R-:W-:Y:S08]  /*31f0*/  HMMA.16816.F32 R60, R12.reuse, R80, R48 ;  /* 0x000000500c3c723c */ /* 0x040ff00000001830 */
[----:B------:R-:W-:Y:S01]  /*3200*/  HMMA.16816.F32 R48, R12, R82, R44 ;  /* 0x000000520c30723c */ /* 0x000fe2000000182c */
[----:B------:R-:W4:Y:S04]  /*3210*/  LDSM.16.M88.4 R80, [R212+0xd900] ;  /* 0x00d90000d450783b */ /* 0x000f280000000200 */
[----:B------:R-:W5:Y:S03]  /*3220*/  LDSM.16.M88.4 R12, [R220+0x18100] ;  /* 0x01810000dc0c783b */ /* 0x000f660000000200 */
[C---:B-1----:R-:W-:Y:S08]  /*3230*/  HMMA.16816.F32 R32, R8.reuse, R24, R32 ;  /* 0x000000180820723c */ /* 0x042ff00000001820 */
[C---:B------:R-:W-:Y:S08]  /*3240*/  HMMA.16816.F32 R24, R8.reuse, R26, R20 ;  /* 0x0000001a0818723c */ /* 0x040ff00000001814 */
[C---:B------:R-:W-:Y:S08]  /*3250*/  HMMA.16816.F32 R20, R8.reuse, R36, R28 ;  /* 0x000000240814723c */ /* 0x040ff0000000181c */
[C---:B------:R-:W-:Y:S08]  /*3260*/  HMMA.16816.F32 R28, R8.reuse, R38, R40 ;  /* 0x00000026081c723c */ /* 0x040ff00000001828 */
[C---:B--2---:R-:W-:Y:S08]  /*3270*/  HMMA.16816.F32 R44, R8.reuse, R68, R56 ;  /* 0x00000044082c723c */ /* 0x044ff00000001838 */
[C---:B------:R-:W-:Y:S01]  /*3280*/  HMMA.16816.F32 R56, R8.reuse, R70, R52 ;  /* 0x000000460838723c */ /* 0x040fe20000001834 */
[----:B------:R-:W-:Y:S07]  /*3290*/  LDSM.16.M88.4 R68, [R218+0xd100] ;  /* 0x00d10000da44783b */ /* 0x000fee0000000200 */
[C---:B---3--:R-:W-:Y:S08]  /*32a0*/  HMMA.16816.F32 R60, R8.reuse, R64, R60 ;  /* 0x00000040083c723c */ /* 0x048ff0000000183c */
[----:B------:R-:W-:Y:S01]  /*32b0*/  HMMA.16816.F32 R40, R8, R66, R48 ;  /* 0x000000420828723c */ /* 0x000fe20000001830 */
[----:B------:R-:W1:Y:S04]  /*32c0*/  LDSM.16.M88.4 R64, [R223+0x5000] ;  /* 0x00500000df40783b */ /* 0x000e680000000200 */
[----:B------:R-:W-:Y:S03]  /*32d0*/  LDSM.16.M88.4 R8, [R222+0x18100] ;  /* 0x01810000de08783b */ /* 0x000fe60000000200 */
[C---:B------:R-:W-:Y:S08]  /*32e0*/  HMMA.16816.F32 R36, R16.reuse, R72, R32 ;  /* 0x000000481024723c */ /* 0x040ff00000001820 */
[C---:B------:R-:W-:Y:S01]  /*32f0*/  HMMA.16816.F32 R32, R16.reuse, R74, R24 ;  /* 0x0000004a1020723c */ /* 0x040fe20000001818 */
[----:B------:R-:W-:Y:S07]  /*3300*/  LDSM.16.M88.4 R72, [R218+0xd900] ;  /* 0x00d90000da48783b */ /* 0x000fee0000000200 */
[C---:B------:R-:W-:Y:S08]  /*3310*/  HMMA.16816.F32 R24, R16.reuse, R76, R20 ;  /* 0x0000004c1018723c */ /* 0x040ff00000001814 */
[C---:B------:R-:W-:Y:S01]  /*3320*/  HMMA.16816.F32 R20, R16.reuse, R78, R28 ;  /* 0x0000004e1014723c */ /* 0x040fe2000000181c */
[----:B------:R-:W2:Y:S07]  /*3330*/  LDSM.16.M88.4 R76, [R223+0x5800] ;  /* 0x00580000df4c783b */ /* 0x000eae0000000200 */
[C---:B------:R-:W-:Y:S08]  /*3340*/  HMMA.16816.F32 R28, R16.reuse, R88, R44 ;  /* 0x00000058101c723c */ /* 0x040ff0000000182c */
[C---:B------:R-:W-:Y:S01]  /*3350*/  HMMA.16816.F32 R56, R16.reuse, R90, R56 ;  /* 0x0000005a1038723c */ /* 0x040fe20000001838 */
[----:B------:R-:W-:Y:S07]  /*3360*/  LDSM.16.M88.4 R88, [R217+0x4800] ;  /* 0x00480000d958783b */ /* 0x000fee0000000200 */
[C---:B----4-:R-:W-:Y:S08]  /*3370*/  HMMA.16816.F32 R60, R16.reuse, R80, R60 ;  /* 0x00000050103c723c */ /* 0x050ff0000000183c */
[----:B------:R-:W-:Y:S01]  /*3380*/  HMMA.16816.F32 R52, R16, R82, R40 ;  /* 0x000000521034723c */ /* 0x000fe20000001828 */
[----:B------:R-:W-:Y:S07]  /*3390*/  LDSM.16.M88.4 R80, [R217+0x4000] ;  /* 0x00400000d950783b */ /* 0x000fee0000000200 */
[C---:B-----5:R-:W-:Y:S08]  /*33a0*/  HMMA.16816.F32 R16, R12.reuse, R92, R36 ;  /* 0x0000005c0c10723c */ /* 0x060ff00000001824 */
[C---:B------:R-:W-:Y:S01]  /*33b0*/  HMMA.16816.F32 R44, R12.reuse, R94, R32 ;  /* 0x0000005e0c2c723c */ /* 0x040fe20000001820 */
[----:B------:R-:W-:Y:S07]  /*33c0*/  LDSM.16.M88.4 R92, [R217+0x6800] ;  /* 0x00680000d95c783b */ /* 0x000fee0000000200 */
[C---:B------:R-:W-:Y:S08]  /*33d0*/  HMMA.16816.F32 R48, R12.reuse, R100, R24 ;  /* 0x000000640c30723c */ /* 0x040ff00000001818 */
[C---:B-1----:R-:W-:Y:S08]  /*33e0*/  HMMA.16816.F32 R36, R12.reuse, R64, R28 ;  /* 0x000000400c24723c */ /* 0x042ff0000000181c */
[C---:B------:R-:W-:Y:S01]  /*33f0*/  HMMA.16816.F32 R40, R12.reuse, R102, R20 ;  /* 0x000000660c28723c */ /* 0x040fe20000001814 */
[----:B------:R-:W1:Y:S04]  /*3400*/  LDSM.16.M88.4 R20, [R221+0x18100] ;  /* 0x01810000dd14783b */ /* 0x000e680000000200 */
[----:B------:R-:W-:Y:S03]  /*3410*/  LDSM.16.M88.4 R100, [R218+0xf100] ;  /* 0x00f10000da64783b */ /* 0x000fe60000000200 */
[C---:B------:R-:W-:Y:S08]  /*3420*/  HMMA.16816.F32 R32, R12.reuse, R66, R56 ;  /* 0x000000420c20723c */ /* 0x040ff00000001838 */
[C---:B--2---:R-:W-:Y:S08]  /*3430*/  HMMA.16816.F32 R28, R12.reuse, R76, R60 ;  /* 0x0000004c0c1c723c */ /* 0x044ff0000000183c */
[----:B------:R-:W-:Y:S01]  /*3440*/  HMMA.16816.F32 R24, R12, R78, R52 ;  /* 0x0000004e0c18723c */ /* 0x000fe20000001834 */
[----:B------:R-:W2:Y:S07]  /*3450*/  LDSM.16.M88.4 R76, [R217+0x5000] ;  /* 0x00500000d94c783b */ /* 0x000eae0000000200 */
[C---:B------:R-:W-:Y:S08]  /*3460*/  HMMA.16816.F32 R16, R8.reuse, R84, R16 ;  /* 0x000000540810723c */ /* 0x040ff00000001810 */
[C---:B------:R-:W-:Y:S01]  /*3470*/  HMMA.16816.F32 R12, R8.reuse, R86, R44 ;  /* 0x00000056080c723c */ /* 0x040fe2000000182c */
[----:B------:R-:W3:Y:S07]  /*3480*/  LDSM.16.M88.4 R84, [R217+0x5800] ;  /* 0x00580000d954783b */ /* 0x000eee0000000200 */
[C---:B------:R-:W-:Y:S08]  /*3490*/  HMMA.16816.F32 R48, R8.reuse, R96, R48 ;  /* 0x000000600830723c */ /* 0x040ff00000001830 */
[C---:B------:R-:W-:Y:S01]  /*34a0*/  HMMA.16816.F32 R60, R8.reuse, R98, R40 ;  /* 0x00000062083c723c */ /* 0x040fe20000001828 */
[----:B------:R-:W-:Y:S07]  /*34b0*/  LDSM.16.M88.4 R96, [R218+0xe900] ;  /* 0x00e90000da60783b */ /* 0x000fee0000000200 */
[C---:B------:R-:W-:Y:S01]  /*34c0*/  HMMA.16816.F32 R64, R8.reuse, R68, R36 ;  /* 0x000000440840723c */ /* 0x040fe20000001824 */
[----:B------:R-:W-:Y:S07]  /*34d0*/  LDSM.16.M88.4 R36, [R212+0xe100] ;  /* 0x00e10000d424783b */ /* 0x000fee0000000200 */
[C---:B------:R-:W-:Y:S01]  /*34e0*/  HMMA.16816.F32 R56, R8.reuse, R70, R32 ;  /* 0x000000460838723c */ /* 0x040fe20000001820 */
[----:B------:R-:W-:Y:S04]  /*34f0*/  LDSM.16.M88.4 R32, [R212+0xe900] ;  /* 0x00e90000d420783b */ /* 0x000fe80000000200 */
[----:B------:R-:W-:Y:S03]  /*3500*/  LDSM.16.M88.4 R68, [R212+0xf100] ;  /* 0x00f10000d444783b */ /* 0x000fe60000000200 */
[C---:B------:R-:W-:Y:S08]  /*3510*/  HMMA.16816.F32 R52, R8.reuse, R72, R28 ;  /* 0x000000480834723c */ /* 0x040ff0000000181c */
[----:B------:R-:W-:Y:S01]  /*3520*/  HMMA.16816.F32 R44, R8, R74, R24 ;  /* 0x0000004a082c723c */ /* 0x000fe20000001818 */
[----:B------:R-:W4:Y:S04]  /*3530*/  LDSM.16.M88.4 R8, [R219+0x1c100] ;  /* 0x01c10000db08783b */ /* 0x000f280000000200 */
[----:B------:R-:W-:Y:S03]  /*3540*/  LDSM.16.M88.4 R72, [R223+0x6000] ;  /* 0x00600000df48783b */ /* 0x000fe60000000200 */
[C---:B-1----:R-:W-:Y:S01]  /*3550*/  HMMA.16816.F32 R40, R20.reuse, R80, R16 ;  /* 0x000000501428723c */ /* 0x042fe20000001810 */
[----:B------:R-:W1:Y:S07]  /*3560*/  LDSM.16.M88.4 R16, [R220+0x1c100] ;  /* 0x01c10000dc10783b */ /* 0x000e6e0000000200 */
[C---:B------:R-:W-:Y:S01]  /*3570*/  HMMA.16816.F32 R28, R20.reuse, R82, R12 ;  /* 0x00000052141c723c */ /* 0x040fe2000000180c */
[----:B------:R-:W-:Y:S07]  /*3580*/  LDSM.16.M88.4 R80, [R218+0xe100] ;  /* 0x00e10000da50783b */ /* 0x000fee0000000200 */
[C---:B------:R-:W-:Y:S08]  /*3590*/  HMMA.16816.F32 R24, R20.reuse, R88, R48 ;  /* 0x000000581418723c */ /* 0x040ff00000001830 */
[C---:B------:R-:W-:Y:S01]  /*35a0*/  HMMA.16816.F32 R12, R20.reuse, R90, R60 ;  /* 0x0000005a140c723c */ /* 0x040fe2000000183c */
[----:B------:R-:W-:Y:S07]  /*35b0*/  LDSM.16.M88.4 R88, [R223+0x7000] ;  /* 0x00700000df58783b */ /* 0x000fee0000000200 */
[C---:B--2---:R-:W-:Y:S01]  /*35c0*/  HMMA.16816.F32 R60, R20.reuse, R76, R64 ;  /* 0x0000004c143c723c */ /* 0x044fe20000001840 */
[----:B------:R-:W2:Y:S07]  /*35d0*/  LDSM.16.M88.4 R64, [R212+0xf900] ;  /* 0x00f90000d440783b */ /* 0x000eae0000000200 */
[C---:B------:R-:W-:Y:S08]  /*35e0*/  HMMA.16816.F32 R56, R20.reuse, R78, R56 ;  /* 0x0000004e1438723c */ /* 0x040ff00000001838 */
[C---:B---3--:R-:W-:Y:S08]  /*35f0*/  HMMA.16816.F32 R52, R20.reuse, R84, R52 ;  /* 0x000000541434723c */ /* 0x048ff00000001834 */
[----:B------:R-:W-:Y:S01]  /*3600*/  HMMA.16816.F32 R20, R20, R86, R44 ;  /* 0x000000561414723c */ /* 0x000fe2000000182c */
[----:B------:R-:W3:Y:S07]  /*3610*/  LDSM.16.M88.4 R84, [R223+0x6800] ;  /* 0x00680000df54783b */ /* 0x000eee0000000200 */
[C---:B----4-:R-:W-:Y:S08]  /*3620*/  HMMA.16816.F32 R48, R8.reuse, R36, R40 ;  /* 0x000000240830723c */ /* 0x050ff00000001828 */
[C---:B------:R-:W-:Y:S08]  /*3630*/  HMMA.16816.F32 R44, R8.reuse, R38, R28 ;  /* 0x00000026082c723c */ /* 0x040ff0000000181c */
[C---:B------:R-:W-:Y:S08]  /*3640*/  HMMA.16816.F32 R40, R8.reuse, R32, R24 ;  /* 0x000000200828723c */ /* 0x040ff00000001818 */
[----:B------:R-:W-:Y:S01]  /*3650*/  HMMA.16816.F32 R36, R8, R34, R12 ;  /* 0x000000220824723c */ /* 0x000fe2000000180c */
[----:B------:R-:W4:Y:S07]  /*3660*/  LDSM.16.M88.4 R12, [R222+0x1c100] ;  /* 0x01c10000de0c783b */ /* 0x000f2e0000000200 */
[----:B-1----:R-:W-:Y:S01]  /*3670*/  HMMA.16816.F32 R76, R16, R72, R48 ;  /* 0x00000048104c723c */ /* 0x002fe20000001830 */
[----:B------:R-:W-:Y:S07]  /*3680*/  LDSM.16.M88.4 R48, [R217+0x7800] ;  /* 0x00780000d930783b */ /* 0x000fee0000000200 */
[C---:B------:R-:W-:Y:S08]  /*3690*/  HMMA.16816.F32 R32, R8.reuse, R68, R60 ;  /* 0x000000440820723c */ /* 0x040ff0000000183c */
[C---:B------:R-:W-:Y:S08]  /*36a0*/  HMMA.16816.F32 R28, R8.reuse, R70, R56 ;  /* 0x00000046081c723c */ /* 0x040ff00000001838 */
[C---:B--2---:R-:W-:Y:S08]  /*36b0*/  HMMA.16816.F32 R24, R8.reuse, R64, R52 ;  /* 0x000000400818723c */ /* 0x044ff00000001834 */
[----:B------:R-:W-:Y:S01]  /*36c0*/  HMMA.16816.F32 R20, R8, R66, R20 ;  /* 0x000000420814723c */ /* 0x000fe20000001814 */
[----:B------:R-:W-:Y:S07]  /*36d0*/  LDSM.16.M88.4 R8, [R221+0x1c100] ;  /* 0x01c10000dd08783b */ /* 0x000fee0000000200 */
[C---:B---3--:R-:W-:Y:S08]  /*36e0*/  HMMA.16816.F32 R68, R16.reuse, R84, R40 ;  /* 0x000000541044723c */ /* 0x048ff00000001828 */
[C---:B------:R-:W-:Y:S01]  /*36f0*/  HMMA.16816.F32 R64, R16.reuse, R86, R36 ;  /* 0x000000561040723c */ /* 0x040fe20000001824 */
[----:B------:R-:W1:Y:S07]  /*3700*/  LDSM.16.M88.4 R84, [R217+0x6000] ;  /* 0x00600000d954783b */ /* 0x000e6e0000000200 */
[----:B------:R-:W-:Y:S08]  /*3710*/  HMMA.16816.F32 R72, R16, R74, R44 ;  /* 0x0000004a1048723c */ /* 0x000ff0000000182c */
[----:B----4-:R-:W-:Y:S08]  /*3720*/  HMMA.16816.F32 R44, R12, R80, R76 ;  /* 0x000000500c2c723c */ /* 0x010ff0000000184c */
[C---:B------:R-:W-:Y:S08]  /*3730*/  HMMA.16816.F32 R60, R16.reuse, R88, R32 ;  /* 0x00000058103c723c */ /* 0x040ff00000001820 */
[----:B------:R-:W-:Y:S01]  /*3740*/  HMMA.16816.F32 R56, R16, R90, R28 ;  /* 0x0000005a1038723c */ /* 0x000fe2000000181c */
[----:B------:R-:W2:Y:S01]  /*3750*/  LDSM.16.M88.4 R88, [R217+0x7000] ;  /* 0x00700000d958783b */ /* 0x000ea20000000200 */
[----:B------:R-:W-:-:S06]  /*3760*/  DEPBAR.LE SB0, 0x0 ;  /* 0x000080000000791a */ /* 0x000fcc0000000000 */
[C---:B------:R-:W-:Y:S08]  /*3770*/  HMMA.16816.F32 R52, R16.reuse, R108, R24 ;  /* 0x0000006c1034723c */ /* 0x040ff00000001818 */
[----:B------:R-:W-:Y:S08]  /*3780*/  HMMA.16816.F32 R16, R16, R110, R20 ;  /* 0x0000006e1010723c */ /* 0x000ff00000001814 */
[----:B-1----:R-:W-:Y:S08]  /*3790*/  HMMA.16816.F32 R44, R8, R84, R44 ;  /* 0x00000054082c723c */ /* 0x002ff0000000182c */
[C---:B------:R-:W-:Y:S08]  /*37a0*/  HMMA.16816.F32 R40, R12.reuse, R82, R72 ;  /* 0x000000520c28723c */ /* 0x040ff00000001848 */
[C---:B------:R-:W-:Y:S08]  /*37b0*/  HMMA.16816.F32 R28, R12.reuse, R100, R60 ;  /* 0x000000640c1c723c */ /* 0x040ff0000000183c */
[----:B------:R-:W-:Y:S01]  /*37c0*/  HMMA.16816.F32 R36, R12, R96, R68 ;  /* 0x000000600c24723c */ /* 0x000fe20000001844 */
[----:B------:R-:W-:-:S07]  /*37d0*/  FMUL.FTZ R0, R44, c[0x0][0x320] ;  /* 0x0000c8002c007a20 */ /* 0x000fce0000410000 */
[C---:B------:R-:W-:Y:S08]  /*37e0*/  HMMA.16816.F32 R32, R12.reuse, R98, R64 ;  /* 0x000000620c20723c */ /* 0x040ff00000001840 */
[C---:B------:R-:W-:Y:S08]  /*37f0*/  HMMA.16816.F32 R24, R12.reuse, R102, R56 ;  /* 0x000000660c18723c */ /* 0x040ff00000001838 */
[C---:B------:R-:W-:Y:S08]  /*3800*/  HMMA.16816.F32 R20, R12.reuse, R104, R52 ;  /* 0x000000680c14723c */ /* 0x040ff00000001834 */
[----:B------:R-:W-:Y:S08]  /*3810*/  HMMA.16816.F32 R12, R12, R106, R16 ;  /* 0x0000006a0c0c723c */ /* 0x000ff00000001810 */
[C---:B------:R-:W-:Y:S08]  /*3820*/  HMMA.16816.F32 R84, R8.reuse, R86, R40 ;  /* 0x000000560854723c */ /* 0x040ff00000001828 */
[C---:B--2---:R-:W-:Y:S01]  /*3830*/  HMMA.16816.F32 R40, R8.reuse, R88, R28 ;  /* 0x000000580828723c */ /* 0x044fe2000000181c */
[----:B------:R1:W2:Y:S07]  /*3840*/  MUFU.TANH R29, R0 ;  /* 0x00000000001d7308 */ /* 0x0002ae0000002400 */
[C---:B------:R-:W-:Y:S08]  /*3850*/  HMMA.16816.F32 R36, R8.reuse, R92, R36 ;  /* 0x0000005c0824723c */ /* 0x040ff00000001824 */
[----:B------:R-:W-:Y:S01]  /*3860*/  HMMA.16816.F32 R92, R8, R94, R32 ;  /* 0x0000005e085c723c */ /* 0x000fe20000001820 */
[----:B-1----:R-:W-:-:S04]  /*3870*/  FMUL.FTZ R0, R45, c[0x0][0x320] ;  /* 0x0000c8002d007a20 */ /* 0x002fc80000410000 */
[----:B------:R1:W3:Y:S03]  /*3880*/  MUFU.TANH R28, R0 ;  /* 0x00000000001c7308 */ /* 0x0002e60000002400 */
[C---:B------:R-:W-:Y:S08]  /*3890*/  HMMA.16816.F32 R32, R8.reuse, R48, R20 ;  /* 0x000000300820723c */ /* 0x040ff00000001814 */
[----:B------:R-:W-:Y:S01]  /*38a0*/  HMMA.16816.F32 R88, R8, R90, R24 ;  /* 0x0000005a0858723c */ /* 0x000fe20000001818 */
[----:B-1----:R-:W-:-:S07]  /*38b0*/  FMUL.FTZ R0, R46, c[0x0][0x320] ;  /* 0x0000c8002e007a20 */ /* 0x002fce0000410000 */
[----:B------:R-:W-:Y:S01]  /*38c0*/  HMMA.16816.F32 R48, R8, R50, R12 ;  /* 0x000000320830723c */ /* 0x000fe2000000180c */
[----:B------:R1:W4:Y:S01]  /*38d0*/  MUFU.TANH R31, R0 ;  /* 0x00000000001f7308 */ /* 0x0003220000002400 */
[----:B------:R-:W-:Y:S06]  /*38e0*/  BAR.SYNC.DEFER_BLOCKING 0x0 ;  /* 0x0000000000007b1d */ /* 0x000fec0000010000 */
[----:B------:R-:W-:Y:S05]  /*38f0*/  @P0 BRA `(.L_x_1056) ;  /* 0x000004e000000947 */ /* 0x000fea0003800000 */
[----:B--23--:R-:W-:Y:S01]  /*3900*/  ISETP.NE.AND P1, PT, R126, 0x1, PT ;  /* 0x000000017e00780c */ /* 0x00cfe20003f25270 */
[----:B------:R-:W-:Y:S01]  /*3910*/  IMAD.MOV.U32 R240, RZ, RZ, RZ ;  /* 0x000000fffff07224 */ /* 0x000fe200078e00ff */
[----:B------:R-:W-:-:S04]  /*3920*/  IADD3 R3, R252, UR11, R112 ;  /* 0x0000000bfc037c10 */ /* 0x000fc8000fffe070 */
[----:B------:R-:W-:-:S05]  /*3930*/  IADD3 R3, R3, -0x40, RZ ;  /* 0xffffffc003037810 */ /* 0x000fca0007ffe0ff */
[----:B-1----:R-:W-:Y:S02]  /*3940*/  IMAD.MOV.U32 R0, RZ, RZ, R3 ;  /* 0x000000ffff007224 */ /* 0x002fe400078e0003 */
[----:B------:R-:W-:-:S05]  /*3950*/  @P1 IMAD.HI.U32 R5, R3, c[0x0][0x2bc], RZ ;  /* 0x0000af0003051a27 */ /* 0x000fca00078e00ff */
        /* <DEDUP_REMOVED lines=11> */
[----:B------:R-:W-:Y:S01]  /*3a10*/  SEL R25, RZ, 0x10, P4 ;  /* 0x00000010ff197807 */ /* 0x000fe20002000000 */
[----:B------:R-:W-:Y:S01]  /*3a20*/  IMAD.SHL.U32 R22, R251, 0x2, RZ ;  /* 0x00000002fb167824 */ /* 0x000fe200078e00ff */
[----:B------:R-:W-:Y:S02]  /*3a30*/  IADD3 R9, -R26, 0x10, RZ ;  /* 0x000000101a097810 */ /* 0x000fe40007ffe1ff */
[----:B------:R-:W-:-:S02]  /*3a40*/  SHF.R.S32.HI R0, RZ, 0x1f, R242 ;  /* 0x0000001fff007819 */ /* 0x000fc400000114f2 */
[----:B------:R-:W-:Y:S02]  /*3a50*/  SHF.L.U64.HI R8, R249, 0x1, R125 ;  /* 0x00000001f9087819 */ /* 0x000fe4000001027d */
[----:B------:R-:W-:Y:S01]  /*3a60*/  LOP3.LUT R9, R9, 0xf, RZ, 0xc0, !PT ;  /* 0x0000000f09097812 */ /* 0x000fe200078ec0ff */
[----:B------:R-:W-:Y:S01]  /*3a70*/  IMAD R0, R0, c[0x0][0x1e0], RZ ;  /* 0x0000780000007a24 */ /* 0x000fe200078e02ff */
[----:B------:R-:W-:Y:S02]  /*3a80*/  IADD3 R10, -R25, 0x10, RZ ;  /* 0x00000010190a7810 */ /* 0x000fe40007ffe1ff */
[----:B------:R-:W-:Y:S01]  /*3a90*/  SHF.L.U64.HI R11, R123, 0x1, R124 ;  /* 0x000000017b0b7819 */ /* 0x000fe2000001027c */
[----:B------:R-:W-:Y:S01]  /*3aa0*/  IMAD R0, R242, c[0x0][0x1e4], R0 ;  /* 0x00007900f2007a24 */ /* 0x000fe200078e0200 */
[----:B------:R-:W-:Y:S02]  /*3ab0*/  LOP3.LUT R10, R10, 0xf, RZ, 0xc0, !PT ;  /* 0x0000000f0a0a7812 */ /* 0x000fe400078ec0ff */
[----:B------:R-:W-:-:S02]  /*3ac0*/  SHF.L.U64.HI R23, R121, 0x1, R122 ;  /* 0x0000000179177819 */ /* 0x000fc4000001027a */
[----:B------:R-:W-:Y:S01]  /*3ad0*/  SHF.L.U64.HI R24, R251, 0x1, R120 ;  /* 0x00000001fb187819 */ /* 0x000fe20000010278 */
[----:B-1----:R-:W-:-:S04]  /*3ae0*/  IMAD.WIDE.U32 R6, R242, c[0x0][0x1e0], RZ ;  /* 0x00007800f2067a25 */ /* 0x002fc800078e00ff */
[----:B------:R-:W-:Y:S01]  /*3af0*/  IMAD.IADD R7, R7, 0x1, R0 ;  /* 0x0000000107077824 */ /* 0x000fe200078e0200 */
[----:B--2---:R-:W-:-:S03]  /*3b00*/  SHF.R.S32.HI R0, RZ, 0x1f, R240 ;  /* 0x0000001fff007819 */ /* 0x004fc600000114f0 */
[----:B------:R-:W-:-:S04]  /*3b10*/  IMAD.WIDE.U32 R6, R240, c[0x0][0x1f0], R6 ;  /* 0x00007c00f0067a25 */ /* 0x000fc800078e0006 */
[----:B------:R-:W-:-:S04]  /*3b20*/  IMAD R0, R0, c[0x0][0x1f0], RZ ;  /* 0x00007c0000007a24 */ /* 0x000fc800078e02ff */
[----:B------:R-:W-:Y:S01]  /*3b30*/  IMAD R3, R240, c[0x0][0x1f4], R0 ;  /* 0x00007d00f0037a24 */ /* 0x000fe200078e0200 */
[----:B------:R-:W-:-:S04]  /*3b40*/  IADD3 R0, P0, R6, UR16, RZ ;  /* 0x0000001006007c10 */ /* 0x000fc8000ff1e0ff */
[----:B------:R-:W-:Y:S02]  /*3b50*/  IADD3.X R3, R7, UR9, R3, P0, !PT ;  /* 0x0000000907037c10 */ /* 0x000fe400087fe403 */
[C---:B------:R-:W-:Y:S02]  /*3b60*/  LEA R6, P0, R0.reuse, c[0x0][0x1c8], 0x1 ;  /* 0x0000720000067a11 */ /* 0x040fe400078008ff */
[----:B------:R-:W-:Y:S02]  /*3b70*/  IADD3 R7, -R27, 0x10, RZ ;  /* 0x000000101b077810 */ /* 0x000fe40007ffe1ff */
[----:B------:R-:W-:Y:S02]  /*3b80*/  LEA.HI.X R5, R0, c[0x0][0x1cc], R3, 0x1, P0 ;  /* 0x0000730000057a11 */ /* 0x000fe400000f0c03 */
[----:B------:R-:W1:Y:S01]  /*3b90*/  SHFL.IDX PT, R0, R6, 0x1, 0x181f ;  /* 0x00381f0006007f89 */ /* 0x000e6200000e0000 */
[----:B------:R-:W-:-:S03]  /*3ba0*/  LOP3.LUT R7, R7, 0xf, RZ, 0xc0, !PT ;  /* 0x0000000f07077812 */ /* 0x000fc600078ec0ff */
[----:B------:R-:W2:Y:S01]  /*3bb0*/  SHFL.IDX PT, R3, R5, 0x1, 0x181f ;  /* 0x00381f0005037f89 */ /* 0x000ea200000e0000 */
[----:B-1----:R-:W-:Y:S01]  /*3bc0*/  IADD3 R20, P1, P0, R7, R0, R12 ;  /* 0x0000000007147210 */ /* 0x002fe2000783e00c */
[----:B------:R-:W-:-:S03]  /*3bd0*/  IMAD.SHL.U32 R7, R123, 0x2, RZ ;  /* 0x000000027b077824 */ /* 0x000fc600078e00ff */
[----:B--2---:R-:W-:Y:S02]  /*3be0*/  IADD3.X R21, RZ, R3, R8, P1, P0 ;  /* 0x00000003ff157210 */ /* 0x004fe40000fe0408 */
[----:B------:R-:W-:Y:S01]  /*3bf0*/  IADD3 R18, P1, P0, R9, R0, R7 ;  /* 0x0000000009127210 */ /* 0x000fe2000783e007 */
[----:B------:R-:W-:-:S03]  /*3c00*/  IMAD.SHL.U32 R9, R121, 0x2, RZ ;  /* 0x0000000279097824 */ /* 0x000fc600078e00ff */
[-C--:B------:R-:W-:Y:S02]  /*3c10*/  IADD3.X R19, RZ, R3.reuse, R11, P1, P0 ;  /* 0x00000003ff137210 */ /* 0x080fe40000fe040b */
        /* <DEDUP_REMOVED lines=28> */
.L_x_1056:
[----:B-123--:R-:W-:Y:S01]  /*3de0*/  FMUL.FTZ R0, R84, c[0x0][0x320] ;  /* 0x0000c80054007a20 */ /* 0x00efe20000410000 */
[----:B------:R-:W-:Y:S01]  /*3df0*/  LEA.HI R7, R117, R119, RZ, 0x2 ;  /* 0x0000007775077211 */ /* 0x000fe200078f10ff */
[----:B------:R-:W-:Y:S01]  /*3e00*/  FMUL.FTZ R3, R92, c[0x0][0x320] ;  /* 0x0000c8005c037a20 */ /* 0x000fe20000410000 */
[----:B------:R-:W-:Y:S01]  /*3e10*/  LOP3.LUT R6, R116, 0xffffffe0, RZ, 0xc0, !PT ;  /* 0xffffffe074067812 */ /* 0x000fe200078ec0ff */
[----:B------:R1:W2:Y:S01]  /*3e20*/  MUFU.TANH R25, R0 ;  /* 0x0000000000197308 */ /* 0x0002a20000002400 */
[----:B------:R-:W-:Y:S01]  /*3e30*/  PLOP3.LUT P0, PT, PT, PT, UP2, 0x80, 0x0 ;  /* 0x000000000000781c */ /* 0x000fe20003f0f028 */
[----:B------:R-:W-:Y:S01]  /*3e40*/  UIADD3 UR21, UR8, 0x1, -UR21 ;  /* 0x0000000108157890 */ /* 0x000fe2000fffe815 */
[----:B------:R-:W0:Y:S05]  /*3e50*/  LDGDEPBAR ;  /* 0x00000000000079af */ /* 0x000e2a0000000000 */
[----:B------:R3:W4:Y:S01]  /*3e60*/  MUFU.TANH R21, R3 ;  /* 0x0000000300157308 */ /* 0x0007220000002400 */
[----:B-1----:R-:W-:-:S07]  /*3e70*/  FMUL.FTZ R0, R85, c[0x0][0x320] ;  /* 0x0000c80055007a20 */ /* 0x002fce0000410000 */
[----:B------:R1:W1:Y:S01]  /*3e80*/  MUFU.TANH R24, R0 ;  /* 0x0000000000187308 */ /* 0x0002620000002400 */
[----:B---3--:R-:W-:-:S05]  /*3e90*/  LOP3.LUT R3, R7, 0xfffffffc, RZ, 0xc0, !PT ;  /* 0xfffffffc07037812 */ /* 0x008fca00078ec0ff */
[----:B------:R-:W-:Y:S02]  /*3ea0*/  IMAD.IADD R3, R119, 0x1, -R3 ;  /* 0x0000000177037824 */ /* 0x000fe400078e0a03 */
[----:B-1----:R-:W-:-:S04]  /*3eb0*/  FMUL.FTZ R0, R36, c[0x0][0x320] ;  /* 0x0000c80024007a20 */ /* 0x002fc80000410000 */
[----:B------:R1:W3:Y:S02]  /*3ec0*/  MUFU.TANH R23, R0 ;  /* 0x0000000000177308 */ /* 0x0002e40000002400 */
[----:B-1----:R-:W-:-:S06]  /*3ed0*/  FMUL.FTZ R0, R37, c[0x0][0x320] ;  /* 0x0000c80025007a20 */ /* 0x002fcc0000410000 */
[----:B------:R1:W1:Y:S02]  /*3ee0*/  MUFU.TANH R22, R0 ;  /* 0x0000000000167308 */ /* 0x0002640000002400 */
[----:B-1----:R-:W-:-:S04]  /*3ef0*/  SHF.R.S32.HI R0, RZ, 0x1f, R115 ;  /* 0x0000001fff007819 */ /* 0x002fc80000011473 */
[-C--:B------:R-:W-:Y:S01]  /*3f00*/  LEA.HI R5, R0, R115.reuse, RZ, 0x3 ;  /* 0x0000007300057211 */ /* 0x080fe200078f18ff */
[----:B------:R-:W-:Y:S02]  /*3f10*/  IMAD.IADD R0, R119, 0x1, -R6 ;  /* 0x0000000177007824 */ /* 0x000fe400078e0a06 */
[----:B------:R-:W-:Y:S01]  /*3f20*/  FMUL.FTZ R6, R93, c[0x0][0x320] ;  /* 0x0000c8005d067a20 */ /* 0x000fe20000410000 */
[----:B------:R-:W-:Y:S02]  /*3f30*/  LOP3.LUT R5, R5, 0xffffff8, RZ, 0xc0, !PT ;  /* 0x0ffffff805057812 */ /* 0x000fe400078ec0ff */
[----:B------:R-:W-:Y:S01]  /*3f40*/  SHF.R.S32.HI R7, RZ, 0x1f, R0 ;  /* 0x0000001fff077819 */ /* 0x000fe20000011400 */
[----:B------:R1:W1:Y:S01]  /*3f50*/  MUFU.TANH R20, R6 ;  /* 0x0000000600147308 */ /* 0x0002620000002400 */
[----:B------:R-:W-:Y:S02]  /*3f60*/  IADD3 R9, -R5, R115, RZ ;  /* 0x0000007305097210 */ /* 0x000fe40007ffe1ff */
[----:B------:R-:W-:Y:S01]  /*3f70*/  LEA.HI R5, R7, R0, RZ, 0x2 ;  /* 0x0000000007057211 */ /* 0x000fe200078f10ff */
[----:B------:R-:W-:-:S03]  /*3f80*/  FMUL.FTZ R7, R88, c[0x0][0x320] ;  /* 0x0000c80058077a20 */ /* 0x000fc60000410000 */
[----:B------:R-:W-:Y:S01]  /*3f90*/  LEA.HI.SX32 R8, R5, UR26, 0x1e ;  /* 0x0000001a05087c11 */ /* 0x000fe2000f8ff2ff */
[----:B------:R5:W2:Y:S04]  /*3fa0*/  MUFU.TANH R19, R7 ;  /* 0x0000000700137308 */ /* 0x000aa80000002400 */
[----:B------:R-:W-:Y:S01]  /*3fb0*/  IMAD R8, R9, 0x10, R8 ;  /* 0x0000001009087824 */ /* 0x000fe200078e0208 */
[----:B-1----:R-:W-:-:S04]  /*3fc0*/  LEA.HI R6, R3, R3, RZ, 0x1 ;  /* 0x0000000303067211 */ /* 0x002fc800078f08ff */
[----:B------:R-:W-:-:S05]  /*3fd0*/  LOP3.LUT R6, R6, 0x1ffffffe, RZ, 0xc0, !PT ;  /* 0x1ffffffe06067812 */ /* 0x000fca00078ec0ff */
[----:B------:R-:W-:Y:S02]  /*3fe0*/  IMAD.IADD R6, R3, 0x1, -R6 ;  /* 0x0000000103067824 */ /* 0x000fe400078e0a06 */
[----:B------:R-:W-:-:S03]  /*3ff0*/  FMUL.FTZ R3, R89, c[0x0][0x320] ;  /* 0x0000c80059037a20 */ /* 0x000fc60000410000 */
[----:B------:R-:W-:Y:S01]  /*4000*/  LEA R10, R6, R8, 0x3 ;  /* 0x00000008060a7211 */ /* 0x000fe200078e18ff */
[----:B------:R1:W1:Y:S04]  /*4010*/  MUFU.TANH R18, R3 ;  /* 0x0000000300127308 */ /* 0x0002680000002400 */
[----:B------:R-:W-:Y:S01]  /*4020*/  @P0 IMAD.HI.U32 R6, R10, c[0x0][0x2c8], RZ ;  /* 0x0000b2000a060a27 */ /* 0x000fe200078e00ff */
[----:B------:R-:W-:Y:S01]  /*4030*/  PLOP3.LUT P0, PT, PT, PT, UP2, 0x80, 0x0 ;  /* 0x000000000000781c */ /* 0x000fe20003f0f028 */
[----:B------:R2:W-:Y:S02]  /*4040*/  STL [R1+0xc], R10 ;  /* 0x00000c0a01007387 */ /* 0x0005e40000100800 */
[----:B-----5:R-:W-:Y:S02]  /*4050*/  IMAD.MOV.U32 R7, RZ, RZ, R10 ;  /* 0x000000ffff077224 */ /* 0x020fe400078e000a */
[----:B-1----:R-:W-:-:S08]  /*4060*/  FMUL.FTZ R3, R32, c[0x0][0x320] ;  /* 0x0000c80020037a20 */ /* 0x002fd00000410000 */
[----:B------:R-:W-:Y:S01]  /*4070*/  @P0 SHF.R.U32.HI R7, RZ, c[0x0][0x2cc], R6 ;  /* 0x0000b300ff070a19 */ /* 0x000fe20000011606 */
[----:B------:R1:W1:Y:S01]  /*4080*/  MUFU.TANH R17, R3 ;  /* 0x0000000300117308 */ /* 0x0002620000002400 */
[----:B------:R-:W-:-:S03]  /*4090*/  PLOP3.LUT P0, PT, PT, PT, UP1, 0x40, 0x0 ;  /* 0x000000000000781c */ /* 0x000fc60003f0e818 */
[----:B------:R-:W5:Y:S01]  /*40a0*/  SHFL.IDX PT, R6, R7, RZ, 0x1c1f ;  /* 0x001c1fff07067589 */ /* 0x000f6200000e0000 */
[----:B-1----:R-:W-:-:S04]  /*40b0*/  FMUL.FTZ R3, R33, c[0x0][0x320] ;  /* 0x0000c80021037a20 */ /* 0x002fc80000410000 */
[----:B------:R1:W1:Y:S02]  /*40c0*/  MUFU.TANH R16, R3 ;  /* 0x0000000300107308 */ /* 0x0002640000002400 */
[----:B-1----:R-:W-:-:S06]  /*40d0*/  FMUL.FTZ R3, R48, c[0x0][0x320] ;  /* 0x0000c80030037a20 */ /* 0x002fcc0000410000 */
[----:B------:R1:W1:Y:S02]  /*40e0*/  MUFU.TANH R15, R3 ;  /* 0x00000003000f7308 */ /* 0x0002640000002400 */
[----:B-1----:R-:W-:-:S06]  /*40f0*/  FMUL.FTZ R3, R49, c[0x0][0x320] ;  /* 0x0000c80031037a20 */ /* 0x002fcc0000410000 */
[----:B------:R1:W1:Y:S02]  /*4100*/  MUFU.TANH R14, R3 ;  /* 0x00000003000e7308 */ /* 0x0002640000002400 */
[----:B-1----:R-:W-:Y:S01]  /*4110*/  LOP3.LUT R3, R5, 0x7ffffffc, RZ, 0xc0, !PT ;  /* 0x7ffffffc05037812 */ /* 0x002fe200078ec0ff */
[----:B------:R-:W-:-:S04]  /*4120*/  FMUL.FTZ R5, R41, c[0x0][0x320] ;  /* 0x0000c80029057a20 */ /* 0x000fc80000410000 */
[----:B------:R-:W-:Y:S01]  /*4130*/  IMAD.IADD R0, R0, 0x1, -R3 ;  /* 0x0000000100007824 */ /* 0x000fe200078e0a03 */
[----:B------:R1:W1:Y:S01]  /*4140*/  MUFU.TANH R13, R5 ;  /* 0x00000005000d7308 */ /* 0x0002620000002400 */
[----:B------:R-:W-:Y:S02]  /*4150*/  FMUL.FTZ R3, R40, c[0x0][0x320] ;  /* 0x0000c80028037a20 */ /* 0x000fe40000410000 */
[----:B------:R-:W-:-:S05]  /*4160*/  IMAD.SHL.U32 R32, R0, 0x2, RZ ;  /* 0x0000000200207824 */ /* 0x000fca00078e00ff */
[----:B------:R3:W-:Y:S01]  /*4170*/  STL [R1+0x8], R32 ;  /* 0x0000082001007387 */ /* 0x0007e20000100800 */
[----:B--2---:R-:W-:Y:S01]  /*4180*/  IADD3 R10, -R32, UR8, -R112 ;  /* 0x00000008200a7c10 */ /* 0x004fe2000fffe970 */
[----:B------:R2:W2:Y:S01]  /*4190*/  MUFU.TANH R12, R3 ;  /* 0x00000003000c7308 */ /* 0x0004a20000002400 */
[----:B-1----:R-:W-:Y:S01]  /*41a0*/  MOV R5, UR21 ;  /* 0x0000001500057c02 */ /* 0x002fe20008000f00 */
[----:B------:R-:W-:Y:S02]  /*41b0*/  ULDC UR21, c[0x0][0x324] ;  /* 0x0000c90000157ab9 */ /* 0x000fe40000000800 */
[----:B------:R-:W-:Y:S01]  /*41c0*/  ULOP3.LUT UR21, URZ, UR21, URZ, 0x33, !UPT ;  /* 0x000000153f157292 */ /* 0x000fe2000f8e333f */
[----:B------:R-:W-:-:S04]  /*41d0*/  IADD3 R0, R5, -UR12, -R32 ;  /* 0x8000000c05007c10 */ /* 0x000fc8000fffe820 */
[C---:B------:R-:W-:Y:S02]  /*41e0*/  IADD3 R9, R0.reuse, c[0x0][0x328], RZ ;  /* 0x0000ca0000097a10 */ /* 0x040fe40007ffe0ff */
[----:B------:R-:W-:Y:S01]  /*41f0*/  IADD3 R11, R0, UR21, RZ ;  /* 0x00000015000b7c10 */ /* 0x000fe2000fffe0ff */
[----:B------:R-:W-:Y:S01]  /*4200*/  IMAD.IADD R0, R113, 0x1, R114 ;  /* 0x0000000171007824 */ /* 0x000fe200078e0272 */
[-C--:B-----5:R-:W-:Y:S02]  /*4210*/  IADD3 R5, R9, R6.reuse, RZ ;  /* 0x0000000609057210 */ /* 0x0a0fe40007ffe0ff */
[----:B--2---:R-:W-:Y:S02]  /*4220*/  IADD3 R3, R11, R6, RZ ;  /* 0x000000060b037210 */ /* 0x004fe40007ffe0ff */
[----:B------:R-:W-:Y:S01]  /*4230*/  IMNMX R5, R5, R10, PT ;  /* 0x0000000a05057217 */ /* 0x000fe20003800200 */
        /* <DEDUP_REMOVED lines=13> */
.L_x_1059:
[----:B------:R-:W-:-:S04]  /*4310*/  MOV R8, 0x1 ;  /* 0x0000000100087802 */ /* 0x000fc80000000f00 */
[----:B------:R-:W-:-:S13]  /*4320*/  ISETP.NE.AND P0, PT, R8, c[0x0][0x32c], PT ;  /* 0x0000cb0008007a0c */ /* 0x000fda0003f05270 */
[----:B------:R-:W-:-:S05]  /*4330*/  @P0 IMAD.HI.U32 R8, R6, c[0x0][0x330], RZ ;  /* 0x0000cc0006080a27 */ /* 0x000fca00078e00ff */
[----:B------:R-:W-:Y:S02]  /*4340*/  @P0 SHF.R.U32.HI R6, RZ, c[0x0][0x334], R8 ;  /* 0x0000cd00ff060a19 */ /* 0x000fe40000011608 */
.L_x_1060:
[----:B------:R-:W-:Y:S05]  /*4350*/  BSYNC B0 ;  /* 0x0000000000007941 */ /* 0x000fea0003800000 */
.L_x_1058:
[----:B------:R-:W-:-:S04]  /*4360*/  IMAD R6, R6, c[0x0][0x32c], -R112 ;  /* 0x0000cb0006067a24 */ /* 0x000fc800078e0a70 */
[----:B------:R-:W-:-:S05]  /*4370*/  IMAD.IADD R6, R6, 0x1, -R32 ;  /* 0x0000000106067824 */ /* 0x000fca00078e0a20 */
[----:B------:R-:W-:Y:S02]  /*4380*/  IADD3 R8, R6, c[0x0][0x32c], RZ ;  /* 0x0000cb0006087a10 */ /* 0x000fe40007ffe0ff */
[----:B------:R-:W-:Y:S02]  /*4390*/  IMNMX R3, R3, R6, !PT ;  /* 0x0000000603037217 */ /* 0x000fe40007800200 */
[----:B------:R-:W-:Y:S02]  /*43a0*/  IMNMX R5, R5, R8, PT ;  /* 0x0000000805057217 */ /* 0x000fe40003800200 */
.L_x_1057:
[----:B---34-:R-:W-:Y:S01]  /*43b0*/  ISETP.LT.AND P1, PT, RZ, UR22, PT ;  /* 0x00000016ff007c0c */ /* 0x018fe2000bf21270 */
[----:B------:R-:W1:Y:S03]  /*43c0*/  SHFL.IDX PT, R6, R7, 0x1, 0x1c1f ;  /* 0x003c1f0007067f89 */ /* 0x000e6600000e0000 */
        /* <DEDUP_REMOVED lines=46> */
[----:B------:R-:W-:-:S03]  /*46b0*/  FMUL.FTZ R3, R95, c[0x0][0x320] ;  /* 0x0000c8005f037a20 */ /* 0x000fc60000410000 */
[----:B------:R-:W-:Y:S01]  /*46c0*/  ISETP.LT.OR P0, PT, R5, 0x3a, P0 ;  /* 0x0000003a0500780c */ /* 0x000fe20000701670 */
[----:B------:R2:W3:Y:S03]  /*46d0*/  MUFU.TANH R25, R3 ;  /* 0x0000000300197308 */ /* 0x0004e60000002400 */
[----:B------:R-:W-:Y:S02]  /*46e0*/  FSEL R5, R14, -INF , !P0 ;  /* 0xff8000000e057808 */ /* 0x000fe40004000000 */
[----:B------:R-:W-:-:S03]  /*46f0*/  PLOP3.LUT P0, PT, PT, PT, UP1, 0x40, 0x0 ;  /* 0x000000000000781c */ /* 0x000fc60003f0e818 */
[----:B------:R1:W-:Y:S01]  /*4700*/  STL [R1+0x10], R5 ;  /* 0x0000100501007387 */ /* 0x0003e20000100800 */
[----:B--2---:R-:W-:-:S04]  /*4710*/  FMUL.FTZ R3, R42, c[0x0][0x320] ;  /* 0x0000c8002a037a20 */ /* 0x004fc80000410000 */
[----:B------:R2:W4:Y:S01]  /*4720*/  MUFU.TANH R23, R3 ;  /* 0x0000000300177308 */ /* 0x0005220000002400 */
[----:B-1----:R-:W-:Y:S02]  /*4730*/  IMAD.IADD R5, R9, 0x1, R6 ;  /* 0x0000000109057824 */ /* 0x002fe400078e0206 */
[----:B--2---:R-:W-:-:S03]  /*4740*/  FMUL.FTZ R3, R43, c[0x0][0x320] ;  /* 0x0000c8002b037a20 */ /* 0x004fc60000410000 */
        /* <DEDUP_REMOVED lines=40> */
.L_x_1063:
[----:B------:R-:W-:-:S04]  /*49d0*/  MOV R7, 0x1 ;  /* 0x0000000100077802 */ /* 0x000fc80000000f00 */
[----:B------:R-:W-:-:S13]  /*49e0*/  ISETP.NE.AND P0, PT, R7, c[0x0][0x32c], PT ;  /* 0x0000cb0007007a0c */ /* 0x000fda0003f05270 */
[----:B------:R-:W-:-:S05]  /*49f0*/  @P0 IMAD.HI.U32 R7, R6, c[0x0][0x330], RZ ;  /* 0x0000cc0006070a27 */ /* 0x000fca00078e00ff */
[----:B------:R-:W-:Y:S02]  /*4a00*/  @P0 SHF.R.U32.HI R6, RZ, c[0x0][0x334], R7 ;  /* 0x0000cd00ff060a19 */ /* 0x000fe40000011607 */
.L_x_1064:
[----:B------:R-:W-:Y:S05]  /*4a10*/  BSYNC B0 ;  /* 0x0000000000007941 */ /* 0x000fea0003800000 */
.L_x_1062:
[----:B------:R-:W-:-:S04]  /*4a20*/  IMAD R6, R6, c[0x0][0x32c], -R112 ;  /* 0x0000cb0006067a24 */ /* 0x000fc800078e0a70 */
[----:B------:R-:W-:-:S05]  /*4a30*/  IMAD.IADD R6, R6, 0x1, -R32 ;  /* 0x0000000106067824 */ /* 0x000fca00078e0a20 */
[----:B------:R-:W-:Y:S02]  /*4a40*/  IADD3 R7, R6, c[0x0][0x32c], RZ ;  /* 0x0000cb0006077a10 */ /* 0x000fe40007ffe0ff */
[----:B------:R-:W-:Y:S02]  /*4a50*/  IMNMX R3, R3, R6, !PT ;  /* 0x0000000603037217 */ /* 0x000fe40007800200 */
[----:B------:R-:W-:Y:S02]  /*4a60*/  IMNMX R5, R5, R7, PT ;  /* 0x0000000705057217 */ /* 0x000fe40003800200 */
.L_x_1061:
[----:B--234-:R-:W-:Y:S01]  /*4a70*/  STL [R1+0x30], R219 ;  /* 0x000030db01007387 */ /* 0x01cfe20000100800 */
[----:B------:R-:W-:Y:S02]  /*4a80*/  ISETP.GT.AND P0, PT, R3, 0x1, P1 ;  /* 0x000000010300780c */ /* 0x000fe40000f04270 */
[----:B------:R-:W-:Y:S01]  /*4a90*/  FMNMX.FTZ R132, R26, R27, !PT ;  /* 0x0000001b1a847209 */ /* 0x000fe20007810000 */
[----:B------:R1:W-:Y:S01]  /*4aa0*/  STL [R1+0x2c], R218 ;  /* 0x00002cda01007387 */ /* 0x0003e20000100800 */
[----:B------:R-:W-:Y:S01]  /*4ab0*/  IMAD.SHL.U32 R213, R0, 0x2, RZ ;  /* 0x0000000200d57824 */ /* 0x000fe200078e00ff */
[----:B------:R-:W-:-:S02]  /*4ac0*/  @UP2 USHF.L.U32 UR27, UR27, 0x7, URZ ;  /* 0x000000071b1b2899 */ /* 0x000fc4000800063f */
[----:B------:R-:W-:Y:S01]  /*4ad0*/  ULDC.64 UR4, c[0x0][0x2c8] ;  /* 0x0000b20000047ab9 */ /* 0x000fe20000000a00 */
        /* <DEDUP_REMOVED lines=9> */
[----:B------:R-:W-:-:S02]  /*4b70*/  FMNMX.FTZ R132, R29, R132, !PT ;  /* 0x000000841d847209 */ /* 0x000fc40007810000 */
[----:B------:R-:W-:Y:S01]  /*4b80*/  ISETP.LT.OR P0, PT, R5, 0x9, P0 ;  /* 0x000000090500780c */ /* 0x000fe20000701670 */
[----:B------:R-:W-:Y:S01]  /*4b90*/  LDSM.16.MT88.4 R40, [R213+0x100] ;  /* 0x00010000d528783b */ /* 0x000fe20000004200 */
[----:B------:R-:W-:Y:S02]  /*4ba0*/  FMNMX.FTZ R132, R72, R132, !PT ;  /* 0x0000008448847209 */ /* 0x000fe40007810000 */
[----:B------:R-:W-:Y:S01]  /*4bb0*/  FSEL R15, R15, -INF , !P0 ;  /* 0xff8000000f0f7808 */ /* 0x000fe20004000000 */
[----:B------:R-:W-:Y:S01]  /*4bc0*/  LDSM.16.MT88.4 R36, [R215+0x2100] ;  /* 0x00210000d724783b */ /* 0x000fe20000004200 */
[----:B------:R-:W-:Y:S02]  /*4bd0*/  ISETP.GT.AND P0, PT, R3, 0x9, P1 ;  /* 0x000000090300780c */ /* 0x000fe40000f04270 */
[----:B------:R-:W-:Y:S01]  /*4be0*/  FMNMX.FTZ R132, R74, R132, !PT ;  /* 0x000000844a847209 */ /* 0x000fe20007810000 */
[----:B------:R-:W-:Y:S01]  /*4bf0*/  LDSM.16.MT88.4 R52, [R213+0x4100] ;  /* 0x00410000d534783b */ /* 0x000fe20000004200 */
[----:B------:R-:W-:-:S02]  /*4c00*/  ISETP.LT.OR P0, PT, R5, 0xa, P0 ;  /* 0x0000000a0500780c */ /* 0x000fc40000701670 */
[----:B------:R-:W-:Y:S01]  /*4c10*/  FMNMX.FTZ R132, R73, R132, !PT ;  /* 0x0000008449847209 */ /* 0x000fe20007810000 */
[----:B------:R-:W-:Y:S01]  /*4c20*/  LDSM.16.MT88.4 R48, [R214+0x4100] ;  /* 0x00410000d630783b */ /* 0x000fe20000004200 */
[----:B------:R-:W-:Y:S02]  /*4c30*/  FSEL R24, R14, -INF , !P0 ;  /* 0xff8000000e187808 */ /* 0x000fe40004000000 */
[----:B------:R-:W-:Y:S02]  /*4c40*/  ISETP.GT.AND P0, PT, R3, 0x10, P1 ;  /* 0x000000100300780c */ /* 0x000fe40000f04270 */
[----:B------:R-:W-:Y:S02]  /*4c50*/  FMNMX.FTZ R132, R75, R132, !PT ;  /* 0x000000844b847209 */ /* 0x000fe40007810000 */
[----:B------:R-:W-:Y:S02]  /*4c60*/  ISETP.LT.OR P0, PT, R5, 0x11, P0 ;  /* 0x000000110500780c */ /* 0x000fe40000701670 */
[----:B------:R-:W-:-:S02]  /*4c70*/  FMNMX.FTZ R132, R165, R132, !PT ;  /* 0x00000084a5847209 */ /* 0x000fc40007810000 */
[----:B------:R-:W-:Y:S02]  /*4c80*/  FSEL R57, R18, -INF , !P0 ;  /* 0xff80000012397808 */ /* 0x000fe40004000000 */
[----:B------:R-:W-:Y:S02]  /*4c90*/  ISETP.GT.AND P0, PT, R3, 0x11, P1 ;  /* 0x000000110300780c */ /* 0x000fe40000f04270 */
[----:B------:R-:W-:Y:S02]  /*4ca0*/  FMNMX.FTZ R132, R166, R132, !PT ;  /* 0x00000084a6847209 */ /* 0x000fe40007810000 */
[----:B------:R-:W-:Y:S02]  /*4cb0*/  ISETP.LT.OR P0, PT, R5, 0x12, P0 ;  /* 0x000000120500780c */ /* 0x000fe40000701670 */
[----:B------:R-:W-:Y:S02]  /*4cc0*/  FMNMX.FTZ R132, R167, R132, !PT ;  /* 0x00000084a7847209 */ /* 0x000fe40007810000 */
        /* <DEDUP_REMOVED lines=12> */
[----:B------:R-:W-:-:S02]  /*4d90*/  LEA R216, R2, R213, 0x1 ;  /* 0x000000d502d87211 */ /* 0x000fc400078e08ff */
        /* <DEDUP_REMOVED lines=56> */
[----:B------:R2:W3:Y:S01]  /*5120*/  MUFU.EX2 R32, R5 ;  /* 0x0000000500207308 */ /* 0x0004e20000000800 */
[----:B-1----:R-:W-:-:S04]  /*5130*/  FMNMX.FTZ R3, R6, R3, !PT ;  /* 0x0000000306037209 */ /* 0x002fc80007810000 */
[C---:B------:R-:W-:Y:S01]  /*5140*/  FSETP.NEU.FTZ.AND P0, PT, R3.reuse, -INF , PT ;  /* 0xff8000000300780b */ /* 0x040fe20003f1d000 */
[----:B------:R-:W-:Y:S02]  /*5150*/  FMUL.FTZ R8, R3, c[0x0][0x2d0] ;  /* 0x0000b40003087a20 */ /* 0x000fe40000410000 */
[----:B--2---:R-:W-:-:S03]  /*5160*/  FFMA.FTZ R5, R27, c[0x0][0x2d0], -R9 ;  /* 0x0000b4001b057a23 */ /* 0x004fc60000010809 */
[----:B------:R-:W-:Y:S01]  /*5170*/  FSEL R8, R8, RZ, P0 ;  /* 0x000000ff08087208 */ /* 0x000fe20000000000 */
[----:B---3--:R-:W-:Y:S01]  /*5180*/  IMAD.MOV.U32 R2, RZ, RZ, R32 ;  /* 0x000000ffff027224 */ /* 0x008fe200078e0020 */
[----:B------:R1:W2:Y:S01]  /*5190*/  MUFU.EX2 R171, R5 ;  /* 0x0000000500ab7308 */ /* 0x0002a20000000800 */
[----:B------:R-:W-:Y:S02]  /*51a0*/  LDSM.16.MT88.4 R32, [R213+0x2100] ;  /* 0x00210000d520783b */ /* 0x000fe40000004200 */
[----:B------:R-:W-:Y:S02]  /*51b0*/  FFMA.FTZ R0, R11, c[0x0][0x2d0], -R8 ;  /* 0x0000b4000b007a23 */ /* 0x000fe40000010808 */
[----:B-1----:R-:W-:Y:S01]  /*51c0*/  FFMA.FTZ R5, R28, c[0x0][0x2d0], -R9 ;  /* 0x0000b4001c057a23 */ /* 0x002fe20000010809 */
[----:B--2---:R-:W-:-:S03]  /*51d0*/  F2FP.PACK_AB R4, R171, R2 ;  /* 0x00000002ab04723e */ /* 0x004fc600000000ff */
[----:B------:R1:W-:Y:S02]  /*51e0*/  MUFU.EX2 R212, R5 ;  /* 0x0000000500d47308 */ /* 0x0003e40000000800 */
[----:B-1----:R-:W-:Y:S02]  /*51f0*/  FFMA.FTZ R5, R29, c[0x0][0x2d0], -R9 ;  /* 0x0000b4001d057a23 */ /* 0x002fe40000010809 */
[----:B------:R-:W-:Y:S04]  /*5200*/  LDSM.16.MT88.4 R28, [R214+0x2100] ;  /* 0x00210000d61c783b */ /* 0x000fe80000004200 */
[----:B------:R1:W2:Y:S02]  /*5210*/  MUFU.EX2 R219, R5 ;  /* 0x0000000500db7308 */ /* 0x0002a40000000800 */
[----:B-1----:R-:W-:Y:S01]  /*5220*/  FFMA.FTZ R5, R10, c[0x0][0x2d0], -R8 ;  /* 0x0000b4000a057a23 */ /* 0x002fe20000010808 */
[----:B--2---:R-:W-:-:S05]  /*5230*/  F2FP.PACK_AB R6, R219, R212 ;  /* 0x000000d4db06723e */ /* 0x004fca00000000ff */
[----:B------:R1:W-:Y:S08]  /*5240*/  MUFU.EX2 R10, R0 ;  /* 0x00000000000a7308 */ /* 0x0003f00000000800 */
[----:B------:R-:W2:Y:S01]  /*5250*/  MUFU.EX2 R191, R5 ;  /* 0x0000000500bf7308 */ /* 0x000ea20000000800 */
[--C-:B-1----:R-:W-:Y:S02]  /*5260*/  FFMA.FTZ R0, R15, c[0x0][0x2d0], -R8.reuse ;  /* 0x0000b4000f007a23 */ /* 0x102fe40000010808 */
[----:B------:R-:W1:Y:S05]  /*5270*/  LDSM.16.MT88.4 R12, [R215+0x100] ;  /* 0x00010000d70c783b */ /* 0x000e6a0000004200 */
[----:B------:R3:W-:Y:S01]  /*5280*/  MUFU.EX2 R183, R0 ;  /* 0x0000000000b77308 */ /* 0x0007e20000000800 */
[----:B--2---:R-:W-:Y:S01]  /*5290*/  F2FP.PACK_AB R5, R10, R191 ;  /* 0x000000bf0a05723e */ /* 0x004fe200000000ff */
[----:B---3--:R-:W-:-:S02]  /*52a0*/  FFMA.FTZ R0, R24, c[0x0][0x2d0], -R8 ;  /* 0x0000b40018007a23 */ /* 0x008fc40000010808 */
[----:B------:R-:W2:Y:S04]  /*52b0*/  LDSM.16.MT88.4 R24, [R216+0x2100] ;  /* 0x00210000d818783b */ /* 0x000ea80000004200 */
[----:B------:R-:W3:Y:S02]  /*52c0*/  MUFU.EX2 R179, R0 ;  /* 0x0000000000b37308 */ /* 0x000ee40000000800 */
[----:B---3--:R-:W-:Y:S01]  /*52d0*/  F2FP.PACK_AB R7, R179, R183 ;  /* 0x000000b7b307723e */ /* 0x008fe200000000ff */
[----:B------:R-:W-:-:S05]  /*52e0*/  FFMA.FTZ R0, R72, c[0x0][0x2d0], -R9 ;  /* 0x0000b40048007a23 */ /* 0x000fca0000010809 */
[----:B------:R3:W-:Y:S01]  /*52f0*/  MUFU.EX2 R217, R0 ;  /* 0x0000000000d97308 */ /* 0x0007e20000000800 */
[C---:B-1----:R-:W-:Y:S08]  /*5300*/  HMMA.16816.F32 R100, R4.reuse, R12, RZ ;  /* 0x0000000c0464723c */ /* 0x042ff000000018ff */
[----:B------:R-:W-:Y:S01]  /*5310*/  HMMA.16816.F32 R80, R4, R14, RZ ;  /* 0x0000000e0450723c */ /* 0x000fe200000018ff */
[----:B------:R-:W1:Y:S01]  /*5320*/  LDSM.16.MT88.4 R12, [R215+0x4100] ;  /* 0x00410000d70c783b */ /* 0x000e620000004200 */
[----:B---3--:R-:W-:-:S06]  /*5330*/  FFMA.FTZ R0, R74, c[0x0][0x2d0], -R9 ;  /* 0x0000b4004a007a23 */ /* 0x008fcc0000010809 */
[C---:B------:R-:W-:Y:S01]  /*5340*/  HMMA.16816.F32 R108, R4.reuse, R20, RZ ;  /* 0x00000014046c723c */ /* 0x040fe200000018ff */
[----:B------:R3:W4:Y:S07]  /*5350*/  MUFU.EX2 R168, R0 ;  /* 0x0000000000a87308 */ /* 0x00072e0000000800 */
[C---:B------:R-:W-:Y:S01]  /*5360*/  HMMA.16816.F32 R84, R4.reuse, R22, RZ ;  /* 0x000000160454723c */ /* 0x040fe200000018ff */
[----:B------:R-:W-:Y:S07]  /*5370*/  LDSM.16.MT88.4 R20, [R216+0x6100] ;  /* 0x00610000d814783b */ /* 0x000fee0000004200 */
[----:B------:R-:W-:Y:S01]  /*5380*/  HMMA.16816.F32 R104, R4, R16, RZ ;  /* 0x000000100468723c */ /* 0x000fe200000018ff */
[----:B---3--:R-:W-:-:S04]  /*5390*/  FFMA.FTZ R0, R73, c[0x0][0x2d0], -R9 ;  /* 0x0000b40049007a23 */ /* 0x008fc80000010809 */
[----:B------:R3:W-:Y:S03]  /*53a0*/  MUFU.EX2 R170, R0 ;  /* 0x0000000000aa7308 */ /* 0x0007e60000000800 */
[C---:B------:R-:W-:Y:S01]  /*53b0*/  HMMA.16816.F32 R120, R4.reuse, R18, RZ ;  /* 0x000000120478723c */ /* 0x040fe200000018ff */
[----:B------:R-:W4:Y:S07]  /*53c0*/  LDSM.16.MT88.4 R16, [R213+0x6100] ;  /* 0x00610000d510783b */ /* 0x000f2e0000004200 */
[----:B--2---:R-:W-:Y:S01]  /*53d0*/  HMMA.16816.F32 R96, R4, R24, RZ ;  /* 0x000000180460723c */ /* 0x004fe200000018ff */
[----:B---3--:R-:W-:-:S07]  /*53e0*/  FFMA.FTZ R0, R75, c[0x0][0x2d0], -R9 ;  /* 0x0000b4004b007a23 */ /* 0x008fce0000010809 */
[C---:B------:R-:W-:Y:S01]  /*53f0*/  HMMA.16816.F32 R64, R4.reuse, R26, RZ ;  /* 0x0000001a0440723c */ /* 0x040fe200000018ff */
[----:B------:R-:W2:Y:S01]  /*5400*/  LDSM.16.MT88.4 R24, [R214+0x6100] ;  /* 0x00610000d618783b */ /* 0x000ea20000004200 */
[----:B------:R3:W2:Y:S06]  /*5410*/  MUFU.EX2 R181, R0 ;  /* 0x0000000000b57308 */ /* 0x0006ac0000000800 */
[C---:B-1----:R-:W-:Y:S08]  /*5420*/  HMMA.16816.F32 R140, R4.reuse, R12, RZ ;  /* 0x0000000c048c723c */ /* 0x042ff000000018ff */
[----:B------:R-:W-:Y:S01]  /*5430*/  HMMA.16816.F32 R136, R4, R14, RZ ;  /* 0x0000000e0488723c */ /* 0x000fe200000018ff */
[----:B------:R-:W1:Y:S01]  /*5440*/  LDSM.16.MT88.4 R12, [R215+0x6100] ;  /* 0x00610000d70c783b */ /* 0x000e620000004200 */
[----:B---3--:R-:W-:-:S04]  /*5450*/  FFMA.FTZ R0, R57, c[0x0][0x2d0], -R8 ;  /* 0x0000b40039007a23 */ /* 0x008fc80000010808 */
[----:B------:R3:W-:Y:S02]  /*5460*/  MUFU.EX2 R11, R0 ;  /* 0x00000000000b7308 */ /* 0x0007e40000000800 */
[C---:B------:R-:W-:Y:S08]  /*5470*/  HMMA.16816.F32 R60, R4.reuse, R32, RZ ;  /* 0x00000020043c723c */ /* 0x040ff000000018ff */
[----:B------:R-:W-:Y:S01]  /*5480*/  HMMA.16816.F32 R76, R4, R34, RZ ;  /* 0x00000022044c723c */ /* 0x000fe200000018ff */
[----:B------:R-:W1:Y:S01]  /*5490*/  LDSM.16.MT88.4 R32, [R213+0x900] ;  /* 0x00090000d520783b */ /* 0x000e620000004200 */
[----:B---3--:R-:W-:-:S06]  /*54a0*/  FFMA.FTZ R0, R56, c[0x0][0x2d0], -R8 ;  /* 0x0000b40038007a23 */ /* 0x008fcc0000010808 */
[C---:B------:R-:W-:Y:S01]  /*54b0*/  HMMA.16816.F32 R112, R4.reuse, R40, RZ ;  /* 0x000000280470723c */ /* 0x040fe200000018ff */
[----:B------:R3:W1:Y:S07]  /*54c0*/  MUFU.EX2 R180, R0 ;  /* 0x0000000000b47308 */ /* 0x00066e0000000800 */
[C---:B------:R-:W-:Y:S08]  /*54d0*/  HMMA.16816.F32 R92, R4.reuse, R36, RZ ;  /* 0x00000024045c723c */ /* 0x040ff000000018ff */
[----:B------:R-:W-:Y:S01]  /*54e0*/  HMMA.16816.F32 R116, R4, R38, RZ ;  /* 0x000000260474723c */ /* 0x000fe200000018ff */
[----:B---3--:R-:W-:-:S04]  /*54f0*/  FFMA.FTZ R0, R58, c[0x0][0x2d0], -R8 ;  /* 0x0000b4003a007a23 */ /* 0x008fc80000010808 */
[----:B------:R3:W-:Y:S03]  /*5500*/  MUFU.EX2 R182, R0 ;  /* 0x0000000000b67308 */ /* 0x0007e60000000800 */
[C---:B------:R-:W-:Y:S08]  /*5510*/  HMMA.16816.F32 R124, R4.reuse, R42, RZ ;  /* 0x0000002a047c723c */ /* 0x040ff000000018ff */
[----:B------:R-:W-:Y:S01]  /*5520*/  HMMA.16816.F32 R88, R4, R52, RZ ;  /* 0x000000340458723c */ /* 0x000fe200000018ff */
[----:B---3--:R-:W-:-:S07]  /*5530*/  FFMA.FTZ R0, R59, c[0x0][0x2d0], -R8 ;  /* 0x0000b4003b007a23 */ /* 0x008fce0000010808 */
[C---:B------:R-:W-:Y:S01]  /*5540*/  HMMA.16816.F32 R36, R4.reuse, R48, RZ ;  /* 0x000000300424723c */ /* 0x040fe200000018ff */
[----:B------:R-:W3:Y:S07]  /*5550*/  MUFU.EX2 R176, R0 ;  /* 0x0000000000b07308 */ /* 0x000eee0000000800 */
        /* <DEDUP_REMOVED lines=10> */
[C---:B--2---:R-:W-:Y:S08]  /*5600*/  HMMA.16816.F32 R152, R4.reuse, R24, RZ ;  /* 0x000000180498723c */ /* 0x044ff000000018ff */
[C---:B------:R-:W-:Y:S08]  /*5610*/  HMMA.16816.F32 R156, R4.reuse, R26, RZ ;  /* 0x0000001a049c723c */ /* 0x040ff000000018ff */
[C---:B------:R-:W-:Y:S08]  /*5620*/  HMMA.16816.F32 R160, R4.reuse, R20, RZ ;  /* 0x0000001404a0723c */ /* 0x040ff000000018ff */
[C---:B------:R-:W-:Y:S01]  /*5630*/  HMMA.16816.F32 R56, R4.reuse, R22, RZ ;  /* 0x000000160438723c */ /* 0x040fe200000018ff */
[----:B------:R-:W2:Y:S07]  /*5640*/  LDSM.16.MT88.4 R20, [R216+0x900] ;  /* 0x00090000d814783b */ /* 0x000eae0000004200 */
[C---:B-1----:R-:W-:Y:S08]  /*5650*/  HMMA.16816.F32 R184, R4.reuse, R12, RZ ;  /* 0x0000000c04b8723c */ /* 0x042ff000000018ff */
[----:B------:R-:W-:Y:S01]  /*5660*/  HMMA.16816.F32 R192, R4, R14, RZ ;  /* 0x0000000e04c0723c */ /* 0x000fe200000018ff */
[----:B------:R-:W1:Y:S06]  /*5670*/  LDSM.16.MT88.4 R12, [R213+0x2900] ;  /* 0x00290000d50c783b */ /* 0x000e6c0000004200 */
[----:B------:R-:W-:-:S02]  /*5680*/  F2FP.PACK_AB R4, R168, R217 ;  /* 0x000000d9a804723e */ /* 0x000fc400000000ff */
[----:B------:R-:W-:Y:S02]  /*5690*/  F2FP.PACK_AB R6, R181, R170 ;  /* 0x000000aab506723e */ /* 0x000fe400000000ff */
[----:B------:R-:W-:Y:S02]  /*56a0*/  F2FP.PACK_AB R5, R180, R11 ;  /* 0x0000000bb405723e */ /* 0x000fe400000000ff */
[----:B---3--:R-:W-:-:S07]  /*56b0*/  F2FP.PACK_AB R7, R176, R182 ;  /* 0x000000b6b007723e */ /* 0x008fce00000000ff */
        /* <DEDUP_REMOVED lines=14> */
[----:B------:R-:W3:Y:S01]  /*57a0*/  LDSM.16.MT88.4 R24, [R214+0x2900] ;  /* 0x00290000d618783b */ /* 0x000ee20000004200 */
        /* <DEDUP_REMOVED lines=9> */
[----:B--2---:R-:W-:Y:S01]  /*5840*/  HMMA.16816.F32 R104, R4, R20, R104 ;  /* 0x000000140468723c */ /* 0x004fe20000001868 */
[----:B------:R-:W-:-:S02]  /*5850*/  IMAD.MOV.U32 R83, RZ, RZ, R113 ;  /* 0x000000ffff537224 */ /* 0x000fc400078e0071 */
[----:B------:R-:W-:Y:S02]  /*5860*/  IMAD.MOV.U32 R82, RZ, RZ, R112 ;  /* 0x000000ffff527224 */ /* 0x000fe400078e0070 */
[----:B------:R-:W-:Y:S02]  /*5870*/  IMAD.MOV.U32 R85, RZ, RZ, R181 ;  /* 0x000000ffff557224 */ /* 0x000fe400078e00b5 */
[----:B------:R-:W-:Y:S01]  /*5880*/  IMAD.MOV.U32 R80, RZ, RZ, R177 ;  /* 0x000000ffff507224 */ /* 0x000fe200078e00b1 */
[C---:B------:R-:W-:Y:S01]  /*5890*/  HMMA.16816.F32 R244, R4.reuse, R22, R120 ;  /* 0x0000001604f4723c */ /* 0x040fe20000001878 */
[----:B------:R-:W2:Y:S07]  /*58a0*/  LDSM.16.MT88.4 R20, [R213+0x4900] ;  /* 0x00490000d514783b */ /* 0x000eae0000004200 */
[C---:B------:R-:W-:Y:S01]  /*58b0*/  HMMA.16816.F32 R196, R4.reuse, R16, R100 ;  /* 0x0000001004c4723c */ /* 0x040fe20000001864 */
[----:B------:R-:W2:Y:S06]  /*58c0*/  LDSM.16.MT88.4 R16, [R214+0x4900] ;  /* 0x00490000d610783b */ /* 0x000eac0000004200 */
[----:B------:R-:W-:Y:S01]  /*58d0*/  IMAD.MOV.U32 R100, RZ, RZ, R175 ;  /* 0x000000ffff647224 */ /* 0x000fe200078e00af */
[----:B-1----:R-:W-:Y:S01]  /*58e0*/  HMMA.16816.F32 R112, R4, R12, R60 ;  /* 0x0000000c0470723c */ /* 0x002fe2000000183c */
[----:B------:R-:W-:Y:S01]  /*58f0*/  MOV R102, R179 ;  /* 0x000000b300667202 */ /* 0x000fe20000000f00 */
[----:B------:R-:W-:Y:S01]  /*5900*/  IMAD.MOV.U32 R101, RZ, RZ, R178 ;  /* 0x000000ffff657224 */ /* 0x000fe200078e00b2 */
[----:B------:R-:W-:-:S04]  /*5910*/  MOV R103, R168 ;  /* 0x000000a800677202 */ /* 0x000fc80000000f00 */
[----:B------:R-:W-:Y:S01]  /*5920*/  IMAD.MOV.U32 R61, RZ, RZ, R174 ;  /* 0x000000ffff3d7224 */ /* 0x000fe200078e00ae */
[----:B------:R-:W-:Y:S01]  /*5930*/  HMMA.16816.F32 R124, R4, R14, R76 ;  /* 0x0000000e047c723c */ /* 0x000fe2000000184c */
[----:B------:R-:W1:Y:S01]  /*5940*/  LDSM.16.MT88.4 R12, [R216+0x4900] ;  /* 0x00490000d80c783b */ /* 0x000e620000004200 */
[----:B------:R-:W-:Y:S01]  /*5950*/  MOV R62, R173 ;  /* 0x000000ad003e7202 */ /* 0x000fe20000000f00 */
[----:B------:R-:W-:-:S05]  /*5960*/  IMAD.MOV.U32 R63, RZ, RZ, R172 ;  /* 0x000000ffff3f7224 */ /* 0x000fca00078e00ac */
[C---:B---3--:R-:W-:Y:S08]  /*5970*/  HMMA.16816.F32 R120, R4.reuse, R24, R40 ;  /* 0x000000180478723c */ /* 0x048ff00000001828 */
[C---:B------:R-:W-:Y:S01]  /*5980*/  HMMA.16816.F32 R208, R4.reuse, R26, R68 ;  /* 0x0000001a04d0723c */ /* 0x040fe20000001844 */
[----:B------:R-:W3:Y:S07]  /*5990*/  LDSM.16.MT88.4 R24, [R215+0x4900] ;  /* 0x00490000d718783b */ /* 0x000eee0000004200 */
[C---:B------:R-:W-:Y:S08]  /*59a0*/  HMMA.16816.F32 R96, R4.reuse, R28, R96 ;  /* 0x0000001c0460723c */ /* 0x040ff00000001860 */
[C---:B----4-:R-:W-:Y:S08]  /*59b0*/  HMMA.16816.F32 R180, R4.reuse, R32, R92 ;  /* 0x0000002004b4723c */ /* 0x050ff0000000185c */
[C---:B--2---:R-:W-:Y:S08]  /*59c0*/  HMMA.16816.F32 R172, R4.reuse, R20, R88 ;  /* 0x0000001404ac723c */ /* 0x044ff00000001858 */
[----:B------:R-:W-:Y:S01]  /*59d0*/  HMMA.16816.F32 R92, R4, R18, R48 ;  /* 0x00000012045c723c */ /* 0x000fe20000001830 */
[----:B------:R-:W-:Y:S01]  /*59e0*/  IMAD.MOV.U32 R43, RZ, RZ, R96 ;  /* 0x000000ffff2b7224 */ /* 0x000fe200078e0060 */
[----:B------:R-:W-:Y:S01]  /*59f0*/  MOV R42, R97 ;  /* 0x00000061002a7202 */ /* 0x000fe20000000f00 */
[----:B------:R-:W-:-:S02]  /*5a00*/  IMAD.MOV.U32 R41, RZ, RZ, R98 ;  /* 0x000000ffff297224 */ /* 0x000fc400078e0062 */
[----:B------:R-:W-:Y:S02]  /*5a10*/  IMAD.MOV.U32 R40, RZ, RZ, R99 ;  /* 0x000000ffff287224 */ /* 0x000fe400078e0063 */
[----:B------:R-:W-:Y:S01]  /*5a20*/  MOV R19, R75 ;  /* 0x0000004b00137202 */ /* 0x000fe20000000f00 */
[----:B-1----:R-:W-:Y:S01]  /*5a30*/  HMMA.16816.F32 R88, R4, R12, R128 ;  /* 0x0000000c0458723c */ /* 0x002fe20000001880 */
[----:B------:R-:W-:-:S06]  /*5a40*/  IMAD.MOV.U32 R18, RZ, RZ, R248 ;  /* 0x000000ffff127224 */ /* 0x000fcc00078e00f8 */
[----:B------:R-:W-:Y:S01]  /*5a50*/  IMAD.MOV.U32 R128, RZ, RZ, R74 ;  /* 0x000000ffff807224 */ /* 0x000fe200078e004a */
[----:B------:R-:W-:Y:S01]  /*5a60*/  MOV R130, R72 ;  /* 0x0000004800827202 */ /* 0x000fe20000000f00 */
[----:B------:R-:W-:Y:S01]  /*5a70*/  IMAD.MOV.U32 R129, RZ, RZ, R73 ;  /* 0x000000ffff817224 */ /* 0x000fe200078e0049 */
[C---:B------:R-:W-:Y:S01]  /*5a80*/  HMMA.16816.F32 R204, R4.reuse, R30, R64 ;  /* 0x0000001e04cc723c */ /* 0x040fe20000001840 */
[----:B------:R-:W1:Y:S07]  /*5a90*/  LDSM.16.MT88.4 R28, [R213+0x6900] ;  /* 0x00690000d51c783b */ /* 0x000e6e0000004200 */
[C---:B------:R-:W-:Y:S01]  /*5aa0*/  HMMA.16816.F32 R72, R4.reuse, R14, R44 ;  /* 0x0000000e0448723c */ /* 0x040fe2000000182c */
[----:B------:R-:W2:Y:S06]  /*5ab0*/  LDSM.16.MT88.4 R12, [R216+0x6900] ;  /* 0x00690000d80c783b */ /* 0x000eac0000004200 */
        /* <DEDUP_REMOVED lines=13> */
[----:B------:R-:W2:Y:S01]  /*5b90*/  LDSM.16.MT88.4 R20, [R214+0x6900] ;  /* 0x00690000d614783b */ /* 0x000ea20000004200 */
[----:B------:R-:W-:Y:S01]  /*5ba0*/  MOV R16, R82 ;  /* 0x0000005200107202 */ /* 0x000fe20000000f00 */
[----:B------:R-:W-:Y:S01]  /*5bb0*/  IMAD.MOV.U32 R17, RZ, RZ, R83 ;  /* 0x000000ffff117224 */ /* 0x000fe200078e0053 */
[----:B------:R-:W-:Y:S01]  /*5bc0*/  MOV R39, R63 ;  /* 0x0000003f00277202 */ /* 0x000fe20000000f00 */
[----:B----4-:R-:W-:Y:S02]  /*5bd0*/  FFMA.FTZ R0, R166, c[0x0][0x2d0], -R9 ;  /* 0x0000b400a6007a23 */ /* 0x010fe40000010809 */
[----:B------:R-:W-:Y:S01]  /*5be0*/  IMAD.MOV.U32 R38, RZ, RZ, R62 ;  /* 0x000000ffff267224 */ /* 0x000fe200078e003e */
[----:B---3--:R-:W-:Y:S01]  /*5bf0*/  HMMA.16816.F32 R52, R4, R24, R140 ;  /* 0x000000180434723c */ /* 0x008fe2000000188c */
[----:B------:R3:W4:Y:S01]  /*5c00*/  MUFU.EX2 R46, R0 ;  /* 0x00000000002e7308 */ /* 0x0007220000000800 */
[----:B------:R-:W-:-:S05]  /*5c10*/  IMAD.MOV.U32 R37, RZ, RZ, R61 ;  /* 0x000000ffff257224 */ /* 0x000fca00078e003d */
[----:B------:R-:W-:Y:S01]  /*5c20*/  MOV R140, R18 ;  /* 0x00000012008c7202 */ /* 0x000fe20000000f00 */
[C---:B------:R-:W-:Y:S01]  /*5c30*/  HMMA.16816.F32 R80, R4.reuse, R26, R136 ;  /* 0x0000001a0450723c */ /* 0x040fe20000001888 */
[----:B------:R-:W2:Y:S01]  /*5c40*/  LDSM.16.MT88.4 R24, [R213+0x1100] ;  /* 0x00110000d518783b */ /* 0x000ea20000004200 */
[----:B------:R-:W-:Y:S01]  /*5c50*/  IMAD.MOV.U32 R141, RZ, RZ, R19 ;  /* 0x000000ffff8d7224 */ /* 0x000fe200078e0013 */
[----:B------:R-:W-:Y:S01]  /*5c60*/  MOV R143, R17 ;  /* 0x00000011008f7202 */ /* 0x000fe20000000f00 */
[----:B------:R-:W-:Y:S02]  /*5c70*/  IMAD.MOV.U32 R142, RZ, RZ, R16 ;  /* 0x000000ffff8e7224 */ /* 0x000fe400078e0010 */
[----:B------:R-:W-:Y:S01]  /*5c80*/  LDSM.16.MT88.4 R16, [R215+0x1100] ;  /* 0x00110000d710783b */ /* 0x000fe20000004200 */
[----:B------:R-:W-:Y:S01]  /*5c90*/  IMAD.MOV.U32 R136, RZ, RZ, R118 ;  /* 0x000000ffff887224 */ /* 0x000fe200078e0076 */
[----:B-1----:R-:W-:Y:S01]  /*5ca0*/  HMMA.16816.F32 R76, R4, R30, R148 ;  /* 0x0000001e044c723c */ /* 0x002fe20000001894 */
[----:B---3--:R-:W-:Y:S01]  /*5cb0*/  FFMA.FTZ R0, R167, c[0x0][0x2d0], -R9 ;  /* 0x0000b400a7007a23 */ /* 0x008fe20000010809 */
[----:B------:R-:W-:Y:S01]  /*5cc0*/  MOV R138, R42 ;  /* 0x0000002a008a7202 */ /* 0x000fe20000000f00 */
[----:B------:R-:W-:-:S02]  /*5cd0*/  IMAD.MOV.U32 R137, RZ, RZ, R43 ;  /* 0x000000ffff897224 */ /* 0x000fc400078e002b */
[----:B------:R1:W3:Y:S01]  /*5ce0*/  MUFU.EX2 R44, R0 ;  /* 0x00000000002c7308 */ /* 0x0002e20000000800 */
[----:B------:R-:W-:Y:S01]  /*5cf0*/  IMAD.MOV.U32 R118, RZ, RZ, R243 ;  /* 0x000000ffff767224 */ /* 0x000fe200078e00f3 */
[----:B------:R-:W-:Y:S01]  /*5d00*/  MOV R149, R128 ;  /* 0x0000008000957202 */ /* 0x000fe20000000f00 */
[C---:B--2---:R-:W-:Y:S01]  /*5d10*/  HMMA.16816.F32 R60, R4.reuse, R12, R160 ;  /* 0x0000000c043c723c */ /* 0x044fe200000018a0 */
        /* <DEDUP_REMOVED lines=12> */
[----:B---3--:R-:W-:Y:S01]  /*5de0*/  IMAD.MOV.U32 R161, RZ, RZ, R44 ;  /* 0x000000ffffa17224 */ /* 0x008fe200078e002c */
        /* <DEDUP_REMOVED lines=56> */
[----:B------:R-:W-:-:S05]  /*6170*/  UIADD3 UR22, UR22, -0x2, URZ ;  /* 0xfffffffe16167890 */ /* 0x000fca000fffe03f */
[----:B------:R-:W-:Y:S02]  /*6180*/  @UP2 UMOV UR27, UR29 ;  /* 0x0000001d001b2c82 */ /* 0x000fe40008000000 */
[----:B------:R-:W-:Y:S01]  /*6190*/  @UP2 USHF.R.U32.HI UR26, URZ, UR5, UR27 ;  /* 0x000000053f1a2299 */ /* 0x000fe2000801161b */
[----:B--2---:R-:W-:Y:S01]  /*61a0*/  F2FP.PACK_AB R7, R133, R134 ;  /* 0x000000868507723e */ /* 0x004fe200000000ff */
[----:B------:R-:W-:Y:S02]  /*61b0*/  IMAD.MOV.U32 R0, RZ, RZ, R118 ;  /* 0x000000ffff007224 */ /* 0x000fe400078e0076 */
[----:B------:R-:W-:Y:S02]  /*61c0*/  UIADD3 UR4, UR23, UR26, URZ ;  /* 0x0000001a17047290 */ /* 0x000fe4000fffe03f */
[----:B------:R-:W-:Y:S01]  /*61d0*/  FFMA.FTZ R0, R0, c[0x0][0x2d0], -R9 ;  /* 0x0000b40000007a23 */ /* 0x000fe20000010809 */
[----:B------:R-:W-:Y:S01]  /*61e0*/  ULDC UR23, c[0x0][0x328] ;  /* 0x0000ca0000177ab9 */ /* 0x000fe20000000800 */
[----:B------:R-:W-:Y:S01]  /*61f0*/  HMMA.16816.F32 R28, R4, R26, R148 ;  /* 0x0000001a041c723c */ /* 0x000fe20000001894 */
[----:B------:R-:W-:-:S07]  /*6200*/  UIADD3 UR23, UR4, UR23, URZ ;  /* 0x0000001704177290 */ /* 0x000fce000fffe03f */
        /* <DEDUP_REMOVED lines=282> */
[----:B------:R-:W-:-:S12]  /*73b0*/  UIADD3 UR26, UR4, -0x1, URZ ;  /* 0xffffffff041a7890 */ /* 0x000fd8000fffe03f */
[----:B------:R-:W-:Y:S05]  /*73c0*/  @P0 BRA `(.L_x_1066) ;  /* 0x000000a000000947 */ /* 0x000fea0003800000 */
[----:B------:R-:W-:Y:S02]  /*73d0*/  UMOV UR26, 0x1 ;  /* 0x00000001001a7882 */ /* 0x000fe40000000000 */
        /* <DEDUP_REMOVED lines=9> */
.L_x_1066:
[----:B------:R-:W-:Y:S02]  /*7470*/  UMOV UR5, 0x1 ;  /* 0x0000000100057882 */ /* 0x000fe40000000000 */
[----:B------:R-:W-:Y:S02]  /*7480*/  ULDC UR4, c[0x0][0x32c] ;  /* 0x0000cb0000047ab9 */ /* 0x000fe40000000800 */
[----:B------:R-:W-:-:S03]  /*7490*/  UISETP.NE.AND UP0, UPT, UR5, UR4, UPT ;  /* 0x000000040500728c */ /* 0x000fc6000bf05270 */
[----:B------:R-:W-:Y:S02]  /*74a0*/  ULDC.64 UR4, c[0x0][0x330] ;  /* 0x0000cc0000047ab9 */ /* 0x000fe40000000a00 */
[----:B------:R-:W-:-:S07]  /*74b0*/  UIMAD.WIDE.U32 UR28, UR26, UR4, URZ ;  /* 0x000000041a1c72a5 */ /* 0x000fce000f8e003f */
[----:B------:R-:W-:Y:S02]  /*74c0*/  @UP0 UMOV UR27, UR29 ;  /* 0x0000001d001b0c82 */ /* 0x000fe40008000000 */
[----:B------:R-:W-:Y:S02]  /*74d0*/  @UP0 USHF.R.U32.HI UR26, URZ, UR5, UR27 ;  /* 0x000000053f1a0299 */ /* 0x000fe4000801161b */
.L_x_1067:
[----:B------:R-:W-:Y:S02]  /*74e0*/  ULDC UR4, c[0x0][0x32c] ;  /* 0x0000cb0000047ab9 */ /* 0x000fe40000000800 */
[----:B------:R-:W-:-:S04]  /*74f0*/  UIMAD UR4, UR26, UR4, UR4 ;  /* 0x000000041a0472a4 */ /* 0x000fc8000f8e0204 */
[----:B------:R-:W-:-:S04]  /*7500*/  UISETP.LT.AND UP0, UPT, UR23, UR4, UPT ;  /* 0x000000041700728c */ /* 0x000fc8000bf01270 */
[----:B------:R-:W-:-:S04]  /*7510*/  USEL UR23, UR23, UR4, UP0 ;  /* 0x0000000417177287 */ /* 0x000fc80008000000 */
.L_x_1065:
        /* <DEDUP_REMOVED lines=22> */
[----:B------:R-:W-:Y:S02]  /*7680*/  IMAD.SHL.U32 R208, R5, 0x2, RZ ;  /* 0x0000000205d07824 */ /* 0x000fe400078e00ff */
        /* <DEDUP_REMOVED lines=10> */
.L_x_1079:
        /* <DEDUP_REMOVED lines=51> */
[C---:B---3--:R-:W-:Y:S05]  /*7a60*/  IADD3 R20, P0, R3.reuse, R5, RZ ;  /* 0x0000000503147210 */ /* 0x048fea0007f1e0ff */
        /* <DEDUP_REMOVED lines=22> */
.L_x_1069:
        /* <DEDUP_REMOVED lines=270> */
[----:B------:R-:W-:Y:S01]  /*8cb0*/  IMAD.MOV.U32 R0, RZ, RZ, c[0x0][0x2b8] ;  /* 0x0000ae00ff007624 */ /* 0x000fe200078e00ff */
[----:B------:R-:W-:Y:S01]  /*8cc0*/  IADD3 R16, -R205, 0x10, RZ ;  /* 0x00000010cd107810 */ /* 0x000fe20007ffe1ff */
[----:B------:R-:W-:Y:S01]  /*8cd0*/  ULEA UR5, UR22, UR11, 0x6 ;  /* 0x0000000b16057291 */ /* 0x000fe2000f8e303f */
[----:B------:R-:W-:Y:S01]  /*8ce0*/  LOP3.LUT R18, R18, 0xf, RZ, 0xc0, !PT ;  /* 0x0000000f12127812 */ /* 0x000fe200078ec0ff */
[----:B------:R-:W-:Y:S01]  /*8cf0*/  IMAD.MOV.U32 R240, RZ, RZ, RZ ;  /* 0x000000fffff07224 */ /* 0x000fe200078e00ff */
[----:B------:R-:W-:Y:S02]  /*8d00*/  ISETP.NE.AND P1, PT, R0, 0x1, PT ;  /* 0x000000010000780c */ /* 0x000fe40003f25270 */
        /* <DEDUP_REMOVED lines=40> */
[C---:B----4-:R-:W-:Y:S05]  /*8f90*/  IADD3 R12, P0, R3.reuse, R5, RZ ;  /* 0x00000005030c7210 */ /* 0x050fea0007f1e0ff */
        /* <DEDUP_REMOVED lines=22> */
.L_x_1070:
[----:B--234-:R-:W-:Y:S01]  /*9100*/  PLOP3.LUT P0, PT, PT, PT, UP2, 0x80, 0x0 ;  /* 0x000000000000781c */ /* 0x01cfe20003f0f028 */
[----:B------:R-:W2:Y:S01]  /*9110*/  LDL R2, [R1+0xc] ;  /* 0x00000c0001027983 */ /* 0x000ea20000100800 */
[----:B------:R-:W-:Y:S03]  /*9120*/  USHF.L.U32 UR5, UR22, 0x6, URZ ;  /* 0x0000000616057899 */ /* 0x000fe6000800063f */
[----:B-1----:R-:W3:Y:S03]  /*9130*/  LDL R12, [R1+0x8] ;  /* 0x00000800010c7983 */ /* 0x002ee60000100800 */
[----:B------:R-:W-:Y:S01]  /*9140*/  IMAD.U32 R5, RZ, RZ, UR5 ;  /* 0x00000005ff057e24 */ /* 0x000fe2000f8e00ff */
[----:B------:R-:W0:Y:S04]  /*9150*/  LDGDEPBAR ;  /* 0x00000000000079af */ /* 0x000e280000000000 */
[----:B--2---:R-:W-:Y:S01]  /*9160*/  @P0 IMAD.HI.U32 R0, R2, c[0x0][0x2c8], RZ ;  /* 0x0000b20002000a27 */ /* 0x004fe200078e00ff */
[----:B------:R-:W-:Y:S03]  /*9170*/  PLOP3.LUT P0, PT, PT, PT, UP2, 0x80, 0x0 ;  /* 0x000000000000781c */ /* 0x000fe60003f0f028 */
[----:B------:R-:W-:Y:S01]  /*9180*/  IMAD.MOV.U32 R4, RZ, RZ, R2 ;  /* 0x000000ffff047224 */ /* 0x000fe200078e0002 */
[----:B---3--:R-:W-:Y:S09]  /*9190*/  IADD3 R2, -R12, 0x1, -R5 ;  /* 0x000000010c027810 */ /* 0x008ff20007ffe905 */
[----:B------:R-:W-:Y:S01]  /*91a0*/  @P0 SHF.R.U32.HI R4, RZ, c[0x0][0x2cc], R0 ;  /* 0x0000b300ff040a19 */ /* 0x000fe20000011600 */
[----:B------:R-:W-:Y:S01]  /*91b0*/  IMAD.U32 R0, RZ, RZ, UR12 ;  /* 0x0000000cff007e24 */ /* 0x000fe2000f8e00ff */
[----:B------:R-:W-:Y:S03]  /*91c0*/  PLOP3.LUT P0, PT, PT, PT, UP1, 0x40, 0x0 ;  /* 0x000000000000781c */ /* 0x000fe60003f0e818 */
[----:B------:R-:W1:Y:S01]  /*91d0*/  SHFL.IDX PT, R3, R4, RZ, 0x1c1f ;  /* 0x001c1fff04037589 */ /* 0x000e6200000e0000 */
[----:B------:R-:W-:Y:S04]  /*91e0*/  IADD3 R0, -R0, UR8, R2 ;  /* 0x0000000800007c10 */ /* 0x000fe8000fffe102 */
        /* <DEDUP_REMOVED lines=19> */
.L_x_1073:
[----:B------:R-:W-:Y:S04]  /*9320*/  MOV R8, 0x1 ;  /* 0x0000000100087802 */ /* 0x000fe80000000f00 */
[----:B------:R-:W-:Y:S11]  /*9330*/  ISETP.NE.AND P0, PT, R8, c[0x0][0x32c], PT ;  /* 0x0000cb0008007a0c */ /* 0x000ff60003f05270 */
[----:B------:R-:W-:Y:S02]  /*9340*/  @!UPT UIADD3 URZ, URZ, URZ, URZ ;  /* 0x0000003f3f3ff290 */ /* 0x000fe4000fffe03f */
[----:B------:R-:W-:Y:S05]  /*9350*/  @P0 IMAD.HI.U32 R8, R3, c[0x0][0x330], RZ ;  /* 0x0000cc0003080a27 */ /* 0x000fea00078e00ff */
[----:B------:R-:W-:Y:S02]  /*9360*/  @P0 SHF.R.U32.HI R3, RZ, c[0x0][0x334], R8 ;  /* 0x0000cd00ff030a19 */ /* 0x000fe40000011608 */
.L_x_1074:
[----:B------:R-:W-:Y:S05]  /*9370*/  BSYNC B0 ;  /* 0x0000000000007941 */ /* 0x000fea0003800000 */
.L_x_1072:
[----:B------:R-:W-:Y:S04]  /*9380*/  IMAD R3, R3, c[0x0][0x32c], -R5 ;  /* 0x0000cb0003037a24 */ /* 0x000fe800078e0a05 */
[----:B------:R-:W-:Y:S05]  /*9390*/  IMAD.IADD R3, R3, 0x1, -R12 ;  /* 0x0000000103037824 */ /* 0x000fea00078e0a0c */
[----:B------:R-:W-:Y:S02]  /*93a0*/  IADD3 R8, R3, c[0x0][0x32c], RZ ;  /* 0x0000cb0003087a10 */ /* 0x000fe40007ffe0ff */
[----:B------:R-:W-:Y:S02]  /*93b0*/  IMNMX R0, R0, R3, !PT ;  /* 0x0000000300007217 */ /* 0x000fe40007800200 */
[----:B------:R-:W-:Y:S02]  /*93c0*/  IMNMX R2, R2, R8, PT ;  /* 0x0000000802027217 */ /* 0x000fe40003800200 */
.L_x_1071:
        /* <DEDUP_REMOVED lines=85> */
.L_x_1077:
[----:B------:R-:W-:Y:S04]  /*9920*/  MOV R4, 0x1 ;  /* 0x0000000100047802 */ /* 0x000fe80000000f00 */
[----:B------:R-:W-:Y:S11]  /*9930*/  ISETP.NE.AND P0, PT, R4, c[0x0][0x32c], PT ;  /* 0x0000cb0004007a0c */ /* 0x000ff60003f05270 */
[----:B------:R-:W-:Y:S02]  /*9940*/  @!UPT UIADD3 URZ, URZ, URZ, URZ ;  /* 0x0000003f3f3ff290 */ /* 0x000fe4000fffe03f */
[----:B------:R-:W-:Y:S05]  /*9950*/  @P0 IMAD.HI.U32 R4, R3, c[0x0][0x330], RZ ;  /* 0x0000cc0003040a27 */ /* 0x000fea00078e00ff */
[----:B------:R-:W-:Y:S02]  /*9960*/  @P0 SHF.R.U32.HI R3, RZ, c[0x0][0x334], R4 ;  /* 0x0000cd00ff030a19 */ /* 0x000fe40000011604 */
.L_x_1078:
[----:B------:R-:W-:Y:S05]  /*9970*/  BSYNC B0 ;  /* 0x0000000000007941 */ /* 0x000fea0003800000 */
.L_x_1076:
[----:B------:R-:W-:Y:S04]  /*9980*/  IMAD R5, R3, c[0x0][0x32c], -R5 ;  /* 0x0000cb0003057a24 */ /* 0x000fe800078e0a05 */
[----:B------:R-:W-:Y:S05]  /*9990*/  IMAD.IADD R5, R5, 0x1, -R12 ;  /* 0x0000000105057824 */ /* 0x000fea00078e0a0c */
[----:B------:R-:W-:Y:S02]  /*99a0*/  IADD3 R3, R5, c[0x0][0x32c], RZ ;  /* 0x0000cb0005037a10 */ /* 0x000fe40007ffe0ff */
[----:B------:R-:W-:Y:S02]  /*99b0*/  IMNMX R0, R0, R5, !PT ;  /* 0x0000000500007217 */ /* 0x000fe40007800200 */
[----:B------:R-:W-:Y:S02]  /*99c0*/  IMNMX R2, R2, R3, PT ;  /* 0x0000000302027217 */ /* 0x000fe40003800200 */
.L_x_1075:
        /* <DEDUP_REMOVED lines=566> */
.L_x_1068:
[----:B------:R-:W2:Y:S01]  /*bd30*/  S2UR UR23, SR_CTAID.X ;  /* 0x00000000001779c3 */ /* 0x000ea20000002500 */
[----:B------:R-:W-:Y:S01]  /*bd40*/  ULDC.64 UR4, c[0x0][0x2c8] ;  /* 0x0000b20000047ab9 */ /* 0x000fe20000000a00 */
[----:B------:R-:W-:Y:S01]  /*bd50*/  PLOP3.LUT P0, PT, PT, PT, UP1, 0x40, 0x0 ;  /* 0x000000000000781c */ /* 0x000fe20003f0e818 */
[----:B--2---:R-:W-:-:S04]  /*bd60*/  ULEA UR23, UR23, 0x7f, 0x7 ;  /* 0x0000007f17177891 */ /* 0x004fc8000f8e383f */
        /* <DEDUP_REMOVED lines=22> */
.L_x_1081:
[----:B------:R-:W-:Y:S02]  /*bed0*/  UMOV UR5, 0x1 ;  /* 0x0000000100057882 */ /* 0x000fe40000000000 */
[----:B------:R-:W-:Y:S02]  /*bee0*/  ULDC UR4, c[0x0][0x32c] ;  /* 0x0000cb0000047ab9 */ /* 0x000fe40000000800 */
[----:B------:R-:W-:-:S03]  /*bef0*/  UISETP.NE.AND UP0, UPT, UR5, UR4, UPT ;  /* 0x000000040500728c */ /* 0x000fc6000bf05270 */
[----:B------:R-:W-:Y:S02]  /*bf00*/  ULDC.64 UR4, c[0x0][0x330] ;  /* 0x0000cc0000047ab9 */ /* 0x000fe40000000a00 */
[----:B------:R-:W-:-:S07]  /*bf10*/  UIMAD.WIDE.U32 UR28, UR26, UR4, URZ ;  /* 0x000000041a1c72a5 */ /* 0x000fce000f8e003f */
[----:B------:R-:W-:Y:S02]  /*bf20*/  @UP0 UMOV UR27, UR29 ;  /* 0x0000001d001b0c82 */ /* 0x000fe40008000000 */
[----:B------:R-:W-:Y:S02]  /*bf30*/  @UP0 USHF.R.U32.HI UR26, URZ, UR5, UR27 ;  /* 0x000000053f1a0299 */ /* 0x000fe4000801161b */
.L_x_1082:
[----:B------:R-:W-:Y:S02]  /*bf40*/  ULDC UR4, c[0x0][0x32c] ;  /* 0x0000cb0000047ab9 */ /* 0x000fe40000000800 */
[----:B------:R-:W-:-:S04]  /*bf50*/  UIMAD UR4, UR26, UR4, URZ ;  /* 0x000000041a0472a4 */ /* 0x000fc8000f8e023f */
[----:B------:R-:W-:-:S04]  /*bf60*/  UISETP.LT.AND UP0, UPT, UR23, UR4, UPT ;  /* 0x000000041700728c */ /* 0x000fc8000bf01270 */
[----:B------:R-:W-:-:S04]  /*bf70*/  USEL UR23, UR23, UR4, !UP0 ;  /* 0x0000000417177287 */ /* 0x000fc8000c000000 */
.L_x_1080:
        /* <DEDUP_REMOVED lines=24> */
[C---:B------:R-:W-:Y:S01]  /*c100*/  IMAD.SHL.U32 R204, R0.reuse, 0x2, RZ ;  /* 0x0000000200cc7824 */ /* 0x040fe200078e00ff */
[C---:B------:R-:W-:Y:S01]  /*c110*/  SHF.L.U64.HI R208, R249.reuse, 0x1, R208 ;  /* 0x00000001f9d07819 */ /* 0x040fe200000102d0 */
[----:B------:R-:W-:Y:S02]  /*c120*/  IMAD.MOV.U32 R133, RZ, RZ, R132 ;  /* 0x000000ffff857224 */ /* 0x000fe400078e0084 */
[----:B------:R-:W-:Y:S02]  /*c130*/  IMAD.SHL.U32 R3, R249, 0x2, RZ ;  /* 0x00000002f9037824 */ /* 0x000fe400078e00ff */
[----:B------:R-:W-:Y:S01]  /*c140*/  IMAD.SHL.U32 R206, R5, 0x2, RZ ;  /* 0x0000000205ce7824 */ /* 0x000fe200078e00ff */
[----:B--2---:R-:W-:-:S02]  /*c150*/  SHF.L.U64.HI R205, R0, 0x1, R4 ;  /* 0x0000000100cd7819 */ /* 0x004fc40000010204 */
[----:B------:R-:W-:Y:S02]  /*c160*/  SEL R0, RZ, 0x10, P4 ;  /* 0x00000010ff007807 */ /* 0x000fe40002000000 */
[----:B---3--:R-:W-:Y:S02]  /*c170*/  SHF.L.U64.HI R207, R5, 0x1, R7 ;  /* 0x0000000105cf7819 */ /* 0x008fe40000010207 */
.L_x_1086:
        /* <DEDUP_REMOVED lines=74> */
.L_x_1084:
        /* <DEDUP_REMOVED lines=316> */
[C---:B-1--4-:R-:W-:Y:S05]  /*d9e0*/  IADD3 R12, P0, R3.reuse, R5, RZ ;  /* 0x00000005030c7210 */ /* 0x052fea0007f1e0ff */
        /* <DEDUP_REMOVED lines=22> */
.L_x_1085:
        /* <DEDUP_REMOVED lines=500> */
.L_x_1083:
[----:B------:R-:W-:-:S06]  /*fa90*/  UISETP.GE.AND UP0, UPT, UR22, UR7, UPT ;  /* 0x000000071600728c */ /* 0x000fcc000bf06270 */
[----:B------:R-:W-:-:S13]  /*faa0*/  PLOP3.LUT P0, PT, PT, PT, UP0, 0x40, 0x0 ;  /* 0x000000000000781c */ /* 0x000fda0003f0e808 */
[----:B------:R-:W-:Y:S05]  /*fab0*/  @P0 BRA `(.L_x_1087) ;  /* 0x000044d000000947 */ /* 0x000fea0003800000 */
[----:B-1----:R-:W2:Y:S01]  /*fac0*/  LDL.LU R0, [R1+0x1c] ;  /* 0x00001c0001007983 */ /* 0x002ea20000300800 */
[----:B------:R-:W-:Y:S01]  /*fad0*/  SHF.R.S32.HI R250, RZ, 0x1f, R249 ;  /* 0x0000001ffffa7819 */ /* 0x000fe200000114f9 */
[----:B------:R-:W-:Y:S02]  /*fae0*/  IMAD.MOV.U32 R134, RZ, RZ, R3 ;  /* 0x000000ffff867224 */ /* 0x000fe400078e0003 */
[----:B------:R-:W2:Y:S01]  /*faf0*/  LDL.LU R5, [R1+0x18] ;  /* 0x0000180001057983 */ /* 0x000ea20000300800 */
[C---:B------:R-:W-:Y:S01]  /*fb00*/  SHF.L.U64.HI R250, R249.reuse, 0x1, R250 ;  /* 0x00000001f9fa7819 */ /* 0x040fe200000102fa */
[----:B------:R-:W-:Y:S02]  /*fb10*/  IMAD.MOV.U32 R133, RZ, RZ, R132 ;  /* 0x000000ffff857224 */ /* 0x000fe400078e0084 */
[----:B------:R-:W3:Y:S01]  /*fb20*/  LDL.LU R4, [R1+0x20] ;  /* 0x0000200001047983 */ /* 0x000ee20000300800 */
[----:B------:R-:W-:-:S03]  /*fb30*/  IMAD.SHL.U32 R249, R249, 0x2, RZ ;  /* 0x00000002f9f97824 */ /* 0x000fc600078e00ff */
[----:B------:R-:W3:Y:S01]  /*fb40*/  LDL.LU R2, [R1+0x14] ;  /* 0x0000140001027983 */ /* 0x000ee20000300800 */
[----:B------:R-:W-:Y:S01]  /*fb50*/  IMAD.SHL.U32 R243, R251, 0x2, RZ ;  /* 0x00000002fbf37824 */ /* 0x000fe200078e00ff */
[C---:B--2---:R-:W-:Y:S02]  /*fb60*/  SHF.L.U64.HI R248, R5.reuse, 0x1, R0 ;  /* 0x0000000105f87819 */ /* 0x044fe40000010200 */
[----:B------:R-:W-:Y:S01]  /*fb70*/  SHF.R.S32.HI R0, RZ, 0x1f, R251 ;  /* 0x0000001fff007819 */ /* 0x000fe200000114fb */
[----:B------:R-:W-:-:S03]  /*fb80*/  IMAD.SHL.U32 R247, R5, 0x2, RZ ;  /* 0x0000000205f77824 */ /* 0x000fc600078e00ff */
[----:B------:R-:W-:Y:S02]  /*fb90*/  SHF.L.U64.HI R244, R251, 0x1, R0 ;  /* 0x00000001fbf47819 */ /* 0x000fe40000010200 */
[C---:B---3--:R-:W-:Y:S01]  /*fba0*/  SHF.L.U64.HI R246, R2.reuse, 0x1, R4 ;  /* 0x0000000102f67819 */ /* 0x048fe20000010204 */
[----:B------:R-:W-:Y:S02]  /*fbb0*/  IMAD.SHL.U32 R245, R2, 0x2, RZ ;  /* 0x0000000202f57824 */ /* 0x000fe400078e00ff */
.L_x_1097:
[----:B-1----:R-:W-:Y:S01]  /*fbc0*/  SHF.R.S32.HI R0, RZ, 0x1f, R242 ;  /* 0x0000001fff007819 */ /* 0x002fe200000114f2 */
[----:B------:R-:W-:Y:S01]  /*fbd0*/  IMAD.WIDE.U32 R2, R242, c[0x0][0x208], RZ ;  /* 0x00008200f2027a25 */ /* 0x000fe200078e00ff */
[----:B------:R-:W-:Y:S01]  /*fbe0*/  SHF.R.S32.HI R4, RZ, 0x1f, R240 ;  /* 0x0000001fff047819 */ /* 0x000fe200000114f0 */
[----:B------:R-:W-:Y:S04]  /*fbf0*/  DEPBAR.LE SB0, 0x0 ;  /* 0x000080000000791a */ /* 0x000fe80000000000 */
[----:B------:R-:W-:Y:S01]  /*fc00*/  IMAD R0, R0, c[0x0][0x208], RZ ;  /* 0x0000820000007a24 */ /* 0x000fe200078e02ff */
[----:B------:R-:W-:Y:S01]  /*fc10*/  BAR.SYNC.DEFER_BLOCKING 0x0 ;  /* 0x0000000000007b1d */ /* 0x000fe20000010000 */
[----:B------:R-:W-:Y:S01]  /*fc20*/  IMAD R4, R4, c[0x0][0x218], RZ ;  /* 0x0000860004047a24 */ /* 0x000fe200078e02ff */
[----:B------:R-:W-:Y:S01]  /*fc30*/  UISETP.GT.AND UP0, UPT, UR22, UR7, UPT ;  /* 0x000000071600728c */ /* 0x000fe2000bf04270 */
[----:B------:R-:W-:Y:S02]  /*fc40*/  IMAD R0, R242, c[0x0][0x20c], R0 ;  /* 0x00008300f2007a24 */ /* 0x000fe400078e0200 */
[C---:B------:R-:W-:Y:S03]  /*fc50*/  IMAD R4, R240.reuse, c[0x0][0x21c], R4 ;  /* 0x00008700f0047a24 */ /* 0x040fe600078e0204 */
        /* <DEDUP_REMOVED lines=313> */
[----:B--234-:R-:W-:Y:S01]  /*10ff0*/  IMAD.MOV.U32 R251, RZ, RZ, c[0x0][0x2b8] ;  /* 0x0000ae00fffb7624 */ /* 0x01cfe200078e00ff */
[----:B------:R-:W-:Y:S01]  /*11000*/  ULEA UR4, UR22, UR11, 0x6 ;  /* 0x0000000b16047291 */ /* 0x000fe2000f8e303f */
[----:B------:R-:W-:Y:S03]  /*11010*/  IMAD.MOV.U32 R240, RZ, RZ, RZ ;  /* 0x000000fffff07224 */ /* 0x000fe600078e00ff */
[----:B------:R-:W-:Y:S02]  /*11020*/  ISETP.NE.AND P1, PT, R251, 0x1, PT ;  /* 0x00000001fb00780c */ /* 0x000fe40003f25270 */
[----:B------:R-:W-:Y:S05]  /*11030*/  IMAD.U32 R2, RZ, RZ, UR4 ;  /* 0x00000004ff027e24 */ /* 0x000fea000f8e00ff */
[----:B------:R-:W-:Y:S05]  /*11040*/  IADD3 R2, R2, -0x40, R252 ;  /* 0xffffffc002027810 */ /* 0x000fea0007ffe0fc */
[----:B------:R-:W-:Y:S02]  /*11050*/  IMAD.MOV.U32 R0, RZ, RZ, R2 ;  /* 0x000000ffff007224 */ /* 0x000fe400078e0002 */
[----:B------:R-:W-:Y:S05]  /*11060*/  @P1 IMAD.HI.U32 R3, R2, c[0x0][0x2bc], RZ ;  /* 0x0000af0002031a27 */ /* 0x000fea00078e00ff */
        /* <DEDUP_REMOVED lines=26> */
[C---:B---3--:R-:W-:Y:S01]  /*11210*/  IMAD.X R17, R4.reuse, 0x1, R250, P0 ;  /* 0x0000000104117824 */ /* 0x048fe200000e06fa */
[C---:B------:R-:W-:Y:S04]  /*11220*/  IADD3 R14, P0, R3.reuse, R247, RZ ;  /* 0x000000f7030e7210 */ /* 0x040fe80007f1e0ff */
[----:B------:R2:W-:Y:S01]  /*11230*/  LDGSTS.E.BYPASS.LTC128B.128 [R239+0x8100], [R16.64], !P3 ;  /* 0x0810000010ef7fae */ /* 0x0005e2000d901d52 */
[CC--:B------:R-:W-:Y:S02]  /*11240*/  IADD3.X R15, R4.reuse, R248.reuse, RZ, P0, !PT ;  /* 0x000000f8040f7210 */ /* 0x0c0fe400007fe4ff */
        /* <DEDUP_REMOVED lines=19> */
.L_x_1088:
        /* <DEDUP_REMOVED lines=34> */
.L_x_1091:
[----:B------:R-:W-:Y:S04]  /*115a0*/  MOV R8, 0x1 ;  /* 0x0000000100087802 */ /* 0x000fe80000000f00 */
[----:B------:R-:W-:Y:S11]  /*115b0*/  ISETP.NE.AND P0, PT, R8, c[0x0][0x32c], PT ;  /* 0x0000cb0008007a0c */ /* 0x000ff60003f05270 */
[----:B------:R-:W-:Y:S02]  /*115c0*/  @!UPT UIADD3 URZ, URZ, URZ, URZ ;  /* 0x0000003f3f3ff290 */ /* 0x000fe4000fffe03f */
[----:B------:R-:W-:Y:S05]  /*115d0*/  @P0 IMAD.HI.U32 R8, R3, c[0x0][0x330], RZ ;  /* 0x0000cc0003080a27 */ /* 0x000fea00078e00ff */
[----:B------:R-:W-:Y:S02]  /*115e0*/  @P0 SHF.R.U32.HI R3, RZ, c[0x0][0x334], R8 ;  /* 0x0000cd00ff030a19 */ /* 0x000fe40000011608 */
.L_x_1092:
[----:B------:R-:W-:Y:S05]  /*115f0*/  BSYNC B0 ;  /* 0x0000000000007941 */ /* 0x000fea0003800000 */
.L_x_1090:
[----:B------:R-:W-:Y:S04]  /*11600*/  IMAD R3, R3, c[0x0][0x32c], -R5 ;  /* 0x0000cb0003037a24 */ /* 0x000fe800078e0a05 */
[----:B------:R-:W-:Y:S05]  /*11610*/  IMAD.IADD R3, R3, 0x1, -R12 ;  /* 0x0000000103037824 */ /* 0x000fea00078e0a0c */
[----:B------:R-:W-:Y:S02]  /*11620*/  IADD3 R8, R3, c[0x0][0x32c], RZ ;  /* 0x0000cb0003087a10 */ /* 0x000fe40007ffe0ff */
[----:B------:R-:W-:Y:S02]  /*11630*/  IMNMX R0, R0, R3, !PT ;  /* 0x0000000300007217 */ /* 0x000fe40007800200 */
[----:B------:R-:W-:Y:S02]  /*11640*/  IMNMX R2, R2, R8, PT ;  /* 0x0000000802027217 */ /* 0x000fe40003800200 */
.L_x_1089:
        /* <DEDUP_REMOVED lines=85> */
.L_x_1095:
[----:B------:R-:W-:Y:S04]  /*11ba0*/  MOV R4, 0x1 ;  /* 0x0000000100047802 */ /* 0x000fe80000000f00 */
[----:B------:R-:W-:Y:S11]  /*11bb0*/  ISETP.NE.AND P0, PT, R4, c[0x0][0x32c], PT ;  /* 0x0000cb0004007a0c */ /* 0x000ff60003f05270 */
[----:B------:R-:W-:Y:S02]  /*11bc0*/  @!UPT UIADD3 URZ, URZ, URZ, URZ ;  /* 0x0000003f3f3ff290 */ /* 0x000fe4000fffe03f */
[----:B------:R-:W-:Y:S05]  /*11bd0*/  @P0 IMAD.HI.U32 R4, R3, c[0x0][0x330], RZ ;  /* 0x0000cc0003040a27 */ /* 0x000fea00078e00ff */
[----:B------:R-:W-:Y:S02]  /*11be0*/  @P0 SHF.R.U32.HI R3, RZ, c[0x0][0x334], R4 ;  /* 0x0000cd00ff030a19 */ /* 0x000fe40000011604 */
.L_x_1096:
[----:B------:R-:W-:Y:S05]  /*11bf0*/  BSYNC B0 ;  /* 0x0000000000007941 */ /* 0x000fea0003800000 */
.L_x_1094:
[----:B------:R-:W-:Y:S04]  /*11c00*/  IMAD R5, R3, c[0x0][0x32c], -R5 ;  /* 0x0000cb0003057a24 */ /* 0x000fe800078e0a05 */
[----:B------:R-:W-:Y:S05]  /*11c10*/  IMAD.IADD R5, R5, 0x1, -R12 ;  /* 0x0000000105057824 */ /* 0x000fea00078e0a0c */
[----:B------:R-:W-:Y:S02]  /*11c20*/  IADD3 R3, R5, c[0x0][0x32c], RZ ;  /* 0x0000cb0005037a10 */ /* 0x000fe40007ffe0ff */
[----:B------:R-:W-:Y:S02]  /*11c30*/  IMNMX R0, R0, R5, !PT ;  /* 0x0000000500007217 */ /* 0x000fe40007800200 */
[----:B------:R-:W-:Y:S02]  /*11c40*/  IMNMX R2, R2, R3, PT ;  /* 0x0000000302027217 */ /* 0x000fe40003800200 */
.L_x_1093:
        /* <DEDUP_REMOVED lines=564> */
.L_x_1087:
[----:B------:R-:W2:Y:S04]  /*13f90*/  LDL.LU R5, [R1] ;  /* 0x0000000001057983 */ /* 0x000ea80000300800 */
[----:B-1----:R-:W3:Y:S01]  /*13fa0*/  LDL.LU R2, [R1+0x4] ;  /* 0x0000040001027983 */ /* 0x002ee20000300800 */
        /* <DEDUP_REMOVED lines=155> */
.L_x_1049:
        /* <DEDUP_REMOVED lines=59> */
[----:B------:R-:W-:Y:S01]  /*14d10*/  F2FP.PACK_AB R50, R51, R50 ;  /* 0x000000323332723e */ /* 0x000fe200000000ff */
[----:B------:R-:W-:Y:S01]  /*14d20*/  IMAD.IADD R4, R4, 0x1, R2 ;  /* 0x0000000104047824 */ /* 0x000fe200078e0202 */
[----:B------:R-:W-:-:S02]  /*14d30*/  F2FP.PACK_AB R35, R35, R20 ;  /* 0x000000142323723e */ /* 0x000fc400000000ff */
[----:B------:R-:W-:Y:S02]  /*14d40*/  F2FP.PACK_AB R54, R55, R54 ;  /* 0x000000363736723e */ /* 0x000fe400000000ff */
[----:B------:R-:W-:Y:S02]  /*14d50*/  F2FP.PACK_AB R34, R34, R56 ;  /* 0x000000382222723e */ /* 0x000fe400000000ff */
[----:B------:R-:W-:Y:S02]  /*14d60*/  F2FP.PACK_AB R58, R59, R58 ;  /* 0x0000003a3b3a723e */ /* 0x000fe400000000ff */
[----:B------:R-:W-:Y:S01]  /*14d70*/  F2FP.PACK_AB R33, R33, R60 ;  /* 0x0000003c2121723e */ /* 0x000fe200000000ff */
[----:B------:R1:W-:Y:S01]  /*14d80*/  STS [R0+0x80], R49 ;  /* 0x0000803100007388 */ /* 0x0003e20000000800 */
[----:B------:R-:W-:Y:S02]  /*14d90*/  F2FP.PACK_AB R62, R63, R62 ;  /* 0x0000003e3f3e723e */ /* 0x000fe400000000ff */
[----:B------:R-:W-:Y:S01]  /*14da0*/  F2FP.PACK_AB R32, R32, R64 ;  /* 0x000000402020723e */ /* 0x000fe200000000ff */
[----:B------:R-:W-:Y:S01]  /*14db0*/  STS [R0+0x480], R142 ;  /* 0x0004808e00007388 */ /* 0x000fe20000000800 */
[----:B------:R-:W-:-:S02]  /*14dc0*/  F2FP.PACK_AB R66, R67, R66 ;  /* 0x000000424342723e */ /* 0x000fc400000000ff */
[----:B------:R-:W-:Y:S01]  /*14dd0*/  F2FP.PACK_AB R31, R31, R68 ;  /* 0x000000441f1f723e */ /* 0x000fe200000000ff */
[----:B------:R2:W-:Y:S01]  /*14de0*/  STS [R2], R7 ;  /* 0x0000000702007388 */ /* 0x0005e20000000800 */
[----:B------:R-:W-:Y:S02]  /*14df0*/  F2FP.PACK_AB R70, R71, R70 ;  /* 0x000000464746723e */ /* 0x000fe400000000ff */
[----:B------:R-:W-:Y:S01]  /*14e00*/  F2FP.PACK_AB R30, R30, R72 ;  /* 0x000000481e1e723e */ /* 0x000fe200000000ff */
[----:B------:R-:W-:Y:S01]  /*14e10*/  STS [R2+0x400], R146 ;  /* 0x0004009202007388 */ /* 0x000fe20000000800 */
        /* <DEDUP_REMOVED lines=9> */
[----:B-1----:R-:W-:Y:S01]  /*14eb0*/  IMAD.MOV.U32 R49, RZ, RZ, 0x40 ;  /* 0x00000040ff317424 */ /* 0x002fe200078e00ff */
[----:B------:R-:W-:Y:S02]  /*14ec0*/  F2FP.PACK_AB R86, R87, R86 ;  /* 0x000000565756723e */ /* 0x000fe400000000ff */
[----:B------:R-:W-:Y:S01]  /*14ed0*/  STS [R4+0x400], R154 ;  /* 0x0004009a04007388 */ /* 0x000fe20000000800 */
[----:B------:R-:W-:-:S02]  /*14ee0*/  F2FP.PACK_AB R26, R26, R88 ;  /* 0x000000581a1a723e */ /* 0x000fc400000000ff */
[----:B------:R-:W-:Y:S02]  /*14ef0*/  F2FP.PACK_AB R90, R91, R90 ;  /* 0x0000005a5b5a723e */ /* 0x000fe400000000ff */
[----:B--2---:R-:W-:Y:S02]  /*14f00*/  SEL R7, R49, 0xffffffc0, !P2 ;  /* 0xffffffc031077807 */ /* 0x004fe40005000000 */
[----:B------:R-:W-:Y:S02]  /*14f10*/  F2FP.PACK_AB R25, R25, R92 ;  /* 0x0000005c1919723e */ /* 0x000fe400000000ff */
[----:B------:R-:W-:Y:S02]  /*14f20*/  F2FP.PACK_AB R94, R95, R94 ;  /* 0x0000005e5f5e723e */ /* 0x000fe400000000ff */
[----:B------:R-:W-:Y:S01]  /*14f30*/  F2FP.PACK_AB R24, R24, R96 ;  /* 0x000000601818723e */ /* 0x000fe200000000ff */
[----:B---3--:R-:W-:Y:S01]  /*14f40*/  IMAD.IADD R6, R0, 0x1, R7 ;  /* 0x0000000100067824 */ /* 0x008fe200078e0207 */
[----:B------:R-:W-:-:S02]  /*14f50*/  F2FP.PACK_AB R98, R99, R98 ;  /* 0x000000626362723e */ /* 0x000fc400000000ff */
[----:B------:R-:W-:Y:S02]  /*14f60*/  F2FP.PACK_AB R23, R23, R100 ;  /* 0x000000641717723e */ /* 0x000fe400000000ff */
[----:B------:R1:W-:Y:S01]  /*14f70*/  STS [R6+0x80], R5 ;  /* 0x0000800506007388 */ /* 0x0003e20000000800 */
[----:B------:R-:W-:Y:S01]  /*14f80*/  F2FP.PACK_AB R102, R103, R102 ;  /* 0x000000666766723e */ /* 0x000fe200000000ff */
[----:B----4-:R-:W-:Y:S02]  /*14f90*/  IMAD.IADD R8, R7, 0x1, R2 ;  /* 0x0000000107087824 */ /* 0x010fe400078e0202 */
        /* <DEDUP_REMOVED lines=8> */
[----:B------:R-:W-:Y:S02]  /*15020*/  F2FP.PACK_AB R17, R17, R114 ;  /* 0x000000721111723e */ /* 0x000fe400000000ff */
[----:B------:R-:W-:Y:S02]  /*15030*/  F2FP.PACK_AB R16, R117, R116 ;  /* 0x000000747510723e */ /* 0x000fe400000000ff */
[----:B------:R-:W-:Y:S02]  /*15040*/  F2FP.PACK_AB R13, R13, R118 ;  /* 0x000000760d0d723e */ /* 0x000fe400000000ff */
[----:B------:R-:W-:-:S02]  /*15050*/  F2FP.PACK_AB R12, R121, R120 ;  /* 0x00000078790c723e */ /* 0x000fc400000000ff */
[----:B------:R-:W-:Y:S01]  /*15060*/  F2FP.PACK_AB R11, R11, R122 ;  /* 0x0000007a0b0b723e */ /* 0x000fe200000000ff */
[----:B-1----:R-:W-:Y:S01]  /*15070*/  IMAD.IADD R5, R7, 0x1, R3 ;  /* 0x0000000107057824 */ /* 0x002fe200078e0203 */
[----:B------:R-:W-:Y:S01]  /*15080*/  F2FP.PACK_AB R9, R125, R124 ;  /* 0x0000007c7d09723e */ /* 0x000fe200000000ff */
[----:B------:R-:W-:Y:S01]  /*15090*/  IMAD.IADD R7, R4, 0x1, R7 ;  /* 0x0000000104077824 */ /* 0x000fe200078e0207 */
[----:B------:R-:W-:Y:S02]  /*150a0*/  F2FP.PACK_AB R15, R15, R126 ;  /* 0x0000007e0f0f723e */ /* 0x000fe400000000ff */
[----:B------:R-:W-:Y:S01]  /*150b0*/  STS [R5+0x80], R45 ;  /* 0x0000802d05007388 */ /* 0x000fe20000000800 */
[----:B------:R-:W-:Y:S02]  /*150c0*/  F2FP.PACK_AB R14, R129, R128 ;  /* 0x00000080810e723e */ /* 0x000fe400000000ff */
[----:B------:R-:W-:Y:S01]  /*150d0*/  F2FP.PACK_AB R10, R10, R130 ;  /* 0x000000820a0a723e */ /* 0x000fe200000000ff */
[----:B------:R-:W-:Y:S01]  /*150e0*/  STS [R5+0x480], R166 ;  /* 0x000480a605007388 */ /* 0x000fe20000000800 */
[----:B------:R-:W-:-:S03]  /*150f0*/  PLOP3.LUT P0, PT, PT, PT, UP1, 0x80, 0x0 ;  /* 0x000000000000781c */ /* 0x000fc60003f0f018 */
        /* <DEDUP_REMOVED lines=47> */
[----:B------:R3:W-:Y:S04]  /*153f0*/  STS [R5+0xc480], R15 ;  /* 0x00c4800f05007388 */ /* 0x0007e80000000800 */
[----:B------:R3:W-:Y:S04]  /*15400*/  STS [R7+0xc000], R14 ;  /* 0x00c0000e07007388 */ /* 0x0007e80000000800 */
        /* <DEDUP_REMOVED lines=26> */
.L_x_1099:
        /* <DEDUP_REMOVED lines=9> */
[----:B------:R-:W-:Y:S01]  /*15640*/  UIMAD UR9, UR8, UR6, URZ ;  /* 0x00000006080972a4 */ /* 0x000fe2000f8e023f */
[----:B------:R-:W-:Y:S01]  /*15650*/  LEA.HI R6, R47, R57, RZ, 0x3 ;  /* 0x000000392f067211 */ /* 0x000fe200078f18ff */
[----:B------:R-:W-:Y:S01]  /*15660*/  USHF.R.S32.HI UR11, URZ, 0x1f, UR13 ;  /* 0x0000001f3f0b7899 */ /* 0x000fe2000801140d */
[----:B------:R-:W-:Y:S01]  /*15670*/  SHF.R.S32.HI R2, RZ, 0x1f, R3 ;  /* 0x0000001fff027819 */ /* 0x000fe20000011403 */
[----:B------:R-:W-:Y:S01]  /*15680*/  IMAD.IADD R4, R40, 0x1, -R0 ;  /* 0x0000000128047824 */ /* 0x000fe200078e0a00 */
[----:B------:R-:W-:Y:S01]  /*15690*/  LEA.HI R0, R22, R22, RZ, 0x1 ;  /* 0x0000001616007211 */ /* 0x000fe200078f08ff */
[----:B------:R-:W-:Y:S01]  /*156a0*/  ULDC.64 UR4, c[0x0][0x3a0] ;  /* 0x0000e80000047ab9 */ /* 0x000fe20000000a00 */
        /* <DEDUP_REMOVED lines=8> */
[----:B------:R-:W-:Y:S01]  /*15730*/  UIMAD.WIDE.U32 UR14, UR10, UR6, UR14 ;  /* 0x000000060a0e72a5 */ /* 0x000fe2000f8e000e */
[----:B------:R-:W-:Y:S01]  /*15740*/  IMAD R15, R4, 0x10, R2 ;  /* 0x00000010040f7824 */ /* 0x000fe200078e0202 */
[----:B------:R-:W-:Y:S01]  /*15750*/  UIMAD UR9, UR10, UR7, UR9 ;  /* 0x000000070a0972a4 */ /* 0x000fe2000f8e0209 */
[----:B------:R-:W-:Y:S01]  /*15760*/  LOP3.LUT R4, R6, 0xfffffff8, RZ, 0xc0, !PT ;  /* 0xfffffff806047812 */ /* 0x000fe200078ec0ff */
[----:B------:R-:W-:Y:S01]  /*15770*/  USEL UR11, UR11, URZ, !UP1 ;  /* 0x0000003f0b0b7287 */ /* 0x000fe2000c800000 */
[----:B------:R-:W-:Y:S01]  /*15780*/  IMAD R0, R0, 0x8, R15 ;  /* 0x0000000800007824 */ /* 0x000fe200078e020f */
[----:B------:R-:W-:Y:S01]  /*15790*/  ULDC.64 UR6, c[0x0][0x498] ;  /* 0x0001260000067ab9 */ /* 0x000fe20000000a00 */
[----:B------:R-:W-:Y:S01]  /*157a0*/  SHF.R.S32.HI R14, RZ, 0x3, R6 ;  /* 0x00000003ff0e7819 */ /* 0x000fe20000011406 */
[----:B------:R-:W-:Y:S01]  /*157b0*/  UIMAD.WIDE.U32 UR16, UR20, UR4, URZ ;  /* 0x00000004141072a5 */ /* 0x000fe2000f8e003f */
        /* <DEDUP_REMOVED lines=20> */
[----:B------:R-:W-:Y:S01]  /*15900*/  BSSY B0, `(.L_x_1100) ;  /* 0x0000068000007945 */ /* 0x000fe20003800000 */
[----:B------:R-:W-:Y:S01]  /*15910*/  UIADD3 UR17, UR17, UR12, URZ ;  /* 0x0000000c11117290 */ /* 0x000fe2000fffe03f */
[----:B------:R-:W-:Y:S01]  /*15920*/  IMAD R4, R3, c[0x0][0x4e8], R2 ;  /* 0x00013a0003047a24 */ /* 0x000fe200078e0202 */
[----:B------:R-:W-:Y:S01]  /*15930*/  IADD3 R2, P0, R0, UR14, RZ ;  /* 0x0000000e00027c10 */ /* 0x000fe2000ff1e0ff */
[----:B------:R-:W-:Y:S01]  /*15940*/  IMAD.U32 R3, RZ, RZ, UR7 ;  /* 0x00000007ff037e24 */ /* 0x000fe2000f8e00ff */
[----:B------:R-:W-:-:S02]  /*15950*/  UIMAD UR5, UR10, UR5, UR8 ;  /* 0x000000050a0572a4 */ /* 0x000fc4000f8e0208 */
[----:B------:R-:W-:Y:S01]  /*15960*/  SHF.R.S32.HI R0, RZ, 0x1f, R4 ;  /* 0x0000001fff007819 */ /* 0x000fe20000011404 */
[----:B------:R-:W-:Y:S01]  /*15970*/  UIMAD.WIDE.U32 UR16, UR10, UR4, UR16 ;  /* 0x000000040a1072a5 */ /* 0x000fe2000f8e0010 */
[----:B------:R-:W-:Y:S01]  /*15980*/  IADD3.X R3, R5, UR15, R3, P0, !PT ;  /* 0x0000000f05037c10 */ /* 0x000fe200087fe403 */
[----:B------:R-:W-:Y:S01]  /*15990*/  IMAD.SHL.U32 R5, R14, 0x40, RZ ;  /* 0x000000400e057824 */ /* 0x000fe200078e00ff */
[----:B------:R-:W-:Y:S01]  /*159a0*/  ULDC.64 UR6, c[0x0][0x3f0] ;  /* 0x0000fc0000067ab9 */ /* 0x000fe20000000a00 */
[----:B------:R-:W-:Y:S01]  /*159b0*/  IMAD R0, R0, c[0x0][0x488], RZ ;  /* 0x0001220000007a24 */ /* 0x000fe200078e02ff */
[----:B------:R-:W-:Y:S01]  /*159c0*/  UIMAD UR11, UR11, UR6, URZ ;  /* 0x000000060b0b72a4 */ /* 0x000fe2000f8e023f */
[C---:B------:R-:W-:Y:S01]  /*159d0*/  IMAD.WIDE.U32 R2, R4.reuse, c[0x0][0x488], R2 ;  /* 0x0001220004027a25 */ /* 0x040fe200078e0002 */
[----:B------:R-:W-:Y:S01]  /*159e0*/  LOP3.LUT R5, R5, 0x1c0, RZ, 0xc0, !PT ;  /* 0x000001c005057812 */ /* 0x000fe200078ec0ff */
[----:B------:R-:W-:Y:S02]  /*159f0*/  UIADD3 UR17, UR17, UR5, URZ ;  /* 0x0000000511117290 */ /* 0x000fe4000fffe03f */
[----:B------:R-:W-:Y:S01]  /*15a00*/  IMAD R9, R4, c[0x0][0x48c], R0 ;  /* 0x0001230004097a24 */ /* 0x000fe200078e0200 */
[----:B------:R-:W-:Y:S01]  /*15a10*/  SHF.R.U32.HI R8, RZ, 0x3, R5 ;  /* 0x00000003ff087819 */ /* 0x000fe20000011605 */
[----:B------:R-:W-:Y:S01]  /*15a20*/  IMAD.SHL.U32 R0, R7, 0x8, RZ ;  /* 0x0000000807007824 */ /* 0x000fe200078e00ff */
[C---:B------:R-:W-:Y:S01]  /*15a30*/  LEA R7, P0, R2.reuse, c[0x0][0x450], 0x2 ;  /* 0x0001140002077a11 */ /* 0x040fe200078010ff */
[----:B------:R-:W-:Y:S01]  /*15a40*/  IMAD.IADD R3, R3, 0x1, R9 ;  /* 0x0000000103037824 */ /* 0x000fe200078e0209 */
[----:B------:R-:W-:Y:S01]  /*15a50*/  UIMAD UR7, UR13, UR7, UR11 ;  /* 0x000000070d0772a4 */ /* 0x000fe2000f8e020b */
[----:B------:R-:W-:Y:S01]  /*15a60*/  IMAD.MOV.U32 R4, RZ, RZ, R6 ;  /* 0x000000ffff047224 */ /* 0x000fe200078e0006 */
[----:B------:R-:W-:Y:S01]  /*15a70*/  LOP3.LUT R5, R5, 0x38, R0, 0xf8, !PT ;  /* 0x0000003805057812 */ /* 0x000fe200078ef800 */
[----:B------:R-:W-:Y:S01]  /*15a80*/  UIMAD.WIDE.U32 UR16, UR13, UR6, UR16 ;  /* 0x000000060d1072a5 */ /* 0x000fe2000f8e0010 */
[----:B------:R-:W-:Y:S01]  /*15a90*/  @P1 SHF.R.U32.HI R4, RZ, c[0x0][0x4f0], R10 ;  /* 0x00013c00ff041a19 */ /* 0x000fe2000001160a */
[----:B------:R-:W-:Y:S01]  /*15aa0*/  SHFL.IDX PT, R12, R7, RZ, 0x1c1f ;  /* 0x001c1fff070c7589 */ /* 0x000fe200000e0000 */
[----:B------:R-:W-:Y:S01]  /*15ab0*/  LOP3.LUT R17, R5, R8, RZ, 0x3c, !PT ;  /* 0x0000000805117212 */ /* 0x000fe200078e3cff */
[----:B------:R-:W-:Y:S01]  /*15ac0*/  UIADD3 UR7, UR17, UR7, URZ ;  /* 0x0000000711077290 */ /* 0x000fe2000fffe03f */
[----:B------:R-:W-:Y:S01]  /*15ad0*/  LEA.HI.X R5, R2, c[0x0][0x454], R3, 0x2, P0 ;  /* 0x0001150002057a11 */ /* 0x000fe200000f1403 */
[----:B------:R1:W-:Y:S01]  /*15ae0*/  SHFL.IDX PT, R10, R7, 0x1, 0x1c1f ;  /* 0x003c1f00070a7f89 */ /* 0x0003e200000e0000 */
[--C-:B------:R-:W-:Y:S01]  /*15af0*/  SHF.R.S32.HI R9, RZ, 0x1f, R4.reuse ;  /* 0x0000001fff097819 */ /* 0x100fe20000011404 */
[----:B------:R-:W-:Y:S01]  /*15b00*/  IMAD.MOV R8, RZ, RZ, -R4 ;  /* 0x000000ffff087224 */ /* 0x000fe200078e0a04 */
[----:B------:R-:W-:Y:S01]  /*15b10*/  MOV R2, UR16 ;  /* 0x0000001000027c02 */ /* 0x000fe20008000f00 */
[----:B------:R-:W2:Y:S01]  /*15b20*/  SHFL.IDX PT, R13, R5, RZ, 0x1c1f ;  /* 0x001c1fff050d7589 */ /* 0x000ea200000e0000 */
[----:B------:R-:W-:-:S02]  /*15b30*/  IMAD.U32 R3, RZ, RZ, UR17 ;  /* 0x00000011ff037e24 */ /* 0x000fc4000f8e00ff */
[----:B------:R-:W-:Y:S01]  /*15b40*/  IMAD.U32 R3, RZ, RZ, UR7 ;  /* 0x00000007ff037e24 */ /* 0x000fe2000f8e00ff */
[----:B------:R3:W4:Y:S01]  /*15b50*/  SHFL.IDX PT, R11, R5, 0x1, 0x1c1f ;  /* 0x003c1f00050b7f89 */ /* 0x00072200000e0000 */
[----:B------:R-:W-:Y:S02]  /*15b60*/  IMAD R6, R8, c[0x0][0x4e8], R6 ;  /* 0x00013a0008067a24 */ /* 0x000fe400078e0206 */
[----:B------:R-:W-:-:S04]  /*15b70*/  IMAD.WIDE.U32 R2, R4, c[0x0][0x3e0], R2 ;  /* 0x0000f80004027a25 */ /* 0x000fc800078e0002 */
[----:B-1----:R-:W-:-:S04]  /*15b80*/  IMAD R7, R9, c[0x0][0x3e0], RZ ;  /* 0x0000f80009077a24 */ /* 0x002fc800078e02ff */
[----:B------:R-:W-:Y:S01]  /*15b90*/  IMAD R7, R4, c[0x0][0x3e4], R7 ;  /* 0x0000f90004077a24 */ /* 0x000fe200078e0207 */
[----:B------:R-:W-:Y:S01]  /*15ba0*/  SHF.R.S32.HI R4, RZ, 0x1f, R6 ;  /* 0x0000001fff047819 */ /* 0x000fe20000011406 */
[----:B---3--:R-:W-:-:S03]  /*15bb0*/  IMAD R5, R19, 0x80, R15 ;  /* 0x0000008013057824 */ /* 0x008fc600078e020f */
[----:B------:R-:W-:Y:S01]  /*15bc0*/  IADD3 R3, R3, R7, RZ ;  /* 0x0000000703037210 */ /* 0x000fe20007ffe0ff */
[----:B------:R-:W-:Y:S01]  /*15bd0*/  IMAD R4, R4, c[0x0][0x3d8], RZ ;  /* 0x0000f60004047a24 */ /* 0x000fe200078e02ff */
[----:B------:R-:W-:-:S03]  /*15be0*/  IADD3 R8, R5, 0x8, RZ ;  /* 0x0000000805087810 */ /* 0x000fc60007ffe0ff */
[----:B------:R-:W-:Y:S01]  /*15bf0*/  IMAD.WIDE.U32 R2, R6, c[0x0][0x3d8], R2 ;  /* 0x0000f60006027a25 */ /* 0x000fe200078e0002 */
[-C--:B------:R-:W-:Y:S02]  /*15c00*/  ISETP.GE.OR P1, PT, R5, R28.reuse, P2 ;  /* 0x0000001c0500720c */ /* 0x080fe40001726670 */
[----:B------:R-:W-:Y:S01]  /*15c10*/  ISETP.GE.OR P0, PT, R8, R28, P2 ;  /* 0x0000001c0800720c */ /* 0x000fe20001706670 */
[----:B------:R-:W-:-:S05]  /*15c20*/  IMAD.SHL.U32 R5, R18, 0x8, RZ ;  /* 0x0000000812057824 */ /* 0x000fca00078e00ff */
[----:B------:R-:W-:Y:S01]  /*15c30*/  LOP3.LUT R7, R17, 0x7ffffe00, R5, 0xf8, !PT ;  /* 0x7ffffe0011077812 */ /* 0x000fe200078ef805 */
[----:B------:R-:W-:-:S04]  /*15c40*/  IMAD R5, R6, c[0x0][0x3dc], R4 ;  /* 0x0000f70006057a24 */ /* 0x000fc800078e0204 */
[----:B------:R-:W-:Y:S01]  /*15c50*/  IMAD.SHL.U32 R4, R7, 0x2, RZ ;  /* 0x0000000207047824 */ /* 0x000fe200078e00ff */
[----:B--2---:R-:W-:Y:S01]  /*15c60*/  @!P1 ST.E [R12.64], R52 ;  /* 0x000000340c009985 */ /* 0x004fe2000c101912 */
[----:B------:R-:W-:-:S03]  /*15c70*/  IMAD.IADD R3, R3, 0x1, R5 ;  /* 0x0000000103037824 */ /* 0x000fc600078e0205 */
[----:B----4-:R1:W-:Y:S01]  /*15c80*/  @!P0 ST.E [R10.64], R53 ;  /* 0x000000350a008985 */ /* 0x0103e2000c101912 */
[----:B------:R-:W-:-:S03]  /*15c90*/  LEA R30, P0, R2, c[0x0][0x380], 0x1 ;  /* 0x0000e000021e7a11 */ /* 0x000fc600078008ff */
[----:B------:R2:W3:Y:S01]  /*15ca0*/  LDS.128 R44, [R4+0x1080] ;  /* 0x00108000042c7984 */ /* 0x0004e20000000c00 */
[----:B------:R-:W-:-:S03]  /*15cb0*/  LEA.HI.X R29, R2, c[0x0][0x384], R3, 0x1, P0 ;  /* 0x0000e100021d7a11 */ /* 0x000fc600000f0c03 */
[----:B------:R2:W4:Y:S04]  /*15cc0*/  LDS.128 R60, [R4+0x2080] ;  /* 0x00208000043c7984 */ /* 0x0005280000000c00 */
        /* <DEDUP_REMOVED lines=11> */
[----:B------:R1:W1:Y:S04]  /*15d80*/  LDS.128 R76, [R4+0xf080] ;  /* 0x00f08000044c7984 */ /* 0x0002680000000c00 */
[----:B------:R1:W1:Y:S04]  /*15d90*/  SHFL.IDX PT, R2, R30, RZ, 0x181f ;  /* 0x00181fff1e027589 */ /* 0x00026800000e0000 */
[----:B------:R1:W1:Y:S01]  /*15da0*/  SHFL.IDX PT, R3, R29, RZ, 0x181f ;  /* 0x00181fff1d037589 */ /* 0x00026200000e0000 */
[----:B------:R-:W-:Y:S05]  /*15db0*/  @P0 BRA `(.L_x_1101) ;  /* 0x000001c000000947 */ /* 0x000fea0003800000 */
[----:B---34-:R-:W3:Y:S01]  /*15dc0*/  LDS.128 R24, [R4+0x80] ;  /* 0x0000800004187984 */ /* 0x018ee20000000c00 */
[----:B------:R-:W-:-:S02]  /*15dd0*/  IADD3 R7, R0, 0x40, RZ ;  /* 0x0000004000077810 */ /* 0x000fc40007ffe0ff */
[C---:B------:R-:W-:Y:S01]  /*15de0*/  IADD3 R8, R0.reuse, 0x80, RZ ;  /* 0x0000008000087810 */ /* 0x040fe20007ffe0ff */
[----:B------:R-:W4:Y:S01]  /*15df0*/  LDS.128 R20, [R4+0x4080] ;  /* 0x0040800004147984 */ /* 0x000f220000000c00 */
[----:B------:R-:W-:Y:S02]  /*15e00*/  IADD3 R9, R0, 0xc0, RZ ;  /* 0x000000c000097810 */ /* 0x000fe40007ffe0ff */
[----:B------:R-:W-:Y:S01]  /*15e10*/  ISETP.GE.AND P2, PT, R7, c[0x0][0x3c8], PT ;  /* 0x0000f20007007a0c */ /* 0x000fe20003f46270 */
[----:B------:R-:W5:Y:S01]  /*15e20*/  LDS.128 R16, [R4+0x8080] ;  /* 0x0080800004107984 */ /* 0x000f620000000c00 */
[----:B------:R-:W-:Y:S02]  /*15e30*/  ISETP.GE.AND P1, PT, R8, c[0x0][0x3c8], PT ;  /* 0x0000f20008007a0c */ /* 0x000fe40003f26270 */
[----:B------:R-:W-:Y:S01]  /*15e40*/  ISETP.GE.AND P0, PT, R9, c[0x0][0x3c8], PT ;  /* 0x0000f20009007a0c */ /* 0x000fe20003f06270 */
[----:B------:R2:W1:Y:S01]  /*15e50*/  LDS.128 R12, [R4+0xc080] ;  /* 0x00c08000040c7984 */ /* 0x0004620000000c00 */
        /* <DEDUP_REMOVED lines=16> */
[----:B-----5:R1:W-:Y:S04]  /*15f60*/  @!P1 ST.E.128 [R4.64], R16 ;  /* 0x0000001004009985 */ /* 0x0203e8000c101d12 */
[----:B------:R1:W-:Y:S02]  /*15f70*/  @!P0 ST.E.128 [R2.64], R12 ;  /* 0x0000000c02008985 */ /* 0x0003e4000c101d12 */
.L_x_1101:
[----:B---34-:R-:W-:Y:S05]  /*15f80*/  BSYNC B0 ;  /* 0x0000000000007941 */ /* 0x018fea0003800000 */
.L_x_1100:
        /* <DEDUP_REMOVED lines=30> */
.L_x_1103:
[----:B------:R-:W-:Y:S05]  /*16170*/  BSYNC B0 ;  /* 0x0000000000007941 */ /* 0x000fea0003800000 */
.L_x_1102:
        /* <DEDUP_REMOVED lines=30> */
.L_x_1105:
[----:B------:R-:W-:Y:S05]  /*16360*/  BSYNC B0 ;  /* 0x0000000000007941 */ /* 0x000fea0003800000 */
.L_x_1104:
        /* <DEDUP_REMOVED lines=31> */
.L_x_1098:
        /* <DEDUP_REMOVED lines=31> */
.L_x_1106:
        /* <DEDUP_REMOVED lines=43> */
.L_x_1108:
[----:B------:R-:W-:Y:S05]  /*16a00*/  BSYNC B0 ;  /* 0x0000000000007941 */ /* 0x000fea0003800000 */
.L_x_1107:
        /* <DEDUP_REMOVED lines=17> */
[----:B------:R-:W-:Y:S02]  /*16b20*/  LEA R0, R8, R7, 0x5 ;  /* 0x0000000708007211 */ /* 0x000fe400078e28ff */
[----:B------:R-:W-:Y:S02]  /*16b30*/  UIMAD UR7, UR10, UR5, UR7 ;  /* 0x000000050a0772a4 */ /* 0x000fe4000f8e0207 */
[----:B------:R-:W-:Y:S01]  /*16b40*/  UIMAD.WIDE.U32 UR10, UR10, UR4, UR16 ;  /* 0x000000040a0a72a5 */ /* 0x000fe2000f8e0010 */
[C---:B--2---:R-:W-:Y:S02]  /*16b50*/  IMAD R0, R14.reuse, 0x80, R0 ;  /* 0x000000800e007824 */ /* 0x044fe400078e0200 */
        /* <DEDUP_REMOVED lines=56> */
.L_x_1110:
[----:B------:R-:W-:Y:S05]  /*16ee0*/  BSYNC B0 ;  /* 0x0000000000007941 */ /* 0x000fea0003800000 */
.L_x_1109:
        /* <DEDUP_REMOVED lines=27> */
.L_x_1112:
[----:B------:R-:W-:Y:S05]  /*170a0*/  BSYNC B0 ;  /* 0x0000000000007941 */ /* 0x000fea0003800000 */
.L_x_1111:
        /* <DEDUP_REMOVED lines=27> */
.L_x_1114:
[----:B------:R-:W-:Y:S05]  /*17260*/  BSYNC B0 ;  /* 0x0000000000007941 */ /* 0x000fea0003800000 */
.L_x_1113:
        /* <DEDUP_REMOVED lines=28> */
.L_x_1115:
        /* <DEDUP_REMOVED lines=13> */
.L_x_3550:


//--------------------- .text._ZN7cutlass13device_kernelIN5flash19enable_sm80_to_sm89INS1_16FlashAttnFwdSm80INS1_25CollectiveMainloopFwdSm80ILi8ELi1ELb0EN4cute5tupleIJNS5_1CILi128EEENS7_ILi48EEENS7_ILi256EEEEEELi256ENS_6half_tEfNS_4arch4Sm80ELb0ELb1ELb1ELb1ELb1ELb1ELb1ELb0EEENS1_21CollectiveEpilogueFwdINS6_IJS8_SA_S9_EEENS6_IJNS7_ILi1EEESI_SI_EEESC_SE_Li256ELb1ELb1ELb0ELb0EEENS1_19SingleTileSchedulerILb1ELb0ELb1ELi128EEEEEEEEEvNT_6ParamsE --------------------------
	.section	.text._ZN7cutlass13device_kernelIN5flash19enable_sm80_to_sm89INS1_16FlashAttnFwdSm80INS1_25CollectiveMainloopFwdSm80ILi8ELi1ELb0EN4cute5tupleIJNS5_1CILi128EEENS7_ILi48EEENS7_ILi256EEEEEELi256ENS_6half_tEfNS_4arch4Sm80ELb0ELb1ELb1ELb1ELb1ELb1ELb1ELb0EEENS1_21CollectiveEpilogueFwdINS6_IJS8_SA_S9_EEENS6_IJNS7_ILi1EEESI_SI_EEESC_SE_Li256ELb1ELb1ELb0ELb0EEENS1_19SingleTileSchedulerILb1ELb0ELb1ELi128EEEEEEEEEvNT_6ParamsE,"ax",@progbits
	.sectioninfo	@"SHI_REGISTERS=255"
	.align	128
.text._ZN7cutlass13device_kernelIN5flash19enable_sm80_to_sm89INS1_16FlashAttnFwdSm80INS1_25CollectiveMainloopFwdSm80ILi8ELi1ELb0EN4cute5tupleIJNS5_1CILi128EEENS7_ILi48EEENS7_ILi256EEEEEELi256ENS_6half_tEfNS_4arch4Sm80ELb0ELb1ELb1ELb1ELb1ELb1ELb1ELb0EEENS1_21CollectiveEpilogueFwdINS6_IJS8_SA_S9_EEENS6_IJNS7_ILi1EEESI_SI_EEESC_SE_Li256ELb1ELb1ELb0ELb0EEENS1_19SingleTileSchedulerILb1ELb0ELb1ELi128EEEEEEEEEvNT_6ParamsE:
        .type           _ZN7cutlass13device_kernelIN5flash19enable_sm80_to_sm89INS1_16FlashAttnFwdSm80INS1_25CollectiveMainloopFwdSm80ILi8ELi1ELb0EN4cute5tupleIJNS5_1CILi128EEENS7_ILi48EEENS7_ILi256EEEEEELi256ENS_6half_tEfNS_4arch4Sm80ELb0ELb1ELb1ELb1ELb1ELb1ELb1ELb0EEENS1_21CollectiveEpilogueFwdINS6_IJS8_SA_S9_EEENS6_IJNS7_ILi1EEESI_SI_EEESC_SE_Li256ELb1ELb1ELb0ELb0EEENS1_19SingleTileSchedulerILb1ELb0ELb1ELi128EEEEEEEEEvNT_6ParamsE,@function
        .size           _ZN7cutlass13device_kernelIN5flash19enable_sm80_to_sm89INS1_16FlashAttnFwdSm80INS1_25CollectiveMainloopFwdSm80ILi8ELi1ELb0EN4cute5tupleIJNS5_1CILi128EEENS7_ILi48EEENS7_ILi256EEEEEELi256ENS_6half_tEfNS_4arch4Sm80ELb0ELb1ELb1ELb1ELb1ELb1ELb1ELb0EEENS1_21CollectiveEpilogueFwdINS6_IJS8_SA_S9_EEENS6_IJNS7_ILi1EEESI_SI_EEESC_SE_Li256ELb1ELb1ELb0ELb0EEENS1_19SingleTileSchedulerILb1ELb0ELb1ELi128EEEEEEEEEvNT_6ParamsE,(.L_x_3551 - _ZN7cutlass13device_kernelIN5flash19enable_sm80_to_sm89INS1_16FlashAttnFwdSm80INS1_25CollectiveMainloopFwdSm80ILi8ELi1ELb0EN4cute5tupleIJNS5_1CILi128EEENS7_ILi48EEENS7_ILi256EEEEEELi256ENS_6half_tEfNS_4arch4Sm80ELb0ELb1ELb1ELb1ELb1ELb1ELb1ELb0EEENS1_21CollectiveEpilogueFwdINS6_IJS8_SA_S9_EEENS6_IJNS7_ILi1EEESI_SI_EEESC_SE_Li256ELb1ELb1ELb0ELb0EEENS1_19SingleTileSchedulerILb1ELb0ELb1ELi128EEEEEEEEEvNT_6ParamsE)
        .other          _ZN7cutlass13device_kernelIN5flash19enable_sm80_to_sm89INS1_16FlashAttnFwdSm80INS1_25CollectiveMainloopFwdSm80ILi8ELi1ELb0EN4cute5tupleIJNS5_1CILi128EEENS7_ILi48EEENS7_ILi256EEEEEELi256ENS_6half_tEfNS_4arch4Sm80ELb0ELb1ELb1ELb1ELb1ELb1ELb1ELb0EEENS1_21CollectiveEpilogueFwdINS6_IJS8_SA_S9_EEENS6_IJNS7_ILi1EEESI_SI_EEESC_SE_Li256ELb1ELb1ELb0ELb0EEENS1_19SingleTileSchedulerILb1ELb0ELb1ELi128EEEEEEEEEvNT_6ParamsE,@"STO_CUDA_ENTRY STV_DEFAULT"
_ZN7cutlass13device_kernelIN5flash19enable_sm80_to_sm89INS1_16FlashAttnFwdSm80INS1_25CollectiveMainloopFwdSm80ILi8ELi1ELb0EN4cute5tupleIJNS5_1CILi128EEENS7_ILi48EEENS7_ILi256EEEEEELi256ENS_6half_tEfNS_4arch4Sm80ELb0ELb1ELb1ELb1ELb1ELb1ELb1ELb0EEENS1_21CollectiveEpilogueFwdINS6_IJS8_SA_S9_EEENS6_IJNS7_ILi1EEESI_SI_EEESC_SE_Li256ELb1ELb1ELb0ELb0EEENS1_19SingleTileSchedulerILb1ELb0ELb1ELi128EEEEEEEEEvNT_6ParamsE:
[----:B------:R-:W-:Y:S02]  /*0000*/  MOV R1, c[0x0][0x28] ;  /* 0x00000a0000017a02 */ /* 0x000fe40000000f00 */
[----:B------:R-:W1:Y:S01]  /*0010*/  S2R R166, SR_TID.X ;  /* 0x0000000000a67919 */ /* 0x000e620000002100 */
[----:B------:R-:W-:Y:S01]  /*0020*/  IMAD.MOV.U32 R12, RZ, RZ, 0x4 ;  /* 0x00000004ff0c7424 */ /* 0x000fe200078e00ff */
[----:B------:R-:W-:Y:S01]  /*0030*/  ULDC.64 UR14, c[0x0][0x118] ;  /* 0x00004600000e7ab9 */ /* 0x000fe20000000a00 */
[----:B------:R-:W-:Y:S01]  /*0040*/  IADD3 R1, R1, -0x78, RZ ;  /* 0xffffff8801017810 */ /* 0x000fe20007ffe0ff */
        /* <DEDUP_REMOVED lines=12> */
.L_x_1117:
        /* <DEDUP_REMOVED lines=8> */
.L_x_1119:
[----:B------:R-:W-:-:S05]  /*0190*/  MOV R0, c[0x0][0x54c] ;  /* 0x0001530000007a02 */ /* 0x000fca0000000f00 */
.L_x_1118:
[----:B-----5:R-:W-:Y:S01]  /*01a0*/  IMAD R0, R0, c[0x0][0x548], RZ ;  /* 0x0001520000007a24 */ /* 0x020fe200078e02ff */
[----:B------:R-:W-:-:S04]  /*01b0*/  SHF.L.U32 R164, R167, 0x7, RZ ;  /* 0x00000007a7a47819 */ /* 0x000fc800000006ff */
[----:B------:R-:W-:-:S04]  /*01c0*/  ISETP.GE.AND P0, PT, R164, R0, PT ;  /* 0x00000000a400720c */ /* 0x000fc80003f06270 */
[----:B------:R-:W-:-:S05]  /*01d0*/  SEL R0, R5, 0xffffffff, !P0 ;  /* 0xffffffff05007807 */ /* 0x000fca0004000000 */
[----:B------:R2:W-:Y:S01]  /*01e0*/  STL [R1+0x70], R0 ;  /* 0x0000700001007387 */ /* 0x0005e20000100800 */
[----:B------:R-:W-:Y:S05]  /*01f0*/  BRA `(.L_x_1120) ;  /* 0x0000013000007947 */ /* 0x000fea0003800000 */
.L_x_1116:
[----:B---3--:R-:W-:-:S04]  /*0200*/  ISETP.NE.U32.AND P0, PT, RZ, c[0x0][0x568], PT ;  /* 0x00015a00ff007a0c */ /* 0x008fc80003f05070 */
[----:B------:R-:W-:-:S13]  /*0210*/  ISETP.NE.AND.EX P0, PT, RZ, c[0x0][0x56c], PT, P0 ;  /* 0x00015b00ff007a0c */ /* 0x000fda0003f05300 */
[----:B------:R-:W-:Y:S05]  /*0220*/  @!P0 BRA `(.L_x_1121) ;  /* 0x0000002000008947 */ /* 0x000fea0003800000 */
[----:B------:R1:W5:Y:S01]  /*0230*/  LDG.E R0, [R2.64] ;  /* 0x0000000e02007981 */ /* 0x000362000c1e1900 */
[----:B------:R-:W-:Y:S05]  /*0240*/  BRA `(.L_x_1122) ;  /* 0x0000009000007947 */ /* 0x000fea0003800000 */
.L_x_1121:
        /* <DEDUP_REMOVED lines=8> */
.L_x_1123:
[----:B------:R-:W-:-:S05]  /*02d0*/  MOV R0, c[0x0][0x54c] ;  /* 0x0001530000007a02 */ /* 0x000fca0000000f00 */
.L_x_1122:
[----:B-----5:R-:W-:Y:S01]  /*02e0*/  IMAD R0, R0, c[0x0][0x548], RZ ;  /* 0x0001520000007a24 */ /* 0x020fe200078e02ff */
[----:B------:R-:W-:-:S04]  /*02f0*/  SHF.L.U32 R164, R167, 0x7, RZ ;  /* 0x00000007a7a47819 */ /* 0x000fc800000006ff */
[----:B------:R-:W-:-:S04]  /*0300*/  ISETP.GE.AND P0, PT, R164, R0, PT ;  /* 0x00000000a400720c */ /* 0x000fc80003f06270 */
[----:B------:R-:W-:-:S05]  /*0310*/  SEL R0, R5, 0xffffffff, !P0 ;  /* 0xffffffff05007807 */ /* 0x000fca0004000000 */
[----:B------:R2:W-:Y:S04]  /*0320*/  STL [R1+0x70], R0 ;  /* 0x0000700001007387 */ /* 0x0005e80000100800 */
.L_x_1120:
[----:B------:R-:W3:Y:S02]  /*0330*/  LDL R29, [R1+0x70] ;  /* 0x00007000011d7983 */ /* 0x000ee40000100800 */
[----:B---3--:R-:W-:-:S13]  /*0340*/  ISETP.GE.AND P0, PT, R29, RZ, PT ;  /* 0x000000ff1d00720c */ /* 0x008fda0003f06270 */
[----:B------:R-:W-:Y:S05]  /*0350*/  @!P0 EXIT ;  /* 0x000000000000894d */ /* 0x000fea0003800000 */
[----:B------:R-:W-:Y:S01]  /*0360*/  ISETP.NE.U32.AND P0, PT, RZ, c[0x0][0x370], PT ;  /* 0x0000dc00ff007a0c */ /* 0x000fe20003f05070 */
[----:B------:R-:W-:Y:S01]  /*0370*/  IMAD.MOV.U32 R10, RZ, RZ, RZ ;  /* 0x000000ffff0a7224 */ /* 0x000fe200078e00ff */
[----:B------:R-:W-:Y:S01]  /*0380*/  ISETP.NE.U32.AND P1, PT, RZ, c[0x0][0x348], PT ;  /* 0x0000d200ff007a0c */ /* 0x000fe20003f25070 */
[----:B------:R-:W-:Y:S01]  /*0390*/  IMAD.MOV.U32 R13, RZ, RZ, RZ ;  /* 0x000000ffff0d7224 */ /* 0x000fe200078e00ff */
[----:B------:R-:W-:Y:S01]  /*03a0*/  ISETP.NE.AND.EX P0, PT, RZ, c[0x0][0x374], PT, P0 ;  /* 0x0000dd00ff007a0c */ /* 0x000fe20003f05300 */
[----:B------:R-:W-:Y:S01]  /*03b0*/  IMAD.WIDE R6, R29, R12, c[0x0][0x350] ;  /* 0x0000d4001d067625 */ /* 0x000fe200078e020c */
[----:B------:R-:W-:Y:S02]  /*03c0*/  ISETP.NE.U32.AND P3, PT, RZ, c[0x0][0x358], PT ;  /* 0x0000d600ff007a0c */ /* 0x000fe40003f65070 */
[----:B------:R-:W-:Y:S02]  /*03d0*/  ISETP.NE.AND.EX P1, PT, RZ, c[0x0][0x34c], PT, P1 ;  /* 0x0000d300ff007a0c */ /* 0x000fe40003f25310 */
[----:B------:R-:W-:Y:S01]  /*03e0*/  ISETP.NE.AND.EX P3, PT, RZ, c[0x0][0x35c], PT, P3 ;  /* 0x0000d700ff007a0c */ /* 0x000fe20003f65330 */
[----:B------:R-:W-:Y:S01]  /*03f0*/  IMAD.MOV.U32 R15, RZ, RZ, RZ ;  /* 0x000000ffff0f7224 */ /* 0x000fe200078e00ff */
[----:B--2---:R-:W-:-:S02]  /*0400*/  MOV R0, RZ ;  /* 0x000000ff00007202 */ /* 0x004fc40000000f00 */
[----:B------:R-:W-:-:S03]  /*0410*/  ISETP.NE.U32.AND P2, PT, RZ, c[0x0][0x350], PT ;  /* 0x0000d400ff007a0c */ /* 0x000fc60003f45070 */
[----:B-1----:R-:W-:Y:S01]  /*0420*/  @P0 IMAD.WIDE R2, R29, R12, c[0x0][0x370] ;  /* 0x0000dc001d020625 */ /* 0x002fe200078e020c */
[----:B------:R-:W-:-:S03]  /*0430*/  ISETP.NE.AND.EX P2, PT, RZ, c[0x0][0x354], PT, P2 ;  /* 0x0000d500ff007a0c */ /* 0x000fc60003f45320 */
[CC--:B------:R-:W-:Y:S01]  /*0440*/  IMAD.WIDE R8, R29.reuse, R12.reuse, c[0x0][0x348] ;  /* 0x0000d2001d087625 */ /* 0x0c0fe200078e020c */
[----:B------:R1:W2:Y:S04]  /*0450*/  @P0 LDG.E R10, [R2.64] ;  /* 0x0000000e020a0981 */ /* 0x0002a8000c1e1900 */
[----:B------:R-:W3:Y:S05]  /*0460*/  @P1 LDG.E R0, [R8.64] ;  /* 0x0000000e08001981 */ /* 0x000eea000c1e1900 */
[----:B------:R-:W4:Y:S01]  /*0470*/  @P2 LDG.E R13, [R6.64] ;  /* 0x0000000e060d2981 */ /* 0x000f22000c1e1900 */
[----:B-1----:R-:W-:-:S05]  /*0480*/  IMAD.WIDE R2, R29, R12, c[0x0][0x358] ;  /* 0x0000d6001d027625 */ /* 0x002fca00078e020c */
[----:B------:R-:W4:Y:S01]  /*0490*/  @P3 LDG.E R15, [R2.64] ;  /* 0x0000000e020f3981 */ /* 0x000f22000c1e1900 */
[----:B------:R-:W-:-:S03]  /*04a0*/  ISETP.NE.U32.AND P0, PT, RZ, c[0x0][0x360], PT ;  /* 0x0000d800ff007a0c */ /* 0x000fc60003f05070 */
[----:B------:R-:W1:Y:S01]  /*04b0*/  S2R R30, SR_CTAID.Y ;  /* 0x00000000001e7919 */ /* 0x000e620000002600 */
[----:B------:R-:W-:Y:S01]  /*04c0*/  ISETP.NE.AND.EX P0, PT, RZ, c[0x0][0x364], PT, P0 ;  /* 0x0000d900ff007a0c */ /* 0x000fe20003f05300 */
[----:B------:R-:W-:Y:S02]  /*04d0*/  IMAD.MOV.U32 R19, RZ, RZ, c[0x0][0x168] ;  /* 0x00005a00ff137624 */ /* 0x000fe400078e00ff */
[----:B------:R-:W-:-:S10]  /*04e0*/  IMAD.MOV.U32 R11, RZ, RZ, c[0x0][0x2ac] ;  /* 0x0000ab00ff0b7624 */ /* 0x000fd400078e00ff */
[----:B------:R-:W-:-:S05]  /*04f0*/  @P0 IMAD.WIDE R4, R29, R12, c[0x0][0x360] ;  /* 0x0000d8001d040625 */ /* 0x000fca00078e020c */
[----:B------:R4:W5:Y:S01]  /*0500*/  @P0 LDG.E R19, [R4.64] ;  /* 0x0000000e04130981 */ /* 0x000962000c1e1900 */
[----:B------:R-:W-:Y:S01]  /*0510*/  IMAD R11, R11, c[0x0][0x1d0], RZ ;  /* 0x000074000b0b7a24 */ /* 0x000fe200078e02ff */
[----:B-1----:R-:W-:Y:S02]  /*0520*/  SHF.R.S32.HI R31, RZ, 0x1f, R30 ;  /* 0x0000001fff1f7819 */ /* 0x002fe4000001141e */
[----:B--2---:R-:W-:Y:S04]  /*0530*/  STL [R1+0x48], R10 ;  /* 0x0000480a01007387 */ /* 0x004fe80000100800 */
[----:B---3--:R-:W-:Y:S01]  /*0540*/  STL [R1+0x4c], R0 ;  /* 0x00004c0001007387 */ /* 0x008fe20000100800 */
[----:B----4-:R-:W-:-:S03]  /*0550*/  IADD3 R4, R13, R10, RZ ;  /* 0x0000000a0d047210 */ /* 0x010fc60007ffe0ff */
[----:B------:R-:W-:Y:S04]  /*0560*/  STL [R1+0x54], R15 ;  /* 0x0000540f01007387 */ /* 0x000fe80000100800 */
[----:B------:R1:W-:Y:S02]  /*0570*/  STL [R1+0x50], R4 ;  /* 0x0000500401007387 */ /* 0x0003e40000100800 */
[----:B-1----:R-:W-:Y:S01]  /*0580*/  MOV R4, c[0x0][0x228] ;  /* 0x00008a0000047a02 */ /* 0x002fe20000000f00 */
[----:B------:R-:W-:Y:S05]  /*0590*/  @P0 BRA `(.L_x_1124) ;  /* 0x0000004000000947 */ /* 0x000fea0003800000 */
[----:B------:R-:W-:Y:S05]  /*05a0*/  @!P1 BRA `(.L_x_1124) ;  /* 0x0000003000009947 */ /* 0x000fea0003800000 */
[----:B------:R1:W2:Y:S04]  /*05b0*/  LDG.E R0, [R8.64] ;  /* 0x0000000e08007981 */ /* 0x0002a8000c1e1900 */
[----:B-1----:R-:W2:Y:S02]  /*05c0*/  LDG.E R8, [R8.64+0x4] ;  /* 0x0000040e08087981 */ /* 0x002ea4000c1e1900 */
[----:B--2--5:R-:W-:-:S05]  /*05d0*/  IADD3 R19, -R0, R8, RZ ;  /* 0x0000000800137210 */ /* 0x024fca0007ffe1ff */
.L_x_1124:
[----:B-----5:R1:W-:Y:S01]  /*05e0*/  STL [R1+0x58], R19 ;  /* 0x0000581301007387 */ /* 0x0203e20000100800 */
[----:B------:R-:W-:-:S04]  /*05f0*/  ISETP.NE.U32.AND P0, PT, RZ, c[0x0][0x368], PT ;  /* 0x0000da00ff007a0c */ /* 0x000fc80003f05070 */
[----:B------:R-:W-:-:S13]  /*0600*/  ISETP.NE.AND.EX P0, PT, RZ, c[0x0][0x36c], PT, P0 ;  /* 0x0000db00ff007a0c */ /* 0x000fda0003f05300 */
[----:B------:R-:W-:Y:S05]  /*0610*/  @!P0 BRA `(.L_x_1125) ;  /* 0x0000003000008947 */ /* 0x000fea0003800000 */
[----:B------:R-:W-:-:S05]  /*0620*/  IMAD.WIDE R6, R29, R12, c[0x0][0x368] ;  /* 0x0000da001d067625 */ /* 0x000fca00078e020c */
[----:B------:R2:W5:Y:S01]  /*0630*/  LDG.E R11, [R6.64] ;  /* 0x0000000e060b7981 */ /* 0x000562000c1e1900 */
[----:B------:R-:W-:Y:S05]  /*0640*/  BRA `(.L_x_1126) ;  /* 0x0000004000007947 */ /* 0x000fea0003800000 */
.L_x_1125:
[----:B------:R-:W-:Y:S05]  /*0650*/  @!P2 BRA `(.L_x_1126) ;  /* 0x000000300000a947 */ /* 0x000fea0003800000 */
[----:B------:R2:W3:Y:S04]  /*0660*/  LDG.E R0, [R6.64] ;  /* 0x0000000e06007981 */ /* 0x0004e8000c1e1900 */
[----:B--2---:R-:W3:Y:S02]  /*0670*/  LDG.E R6, [R6.64+0x4] ;  /* 0x0000040e06067981 */ /* 0x004ee4000c1e1900 */
[----:B---3--:R-:W-:Y:S02]  /*0680*/  IADD3 R11, -R0, R6, RZ ;  /* 0x00000006000b7210 */ /* 0x008fe40007ffe1ff */
.L_x_1126:
[----:B------:R-:W-:Y:S01]  /*0690*/  ISETP.NE.U32.AND P0, PT, RZ, c[0x0][0x378], PT ;  /* 0x0000de00ff007a0c */ /* 0x000fe20003f05070 */
[----:B------:R3:W4:Y:S03]  /*06a0*/  @P3 LDG.E R5, [R2.64] ;  /* 0x0000000e02053981 */ /* 0x000726000c1e1900 */
[----:B------:R-:W-:Y:S01]  /*06b0*/  ISETP.NE.AND.EX P0, PT, RZ, c[0x0][0x37c], PT, P0 ;  /* 0x0000df00ff007a0c */ /* 0x000fe20003f05300 */
[----:B------:R3:W4:Y:S01]  /*06c0*/  @P3 LDG.E R0, [R2.64+0x4] ;  /* 0x0000040e02003981 */ /* 0x000722000c1e1900 */
[----:B-----5:R-:W-:-:S11]  /*06d0*/  IMAD.MOV.U32 R22, RZ, RZ, R11 ;  /* 0x000000ffff167224 */ /* 0x020fd600078e000b */
[----:B---3--:R-:W-:-:S05]  /*06e0*/  @P0 IMAD.WIDE R2, R29, R12, c[0x0][0x378] ;  /* 0x0000de001d020625 */ /* 0x008fca00078e020c */
[----:B--2---:R3:W2:Y:S01]  /*06f0*/  @P0 LDG.E R22, [R2.64] ;  /* 0x0000000e02160981 */ /* 0x0046a2000c1e1900 */
[----:B------:R-:W-:Y:S02]  /*0700*/  IMAD.IADD R10, R11, 0x1, -R10 ;  /* 0x000000010b0a7824 */ /* 0x000fe400078e0a0a */
[----:B------:R-:W-:-:S03]  /*0710*/  IMAD.MOV.U32 R8, RZ, RZ, c[0x0][0x32c] ;  /* 0x0000cb00ff087624 */ /* 0x000fc600078e00ff */
[----:B------:R1:W-:Y:S01]  /*0720*/  STL [R1+0x5c], R10 ;  /* 0x00005c0a01007387 */ /* 0x0003e20000100800 */
[----:B---3--:R-:W-:-:S05]  /*0730*/  IMAD.MOV.U32 R2, RZ, RZ, c[0x0][0x2c4] ;  /* 0x0000b100ff027624 */ /* 0x008fca00078e00ff */
[----:B------:R-:W-:Y:S02]  /*0740*/  ISETP.NE.AND P1, PT, R2, 0x1, PT ;  /* 0x000000010200780c */ /* 0x000fe40003f25270 */
[----:B------:R-:W-:Y:S01]  /*0750*/  ISETP.GE.AND P2, PT, R8, 0x1, PT ;  /* 0x000000010800780c */ /* 0x000fe20003f46270 */
[----:B----4-:R-:W-:Y:S01]  /*0760*/  @P3 IMAD.IADD R4, R0, 0x1, -R5 ;  /* 0x0000000100043824 */ /* 0x010fe200078e0a05 */
[----:B------:R-:W-:-:S03]  /*0770*/  IADD3 R0, R164, 0x7f, RZ ;  /* 0x0000007fa4007810 */ /* 0x000fc60007ffe0ff */
[----:B------:R-:W-:-:S06]  /*0780*/  IMAD.IADD R5, R10, 0x1, R4 ;  /* 0x000000010a057824 */ /* 0x000fcc00078e0204 */
[----:B------:R-:W-:Y:S01]  /*0790*/  @P1 IMAD.HI.U32 R2, R0, c[0x0][0x2c8], RZ ;  /* 0x0000b20000021a27 */ /* 0x000fe200078e00ff */
[----:B------:R1:W-:Y:S01]  /*07a0*/  STL.64 [R1+0x60], R4 ;  /* 0x0000600401007387 */ /* 0x0003e20000100a00 */
[----:B------:R-:W-:-:S03]  /*07b0*/  IADD3 R3, R5, 0x2f, RZ ;  /* 0x0000002f05037810 */ /* 0x000fc60007ffe0ff */
[----:B------:R-:W-:Y:S02]  /*07c0*/  @P1 SHF.R.U32.HI R0, RZ, c[0x0][0x2cc], R2 ;  /* 0x0000b300ff001a19 */ /* 0x000fe40000011602 */
[----:B------:R-:W-:Y:S02]  /*07d0*/  IMAD.HI R3, R3, 0x2aaaaaab, RZ ;  /* 0x2aaaaaab03037827 */ /* 0x000fe400078e02ff */
[----:B------:R-:W-:Y:S01]  /*07e0*/  IADD3 R0, R0, 0x1, R5 ;  /* 0x0000000100007810 */ /* 0x000fe20007ffe005 */
[----:B--2---:R1:W-:Y:S02]  /*07f0*/  STL [R1+0x68], R22 ;  /* 0x0000681601007387 */ /* 0x0043e40000100800 */
[----:B------:R-:W-:Y:S02]  /*0800*/  SHF.R.U32.HI R6, RZ, 0x1f, R3 ;  /* 0x0000001fff067819 */ /* 0x000fe40000011603 */
[----:B------:R-:W-:Y:S02]  /*0810*/  IMAD.IADD R2, R0, 0x1, -R19 ;  /* 0x0000000100027824 */ /* 0x000fe400078e0a13 */
[----:B------:R-:W-:-:S03]  /*0820*/  LEA.HI.SX32 R7, R3, R6, 0x1d ;  /* 0x0000000603077211 */ /* 0x000fc600078feaff */
[----:B------:R-:W-:Y:S01]  /*0830*/  IADD3 R6, R2, c[0x0][0x328], RZ ;  /* 0x0000ca0002067a10 */ /* 0x000fe20007ffe0ff */
[----:B------:R-:W-:Y:S05]  /*0840*/  @!P2 BRA `(.L_x_1127) ;  /* 0x000000e00000a947 */ /* 0x000fea0003800000 */
[C---:B------:R-:W-:Y:S02]  /*0850*/  ISETP.GT.AND P0, PT, R2.reuse, RZ, PT ;  /* 0x000000ff0200720c */ /* 0x040fe40003f04270 */
[----:B------:R-:W-:-:S11]  /*0860*/  IADD3 R0, R2, -0x1, RZ ;  /* 0xffffffff02007810 */ /* 0x000fd60007ffe0ff */
[----:B------:R-:W-:Y:S05]  /*0870*/  @P0 BRA `(.L_x_1128) ;  /* 0x0000006000000947 */ /* 0x000fea0003800000 */
[----:B------:R-:W-:Y:S01]  /*0880*/  ISETP.NE.AND P0, PT, R8, 0x1, PT ;  /* 0x000000010800780c */ /* 0x000fe20003f05270 */
[----:B------:R-:W-:-:S12]  /*0890*/  IMAD.MOV R0, RZ, RZ, -R2 ;  /* 0x000000ffff007224 */ /* 0x000fd800078e0a02 */
[----:B------:R-:W-:-:S05]  /*08a0*/  @P0 IMAD.HI.U32 R2, R0, c[0x0][0x330], RZ ;  /* 0x0000cc0000020a27 */ /* 0x000fca00078e00ff */
[----:B------:R-:W-:-:S04]  /*08b0*/  @P0 SHF.R.U32.HI R0, RZ, c[0x0][0x334], R2 ;  /* 0x0000cd00ff000a19 */ /* 0x000fc80000011602 */
[----:B------:R-:W-:Y:S01]  /*08c0*/  LOP3.LUT R0, RZ, R0, RZ, 0x33, !PT ;  /* 0x00000000ff007212 */ /* 0x000fe200078e33ff */
[----:B------:R-:W-:Y:S05]  /*08d0*/  BRA `(.L_x_1129) ;  /* 0x0000003000007947 */ /* 0x000fea0003800000 */
.L_x_1128:
[----:B------:R-:W-:-:S13]  /*08e0*/  ISETP.NE.AND P0, PT, R8, 0x1, PT ;  /* 0x000000010800780c */ /* 0x000fda0003f05270 */
[----:B------:R-:W-:-:S05]  /*08f0*/  @P0 IMAD.HI.U32 R2, R0, c[0x0][0x330], RZ ;  /* 0x0000cc0000020a27 */ /* 0x000fca00078e00ff */
[----:B------:R-:W-:-:S05]  /*0900*/  @P0 SHF.R.U32.HI R0, RZ, c[0x0][0x334], R2 ;  /* 0x0000cd00ff000a19 */ /* 0x000fca0000011602 */
.L_x_1129:
[----:B------:R-:W-:-:S05]  /*0910*/  IMAD R0, R0, R8, c[0x0][0x32c] ;  /* 0x0000cb0000007624 */ /* 0x000fca00078e0208 */
[----:B------:R-:W-:Y:S02]  /*0920*/  IMNMX R6, R6, R0, PT ;  /* 0x0000000006067217 */ /* 0x000fe40003800200 */
.L_x_1127:
[----:B------:R-:W-:-:S04]  /*0930*/  @P1 IMAD.HI.U32 R2, R164, c[0x0][0x2c8], RZ ;  /* 0x0000b200a4021a27 */ /* 0x000fc800078e00ff */
[----:B------:R-:W-:Y:S01]  /*0940*/  IMAD.MOV.U32 R0, RZ, RZ, R164 ;  /* 0x000000ffff007224 */ /* 0x000fe200078e00a4 */
[----:B------:R-:W-:-:S04]  /*0950*/  @P1 SHF.R.U32.HI R0, RZ, c[0x0][0x2cc], R2 ;  /* 0x0000b300ff001a19 */ /* 0x000fc80000011602 */
[----:B------:R-:W-:-:S04]  /*0960*/  IADD3 R0, R0, R5, -R19 ;  /* 0x0000000500007210 */ /* 0x000fc80007ffe813 */
[----:B------:R-:W-:Y:S01]  /*0970*/  IADD3 R3, R0, -c[0x0][0x324], RZ ;  /* 0x8000c90000037a10 */ /* 0x000fe20007ffe0ff */
[----:B------:R-:W-:Y:S05]  /*0980*/  @!P2 BRA `(.L_x_1130) ;  /* 0x000000d00000a947 */ /* 0x000fea0003800000 */
[----:B------:R-:W-:-:S13]  /*0990*/  ISETP.GT.AND P0, PT, R0, -0x1, PT ;  /* 0xffffffff0000780c */ /* 0x000fda0003f04270 */
[----:B------:R-:W-:Y:S05]  /*09a0*/  @P0 BRA `(.L_x_1131) ;  /* 0x0000006000000947 */ /* 0x000fea0003800000 */
[----:B------:R-:W-:Y:S02]  /*09b0*/  ISETP.NE.AND P0, PT, R8, 0x1, PT ;  /* 0x000000010800780c */ /* 0x000fe40003f05270 */
[----:B------:R-:W-:-:S11]  /*09c0*/  LOP3.LUT R0, RZ, R0, RZ, 0x33, !PT ;  /* 0x00000000ff007212 */ /* 0x000fd600078e33ff */
[----:B------:R-:W-:-:S05]  /*09d0*/  @P0 IMAD.HI.U32 R2, R0, c[0x0][0x330], RZ ;  /* 0x0000cc0000020a27 */ /* 0x000fca00078e00ff */
[----:B------:R-:W-:-:S04]  /*09e0*/  @P0 SHF.R.U32.HI R0, RZ, c[0x0][0x334], R2 ;  /* 0x0000cd00ff000a19 */ /* 0x000fc80000011602 */
[----:B------:R-:W-:Y:S01]  /*09f0*/  LOP3.LUT R0, RZ, R0, RZ, 0x33, !PT ;  /* 0x00000000ff007212 */ /* 0x000fe200078e33ff */
[----:B------:R-:W-:Y:S05]  /*0a00*/  BRA `(.L_x_1132) ;  /* 0x0000003000007947 */ /* 0x000fea0003800000 */
.L_x_1131:
[----:B------:R-:W-:-:S13]  /*0a10*/  ISETP.NE.AND P0, PT, R8, 0x1, PT ;  /* 0x000000010800780c */ /* 0x000fda0003f05270 */
[----:B------:R-:W-:-:S05]  /*0a20*/  @P0 IMAD.HI.U32 R2, R0, c[0x0][0x330], RZ ;  /* 0x0000cc0000020a27 */ /* 0x000fca00078e00ff */
[----:B------:R-:W-:-:S05]  /*0a30*/  @P0 SHF.R.U32.HI R0, RZ, c[0x0][0x334], R2 ;  /* 0x0000cd00ff000a19 */ /* 0x000fca0000011602 */
.L_x_1132:
[----:B------:R-:W-:-:S05]  /*0a40*/  IMAD R0, R0, c[0x0][0x32c], RZ ;  /* 0x0000cb0000007a24 */ /* 0x000fca00078e02ff */
[----:B------:R-:W-:-:S04]  /*0a50*/  IMNMX R3, R3, R0, !PT ;  /* 0x0000000003037217 */ /* 0x000fc80007800200 */
.L_x_1130:
[----:B------:R-:W-:Y:S01]  /*0a60*/  IADD3 R2, R6, 0x2f, RZ ;  /* 0x0000002f06027810 */ /* 0x000fe20007ffe0ff */
[----:B------:R-:W-:-:S04]  /*0a70*/  IMAD.HI R0, R3, 0x2aaaaaab, RZ ;  /* 0x2aaaaaab03007827 */ /* 0x000fc800078e02ff */
[----:B------:R-:W-:Y:S01]  /*0a80*/  IMAD.HI R3, R2, 0x2aaaaaab, RZ ;  /* 0x2aaaaaab02037827 */ /* 0x000fe200078e02ff */
[----:B------:R-:W-:-:S04]  /*0a90*/  SHF.R.U32.HI R2, RZ, 0x1f, R0 ;  /* 0x0000001fff027819 */ /* 0x000fc80000011600 */
[----:B------:R-:W-:Y:S02]  /*0aa0*/  SHF.R.U32.HI R6, RZ, 0x1f, R3 ;  /* 0x0000001fff067819 */ /* 0x000fe40000011603 */
[----:B------:R-:W-:Y:S02]  /*0ab0*/  LEA.HI.SX32 R0, R0, R2, 0x1d ;  /* 0x0000000200007211 */ /* 0x000fe400078feaff */
[----:B------:R-:W-:Y:S02]  /*0ac0*/  LEA.HI.SX32 R3, R3, R6, 0x1d ;  /* 0x0000000603037211 */ /* 0x000fe400078feaff */
[----:B------:R-:W-:Y:S02]  /*0ad0*/  IMNMX R2, RZ, R0, !PT ;  /* 0x00000000ff027217 */ /* 0x000fe40007800200 */
[----:B------:R-:W-:-:S03]  /*0ae0*/  IMNMX R0, R7, R3, PT ;  /* 0x0000000307007217 */ /* 0x000fc60003800200 */
[--C-:B------:R-:W-:Y:S02]  /*0af0*/  IMAD R2, R2, 0x30, -R10.reuse ;  /* 0x0000003002027824 */ /* 0x100fe400078e0a0a */
[----:B------:R-:W-:-:S03]  /*0b00*/  IMAD R0, R0, 0x30, -R10 ;  /* 0x0000003000007824 */ /* 0x000fc600078e0a0a */
[----:B------:R-:W-:Y:S02]  /*0b10*/  IMNMX R2, RZ, R2, !PT ;  /* 0x00000002ff027217 */ /* 0x000fe40007800200 */
        /* <DEDUP_REMOVED lines=11> */
[----:B------:R-:W-:Y:S02]  /*0bd0*/  ISETP.NE.U32.AND P0, PT, RZ, c[0x0][0x340], PT ;  /* 0x0000d000ff007a0c */ /* 0x000fe40003f05070 */
[----:B------:R-:W-:Y:S01]  /*0be0*/  SHF.R.S32.HI R26, RZ, 0x1f, R166 ;  /* 0x0000001fff1a7819 */ /* 0x000fe200000114a6 */
[----:B-1----:R-:W-:Y:S01]  /*0bf0*/  IMAD R5, R31, c[0x0][0x240], RZ ;  /* 0x000090001f057a24 */ /* 0x002fe200078e02ff */
[----:B------:R-:W-:Y:S01]  /*0c00*/  ISETP.NE.AND.EX P2, PT, RZ, c[0x0][0x344], PT, P0 ;  /* 0x0000d100ff007a0c */ /* 0x000fe20003f45300 */
[----:B------:R-:W-:Y:S02]  /*0c10*/  UMOV UR9, 0x30 ;  /* 0x0000003000097882 */ /* 0x000fe40000000000 */
[----:B------:R-:W-:-:S10]  /*0c20*/  ULDC.64 UR4, c[0x0][0x238] ;  /* 0x00008e0000047ab9 */ /* 0x000fd40000000a00 */
[----:B------:R-:W-:-:S05]  /*0c30*/  @P2 IMAD.WIDE R2, R29, R12, c[0x0][0x340] ;  /* 0x0000d0001d022625 */ /* 0x000fca00078e020c */
[----:B------:R1:W2:Y:S01]  /*0c40*/  @P2 LDG.E R14, [R2.64] ;  /* 0x0000000e020e2981 */ /* 0x0002a2000c1e1900 */
[----:B------:R-:W-:Y:S01]  /*0c50*/  LEA.HI R45, R26, R166, RZ, 0x3 ;  /* 0x000000a61a2d7211 */ /* 0x000fe200078f18ff */
[----:B------:R-:W-:Y:S01]  /*0c60*/  IMAD R5, R30, c[0x0][0x244], R5 ;  /* 0x000091001e057a24 */ /* 0x000fe200078e0205 */
[----:B------:R-:W-:Y:S01]  /*0c70*/  SHF.R.S32.HI R12, RZ, 0x1f, R29 ;  /* 0x0000001fff0c7819 */ /* 0x000fe2000001141d */
[----:B------:R-:W-:Y:S01]  /*0c80*/  UIMAD.WIDE.U32 UR10, UR9, UR4, URZ ;  /* 0x00000004090a72a5 */ /* 0x000fe2000f8e003f */
[----:B------:R-:W-:Y:S01]  /*0c90*/  LOP3.LUT R0, R45, 0xfffffff8, RZ, 0xc0, !PT ;  /* 0xfffffff82d007812 */ /* 0x000fe200078ec0ff */
[----:B------:R-:W-:Y:S01]  /*0ca0*/  UIMAD UR7, UR9, UR5, URZ ;  /* 0x00000005090772a4 */ /* 0x000fe2000f8e023f */
[----:B------:R-:W-:Y:S01]  /*0cb0*/  SEL R28, R12, RZ, !P3 ;  /* 0x000000ff0c1c7207 */ /* 0x000fe20005800000 */
[----:B------:R-:W-:Y:S01]  /*0cc0*/  IMAD.IADD R156, R13, 0x1, R11 ;  /* 0x000000010d9c7824 */ /* 0x000fe200078e020b */
[----:B------:R-:W-:Y:S01]  /*0cd0*/  SEL R27, R29, RZ, !P3 ;  /* 0x000000ff1d1b7207 */ /* 0x000fe20005800000 */
[----:B------:R-:W-:Y:S01]  /*0ce0*/  IMAD.IADD R0, R166, 0x1, -R0 ;  /* 0x00000001a6007824 */ /* 0x000fe200078e0a00 */
[----:B------:R-:W-:Y:S01]  /*0cf0*/  UIADD3 UR7, UR11, UR7, URZ ;  /* 0x000000070b077290 */ /* 0x000fe2000fffe03f */
[----:B------:R-:W-:Y:S01]  /*0d00*/  IADD3 R48, R6, -0x1, RZ ;  /* 0xffffffff06307810 */ /* 0x000fe20007ffe0ff */
[----:B------:R-:W-:Y:S01]  /*0d10*/  IMAD R20, R31, c[0x0][0x260], RZ ;  /* 0x000098001f147a24 */ /* 0x000fe200078e02ff */
[----:B------:R-:W-:Y:S01]  /*0d20*/  SHF.R.S32.HI R45, RZ, 0x3, R45 ;  /* 0x00000003ff2d7819 */ /* 0x000fe2000001142d */
[----:B------:R-:W-:Y:S01]  /*0d30*/  IMAD.SHL.U32 R24, R0, 0x8, RZ ;  /* 0x0000000800187824 */ /* 0x000fe200078e00ff */
[----:B------:R-:W-:Y:S01]  /*0d40*/  SHF.R.S32.HI R8, RZ, 0x1f, R48 ;  /* 0x0000001fff087819 */ /* 0x000fe20000011430 */
[----:B------:R-:W-:Y:S01]  /*0d50*/  IMAD R7, R48, -0x30, R4 ;  /* 0xffffffd030077824 */ /* 0x000fe200078e0204 */
[----:B------:R-:W-:Y:S01]  /*0d60*/  SHF.R.S32.HI R23, RZ, 0x1f, R45 ;  /* 0x0000001fff177819 */ /* 0x000fe2000001142d */
[----:B------:R-:W-:Y:S01]  /*0d70*/  IMAD.SHL.U32 R38, R0, 0x4, RZ ;  /* 0x0000000400267824 */ /* 0x000fe200078e00ff */
[----:B------:R-:W-:Y:S01]  /*0d80*/  SHF.R.S32.HI R25, RZ, 0x1f, R24 ;  /* 0x0000001fff197819 */ /* 0x000fe20000011418 */
[C---:B------:R-:W-:Y:S01]  /*0d90*/  IMAD R20, R30.reuse, c[0x0][0x264], R20 ;  /* 0x000099001e147a24 */ /* 0x040fe200078e0214 */
[----:B------:R-:W-:Y:S01]  /*0da0*/  IADD3 R140, P0, R45, R15, RZ ;  /* 0x0000000f2d8c7210 */ /* 0x000fe20007f1e0ff */
[----:B------:R-:W-:Y:S01]  /*0db0*/  IMAD R16, R23, c[0x0][0x280], RZ ;  /* 0x0000a00017107a24 */ /* 0x000fe200078e02ff */
[----:B------:R-:W-:Y:S01]  /*0dc0*/  SHF.R.S32.HI R39, RZ, 0x1f, R38 ;  /* 0x0000001fff277819 */ /* 0x000fe20000011426 */
[----:B-1----:R-:W-:Y:S01]  /*0dd0*/  IMAD.WIDE.U32 R2, R30, c[0x0][0x240], R24 ;  /* 0x000090001e027a25 */ /* 0x002fe200078e0018 */
[----:B------:R-:W-:Y:S01]  /*0de0*/  LEA.HI.X.SX32 R141, R15, R23, 0x1, P0 ;  /* 0x000000170f8d7211 */ /* 0x000fe200000f0eff */
[----:B------:R-:W-:Y:S01]  /*0df0*/  USHF.L.U32 UR8, UR4, 0x5, URZ ;  /* 0x0000000504087899 */ /* 0x000fe2000800063f */
[----:B------:R-:W-:Y:S01]  /*0e00*/  IADD3 R40, R38, 0x40, RZ ;  /* 0x0000004026287810 */ /* 0x000fe20007ffe0ff */
[----:B------:R-:W-:Y:S01]  /*0e10*/  IMAD.IADD R3, R3, 0x1, R5 ;  /* 0x0000000103037824 */ /* 0x000fe200078e0205 */
[----:B------:R-:W-:Y:S01]  /*0e20*/  UMOV UR6, 0x5 ;  /* 0x0000000500067882 */ /* 0x000fe20000000000 */
[----:B------:R-:W-:Y:S01]  /*0e30*/  IMAD R5, R28, c[0x0][0x248], RZ ;  /* 0x000092001c057a24 */ /* 0x000fe200078e02ff */
[----:B------:R-:W-:Y:S01]  /*0e40*/  USHF.L.U64.HI UR12, UR4, UR6, UR5 ;  /* 0x00000006040c7299 */ /* 0x000fe20008010205 */
[C---:B------:R-:W-:Y:S01]  /*0e50*/  IMAD.WIDE.U32 R2, R27.reuse, c[0x0][0x248], R2 ;  /* 0x000092001b027a25 */ /* 0x040fe200078e0002 */
[C---:B------:R-:W-:Y:S01]  /*0e60*/  IADD3 R107, R24.reuse, 0x80, RZ ;  /* 0x00000080186b7810 */ /* 0x040fe20007ffe0ff */
[----:B------:R-:W-:Y:S01]  /*0e70*/  ULDC.64 UR4, c[0x0][0x290] ;  /* 0x0000a40000047ab9 */ /* 0x000fe20000000a00 */
[----:B------:R-:W-:Y:S01]  /*0e80*/  IADD3 R106, R24, 0xc0, RZ ;  /* 0x000000c0186a7810 */ /* 0x000fe20007ffe0ff */
[----:B------:R-:W-:Y:S01]  /*0e90*/  IMAD R6, R27, c[0x0][0x24c], R5 ;  /* 0x000093001b067a24 */ /* 0x000fe200078e0205 */
[----:B------:R-:W-:Y:S01]  /*0ea0*/  ISETP.GE.AND P6, PT, R107, c[0x0][0x1d4], PT ;  /* 0x000075006b007a0c */ /* 0x000fe20003fc6270 */
[----:B------:R-:W-:Y:S01]  /*0eb0*/  IMAD R5, R48, UR7, RZ ;  /* 0x0000000730057c24 */ /* 0x000fe2000f8e02ff */
[----:B------:R-:W-:Y:S01]  /*0ec0*/  ISETP.GE.AND P5, PT, R106, c[0x0][0x1d4], PT ;  /* 0x000075006a007a0c */ /* 0x000fe20003fa6270 */
[----:B------:R-:W-:Y:S01]  /*0ed0*/  IMAD.IADD R3, R3, 0x1, R6 ;  /* 0x0000000103037824 */ /* 0x000fe200078e0206 */
[----:B------:R-:W-:Y:S01]  /*0ee0*/  IADD3 R159, R45, 0x20, RZ ;  /* 0x000000202d9f7810 */ /* 0x000fe20007ffe0ff */
[----:B------:R-:W-:Y:S01]  /*0ef0*/  IMAD R13, R8, UR10, R5 ;  /* 0x0000000a080d7c24 */ /* 0x000fe2000f8e0205 */
[----:B------:R-:W-:Y:S01]  /*0f00*/  IMNMX R5, R7, 0x30, PT ;  /* 0x0000003007057817 */ /* 0x000fe20003800200 */
[----:B------:R-:W-:Y:S01]  /*0f10*/  IMAD R6, R141, c[0x0][0x238], RZ ;  /* 0x00008e008d067a24 */ /* 0x000fe200078e02ff */
[----:B------:R-:W-:Y:S01]  /*0f20*/  UIMAD.WIDE.U32 UR18, UR9, UR4, URZ ;  /* 0x00000004091272a5 */ /* 0x000fe2000f8e003f */
[C---:B------:R-:W-:Y:S01]  /*0f30*/  IMAD.WIDE.U32 R144, R140.reuse, c[0x0][0x238], R2 ;  /* 0x00008e008c907a25 */ /* 0x040fe200078e0002 */
[----:B------:R-:W-:Y:S01]  /*0f40*/  UIMAD UR9, UR9, UR5, URZ ;  /* 0x00000005090972a4 */ /* 0x000fe2000f8e023f */
[----:B------:R-:W-:Y:S01]  /*0f50*/  P2R R139, PR, RZ, 0x40 ;  /* 0x00000040ff8b7803 */ /* 0x000fe20000000000 */
[----:B------:R-:W-:Y:S01]  /*0f60*/  USHF.L.U64.HI UR13, UR4, UR6, UR5 ;  /* 0x00000006040d7299 */ /* 0x000fe20008010205 */
[----:B------:R-:W-:Y:S01]  /*0f70*/  IMAD.IADD R5, R5, 0x1, -R45 ;  /* 0x0000000105057824 */ /* 0x000fe200078e0a2d */
[----:B------:R-:W-:Y:S01]  /*0f80*/  USHF.L.U32 UR16, UR4, 0x5, URZ ;  /* 0x0000000504107899 */ /* 0x000fe2000800063f */
[----:B------:R-:W-:Y:S01]  /*0f90*/  IMAD R10, R140, c[0x0][0x23c], R6 ;  /* 0x00008f008c0a7a24 */ /* 0x000fe200078e0206 */
[----:B------:R-:W-:Y:S01]  /*0fa0*/  P2R R138, PR, RZ, 0x20 ;  /* 0x00000020ff8a7803 */ /* 0x000fe20000000000 */
[----:B------:R-:W-:Y:S01]  /*0fb0*/  IMAD.MOV.U32 R142, RZ, RZ, R144 ;  /* 0x000000ffff8e7224 */ /* 0x000fe200078e0090 */
[----:B------:R-:W-:Y:S01]  /*0fc0*/  ISETP.GE.AND P0, PT, R5, 0x1, PT ;  /* 0x000000010500780c */ /* 0x000fe20003f06270 */
[----:B------:R-:W-:Y:S01]  /*0fd0*/  IMAD.IADD R143, R145, 0x1, R10 ;  /* 0x00000001918f7824 */ /* 0x000fe200078e020a */
[----:B------:R-:W-:Y:S01]  /*0fe0*/  ISETP.GT.AND P3, PT, R5, 0x20, PT ;  /* 0x000000200500780c */ /* 0x000fe20003f64270 */
[C---:B------:R-:W-:Y:S01]  /*0ff0*/  IMAD R16, R45.reuse, c[0x0][0x284], R16 ;  /* 0x0000a1002d107a24 */ /* 0x040fe200078e0210 */
[----:B------:R-:W-:Y:S01]  /*1000*/  ULDC.64 UR4, c[0x0][0x280] ;  /* 0x0000a00000047ab9 */ /* 0x000fe20000000a00 */
[C---:B------:R-:W-:Y:S01]  /*1010*/  IMAD.WIDE.U32 R8, R45.reuse, c[0x0][0x280], R38 ;  /* 0x0000a0002d087a25 */ /* 0x040fe200078e0026 */
[----:B------:R-:W-:Y:S01]  /*1020*/  USHF.L.U64.HI UR6, UR4, UR6, UR5 ;  /* 0x0000000604067299 */ /* 0x000fe20008010205 */
[C---:B------:R-:W-:Y:S01]  /*1030*/  IADD3 R114, -R45.reuse, 0x30, RZ ;  /* 0x000000302d727810 */ /* 0x040fe20007ffe1ff */
[----:B------:R-:W-:Y:S01]  /*1040*/  UIMAD.WIDE.U32 UR20, UR4, 0x30, URZ ;  /* 0x00000030041478a5 */ /* 0x000fe2000f8e003f */
[----:B------:R-:W-:Y:S01]  /*1050*/  IMAD.WIDE.U32 R10, R45, c[0x0][0x280], R24 ;  /* 0x0000a0002d0a7a25 */ /* 0x000fe200078e0018 */
[----:B------:R-:W-:Y:S01]  /*1060*/  UIMAD UR5, UR5, 0x30, URZ ;  /* 0x00000030050578a4 */ /* 0x000fe2000f8e023f */
[----:B------:R-:W-:Y:S01]  /*1070*/  IADD3 R42, R38, 0x20, RZ ;  /* 0x00000020262a7810 */ /* 0x000fe20007ffe0ff */
[----:B------:R-:W-:Y:S01]  /*1080*/  USHF.L.U32 UR17, UR4, 0x5, URZ ;  /* 0x0000000504117899 */ /* 0x000fe2000800063f */
[----:B------:R-:W-:Y:S01]  /*1090*/  IMAD.WIDE.U32 R2, R48, UR10, R142 ;  /* 0x0000000a30027c25 */ /* 0x000fe2000f8e008e */
[----:B------:R-:W-:Y:S01]  /*10a0*/  IADD3 R41, R38, 0x60, RZ ;  /* 0x0000006026297810 */ /* 0x000fe20007ffe0ff */
[----:B------:R-:W-:-:S02]  /*10b0*/  UIADD3 UR9, UR19, UR9, URZ ;  /* 0x0000000913097290 */ /* 0x000fc4000fffe03f */
[----:B------:R-:W-:Y:S01]  /*10c0*/  IMAD.WIDE.U32 R6, R30, c[0x0][0x260], R24 ;  /* 0x000098001e067a25 */ /* 0x000fe200078e0018 */
[----:B------:R-:W-:Y:S02]  /*10d0*/  UIADD3 UR5, UR21, UR5, URZ ;  /* 0x0000000515057290 */ /* 0x000fe4000fffe03f */
[----:B------:R-:W-:Y:S01]  /*10e0*/  ULDC.U8 UR4, c[0x0][0x298] ;  /* 0x0000a60000047ab9 */ /* 0x000fe20000000000 */
[----:B------:R-:W-:Y:S02]  /*10f0*/  IMAD.IADD R19, R9, 0x1, R16 ;  /* 0x0000000109137824 */ /* 0x000fe400078e0210 */
[----:B------:R-:W-:Y:S02]  /*1100*/  IMAD.IADD R17, R16, 0x1, R11 ;  /* 0x0000000110117824 */ /* 0x000fe400078e020b */
[----:B------:R-:W-:Y:S01]  /*1110*/  IMAD.MOV.U32 R18, RZ, RZ, R8 ;  /* 0x000000ffff127224 */ /* 0x000fe200078e0008 */
[----:B------:R-:W-:Y:S01]  /*1120*/  @P0 LEA R8, P1, R2, c[0x0][0x220], 0x1 ;  /* 0x0000880002080a11 */ /* 0x000fe200078208ff */
[----:B------:R-:W-:-:S02]  /*1130*/  IMAD.IADD R5, R3, 0x1, R13 ;  /* 0x0000000103057824 */ /* 0x000fc400078e020d */
[----:B------:R-:W-:Y:S02]  /*1140*/  IMAD.MOV.U32 R16, RZ, RZ, R10 ;  /* 0x000000ffff107224 */ /* 0x000fe400078e000a */
[----:B------:R-:W-:Y:S01]  /*1150*/  IMAD.IADD R21, R7, 0x1, R20 ;  /* 0x0000000107157824 */ /* 0x000fe200078e0214 */
[----:B------:R-:W-:Y:S01]  /*1160*/  @P0 LEA.HI.X R9, R2, c[0x0][0x224], R5, 0x1, P1 ;  /* 0x0000890002090a11 */ /* 0x000fe200008f0c05 */
[----:B------:R-:W-:Y:S01]  /*1170*/  IMAD.IADD R36, R38, 0x1, R40 ;  /* 0x0000000126247824 */ /* 0x000fe200078e0228 */
[----:B------:R-:W-:Y:S01]  /*1180*/  LEA.HI R7, R26, R166, RZ, 0x6 ;  /* 0x000000a61a077211 */ /* 0x000fe200078f30ff */
[----:B------:R-:W-:Y:S01]  /*1190*/  IMAD.MOV.U32 R20, RZ, RZ, R6 ;  /* 0x000000ffff147224 */ /* 0x000fe200078e0006 */
[----:B------:R-:W-:Y:S01]  /*11a0*/  @P3 IADD3 R6, P4, R2, UR8, RZ ;  /* 0x0000000802063c10 */ /* 0x000fe2000ff9e0ff */
[----:B------:R-:W-:Y:S01]  /*11b0*/  IMAD.SHL.U32 R2, R45, 0x40, RZ ;  /* 0x000000402d027824 */ /* 0x000fe200078e00ff */
[----:B------:R-:W-:Y:S01]  /*11c0*/  ISETP.GE.AND P1, PT, R24, c[0x0][0x27c], PT ;  /* 0x00009f0018007a0c */ /* 0x000fe20003f26270 */
[----:B------:R-:W-:-:S02]  /*11d0*/  IMAD.SHL.U32 R7, R7, 0x8, RZ ;  /* 0x0000000807077824 */ /* 0x000fc400078e00ff */
[----:B------:R-:W-:Y:S01]  /*11e0*/  IMAD R3, R23, c[0x0][0x290], RZ ;  /* 0x0000a40017037a24 */ /* 0x000fe200078e02ff */
[----:B------:R-:W-:Y:S01]  /*11f0*/  LOP3.LUT R119, R2, 0x1c0, RZ, 0xc0, !PT ;  /* 0x000001c002777812 */ /* 0x000fe200078ec0ff */
[----:B------:R-:W-:Y:S01]  /*1200*/  IMAD.WIDE.U32 R120, R27, c[0x0][0x268], R20 ;  /* 0x00009a001b787a25 */ /* 0x000fe200078e0014 */
[----:B------:R-:W-:Y:S02]  /*1210*/  SEL R2, RZ, c[0x0][0x27c], !P1 ;  /* 0x00009f00ff027a07 */ /* 0x000fe40004800000 */
[----:B------:R-:W-:Y:S01]  /*1220*/  LOP3.LUT R7, R7, 0xfffffe00, RZ, 0xc0, !PT ;  /* 0xfffffe0007077812 */ /* 0x000fe200078ec0ff */
[----:B------:R-:W-:Y:S01]  /*1230*/  IMAD R3, R45, c[0x0][0x294], R3 ;  /* 0x0000a5002d037a24 */ /* 0x000fe200078e0203 */
[----:B------:R-:W-:Y:S01]  /*1240*/  LOP3.LUT R87, R119, 0x38, R24, 0xf8, !PT ;  /* 0x0000003877577812 */ /* 0x000fe200078ef818 */
[----:B------:R-:W-:Y:S01]  /*1250*/  IMAD.IADD R2, R24, 0x1, R2 ;  /* 0x0000000118027824 */ /* 0x000fe200078e0202 */
[----:B------:R-:W-:Y:S01]  /*1260*/  SHF.R.U32.HI R158, RZ, 0x3, R119 ;  /* 0x00000003ff9e7819 */ /* 0x000fe20000011677 */
[----:B------:R-:W-:Y:S01]  /*1270*/  IMAD.WIDE.U32 R124, R22, c[0x0][0x280], R16 ;  /* 0x0000a000167c7a25 */ /* 0x000fe200078e0010 */
[----:B------:R-:W-:-:S02]  /*1280*/  @P3 IADD3.X R23, R5, UR12, RZ, P4, !PT ;  /* 0x0000000c05173c10 */ /* 0x000fc4000a7fe4ff */
[----:B------:R-:W-:Y:S01]  /*1290*/  LOP3.LUT R87, R7, R87, R158, 0xf6, !PT ;  /* 0x0000005707577212 */ /* 0x000fe200078ef69e */
[----:B------:R-:W-:Y:S01]  /*12a0*/  IMAD.WIDE.U32 R128, R22, c[0x0][0x280], R18 ;  /* 0x0000a00016807a25 */ /* 0x000fe200078e0012 */
[----:B------:R-:W-:Y:S02]  /*12b0*/  SHF.R.S32.HI R5, RZ, 0x1f, R2 ;  /* 0x0000001fff057819 */ /* 0x000fe40000011402 */
[----:B------:R-:W-:Y:S01]  /*12c0*/  SHF.L.U32 R87, R87, 0x1, RZ ;  /* 0x0000000157577819 */ /* 0x000fe200000006ff */
[----:B------:R-:W-:Y:S01]  /*12d0*/  IMAD.WIDE.U32 R162, R30, c[0x0][0x1e8], RZ ;  /* 0x00007a001ea27a25 */ /* 0x000fe200078e00ff */
[----:B------:R-:W-:-:S03]  /*12e0*/  LEA.HI R26, R5, R2, RZ, 0x6 ;  /* 0x00000002051a7211 */ /* 0x000fc600078f30ff */
[----:B------:R-:W-:-:S04]  /*12f0*/  IMAD.WIDE.U32 R160, R30, c[0x0][0x210], RZ ;  /* 0x000084001ea07a25 */ /* 0x000fc800078e00ff */
[----:B------:R-:W-:Y:S02]  /*1300*/  IMAD.MOV.U32 R168, RZ, RZ, c[0x0][0x2b8] ;  /* 0x0000ae00ffa87624 */ /* 0x000fe400078e00ff */
[----:B------:R-:W-:Y:S02]  /*1310*/  IMAD.MOV.U32 R165, RZ, RZ, c[0x0][0x27c] ;  /* 0x00009f00ffa57624 */ /* 0x000fe400078e00ff */
[----:B------:R-:W-:Y:S02]  /*1320*/  IMAD.MOV.U32 R86, RZ, RZ, c[0x0][0x27c] ;  /* 0x00009f00ff567624 */ /* 0x000fe400078e00ff */
[----:B------:R-:W-:Y:S02]  /*1330*/  IMAD R0, R0, 0x20, R45 ;  /* 0x0000002000007824 */ /* 0x000fe400078e022d */
[----:B------:R-:W-:Y:S01]  /*1340*/  IMAD.SHL.U32 R86, R86, 0x2, RZ ;  /* 0x0000000256567824 */ /* 0x000fe200078e00ff */
[--C-:B--2---:R-:W-:Y:S01]  /*1350*/  @P2 SHF.R.S32.HI R11, RZ, 0x1f, R14.reuse ;  /* 0x0000001fff0b2819 */ /* 0x104fe2000001140e */
[----:B------:R-:W-:-:S02]  /*1360*/  @P2 IMAD.MOV.U32 R10, RZ, RZ, R14 ;  /* 0x000000ffff0a2224 */ /* 0x000fc400078e000e */
[----:B------:R-:W-:Y:S01]  /*1370*/  @!P2 IMAD.MOV.U32 R10, RZ, RZ, R29 ;  /* 0x000000ffff0aa224 */ /* 0x000fe200078e001d */
[----:B------:R-:W-:Y:S01]  /*1380*/  P2R R29, PR, RZ, 0x2 ;  /* 0x00000002ff1d7803 */ /* 0x000fe20000000000 */
[----:B------:R-:W-:Y:S01]  /*1390*/  @!P2 IMAD.MOV.U32 R11, RZ, RZ, R12 ;  /* 0x000000ffff0ba224 */ /* 0x000fe200078e000c */
[----:B------:R-:W-:Y:S01]  /*13a0*/  ISETP.GE.AND P2, PT, R24, c[0x0][0x1d4], PT ;  /* 0x0000750018007a0c */ /* 0x000fe20003f46270 */
[----:B------:R-:W-:-:S03]  /*13b0*/  IMAD.WIDE.U32 R14, R45, c[0x0][0x290], R38 ;  /* 0x0000a4002d0e7a25 */ /* 0x000fc600078e0026 */
[----:B------:R-:W-:Y:S01]  /*13c0*/  P2R R117, PR, RZ, 0x4 ;  /* 0x00000004ff757803 */ /* 0x000fe20000000000 */
[----:B------:R-:W-:Y:S01]  /*13d0*/  IMAD.WIDE.U32 R12, R45, c[0x0][0x290], R24 ;  /* 0x0000a4002d0c7a25 */ /* 0x000fe200078e0018 */
[----:B------:R-:W-:Y:S02]  /*13e0*/  ISETP.GE.AND P2, PT, R36, c[0x0][0x1d4], PT ;  /* 0x0000750024007a0c */ /* 0x000fe40003f46270 */
[----:B------:R-:W-:Y:S01]  /*13f0*/  ISETP.NE.AND P1, PT, R117, RZ, PT ;  /* 0x000000ff7500720c */ /* 0x000fe20003f25270 */
[----:B------:R-:W-:Y:S01]  /*1400*/  IMAD.IADD R15, R15, 0x1, R3 ;  /* 0x000000010f0f7824 */ /* 0x000fe200078e0203 */
[----:B------:R-:W-:Y:S01]  /*1410*/  P2R R137, PR, RZ, 0x4 ;  /* 0x00000004ff897803 */ /* 0x000fe20000000000 */
[----:B------:R-:W-:Y:S01]  /*1420*/  IMAD.IADD R13, R3, 0x1, R13 ;  /* 0x00000001030d7824 */ /* 0x000fe200078e020d */
[----:B------:R-:W-:Y:S01]  /*1430*/  LEA.HI R3, R5, R2, RZ, 0x3 ;  /* 0x0000000205037211 */ /* 0x000fe200078f18ff */
[----:B------:R-:W-:Y:S01]  /*1440*/  IMAD R5, R28, c[0x0][0x268], RZ ;  /* 0x00009a001c057a24 */ /* 0x000fe200078e02ff */
[----:B------:R-:W-:Y:S01]  /*1450*/  ISETP.NE.AND P4, PT, R137, RZ, PT ;  /* 0x000000ff8900720c */ /* 0x000fe20003f85270 */
[----:B------:R-:W-:Y:S01]  /*1460*/  IMAD.WIDE.U32 R122, R22, c[0x0][0x290], R12 ;  /* 0x0000a400167a7a25 */ /* 0x000fe200078e000c */
[----:B------:R-:W-:-:S02]  /*1470*/  SHF.R.S32.HI R2, RZ, 0x1f, R22 ;  /* 0x0000001fff027819 */ /* 0x000fc40000011416 */
[----:B------:R-:W-:Y:S01]  /*1480*/  ISETP.GE.AND P2, PT, R36, c[0x0][0x27c], PT ;  /* 0x00009f0024007a0c */ /* 0x000fe20003f46270 */
[----:B------:R-:W-:Y:S01]  /*1490*/  IMAD R130, R27, c[0x0][0x26c], R5 ;  /* 0x00009b001b827a24 */ /* 0x000fe200078e0205 */
[----:B------:R-:W-:Y:S01]  /*14a0*/  LOP3.LUT R113, R3, 0xfffffff8, RZ, 0xc0, !PT ;  /* 0xfffffff803717812 */ /* 0x000fe200078ec0ff */
[----:B------:R-:W-:Y:S01]  /*14b0*/  @!PT LDS RZ, [RZ] ;  /* 0x00000000fffff984 */ /* 0x000fe20000000800 */
[----:B------:R-:W-:Y:S01]  /*14c0*/  @!PT LDS RZ, [RZ] ;  /* 0x00000000fffff984 */ /* 0x000fe20000000800 */
[----:B------:R-:W-:Y:S01]  /*14d0*/  @!PT LDS RZ, [RZ] ;  /* 0x00000000fffff984 */ /* 0x000fe20000000800 */
[----:B------:R1:W-:Y:S01]  /*14e0*/  @P0 LDGSTS.E.BYPASS.LTC128B.128 [R87+0xa080], [R8.64], !P1 ;  /* 0x0a08000008570fae */ /* 0x0003e2000c901d4e */
[----:B------:R-:W-:Y:S01]  /*14f0*/  SEL R5, RZ, c[0x0][0x27c], !P2 ;  /* 0x00009f00ff057a07 */ /* 0x000fe20005000000 */
[----:B------:R-:W-:Y:S01]  /*1500*/  IMAD.SHL.U32 R13, R159, 0x40, RZ ;  /* 0x000000409f0d7824 */ /* 0x000fe200078e00ff */
[----:B------:R-:W-:Y:S01]  /*1510*/  SHF.R.S32.HI R84, RZ, 0x3, R3 ;  /* 0x00000003ff547819 */ /* 0x000fe20000011403 */
[----:B------:R-:W-:Y:S01]  /*1520*/  IMAD.WIDE.U32 R126, R22, c[0x0][0x290], R14 ;  /* 0x0000a400167e7a25 */ /* 0x000fe200078e000e */
[----:B------:R-:W-:Y:S01]  /*1530*/  SHF.R.S32.HI R133, RZ, 0x1f, R113 ;  /* 0x0000001fff857819 */ /* 0x000fe20000011471 */
[----:B------:R1:W-:Y:S01]  /*1540*/  @P0 LDGSTS.E.BYPASS.LTC128B.128 [R87+0xb880], [R8.64+0x80], !P4 ;  /* 0x0b88008008570fae */ /* 0x0003e2000e101d4e */
[----:B------:R-:W-:Y:S01]  /*1550*/  LOP3.LUT R118, R13, 0x1c0, RZ, 0xc0, !PT ;  /* 0x000001c00d767812 */ /* 0x000fe200078ec0ff */
[----:B------:R-:W-:-:S02]  /*1560*/  IMAD.IADD R5, R36, 0x1, R5 ;  /* 0x0000000124057824 */ /* 0x000fc400078e0205 */
[----:B------:R1:W-:Y:S01]  /*1570*/  @P0 LDGSTS.E.BYPASS.LTC128B.128 [R87+0xd080], [R8.64+0x100], !P6 ;  /* 0x0d08010008570fae */ /* 0x0003e2000f101d4e */
[----:B------:R-:W-:Y:S01]  /*1580*/  SHF.R.U32.HI R157, RZ, 0x3, R118 ;  /* 0x00000003ff9d7819 */ /* 0x000fe20000011676 */
[----:B------:R-:W-:Y:S01]  /*1590*/  IMAD.WIDE.U32 R146, R10, c[0x0][0x2b0], RZ ;  /* 0x0000ac000a927a25 */ /* 0x000fe200078e00ff */
[----:B------:R-:W-:Y:S01]  /*15a0*/  LOP3.LUT R13, R118, 0x38, R3, 0xf8, !PT ;  /* 0x00000038760d7812 */ /* 0x000fe200078ef803 */
[----:B------:R1:W-:Y:S02]  /*15b0*/  @P0 LDGSTS.E.BYPASS.LTC128B.128 [R87+0xe880], [R8.64+0x180], !P5 ;  /* 0x0e88018008570fae */ /* 0x0003e4000e901d4e */
[----:B------:R-:W-:Y:S01]  /*15c0*/  IMAD.IADD R130, R121, 0x1, R130 ;  /* 0x0000000179827824 */ /* 0x000fe200078e0282 */
[----:B-1----:R-:W-:-:S04]  /*15d0*/  @P3 LEA R8, P0, R6, c[0x0][0x220], 0x1 ;  /* 0x0000880006083a11 */ /* 0x002fc800078008ff */
[----:B------:R-:W-:Y:S01]  /*15e0*/  @P3 LEA.HI.X R9, R6, c[0x0][0x224], R23, 0x1, P0 ;  /* 0x0000890006093a11 */ /* 0x000fe200000f0c17 */
[C---:B------:R-:W-:Y:S01]  /*15f0*/  IMAD R6, R2.reuse, c[0x0][0x280], RZ ;  /* 0x0000a00002067a24 */ /* 0x040fe200078e02ff */
[----:B------:R-:W-:Y:S01]  /*1600*/  ISETP.GE.AND P0, PT, R165, 0x1, PT ;  /* 0x00000001a500780c */ /* 0x000fe20003f06270 */
[----:B------:R-:W-:Y:S02]  /*1610*/  IMAD R2, R2, c[0x0][0x290], RZ ;  /* 0x0000a40002027a24 */ /* 0x000fe400078e02ff */
[C---:B------:R-:W-:Y:S01]  /*1620*/  IMAD R21, R22.reuse, c[0x0][0x284], R6 ;  /* 0x0000a10016157a24 */ /* 0x040fe200078e0206 */
[----:B------:R-:W-:Y:S01]  /*1630*/  SHF.R.S32.HI R6, RZ, 0x1f, R5 ;  /* 0x0000001fff067819 */ /* 0x000fe20000011405 */
[----:B------:R-:W-:Y:S01]  /*1640*/  IMAD R20, R22, c[0x0][0x294], R2 ;  /* 0x0000a50016147a24 */ /* 0x000fe200078e0202 */
[----:B------:R-:W-:Y:S01]  /*1650*/  SHF.R.S32.HI R2, RZ, 0x1f, R159 ;  /* 0x0000001fff027819 */ /* 0x000fe2000001149f */
[----:B------:R1:W-:Y:S01]  /*1660*/  @P3 LDGSTS.E.BYPASS.LTC128B.128 [R87+0xb080], [R8.64], !P1 ;  /* 0x0b08000008573fae */ /* 0x0003e2000c901d4e */
[----:B------:R-:W-:Y:S01]  /*1670*/  LEA.HI R16, R6, R5, RZ, 0x6 ;  /* 0x0000000506107211 */ /* 0x000fe200078f30ff */
[----:B------:R-:W-:Y:S01]  /*1680*/  IMAD.IADD R136, R129, 0x1, R21 ;  /* 0x0000000181887824 */ /* 0x000fe200078e0215 */
[----:B------:R-:W-:Y:S01]  /*1690*/  LEA.HI R12, R2, R159, RZ, 0x3 ;  /* 0x0000009f020c7211 */ /* 0x000fe200078f18ff */
[----:B------:R1:W-:Y:S01]  /*16a0*/  @P3 LDGSTS.E.BYPASS.LTC128B.128 [R87+0xc880], [R8.64+0x80], !P4 ;  /* 0x0c88008008573fae */ /* 0x0003e2000e101d4e */
[----:B------:R-:W-:Y:S01]  /*16b0*/  LEA.HI R2, R6, R5, RZ, 0x3 ;  /* 0x0000000506027211 */ /* 0x000fe200078f18ff */
[----:B------:R-:W-:Y:S01]  /*16c0*/  IMAD.IADD R134, R21, 0x1, R125 ;  /* 0x0000000115867824 */ /* 0x000fe200078e027d */
[----:B------:R-:W-:Y:S01]  /*16d0*/  SHF.R.S32.HI R5, RZ, 0x6, R26 ;  /* 0x00000006ff057819 */ /* 0x000fe2000001141a */
[----:B------:R-:W-:Y:S01]  /*16e0*/  IMAD.SHL.U32 R12, R12, 0x40, RZ ;  /* 0x000000400c0c7824 */ /* 0x000fe200078e00ff */
[----:B------:R-:W-:Y:S01]  /*16f0*/  LOP3.LUT R6, R119, 0x38, R3, 0xf8, !PT ;  /* 0x0000003877067812 */ /* 0x000fe200078ef803 */
[----:B------:R1:W-:Y:S01]  /*1700*/  @P3 LDGSTS.E.BYPASS.LTC128B.128 [R87+0xe080], [R8.64+0x100], !P6 ;  /* 0x0e08010008573fae */ /* 0x0003e2000f101d4e */
[----:B------:R-:W-:Y:S01]  /*1710*/  LOP3.LUT R112, R2, 0xfffffff8, RZ, 0xc0, !PT ;  /* 0xfffffff802707812 */ /* 0x000fe200078ec0ff */
[----:B------:R-:W-:Y:S01]  /*1720*/  IMAD R15, R5, 0xc00, R7 ;  /* 0x00000c00050f7824 */ /* 0x000fe200078e0207 */
[----:B------:R-:W-:Y:S01]  /*1730*/  LOP3.LUT R12, R12, 0xfffffe00, RZ, 0xc0, !PT ;  /* 0xfffffe000c0c7812 */ /* 0x000fe200078ec0ff */
[----:B------:R1:W-:Y:S01]  /*1740*/  @P3 LDGSTS.E.BYPASS.LTC128B.128 [R87+0xf880], [R8.64+0x180], !P5 ;  /* 0x0f88018008573fae */ /* 0x0003e2000e901d4e */
[-C--:B------:R-:W-:Y:S01]  /*1750*/  LOP3.LUT R14, R6, R158.reuse, RZ, 0x3c, !PT ;  /* 0x0000009e060e7212 */ /* 0x080fe200078e3cff */
[----:B------:R-:W-:Y:S01]  /*1760*/  IMAD.IADD R135, R127, 0x1, R20 ;  /* 0x000000017f877824 */ /* 0x000fe200078e0214 */
[----:B------:R-:W-:Y:S01]  /*1770*/  ISETP.NE.AND P1, PT, R29, RZ, PT ;  /* 0x000000ff1d00720c */ /* 0x000fe20003f25270 */
[----:B------:R-:W-:Y:S01]  /*1780*/  IMAD R6, R5, 0xc00, R12 ;  /* 0x00000c0005067824 */ /* 0x000fe200078e020c */
[-C--:B------:R-:W-:Y:S01]  /*1790*/  LOP3.LUT R5, R13, R157.reuse, RZ, 0x3c, !PT ;  /* 0x0000009d0d057212 */ /* 0x080fe200078e3cff */
[----:B------:R-:W-:Y:S01]  /*17a0*/  IMAD.IADD R18, R15, 0x1, R14 ;  /* 0x000000010f127824 */ /* 0x000fe200078e020e */
[--C-:B------:R-:W-:Y:S01]  /*17b0*/  LOP3.LUT R13, R118, 0x38, R2.reuse, 0xf8, !PT ;  /* 0x00000038760d7812 */ /* 0x100fe200078ef802 */
[----:B------:R-:W0:Y:S01]  /*17c0*/  LDGDEPBAR ;  /* 0x00000000000079af */ /* 0x000e220000000000 */
[----:B------:R-:W-:Y:S01]  /*17d0*/  IMAD.IADD R132, R20, 0x1, R123 ;  /* 0x0000000114847824 */ /* 0x000fe200078e027b */
[----:B------:R-:W-:Y:S01]  /*17e0*/  SHF.R.S32.HI R83, RZ, 0x3, R2 ;  /* 0x00000003ff537819 */ /* 0x000fe20000011402 */
[----:B------:R-:W-:Y:S01]  /*17f0*/  IMAD.IADD R17, R6, 0x1, R5 ;  /* 0x0000000106117824 */ /* 0x000fe200078e0205 */
[----:B------:R-:W-:Y:S01]  /*1800*/  SHF.R.S32.HI R5, RZ, 0x6, R16 ;  /* 0x00000006ff057819 */ /* 0x000fe20000011410 */
[----:B------:R-:W-:Y:S01]  /*1810*/  IMAD.SHL.U32 R152, R18, 0x2, RZ ;  /* 0x0000000212987824 */ /* 0x000fe200078e00ff */
[----:B------:R-:W-:Y:S01]  /*1820*/  LOP3.LUT R6, R119, 0x38, R2, 0xf8, !PT ;  /* 0x0000003877067812 */ /* 0x000fe200078ef802 */
[----:B------:R-:W-:Y:S01]  /*1830*/  IMAD.SHL.U32 R151, R17, 0x2, RZ ;  /* 0x0000000211977824 */ /* 0x000fe200078e00ff */
[----:B------:R-:W-:Y:S01]  /*1840*/  SHF.R.S32.HI R131, RZ, 0x1f, R112 ;  /* 0x0000001fff837819 */ /* 0x000fe20000011470 */
[C---:B------:R-:W-:Y:S01]  /*1850*/  IMAD R15, R5.reuse, 0xc00, R7 ;  /* 0x00000c00050f7824 */ /* 0x040fe200078e0207 */
[----:B------:R-:W-:Y:S01]  /*1860*/  LOP3.LUT R14, R6, R158, RZ, 0x3c, !PT ;  /* 0x0000009e060e7212 */ /* 0x000fe200078e3cff */
[----:B------:R-:W-:Y:S01]  /*1870*/  IMAD R6, R5, 0xc00, R12 ;  /* 0x00000c0005067824 */ /* 0x000fe200078e020c */
[----:B------:R-:W-:Y:S01]  /*1880*/  LOP3.LUT R5, R13, R157, RZ, 0x3c, !PT ;  /* 0x0000009d0d057212 */ /* 0x000fe200078e3cff */
[----:B------:R-:W-:Y:S01]  /*1890*/  BAR.SYNC.DEFER_BLOCKING 0x0 ;  /* 0x0000000000007b1d */ /* 0x000fe20000010000 */
[----:B------:R-:W-:Y:S01]  /*18a0*/  ISETP.NE.AND P3, PT, R168, 0x1, PT ;  /* 0x00000001a800780c */ /* 0x000fe20003f65270 */
[----:B------:R-:W-:-:S02]  /*18b0*/  IMAD.IADD R14, R15, 0x1, R14 ;  /* 0x000000010f0e7824 */ /* 0x000fc400078e020e */
[----:B------:R-:W-:Y:S02]  /*18c0*/  IMAD.IADD R13, R6, 0x1, R5 ;  /* 0x00000001060d7824 */ /* 0x000fe400078e0205 */
[C---:B------:R-:W-:Y:S01]  /*18d0*/  IMAD R6, R31.reuse, c[0x0][0x1e8], RZ ;  /* 0x00007a001f067a24 */ /* 0x040fe200078e02ff */
[----:B-1----:R-:W-:Y:S01]  /*18e0*/  SHF.R.S32.HI R9, RZ, 0x1f, R36 ;  /* 0x0000001fff097819 */ /* 0x002fe20000011424 */
[----:B------:R-:W-:Y:S02]  /*18f0*/  IMAD R5, R31, c[0x0][0x210], RZ ;  /* 0x000084001f057a24 */ /* 0x000fe400078e02ff */
[C---:B------:R-:W-:Y:S01]  /*1900*/  IMAD R6, R30.reuse, c[0x0][0x1ec], R6 ;  /* 0x00007b001e067a24 */ /* 0x040fe200078e0206 */
[----:B------:R-:W-:Y:S01]  /*1910*/  LEA.HI R9, R9, R36, RZ, 0x3 ;  /* 0x0000002409097211 */ /* 0x000fe200078f18ff */
[----:B------:R-:W-:Y:S02]  /*1920*/  IMAD R5, R30, c[0x0][0x214], R5 ;  /* 0x000085001e057a24 */ /* 0x000fe400078e0205 */
[----:B------:R-:W-:Y:S01]  /*1930*/  IMAD.IADD R155, R163, 0x1, R6 ;  /* 0x00000001a39b7824 */ /* 0x000fe200078e0206 */
[----:B------:R-:W-:Y:S01]  /*1940*/  SHF.R.S32.HI R6, RZ, 0x1f, R107 ;  /* 0x0000001fff067819 */ /* 0x000fe2000001146b */
[----:B------:R-:W-:Y:S01]  /*1950*/  IMAD.IADD R154, R161, 0x1, R5 ;  /* 0x00000001a19a7824 */ /* 0x000fe200078e0205 */
[----:B------:R-:W-:Y:S01]  /*1960*/  SHF.R.S32.HI R5, RZ, 0x1f, R106 ;  /* 0x0000001fff057819 */ /* 0x000fe2000001146a */
[----:B------:R-:W-:Y:S01]  /*1970*/  IMAD R8, R11, c[0x0][0x2b0], RZ ;  /* 0x0000ac000b087a24 */ /* 0x000fe200078e02ff */
[----:B------:R-:W-:Y:S01]  /*1980*/  LEA.HI R6, R6, R107, RZ, 0x3 ;  /* 0x0000006b06067211 */ /* 0x000fe200078f18ff */
[----:B------:R-:W-:Y:S01]  /*1990*/  IMAD.SHL.U32 R150, R14, 0x2, RZ ;  /* 0x000000020e967824 */ /* 0x000fe200078e00ff */
[----:B------:R-:W-:Y:S01]  /*19a0*/  LEA.HI R5, R5, R106, RZ, 0x3 ;  /* 0x0000006a05057211 */ /* 0x000fe200078f18ff */
[----:B------:R-:W-:Y:S01]  /*19b0*/  IMAD R8, R10, c[0x0][0x2b4], R8 ;  /* 0x0000ad000a087a24 */ /* 0x000fe200078e0208 */
[----:B------:R-:W-:Y:S01]  /*19c0*/  LOP3.LUT R103, R6, 0xfffffff8, RZ, 0xc0, !PT ;  /* 0xfffffff806677812 */ /* 0x000fe200078ec0ff */
[----:B------:R-:W-:Y:S01]  /*19d0*/  IMAD.SHL.U32 R149, R13, 0x2, RZ ;  /* 0x000000020d957824 */ /* 0x000fe200078e00ff */
[----:B------:R-:W-:-:S02]  /*19e0*/  LOP3.LUT R102, R5, 0xfffffff8, RZ, 0xc0, !PT ;  /* 0xfffffff805667812 */ /* 0x000fc400078ec0ff */
[----:B------:R-:W-:Y:S02]  /*19f0*/  LOP3.LUT R101, R9, 0xfffffff8, RZ, 0xc0, !PT ;  /* 0xfffffff809657812 */ /* 0x000fe400078ec0ff */
[----:B------:R-:W-:Y:S02]  /*1a00*/  SHF.R.S32.HI R111, RZ, 0x1f, R103 ;  /* 0x0000001fff6f7819 */ /* 0x000fe40000011467 */
[----:B------:R-:W-:Y:S02]  /*1a10*/  SHF.R.S32.HI R110, RZ, 0x1f, R102 ;  /* 0x0000001fff6e7819 */ /* 0x000fe40000011466 */
[----:B------:R-:W-:Y:S02]  /*1a20*/  IADD3 R153, R147, R8, RZ ;  /* 0x0000000893997210 */ /* 0x000fe40007ffe0ff */
[----:B------:R-:W-:Y:S02]  /*1a30*/  SHF.R.S32.HI R109, RZ, 0x1f, R101 ;  /* 0x0000001fff6d7819 */ /* 0x000fe40000011465 */
.L_x_1173:
[----:B--23--:R-:W-:Y:S01]  /*1a40*/  IMAD R2, R48, 0x30, R0 ;  /* 0x0000003030027824 */ /* 0x00cfe200078e0200 */
[----:B------:R-:W-:Y:S01]  /*1a50*/  ISETP.NE.AND P3, PT, R168, 0x1, PT ;  /* 0x00000001a800780c */ /* 0x000fe20003f65270 */
[----:B------:R-:W-:Y:S01]  /*1a60*/  IMAD.MOV.U32 R105, RZ, RZ, RZ ;  /* 0x000000ffff697224 */ /* 0x000fe200078e00ff */
[----:B------:R-:W-:Y:S04]  /*1a70*/  DEPBAR.LE SB0, 0x0 ;  /* 0x000080000000791a */ /* 0x000fe80000000000 */
[----:B----4-:R-:W-:Y:S01]  /*1a80*/  IMAD.IADD R3, R156, 0x1, R2 ;  /* 0x000000019c037824 */ /* 0x010fe200078e0202 */
[----:B------:R-:W-:Y:S01]  /*1a90*/  ISETP.GE.AND P0, PT, R2, R4, PT ;  /* 0x000000040200720c */ /* 0x000fe20003f06270 */
[----:B------:R-:W-:Y:S01]  /*1aa0*/  BSSY B2, `(.L_x_1134) ;  /* 0x000053a000027945 */ /* 0x000fe20003800000 */
[----:B------:R-:W-:Y:S01]  /*1ab0*/  ISETP.GE.AND P4, PT, R165, 0x1, PT ;  /* 0x00000001a500780c */ /* 0x000fe20003f86270 */
[----:B------:R-:W-:Y:S01]  /*1ac0*/  IMAD.MOV.U32 R2, RZ, RZ, R3 ;  /* 0x000000ffff027224 */ /* 0x000fe200078e0003 */
[----:B------:R-:W-:Y:S02]  /*1ad0*/  ISETP.GT.OR P0, PT, R0, 0x2f, P0 ;  /* 0x0000002f0000780c */ /* 0x000fe40000704670 */
[----:B------:R-:W-:Y:S05]  /*1ae0*/  @P3 IMAD.HI.U32 R5, R3, c[0x0][0x2bc], RZ ;  /* 0x0000af0003053a27 */ /* 0x000fea00078e00ff */
[----:B------:R-:W-:Y:S06]  /*1af0*/  @P3 SHF.R.U32.HI R2, RZ, c[0x0][0x2c0], R5 ;  /* 0x0000b000ff023a19 */ /* 0x000fec0000011605 */
[C---:B------:R-:W-:Y:S04]  /*1b00*/  @!P0 IADD3 R5, P3, R2.reuse, R146, RZ ;  /* 0x0000009202058210 */ /* 0x040fe80007f7e0ff */
        /* <DEDUP_REMOVED lines=10> */
[----:B------:R-:W-:Y:S04]  /*1bb0*/  IMAD R5, R108, c[0x0][0x1e4], R5 ;  /* 0x000079006c057a24 */ /* 0x000fe800078e0205 */
[----:B------:R-:W-:Y:S01]  /*1bc0*/  IMAD.IADD R3, R3, 0x1, R5 ;  /* 0x0000000103037824 */ /* 0x000fe200078e0205 */
[----:B--2---:R-:W-:Y:S03]  /*1bd0*/  SHF.R.S32.HI R116, RZ, 0x1f, R105 ;  /* 0x0000001fff747819 */ /* 0x004fe60000011469 */
[C---:B------:R-:W-:Y:S04]  /*1be0*/  IMAD.WIDE.U32 R2, R105.reuse, c[0x0][0x1f0], R2 ;  /* 0x00007c0069027a25 */ /* 0x040fe800078e0002 */
[----:B------:R-:W-:Y:S01]  /*1bf0*/  IMAD R5, R116, c[0x0][0x1f0], RZ ;  /* 0x00007c0074057a24 */ /* 0x000fe200078e02ff */
[----:B------:R-:W-:Y:S03]  /*1c00*/  IADD3 R2, P0, R162, R2, RZ ;  /* 0x00000002a2027210 */ /* 0x000fe60007f1e0ff */
[----:B------:R-:W-:Y:S05]  /*1c10*/  IMAD R5, R105, c[0x0][0x1f4], R5 ;  /* 0x00007d0069057a24 */ /* 0x000fea00078e0205 */
[----:B------:R-:W-:Y:S02]  /*1c20*/  IADD3.X R3, R155, R3, R5, P0, !PT ;  /* 0x000000039b037210 */ /* 0x000fe400007fe405 */
[C---:B-1----:R-:W-:Y:S04]  /*1c30*/  LEA R100, P0, R2.reuse, c[0x0][0x1c8], 0x1 ;  /* 0x0000720002647a11 */ /* 0x042fe800078008ff */
        /* <DEDUP_REMOVED lines=36> */
[----:B------:R-:W-:Y:S02]  /*1e80*/  CS2R R20, SRZ ;  /* 0x0000000000147805 */ /* 0x000fe4000001ff00 */
[----:B------:R-:W-:Y:S01]  /*1e90*/  IMAD.X R6, R44, 0x1, R135, P0 ;  /* 0x000000012c067824 */ /* 0x000fe200000e0687 */
[C---:B------:R-:W-:Y:S04]  /*1ea0*/  LEA R16, P0, R2.reuse, c[0x0][0x270], 0x1 ;  /* 0x00009c0002107a11 */ /* 0x040fe800078008ff */
[----:B------:R-:W-:Y:S02]  /*1eb0*/  LEA.HI.X R17, R2, c[0x0][0x274], R5, 0x1, P0 ;  /* 0x00009d0002117a11 */ /* 0x000fe400000f0c05 */
[C---:B------:R-:W-:Y:S04]  /*1ec0*/  LEA R10, P0, R3.reuse, c[0x0][0x288], 0x1 ;  /* 0x0000a200030a7a11 */ /* 0x040fe800078008ff */
[----:B------:R-:W-:Y:S02]  /*1ed0*/  LEA.HI.X R11, R3, c[0x0][0x28c], R6, 0x1, P0 ;  /* 0x0000a300030b7a11 */ /* 0x000fe400000f0c06 */
[----:B------:R-:W-:Y:S01]  /*1ee0*/  ISETP.GE.AND P0, PT, R38, c[0x0][0x27c], PT ;  /* 0x00009f0026007a0c */ /* 0x000fe20003f06270 */
[----:B------:R-:W-:Y:S11]  /*1ef0*/  CS2R R2, SRZ ;  /* 0x0000000000027805 */ /* 0x000ff6000001ff00 */
[----:B------:R-:W-:Y:S01]  /*1f00*/  @!UPT UIADD3 URZ, URZ, URZ, URZ ;  /* 0x0000003f3f3ff290 */ /* 0x000fe2000fffe03f */
        /* <DEDUP_REMOVED lines=14> */
.L_x_1138:
[----:B------:R-:W-:Y:S05]  /*1ff0*/  BSYNC B0 ;  /* 0x0000000000007941 */ /* 0x000fea0003800000 */
.L_x_1137:
[----:B------:R-:W-:Y:S01]  /*2000*/  ISETP.GE.AND P5, PT, R159, R104, PT ;  /* 0x000000689f00720c */ /* 0x000fe20003fa6270 */
[----:B-1---5:R-:W-:Y:S01]  /*2010*/  IMAD.MOV.U32 R11, RZ, RZ, R58 ;  /* 0x000000ffff0b7224 */ /* 0x022fe200078e003a */
[----:B------:R-:W-:Y:S01]  /*2020*/  BSSY B0, `(.L_x_1139) ;  /* 0x0000042000007945 */ /* 0x000fe20003800000 */
[----:B------:R-:W-:Y:S01]  /*2030*/  IMAD.MOV.U32 R10, RZ, RZ, R59 ;  /* 0x000000ffff0a7224 */ /* 0x000fe200078e003b */
[----:B------:R-:W-:Y:S01]  /*2040*/  CS2R R64, SRZ ;  /* 0x0000000000407805 */ /* 0x000fe2000001ff00 */
[----:B------:R-:W-:Y:S01]  /*2050*/  IMAD.MOV.U32 R6, RZ, RZ, R56 ;  /* 0x000000ffff067224 */ /* 0x000fe200078e0038 */
[----:B------:R-:W-:Y:S01]  /*2060*/  CS2R R62, SRZ ;  /* 0x00000000003e7805 */ /* 0x000fe2000001ff00 */
[----:B------:R-:W-:Y:S01]  /*2070*/  IMAD.MOV.U32 R5, RZ, RZ, R57 ;  /* 0x000000ffff057224 */ /* 0x000fe200078e0039 */
[----:B------:R-:W-:Y:S01]  /*2080*/  PRMT R69, R11, 0x5410, R10 ;  /* 0x000054100b457816 */ /* 0x000fe2000000000a */
[----:B------:R-:W-:Y:S01]  /*2090*/  IMAD.MOV.U32 R10, RZ, RZ, R55 ;  /* 0x000000ffff0a7224 */ /* 0x000fe200078e0037 */
[----:B------:R-:W-:Y:S01]  /*20a0*/  MOV R11, R54 ;  /* 0x00000036000b7202 */ /* 0x000fe20000000f00 */
[----:B------:R-:W-:Y:S01]  /*20b0*/  CS2R R60, SRZ ;  /* 0x00000000003c7805 */ /* 0x000fe2000001ff00 */
        /* <DEDUP_REMOVED lines=9> */
[----:B------:R-:W-:Y:S01]  /*2150*/  CS2R R30, SRZ ;  /* 0x00000000001e7805 */ /* 0x000fe2000001ff00 */
[----:B------:R-:W-:Y:S01]  /*2160*/  MOV R5, R15 ;  /* 0x0000000f00057202 */ /* 0x000fe20000000f00 */
[----:B------:R-:W-:Y:S01]  /*2170*/  CS2R R28, SRZ ;  /* 0x00000000001c7805 */ /* 0x000fe2000001ff00 */
[----:B------:R-:W-:Y:S01]  /*2180*/  PRMT R34, R11, 0x7610, R34 ;  /* 0x000076100b227816 */ /* 0x000fe20000000022 */
[----:B------:R-:W-:Y:S01]  /*2190*/  IMAD.MOV.U32 R11, RZ, RZ, R8 ;  /* 0x000000ffff0b7224 */ /* 0x000fe200078e0008 */
[----:B------:R-:W-:Y:S01]  /*21a0*/  PRMT R35, R10, 0x7610, R35 ;  /* 0x000076100a237816 */ /* 0x000fe20000000023 */
[----:B------:R-:W-:Y:S01]  /*21b0*/  IMAD.MOV.U32 R10, RZ, RZ, R9 ;  /* 0x000000ffff0a7224 */ /* 0x000fe200078e0009 */
[----:B------:R-:W-:Y:S01]  /*21c0*/  PRMT R33, R6, 0x5410, R5 ;  /* 0x0000541006217816 */ /* 0x000fe20000000005 */
[----:B------:R-:W-:Y:S01]  /*21d0*/  IMAD.MOV.U32 R5, RZ, RZ, R3 ;  /* 0x000000ffff057224 */ /* 0x000fe200078e0003 */
[----:B------:R-:W-:Y:S01]  /*21e0*/  MOV R6, R2 ;  /* 0x0000000200067202 */ /* 0x000fe20000000f00 */
[----:B------:R-:W-:Y:S01]  /*21f0*/  CS2R R26, SRZ ;  /* 0x00000000001a7805 */ /* 0x000fe2000001ff00 */
[----:B------:R-:W-:Y:S01]  /*2200*/  PRMT R32, R11, 0x5410, R10 ;  /* 0x000054100b207816 */ /* 0x000fe2000000000a */
[----:B------:R-:W-:Y:S01]  /*2210*/  CS2R R22, SRZ ;  /* 0x0000000000167805 */ /* 0x000fe2000001ff00 */
[----:B------:R-:W-:Y:S01]  /*2220*/  PRMT R13, R6, 0x5410, R5 ;  /* 0x00005410060d7816 */ /* 0x000fe20000000005 */
        /* <DEDUP_REMOVED lines=33> */
.L_x_1140:
[----:B------:R-:W-:Y:S05]  /*2440*/  BSYNC B0 ;  /* 0x0000000000007941 */ /* 0x000fea0003800000 */
.L_x_1139:
[----:B-----5:R-:W-:Y:S01]  /*2450*/  IMAD.MOV.U32 R6, RZ, RZ, R66 ;  /* 0x000000ffff067224 */ /* 0x020fe200078e0042 */
[----:B------:R2:W3:Y:S01]  /*2460*/  SHFL.IDX PT, R77, R99, RZ, 0x181f ;  /* 0x00181fff634d7589 */ /* 0x0004e200000e0000 */
[----:B------:R-:W-:Y:S01]  /*2470*/  IMAD.MOV.U32 R5, RZ, RZ, R67 ;  /* 0x000000ffff057224 */ /* 0x000fe200078e0043 */
[----:B------:R-:W-:Y:S01]  /*2480*/  BSSY B1, `(.L_x_1141) ;  /* 0x0000104000017945 */ /* 0x000fe20003800000 */
[----:B-1----:R-:W-:Y:S02]  /*2490*/  IMAD.MOV.U32 R10, RZ, RZ, R64 ;  /* 0x000000ffff0a7224 */ /* 0x002fe400078e0040 */
[----:B------:R-:W-:Y:S01]  /*24a0*/  IMAD.MOV.U32 R11, RZ, RZ, R62 ;  /* 0x000000ffff0b7224 */ /* 0x000fe200078e003e */
[----:B------:R-:W-:Y:S02]  /*24b0*/  PRMT R73, R6, 0x5410, R5 ;  /* 0x0000541006497816 */ /* 0x000fe40000000005 */
[----:B------:R-:W-:Y:S01]  /*24c0*/  MOV R5, R65 ;  /* 0x0000004100057202 */ /* 0x000fe20000000f00 */
[----:B------:R2:W1:Y:S01]  /*24d0*/  SHFL.IDX PT, R76, R100, RZ, 0x181f ;  /* 0x00181fff644c7589 */ /* 0x00046200000e0000 */
[----:B------:R-:W-:Y:S02]  /*24e0*/  MOV R6, R60 ;  /* 0x0000003c00067202 */ /* 0x000fe40000000f00 */
[----:B------:R-:W-:Y:S01]  /*24f0*/  PRMT R72, R10, 0x5410, R5 ;  /* 0x000054100a487816 */ /* 0x000fe20000000005 */
[----:B------:R-:W-:Y:S02]  /*2500*/  IMAD.MOV.U32 R10, RZ, RZ, R63 ;  /* 0x000000ffff0a7224 */ /* 0x000fe400078e003f */
[----:B------:R-:W-:Y:S03]  /*2510*/  IMAD.MOV.U32 R5, RZ, RZ, R61 ;  /* 0x000000ffff057224 */ /* 0x000fe600078e003d */
[----:B------:R-:W-:Y:S01]  /*2520*/  PRMT R71, R11, 0x5410, R10 ;  /* 0x000054100b477816 */ /* 0x000fe2000000000a */
[----:B------:R-:W-:Y:S01]  /*2530*/  IMAD.MOV.U32 R11, RZ, RZ, R30 ;  /* 0x000000ffff0b7224 */ /* 0x000fe200078e001e */
[----:B------:R-:W-:Y:S01]  /*2540*/  PRMT R70, R6, 0x5410, R5 ;  /* 0x0000541006467816 */ /* 0x000fe20000000005 */
[----:B------:R-:W-:Y:S01]  /*2550*/  IMAD.MOV.U32 R6, RZ, RZ, R28 ;  /* 0x000000ffff067224 */ /* 0x000fe200078e001c */
[----:B------:R-:W-:Y:S01]  /*2560*/  MOV R10, R31 ;  /* 0x0000001f000a7202 */ /* 0x000fe20000000f00 */
[----:B------:R-:W-:Y:S03]  /*2570*/  IMAD.MOV.U32 R5, RZ, RZ, R29 ;  /* 0x000000ffff057224 */ /* 0x000fe600078e001d */
[----:B------:R-:W-:Y:S01]  /*2580*/  PRMT R44, R11, 0x5410, R10 ;  /* 0x000054100b2c7816 */ /* 0x000fe2000000000a */
[----:B------:R-:W-:Y:S01]  /*2590*/  IMAD.MOV.U32 R10, RZ, RZ, R27 ;  /* 0x000000ffff0a7224 */ /* 0x000fe200078e001b */
[----:B------:R-:W-:Y:S01]  /*25a0*/  PRMT R43, R6, 0x5410, R5 ;  /* 0x00005410062b7816 */ /* 0x000fe20000000005 */
[----:B------:R-:W-:Y:S01]  /*25b0*/  IMAD.MOV.U32 R6, RZ, RZ, R22 ;  /* 0x000000ffff067224 */ /* 0x000fe200078e0016 */
[----:B------:R-:W-:Y:S02]  /*25c0*/  MOV R11, R26 ;  /* 0x0000001a000b7202 */ /* 0x000fe40000000f00 */
[----:B------:R-:W-:Y:S02]  /*25d0*/  MOV R5, R23 ;  /* 0x0000001700057202 */ /* 0x000fe40000000f00 */
[----:B------:R-:W-:Y:S02]  /*25e0*/  PRMT R37, R11, 0x5410, R10 ;  /* 0x000054100b257816 */ /* 0x000fe4000000000a */
[----:B------:R-:W-:Y:S02]  /*25f0*/  PRMT R34, R34, 0x5410, R6 ;  /* 0x0000541022227816 */ /* 0x000fe40000000006 */
[----:B------:R-:W-:Y:S01]  /*2600*/  PRMT R35, R35, 0x5410, R5 ;  /* 0x0000541023237816 */ /* 0x000fe20000000005 */
[----:B------:R-:W-:-:S05]  /*2610*/  @P4 BRA `(.L_x_1142) ;  /* 0x00000ea000004947 */ /* 0x000fca0003800000 */
[----:B-123--:R-:W-:Y:S01]  /*2620*/  ISETP.GE.AND P0, PT, R24, c[0x0][0x1d4], PT ;  /* 0x0000750018007a0c */ /* 0x00efe20003f06270 */
[----:B------:R-:W-:Y:S01]  /*2630*/  @!UPT UIADD3 URZ, URZ, URZ, URZ ;  /* 0x0000003f3f3ff290 */ /* 0x000fe2000fffe03f */
[----:B------:R-:W-:Y:S11]  /*2640*/  BSSY B0, `(.L_x_1143) ;  /* 0x0000038000007945 */ /* 0x000ff60003800000 */
[----:B------:R-:W-:-:S05]  /*2650*/  @P0 BRA `(.L_x_1144) ;  /* 0x0000036000000947 */ /* 0x000fca0003800000 */
[C---:B------:R-:W-:Y:S01]  /*2660*/  LEA R74, P0, R24.reuse, R76, 0x1 ;  /* 0x0000004c184a7211 */ /* 0x040fe200078008ff */
[----:B------:R-:W1:Y:S03]  /*2670*/  LDS.128 R16, [R87+0xa080] ;  /* 0x00a0800057107984 */ /* 0x000e660000000c00 */
[----:B------:R-:W-:Y:S02]  /*2680*/  LEA.HI.X R75, R24, R77, R25, 0x1, P0 ;  /* 0x0000004d184b7211 */ /* 0x000fe400000f0c19 */
[----:B------:R-:W-:Y:S11]  /*2690*/  ISETP.GE.AND P0, PT, R38, c[0x0][0x27c], PT ;  /* 0x00009f0026007a0c */ /* 0x000ff60003f06270 */
[----:B------:R-:W-:Y:S02]  /*26a0*/  @!UPT UIADD3 URZ, URZ, URZ, URZ ;  /* 0x0000003f3f3ff290 */ /* 0x000fe4000fffe03f */
[----:B------:R-:W-:Y:S01]  /*26b0*/  @!P0 SHF.R.U64 R10, R2, 0x10, R3 ;  /* 0x00000010020a8819 */ /* 0x000fe20000001203 */
[----:B------:R-:W-:Y:S01]  /*26c0*/  @!P0 HADD2.F32 R2, -RZ, R13.H0_H0 ;  /* 0x2000000dff028230 */ /* 0x000fe20000004100 */
[----:B------:R-:W-:Y:S02]  /*26d0*/  @!P0 SHF.R.U64 R50, R46, 0x10, R47 ;  /* 0x000000102e328819 */ /* 0x000fe4000000122f */
[----:B------:R-:W-:Y:S02]  /*26e0*/  @!P0 SHF.R.U32.HI R11, RZ, 0x10, R3 ;  /* 0x00000010ff0b8819 */ /* 0x000fe40000011603 */
        /* <DEDUP_REMOVED lines=8> */
[----:B------:R-:W-:Y:S01]  /*2770*/  @!P0 HADD2.F32 R6, -RZ, R10.H0_H0 ;  /* 0x2000000aff068230 */ /* 0x000fe20000004100 */
[CC--:B------:R-:W-:Y:S01]  /*2780*/  @!P0 FMUL.FTZ R78, R46.reuse, R2.reuse ;  /* 0x000000022e4e8220 */ /* 0x0c0fe20000410000 */
[--C-:B------:R-:W-:Y:S01]  /*2790*/  @!P0 HADD2.F32 R49, -RZ, R5.reuse.H1_H1 ;  /* 0x30000005ff318230 */ /* 0x100fe20000004100 */
[C---:B------:R-:W-:Y:S01]  /*27a0*/  @!P0 FMUL.FTZ R2, R3.reuse, R2 ;  /* 0x0000000203028220 */ /* 0x040fe20000410000 */
[----:B------:R-:W-:Y:S01]  /*27b0*/  @!P0 HADD2.F32 R5, -RZ, R5.H0_H0 ;  /* 0x20000005ff058230 */ /* 0x000fe20000004100 */
[----:B------:R-:W-:Y:S01]  /*27c0*/  @!P0 FFMA.FTZ R80, R3, R47, -R78 ;  /* 0x0000002f03508223 */ /* 0x000fe2000001084e */
[----:B------:R-:W-:Y:S01]  /*27d0*/  @!P0 MOV R10, R18 ;  /* 0x00000012000a8202 */ /* 0x000fe20000000f00 */
[-C--:B------:R-:W-:Y:S02]  /*27e0*/  @!P0 FMUL.FTZ R78, R49, R6.reuse ;  /* 0x00000006314e8220 */ /* 0x080fe40000410000 */
[C---:B------:R-:W-:Y:S01]  /*27f0*/  @!P0 FMUL.FTZ R3, R5.reuse, R6 ;  /* 0x0000000605038220 */ /* 0x040fe20000410000 */
[----:B------:R-:W-:Y:S01]  /*2800*/  @!P0 MOV R6, R19 ;  /* 0x0000001300068202 */ /* 0x000fe20000000f00 */
[----:B------:R-:W-:Y:S01]  /*2810*/  @!P0 FFMA.FTZ R2, R46, R47, R2 ;  /* 0x0000002f2e028223 */ /* 0x000fe20000010002 */
[--C-:B------:R-:W-:Y:S01]  /*2820*/  @!P0 HADD2.F32 R46, -RZ, R10.reuse.H1_H1 ;  /* 0x3000000aff2e8230 */ /* 0x100fe20000004100 */
[-C--:B------:R-:W-:Y:S01]  /*2830*/  @!P0 FFMA.FTZ R79, R5, R50.reuse, -R78 ;  /* 0x00000032054f8223 */ /* 0x080fe2000001084e */
[----:B------:R-:W-:Y:S01]  /*2840*/  @!P0 HADD2.F32 R5, -RZ, R13.H1_H1 ;  /* 0x3000000dff058230 */ /* 0x000fe20000004100 */
[----:B------:R-:W-:Y:S01]  /*2850*/  @!P0 FFMA.FTZ R3, R49, R50, R3 ;  /* 0x0000003231038223 */ /* 0x000fe20000010003 */
[----:B------:R-:W-:Y:S01]  /*2860*/  @!P0 F2FP.PACK_AB R2, R2, R80 ;  /* 0x000000500202823e */ /* 0x000fe200000000ff */
[----:B------:R-:W-:Y:S02]  /*2870*/  @!P0 HADD2.F32 R13, -RZ, R11.H0_H0 ;  /* 0x2000000bff0d8230 */ /* 0x000fe40000004100 */
[----:B------:R-:W-:Y:S01]  /*2880*/  @!P0 HADD2.F32 R11, -RZ, R10.H0_H0 ;  /* 0x2000000aff0b8230 */ /* 0x000fe20000004100 */
[----:B------:R-:W-:Y:S01]  /*2890*/  @!P0 F2FP.PACK_AB R3, R3, R79 ;  /* 0x0000004f0303823e */ /* 0x000fe200000000ff */
[----:B------:R-:W-:Y:S01]  /*28a0*/  @!P0 HADD2.F32 R47, -RZ, R51.H0_H0 ;  /* 0x20000033ff2f8230 */ /* 0x000fe20000004100 */
[----:B------:R-:W-:Y:S01]  /*28b0*/  @!P0 MOV R16, R2 ;  /* 0x0000000200108202 */ /* 0x000fe20000000f00 */
[--C-:B------:R-:W-:Y:S01]  /*28c0*/  @!P0 HADD2.F32 R51, -RZ, R6.reuse.H1_H1 ;  /* 0x30000006ff338230 */ /* 0x100fe20000004100 */
[----:B------:R-:W-:Y:S01]  /*28d0*/  @!P0 MOV R17, R3 ;  /* 0x0000000300118202 */ /* 0x000fe20000000f00 */
[----:B------:R-:W-:Y:S01]  /*28e0*/  @!P0 HADD2.F32 R10, -RZ, R6.H0_H0 ;  /* 0x20000006ff0a8230 */ /* 0x000fe20000004100 */
[-C--:B------:R-:W-:Y:S02]  /*28f0*/  @!P0 FMUL.FTZ R6, R46, R5.reuse ;  /* 0x000000052e068220 */ /* 0x080fe40000410000 */
[----:B------:R-:W-:Y:S02]  /*2900*/  @!P0 FMUL.FTZ R5, R11, R5 ;  /* 0x000000050b058220 */ /* 0x000fe40000410000 */
[----:B------:R-:W-:Y:S02]  /*2910*/  @!P0 FMUL.FTZ R78, R51, R13 ;  /* 0x0000000d334e8220 */ /* 0x000fe40000410000 */
[----:B------:R-:W-:Y:S02]  /*2920*/  @!P0 FFMA.FTZ R11, R11, R47, -R6 ;  /* 0x0000002f0b0b8223 */ /* 0x000fe40000010806 */
[----:B------:R-:W-:Y:S02]  /*2930*/  @!P0 FMUL.FTZ R6, R10, R13 ;  /* 0x0000000d0a068220 */ /* 0x000fe40000410000 */
[----:B------:R-:W-:Y:S02]  /*2940*/  @!P0 FFMA.FTZ R5, R46, R47, R5 ;  /* 0x0000002f2e058223 */ /* 0x000fe40000010005 */
[-C--:B------:R-:W-:Y:S02]  /*2950*/  @!P0 FFMA.FTZ R78, R10, R52.reuse, -R78 ;  /* 0x000000340a4e8223 */ /* 0x080fe4000001084e */
[----:B------:R-:W-:Y:S01]  /*2960*/  @!P0 FFMA.FTZ R6, R51, R52, R6 ;  /* 0x0000003433068223 */ /* 0x000fe20000010006 */
[----:B------:R-:W-:Y:S04]  /*2970*/  @!P0 F2FP.PACK_AB R5, R5, R11 ;  /* 0x0000000b0505823e */ /* 0x000fe800000000ff */
[----:B------:R-:W-:Y:S02]  /*2980*/  @!P0 F2FP.PACK_AB R6, R6, R78 ;  /* 0x0000004e0606823e */ /* 0x000fe400000000ff */
[----:B------:R-:W-:Y:S02]  /*2990*/  @!P0 MOV R18, R5 ;  /* 0x0000000500128202 */ /* 0x000fe40000000f00 */
[----:B------:R-:W-:Y:S05]  /*29a0*/  @!P0 MOV R19, R6 ;  /* 0x0000000600138202 */ /* 0x000fea0000000f00 */
[----:B------:R1:W-:Y:S02]  /*29b0*/  ST.E.128 [R74.64], R16 ;  /* 0x000000104a007985 */ /* 0x0003e4000c101d0e */
.L_x_1144:
[----:B------:R-:W-:Y:S05]  /*29c0*/  BSYNC B0 ;  /* 0x0000000000007941 */ /* 0x000fea0003800000 */
.L_x_1143:
[----:B------:R-:W-:Y:S01]  /*29d0*/  ISETP.GE.AND P0, PT, R36, c[0x0][0x1d4], PT ;  /* 0x0000750024007a0c */ /* 0x000fe20003f06270 */
[----:B------:R-:W-:Y:S01]  /*29e0*/  @!UPT UIADD3 URZ, URZ, URZ, URZ ;  /* 0x0000003f3f3ff290 */ /* 0x000fe2000fffe03f */
[----:B------:R-:W-:Y:S11]  /*29f0*/  BSSY B0, `(.L_x_1145) ;  /* 0x0000038000007945 */ /* 0x000ff60003800000 */
[----:B------:R-:W-:-:S05]  /*2a00*/  @P0 BRA `(.L_x_1146) ;  /* 0x0000036000000947 */ /* 0x000fca0003800000 */
[C---:B------:R-:W-:Y:S01]  /*2a10*/  LEA R50, P0, R101.reuse, R76, 0x1 ;  /* 0x0000004c65327211 */ /* 0x040fe200078008ff */
[----:B-1----:R-:W1:Y:S03]  /*2a20*/  LDS.128 R16, [R87+0xb880] ;  /* 0x00b8800057107984 */ /* 0x002e660000000c00 */
[----:B------:R-:W-:Y:S02]  /*2a30*/  LEA.HI.X R51, R101, R77, R109, 0x1, P0 ;  /* 0x0000004d65337211 */ /* 0x000fe400000f0c6d */
[----:B------:R-:W-:Y:S11]  /*2a40*/  ISETP.GE.AND P0, PT, R42, c[0x0][0x27c], PT ;  /* 0x00009f002a007a0c */ /* 0x000ff60003f06270 */
[----:B------:R-:W-:Y:S02]  /*2a50*/  @!UPT UIADD3 URZ, URZ, URZ, URZ ;  /* 0x0000003f3f3ff290 */ /* 0x000fe4000fffe03f */
[----:B------:R-:W-:Y:S01]  /*2a60*/  @!P0 HADD2.F32 R2, -RZ, R32.H0_H0 ;  /* 0x20000020ff028230 */ /* 0x000fe20000004100 */
[----:B------:R-:W-:Y:S01]  /*2a70*/  @!P0 SHF.R.U64 R6, R8, 0x10, R9 ;  /* 0x0000001008068819 */ /* 0x000fe20000001209 */
[----:B------:R-:W-:Y:S01]  /*2a80*/  @!P0 HADD2.F32 R10, -RZ, R53.H0_H0 ;  /* 0x20000035ff0a8230 */ /* 0x000fe20000004100 */
[--C-:B------:R-:W-:Y:S02]  /*2a90*/  @!P0 SHF.R.U64 R13, R54, 0x10, R55.reuse ;  /* 0x00000010360d8819 */ /* 0x100fe40000001237 */
[----:B------:R-:W-:Y:S01]  /*2aa0*/  @!P0 SHF.R.U32.HI R49, RZ, 0x10, R55 ;  /* 0x00000010ff318819 */ /* 0x000fe20000011637 */
[----:B------:R-:W-:Y:S01]  /*2ab0*/  @!P0 HADD2.F32 R6, -RZ, R6.H0_H0 ;  /* 0x20000006ff068230 */ /* 0x000fe20000004100 */
[----:B------:R-:W-:Y:S01]  /*2ac0*/  @!P0 SHF.R.U32.HI R9, RZ, 0x10, R9 ;  /* 0x00000010ff098819 */ /* 0x000fe20000011609 */
        /* <DEDUP_REMOVED lines=10> */
[-C--:B------:R-:W-:Y:S02]  /*2b70*/  @!P0 FFMA.FTZ R55, R3, R10.reuse, -R46 ;  /* 0x0000000a03378223 */ /* 0x080fe4000001082e */
[----:B------:R-:W-:Y:S01]  /*2b80*/  @!P0 FFMA.FTZ R2, R8, R10, R2 ;  /* 0x0000000a08028223 */ /* 0x000fe20000010002 */
[----:B------:R-:W-:Y:S01]  /*2b90*/  @!P0 MOV R8, R18 ;  /* 0x0000001200088202 */ /* 0x000fe20000000f00 */
[-C--:B------:R-:W-:Y:S01]  /*2ba0*/  @!P0 FMUL.FTZ R46, R11, R6.reuse ;  /* 0x000000060b2e8220 */ /* 0x080fe20000410000 */
[----:B------:R-:W-:Y:S01]  /*2bb0*/  @!P0 HADD2.F32 R10, -RZ, R9.H0_H0 ;  /* 0x20000009ff0a8230 */ /* 0x000fe20000004100 */
[C---:B------:R-:W-:Y:S01]  /*2bc0*/  @!P0 FMUL.FTZ R3, R5.reuse, R6 ;  /* 0x0000000605038220 */ /* 0x040fe20000410000 */
[----:B------:R-:W-:Y:S01]  /*2bd0*/  @!P0 MOV R6, R19 ;  /* 0x0000001300068202 */ /* 0x000fe20000000f00 */
[-C--:B------:R-:W-:Y:S01]  /*2be0*/  @!P0 FFMA.FTZ R54, R5, R13.reuse, -R46 ;  /* 0x0000000d05368223 */ /* 0x080fe2000001082e */
[----:B------:R-:W-:Y:S01]  /*2bf0*/  @!P0 HADD2.F32 R5, -RZ, R32.H1_H1 ;  /* 0x30000020ff058230 */ /* 0x000fe20000004100 */
[----:B------:R-:W-:Y:S01]  /*2c00*/  @!P0 FFMA.FTZ R3, R11, R13, R3 ;  /* 0x0000000d0b038223 */ /* 0x000fe20000010003 */
[----:B------:R-:W-:Y:S01]  /*2c10*/  @!P0 F2FP.PACK_AB R2, R2, R55 ;  /* 0x000000370202823e */ /* 0x000fe200000000ff */
[--C-:B------:R-:W-:Y:S02]  /*2c20*/  @!P0 HADD2.F32 R32, -RZ, R8.reuse.H1_H1 ;  /* 0x30000008ff208230 */ /* 0x100fe40000004100 */
[----:B------:R-:W-:Y:S01]  /*2c30*/  @!P0 HADD2.F32 R9, -RZ, R8.H0_H0 ;  /* 0x20000008ff098230 */ /* 0x000fe20000004100 */
[----:B------:R-:W-:Y:S01]  /*2c40*/  @!P0 F2FP.PACK_AB R3, R3, R54 ;  /* 0x000000360303823e */ /* 0x000fe200000000ff */
[----:B------:R-:W-:Y:S01]  /*2c50*/  @!P0 HADD2.F32 R46, -RZ, R53.H1_H1 ;  /* 0x30000035ff2e8230 */ /* 0x000fe20000004100 */
        /* <DEDUP_REMOVED lines=17> */
.L_x_1146:
[----:B------:R-:W-:Y:S05]  /*2d70*/  BSYNC B0 ;  /* 0x0000000000007941 */ /* 0x000fea0003800000 */
.L_x_1145:
[----:B------:R-:W-:Y:S01]  /*2d80*/  ISETP.GE.AND P0, PT, R107, c[0x0][0x1d4], PT ;  /* 0x000075006b007a0c */ /* 0x000fe20003f06270 */
[----:B------:R-:W-:Y:S01]  /*2d90*/  @!UPT UIADD3 URZ, URZ, URZ, URZ ;  /* 0x0000003f3f3ff290 */ /* 0x000fe2000fffe03f */
[----:B------:R-:W-:Y:S11]  /*2da0*/  BSSY B0, `(.L_x_1147) ;  /* 0x0000038000007945 */ /* 0x000ff60003800000 */
[----:B------:R-:W-:-:S05]  /*2db0*/  @P0 BRA `(.L_x_1148) ;  /* 0x0000036000000947 */ /* 0x000fca0003800000 */
[C---:B------:R-:W-:Y:S01]  /*2dc0*/  LEA R46, P0, R103.reuse, R76, 0x1 ;  /* 0x0000004c672e7211 */ /* 0x040fe200078008ff */
[----:B------:R-:W2:Y:S03]  /*2dd0*/  LDS.128 R8, [R87+0xd080] ;  /* 0x00d0800057087984 */ /* 0x000ea60000000c00 */
[----:B------:R-:W-:Y:S02]  /*2de0*/  LEA.HI.X R47, R103, R77, R111, 0x1, P0 ;  /* 0x0000004d672f7211 */ /* 0x000fe400000f0c6f */
[----:B------:R-:W-:Y:S11]  /*2df0*/  ISETP.GE.AND P0, PT, R40, c[0x0][0x27c], PT ;  /* 0x00009f0028007a0c */ /* 0x000ff60003f06270 */
[----:B------:R-:W-:Y:S02]  /*2e00*/  @!UPT UIADD3 URZ, URZ, URZ, URZ ;  /* 0x0000003f3f3ff290 */ /* 0x000fe4000fffe03f */
[----:B------:R-:W-:Y:S01]  /*2e10*/  @!P0 HADD2.F32 R2, -RZ, R33.H0_H0 ;  /* 0x20000021ff028230 */ /* 0x000fe20000004100 */
[--C-:B------:R-:W-:Y:S01]  /*2e20*/  @!P0 SHF.R.U64 R6, R14, 0x10, R15.reuse ;  /* 0x000000100e068819 */ /* 0x100fe2000000120f */
[--C-:B-1----:R-:W-:Y:S01]  /*2e30*/  @!P0 HADD2.F32 R19, -RZ, R68.reuse.H1_H1 ;  /* 0x30000044ff138230 */ /* 0x102fe20000004100 */
[----:B------:R-:W-:Y:S01]  /*2e40*/  @!P0 SHF.R.U32.HI R14, RZ, 0x10, R15 ;  /* 0x00000010ff0e8819 */ /* 0x000fe2000001160f */
[----:B------:R-:W-:Y:S01]  /*2e50*/  @!P0 HADD2.F32 R15, -RZ, R68.H0_H0 ;  /* 0x20000044ff0f8230 */ /* 0x000fe20000004100 */
[--C-:B------:R-:W-:Y:S01]  /*2e60*/  @!P0 SHF.R.U64 R17, R56, 0x10, R57.reuse ;  /* 0x0000001038118819 */ /* 0x100fe20000001239 */
[----:B------:R-:W-:Y:S01]  /*2e70*/  @!P0 HADD2.F32 R6, -RZ, R6.H0_H0 ;  /* 0x20000006ff068230 */ /* 0x000fe20000004100 */
[----:B------:R-:W-:Y:S03]  /*2e80*/  @!P0 SHF.R.U32.HI R56, RZ, 0x10, R57 ;  /* 0x00000010ff388819 */ /* 0x000fe60000011639 */
        /* <DEDUP_REMOVED lines=9> */
[-C--:B------:R-:W-:Y:S02]  /*2f20*/  @!P0 FFMA.FTZ R51, R3, R15.reuse, -R18 ;  /* 0x0000000f03338223 */ /* 0x080fe40000010812 */
[----:B------:R-:W-:Y:S01]  /*2f30*/  @!P0 FFMA.FTZ R2, R13, R15, R2 ;  /* 0x0000000f0d028223 */ /* 0x000fe20000010002 */
[----:B------:R-:W-:Y:S01]  /*2f40*/  @!P0 MOV R13, R10 ;  /* 0x0000000a000d8202 */ /* 0x000fe20000000f00 */
[CC--:B------:R-:W-:Y:S01]  /*2f50*/  @!P0 FMUL.FTZ R18, R16.reuse, R6.reuse ;  /* 0x0000000610128220 */ /* 0x0c0fe20000410000 */
[----:B------:R-:W-:Y:S01]  /*2f60*/  @!P0 HADD2.F32 R15, -RZ, R14.H0_H0 ;  /* 0x2000000eff0f8230 */ /* 0x000fe20000004100 */
[C---:B------:R-:W-:Y:S01]  /*2f70*/  @!P0 FMUL.FTZ R3, R5.reuse, R6 ;  /* 0x0000000605038220 */ /* 0x040fe20000410000 */
[----:B------:R-:W-:Y:S01]  /*2f80*/  @!P0 MOV R6, R11 ;  /* 0x0000000b00068202 */ /* 0x000fe20000000f00 */
[-C--:B------:R-:W-:Y:S01]  /*2f90*/  @!P0 FFMA.FTZ R50, R5, R17.reuse, -R18 ;  /* 0x0000001105328223 */ /* 0x080fe20000010812 */
[----:B------:R-:W-:Y:S01]  /*2fa0*/  @!P0 HADD2.F32 R18, -RZ, R13.H1_H1 ;  /* 0x3000000dff128230 */ /* 0x000fe20000004100 */
[----:B------:R-:W-:Y:S01]  /*2fb0*/  @!P0 FFMA.FTZ R3, R16, R17, R3 ;  /* 0x0000001110038223 */ /* 0x000fe20000010003 */
[----:B------:R-:W-:Y:S01]  /*2fc0*/  @!P0 F2FP.PACK_AB R2, R2, R51 ;  /* 0x000000330202823e */ /* 0x000fe200000000ff */
[----:B------:R-:W-:Y:S02]  /*2fd0*/  @!P0 HADD2.F32 R5, -RZ, R33.H1_H1 ;  /* 0x30000021ff058230 */ /* 0x000fe40000004100 */
[----:B------:R-:W-:Y:S01]  /*2fe0*/  @!P0 HADD2.F32 R14, -RZ, R13.H0_H0 ;  /* 0x2000000dff0e8230 */ /* 0x000fe20000004100 */
[----:B------:R-:W-:Y:S01]  /*2ff0*/  @!P0 F2FP.PACK_AB R3, R3, R50 ;  /* 0x000000320303823e */ /* 0x000fe200000000ff */
[--C-:B------:R-:W-:Y:S01]  /*3000*/  @!P0 HADD2.F32 R32, -RZ, R6.reuse.H1_H1 ;  /* 0x30000006ff208230 */ /* 0x100fe20000004100 */
[----:B------:R-:W-:Y:S01]  /*3010*/  @!P0 MOV R8, R2 ;  /* 0x0000000200088202 */ /* 0x000fe20000000f00 */
[----:B------:R-:W-:Y:S01]  /*3020*/  @!P0 HADD2.F32 R13, -RZ, R6.H0_H0 ;  /* 0x20000006ff0d8230 */ /* 0x000fe20000004100 */
[----:B------:R-:W-:Y:S01]  /*3030*/  @!P0 FMUL.FTZ R6, R18, R5 ;  /* 0x0000000512068220 */ /* 0x000fe20000410000 */
[----:B------:R-:W-:Y:S01]  /*3040*/  @!P0 MOV R9, R3 ;  /* 0x0000000300098202 */ /* 0x000fe20000000f00 */
[----:B------:R-:W-:Y:S01]  /*3050*/  @!P0 FMUL.FTZ R5, R14, R5 ;  /* 0x000000050e058220 */ /* 0x000fe20000410000 */
[----:B------:R-:W-:Y:S01]  /*3060*/  @!P0 HADD2.F32 R33, -RZ, R56.H0_H0 ;  /* 0x20000038ff218230 */ /* 0x000fe20000004100 */
[----:B------:R-:W-:Y:S02]  /*3070*/  @!P0 FMUL.FTZ R49, R32, R15 ;  /* 0x0000000f20318220 */ /* 0x000fe40000410000 */
[----:B------:R-:W-:Y:S02]  /*3080*/  @!P0 FFMA.FTZ R14, R14, R19, -R6 ;  /* 0x000000130e0e8223 */ /* 0x000fe40000010806 */
[C---:B------:R-:W-:Y:S02]  /*3090*/  @!P0 FMUL.FTZ R6, R13.reuse, R15 ;  /* 0x0000000f0d068220 */ /* 0x040fe40000410000 */
        /* <DEDUP_REMOVED lines=8> */
.L_x_1148:
[----:B------:R-:W-:Y:S05]  /*3120*/  BSYNC B0 ;  /* 0x0000000000007941 */ /* 0x000fea0003800000 */
.L_x_1147:
[----:B------:R-:W-:Y:S11]  /*3130*/  ISETP.GE.AND P0, PT, R106, c[0x0][0x1d4], PT ;  /* 0x000075006a007a0c */ /* 0x000ff60003f06270 */
[----:B------:R-:W-:Y:S02]  /*3140*/  @!UPT UIADD3 URZ, URZ, URZ, URZ ;  /* 0x0000003f3f3ff290 */ /* 0x000fe4000fffe03f */
        /* <DEDUP_REMOVED lines=8> */
[--C-:B------:R-:W-:Y:S01]  /*31d0*/  @!P0 HADD2.F32 R15, -RZ, R69.reuse.H0_H0 ;  /* 0x20000045ff0f8230 */ /* 0x100fe20000004100 */
[----:B------:R-:W-:Y:S01]  /*31e0*/  @!P0 SHF.R.U64 R17, R58, 0x10, R59 ;  /* 0x000000103a118819 */ /* 0x000fe2000000123b */
[----:B------:R-:W-:Y:S01]  /*31f0*/  @!P0 HADD2.F32 R19, -RZ, R69.H1_H1 ;  /* 0x30000045ff138230 */ /* 0x000fe20000004100 */
[----:B------:R-:W-:Y:S01]  /*3200*/  @!P0 SHF.R.U32.HI R14, RZ, 0x10, R21 ;  /* 0x00000010ff0e8819 */ /* 0x000fe20000011615 */
[----:B------:R-:W-:Y:S01]  /*3210*/  @!P0 HADD2.F32 R6, -RZ, R6.H0_H0 ;  /* 0x20000006ff068230 */ /* 0x000fe20000004100 */
[----:B------:R-:W-:Y:S01]  /*3220*/  @!P0 SHF.R.U32.HI R21, RZ, 0x10, R59 ;  /* 0x00000010ff158819 */ /* 0x000fe2000001163b */
[----:B------:R-:W-:Y:S04]  /*3230*/  @!P0 HADD2.F32 R17, -RZ, R17.H0_H0 ;  /* 0x20000011ff118230 */ /* 0x000fe80000004100 */
        /* <DEDUP_REMOVED lines=20> */
[----:B------:R-:W-:Y:S02]  /*3380*/  @!P0 HADD2.F32 R5, -RZ, R35.H0_H0 ;  /* 0x20000023ff058230 */ /* 0x000fe40000004100 */
[----:B------:R-:W-:Y:S01]  /*3390*/  @!P0 HADD2.F32 R14, -RZ, R13.H0_H0 ;  /* 0x2000000dff0e8230 */ /* 0x000fe20000004100 */
[----:B------:R-:W-:Y:S01]  /*33a0*/  @!P0 F2FP.PACK_AB R3, R3, R47 ;  /* 0x0000002f0303823e */ /* 0x000fe200000000ff */
[--C-:B------:R-:W-:Y:S01]  /*33b0*/  @!P0 HADD2.F32 R20, -RZ, R6.reuse.H1_H1 ;  /* 0x30000006ff148230 */ /* 0x100fe20000004100 */
[----:B------:R-:W-:Y:S01]  /*33c0*/  @!P0 MOV R8, R2 ;  /* 0x0000000200088202 */ /* 0x000fe20000000f00 */
[----:B------:R-:W-:Y:S01]  /*33d0*/  @!P0 HADD2.F32 R13, -RZ, R6.H0_H0 ;  /* 0x20000006ff0d8230 */ /* 0x000fe20000004100 */
[----:B------:R-:W-:Y:S01]  /*33e0*/  @!P0 FMUL.FTZ R6, R18, R5 ;  /* 0x0000000512068220 */ /* 0x000fe20000410000 */
[----:B------:R-:W-:Y:S01]  /*33f0*/  @!P0 MOV R9, R3 ;  /* 0x0000000300098202 */ /* 0x000fe20000000f00 */
[----:B------:R-:W-:Y:S02]  /*3400*/  @!P0 FMUL.FTZ R5, R14, R5 ;  /* 0x000000050e058220 */ /* 0x000fe40000410000 */
        /* <DEDUP_REMOVED lines=11> */
.L_x_1142:
[----:B-123--:R-:W-:Y:S05]  /*34c0*/  BSYNC B1 ;  /* 0x0000000000017941 */ /* 0x00efea0003800000 */
.L_x_1141:
[----:B------:R1:W2:Y:S04]  /*34d0*/  SHFL.IDX PT, R47, R99, 0x1, 0x181f ;  /* 0x00381f00632f7f89 */ /* 0x0002a800000e0000 */
[----:B------:R1:W3:Y:S01]  /*34e0*/  SHFL.IDX PT, R46, R100, 0x1, 0x181f ;  /* 0x00381f00642e7f89 */ /* 0x0002e200000e0000 */
[----:B------:R-:W-:-:S05]  /*34f0*/  @P5 BRA `(.L_x_1149) ;  /* 0x0000394000005947 */ /* 0x000fca0003800000 */
[----:B------:R-:W-:Y:S01]  /*3500*/  ISETP.GE.AND P0, PT, R24, c[0x0][0x1d4], PT ;  /* 0x0000750018007a0c */ /* 0x000fe20003f06270 */
[----:B------:R-:W-:Y:S01]  /*3510*/  @!UPT UIADD3 URZ, URZ, URZ, URZ ;  /* 0x0000003f3f3ff290 */ /* 0x000fe2000fffe03f */
[----:B------:R-:W-:Y:S11]  /*3520*/  BSSY B0, `(.L_x_1150) ;  /* 0x0000038000007945 */ /* 0x000ff60003800000 */
[----:B------:R-:W-:-:S05]  /*3530*/  @P0 BRA `(.L_x_1151) ;  /* 0x0000036000000947 */ /* 0x000fca0003800000 */
[C---:B---3--:R-:W-:Y:S01]  /*3540*/  LEA R32, P0, R24.reuse, R46, 0x1 ;  /* 0x0000002e18207211 */ /* 0x048fe200078008ff */
[----:B------:R-:W3:Y:S03]  /*3550*/  LDS.128 R8, [R87+0xb080] ;  /* 0x00b0800057087984 */ /* 0x000ee60000000c00 */
[----:B--2---:R-:W-:Y:S02]  /*3560*/  LEA.HI.X R33, R24, R47, R25, 0x1, P0 ;  /* 0x0000002f18217211 */ /* 0x004fe400000f0c19 */
[----:B------:R-:W-:Y:S11]  /*3570*/  ISETP.GE.AND P0, PT, R38, c[0x0][0x27c], PT ;  /* 0x00009f0026007a0c */ /* 0x000ff60003f06270 */
[----:B------:R-:W-:Y:S02]  /*3580*/  @!UPT UIADD3 URZ, URZ, URZ, URZ ;  /* 0x0000003f3f3ff290 */ /* 0x000fe4000fffe03f */
[----:B------:R-:W-:Y:S01]  /*3590*/  @!P0 HADD2.F32 R2, -RZ, R34.H1_H1 ;  /* 0x30000022ff028230 */ /* 0x000fe20000004100 */
        /* <DEDUP_REMOVED lines=9> */
[----:B---3--:R-:W-:Y:S02]  /*3630*/  @!P0 MOV R3, R8 ;  /* 0x0000000800038202 */ /* 0x008fe40000000f00 */
        /* <DEDUP_REMOVED lines=38> */
.L_x_1151:
[----:B------:R-:W-:Y:S05]  /*38a0*/  BSYNC B0 ;  /* 0x0000000000007941 */ /* 0x000fea0003800000 */
.L_x_1150:
        /* <DEDUP_REMOVED lines=58> */
.L_x_1153:
[----:B------:R-:W-:Y:S05]  /*3c50*/  BSYNC B0 ;  /* 0x0000000000007941 */ /* 0x000fea0003800000 */
.L_x_1152:
[----:B------:R-:W-:Y:S01]  /*3c60*/  ISETP.GE.AND P0, PT, R107, c[0x0][0x1d4], PT ;  /* 0x000075006b007a0c */ /* 0x000fe20003f06270 */
[----:B------:R-:W-:Y:S01]  /*3c70*/  @!UPT UIADD3 URZ, URZ, URZ, URZ ;  /* 0x0000003f3f3ff290 */ /* 0x000fe2000fffe03f */
[----:B------:R-:W-:Y:S11]  /*3c80*/  BSSY B0, `(.L_x_1154) ;  /* 0x0000038000007945 */ /* 0x000ff60003800000 */
[----:B------:R-:W-:-:S05]  /*3c90*/  @P0 BRA `(.L_x_1155) ;  /* 0x0000036000000947 */ /* 0x000fca0003800000 */
[C---:B--23--:R-:W-:Y:S01]  /*3ca0*/  LEA R22, P0, R103.reuse, R46, 0x1 ;  /* 0x0000002e67167211 */ /* 0x04cfe200078008ff */
[----:B------:R-:W2:Y:S03]  /*3cb0*/  LDS.128 R8, [R87+0xe080] ;  /* 0x00e0800057087984 */ /* 0x000ea60000000c00 */
        /* <DEDUP_REMOVED lines=52> */
.L_x_1155:
[----:B------:R-:W-:Y:S05]  /*4000*/  BSYNC B0 ;  /* 0x0000000000007941 */ /* 0x000fea0003800000 */
.L_x_1154:
        /* <DEDUP_REMOVED lines=34> */
[--C-:B------:R-:W-:Y:S01]  /*4230*/  @!P0 HADD2.F32 R18, -RZ, R13.reuse.H1_H1 ;  /* 0x3000000dff128230 */ /* 0x100fe20000004100 */
        /* <DEDUP_REMOVED lines=21> */
[----:B------:R2:W-:Y:S01]  /*4390*/  ST.E.128 [R26.64], R8 ;  /* 0x000000081a007985 */ /* 0x0005e2000c101d0e */
[----:B------:R-:W-:-:S05]  /*43a0*/  BRA `(.L_x_1149) ;  /* 0x00002a9000007947 */ /* 0x000fca0003800000 */
.L_x_1136:
        /* <DEDUP_REMOVED lines=36> */
.L_x_1157:
[----:B------:R-:W-:Y:S05]  /*45f0*/  BSYNC B0 ;  /* 0x0000000000007941 */ /* 0x000fea0003800000 */
.L_x_1156:
[----:B------:R-:W-:Y:S01]  /*4600*/  ISETP.GE.AND P5, PT, R159, R104, PT ;  /* 0x000000689f00720c */ /* 0x000fe20003fa6270 */
[----:B-----5:R-:W-:Y:S01]  /*4610*/  IMAD.MOV.U32 R5, RZ, RZ, R63 ;  /* 0x000000ffff057224 */ /* 0x020fe200078e003f */
[----:B------:R-:W-:Y:S01]  /*4620*/  BSSY B0, `(.L_x_1158) ;  /* 0x000003a000007945 */ /* 0x000fe20003800000 */
[----:B-1----:R-:W-:Y:S01]  /*4630*/  IMAD.MOV.U32 R3, RZ, RZ, R60 ;  /* 0x000000ffff037224 */ /* 0x002fe200078e003c */
[----:B------:R-:W-:Y:S01]  /*4640*/  CS2R R72, SRZ ;  /* 0x0000000000487805 */ /* 0x000fe2000001ff00 */
[----:B------:R-:W-:Y:S01]  /*4650*/  IMAD.MOV.U32 R2, RZ, RZ, R61 ;  /* 0x000000ffff027224 */ /* 0x000fe200078e003d */
[----:B------:R-:W-:Y:S01]  /*4660*/  CS2R R70, SRZ ;  /* 0x0000000000467805 */ /* 0x000fe2000001ff00 */
        /* <DEDUP_REMOVED lines=13> */
[----:B------:R-:W-:Y:S01]  /*4740*/  PRMT R76, R6, 0x7610, R76 ;  /* 0x00007610064c7816 */ /* 0x000fe2000000004c */
[----:B------:R-:W-:Y:S01]  /*4750*/  CS2R R34, SRZ ;  /* 0x0000000000227805 */ /* 0x000fe2000001ff00 */
[----:B------:R-:W-:Y:S01]  /*4760*/  MOV R6, R18 ;  /* 0x0000001200067202 */ /* 0x000fe20000000f00 */
[----:B------:R-:W-:Y:S01]  /*4770*/  CS2R R32, SRZ ;  /* 0x0000000000207805 */ /* 0x000fe2000001ff00 */
        /* <DEDUP_REMOVED lines=8> */
[----:B------:R-:W-:Y:S02]  /*4800*/  CS2R R28, SRZ ;  /* 0x00000000001c7805 */ /* 0x000fe4000001ff00 */
[----:B------:R-:W-:Y:S02]  /*4810*/  PRMT R26, R5, 0x5410, R6 ;  /* 0x00005410051a7816 */ /* 0x000fe40000000006 */
        /* <DEDUP_REMOVED lines=26> */
.L_x_1159:
[----:B------:R-:W-:Y:S05]  /*49c0*/  BSYNC B0 ;  /* 0x0000000000007941 */ /* 0x000fea0003800000 */
.L_x_1158:
[----:B------:R-:W-:Y:S01]  /*49d0*/  IADD3 R85, -R86, c[0x0][0x1d4], RZ ;  /* 0x0000750056557a10 */ /* 0x000fe20007ffe1ff */
[----:B-----5:R-:W-:Y:S01]  /*49e0*/  IMAD.MOV.U32 R5, RZ, RZ, R75 ;  /* 0x000000ffff057224 */ /* 0x020fe200078e004b */
[----:B------:R2:W3:Y:S01]  /*49f0*/  SHFL.IDX PT, R89, R99, RZ, 0x181f ;  /* 0x00181fff63597589 */ /* 0x0004e200000e0000 */
[----:B-1----:R-:W-:Y:S01]  /*4a00*/  IMAD.MOV.U32 R3, RZ, RZ, R72 ;  /* 0x000000ffff037224 */ /* 0x002fe200078e0048 */
[----:B------:R-:W-:Y:S01]  /*4a10*/  BSSY B1, `(.L_x_1160) ;  /* 0x000010f000017945 */ /* 0x000fe20003800000 */
[----:B------:R-:W-:Y:S02]  /*4a20*/  IMAD.MOV.U32 R2, RZ, RZ, R73 ;  /* 0x000000ffff027224 */ /* 0x000fe400078e0049 */
[----:B------:R-:W-:Y:S01]  /*4a30*/  IMAD.MOV.U32 R6, RZ, RZ, R74 ;  /* 0x000000ffff067224 */ /* 0x000fe200078e004a */
[----:B------:R-:W-:Y:S01]  /*4a40*/  PRMT R80, R80, 0x5410, R3 ;  /* 0x0000541050507816 */ /* 0x000fe20000000003 */
[----:B------:R-:W-:Y:S01]  /*4a50*/  IMAD.MOV.U32 R3, RZ, RZ, R68 ;  /* 0x000000ffff037224 */ /* 0x000fe200078e0044 */
[----:B------:R-:W-:Y:S01]  /*4a60*/  PRMT R81, R2, 0x5410, R5 ;  /* 0x0000541002517816 */ /* 0x000fe20000000005 */
[----:B------:R2:W1:Y:S01]  /*4a70*/  SHFL.IDX PT, R88, R100, RZ, 0x181f ;  /* 0x00181fff64587589 */ /* 0x00046200000e0000 */
[----:B------:R-:W-:Y:S01]  /*4a80*/  PRMT R82, R6, 0x7610, R82 ;  /* 0x0000761006527816 */ /* 0x000fe20000000052 */
[----:B------:R-:W-:Y:S01]  /*4a90*/  IMAD.MOV.U32 R5, RZ, RZ, R71 ;  /* 0x000000ffff057224 */ /* 0x000fe200078e0047 */
[----:B------:R-:W-:Y:S01]  /*4aa0*/  MOV R6, R70 ;  /* 0x0000004600067202 */ /* 0x000fe20000000f00 */
[----:B------:R-:W-:Y:S01]  /*4ab0*/  IMAD.MOV.U32 R2, RZ, RZ, R69 ;  /* 0x000000ffff027224 */ /* 0x000fe200078e0045 */
[----:B------:R-:W-:Y:S01]  /*4ac0*/  PRMT R78, R78, 0x5410, R3 ;  /* 0x000054104e4e7816 */ /* 0x000fe20000000003 */
[----:B------:R-:W-:Y:S01]  /*4ad0*/  IMAD.MOV.U32 R3, RZ, RZ, R32 ;  /* 0x000000ffff037224 */ /* 0x000fe200078e0020 */
[----:B------:R-:W-:Y:S02]  /*4ae0*/  PRMT R80, R6, 0x7610, R80 ;  /* 0x0000761006507816 */ /* 0x000fe40000000050 */
[----:B------:R-:W-:Y:S01]  /*4af0*/  PRMT R79, R2, 0x5410, R5 ;  /* 0x00005410024f7816 */ /* 0x000fe20000000005 */
[----:B------:R-:W-:Y:S01]  /*4b00*/  IMAD.MOV.U32 R5, RZ, RZ, R35 ;  /* 0x000000ffff057224 */ /* 0x000fe200078e0023 */
[----:B------:R-:W-:Y:S02]  /*4b10*/  MOV R6, R34 ;  /* 0x0000002200067202 */ /* 0x000fe40000000f00 */
[----:B------:R-:W-:Y:S02]  /*4b20*/  MOV R2, R33 ;  /* 0x0000002100027202 */ /* 0x000fe40000000f00 */
[----:B------:R-:W-:Y:S01]  /*4b30*/  PRMT R47, R5, 0x5410, R6 ;  /* 0x00005410052f7816 */ /* 0x000fe20000000006 */
[----:B------:R-:W-:Y:S01]  /*4b40*/  IMAD.MOV.U32 R6, RZ, RZ, R30 ;  /* 0x000000ffff067224 */ /* 0x000fe200078e001e */
[----:B------:R-:W-:Y:S01]  /*4b50*/  PRMT R46, R3, 0x5410, R2 ;  /* 0x00005410032e7816 */ /* 0x000fe20000000002 */
[----:B------:R-:W-:Y:S01]  /*4b60*/  IMAD.MOV.U32 R5, RZ, RZ, R31 ;  /* 0x000000ffff057224 */ /* 0x000fe200078e001f */
[----:B------:R-:W-:Y:S01]  /*4b70*/  MOV R3, R28 ;  /* 0x0000001c00037202 */ /* 0x000fe20000000f00 */
[----:B------:R-:W-:Y:S03]  /*4b80*/  IMAD.MOV.U32 R2, RZ, RZ, R29 ;  /* 0x000000ffff027224 */ /* 0x000fe600078e001d */
[----:B------:R-:W-:Y:S02]  /*4b90*/  PRMT R44, R5, 0x5410, R6 ;  /* 0x00005410052c7816 */ /* 0x000fe40000000006 */
[----:B------:R-:W-:Y:S01]  /*4ba0*/  PRMT R43, R3, 0x5410, R2 ;  /* 0x00005410032b7816 */ /* 0x000fe20000000002 */
[----:B------:R-:W-:-:S05]  /*4bb0*/  @P4 BRA `(.L_x_1161) ;  /* 0x00000f4000004947 */ /* 0x000fca0003800000 */
[----:B-123--:R-:W-:Y:S01]  /*4bc0*/  ISETP.GE.AND P0, PT, R24, c[0x0][0x1d4], PT ;  /* 0x0000750018007a0c */ /* 0x00efe20003f06270 */
[----:B------:R-:W-:Y:S01]  /*4bd0*/  @!UPT UIADD3 URZ, URZ, URZ, URZ ;  /* 0x0000003f3f3ff290 */ /* 0x000fe2000fffe03f */
[----:B------:R-:W-:Y:S11]  /*4be0*/  BSSY B0, `(.L_x_1162) ;  /* 0x0000078000007945 */ /* 0x000ff60003800000 */
[----:B------:R-:W-:-:S05]  /*4bf0*/  @P0 BRA `(.L_x_1163) ;  /* 0x0000076000000947 */ /* 0x000fca0003800000 */
[----:B------:R-:W-:Y:S01]  /*4c00*/  SEL R2, R86, R85, !P1 ;  /* 0x0000005556027207 */ /* 0x000fe20004800000 */
[----:B------:R-:W1:Y:S01]  /*4c10*/  LDS.128 R20, [R152+0xa080] ;  /* 0x00a0800098147984 */ /* 0x000e620000000c00 */
[----:B------:R-:W-:Y:S02]  /*4c20*/  ISETP.GE.AND P0, PT, R24, c[0x0][0x27c], PT ;  /* 0x00009f0018007a0c */ /* 0x000fe40003f06270 */
[----:B------:R-:W-:Y:S04]  /*4c30*/  SHF.R.S32.HI R3, RZ, 0x1f, R2 ;  /* 0x0000001fff037819 */ /* 0x000fe80000011402 */
[----:B------:R-:W-:Y:S04]  /*4c40*/  LEA.HI R2, R3, R2, RZ, 0x4 ;  /* 0x0000000203027211 */ /* 0x000fe800078f20ff */
[----:B------:R-:W-:Y:S03]  /*4c50*/  LEA.HI.SX32 R2, R2, R84, 0x1c ;  /* 0x0000005402027211 */ /* 0x000fe600078fe2ff */
[----:B------:R-:W-:Y:S01]  /*4c60*/  @!P0 SHF.R.U64 R5, R8, 0x10, R9 ;  /* 0x0000001008058819 */ /* 0x000fe20000001209 */
[----:B------:R-:W-:Y:S01]  /*4c70*/  @!P0 HADD2.F32 R57, -RZ, R57.H0_H0 ;  /* 0x20000039ff398230 */ /* 0x000fe20000004100 */
[----:B------:R-:W-:Y:S02]  /*4c80*/  SHF.R.S32.HI R3, RZ, 0x1f, R2 ;  /* 0x0000001fff037819 */ /* 0x000fe40000011402 */
[----:B------:R-:W-:Y:S02]  /*4c90*/  SHF.L.U32 R90, R2, 0x3, RZ ;  /* 0x00000003025a7819 */ /* 0x000fe400000006ff */
[----:B------:R-:W-:Y:S02]  /*4ca0*/  LEA.HI R3, R3, R2, RZ, 0x3 ;  /* 0x0000000203037211 */ /* 0x000fe400078f18ff */
[----:B------:R-:W-:Y:S02]  /*4cb0*/  @!P0 SHF.R.U64 R15, R10, 0x10, R11 ;  /* 0x000000100a0f8819 */ /* 0x000fe4000000120b */
[----:B------:R-:W-:Y:S02]  /*4cc0*/  SHF.R.S32.HI R2, RZ, 0x3, R3 ;  /* 0x00000003ff027819 */ /* 0x000fe40000011403 */
[----:B------:R-:W-:Y:S01]  /*4cd0*/  LOP3.LUT R3, R119, 0x38, R90, 0xf8, !PT ;  /* 0x0000003877037812 */ /* 0x000fe200078ef85a */
[----:B------:R-:W-:Y:S01]  /*4ce0*/  @!P0 HADD2.F32 R15, -RZ, R15.H0_H0 ;  /* 0x2000000fff0f8230 */ /* 0x000fe20000004100 */
[----:B------:R-:W-:Y:S01]  /*4cf0*/  @!P0 SHF.R.U64 R50, R52, 0x10, R53 ;  /* 0x0000001034328819 */ /* 0x000fe20000001235 */
[----:B------:R-:W-:Y:S01]  /*4d00*/  IMAD R2, R2, 0xc00, R7 ;  /* 0x00000c0002027824 */ /* 0x000fe200078e0207 */
[----:B------:R-:W-:Y:S02]  /*4d10*/  LOP3.LUT R3, R3, R158, RZ, 0x3c, !PT ;  /* 0x0000009e03037212 */ /* 0x000fe400078e3cff */
[----:B------:R-:W-:Y:S01]  /*4d20*/  @!P0 SHF.R.U32.HI R14, RZ, 0x10, R11 ;  /* 0x00000010ff0e8819 */ /* 0x000fe2000001160b */
[----:B------:R-:W-:Y:S01]  /*4d30*/  @!P0 HADD2.F32 R11, -RZ, R51.H0_H0 ;  /* 0x20000033ff0b8230 */ /* 0x000fe20000004100 */
[----:B------:R-:W-:Y:S01]  /*4d40*/  @!P0 SHF.R.U32.HI R8, RZ, 0x10, R9 ;  /* 0x00000010ff088819 */ /* 0x000fe20000011609 */
[----:B------:R-:W-:Y:S01]  /*4d50*/  IMAD.IADD R2, R2, 0x1, R3 ;  /* 0x0000000102027824 */ /* 0x000fe200078e0203 */
[----:B------:R-:W-:Y:S01]  /*4d60*/  @!P0 HADD2.F32 R3, -RZ, R13.H0_H0 ;  /* 0x2000000dff038230 */ /* 0x000fe20000004100 */
[--C-:B------:R-:W-:Y:S01]  /*4d70*/  @!P0 SHF.R.U32.HI R59, RZ, 0x10, R55.reuse ;  /* 0x00000010ff3b8819 */ /* 0x100fe20000011637 */
[----:B------:R-:W-:Y:S01]  /*4d80*/  @!P0 HADD2.F32 R9, -RZ, R5.H0_H0 ;  /* 0x20000005ff098230 */ /* 0x000fe20000004100 */
[----:B------:R-:W-:Y:S01]  /*4d90*/  @!P0 SHF.R.U64 R55, R54, 0x10, R55 ;  /* 0x0000001036378819 */ /* 0x000fe20000001237 */
[----:B------:R-:W-:Y:S01]  /*4da0*/  @!P0 HADD2.F32 R50, -RZ, R50.H0_H0 ;  /* 0x20000032ff328230 */ /* 0x000fe20000004100 */
[----:B------:R-:W-:Y:S01]  /*4db0*/  SHF.L.U32 R2, R2, 0x1, RZ ;  /* 0x0000000102027819 */ /* 0x000fe200000006ff */
[----:B------:R-:W-:Y:S01]  /*4dc0*/  @!P0 HADD2.F32 R59, -RZ, R59.H0_H0 ;  /* 0x2000003bff3b8230 */ /* 0x000fe20000004100 */
[----:B------:R-:W-:Y:S01]  /*4dd0*/  @!P0 SHF.R.U32.HI R52, RZ, 0x10, R53 ;  /* 0x00000010ff348819 */ /* 0x000fe20000011635 */
[----:B------:R-:W-:Y:S02]  /*4de0*/  @!P0 HADD2.F32 R55, -RZ, R55.H0_H0 ;  /* 0x20000037ff378230 */ /* 0x000fe40000004100 */
[----:B------:R1:W2:Y:S02]  /*4df0*/  LDS.128 R64, [R2+0xa080] ;  /* 0x00a0800002407984 */ /* 0x0002a40000000c00 */
[----:B------:R-:W-:Y:S01]  /*4e00*/  @!P0 HADD2.F32 R52, -RZ, R52.H0_H0 ;  /* 0x20000034ff348230 */ /* 0x000fe20000004100 */
[----:B-1----:R-:W-:Y:S05]  /*4e10*/  @!P0 IMAD.MOV.U32 R2, RZ, RZ, R20 ;  /* 0x000000ffff028224 */ /* 0x002fea00078e0014 */
[--C-:B------:R-:W-:Y:S02]  /*4e20*/  @!P0 HADD2.F32 R6, -RZ, R2.reuse.H0_H0 ;  /* 0x20000002ff068230 */ /* 0x100fe40000004100 */
[----:B------:R-:W-:Y:S03]  /*4e30*/  @!P0 HADD2.F32 R5, -RZ, R2.H1_H1 ;  /* 0x30000002ff058230 */ /* 0x000fe60000004100 */
[-C--:B------:R-:W-:Y:S01]  /*4e40*/  @!P0 FMUL.FTZ R2, R6, R3.reuse ;  /* 0x0000000306028220 */ /* 0x080fe20000410000 */
[----:B--2---:R-:W-:Y:S05]  /*4e50*/  @!P0 MOV R49, R64 ;  /* 0x0000004000318202 */ /* 0x004fea0000000f00 */
[--C-:B------:R-:W-:Y:S02]  /*4e60*/  @!P0 HADD2.F32 R10, -RZ, R49.reuse.H0_H0 ;  /* 0x20000031ff0a8230 */ /* 0x100fe40000004100 */
[----:B------:R-:W-:Y:S03]  /*4e70*/  @!P0 HADD2.F32 R49, -RZ, R49.H1_H1 ;  /* 0x30000031ff318230 */ /* 0x000fe60000004100 */
[C---:B------:R-:W-:Y:S02]  /*4e80*/  @!P0 FMUL.FTZ R54, R10.reuse, R3 ;  /* 0x000000030a368220 */ /* 0x040fe40000410000 */
[-C--:B------:R-:W-:Y:S01]  /*4e90*/  @!P0 FFMA.FTZ R2, R10, R11.reuse, R2 ;  /* 0x0000000b0a028223 */ /* 0x080fe20000010002 */
[----:B------:R-:W-:Y:S01]  /*4ea0*/  @!P0 HADD2.F32 R10, -RZ, R8.H0_H0 ;  /* 0x20000008ff0a8230 */ /* 0x000fe20000004100 */
[----:B------:R-:W-:Y:S01]  /*4eb0*/  @!P0 FFMA.FTZ R98, R6, R11, -R54 ;  /* 0x0000000b06628223 */ /* 0x000fe20000010836 */
[----:B------:R-:W-:Y:S01]  /*4ec0*/  @!P0 MOV R6, R21 ;  /* 0x0000001500068202 */ /* 0x000fe20000000f00 */
[----:B------:R-:W-:Y:S02]  /*4ed0*/  @!P0 IMAD.MOV.U32 R11, RZ, RZ, R65 ;  /* 0x000000ffff0b8224 */ /* 0x000fe400078e0041 */
[-C--:B------:R-:W-:Y:S02]  /*4ee0*/  @!P0 FMUL.FTZ R53, R49, R9.reuse ;  /* 0x0000000931358220 */ /* 0x080fe40000410000 */
[C---:B------:R-:W-:Y:S01]  /*4ef0*/  @!P0 FMUL.FTZ R3, R5.reuse, R9 ;  /* 0x0000000905038220 */ /* 0x040fe20000410000 */
[--C-:B------:R-:W-:Y:S01]  /*4f00*/  @!P0 HADD2.F32 R9, -RZ, R6.reuse.H0_H0 ;  /* 0x20000006ff098230 */ /* 0x100fe20000004100 */
[-C--:B------:R-:W-:Y:S01]  /*4f10*/  @!P0 FFMA.FTZ R97, R5, R50.reuse, -R53 ;  /* 0x0000003205618223 */ /* 0x080fe20000010835 */
[----:B------:R-:W-:Y:S01]  /*4f20*/  @!P0 HADD2.F32 R5, -RZ, R13.H1_H1 ;  /* 0x3000000dff058230 */ /* 0x000fe20000004100 */
[----:B------:R-:W-:Y:S01]  /*4f30*/  @!P0 FFMA.FTZ R3, R49, R50, R3 ;  /* 0x0000003231038223 */ /* 0x000fe20000010003 */
[----:B------:R-:W-:Y:S01]  /*4f40*/  @!P0 HADD2.F32 R50, -RZ, R51.H1_H1 ;  /* 0x30000033ff328230 */ /* 0x000fe20000004100 */
[----:B------:R-:W-:Y:S01]  /*4f50*/  @!P0 IMAD.MOV.U32 R13, RZ, RZ, R67 ;  /* 0x000000ffff0d8224 */ /* 0x000fe200078e0043 */
[--C-:B------:R-:W-:Y:S02]  /*4f60*/  @!P0 HADD2.F32 R49, -RZ, R11.reuse.H0_H0 ;  /* 0x2000000bff318230 */ /* 0x100fe40000004100 */
[----:B------:R-:W-:Y:S01]  /*4f70*/  @!P0 HADD2.F32 R51, -RZ, R11.H1_H1 ;  /* 0x3000000bff338230 */ /* 0x000fe20000004100 */
[----:B------:R-:W-:Y:S01]  /*4f80*/  @!P0 F2FP.PACK_AB R2, R3, R2 ;  /* 0x000000020302823e */ /* 0x000fe200000000ff */
[----:B------:R-:W-:Y:S01]  /*4f90*/  @!P0 HADD2.F32 R8, -RZ, R6.H1_H1 ;  /* 0x30000006ff088230 */ /* 0x000fe20000004100 */
[----:B------:R-:W-:Y:S01]  /*4fa0*/  @!P0 FMUL.FTZ R6, R49, R5 ;  /* 0x0000000531068220 */ /* 0x000fe20000410000 */
[--C-:B------:R-:W-:Y:S01]  /*4fb0*/  @!P0 HADD2.F32 R56, -RZ, R13.reuse.H0_H0 ;  /* 0x2000000dff388230 */ /* 0x100fe20000004100 */
[----:B------:R-:W-:Y:S01]  /*4fc0*/  @!P0 FMUL.FTZ R11, R51, R10 ;  /* 0x0000000a330b8220 */ /* 0x000fe20000410000 */
[----:B------:R-:W-:Y:S01]  /*4fd0*/  @!P0 MOV R64, R2 ;  /* 0x0000000200408202 */ /* 0x000fe20000000f00 */
[C---:B------:R-:W-:Y:S01]  /*4fe0*/  @!P0 FFMA.FTZ R96, R9.reuse, R50, -R6 ;  /* 0x0000003209608223 */ /* 0x040fe20000010806 */
[----:B------:R-:W-:Y:S01]  /*4ff0*/  @!P0 HADD2.F32 R58, -RZ, R13.H1_H1 ;  /* 0x3000000dff3a8230 */ /* 0x000fe20000004100 */
[C---:B------:R-:W-:Y:S01]  /*5000*/  @!P0 FMUL.FTZ R6, R8.reuse, R10 ;  /* 0x0000000a08068220 */ /* 0x040fe20000410000 */
[----:B------:R-:W-:Y:S01]  /*5010*/  @!P0 HADD2.F32 R10, -RZ, R26.H0_H0 ;  /* 0x2000001aff0a8230 */ /* 0x000fe20000004100 */
[----:B------:R-:W-:Y:S01]  /*5020*/  @!P0 FFMA.FTZ R95, R8, R52, -R11 ;  /* 0x00000034085f8223 */ /* 0x000fe2000001080b */
[----:B------:R-:W-:Y:S01]  /*5030*/  @!P0 MOV R8, R23 ;  /* 0x0000001700088202 */ /* 0x000fe20000000f00 */
[----:B------:R-:W-:Y:S01]  /*5040*/  @!P0 FMUL.FTZ R5, R9, R5 ;  /* 0x0000000509058220 */ /* 0x000fe20000410000 */
[----:B------:R-:W-:Y:S01]  /*5050*/  @!P0 HADD2.F32 R11, -RZ, R14.H0_H0 ;  /* 0x2000000eff0b8230 */ /* 0x000fe20000004100 */
[----:B------:R-:W-:Y:S01]  /*5060*/  @!P0 FMUL.FTZ R13, R56, R10 ;  /* 0x0000000a380d8220 */ /* 0x000fe20000410000 */
[----:B------:R-:W-:Y:S01]  /*5070*/  @!P0 HADD2.F32 R53, -RZ, R76.H0_H0 ;  /* 0x2000004cff358230 */ /* 0x000fe20000004100 */
[----:B------:R-:W-:Y:S01]  /*5080*/  @!P0 FFMA.FTZ R5, R49, R50, R5 ;  /* 0x0000003231058223 */ /* 0x000fe20000010005 */
[--C-:B------:R-:W-:Y:S01]  /*5090*/  @!P0 HADD2.F32 R9, -RZ, R8.reuse.H0_H0 ;  /* 0x20000008ff098230 */ /* 0x100fe20000004100 */
[----:B------:R-:W-:Y:S01]  /*50a0*/  @!P0 FMUL.FTZ R14, R58, R11 ;  /* 0x0000000b3a0e8220 */ /* 0x000fe20000410000 */
[----:B------:R-:W-:Y:S01]  /*50b0*/  @!P0 HADD2.F32 R8, -RZ, R8.H1_H1 ;  /* 0x30000008ff088230 */ /* 0x000fe20000004100 */
[----:B------:R-:W-:Y:S01]  /*50c0*/  @!P0 FFMA.FTZ R6, R51, R52, R6 ;  /* 0x0000003433068223 */ /* 0x000fe20000010006 */
[----:B------:R-:W-:Y:S01]  /*50d0*/  @!P0 F2FP.PACK_AB R49, R95, R96 ;  /* 0x000000605f31823e */ /* 0x000fe200000000ff */
[C---:B------:R-:W-:Y:S01]  /*50e0*/  @!P0 FFMA.FTZ R94, R9.reuse, R57, -R13 ;  /* 0x00000039095e8223 */ /* 0x040fe2000001080d */
[----:B------:R-:W-:Y:S01]  /*50f0*/  @!P0 MOV R13, R66 ;  /* 0x00000042000d8202 */ /* 0x000fe20000000f00 */
[----:B------:R-:W-:Y:S01]  /*5100*/  @!P0 FMUL.FTZ R10, R9, R10 ;  /* 0x0000000a090a8220 */ /* 0x000fe20000410000 */
[----:B------:R-:W-:Y:S01]  /*5110*/  @!P0 MOV R21, R49 ;  /* 0x0000003100158202 */ /* 0x000fe20000000f00 */
[----:B------:R-:W-:Y:S01]  /*5120*/  @!P0 IMAD.MOV.U32 R9, RZ, RZ, R22 ;  /* 0x000000ffff098224 */ /* 0x000fe200078e0016 */
[----:B------:R-:W-:Y:S01]  /*5130*/  @!P0 F2FP.PACK_AB R5, R6, R5 ;  /* 0x000000050605823e */ /* 0x000fe200000000ff */
[C---:B------:R-:W-:Y:S01]  /*5140*/  @!P0 FMUL.FTZ R11, R8.reuse, R11 ;  /* 0x0000000b080b8220 */ /* 0x040fe20000410000 */
[--C-:B------:R-:W-:Y:S01]  /*5150*/  @!P0 HADD2.F32 R54, -RZ, R13.reuse.H1_H1 ;  /* 0x3000000dff368230 */ /* 0x100fe20000004100 */
[----:B------:R-:W-:Y:S01]  /*5160*/  @!P0 FFMA.FTZ R93, R8, R59, -R14 ;  /* 0x0000003b085d8223 */ /* 0x000fe2000001080e */
[----:B------:R-:W-:Y:S01]  /*5170*/  @!P0 HADD2.F32 R8, -RZ, R26.H1_H1 ;  /* 0x3000001aff088230 */ /* 0x000fe20000004100 */
[----:B------:R-:W-:Y:S01]  /*5180*/  @!P0 IMAD.MOV.U32 R65, RZ, RZ, R5 ;  /* 0x000000ffff418224 */ /* 0x000fe200078e0005 */
[----:B------:R-:W-:Y:S01]  /*5190*/  @!P0 HADD2.F32 R26, -RZ, R13.H0_H0 ;  /* 0x2000000dff1a8230 */ /* 0x000fe20000004100 */
[----:B------:R-:W-:Y:S01]  /*51a0*/  @!P0 FMUL.FTZ R91, R54, R15 ;  /* 0x0000000f365b8220 */ /* 0x000fe20000410000 */
[--C-:B------:R-:W-:Y:S02]  /*51b0*/  @!P0 HADD2.F32 R14, -RZ, R9.reuse.H0_H0 ;  /* 0x20000009ff0e8230 */ /* 0x100fe40000004100 */
[----:B------:R-:W-:Y:S01]  /*51c0*/  @!P0 HADD2.F32 R13, -RZ, R9.H1_H1 ;  /* 0x30000009ff0d8230 */ /* 0x000fe20000004100 */
[-C--:B------:R-:W-:Y:S02]  /*51d0*/  @!P0 FMUL.FTZ R9, R26, R8.reuse ;  /* 0x000000081a098220 */ /* 0x080fe40000410000 */
[C---:B------:R-:W-:Y:S02]  /*51e0*/  @!P0 FMUL.FTZ R8, R14.reuse, R8 ;  /* 0x000000080e088220 */ /* 0x040fe40000410000 */
[----:B------:R-:W-:Y:S01]  /*51f0*/  @!P0 FFMA.FTZ R92, R14, R53, -R9 ;  /* 0x000000350e5c8223 */ /* 0x000fe20000010809 */
[----:B------:R-:W-:Y:S01]  /*5200*/  @!P0 F2FP.PACK_AB R14, R93, R94 ;  /* 0x0000005e5d0e823e */ /* 0x000fe200000000ff */
[----:B------:R-:W-:Y:S01]  /*5210*/  @!P0 FMUL.FTZ R9, R13, R15 ;  /* 0x0000000f0d098220 */ /* 0x000fe20000410000 */
[----:B------:R-:W-:Y:S01]  /*5220*/  @!P0 F2FP.PACK_AB R15, R97, R98 ;  /* 0x00000062610f823e */ /* 0x000fe200000000ff */
[----:B------:R-:W-:Y:S01]  /*5230*/  @!P0 FFMA.FTZ R8, R26, R53, R8 ;  /* 0x000000351a088223 */ /* 0x000fe20000010008 */
[----:B------:R-:W-:Y:S01]  /*5240*/  @!P0 MOV R23, R14 ;  /* 0x0000000e00178202 */ /* 0x000fe20000000f00 */
[----:B------:R-:W-:Y:S01]  /*5250*/  @!P0 FFMA.FTZ R9, R54, R55, R9 ;  /* 0x0000003736098223 */ /* 0x000fe20000010009 */
[----:B------:R-:W-:Y:S01]  /*5260*/  @!P0 MOV R20, R15 ;  /* 0x0000000f00148202 */ /* 0x000fe20000000f00 */
[----:B------:R-:W-:Y:S02]  /*5270*/  @!P0 FFMA.FTZ R10, R56, R57, R10 ;  /* 0x00000039380a8223 */ /* 0x000fe4000001000a */
[----:B------:R-:W-:Y:S01]  /*5280*/  @!P0 FFMA.FTZ R91, R13, R55, -R91 ;  /* 0x000000370d5b8223 */ /* 0x000fe2000001085b */
[----:B------:R-:W-:Y:S01]  /*5290*/  @!P0 F2FP.PACK_AB R8, R9, R8 ;  /* 0x000000080908823e */ /* 0x000fe200000000ff */
[----:B------:R-:W-:Y:S03]  /*52a0*/  @!P0 FFMA.FTZ R11, R58, R59, R11 ;  /* 0x0000003b3a0b8223 */ /* 0x000fe6000001000b */
[----:B------:R-:W-:Y:S02]  /*52b0*/  @!P0 F2FP.PACK_AB R13, R91, R92 ;  /* 0x0000005c5b0d823e */ /* 0x000fe400000000ff */
[----:B------:R-:W-:Y:S02]  /*52c0*/  @!P0 F2FP.PACK_AB R10, R11, R10 ;  /* 0x0000000a0b0a823e */ /* 0x000fe400000000ff */
[----:B------:R-:W-:Y:S01]  /*52d0*/  @!P0 MOV R66, R8 ;  /* 0x0000000800428202 */ /* 0x000fe20000000f00 */
[----:B------:R-:W-:Y:S01]  /*52e0*/  @!P0 IMAD.MOV.U32 R22, RZ, RZ, R13 ;  /* 0x000000ffff168224 */ /* 0x000fe200078e000d */
[----:B------:R-:W-:Y:S02]  /*52f0*/  @!P0 MOV R67, R10 ;  /* 0x0000000a00438202 */ /* 0x000fe40000000f00 */
[C---:B------:R-:W-:Y:S04]  /*5300*/  LEA R2, P0, R113.reuse, R88, 0x1 ;  /* 0x0000005871027211 */ /* 0x040fe800078008ff */
[----:B------:R-:W-:Y:S02]  /*5310*/  LEA.HI.X R3, R113, R89, R133, 0x1, P0 ;  /* 0x0000005971037211 */ /* 0x000fe400000f0c85 */
[C---:B------:R-:W-:Y:S03]  /*5320*/  ISETP.GE.AND P0, PT, R90.reuse, c[0x0][0x1d4], PT ;  /* 0x000075005a007a0c */ /* 0x040fe60003f06270 */
[----:B------:R1:W-:Y:S10]  /*5330*/  ST.E.128 [R2.64], R20 ;  /* 0x0000001402007985 */ /* 0x0003f4000c101d0e */
[----:B------:R-:W-:Y:S05]  /*5340*/  @!P0 IMAD.WIDE R8, R90, 0x2, R88 ;  /* 0x000000025a088825 */ /* 0x000fea00078e0258 */
[----:B------:R1:W-:Y:S02]  /*5350*/  @!P0 ST.E.128 [R8.64], R64 ;  /* 0x0000004008008985 */ /* 0x0003e4000c101d0e */
.L_x_1163:
[----:B------:R-:W-:Y:S05]  /*5360*/  BSYNC B0 ;  /* 0x0000000000007941 */ /* 0x000fea0003800000 */
.L_x_1162:
[----:B------:R-:W-:Y:S11]  /*5370*/  ISETP.GE.AND P0, PT, R36, c[0x0][0x1d4], PT ;  /* 0x0000750024007a0c */ /* 0x000ff60003f06270 */
[----:B------:R-:W-:Y:S02]  /*5380*/  @!UPT UIADD3 URZ, URZ, URZ, URZ ;  /* 0x0000003f3f3ff290 */ /* 0x000fe4000fffe03f */
[----:B------:R-:W-:-:S05]  /*5390*/  @P0 BRA `(.L_x_1161) ;  /* 0x0000076000000947 */ /* 0x000fca0003800000 */
[----:B-1----:R-:W-:Y:S01]  /*53a0*/  SEL R2, R86, R85, !P2 ;  /* 0x0000005556027207 */ /* 0x002fe20005000000 */
[----:B------:R-:W1:Y:S01]  /*53b0*/  LDS.128 R20, [R150+0xa080] ;  /* 0x00a0800096147984 */ /* 0x000e620000000c00 */
[----:B------:R-:W-:Y:S02]  /*53c0*/  ISETP.GE.AND P0, PT, R36, c[0x0][0x27c], PT ;  /* 0x00009f0024007a0c */ /* 0x000fe40003f06270 */
[----:B------:R-:W-:Y:S04]  /*53d0*/  SHF.R.S32.HI R3, RZ, 0x1f, R2 ;  /* 0x0000001fff037819 */ /* 0x000fe80000011402 */
[----:B------:R-:W-:Y:S04]  /*53e0*/  LEA.HI R2, R3, R2, RZ, 0x4 ;  /* 0x0000000203027211 */ /* 0x000fe800078f20ff */
[----:B------:R-:W-:Y:S03]  /*53f0*/  LEA.HI.SX32 R2, R2, R83, 0x1c ;  /* 0x0000005302027211 */ /* 0x000fe600078fe2ff */
[----:B------:R-:W-:Y:S01]  /*5400*/  @!P0 SHF.R.U64 R5, R16, 0x10, R17 ;  /* 0x0000001010058819 */ /* 0x000fe20000001211 */
[----:B------:R-:W-:Y:S01]  /*5410*/  @!P0 HADD2.F32 R13, -RZ, R76.H1_H1 ;  /* 0x3000004cff0d8230 */ /* 0x000fe20000004100 */
[----:B------:R-:W-:Y:S01]  /*5420*/  SHF.R.S32.HI R3, RZ, 0x1f, R2 ;  /* 0x0000001fff037819 */ /* 0x000fe20000011402 */
[----:B------:R-:W-:Y:S01]  /*5430*/  @!P0 HADD2.F32 R51, -RZ, R77.H1_H1 ;  /* 0x3000004dff338230 */ /* 0x000fe20000004100 */
[----:B------:R-:W-:Y:S01]  /*5440*/  SHF.L.U32 R54, R2, 0x3, RZ ;  /* 0x0000000302367819 */ /* 0x000fe200000006ff */
[----:B------:R-:W-:Y:S01]  /*5450*/  @!P0 HADD2.F32 R9, -RZ, R5.H0_H0 ;  /* 0x20000005ff098230 */ /* 0x000fe20000004100 */
        /* <DEDUP_REMOVED lines=13> */
[----:B------:R-:W-:Y:S02]  /*5530*/  @!P0 SHF.R.U32.HI R11, RZ, 0x10, R19 ;  /* 0x00000010ff0b8819 */ /* 0x000fe40000011613 */
[----:B------:R-:W-:Y:S01]  /*5540*/  @!P0 HADD2.F32 R19, -RZ, R26.H0_H0 ;  /* 0x2000001aff138230 */ /* 0x000fe20000004100 */
[----:B------:R-:W-:Y:S02]  /*5550*/  SHF.L.U32 R2, R2, 0x1, RZ ;  /* 0x0000000102027819 */ /* 0x000fe400000006ff */
[--C-:B------:R-:W-:Y:S01]  /*5560*/  @!P0 SHF.R.U32.HI R53, RZ, 0x10, R63.reuse ;  /* 0x00000010ff358819 */ /* 0x100fe2000001163f */
[----:B------:R-:W-:Y:S01]  /*5570*/  @!P0 HADD2.F32 R11, -RZ, R11.H0_H0 ;  /* 0x2000000bff0b8230 */ /* 0x000fe20000004100 */
[----:B------:R-:W-:Y:S01]  /*5580*/  @!P0 SHF.R.U64 R49, R62, 0x10, R63 ;  /* 0x000000103e318819 */ /* 0x000fe2000000123f */
[----:B------:R1:W2:Y:S02]  /*5590*/  LDS.128 R56, [R2+0xa080] ;  /* 0x00a0800002387984 */ /* 0x0002a40000000c00 */
[----:B------:R-:W-:Y:S02]  /*55a0*/  @!P0 HADD2.F32 R53, -RZ, R53.H0_H0 ;  /* 0x20000035ff358230 */ /* 0x000fe40000004100 */
        /* <DEDUP_REMOVED lines=14> */
[CC--:B------:R-:W-:Y:S02]  /*5690*/  @!P0 FMUL.FTZ R17, R14.reuse, R9.reuse ;  /* 0x000000090e118220 */ /* 0x0c0fe40000410000 */
[C---:B------:R-:W-:Y:S01]  /*56a0*/  @!P0 FMUL.FTZ R3, R5.reuse, R9 ;  /* 0x0000000905038220 */ /* 0x040fe20000410000 */
[----:B------:R-:W-:Y:S01]  /*56b0*/  @!P0 HADD2.F32 R18, -RZ, R13.H1_H1 ;  /* 0x3000000dff128230 */ /* 0x000fe20000004100 */
[-C--:B------:R-:W-:Y:S01]  /*56c0*/  @!P0 FFMA.FTZ R65, R5, R16.reuse, -R17 ;  /* 0x0000001005418223 */ /* 0x080fe20000010811 */
[----:B------:R-:W-:Y:S01]  /*56d0*/  @!P0 HADD2.F32 R5, -RZ, R27.H1_H1 ;  /* 0x3000001bff058230 */ /* 0x000fe20000004100 */
[----:B------:R-:W-:Y:S01]  /*56e0*/  @!P0 FFMA.FTZ R3, R14, R16, R3 ;  /* 0x000000100e038223 */ /* 0x000fe20000010003 */
[----:B------:R-:W-:Y:S01]  /*56f0*/  @!P0 HADD2.F32 R16, -RZ, R13.H0_H0 ;  /* 0x2000000dff108230 */ /* 0x000fe20000004100 */
[----:B------:R-:W-:Y:S01]  /*5700*/  @!P0 FMUL.FTZ R14, R18, R10 ;  /* 0x0000000a120e8220 */ /* 0x000fe20000410000 */
[----:B------:R-:W-:Y:S01]  /*5710*/  @!P0 HADD2.F32 R17, -RZ, R77.H0_H0 ;  /* 0x2000004dff118230 */ /* 0x000fe20000004100 */
[----:B------:R-:W-:Y:S01]  /*5720*/  @!P0 IMAD.MOV.U32 R13, RZ, RZ, R59 ;  /* 0x000000ffff0d8224 */ /* 0x000fe200078e003b */
[--C-:B------:R-:W-:Y:S01]  /*5730*/  @!P0 HADD2.F32 R9, -RZ, R6.reuse.H0_H0 ;  /* 0x20000006ff098230 */ /* 0x100fe20000004100 */
[----:B------:R-:W-:Y:S01]  /*5740*/  @!P0 F2FP.PACK_AB R2, R3, R2 ;  /* 0x000000020302823e */ /* 0x000fe200000000ff */
[----:B------:R-:W-:Y:S01]  /*5750*/  @!P0 HADD2.F32 R8, -RZ, R6.H1_H1 ;  /* 0x30000006ff088230 */ /* 0x000fe20000004100 */
[-C--:B------:R-:W-:Y:S01]  /*5760*/  @!P0 FMUL.FTZ R6, R16, R5.reuse ;  /* 0x0000000510068220 */ /* 0x080fe20000410000 */
[--C-:B------:R-:W-:Y:S01]  /*5770*/  @!P0 HADD2.F32 R50, -RZ, R13.reuse.H0_H0 ;  /* 0x2000000dff328230 */ /* 0x100fe20000004100 */
[C---:B------:R-:W-:Y:S01]  /*5780*/  @!P0 FMUL.FTZ R5, R9.reuse, R5 ;  /* 0x0000000509058220 */ /* 0x040fe20000410000 */
[----:B------:R-:W-:Y:S01]  /*5790*/  @!P0 MOV R56, R2 ;  /* 0x0000000200388202 */ /* 0x000fe20000000f00 */
[----:B------:R-:W-:Y:S01]  /*57a0*/  @!P0 FFMA.FTZ R64, R9, R17, -R6 ;  /* 0x0000001109408223 */ /* 0x000fe20000010806 */
[----:B------:R-:W-:Y:S01]  /*57b0*/  @!P0 HADD2.F32 R52, -RZ, R13.H1_H1 ;  /* 0x3000000dff348230 */ /* 0x000fe20000004100 */
[C---:B------:R-:W-:Y:S01]  /*57c0*/  @!P0 FMUL.FTZ R6, R8.reuse, R10 ;  /* 0x0000000a08068220 */ /* 0x040fe20000410000 */
[----:B------:R-:W-:Y:S01]  /*57d0*/  @!P0 HADD2.F32 R10, -RZ, R37.H0_H0 ;  /* 0x20000025ff0a8230 */ /* 0x000fe20000004100 */
[----:B------:R-:W-:Y:S01]  /*57e0*/  @!P0 FFMA.FTZ R63, R8, R19, -R14 ;  /* 0x00000013083f8223 */ /* 0x000fe2000001080e */
[----:B------:R-:W-:Y:S01]  /*57f0*/  @!P0 MOV R8, R23 ;  /* 0x0000001700088202 */ /* 0x000fe20000000f00 */
[----:B------:R-:W-:Y:S01]  /*5800*/  @!P0 FMUL.FTZ R14, R52, R11 ;  /* 0x0000000b340e8220 */ /* 0x000fe20000410000 */
[----:B------:R-:W-:Y:S01]  /*5810*/  @!P0 HADD2.F32 R27, -RZ, R78.H0_H0 ;  /* 0x2000004eff1b8230 */ /* 0x000fe20000004100 */
[----:B------:R-:W-:Y:S02]  /*5820*/  @!P0 FMUL.FTZ R13, R50, R10 ;  /* 0x0000000a320d8220 */ /* 0x000fe40000410000 */
[----:B------:R-:W-:Y:S01]  /*5830*/  @!P0 FFMA.FTZ R5, R16, R17, R5 ;  /* 0x0000001110058223 */ /* 0x000fe20000010005 */
[--C-:B------:R-:W-:Y:S01]  /*5840*/  @!P0 HADD2.F32 R9, -RZ, R8.reuse.H0_H0 ;  /* 0x20000008ff098230 */ /* 0x100fe20000004100 */
[----:B------:R-:W-:Y:S01]  /*5850*/  @!P0 FFMA.FTZ R6, R18, R19, R6 ;  /* 0x0000001312068223 */ /* 0x000fe20000010006 */
[----:B------:R-:W-:Y:S01]  /*5860*/  @!P0 HADD2.F32 R8, -RZ, R8.H1_H1 ;  /* 0x30000008ff088230 */ /* 0x000fe20000004100 */
[----:B------:R-:W-:Y:S02]  /*5870*/  @!P0 F2FP.PACK_AB R16, R63, R64 ;  /* 0x000000403f10823e */ /* 0x000fe400000000ff */
[C---:B------:R-:W-:Y:S01]  /*5880*/  @!P0 FFMA.FTZ R62, R9.reuse, R51, -R13 ;  /* 0x00000033093e8223 */ /* 0x040fe2000001080d */
[----:B------:R-:W-:Y:S01]  /*5890*/  @!P0 MOV R13, R58 ;  /* 0x0000003a000d8202 */ /* 0x000fe20000000f00 */
[----:B------:R-:W-:Y:S01]  /*58a0*/  @!P0 FMUL.FTZ R10, R9, R10 ;  /* 0x0000000a090a8220 */ /* 0x000fe20000410000 */
[----:B------:R-:W-:Y:S01]  /*58b0*/  @!P0 MOV R21, R16 ;  /* 0x0000001000158202 */ /* 0x000fe20000000f00 */
[----:B------:R-:W-:Y:S01]  /*58c0*/  @!P0 IMAD.MOV.U32 R9, RZ, RZ, R22 ;  /* 0x000000ffff098224 */ /* 0x000fe200078e0016 */
[----:B------:R-:W-:Y:S01]  /*58d0*/  @!P0 F2FP.PACK_AB R5, R6, R5 ;  /* 0x000000050605823e */ /* 0x000fe200000000ff */
[C---:B------:R-:W-:Y:S01]  /*58e0*/  @!P0 FMUL.FTZ R11, R8.reuse, R11 ;  /* 0x0000000b080b8220 */ /* 0x040fe20000410000 */
[----:B------:R-:W-:Y:S01]  /*58f0*/  @!P0 HADD2.F32 R26, -RZ, R13.H0_H0 ;  /* 0x2000000dff1a8230 */ /* 0x000fe20000004100 */
[----:B------:R-:W-:Y:S01]  /*5900*/  @!P0 FFMA.FTZ R61, R8, R53, -R14 ;  /* 0x00000035083d8223 */ /* 0x000fe2000001080e */
[----:B------:R-:W-:Y:S01]  /*5910*/  @!P0 HADD2.F32 R8, -RZ, R37.H1_H1 ;  /* 0x30000025ff088230 */ /* 0x000fe20000004100 */
[----:B------:R-:W-:Y:S01]  /*5920*/  @!P0 IMAD.MOV.U32 R57, RZ, RZ, R5 ;  /* 0x000000ffff398224 */ /* 0x000fe200078e0005 */
[----:B------:R-:W-:Y:S02]  /*5930*/  @!P0 HADD2.F32 R14, -RZ, R9.H0_H0 ;  /* 0x20000009ff0e8230 */ /* 0x000fe40000004100 */
[----:B------:R-:W-:Y:S02]  /*5940*/  @!P0 HADD2.F32 R37, -RZ, R13.H1_H1 ;  /* 0x3000000dff258230 */ /* 0x000fe40000004100 */
[----:B------:R-:W-:Y:S01]  /*5950*/  @!P0 HADD2.F32 R13, -RZ, R9.H1_H1 ;  /* 0x30000009ff0d8230 */ /* 0x000fe20000004100 */
[-C--:B------:R-:W-:Y:S02]  /*5960*/  @!P0 FMUL.FTZ R9, R26, R8.reuse ;  /* 0x000000081a098220 */ /* 0x080fe40000410000 */
[C---:B------:R-:W-:Y:S02]  /*5970*/  @!P0 FMUL.FTZ R8, R14.reuse, R8 ;  /* 0x000000080e088220 */ /* 0x040fe40000410000 */
[----:B------:R-:W-:Y:S01]  /*5980*/  @!P0 FFMA.FTZ R60, R14, R27, -R9 ;  /* 0x0000001b0e3c8223 */ /* 0x000fe20000010809 */
[----:B------:R-:W-:Y:S01]  /*5990*/  @!P0 F2FP.PACK_AB R14, R61, R62 ;  /* 0x0000003e3d0e823e */ /* 0x000fe200000000ff */
[----:B------:R-:W-:Y:S02]  /*59a0*/  @!P0 FMUL.FTZ R9, R13, R15 ;  /* 0x0000000f0d098220 */ /* 0x000fe40000410000 */
[----:B------:R-:W-:Y:S01]  /*59b0*/  @!P0 FFMA.FTZ R8, R26, R27, R8 ;  /* 0x0000001b1a088223 */ /* 0x000fe20000010008 */
[----:B------:R-:W-:Y:S01]  /*59c0*/  @!P0 MOV R23, R14 ;  /* 0x0000000e00178202 */ /* 0x000fe20000000f00 */
[----:B------:R-:W-:Y:S01]  /*59d0*/  @!P0 FMUL.FTZ R55, R37, R15 ;  /* 0x0000000f25378220 */ /* 0x000fe20000410000 */
[----:B------:R-:W-:Y:S01]  /*59e0*/  @!P0 F2FP.PACK_AB R15, R65, R66 ;  /* 0x00000042410f823e */ /* 0x000fe200000000ff */
[----:B------:R-:W-:Y:S02]  /*59f0*/  @!P0 FFMA.FTZ R9, R37, R49, R9 ;  /* 0x0000003125098223 */ /* 0x000fe40000010009 */
[----:B------:R-:W-:Y:S01]  /*5a00*/  @!P0 FFMA.FTZ R10, R50, R51, R10 ;  /* 0x00000033320a8223 */ /* 0x000fe2000001000a */
[----:B------:R-:W-:Y:S01]  /*5a10*/  @!P0 MOV R20, R15 ;  /* 0x0000000f00148202 */ /* 0x000fe20000000f00 */
        /* <DEDUP_REMOVED lines=14> */
.L_x_1161:
[----:B-123--:R-:W-:Y:S05]  /*5b00*/  BSYNC B1 ;  /* 0x0000000000017941 */ /* 0x00efea0003800000 */
.L_x_1160:
[----:B------:R1:W2:Y:S04]  /*5b10*/  SHFL.IDX PT, R51, R99, 0x1, 0x181f ;  /* 0x00381f0063337f89 */ /* 0x0002a800000e0000 */
[----:B------:R1:W3:Y:S01]  /*5b20*/  SHFL.IDX PT, R50, R100, 0x1, 0x181f ;  /* 0x00381f0064327f89 */ /* 0x0002e200000e0000 */
[----:B------:R-:W-:-:S05]  /*5b30*/  @P5 BRA `(.L_x_1149) ;  /* 0x0000130000005947 */ /* 0x000fca0003800000 */
[----:B------:R-:W-:Y:S01]  /*5b40*/  ISETP.GE.AND P0, PT, R24, c[0x0][0x1d4], PT ;  /* 0x0000750018007a0c */ /* 0x000fe20003f06270 */
[----:B------:R-:W-:Y:S01]  /*5b50*/  @!UPT UIADD3 URZ, URZ, URZ, URZ ;  /* 0x0000003f3f3ff290 */ /* 0x000fe2000fffe03f */
[----:B------:R-:W-:Y:S11]  /*5b60*/  BSSY B0, `(.L_x_1164) ;  /* 0x0000078000007945 */ /* 0x000ff60003800000 */
[----:B------:R-:W-:-:S05]  /*5b70*/  @P0 BRA `(.L_x_1165) ;  /* 0x0000076000000947 */ /* 0x000fca0003800000 */
[----:B------:R-:W-:Y:S01]  /*5b80*/  SEL R2, R86, R85, !P1 ;  /* 0x0000005556027207 */ /* 0x000fe20004800000 */
[----:B------:R-:W4:Y:S01]  /*5b90*/  LDS.128 R16, [R151+0xa080] ;  /* 0x00a0800097107984 */ /* 0x000f220000000c00 */
        /* <DEDUP_REMOVED lines=10> */
[----:B------:R-:W-:Y:S02]  /*5c40*/  LEA.HI R3, R3, R2, RZ, 0x3 ;  /* 0x0000000203037211 */ /* 0x000fe400078f18ff */
[----:B------:R-:W-:Y:S02]  /*5c50*/  @!P0 SHF.R.U64 R20, R68, 0x10, R69 ;  /* 0x0000001044148819 */ /* 0x000fe40000001245 */
[----:B------:R-:W-:Y:S02]  /*5c60*/  SHF.R.S32.HI R2, RZ, 0x3, R3 ;  /* 0x00000003ff027819 */ /* 0x000fe40000011403 */
[----:B------:R-:W-:Y:S01]  /*5c70*/  LOP3.LUT R3, R118, 0x38, R49, 0xf8, !PT ;  /* 0x0000003876037812 */ /* 0x000fe200078ef831 */
[----:B------:R-:W-:Y:S01]  /*5c80*/  @!P0 HADD2.F32 R20, -RZ, R20.H0_H0 ;  /* 0x20000014ff148230 */ /* 0x000fe20000004100 */
[----:B------:R-:W-:Y:S01]  /*5c90*/  @!P0 SHF.R.U32.HI R10, RZ, 0x10, R29 ;  /* 0x00000010ff0a8819 */ /* 0x000fe2000001161d */
[----:B------:R-:W-:Y:S01]  /*5ca0*/  IMAD R2, R2, 0xc00, R12 ;  /* 0x00000c0002027824 */ /* 0x000fe200078e020c */
[----:B------:R-:W-:Y:S02]  /*5cb0*/  LOP3.LUT R3, R3, R157, RZ, 0x3c, !PT ;  /* 0x0000009d03037212 */ /* 0x000fe400078e3cff */
[----:B------:R-:W-:Y:S01]  /*5cc0*/  @!P0 SHF.R.U32.HI R23, RZ, 0x10, R69 ;  /* 0x00000010ff178819 */ /* 0x000fe20000011645 */
[----:B------:R-:W-:Y:S01]  /*5cd0*/  @!P0 HADD2.F32 R10, -RZ, R10.H0_H0 ;  /* 0x2000000aff0a8230 */ /* 0x000fe20000004100 */
[----:B------:R-:W-:Y:S01]  /*5ce0*/  @!P0 SHF.R.U32.HI R11, RZ, 0x10, R31 ;  /* 0x00000010ff0b8819 */ /* 0x000fe2000001161f */
[----:B------:R-:W-:Y:S01]  /*5cf0*/  IMAD.IADD R2, R2, 0x1, R3 ;  /* 0x0000000102027824 */ /* 0x000fe200078e0203 */
[----:B------:R-:W-:Y:S01]  /*5d00*/  @!P0 HADD2.F32 R3, -RZ, R43.H0_H0 ;  /* 0x2000002bff038230 */ /* 0x000fe20000004100 */
[----:B------:R-:W-:Y:S01]  /*5d10*/  @!P0 SHF.R.U64 R15, R30, 0x10, R31 ;  /* 0x000000101e0f8819 */ /* 0x000fe2000000121f */
[----:B------:R-:W-:Y:S01]  /*5d20*/  @!P0 HADD2.F32 R23, -RZ, R23.H0_H0 ;  /* 0x20000017ff178230 */ /* 0x000fe20000004100 */
[--C-:B------:R-:W-:Y:S01]  /*5d30*/  @!P0 SHF.R.U32.HI R26, RZ, 0x10, R71.reuse ;  /* 0x00000010ff1a8819 */ /* 0x100fe20000011647 */
[----:B------:R-:W-:Y:S01]  /*5d40*/  @!P0 HADD2.F32 R31, -RZ, R79.H1_H1 ;  /* 0x3000004fff1f8230 */ /* 0x000fe20000004100 */
[----:B------:R-:W-:Y:S01]  /*5d50*/  SHF.L.U32 R2, R2, 0x1, RZ ;  /* 0x0000000102027819 */ /* 0x000fe200000006ff */
[----:B------:R-:W-:Y:S01]  /*5d60*/  @!P0 HADD2.F32 R11, -RZ, R11.H0_H0 ;  /* 0x2000000bff0b8230 */ /* 0x000fe20000004100 */
[----:B------:R-:W-:Y:S01]  /*5d70*/  @!P0 SHF.R.U64 R29, R70, 0x10, R71 ;  /* 0x00000010461d8819 */ /* 0x000fe20000001247 */
[----:B------:R-:W-:Y:S02]  /*5d80*/  @!P0 HADD2.F32 R15, -RZ, R15.H0_H0 ;  /* 0x2000000fff0f8230 */ /* 0x000fe40000004100 */
[----:B------:R4:W5:Y:S02]  /*5d90*/  LDS.128 R52, [R2+0xa080] ;  /* 0x00a0800002347984 */ /* 0x0009640000000c00 */
[----:B------:R-:W-:Y:S01]  /*5da0*/  @!P0 HADD2.F32 R29, -RZ, R29.H0_H0 ;  /* 0x2000001dff1d8230 */ /* 0x000fe20000004100 */
[----:B----4-:R-:W-:Y:S05]  /*5db0*/  @!P0 IMAD.MOV.U32 R2, RZ, RZ, R16 ;  /* 0x000000ffff028224 */ /* 0x010fea00078e0010 */
[--C-:B------:R-:W-:Y:S02]  /*5dc0*/  @!P0 HADD2.F32 R6, -RZ, R2.reuse.H0_H0 ;  /* 0x20000002ff068230 */ /* 0x100fe40000004100 */
[----:B------:R-:W-:Y:S03]  /*5dd0*/  @!P0 HADD2.F32 R5, -RZ, R2.H1_H1 ;  /* 0x30000002ff058230 */ /* 0x000fe60000004100 */
[-C--:B------:R-:W-:Y:S01]  /*5de0*/  @!P0 FMUL.FTZ R2, R6, R3.reuse ;  /* 0x0000000306028220 */ /* 0x080fe20000410000 */
[----:B-----5:R-:W-:Y:S05]  /*5df0*/  @!P0 MOV R14, R52 ;  /* 0x00000034000e8202 */ /* 0x020fea0000000f00 */
[--C-:B------:R-:W-:Y:S02]  /*5e00*/  @!P0 HADD2.F32 R9, -RZ, R14.reuse.H0_H0 ;  /* 0x2000000eff098230 */ /* 0x100fe40000004100 */
[----:B------:R-:W-:Y:S03]  /*5e10*/  @!P0 HADD2.F32 R14, -RZ, R14.H1_H1 ;  /* 0x3000000eff0e8230 */ /* 0x000fe60000004100 */
[----:B------:R-:W-:Y:S02]  /*5e20*/  @!P0 FMUL.FTZ R22, R9, R3 ;  /* 0x0000000309168220 */ /* 0x000fe40000410000 */
[-C--:B------:R-:W-:Y:S02]  /*5e30*/  @!P0 FMUL.FTZ R21, R14, R8.reuse ;  /* 0x000000080e158220 */ /* 0x080fe40000410000 */
[----:B------:R-:W-:Y:S02]  /*5e40*/  @!P0 FMUL.FTZ R3, R5, R8 ;  /* 0x0000000805038220 */ /* 0x000fe40000410000 */
[----:B------:R-:W-:Y:S02]  /*5e50*/  @!P0 IMAD.MOV.U32 R8, RZ, RZ, R53 ;  /* 0x000000ffff088224 */ /* 0x000fe400078e0035 */
[-C--:B------:R-:W-:Y:S02]  /*5e60*/  @!P0 FFMA.FTZ R2, R9, R13.reuse, R2 ;  /* 0x0000000d09028223 */ /* 0x080fe40000010002 */
[----:B------:R-:W-:Y:S01]  /*5e70*/  @!P0 FFMA.FTZ R62, R6, R13, -R22 ;  /* 0x0000000d063e8223 */ /* 0x000fe20000010816 */
[----:B------:R-:W-:Y:S01]  /*5e80*/  @!P0 MOV R6, R17 ;  /* 0x0000001100068202 */ /* 0x000fe20000000f00 */
[-C--:B------:R-:W-:Y:S01]  /*5e90*/  @!P0 FFMA.FTZ R61, R5, R20.reuse, -R21 ;  /* 0x00000014053d8223 */ /* 0x080fe20000010815 */
[----:B------:R-:W-:Y:S01]  /*5ea0*/  @!P0 HADD2.F32 R5, -RZ, R43.H1_H1 ;  /* 0x3000002bff058230 */ /* 0x000fe20000004100 */
[----:B------:R-:W-:Y:S01]  /*5eb0*/  @!P0 FFMA.FTZ R3, R14, R20, R3 ;  /* 0x000000140e038223 */ /* 0x000fe20000010003 */
[--C-:B------:R-:W-:Y:S01]  /*5ec0*/  @!P0 HADD2.F32 R20, -RZ, R8.reuse.H0_H0 ;  /* 0x20000008ff148230 */ /* 0x100fe20000004100 */
[----:B------:R-:W-:Y:S01]  /*5ed0*/  @!P0 IMAD.MOV.U32 R13, RZ, RZ, R55 ;  /* 0x000000ffff0d8224 */ /* 0x000fe200078e0037 */
[----:B------:R-:W-:Y:S02]  /*5ee0*/  @!P0 HADD2.F32 R22, -RZ, R8.H1_H1 ;  /* 0x30000008ff168230 */ /* 0x000fe40000004100 */
[----:B------:R-:W-:Y:S01]  /*5ef0*/  @!P0 HADD2.F32 R21, -RZ, R79.H0_H0 ;  /* 0x2000004fff158230 */ /* 0x000fe20000004100 */
[----:B------:R-:W-:Y:S01]  /*5f00*/  @!P0 F2FP.PACK_AB R2, R3, R2 ;  /* 0x000000020302823e */ /* 0x000fe200000000ff */
[--C-:B------:R-:W-:Y:S01]  /*5f10*/  @!P0 HADD2.F32 R9, -RZ, R6.reuse.H0_H0 ;  /* 0x20000006ff098230 */ /* 0x100fe20000004100 */
[----:B------:R-:W-:Y:S01]  /*5f20*/  @!P0 FMUL.FTZ R14, R22, R10 ;  /* 0x0000000a160e8220 */ /* 0x000fe20000410000 */
[----:B------:R-:W-:Y:S01]  /*5f30*/  @!P0 HADD2.F32 R8, -RZ, R6.H1_H1 ;  /* 0x30000006ff088230 */ /* 0x000fe20000004100 */
[-C--:B------:R-:W-:Y:S01]  /*5f40*/  @!P0 FMUL.FTZ R6, R20, R5.reuse ;  /* 0x0000000514068220 */ /* 0x080fe20000410000 */
[----:B------:R-:W-:Y:S01]  /*5f50*/  @!P0 MOV R52, R2 ;  /* 0x0000000200348202 */ /* 0x000fe20000000f00 */
[C---:B------:R-:W-:Y:S01]  /*5f60*/  @!P0 FMUL.FTZ R5, R9.reuse, R5 ;  /* 0x0000000509058220 */ /* 0x040fe20000410000 */
[--C-:B------:R-:W-:Y:S01]  /*5f70*/  @!P0 HADD2.F32 R30, -RZ, R13.reuse.H0_H0 ;  /* 0x2000000dff1e8230 */ /* 0x100fe20000004100 */
        /* <DEDUP_REMOVED lines=35> */
[C---:B------:R-:W-:Y:S01]  /*61b0*/  @!P0 FMUL.FTZ R44, R28.reuse, R15 ;  /* 0x0000000f1c2c8220 */ /* 0x040fe20000410000 */
        /* <DEDUP_REMOVED lines=12> */
[C---:B---3--:R-:W-:Y:S04]  /*6280*/  LEA R2, P0, R113.reuse, R50, 0x1 ;  /* 0x0000003271027211 */ /* 0x048fe800078008ff */
[----:B--2---:R-:W-:Y:S02]  /*6290*/  LEA.HI.X R3, R113, R51, R133, 0x1, P0 ;  /* 0x0000003371037211 */ /* 0x004fe400000f0c85 */
[C---:B------:R-:W-:Y:S03]  /*62a0*/  ISETP.GE.AND P0, PT, R49.reuse, c[0x0][0x1d4], PT ;  /* 0x0000750031007a0c */ /* 0x040fe60003f06270 */
[----:B------:R2:W-:Y:S10]  /*62b0*/  ST.E.128 [R2.64], R16 ;  /* 0x0000001002007985 */ /* 0x0005f4000c101d0e */
[----:B------:R-:W-:Y:S05]  /*62c0*/  @!P0 IMAD.WIDE R8, R49, 0x2, R50 ;  /* 0x0000000231088825 */ /* 0x000fea00078e0232 */
[----:B------:R2:W-:Y:S02]  /*62d0*/  @!P0 ST.E.128 [R8.64], R52 ;  /* 0x0000003408008985 */ /* 0x0005e4000c101d0e */
.L_x_1165:
[----:B------:R-:W-:Y:S05]  /*62e0*/  BSYNC B0 ;  /* 0x0000000000007941 */ /* 0x000fea0003800000 */
.L_x_1164:
[----:B------:R-:W-:Y:S11]  /*62f0*/  ISETP.GE.AND P0, PT, R36, c[0x0][0x1d4], PT ;  /* 0x0000750024007a0c */ /* 0x000ff60003f06270 */
[----:B------:R-:W-:Y:S02]  /*6300*/  @!UPT UIADD3 URZ, URZ, URZ, URZ ;  /* 0x0000003f3f3ff290 */ /* 0x000fe4000fffe03f */
[----:B------:R-:W-:-:S05]  /*6310*/  @P0 BRA `(.L_x_1149) ;  /* 0x00000b2000000947 */ /* 0x000fca0003800000 */
[----:B--2---:R-:W-:Y:S01]  /*6320*/  SEL R2, R86, R85, !P2 ;  /* 0x0000005556027207 */ /* 0x004fe20005000000 */
[----:B------:R-:W2:Y:S01]  /*6330*/  LDS.128 R16, [R149+0xa080] ;  /* 0x00a0800095107984 */ /* 0x000ea20000000c00 */
[C---:B---3--:R-:W-:Y:S02]  /*6340*/  LEA R56, P0, R112.reuse, R50, 0x1 ;  /* 0x0000003270387211 */ /* 0x048fe400078008ff */
[----:B------:R-:W-:Y:S02]  /*6350*/  SHF.R.S32.HI R3, RZ, 0x1f, R2 ;  /* 0x0000001fff037819 */ /* 0x000fe40000011402 */
[----:B------:R-:W-:Y:S02]  /*6360*/  LEA.HI.X R57, R112, R51, R131, 0x1, P0 ;  /* 0x0000003370397211 */ /* 0x000fe400000f0c83 */
[----:B------:R-:W-:Y:S02]  /*6370*/  LEA.HI R2, R3, R2, RZ, 0x4 ;  /* 0x0000000203027211 */ /* 0x000fe400078f20ff */
[----:B------:R-:W-:Y:S02]  /*6380*/  ISETP.GE.AND P0, PT, R36, c[0x0][0x27c], PT ;  /* 0x00009f0024007a0c */ /* 0x000fe40003f06270 */
[----:B------:R-:W-:Y:S04]  /*6390*/  LEA.HI.SX32 R2, R2, R83, 0x1c ;  /* 0x0000005302027211 */ /* 0x000fe800078fe2ff */
[----:B------:R-:W-:Y:S02]  /*63a0*/  SHF.R.S32.HI R3, RZ, 0x1f, R2 ;  /* 0x0000001fff037819 */ /* 0x000fe40000011402 */
[----:B------:R-:W-:Y:S02]  /*63b0*/  SHF.L.U32 R37, R2, 0x3, RZ ;  /* 0x0000000302257819 */ /* 0x000fe400000006ff */
[----:B------:R-:W-:Y:S03]  /*63c0*/  LEA.HI R3, R3, R2, RZ, 0x3 ;  /* 0x0000000203037211 */ /* 0x000fe600078f18ff */
[----:B------:R-:W-:Y:S01]  /*63d0*/  @!P0 SHF.R.U64 R5, R32, 0x10, R33 ;  /* 0x0000001020058819 */ /* 0x000fe20000001221 */
[----:B------:R-:W-:Y:S01]  /*63e0*/  @!P0 HADD2.F32 R13, -RZ, R80.H1_H1 ;  /* 0x30000050ff0d8230 */ /* 0x000fe20000004100 */
[----:B------:R-:W-:Y:S01]  /*63f0*/  SHF.R.S32.HI R2, RZ, 0x3, R3 ;  /* 0x00000003ff027819 */ /* 0x000fe20000011403 */
[----:B------:R-:W-:Y:S01]  /*6400*/  @!P0 HADD2.F32 R31, -RZ, R81.H1_H1 ;  /* 0x30000051ff1f8230 */ /* 0x000fe20000004100 */
[----:B------:R-:W-:Y:S01]  /*6410*/  LOP3.LUT R3, R118, 0x38, R37, 0xf8, !PT ;  /* 0x0000003876037812 */ /* 0x000fe200078ef825 */
[----:B------:R-:W-:Y:S01]  /*6420*/  @!P0 HADD2.F32 R27, -RZ, R82.H0_H0 ;  /* 0x20000052ff1b8230 */ /* 0x000fe20000004100 */
[----:B------:R-:W-:Y:S01]  /*6430*/  @!P0 SHF.R.U32.HI R8, RZ, 0x10, R33 ;  /* 0x00000010ff088819 */ /* 0x000fe20000011621 */
[----:B------:R-:W-:Y:S01]  /*6440*/  IMAD R2, R2, 0xc00, R12 ;  /* 0x00000c0002027824 */ /* 0x000fe200078e020c */
[----:B------:R-:W-:Y:S01]  /*6450*/  LOP3.LUT R3, R3, R157, RZ, 0x3c, !PT ;  /* 0x0000009d03037212 */ /* 0x000fe200078e3cff */
[----:B------:R-:W-:Y:S01]  /*6460*/  @!P0 HADD2.F32 R9, -RZ, R5.H0_H0 ;  /* 0x20000005ff098230 */ /* 0x000fe20000004100 */
[--C-:B------:R-:W-:Y:S02]  /*6470*/  @!P0 SHF.R.U32.HI R11, RZ, 0x10, R35.reuse ;  /* 0x00000010ff0b8819 */ /* 0x100fe40000011623 */
[----:B------:R-:W-:Y:S01]  /*6480*/  @!P0 SHF.R.U64 R15, R34, 0x10, R35 ;  /* 0x00000010220f8819 */ /* 0x000fe20000001223 */
[----:B------:R-:W-:Y:S01]  /*6490*/  IMAD.IADD R2, R2, 0x1, R3 ;  /* 0x0000000102027824 */ /* 0x000fe200078e0203 */
[----:B------:R-:W-:Y:S01]  /*64a0*/  @!P0 HADD2.F32 R3, -RZ, R46.H0_H0 ;  /* 0x2000002eff038230 */ /* 0x000fe20000004100 */
[--C-:B------:R-:W-:Y:S01]  /*64b0*/  @!P0 SHF.R.U64 R20, R72, 0x10, R73.reuse ;  /* 0x0000001048148819 */ /* 0x100fe20000001249 */
[----:B------:R-:W-:Y:S01]  /*64c0*/  @!P0 HADD2.F32 R11, -RZ, R11.H0_H0 ;  /* 0x2000000bff0b8230 */ /* 0x000fe20000004100 */
[----:B------:R-:W-:Y:S01]  /*64d0*/  @!P0 SHF.R.U32.HI R23, RZ, 0x10, R73 ;  /* 0x00000010ff178819 */ /* 0x000fe20000011649 */
[----:B------:R-:W-:Y:S01]  /*64e0*/  @!P0 HADD2.F32 R15, -RZ, R15.H0_H0 ;  /* 0x2000000fff0f8230 */ /* 0x000fe20000004100 */
[----:B------:R-:W-:Y:S01]  /*64f0*/  SHF.L.U32 R2, R2, 0x1, RZ ;  /* 0x0000000102027819 */ /* 0x000fe200000006ff */
[----:B------:R-:W-:Y:S01]  /*6500*/  @!P0 HADD2.F32 R20, -RZ, R20.H0_H0 ;  /* 0x20000014ff148230 */ /* 0x000fe20000004100 */
[--C-:B------:R-:W-:Y:S01]  /*6510*/  @!P0 SHF.R.U32.HI R33, RZ, 0x10, R75.reuse ;  /* 0x00000010ff218819 */ /* 0x100fe2000001164b */
[----:B------:R-:W-:Y:S01]  /*6520*/  @!P0 HADD2.F32 R23, -RZ, R23.H0_H0 ;  /* 0x20000017ff178230 */ /* 0x000fe20000004100 */
[----:B------:R-:W-:Y:S01]  /*6530*/  @!P0 SHF.R.U64 R29, R74, 0x10, R75 ;  /* 0x000000104a1d8819 */ /* 0x000fe2000000124b */
[----:B------:R2:W3:Y:S02]  /*6540*/  LDS.128 R52, [R2+0xa080] ;  /* 0x00a0800002347984 */ /* 0x0004e40000000c00 */
[----:B------:R-:W-:Y:S02]  /*6550*/  @!P0 HADD2.F32 R33, -RZ, R33.H0_H0 ;  /* 0x20000021ff218230 */ /* 0x000fe40000004100 */
[----:B------:R-:W-:Y:S01]  /*6560*/  @!P0 HADD2.F32 R29, -RZ, R29.H0_H0 ;  /* 0x2000001dff1d8230 */ /* 0x000fe20000004100 */
[----:B--2---:R-:W-:Y:S05]  /*6570*/  @!P0 IMAD.MOV.U32 R2, RZ, RZ, R16 ;  /* 0x000000ffff028224 */ /* 0x004fea00078e0010 */
[--C-:B------:R-:W-:Y:S02]  /*6580*/  @!P0 HADD2.F32 R6, -RZ, R2.reuse.H0_H0 ;  /* 0x20000002ff068230 */ /* 0x100fe40000004100 */
[----:B------:R-:W-:Y:S03]  /*6590*/  @!P0 HADD2.F32 R5, -RZ, R2.H1_H1 ;  /* 0x30000002ff058230 */ /* 0x000fe60000004100 */
[-C--:B------:R-:W-:Y:S01]  /*65a0*/  @!P0 FMUL.FTZ R2, R6, R3.reuse ;  /* 0x0000000306028220 */ /* 0x080fe20000410000 */
[----:B---3--:R-:W-:Y:S05]  /*65b0*/  @!P0 MOV R14, R52 ;  /* 0x00000034000e8202 */ /* 0x008fea0000000f00 */
        /* <DEDUP_REMOVED lines=14> */
[--C-:B------:R-:W-:Y:S02]  /*66a0*/  @!P0 HADD2.F32 R20, -RZ, R13.reuse.H0_H0 ;  /* 0x2000000dff148230 */ /* 0x100fe40000004100 */
[----:B------:R-:W-:Y:S01]  /*66b0*/  @!P0 HADD2.F32 R22, -RZ, R13.H1_H1 ;  /* 0x3000000dff168230 */ /* 0x000fe20000004100 */
[----:B------:R-:W-:Y:S01]  /*66c0*/  @!P0 IMAD.MOV.U32 R13, RZ, RZ, R55 ;  /* 0x000000ffff0d8224 */ /* 0x000fe200078e0037 */
[----:B------:R-:W-:Y:S01]  /*66d0*/  @!P0 HADD2.F32 R21, -RZ, R81.H0_H0 ;  /* 0x20000051ff158230 */ /* 0x000fe20000004100 */
[----:B------:R-:W-:Y:S01]  /*66e0*/  @!P0 F2FP.PACK_AB R2, R3, R2 ;  /* 0x000000020302823e */ /* 0x000fe200000000ff */
[----:B------:R-:W-:Y:S01]  /*66f0*/  @!P0 HADD2.F32 R9, -RZ, R6.H0_H0 ;  /* 0x20000006ff098230 */ /* 0x000fe20000004100 */
[----:B------:R-:W-:Y:S01]  /*6700*/  @!P0 FMUL.FTZ R6, R20, R5 ;  /* 0x0000000514068220 */ /* 0x000fe20000410000 */
[--C-:B------:R-:W-:Y:S01]  /*6710*/  @!P0 HADD2.F32 R30, -RZ, R13.reuse.H0_H0 ;  /* 0x2000000dff1e8230 */ /* 0x100fe20000004100 */
[----:B------:R-:W-:Y:S01]  /*6720*/  @!P0 FMUL.FTZ R14, R22, R10 ;  /* 0x0000000a160e8220 */ /* 0x000fe20000410000 */
[----:B------:R-:W-:Y:S01]  /*6730*/  @!P0 HADD2.F32 R32, -RZ, R13.H1_H1 ;  /* 0x3000000dff208230 */ /* 0x000fe20000004100 */
[C---:B------:R-:W-:Y:S01]  /*6740*/  @!P0 FFMA.FTZ R49, R9.reuse, R21, -R6 ;  /* 0x0000001509318223 */ /* 0x040fe20000010806 */
[----:B------:R-:W-:Y:S01]  /*6750*/  @!P0 MOV R52, R2 ;  /* 0x0000000200348202 */ /* 0x000fe20000000f00 */
[C---:B------:R-:W-:Y:S01]  /*6760*/  @!P0 FMUL.FTZ R6, R8.reuse, R10 ;  /* 0x0000000a08068220 */ /* 0x040fe20000410000 */
[----:B------:R-:W-:Y:S01]  /*6770*/  @!P0 HADD2.F32 R10, -RZ, R47.H0_H0 ;  /* 0x2000002fff0a8230 */ /* 0x000fe20000004100 */
[----:B------:R-:W-:Y:S01]  /*6780*/  @!P0 FFMA.FTZ R46, R8, R23, -R14 ;  /* 0x00000017082e8223 */ /* 0x000fe2000001080e */
[----:B------:R-:W-:Y:S01]  /*6790*/  @!P0 MOV R8, R19 ;  /* 0x0000001300088202 */ /* 0x000fe20000000f00 */
[----:B------:R-:W-:Y:S02]  /*67a0*/  @!P0 FMUL.FTZ R5, R9, R5 ;  /* 0x0000000509058220 */ /* 0x000fe40000410000 */
[----:B------:R-:W-:Y:S02]  /*67b0*/  @!P0 FMUL.FTZ R13, R30, R10 ;  /* 0x0000000a1e0d8220 */ /* 0x000fe40000410000 */
[----:B------:R-:W-:Y:S01]  /*67c0*/  @!P0 FMUL.FTZ R14, R32, R11 ;  /* 0x0000000b200e8220 */ /* 0x000fe20000410000 */
[--C-:B------:R-:W-:Y:S01]  /*67d0*/  @!P0 HADD2.F32 R9, -RZ, R8.reuse.H0_H0 ;  /* 0x20000008ff098230 */ /* 0x100fe20000004100 */
[----:B------:R-:W-:Y:S01]  /*67e0*/  @!P0 FFMA.FTZ R5, R20, R21, R5 ;  /* 0x0000001514058223 */ /* 0x000fe20000010005 */
[----:B------:R-:W-:Y:S01]  /*67f0*/  @!P0 F2FP.PACK_AB R20, R46, R49 ;  /* 0x000000312e14823e */ /* 0x000fe200000000ff */
[----:B------:R-:W-:Y:S01]  /*6800*/  @!P0 FFMA.FTZ R6, R22, R23, R6 ;  /* 0x0000001716068223 */ /* 0x000fe20000010006 */
[----:B------:R-:W-:Y:S01]  /*6810*/  @!P0 HADD2.F32 R8, -RZ, R8.H1_H1 ;  /* 0x30000008ff088230 */ /* 0x000fe20000004100 */
        /* <DEDUP_REMOVED lines=11> */
[----:B------:R-:W-:Y:S02]  /*68d0*/  @!P0 HADD2.F32 R28, -RZ, R13.H1_H1 ;  /* 0x3000000dff1c8230 */ /* 0x000fe40000004100 */
[--C-:B------:R-:W-:Y:S02]  /*68e0*/  @!P0 HADD2.F32 R14, -RZ, R9.reuse.H0_H0 ;  /* 0x20000009ff0e8230 */ /* 0x100fe40000004100 */
[----:B------:R-:W-:Y:S01]  /*68f0*/  @!P0 HADD2.F32 R13, -RZ, R9.H1_H1 ;  /* 0x30000009ff0d8230 */ /* 0x000fe20000004100 */
[-C--:B------:R-:W-:Y:S02]  /*6900*/  @!P0 FMUL.FTZ R9, R26, R8.reuse ;  /* 0x000000081a098220 */ /* 0x080fe40000410000 */
[----:B------:R-:W-:Y:S02]  /*6910*/  @!P0 FMUL.FTZ R34, R28, R15 ;  /* 0x0000000f1c228220 */ /* 0x000fe40000410000 */
[C---:B------:R-:W-:Y:S02]  /*6920*/  @!P0 FFMA.FTZ R35, R14.reuse, R27, -R9 ;  /* 0x0000001b0e238223 */ /* 0x040fe40000010809 */
[----:B------:R-:W-:Y:S02]  /*6930*/  @!P0 FFMA.FTZ R34, R13, R29, -R34 ;  /* 0x0000001d0d228223 */ /* 0x000fe40000010822 */
[----:B------:R-:W-:Y:S01]  /*6940*/  @!P0 FMUL.FTZ R8, R14, R8 ;  /* 0x000000080e088220 */ /* 0x000fe20000410000 */
[----:B------:R-:W-:Y:S01]  /*6950*/  @!P0 F2FP.PACK_AB R14, R43, R44 ;  /* 0x0000002c2b0e823e */ /* 0x000fe200000000ff */
[----:B------:R-:W-:Y:S01]  /*6960*/  @!P0 FMUL.FTZ R9, R13, R15 ;  /* 0x0000000f0d098220 */ /* 0x000fe20000410000 */
[----:B------:R-:W-:Y:S01]  /*6970*/  @!P0 F2FP.PACK_AB R13, R34, R35 ;  /* 0x00000023220d823e */ /* 0x000fe200000000ff */
[----:B------:R-:W-:Y:S01]  /*6980*/  @!P0 FFMA.FTZ R8, R26, R27, R8 ;  /* 0x0000001b1a088223 */ /* 0x000fe20000010008 */
[----:B------:R-:W-:Y:S01]  /*6990*/  @!P0 F2FP.PACK_AB R15, R58, R59 ;  /* 0x0000003b3a0f823e */ /* 0x000fe200000000ff */
[----:B------:R-:W-:Y:S01]  /*69a0*/  @!P0 FFMA.FTZ R9, R28, R29, R9 ;  /* 0x0000001d1c098223 */ /* 0x000fe20000010009 */
[----:B------:R-:W-:Y:S01]  /*69b0*/  @!P0 MOV R19, R14 ;  /* 0x0000000e00138202 */ /* 0x000fe20000000f00 */
[----:B------:R-:W-:Y:S01]  /*69c0*/  @!P0 FFMA.FTZ R10, R30, R31, R10 ;  /* 0x0000001f1e0a8223 */ /* 0x000fe2000001000a */
[----:B------:R-:W-:Y:S01]  /*69d0*/  @!P0 MOV R16, R15 ;  /* 0x0000000f00108202 */ /* 0x000fe20000000f00 */
[----:B------:R-:W-:Y:S01]  /*69e0*/  @!P0 IMAD.MOV.U32 R18, RZ, RZ, R13 ;  /* 0x000000ffff128224 */ /* 0x000fe200078e000d */
[----:B------:R-:W-:Y:S01]  /*69f0*/  @!P0 F2FP.PACK_AB R8, R9, R8 ;  /* 0x000000080908823e */ /* 0x000fe200000000ff */
[----:B------:R-:W-:Y:S03]  /*6a00*/  @!P0 FFMA.FTZ R11, R32, R33, R11 ;  /* 0x00000021200b8223 */ /* 0x000fe6000001000b */
        /* <DEDUP_REMOVED lines=11> */
.L_x_1135:
        /* <DEDUP_REMOVED lines=9> */
[----:B-12---:R-:W-:Y:S02]  /*6b50*/  ISETP.GE.AND P0, PT, R24, c[0x0][0x1d4], PT ;  /* 0x0000750018007a0c */ /* 0x006fe40003f06270 */
        /* <DEDUP_REMOVED lines=20> */
.L_x_1167:
[----:B-12---:R-:W-:Y:S05]  /*6ca0*/  BSYNC B0 ;  /* 0x0000000000007941 */ /* 0x006fea0003800000 */
.L_x_1166:
[----:B---3--:R1:W2:Y:S01]  /*6cb0*/  SHFL.IDX PT, R3, R99, 0x1, 0x181f ;  /* 0x00381f0063037f89 */ /* 0x0082a200000e0000 */
[----:B------:R-:W-:Y:S03]  /*6cc0*/  ISETP.GE.AND P0, PT, R6, 0x21, PT ;  /* 0x000000210600780c */ /* 0x000fe60003f06270 */
[----:B------:R1:W3:Y:S10]  /*6cd0*/  SHFL.IDX PT, R2, R100, 0x1, 0x181f ;  /* 0x00381f0064027f89 */ /* 0x0002f400000e0000 */
[----:B------:R-:W-:-:S05]  /*6ce0*/  @!P0 BRA `(.L_x_1149) ;  /* 0x0000015000008947 */ /* 0x000fca0003800000 */
[----:B------:R-:W-:Y:S02]  /*6cf0*/  ISETP.GE.AND P0, PT, R24, c[0x0][0x1d4], PT ;  /* 0x0000750018007a0c */ /* 0x000fe40003f06270 */
[----:B------:R-:W-:Y:S11]  /*6d00*/  ISETP.GE.AND P4, PT, R36, c[0x0][0x1d4], PT ;  /* 0x0000750024007a0c */ /* 0x000ff60003f86270 */
[----:B------:R-:W4:Y:S01]  /*6d10*/  @!P0 LDS.128 R20, [R87+0xb080] ;  /* 0x00b0800057148984 */ /* 0x000f220000000c00 */
[CC--:B---3--:R-:W-:Y:S04]  /*6d20*/  @!P0 LEA R8, P3, R24.reuse, R2.reuse, 0x1 ;  /* 0x0000000218088211 */ /* 0x0c8fe800078608ff */
[-C--:B--2---:R-:W-:Y:S02]  /*6d30*/  @!P0 LEA.HI.X R9, R24, R3.reuse, R25, 0x1, P3 ;  /* 0x0000000318098211 */ /* 0x084fe400018f0c19 */
        /* <DEDUP_REMOVED lines=8> */
[----:B------:R-:W2:Y:S10]  /*6dc0*/  @!P4 LDS.128 R16, [R87+0xc880] ;  /* 0x00c880005710c984 */ /* 0x000eb40000000c00 */
[C---:B------:R-:W-:Y:S04]  /*6dd0*/  @!P0 LEA R2, P5, R102.reuse, R2, 0x1 ;  /* 0x0000000266028211 */ /* 0x040fe800078a08ff */
[----:B------:R-:W-:Y:S01]  /*6de0*/  @!P0 LEA.HI.X R3, R102, R3, R110, 0x1, P5 ;  /* 0x0000000366038211 */ /* 0x000fe200028f0c6e */
[----:B--2---:R-:W-:Y:S04]  /*6df0*/  @!P4 ST.E.128 [R14.64], R16 ;  /* 0x000000100e00c985 */ /* 0x004fe8000c101d0e */
[----:B------:R-:W2:Y:S04]  /*6e00*/  @!P3 LDS.128 R16, [R87+0xe080] ;  /* 0x00e080005710b984 */ /* 0x000ea80000000c00 */
[----:B--2---:R-:W-:Y:S04]  /*6e10*/  @!P3 ST.E.128 [R10.64], R16 ;  /* 0x000000100a00b985 */ /* 0x004fe8000c101d0e */
[----:B------:R-:W2:Y:S04]  /*6e20*/  @!P0 LDS.128 R8, [R87+0xf880] ;  /* 0x00f8800057088984 */ /* 0x000ea80000000c00 */
[----:B--2---:R2:W-:Y:S02]  /*6e30*/  @!P0 ST.E.128 [R2.64], R8 ;  /* 0x0000000802008985 */ /* 0x0045e4000c101d0e */
.L_x_1149:
[----:B------:R-:W-:Y:S05]  /*6e40*/  BSYNC B2 ;  /* 0x0000000000027941 */ /* 0x000fea0003800000 */
.L_x_1134:
[----:B--23--:R-:W-:Y:S01]  /*6e50*/  IMAD.IADD R2, R104, 0x1, -R45 ;  /* 0x0000000168027824 */ /* 0x00cfe200078e0a2d */
[----:B------:R-:W-:Y:S01]  /*6e60*/  P2R R14, PR, RZ, 0x2 ;  /* 0x00000002ff0e7803 */ /* 0x000fe20000000000 */
[----:B------:R-:W-:Y:S01]  /*6e70*/  IMAD.WIDE R8, R48, 0x30, R140 ;  /* 0x0000003030087825 */ /* 0x000fe200078e028c */
[----:B------:R-:W-:Y:S01]  /*6e80*/  ISETP.NE.AND P1, PT, R117, RZ, PT ;  /* 0x000000ff7500720c */ /* 0x000fe20003f25270 */
[----:B------:R-:W-:Y:S01]  /*6e90*/  BSSY B0, `(.L_x_1168) ;  /* 0x000004c000007945 */ /* 0x000fe20003800000 */
[----:B------:R-:W-:Y:S01]  /*6ea0*/  ISETP.GE.AND P3, PT, R2, 0x21, PT ;  /* 0x000000210200780c */ /* 0x000fe20003f66270 */
[----:B------:R-:W-:Y:S01]  /*6eb0*/  IMAD R6, R116, c[0x0][0x218], RZ ;  /* 0x0000860074067a24 */ /* 0x000fe200078e02ff */
[----:B------:R-:W-:Y:S02]  /*6ec0*/  ISETP.NE.AND P6, PT, R139, RZ, PT ;  /* 0x000000ff8b00720c */ /* 0x000fe40003fc5270 */
[----:B------:R-:W-:Y:S01]  /*6ed0*/  ISETP.NE.AND P5, PT, R138, RZ, PT ;  /* 0x000000ff8a00720c */ /* 0x000fe20003fa5270 */
[----:B------:R-:W-:Y:S08]  /*6ee0*/  IMAD R6, R105, c[0x0][0x21c], R6 ;  /* 0x0000870069067a24 */ /* 0x000ff000078e0206 */
[----:B------:R-:W-:Y:S01]  /*6ef0*/  @P3 IADD3 R13, P0, R8, 0x20, RZ ;  /* 0x00000020080d3810 */ /* 0x000fe20007f1e0ff */
[--C-:B------:R-:W-:Y:S04]  /*6f00*/  @P3 IMAD.MOV.U32 R11, RZ, RZ, R130.reuse ;  /* 0x000000ffff0b3224 */ /* 0x100fe800078e0082 */
[----:B------:R-:W-:Y:S01]  /*6f10*/  @P3 IMAD.X R10, RZ, RZ, R9, P0 ;  /* 0x000000ffff0a3224 */ /* 0x000fe200000e0609 */
[----:B------:R-:W-:Y:S11]  /*6f20*/  ISETP.GE.AND P0, PT, R2, 0x1, PT ;  /* 0x000000010200780c */ /* 0x000ff60003f06270 */
[----:B------:R-:W-:Y:S02]  /*6f30*/  @!UPT UIADD3 URZ, URZ, URZ, URZ ;  /* 0x0000003f3f3ff290 */ /* 0x000fe4000fffe03f */
[----:B------:R-:W-:Y:S01]  /*6f40*/  @P0 MOV R2, R120 ;  /* 0x0000007800020202 */ /* 0x000fe20000000f00 */
[----:B------:R-:W-:Y:S02]  /*6f50*/  @P0 IMAD R5, R9, c[0x0][0x258], RZ ;  /* 0x0000960009050a24 */ /* 0x000fe400078e02ff */
[----:B------:R-:W-:Y:S04]  /*6f60*/  @P0 IMAD.MOV.U32 R3, RZ, RZ, R130 ;  /* 0x000000ffff030224 */ /* 0x000fe800078e0082 */
[C---:B------:R-:W-:Y:S04]  /*6f70*/  @P0 IMAD.WIDE.U32 R2, R8.reuse, c[0x0][0x258], R2 ;  /* 0x0000960008020a25 */ /* 0x040fe800078e0002 */
[----:B------:R-:W-:Y:S05]  /*6f80*/  @P0 IMAD R8, R8, c[0x0][0x25c], R5 ;  /* 0x0000970008080a24 */ /* 0x000fea00078e0205 */
[----:B------:R-:W-:Y:S02]  /*6f90*/  @P0 IADD3 R3, R3, R8, RZ ;  /* 0x0000000803030210 */ /* 0x000fe40007ffe0ff */
[C---:B------:R-:W-:Y:S04]  /*6fa0*/  @P0 LEA R8, P4, R2.reuse, c[0x0][0x250], 0x1 ;  /* 0x0000940002080a11 */ /* 0x040fe800078808ff */
[----:B------:R-:W-:Y:S01]  /*6fb0*/  @P0 LEA.HI.X R9, R2, c[0x0][0x254], R3, 0x1, P4 ;  /* 0x0000950002090a11 */ /* 0x000fe200020f0c03 */
[----:B------:R-:W-:Y:S04]  /*6fc0*/  IMAD R2, R115, c[0x0][0x208], RZ ;  /* 0x0000820073027a24 */ /* 0x000fe800078e02ff */
[----:B------:R-:W-:Y:S01]  /*6fd0*/  @!PT LDS RZ, [RZ] ;  /* 0x00000000fffff984 */ /* 0x000fe20000000800 */
[----:B------:R-:W-:Y:S01]  /*6fe0*/  @!PT LDS RZ, [RZ] ;  /* 0x00000000fffff984 */ /* 0x000fe20000000800 */
[----:B------:R-:W-:Y:S01]  /*6ff0*/  @!PT LDS RZ, [RZ] ;  /* 0x00000000fffff984 */ /* 0x000fe20000000800 */
[----:B------:R2:W-:Y:S01]  /*7000*/  @P0 LDGSTS.E.BYPASS.LTC128B.128 [R87+0x4080], [R8.64], !P1 ;  /* 0x0408000008570fae */ /* 0x0005e2000c901d4e */
[C---:B------:R-:W-:Y:S02]  /*7010*/  IMAD R5, R108.reuse, c[0x0][0x20c], R2 ;  /* 0x000083006c057a24 */ /* 0x040fe400078e0202 */
[----:B------:R-:W-:Y:S04]  /*7020*/  IMAD.WIDE.U32 R2, R108, c[0x0][0x208], RZ ;  /* 0x000082006c027a25 */ /* 0x000fe800078e00ff */
[----:B------:R-:W-:Y:S04]  /*7030*/  IMAD.IADD R3, R3, 0x1, R5 ;  /* 0x0000000103037824 */ /* 0x000fe800078e0205 */
[----:B------:R-:W-:Y:S05]  /*7040*/  IMAD.WIDE.U32 R2, R105, c[0x0][0x218], R2 ;  /* 0x0000860069027a25 */ /* 0x000fea00078e0002 */
[----:B------:R-:W-:Y:S01]  /*7050*/  IADD3 R5, P4, R160, R2, RZ ;  /* 0x00000002a0057210 */ /* 0x000fe20007f9e0ff */
[----:B------:R-:W-:Y:S01]  /*7060*/  @P3 IMAD R2, R10, c[0x0][0x258], RZ ;  /* 0x000096000a023a24 */ /* 0x000fe200078e02ff */
[----:B------:R-:W-:Y:S02]  /*7070*/  @P3 MOV R10, R120 ;  /* 0x00000078000a3202 */ /* 0x000fe40000000f00 */
[----:B------:R-:W-:Y:S01]  /*7080*/  IADD3.X R6, R154, R3, R6, P4, !PT ;  /* 0x000000039a067210 */ /* 0x000fe200027fe406 */
[C---:B------:R-:W-:Y:S02]  /*7090*/  @P3 IMAD R2, R13.reuse, c[0x0][0x25c], R2 ;  /* 0x000097000d023a24 */ /* 0x040fe400078e0202 */
[----:B------:R-:W-:Y:S05]  /*70a0*/  @P3 IMAD.WIDE.U32 R10, R13, c[0x0][0x258], R10 ;  /* 0x000096000d0a3a25 */ /* 0x000fea00078e000a */
[----:B------:R-:W-:Y:S02]  /*70b0*/  @P3 IADD3 R3, R11, R2, RZ ;  /* 0x000000020b033210 */ /* 0x000fe40007ffe0ff */
[C---:B------:R-:W-:Y:S04]  /*70c0*/  @P3 LEA R2, P4, R10.reuse, c[0x0][0x250], 0x1 ;  /* 0x000094000a023a11 */ /* 0x040fe800078808ff */
[----:B------:R-:W-:Y:S02]  /*70d0*/  @P3 LEA.HI.X R3, R10, c[0x0][0x254], R3, 0x1, P4 ;  /* 0x000095000a033a11 */ /* 0x000fe400020f0c03 */
[C---:B------:R-:W-:Y:S04]  /*70e0*/  LEA R13, P4, R5.reuse, c[0x0][0x1f8], 0x1 ;  /* 0x00007e00050d7a11 */ /* 0x040fe800078808ff */
[----:B------:R-:W-:Y:S02]  /*70f0*/  LEA.HI.X R6, R5, c[0x0][0x1fc], R6, 0x1, P4 ;  /* 0x00007f0005067a11 */ /* 0x000fe400020f0c06 */
[----:B------:R-:W-:Y:S11]  /*7100*/  ISETP.NE.AND P4, PT, R137, RZ, PT ;  /* 0x000000ff8900720c */ /* 0x000ff60003f85270 */
[----:B------:R-:W-:Y:S02]  /*7110*/  @!UPT UIADD3 URZ, URZ, URZ, URZ ;  /* 0x0000003f3f3ff290 */ /* 0x000fe4000fffe03f */
        /* <DEDUP_REMOVED lines=9> */
[----:B---3--:R2:W3:Y:S01]  /*71b0*/  SHFL.IDX PT, R2, R13, RZ, 0x181f ;  /* 0x00181fff0d027589 */ /* 0x0084e200000e0000 */
[----:B------:R-:W-:Y:S04]  /*71c0*/  DEPBAR.LE SB0, 0x0 ;  /* 0x000080000000791a */ /* 0x000fe80000000000 */
[----:B------:R2:W4:Y:S04]  /*71d0*/  SHFL.IDX PT, R3, R6, RZ, 0x181f ;  /* 0x00181fff06037589 */ /* 0x00052800000e0000 */
[----:B------:R-:W-:Y:S06]  /*71e0*/  BAR.SYNC.DEFER_BLOCKING 0x0 ;  /* 0x0000000000007b1d */ /* 0x000fec0000010000 */
[----:B------:R-:W-:-:S05]  /*71f0*/  @!P0 BRA `(.L_x_1169) ;  /* 0x0000015000008947 */ /* 0x000fca0003800000 */
[----:B------:R-:W-:Y:S02]  /*7200*/  ISETP.GE.AND P0, PT, R24, c[0x0][0x1d4], PT ;  /* 0x0000750018007a0c */ /* 0x000fe40003f06270 */
[----:B------:R-:W-:Y:S11]  /*7210*/  ISETP.GE.AND P5, PT, R36, c[0x0][0x1d4], PT ;  /* 0x0000750024007a0c */ /* 0x000ff60003fa6270 */
[----:B------:R-:W5:Y:S01]  /*7220*/  @!P0 LDS.128 R20, [R87+0x4080] ;  /* 0x0040800057148984 */ /* 0x000f620000000c00 */
[CC--:B--23--:R-:W-:Y:S04]  /*7230*/  @!P0 LEA R8, P4, R24.reuse, R2.reuse, 0x1 ;  /* 0x0000000218088211 */ /* 0x0ccfe800078808ff */
[-C--:B----4-:R-:W-:Y:S02]  /*7240*/  @!P0 LEA.HI.X R9, R24, R3.reuse, R25, 0x1, P4 ;  /* 0x0000000318098211 */ /* 0x090fe400020f0c19 */
[CC--:B------:R-:W-:Y:S04]  /*7250*/  @!P5 LEA R14, P4, R101.reuse, R2.reuse, 0x1 ;  /* 0x00000002650ed211 */ /* 0x0c0fe800078808ff */
[-C--:B------:R-:W-:Y:S02]  /*7260*/  @!P5 LEA.HI.X R15, R101, R3.reuse, R109, 0x1, P4 ;  /* 0x00000003650fd211 */ /* 0x080fe400020f0c6d */
[----:B------:R-:W-:Y:S11]  /*7270*/  ISETP.GE.AND P4, PT, R107, c[0x0][0x1d4], PT ;  /* 0x000075006b007a0c */ /* 0x000ff60003f86270 */
[----:B------:R-:W-:Y:S02]  /*7280*/  @!UPT UIADD3 URZ, URZ, URZ, URZ ;  /* 0x0000003f3f3ff290 */ /* 0x000fe4000fffe03f */
[CC--:B------:R-:W-:Y:S04]  /*7290*/  @!P4 LEA R10, P6, R103.reuse, R2.reuse, 0x1 ;  /* 0x00000002670ac211 */ /* 0x0c0fe800078c08ff */
[-C--:B------:R-:W-:Y:S01]  /*72a0*/  @!P4 LEA.HI.X R11, R103, R3.reuse, R111, 0x1, P6 ;  /* 0x00000003670bc211 */ /* 0x080fe200030f0c6f */
[----:B-----5:R-:W-:Y:S01]  /*72b0*/  @!P0 ST.E.128 [R8.64], R20 ;  /* 0x0000001408008985 */ /* 0x020fe2000c101d0e */
        /* <DEDUP_REMOVED lines=9> */
.L_x_1169:
[----:B------:R-:W-:Y:S05]  /*7350*/  BSYNC B0 ;  /* 0x0000000000007941 */ /* 0x000fea0003800000 */
.L_x_1168:
[----:B--2-4-:R2:W4:Y:S01]  /*7360*/  SHFL.IDX PT, R3, R6, 0x1, 0x181f ;  /* 0x00381f0006037f89 */ /* 0x01452200000e0000 */
[----:B------:R-:W-:Y:S03]  /*7370*/  BSSY B0, `(.L_x_1170) ;  /* 0x0000018000007945 */ /* 0x000fe60003800000 */
[----:B---3--:R2:W3:Y:S01]  /*7380*/  SHFL.IDX PT, R2, R13, 0x1, 0x181f ;  /* 0x00381f000d027f89 */ /* 0x0084e200000e0000 */
[----:B------:R-:W-:-:S05]  /*7390*/  @!P3 BRA `(.L_x_1171) ;  /* 0x000001500000b947 */ /* 0x000fca0003800000 */
[----:B------:R-:W-:Y:S02]  /*73a0*/  ISETP.GE.AND P0, PT, R24, c[0x0][0x1d4], PT ;  /* 0x0000750018007a0c */ /* 0x000fe40003f06270 */
[----:B------:R-:W-:Y:S11]  /*73b0*/  ISETP.GE.AND P4, PT, R36, c[0x0][0x1d4], PT ;  /* 0x0000750024007a0c */ /* 0x000ff60003f86270 */
[----:B------:R-:W5:Y:S01]  /*73c0*/  @!P0 LDS.128 R20, [R87+0x5080] ;  /* 0x0050800057148984 */ /* 0x000f620000000c00 */
[CC--:B---3--:R-:W-:Y:S04]  /*73d0*/  @!P0 LEA R8, P3, R24.reuse, R2.reuse, 0x1 ;  /* 0x0000000218088211 */ /* 0x0c8fe800078608ff */
        /* <DEDUP_REMOVED lines=9> */
[----:B------:R-:W3:Y:S10]  /*7470*/  @!P4 LDS.128 R16, [R87+0x6880] ;  /* 0x006880005710c984 */ /* 0x000ef40000000c00 */
[C---:B------:R-:W-:Y:S04]  /*7480*/  @!P0 LEA R2, P5, R102.reuse, R2, 0x1 ;  /* 0x0000000266028211 */ /* 0x040fe800078a08ff */
[----:B------:R-:W-:Y:S01]  /*7490*/  @!P0 LEA.HI.X R3, R102, R3, R110, 0x1, P5 ;  /* 0x0000000366038211 */ /* 0x000fe200028f0c6e */
[----:B---3--:R-:W-:Y:S04]  /*74a0*/  @!P4 ST.E.128 [R14.64], R16 ;  /* 0x000000100e00c985 */ /* 0x008fe8000c101d0e */
[----:B------:R-:W3:Y:S04]  /*74b0*/  @!P3 LDS.128 R16, [R87+0x8080] ;  /* 0x008080005710b984 */ /* 0x000ee80000000c00 */
[----:B---3--:R-:W-:Y:S04]  /*74c0*/  @!P3 ST.E.128 [R10.64], R16 ;  /* 0x000000100a00b985 */ /* 0x008fe8000c101d0e */
[----:B------:R-:W3:Y:S04]  /*74d0*/  @!P0 LDS.128 R8, [R87+0x9880] ;  /* 0x0098800057088984 */ /* 0x000ee80000000c00 */
[----:B---3--:R3:W-:Y:S02]  /*74e0*/  @!P0 ST.E.128 [R2.64], R8 ;  /* 0x0000000802008985 */ /* 0x0087e4000c101d0e */
.L_x_1171:
[----:B------:R-:W-:Y:S05]  /*74f0*/  BSYNC B0 ;  /* 0x0000000000007941 */ /* 0x000fea0003800000 */
.L_x_1170:
[----:B------:R-:W-:Y:S11]  /*7500*/  ISETP.GT.AND P5, PT, R48, R148, PT ;  /* 0x000000943000720c */ /* 0x000ff60003fa4270 */
[----:B------:R-:W-:Y:S02]  /*7510*/  @!UPT UIADD3 URZ, URZ, URZ, URZ ;  /* 0x0000003f3f3ff290 */ /* 0x000fe4000fffe03f */
[----:B------:R-:W-:-:S05]  /*7520*/  @!P5 BRA `(.L_x_1172) ;  /* 0x000002600000d947 */ /* 0x000fca0003800000 */
[----:B------:R-:W-:Y:S01]  /*7530*/  IADD3 R5, R48, -0x1, RZ ;  /* 0xffffffff30057810 */ /* 0x000fe20007ffe0ff */
[----:B---3--:R-:W-:Y:S01]  /*7540*/  IMAD.MOV.U32 R2, RZ, RZ, R144 ;  /* 0x000000ffff027224 */ /* 0x008fe200078e0090 */
[----:B------:R-:W-:Y:S01]  /*7550*/  ISETP.GE.AND P3, PT, R114, 0x1, PT ;  /* 0x000000017200780c */ /* 0x000fe20003f66270 */
[----:B----4-:R-:W-:Y:S01]  /*7560*/  IMAD.MOV.U32 R3, RZ, RZ, R143 ;  /* 0x000000ffff037224 */ /* 0x010fe200078e008f */
[----:B------:R-:W-:Y:S01]  /*7570*/  SHF.R.S32.HI R8, RZ, 0x1f, R5 ;  /* 0x0000001fff087819 */ /* 0x000fe20000011405 */
[C---:B--2---:R-:W-:Y:S01]  /*7580*/  IMAD R6, R5.reuse, UR7, RZ ;  /* 0x0000000705067c24 */ /* 0x044fe2000f8e02ff */
        /* <DEDUP_REMOVED lines=32> */
.L_x_1172:
[----:B------:R-:W0:Y:S01]  /*7790*/  LDGDEPBAR ;  /* 0x00000000000079af */ /* 0x000e220000000000 */
[----:B------:R-:W-:Y:S01]  /*77a0*/  IADD3 R48, R48, -0x1, RZ ;  /* 0xffffffff30307810 */ /* 0x000fe20007ffe0ff */
[----:B------:R-:W-:-:S05]  /*77b0*/  @P5 BRA `(.L_x_1173) ;  /* 0xffffa28000005947 */ /* 0x000fca000383ffff */
[----:B--2---:R-:W2:Y:S04]  /*77c0*/  LDL R5, [R1+0x64] ;  /* 0x0000640001057983 */ /* 0x004ea80000100800 */
[----:B------:R1:W5:Y:S04]  /*77d0*/  LDL R19, [R1+0x58] ;  /* 0x0000580001137983 */ /* 0x0003680000100800 */
[----:B------:R-:W-:Y:S01]  /*77e0*/  BAR.SYNC.DEFER_BLOCKING 0x0 ;  /* 0x0000000000007b1d */ /* 0x000fe20000010000 */
[----:B--2---:R-:W-:-:S05]  /*77f0*/  IADD3 R0, R5, 0x2f, RZ ;  /* 0x0000002f05007810 */ /* 0x004fca0007ffe0ff */
[----:B------:R-:W-:-:S05]  /*7800*/  IMAD.HI R0, R0, 0x2aaaaaab, RZ ;  /* 0x2aaaaaab00007827 */ /* 0x000fca00078e02ff */
[----:B---3--:R-:W-:-:S04]  /*7810*/  SHF.R.U32.HI R2, RZ, 0x1f, R0 ;  /* 0x0000001fff027819 */ /* 0x008fc80000011600 */
[----:B------:R-:W-:Y:S02]  /*7820*/  LEA.HI.SX32 R7, R0, R2, 0x1d ;  /* 0x0000000200077211 */ /* 0x000fe400078feaff */
.L_x_1133:
[----:B-1----:R-:W-:Y:S01]  /*7830*/  IMAD.MOV.U32 R0, RZ, RZ, c[0x0][0x2c4] ;  /* 0x0000b100ff007624 */ /* 0x002fe200078e00ff */
[----:B------:R1:W-:Y:S01]  /*7840*/  STL.64 [R1], R166 ;  /* 0x000000a601007387 */ /* 0x0003e20000100a00 */
[----:B------:R-:W-:-:S03]  /*7850*/  IMAD.MOV.U32 R4, RZ, RZ, c[0x0][0x32c] ;  /* 0x0000cb00ff047624 */ /* 0x000fc600078e00ff */
[----:B------:R-:W-:Y:S02]  /*7860*/  ISETP.NE.AND P2, PT, R0, 0x1, PT ;  /* 0x000000010000780c */ /* 0x000fe40003f45270 */
[----:B------:R-:W-:Y:S02]  /*7870*/  IADD3 R0, R164, 0x7f, RZ ;  /* 0x0000007fa4007810 */ /* 0x000fe40007ffe0ff */
[----:B------:R-:W-:-:S09]  /*7880*/  ISETP.GE.AND P1, PT, R4, 0x1, PT ;  /* 0x000000010400780c */ /* 0x000fd20003f26270 */
[----:B------:R-:W-:-:S05]  /*7890*/  @P2 IMAD.HI.U32 R2, R0, c[0x0][0x2c8], RZ ;  /* 0x0000b20000022a27 */ /* 0x000fca00078e00ff */
[----:B------:R-:W-:-:S04]  /*78a0*/  @P2 SHF.R.U32.HI R0, RZ, c[0x0][0x2cc], R2 ;  /* 0x0000b300ff002a19 */ /* 0x000fc80000011602 */
[----:B------:R-:W-:-:S05]  /*78b0*/  IADD3 R0, R0, 0x1, R5 ;  /* 0x0000000100007810 */ /* 0x000fca0007ffe005 */
[----:B-----5:R-:W-:-:S05]  /*78c0*/  IMAD.IADD R2, R0, 0x1, -R19 ;  /* 0x0000000100027824 */ /* 0x020fca00078e0a13 */
[----:B----4-:R-:W-:Y:S01]  /*78d0*/  IADD3 R3, R2, c[0x0][0x328], RZ ;  /* 0x0000ca0002037a10 */ /* 0x010fe20007ffe0ff */
[----:B------:R-:W-:Y:S05]  /*78e0*/  @!P1 BRA `(.L_x_1174) ;  /* 0x0000010000009947 */ /* 0x000fea0003800000 */
[C---:B-1----:R-:W-:Y:S01]  /*78f0*/  ISETP.GT.AND P0, PT, R2.reuse, RZ, PT ;  /* 0x000000ff0200720c */ /* 0x042fe20003f04270 */
[----:B------:R-:W-:Y:S01]  /*7900*/  BSSY B0, `(.L_x_1175) ;  /* 0x000000c000007945 */ /* 0x000fe20003800000 */
        /* <DEDUP_REMOVED lines=8> */
.L_x_1176:
[----:B------:R-:W-:-:S13]  /*7990*/  ISETP.NE.AND P0, PT, R4, 0x1, PT ;  /* 0x000000010400780c */ /* 0x000fda0003f05270 */
[----:B------:R-:W-:-:S05]  /*79a0*/  @P0 IMAD.HI.U32 R2, R0, c[0x0][0x330], RZ ;  /* 0x0000cc0000020a27 */ /* 0x000fca00078e00ff */
[----:B------:R-:W-:Y:S02]  /*79b0*/  @P0 SHF.R.U32.HI R0, RZ, c[0x0][0x334], R2 ;  /* 0x0000cd00ff000a19 */ /* 0x000fe40000011602 */
.L_x_1177:
[----:B------:R-:W-:Y:S05]  /*79c0*/  BSYNC B0 ;  /* 0x0000000000007941 */ /* 0x000fea0003800000 */
.L_x_1175:
[----:B------:R-:W-:-:S05]  /*79d0*/  IMAD R0, R0, R4, c[0x0][0x32c] ;  /* 0x0000cb0000007624 */ /* 0x000fca00078e0204 */
[----:B------:R-:W-:-:S04]  /*79e0*/  IMNMX R3, R3, R0, PT ;  /* 0x0000000003037217 */ /* 0x000fc80003800200 */
.L_x_1174:
[----:B-1----:R-:W-:Y:S01]  /*79f0*/  IADD3 R3, R3, 0x2f, RZ ;  /* 0x0000002f03037810 */ /* 0x002fe20007ffe0ff */
[----:B------:R-:W-:-:S04]  /*7a00*/  @P2 IMAD.HI.U32 R2, R164, c[0x0][0x2c8], RZ ;  /* 0x0000b200a4022a27 */ /* 0x000fc800078e00ff */
[----:B------:R-:W-:-:S04]  /*7a10*/  IMAD.HI R3, R3, 0x2aaaaaab, RZ ;  /* 0x2aaaaaab03037827 */ /* 0x000fc800078e02ff */
[----:B------:R-:W-:Y:S01]  /*7a20*/  IMAD.MOV.U32 R0, RZ, RZ, R164 ;  /* 0x000000ffff007224 */ /* 0x000fe200078e00a4 */
[----:B------:R-:W-:Y:S02]  /*7a30*/  @P2 SHF.R.U32.HI R0, RZ, c[0x0][0x2cc], R2 ;  /* 0x0000b300ff002a19 */ /* 0x000fe40000011602 */
[----:B------:R-:W-:Y:S02]  /*7a40*/  SHF.R.U32.HI R2, RZ, 0x1f, R3 ;  /* 0x0000001fff027819 */ /* 0x000fe40000011603 */
[----:B------:R-:W-:Y:S02]  /*7a50*/  IADD3 R0, R0, R5, -R19 ;  /* 0x0000000500007210 */ /* 0x000fe40007ffe813 */
[----:B------:R-:W-:Y:S02]  /*7a60*/  LEA.HI.SX32 R2, R3, R2, 0x1d ;  /* 0x0000000203027211 */ /* 0x000fe400078feaff */
[----:B------:R-:W-:Y:S02]  /*7a70*/  IADD3 R3, R0, -c[0x0][0x324], RZ ;  /* 0x8000c90000037a10 */ /* 0x000fe40007ffe0ff */
[----:B------:R-:W-:Y:S01]  /*7a80*/  IMNMX R222, R2, R7, PT ;  /* 0x0000000702de7217 */ /* 0x000fe20003800200 */
[----:B------:R-:W-:Y:S05]  /*7a90*/  @!P1 BRA `(.L_x_1178) ;  /* 0x000000f000009947 */ /* 0x000fea0003800000 */
[----:B------:R-:W-:Y:S01]  /*7aa0*/  ISETP.GT.AND P0, PT, R0, -0x1, PT ;  /* 0xffffffff0000780c */ /* 0x000fe20003f04270 */
[----:B------:R-:W-:-:S12]  /*7ab0*/  BSSY B0, `(.L_x_1179) ;  /* 0x000000b000007945 */ /* 0x000fd80003800000 */
[----:B------:R-:W-:Y:S05]  /*7ac0*/  @P0 BRA `(.L_x_1180) ;  /* 0x0000006000000947 */ /* 0x000fea0003800000 */
[----:B------:R-:W-:Y:S02]  /*7ad0*/  ISETP.NE.AND P0, PT, R4, 0x1, PT ;  /* 0x000000010400780c */ /* 0x000fe40003f05270 */
[----:B------:R-:W-:-:S11]  /*7ae0*/  LOP3.LUT R0, RZ, R0, RZ, 0x33, !PT ;  /* 0x00000000ff007212 */ /* 0x000fd600078e33ff */
[----:B------:R-:W-:-:S05]  /*7af0*/  @P0 IMAD.HI.U32 R2, R0, c[0x0][0x330], RZ ;  /* 0x0000cc0000020a27 */ /* 0x000fca00078e00ff */
[----:B------:R-:W-:-:S04]  /*7b00*/  @P0 SHF.R.U32.HI R0, RZ, c[0x0][0x334], R2 ;  /* 0x0000cd00ff000a19 */ /* 0x000fc80000011602 */
[----:B------:R-:W-:Y:S01]  /*7b10*/  LOP3.LUT R0, RZ, R0, RZ, 0x33, !PT ;  /* 0x00000000ff007212 */ /* 0x000fe200078e33ff */
[----:B------:R-:W-:Y:S05]  /*7b20*/  BRA `(.L_x_1181) ;  /* 0x0000003000007947 */ /* 0x000fea0003800000 */
.L_x_1180:
[----:B------:R-:W-:-:S13]  /*7b30*/  ISETP.NE.AND P0, PT, R4, 0x1, PT ;  /* 0x000000010400780c */ /* 0x000fda0003f05270 */
[----:B------:R-:W-:-:S05]  /*7b40*/  @P0 IMAD.HI.U32 R2, R0, c[0x0][0x330], RZ ;  /* 0x0000cc0000020a27 */ /* 0x000fca00078e00ff */
[----:B------:R-:W-:Y:S02]  /*7b50*/  @P0 SHF.R.U32.HI R0, RZ, c[0x0][0x334], R2 ;  /* 0x0000cd00ff000a19 */ /* 0x000fe40000011602 */
.L_x_1181:
[----:B------:R-:W-:Y:S05]  /*7b60*/  BSYNC B0 ;  /* 0x0000000000007941 */ /* 0x000fea0003800000 */
.L_x_1179:
[----:B------:R-:W-:-:S05]  /*7b70*/  IMAD R0, R0, c[0x0][0x32c], RZ ;  /* 0x0000cb0000007a24 */ /* 0x000fca00078e02ff */
[----:B------:R-:W-:-:S05]  /*7b80*/  IMNMX R3, R3, R0, !PT ;  /* 0x0000000003037217 */ /* 0x000fca0007800200 */
.L_x_1178:
[----:B------:R-:W-:Y:S01]  /*7b90*/  IMAD.HI R0, R3, 0x2aaaaaab, RZ ;  /* 0x2aaaaaab03007827 */ /* 0x000fe200078e02ff */
[----:B------:R-:W-:Y:S01]  /*7ba0*/  PLOP3.LUT P1, PT, PT, PT, PT, 0x80, 0x0 ;  /* 0x000000000000781c */ /* 0x000fe20003f2f070 */
[----:B------:R-:W-:Y:S01]  /*7bb0*/  CS2R R12, SRZ ;  /* 0x00000000000c7805 */ /* 0x000fe2000001ff00 */
[----:B------:R-:W-:Y:S01]  /*7bc0*/  CS2R R132, SRZ ;  /* 0x0000000000847805 */ /* 0x000fe2000001ff00 */
[----:B------:R-:W-:Y:S01]  /*7bd0*/  IMAD.MOV.U32 R135, RZ, RZ, RZ ;  /* 0x000000ffff877224 */ /* 0x000fe200078e00ff */
[----:B------:R-:W-:Y:S01]  /*7be0*/  SHF.R.U32.HI R2, RZ, 0x1f, R0 ;  /* 0x0000001fff027819 */ /* 0x000fe20000011600 */
[----:B------:R-:W-:Y:S01]  /*7bf0*/  CS2R R14, SRZ ;  /* 0x00000000000e7805 */ /* 0x000fe2000001ff00 */
[----:B------:R-:W-:Y:S01]  /*7c00*/  IMAD.MOV.U32 R130, RZ, RZ, RZ ;  /* 0x000000ffff827224 */ /* 0x000fe200078e00ff */
[----:B------:R-:W-:Y:S01]  /*7c10*/  CS2R R128, SRZ ;  /* 0x0000000000807805 */ /* 0x000fe2000001ff00 */
[----:B------:R-:W-:Y:S01]  /*7c20*/  LEA.HI.SX32 R0, R0, R2, 0x1d ;  /* 0x0000000200007211 */ /* 0x000fe200078feaff */
[----:B------:R-:W-:Y:S01]  /*7c30*/  CS2R R10, SRZ ;  /* 0x00000000000a7805 */ /* 0x000fe2000001ff00 */
[----:B------:R-:W-:Y:S01]  /*7c40*/  MOV R126, RZ ;  /* 0x000000ff007e7202 */ /* 0x000fe20000000f00 */
[----:B------:R-:W-:Y:S01]  /*7c50*/  CS2R R124, SRZ ;  /* 0x00000000007c7805 */ /* 0x000fe2000001ff00 */
[----:B------:R-:W-:Y:S01]  /*7c60*/  IMNMX R234, RZ, R0, !PT ;  /* 0x00000000ffea7217 */ /* 0x000fe20007800200 */
[----:B------:R-:W-:Y:S01]  /*7c70*/  IMAD.MOV.U32 R122, RZ, RZ, RZ ;  /* 0x000000ffff7a7224 */ /* 0x000fe200078e00ff */
[----:B------:R-:W-:Y:S01]  /*7c80*/  CS2R R120, SRZ ;  /* 0x0000000000787805 */ /* 0x000fe2000001ff00 */
[----:B------:R-:W-:Y:S01]  /*7c90*/  CS2R R16, SRZ ;  /* 0x0000000000107805 */ /* 0x000fe2000001ff00 */
[----:B------:R-:W-:Y:S01]  /*7ca0*/  ISETP.GT.AND P0, PT, R222, R234, PT ;  /* 0x000000eade00720c */ /* 0x000fe20003f04270 */
        /* <DEDUP_REMOVED lines=57> */
[----:B------:R-:W-:Y:S01]  /*8040*/  MOV R148, RZ ;  /* 0x000000ff00947202 */ /* 0x000fe20000000f00 */
[----:B------:R-:W-:Y:S01]  /*8050*/  CS2R R146, SRZ ;  /* 0x0000000000927805 */ /* 0x000fe2000001ff00 */
[----:B------:R-:W-:Y:S01]  /*8060*/  CS2R R144, SRZ ;  /* 0x0000000000907805 */ /* 0x000fe2000001ff00 */
[----:B------:R-:W-:Y:S01]  /*8070*/  CS2R R142, SRZ ;  /* 0x00000000008e7805 */ /* 0x000fe2000001ff00 */
[----:B------:R-:W-:Y:S01]  /*8080*/  CS2R R140, SRZ ;  /* 0x00000000008c7805 */ /* 0x000fe2000001ff00 */
[----:B------:R-:W-:Y:S01]  /*8090*/  IMAD.MOV.U32 R49, RZ, RZ, RZ ;  /* 0x000000ffff317224 */ /* 0x000fe200078e00ff */
[----:B------:R-:W-:Y:S01]  /*80a0*/  MOV R137, RZ ;  /* 0x000000ff00897202 */ /* 0x000fe20000000f00 */
[----:B------:R-:W-:Y:S05]  /*80b0*/  @!P0 BRA `(.L_x_1182) ;  /* 0x00010a9000008947 */ /* 0x000fea0003800000 */
[----:B------:R-:W2:Y:S04]  /*80c0*/  LDL R40, [R1+0x70] ;  /* 0x0000700001287983 */ /* 0x000ea80000100800 */
[----:B------:R-:W3:Y:S01]  /*80d0*/  LDL R0, [R1+0x4c] ;  /* 0x00004c0001007983 */ /* 0x000ee20000100800 */
[----:B------:R-:W-:Y:S01]  /*80e0*/  ISETP.NE.U32.AND P0, PT, RZ, c[0x0][0x340], PT ;  /* 0x0000d000ff007a0c */ /* 0x000fe20003f05070 */
[----:B------:R-:W-:-:S03]  /*80f0*/  ULDC.64 UR4, c[0x0][0x18] ;  /* 0x0000060000047ab9 */ /* 0x000fc60000000a00 */
[----:B------:R-:W-:Y:S01]  /*8100*/  ISETP.NE.AND.EX P1, PT, RZ, c[0x0][0x344], PT, P0 ;  /* 0x0000d100ff007a0c */ /* 0x000fe20003f25300 */
[----:B------:R-:W1:Y:S01]  /*8110*/  S2R R7, SR_CTAID.Y ;  /* 0x0000000000077919 */ /* 0x000e620000002600 */
[----:B------:R-:W-:Y:S02]  /*8120*/  SHF.R.S32.HI R32, RZ, 0x1f, R166 ;  /* 0x0000001fff207819 */ /* 0x000fe400000114a6 */
[----:B------:R-:W-:-:S09]  /*8130*/  ISETP.NE.U32.AND P0, PT, RZ, c[0x0][0x348], PT ;  /* 0x0000d200ff007a0c */ /* 0x000fd20003f05070 */
[----:B------:R-:W-:Y:S01]  /*8140*/  @P1 IMAD.MOV.U32 R2, RZ, RZ, 0x4 ;  /* 0x00000004ff021424 */ /* 0x000fe200078e00ff */
[----:B------:R-:W-:Y:S01]  /*8150*/  LEA.HI R6, R32, R166, RZ, 0x3 ;  /* 0x000000a620067211 */ /* 0x000fe200078f18ff */
[----:B------:R-:W-:Y:S01]  /*8160*/  UIADD3 UR4, UP0, UR4, 0x10080, URZ ;  /* 0x0001008004047890 */ /* 0x000fe2000ff1e03f */
[----:B------:R-:W-:Y:S01]  /*8170*/  STL [R1+0x10], R19 ;  /* 0x0000101301007387 */ /* 0x000fe20000100800 */
[----:B------:R-:W-:Y:S02]  /*8180*/  P2R R13, PR, RZ, 0x2 ;  /* 0x00000002ff0d7803 */ /* 0x000fe40000000000 */
[----:B-1----:R-:W-:Y:S02]  /*8190*/  SHF.R.S32.HI R7, RZ, 0x1f, R7 ;  /* 0x0000001fff077819 */ /* 0x002fe40000011407 */
[----:B------:R-:W-:Y:S02]  /*81a0*/  SHF.R.S32.HI R29, RZ, 0x3, R6 ;  /* 0x00000003ff1d7819 */ /* 0x000fe40000011406 */
[----:B------:R-:W-:Y:S01]  /*81b0*/  ISETP.NE.AND.EX P0, PT, RZ, c[0x0][0x34c], PT, P0 ;  /* 0x0000d300ff007a0c */ /* 0x000fe20003f05300 */
[----:B--2---:R-:W-:-:S05]  /*81c0*/  @P1 IMAD.WIDE R2, R40, R2, c[0x0][0x340] ;  /* 0x0000d00028021625 */ /* 0x004fca00078e0202 */
[----:B------:R3:W2:Y:S01]  /*81d0*/  @P1 LDG.E R27, [R2.64] ;  /* 0x0000000e021b1981 */ /* 0x0006a2000c1e1900 */
[CC--:B------:R-:W-:Y:S01]  /*81e0*/  LEA.HI R31, R32.reuse, R166.reuse, RZ, 0x4 ;  /* 0x000000a6201f7211 */ /* 0x0c0fe200078f20ff */
[----:B------:R-:W-:Y:S01]  /*81f0*/  UIADD3.X UR5, URZ, UR5, URZ, UP0, !UPT ;  /* 0x000000053f057290 */ /* 0x000fe200087fe43f */
[----:B------:R-:W-:Y:S02]  /*8200*/  LEA.HI R12, R32, R166, RZ, 0x6 ;  /* 0x000000a6200c7211 */ /* 0x000fe400078f30ff */
[----:B------:R-:W-:Y:S02]  /*8210*/  IADD3 R145, R222, -0x1, RZ ;  /* 0xffffffffde917810 */ /* 0x000fe40007ffe0ff */
[----:B---3--:R-:W-:-:S05]  /*8220*/  SHF.R.S32.HI R2, RZ, 0x1f, R0 ;  /* 0x0000001fff027819 */ /* 0x008fca0000011400 */
[----:B------:R-:W-:-:S04]  /*8230*/  IMAD R2, R2, c[0x0][0x178], RZ ;  /* 0x00005e0002027a24 */ /* 0x000fc800078e02ff */
[C---:B------:R-:W-:Y:S02]  /*8240*/  IMAD R4, R0.reuse, c[0x0][0x17c], R2 ;  /* 0x00005f0000047a24 */ /* 0x040fe400078e0202 */
[----:B------:R-:W-:Y:S01]  /*8250*/  IMAD.WIDE.U32 R2, R0, c[0x0][0x178], RZ ;  /* 0x00005e0000027a25 */ /* 0x000fe200078e00ff */
[----:B------:R-:W-:-:S03]  /*8260*/  LOP3.LUT R0, R6, 0xfffffff8, RZ, 0xc0, !PT ;  /* 0xfffffff806007812 */ /* 0x000fc600078ec0ff */
[----:B------:R-:W-:Y:S02]  /*8270*/  IMAD.IADD R3, R3, 0x1, R4 ;  /* 0x0000000103037824 */ /* 0x000fe400078e0204 */
[----:B------:R-:W-:Y:S02]  /*8280*/  IMAD R4, R7, c[0x0][0x1b8], RZ ;  /* 0x00006e0007047a24 */ /* 0x000fe400078e02ff */
[----:B------:R-:W1:Y:S01]  /*8290*/  S2R R7, SR_CTAID.Y ;  /* 0x0000000000077919 */ /* 0x000e620000002600 */
[----:B------:R-:W-:Y:S01]  /*82a0*/  IMAD.IADD R26, R166, 0x1, -R0 ;  /* 0x00000001a61a7824 */ /* 0x000fe200078e0a00 */
[----:B------:R-:W-:-:S03]  /*82b0*/  SHF.R.S32.HI R0, RZ, 0x1f, R40 ;  /* 0x0000001fff007819 */ /* 0x000fc60000011428 */
[----:B------:R-:W-:Y:S01]  /*82c0*/  IMAD R8, R26, 0x20, R29 ;  /* 0x000000201a087824 */ /* 0x000fe200078e021d */
[----:B------:R-:W-:-:S03]  /*82d0*/  SEL R6, R0, RZ, !P0 ;  /* 0x000000ff00067207 */ /* 0x000fc60004000000 */
[----:B------:R-:W-:Y:S02]  /*82e0*/  IMAD.IADD R8, R164, 0x1, R8 ;  /* 0x00000001a4087824 */ /* 0x000fe400078e0208 */
[----:B------:R-:W-:Y:S02]  /*82f0*/  IMAD R6, R6, c[0x0][0x1c0], RZ ;  /* 0x0000700006067a24 */ /* 0x000fe400078e02ff */
[----:B------:R-:W-:Y:S02]  /*8300*/  IMAD.MOV.U32 R0, RZ, RZ, R8 ;  /* 0x000000ffff007224 */ /* 0x000fe400078e0008 */
[C---:B-1----:R-:W-:Y:S02]  /*8310*/  IMAD R4, R7.reuse, c[0x0][0x1bc], R4 ;  /* 0x00006f0007047a24 */ /* 0x042fe400078e0204 */
[----:B------:R-:W-:-:S04]  /*8320*/  IMAD.WIDE.U32 R2, R7, c[0x0][0x1b8], R2 ;  /* 0x00006e0007027a25 */ /* 0x000fc800078e0002 */
[----:B------:R-:W-:-:S04]  /*8330*/  @P2 IMAD.HI.U32 R7, R8, c[0x0][0x2c8], RZ ;  /* 0x0000b20008072a27 */ /* 0x000fc800078e00ff */
[----:B------:R-:W-:Y:S01]  /*8340*/  IMAD.IADD R3, R3, 0x1, R4 ;  /* 0x0000000103037824 */ /* 0x000fe200078e0204 */
[----:B------:R-:W-:Y:S02]  /*8350*/  SEL R4, R40, RZ, !P0 ;  /* 0x000000ff28047207 */ /* 0x000fe40004000000 */
[----:B------:R-:W-:-:S03]  /*8360*/  @P2 SHF.R.U32.HI R0, RZ, c[0x0][0x2cc], R7 ;  /* 0x0000b300ff002a19 */ /* 0x000fc60000011607 */
[C---:B------:R-:W-:Y:S01]  /*8370*/  IMAD R7, R4.reuse, c[0x0][0x1c4], R6 ;  /* 0x0000710004077a24 */ /* 0x040fe200078e0206 */
[----:B------:R-:W-:Y:S01]  /*8380*/  SHF.R.S32.HI R6, RZ, 0x1f, R0 ;  /* 0x0000001fff067819 */ /* 0x000fe20000011400 */
[----:B------:R-:W-:-:S04]  /*8390*/  IMAD.WIDE.U32 R2, R4, c[0x0][0x1c0], R2 ;  /* 0x0000700004027a25 */ /* 0x000fc800078e0002 */
[----:B------:R-:W-:Y:S02]  /*83a0*/  IMAD.MOV R4, RZ, RZ, -R0 ;  /* 0x000000ffff047224 */ /* 0x000fe400078e0a00 */
[----:B------:R-:W-:Y:S01]  /*83b0*/  IMAD.IADD R3, R3, 0x1, R7 ;  /* 0x0000000103037824 */ /* 0x000fe200078e0207 */
[----:B------:R-:W-:Y:S01]  /*83c0*/  LOP3.LUT R7, R31, 0xfffffff0, RZ, 0xc0, !PT ;  /* 0xfffffff01f077812 */ /* 0x000fe200078ec0ff */
[----:B------:R-:W-:Y:S02]  /*83d0*/  IMAD R6, R6, c[0x0][0x1b0], RZ ;  /* 0x00006c0006067a24 */ /* 0x000fe400078e02ff */
[----:B------:R-:W-:Y:S02]  /*83e0*/  IMAD R4, R4, c[0x0][0x2c4], R8 ;  /* 0x0000b10004047a24 */ /* 0x000fe400078e0208 */
[C---:B------:R-:W-:Y:S02]  /*83f0*/  IMAD R6, R0.reuse, c[0x0][0x1b4], R6 ;  /* 0x00006d0000067a24 */ /* 0x040fe400078e0206 */
[----:B------:R-:W-:Y:S01]  /*8400*/  IMAD.WIDE.U32 R2, R0, c[0x0][0x1b0], R2 ;  /* 0x00006c0000027a25 */ /* 0x000fe200078e0002 */
[----:B------:R-:W-:-:S03]  /*8410*/  SHF.R.S32.HI R0, RZ, 0x1f, R4 ;  /* 0x0000001fff007819 */ /* 0x000fc60000011404 */
[----:B------:R-:W-:Y:S02]  /*8420*/  IMAD.IADD R3, R3, 0x1, R6 ;  /* 0x0000000103037824 */ /* 0x000fe400078e0206 */
[----:B------:R-:W-:Y:S02]  /*8430*/  IMAD R0, R0, c[0x0][0x1a8], RZ ;  /* 0x00006a0000007a24 */ /* 0x000fe400078e02ff */
[----:B------:R-:W-:-:S04]  /*8440*/  IMAD.WIDE.U32 R2, R4, c[0x0][0x1a8], R2 ;  /* 0x00006a0004027a25 */ /* 0x000fc800078e0002 */
[----:B------:R-:W-:Y:S01]  /*8450*/  IMAD R10, R4, c[0x0][0x1ac], R0 ;  /* 0x00006b00040a7a24 */ /* 0x000fe200078e0200 */
[----:B------:R-:W-:Y:S01]  /*8460*/  LEA R20, P0, R2, c[0x0][0x160], 0x1 ;  /* 0x0000580002147a11 */ /* 0x000fe200078008ff */
[----:B------:R-:W-:Y:S02]  /*8470*/  IMAD.IADD R0, R166, 0x1, -R7 ;  /* 0x00000001a6007824 */ /* 0x000fe400078e0a07 */
[----:B------:R-:W-:Y:S02]  /*8480*/  IMAD.SHL.U32 R4, R29, 0x40, RZ ;  /* 0x000000401d047824 */ /* 0x000fe400078e00ff */
[----:B------:R-:W-:Y:S01]  /*8490*/  IMAD.U32 R6, RZ, RZ, UR4 ;  /* 0x00000004ff067e24 */ /* 0x000fe2000f8e00ff */
[----:B------:R-:W-:Y:S01]  /*84a0*/  SHF.R.S32.HI R11, RZ, 0x1f, R0 ;  /* 0x0000001fff0b7819 */ /* 0x000fe20000011400 */
[----:B------:R-:W-:Y:S01]  /*84b0*/  IMAD.U32 R7, RZ, RZ, UR5 ;  /* 0x00000005ff077e24 */ /* 0x000fe2000f8e00ff */
[----:B------:R-:W-:Y:S01]  /*84c0*/  LOP3.LUT R4, R4, 0x1c0, RZ, 0xc0, !PT ;  /* 0x000001c004047812 */ /* 0x000fe200078ec0ff */
[----:B------:R-:W-:Y:S01]  /*84d0*/  IMAD.SHL.U32 R8, R26, 0x8, RZ ;  /* 0x000000081a087824 */ /* 0x000fe200078e00ff */
[----:B------:R-:W-:Y:S01]  /*84e0*/  LEA.HI R30, R11, R0, RZ, 0x3 ;  /* 0x000000000b1e7211 */ /* 0x000fe200078f18ff */
[----:B------:R-:W-:Y:S01]  /*84f0*/  IMAD.IADD R3, R3, 0x1, R10 ;  /* 0x0000000103037824 */ /* 0x000fe200078e020a */
[----:B------:R1:W-:Y:S01]  /*8500*/  STL.64 [R1+0x8], R6 ;  /* 0x0000080601007387 */ /* 0x0003e20000100a00 */
[----:B------:R-:W-:-:S02]  /*8510*/  SHF.R.U32.HI R9, RZ, 0x3, R4 ;  /* 0x00000003ff097819 */ /* 0x000fc40000011604 */
[----:B------:R-:W-:Y:S02]  /*8520*/  LOP3.LUT R4, R4, 0x38, R8, 0xf8, !PT ;  /* 0x0000003804047812 */ /* 0x000fe400078ef808 */
[----:B------:R-:W-:Y:S02]  /*8530*/  LEA.HI.X R18, R2, c[0x0][0x164], R3, 0x1, P0 ;  /* 0x0000590002127a11 */ /* 0x000fe400000f0c03 */
[----:B------:R-:W-:Y:S02]  /*8540*/  ISETP.NE.AND P0, PT, R13, RZ, PT ;  /* 0x000000ff0d00720c */ /* 0x000fe40003f05270 */
[C---:B------:R-:W-:Y:S02]  /*8550*/  IADD3 R22, R8.reuse, 0x40, RZ ;  /* 0x0000004008167810 */ /* 0x040fe40007ffe0ff */
[C---:B------:R-:W-:Y:S02]  /*8560*/  IADD3 R23, R8.reuse, 0x80, RZ ;  /* 0x0000008008177810 */ /* 0x040fe40007ffe0ff */
[----:B------:R-:W-:-:S02]  /*8570*/  IADD3 R24, R8, 0xc0, RZ ;  /* 0x000000c008187810 */ /* 0x000fc40007ffe0ff */
[----:B------:R-:W-:Y:S01]  /*8580*/  LOP3.LUT R4, R4, R9, RZ, 0x3c, !PT ;  /* 0x0000000904047212 */ /* 0x000fe200078e3cff */
[----:B------:R-:W-:Y:S01]  /*8590*/  IMAD.MOV.U32 R9, RZ, RZ, 0x10 ;  /* 0x00000010ff097424 */ /* 0x000fe200078e00ff */
[----:B------:R-:W-:Y:S02]  /*85a0*/  ISETP.GE.AND P3, PT, R8, c[0x0][0x198], PT ;  /* 0x0000660008007a0c */ /* 0x000fe40003f66270 */
[----:B------:R-:W-:Y:S02]  /*85b0*/  ISETP.GE.AND P6, PT, R22, c[0x0][0x198], PT ;  /* 0x0000660016007a0c */ /* 0x000fe40003fc6270 */
[----:B------:R-:W-:Y:S02]  /*85c0*/  ISETP.GE.AND P5, PT, R23, c[0x0][0x198], PT ;  /* 0x0000660017007a0c */ /* 0x000fe40003fa6270 */
[----:B------:R-:W-:Y:S02]  /*85d0*/  ISETP.GE.AND P4, PT, R24, c[0x0][0x198], PT ;  /* 0x0000660018007a0c */ /* 0x000fe40003f86270 */
[----:B-1----:R-:W-:Y:S01]  /*85e0*/  LOP3.LUT R7, R30, 0xfffffff8, RZ, 0xc0, !PT ;  /* 0xfffffff81e077812 */ /* 0x002fe200078ec0ff */
[----:B------:R-:W-:-:S04]  /*85f0*/  IMAD.SHL.U32 R6, R12, 0x8, RZ ;  /* 0x000000080c067824 */ /* 0x000fc800078e00ff */
[----:B------:R-:W-:Y:S01]  /*8600*/  IMAD.IADD R28, R0, 0x1, -R7 ;  /* 0x00000001001c7824 */ /* 0x000fe200078e0a07 */
[----:B------:R-:W-:Y:S01]  /*8610*/  LOP3.LUT R21, R4, 0xfffffe00, R6, 0xf8, !PT ;  /* 0xfffffe0004157812 */ /* 0x000fe200078ef806 */
[----:B------:R-:W-:-:S03]  /*8620*/  IMAD.MOV.U32 R6, RZ, RZ, 0x20 ;  /* 0x00000020ff067424 */ /* 0x000fc600078e00ff */
[----:B------:R-:W-:-:S05]  /*8630*/  R2P PR, R28, 0x6 ;  /* 0x000000061c007804 */ /* 0x000fca0000000000 */
[----:B------:R-:W-:Y:S02]  /*8640*/  SEL R9, R9, 0xfffffff0, !P1 ;  /* 0xfffffff009097807 */ /* 0x000fe40004800000 */
[----:B------:R-:W-:Y:S01]  /*8650*/  SEL R6, R6, 0xffffffe0, !P2 ;  /* 0xffffffe006067807 */ /* 0x000fe20005000000 */
[----:B--2---:R-:W-:Y:S01]  /*8660*/  @!P0 IMAD.MOV.U32 R27, RZ, RZ, R40 ;  /* 0x000000ffff1b8224 */ /* 0x004fe200078e0028 */
[----:B------:R-:W-:Y:S05]  /*8670*/  BRA.DIV ~URZ, `(.L_x_1183) ;  /* 0x00012de27f007947 */ /* 0x000fea000b800000 */
[----:B------:R1:W2:Y:S02]  /*8680*/  SHFL.IDX PT, R0, R18, RZ, 0x181f ;  /* 0x00181fff12007589 */ /* 0x0002a400000e0000 */
.L_x_1313:
[----:B------:R-:W-:Y:S05]  /*8690*/  BRA.DIV ~URZ, `(.L_x_1184) ;  /* 0x00012e427f007947 */ /* 0x000fea000b800000 */
[----:B------:R3:W4:Y:S02]  /*86a0*/  SHFL.IDX PT, R2, R20, RZ, 0x181f ;  /* 0x00181fff14027589 */ /* 0x00072400000e0000 */
.L_x_1314:
[----:B------:R-:W-:Y:S01]  /*86b0*/  IMAD R19, R19, c[0x0][0x2c4], RZ ;  /* 0x0000b10013137a24 */ /* 0x000fe200078e02ff */
[----:B------:R-:W-:Y:S01]  /*86c0*/  IADD3 R17, R164, R29, RZ ;  /* 0x0000001da4117210 */ /* 0x000fe20007ffe0ff */
[----:B------:R-:W-:Y:S01]  /*86d0*/  BSSY B0, `(.L_x_1185) ;  /* 0x0000019000007945 */ /* 0x000fe20003800000 */
[----:B--2---:R-:W-:Y:S02]  /*86e0*/  MOV R3, R0 ;  /* 0x0000000000037202 */ /* 0x004fe40000000f00 */
[----:B------:R-:W-:-:S13]  /*86f0*/  ISETP.GE.AND P0, PT, R17, R19, PT ;  /* 0x000000131100720c */ /* 0x000fda0003f06270 */
[----:B------:R-:W-:Y:S05]  /*8700*/  @P0 BRA `(.L_x_1186) ;  /* 0x0000015000000947 */ /* 0x000fea0003800000 */
[----:B------:R-:W-:Y:S01]  /*8710*/  SHF.R.S32.HI R7, RZ, 0x1f, R22 ;  /* 0x0000001fff077819 */ /* 0x000fe20000011416 */
[----:B----4-:R-:W-:Y:S01]  /*8720*/  IMAD.WIDE R14, R8, 0x2, R2 ;  /* 0x00000002080e7825 */ /* 0x010fe200078e0202 */
        /* <DEDUP_REMOVED lines=11> */
[----:B------:R-:W-:Y:S01]  /*87e0*/  @!PT LDS RZ, [RZ] ;  /* 0x00000000fffff984 */ /* 0x000fe20000000800 */
[----:B------:R-:W-:Y:S01]  /*87f0*/  @!PT LDS RZ, [RZ] ;  /* 0x00000000fffff984 */ /* 0x000fe20000000800 */
[----:B------:R2:W-:Y:S01]  /*8800*/  LDGSTS.E.BYPASS.LTC128B.128 [R0+0x10080], [R14.64], !P3 ;  /* 0x100800000e007fae */ /* 0x0005e2000d901d4e */
[----:B------:R-:W-:-:S03]  /*8810*/  IMAD.WIDE R10, R4, 0x2, R2 ;  /* 0x00000002040a7825 */ /* 0x000fc600078e0202 */
[----:B------:R2:W-:Y:S01]  /*8820*/  LDGSTS.E.BYPASS.LTC128B.128 [R0+0x14080], [R12.64], !P6 ;  /* 0x140800000c007fae */ /* 0x0005e2000f101d4e */
[----:B------:R-:W-:-:S03]  /*8830*/  IMAD.WIDE R2, R16, 0x2, R2 ;  /* 0x0000000210027825 */ /* 0x000fc600078e0202 */
[----:B------:R2:W-:Y:S04]  /*8840*/  LDGSTS.E.BYPASS.LTC128B.128 [R0+0x18080], [R10.64], !P5 ;  /* 0x180800000a007fae */ /* 0x0005e8000e901d4e */
[----:B------:R2:W-:Y:S02]  /*8850*/  LDGSTS.E.BYPASS.LTC128B.128 [R0+0x1c080], [R2.64], !P4 ;  /* 0x1c08000002007fae */ /* 0x0005e4000e101d4e */
.L_x_1186:
[----:B------:R-:W-:Y:S05]  /*8860*/  BSYNC B0 ;  /* 0x0000000000007941 */ /* 0x000fea0003800000 */
.L_x_1185:
[----:B------:R-:W-:Y:S05]  /*8870*/  BRA.DIV ~URZ, `(.L_x_1187) ;  /* 0x00012ce27f007947 */ /* 0x000fea000b800000 */
[----:B------:R1:W2:Y:S04]  /*8880*/  SHFL.IDX PT, R4, R18, 0x1, 0x181f ;  /* 0x00381f0012047f89 */ /* 0x0002a800000e0000 */
[----:B--2-4-:R1:W2:Y:S02]  /*8890*/  SHFL.IDX PT, R2, R20, 0x1, 0x181f ;  /* 0x00381f0014027f89 */ /* 0x0142a400000e0000 */
.L_x_1315:
[----:B------:R-:W-:Y:S01]  /*88a0*/  IADD3 R0, R17, 0x20, RZ ;  /* 0x0000002011007810 */ /* 0x000fe20007ffe0ff */
[----:B------:R-:W-:Y:S01]  /*88b0*/  BSSY B0, `(.L_x_1188) ;  /* 0x0000019000007945 */ /* 0x000fe20003800000 */
[----:B------:R-:W-:-:S02]  /*88c0*/  IMAD.MOV.U32 R3, RZ, RZ, R4 ;  /* 0x000000ffff037224 */ /* 0x000fc400078e0004 */
[----:B------:R-:W-:-:S13]  /*88d0*/  ISETP.GE.AND P0, PT, R0, R19, PT ;  /* 0x000000130000720c */ /* 0x000fda0003f06270 */
[----:B------:R-:W-:Y:S05]  /*88e0*/  @P0 BRA `(.L_x_1189) ;  /* 0x0000015000000947 */ /* 0x000fea0003800000 */
[----:B------:R-:W-:Y:S01]  /*88f0*/  SHF.R.S32.HI R7, RZ, 0x1f, R22 ;  /* 0x0000001fff077819 */ /* 0x000fe20000011416 */
[----:B--2---:R-:W-:Y:S01]  /*8900*/  IMAD.WIDE R14, R8, 0x2, R2 ;  /* 0x00000002080e7825 */ /* 0x004fe200078e0202 */
        /* <DEDUP_REMOVED lines=19> */
.L_x_1189:
[----:B------:R-:W-:Y:S05]  /*8a40*/  BSYNC B0 ;  /* 0x0000000000007941 */ /* 0x000fea0003800000 */
.L_x_1188:
[----:B------:R-:W-:Y:S05]  /*8a50*/  BRA.DIV ~URZ, `(.L_x_1190) ;  /* 0x00012bf27f007947 */ /* 0x000fea000b800000 */
[----:B------:R4:W1:Y:S02]  /*8a60*/  SHFL.IDX PT, R4, R18, 0x2, 0x181f ;  /* 0x00581f0012047f89 */ /* 0x00086400000e0000 */
.L_x_1316:
[----:B------:R-:W-:Y:S05]  /*8a70*/  BRA.DIV ~URZ, `(.L_x_1191) ;  /* 0x00012c527f007947 */ /* 0x000fea000b800000 */
[----:B--2---:R2:W3:Y:S02]  /*8a80*/  SHFL.IDX PT, R2, R20, 0x2, 0x181f ;  /* 0x00581f0014027f89 */ /* 0x0044e400000e0000 */
.L_x_1317:
[----:B------:R-:W-:Y:S01]  /*8a90*/  IADD3 R0, R17, 0x40, RZ ;  /* 0x0000004011007810 */ /* 0x000fe20007ffe0ff */
[----:B------:R-:W-:Y:S01]  /*8aa0*/  BSSY B0, `(.L_x_1192) ;  /* 0x0000019000007945 */ /* 0x000fe20003800000 */
[----:B-1----:R-:W-:Y:S02]  /*8ab0*/  IMAD.MOV.U32 R3, RZ, RZ, R4 ;  /* 0x000000ffff037224 */ /* 0x002fe400078e0004 */
[----:B------:R-:W-:-:S13]  /*8ac0*/  ISETP.GE.AND P0, PT, R0, R19, PT ;  /* 0x000000130000720c */ /* 0x000fda0003f06270 */
[----:B------:R-:W-:Y:S05]  /*8ad0*/  @P0 BRA `(.L_x_1193) ;  /* 0x0000015000000947 */ /* 0x000fea0003800000 */
[----:B------:R-:W-:Y:S01]  /*8ae0*/  SHF.R.S32.HI R7, RZ, 0x1f, R22 ;  /* 0x0000001fff077819 */ /* 0x000fe20000011416 */
[----:B---3--:R-:W-:Y:S01]  /*8af0*/  IMAD.WIDE R14, R8, 0x2, R2 ;  /* 0x00000002080e7825 */ /* 0x008fe200078e0202 */
        /* <DEDUP_REMOVED lines=19> */
.L_x_1193:
[----:B------:R-:W-:Y:S05]  /*8c30*/  BSYNC B0 ;  /* 0x0000000000007941 */ /* 0x000fea0003800000 */
.L_x_1192:
[----:B------:R-:W-:Y:S05]  /*8c40*/  BRA.DIV ~URZ, `(.L_x_1194) ;  /* 0x00012b027f007947 */ /* 0x000fea000b800000 */
[----:B-1----:R1:W2:Y:S04]  /*8c50*/  SHFL.IDX PT, R11, R18, 0x3, 0x181f ;  /* 0x00781f00120b7f89 */ /* 0x0022a800000e0000 */
[----:B------:R1:W4:Y:S02]  /*8c60*/  SHFL.IDX PT, R10, R20, 0x3, 0x181f ;  /* 0x00781f00140a7f89 */ /* 0x00032400000e0000 */
.L_x_1318:
[----:B----4-:R-:W4:Y:S04]  /*8c70*/  LDL R128, [R1] ;  /* 0x0000000001807983 */ /* 0x010f280000100800 */
[----:B------:R1:W5:Y:S04]  /*8c80*/  LDL R25, [R1+0x64] ;  /* 0x0000640001197983 */ /* 0x0003680000100800 */
[----:B------:R1:W5:Y:S01]  /*8c90*/  LDL R238, [R1+0x48] ;  /* 0x0000480001ee7983 */ /* 0x0003620000100800 */
[----:B------:R-:W-:Y:S01]  /*8ca0*/  IADD3 R0, R17, 0x60, RZ ;  /* 0x0000006011007810 */ /* 0x000fe20007ffe0ff */
[----:B------:R-:W-:Y:S01]  /*8cb0*/  ULDC.64 UR4, c[0x0][0x40] ;  /* 0x0000100000047ab9 */ /* 0x000fe20000000a00 */
[----:B---3--:R-:W-:Y:S01]  /*8cc0*/  IADD3 R2, P1, R1, c[0x0][0x20], RZ ;  /* 0x0000080001027a10 */ /* 0x008fe20007f3e0ff */
[----:B------:R-:W-:Y:S01]  /*8cd0*/  UIADD3 UR4, UP0, UR4, 0x160, URZ ;  /* 0x0000016004047890 */ /* 0x000fe2000ff1e03f */
[----:B------:R-:W-:Y:S01]  /*8ce0*/  ISETP.GE.AND P0, PT, R0, R19, PT ;  /* 0x000000130000720c */ /* 0x000fe20003f06270 */
[----:B-12---:R-:W1:Y:S01]  /*8cf0*/  S2R R20, SR_CTAID.Y ;  /* 0x0000000000147919 */ /* 0x006e620000002600 */
[----:B------:R-:W-:Y:S01]  /*8d00*/  SHF.R.S32.HI R15, RZ, 0x4, R31 ;  /* 0x00000004ff0f7819 */ /* 0x000fe2000001141f */
[----:B------:R-:W-:Y:S01]  /*8d10*/  IMAD.X R3, RZ, RZ, c[0x0][0x24], P1 ;  /* 0x00000900ff037624 */ /* 0x000fe200008e06ff */
[----:B------:R-:W-:Y:S01]  /*8d20*/  UIADD3.X UR5, URZ, UR5, URZ, UP0, !UPT ;  /* 0x000000053f057290 */ /* 0x000fe200087fe43f */
[----:B------:R-:W-:Y:S01]  /*8d30*/  IADD3 R16, P2, R2, 0x48, RZ ;  /* 0x0000004802107810 */ /* 0x000fe20007f5e0ff */
[----:B------:R-:W-:Y:S01]  /*8d40*/  IMAD.WIDE.U32 R240, R27, c[0x0][0x2b0], RZ ;  /* 0x0000ac001bf07a25 */ /* 0x000fe200078e00ff */
[----:B------:R-:W-:Y:S01]  /*8d50*/  LOP3.LUT R212, R212, 0xfffffeff, RZ, 0xc0, !PT ;  /* 0xfffffeffd4d47812 */ /* 0x000fe200078ec0ff */
[----:B------:R-:W-:Y:S02]  /*8d60*/  STL.64 [R1+0x20], R2 ;  /* 0x0000200201007387 */ /* 0x000fe40000100a00 */
[----:B------:R-:W-:-:S03]  /*8d70*/  IMAD.X R17, RZ, RZ, R3, P2 ;  /* 0x000000ffff117224 */ /* 0x000fc600010e0603 */
[----:B------:R-:W-:Y:S01]  /*8d80*/  @!P0 IMAD.SHL.U32 R18, R21, 0x2, RZ ;  /* 0x0000000215128824 */ /* 0x000fe200078e00ff */
[----:B------:R-:W-:Y:S01]  /*8d90*/  @!P0 SHF.R.S32.HI R0, RZ, 0x1f, R24 ;  /* 0x0000001fff008819 */ /* 0x000fe20000011418 */
[----:B------:R-:W-:Y:S01]  /*8da0*/  @!P0 IMAD.WIDE R12, R8, 0x2, R10 ;  /* 0x00000002080c8825 */ /* 0x000fe200078e020a */
[----:B------:R-:W-:Y:S01]  /*8db0*/  @!P0 SHF.R.S32.HI R4, RZ, 0x1f, R23 ;  /* 0x0000001fff048819 */ /* 0x000fe20000011417 */
[----:B------:R-:W-:Y:S01]  /*8dc0*/  STL.64 [R1+0x30], R16 ;  /* 0x0000301001007387 */ /* 0x000fe20000100a00 */
[----:B------:R-:W-:Y:S02]  /*8dd0*/  @!P0 LEA.HI R8, R0, R24, RZ, 0x3 ;  /* 0x0000001800088211 */ /* 0x000fe400078f18ff */
[----:B------:R-:W-:Y:S01]  /*8de0*/  @!P0 SHF.R.S32.HI R7, RZ, 0x1f, R22 ;  /* 0x0000001fff078819 */ /* 0x000fe20000011416 */
[----:B------:R-:W-:Y:S01]  /*8df0*/  @!PT LDS RZ, [RZ] ;  /* 0x00000000fffff984 */ /* 0x000fe20000000800 */
[----:B------:R-:W-:Y:S01]  /*8e00*/  @!PT LDS RZ, [RZ] ;  /* 0x00000000fffff984 */ /* 0x000fe20000000800 */
[----:B------:R-:W-:Y:S01]  /*8e10*/  @!PT LDS RZ, [RZ] ;  /* 0x00000000fffff984 */ /* 0x000fe20000000800 */
[----:B------:R2:W-:Y:S01]  /*8e20*/  @!P0 LDGSTS.E.BYPASS.LTC128B.128 [R18+0x13080], [R12.64], !P3 ;  /* 0x130800000c128fae */ /* 0x0005e2000d901d4e */
[----:B------:R-:W-:Y:S02]  /*8e30*/  IADD3 R14, P3, R2, 0x10, RZ ;  /* 0x00000010020e7810 */ /* 0x000fe40007f7e0ff */
[----:B------:R-:W-:-:S02]  /*8e40*/  @!P0 LEA.HI R19, R4, R23, RZ, 0x3 ;  /* 0x0000001704138211 */ /* 0x000fc400078f18ff */
[----:B------:R-:W-:Y:S02]  /*8e50*/  @!P0 LEA.HI R7, R7, R22, RZ, 0x3 ;  /* 0x0000001607078211 */ /* 0x000fe400078f18ff */
[----:B------:R-:W-:Y:S02]  /*8e60*/  @!P0 LOP3.LUT R8, R8, 0xfffffff8, RZ, 0xc0, !PT ;  /* 0xfffffff808088812 */ /* 0x000fe400078ec0ff */
[----:B------:R-:W-:Y:S02]  /*8e70*/  @!P0 LOP3.LUT R4, R7, 0xfffffff8, RZ, 0xc0, !PT ;  /* 0xfffffff807048812 */ /* 0x000fe400078ec0ff */
[----:B-1----:R-:W-:Y:S02]  /*8e80*/  SHF.R.S32.HI R33, RZ, 0x1f, R20 ;  /* 0x0000001fff217819 */ /* 0x002fe40000011414 */
[----:B------:R-:W1:Y:S01]  /*8e90*/  S2R R20, SR_CTAID.Y ;  /* 0x0000000000147919 */ /* 0x000e620000002600 */
[----:B--2---:R-:W-:Y:S02]  /*8ea0*/  LEA.HI R13, R31, R15, RZ, 0x1 ;  /* 0x0000000f1f0d7211 */ /* 0x004fe400078f08ff */
[----:B------:R-:W-:-:S02]  /*8eb0*/  IADD3 R12, P1, R2, 0x4, RZ ;  /* 0x00000004020c7810 */ /* 0x000fc40007f3e0ff */
[----:B------:R-:W-:-:S03]  /*8ec0*/  LOP3.LUT R0, R13, 0xfffffffe, RZ, 0xc0, !PT ;  /* 0xfffffffe0d007812 */ /* 0x000fc600078ec0ff */
[--C-:B------:R-:W-:Y:S02]  /*8ed0*/  IMAD.X R13, RZ, RZ, R3.reuse, P1 ;  /* 0x000000ffff0d7224 */ /* 0x100fe400008e0603 */
[----:B------:R-:W-:Y:S02]  /*8ee0*/  IMAD.IADD R23, R15, 0x1, -R0 ;  /* 0x000000010f177824 */ /* 0x000fe400078e0a00 */
[----:B------:R-:W-:Y:S01]  /*8ef0*/  IMAD.X R15, RZ, RZ, R3, P3 ;  /* 0x000000ffff0f7224 */ /* 0x000fe200018e0603 */
[----:B------:R2:W-:Y:S01]  /*8f00*/  STL.64 [R1+0x38], R12 ;  /* 0x0000380c01007387 */ /* 0x0005e20000100a00 */
[----:B------:R-:W-:Y:S02]  /*8f10*/  IMAD.SHL.U32 R0, R28, 0x40, RZ ;  /* 0x000000401c007824 */ /* 0x000fe400078e00ff */
[----:B------:R-:W-:Y:S01]  /*8f20*/  IMAD.SHL.U32 R7, R23, 0x8, RZ ;  /* 0x0000000817077824 */ /* 0x000fe200078e00ff */
[----:B------:R3:W-:Y:S02]  /*8f30*/  STL.64 [R1+0x28], R14 ;  /* 0x0000280e01007387 */ /* 0x0007e40000100a00 */
[----:B------:R-:W-:-:S04]  /*8f40*/  LOP3.LUT R0, R0, 0x1c0, RZ, 0xc0, !PT ;  /* 0x000001c000007812 */ /* 0x000fc800078ec0ff */
[----:B------:R-:W-:Y:S02]  /*8f50*/  LOP3.LUT R7, R0, 0x8, R7, 0xf8, !PT ;  /* 0x0000000800077812 */ /* 0x000fe400078ef807 */
[----:B------:R-:W-:-:S04]  /*8f60*/  SHF.R.U32.HI R0, RZ, 0x3, R0 ;  /* 0x00000003ff007819 */ /* 0x000fc80000011600 */
[----:B------:R-:W-:Y:S01]  /*8f70*/  LOP3.LUT R22, R7, R0, RZ, 0x3c, !PT ;  /* 0x0000000007167212 */ /* 0x000fe200078e3cff */
[----:B------:R-:W-:Y:S01]  /*8f80*/  IMAD.SHL.U32 R7, R30, 0x40, RZ ;  /* 0x000000401e077824 */ /* 0x000fe200078e00ff */
[----:B------:R-:W-:Y:S01]  /*8f90*/  SHF.R.S32.HI R0, RZ, 0x1f, R27 ;  /* 0x0000001fff007819 */ /* 0x000fe2000001141b */
[----:B-1----:R-:W-:-:S03]  /*8fa0*/  IMAD.WIDE.U32 R30, R20, c[0x0][0x210], RZ ;  /* 0x00008400141e7a25 */ /* 0x002fc600078e00ff */
[----:B------:R-:W-:Y:S01]  /*8fb0*/  LOP3.LUT R21, R7, 0xfffffe00, RZ, 0xc0, !PT ;  /* 0xfffffe0007157812 */ /* 0x000fe200078ec0ff */
[----:B------:R-:W-:Y:S01]  /*8fc0*/  IMAD R0, R0, c[0x0][0x2b0], RZ ;  /* 0x0000ac0000007a24 */ /* 0x000fe200078e02ff */
[----:B--2---:R-:W-:Y:S01]  /*8fd0*/  IADD3 R12, P1, R2, 0x8, RZ ;  /* 0x00000008020c7810 */ /* 0x004fe20007f3e0ff */
[----:B---3--:R-:W-:Y:S02]  /*8fe0*/  IMAD.U32 R14, RZ, RZ, UR4 ;  /* 0x00000004ff0e7e24 */ /* 0x008fe4000f8e00ff */
[----:B------:R-:W-:Y:S02]  /*8ff0*/  IMAD.U32 R15, RZ, RZ, UR5 ;  /* 0x00000005ff0f7e24 */ /* 0x000fe4000f8e00ff */
[----:B------:R-:W-:-:S03]  /*9000*/  IMAD.X R13, RZ, RZ, R3, P1 ;  /* 0x000000ffff0d7224 */ /* 0x000fc600008e0603 */
[----:B------:R1:W-:Y:S04]  /*9010*/  STL.64 [R1+0x18], R14 ;  /* 0x0000180e01007387 */ /* 0x0003e80000100a00 */
[----:B------:R2:W-:Y:S01]  /*9020*/  STL.64 [R1+0x40], R12 ;  /* 0x0000400c01007387 */ /* 0x0005e20000100a00 */
[----:B-1----:R-:W-:Y:S01]  /*9030*/  @!P0 IMAD.WIDE R14, R4, 0x2, R10 ;  /* 0x00000002040e8825 */ /* 0x002fe200078e020a */
[----:B--2---:R-:W-:-:S04]  /*9040*/  @!P0 LOP3.LUT R12, R19, 0xfffffff8, RZ, 0xc0, !PT ;  /* 0xfffffff8130c8812 */ /* 0x004fc800078ec0ff */
[----:B------:R1:W-:Y:S01]  /*9050*/  @!P0 LDGSTS.E.BYPASS.LTC128B.128 [R18+0x17080], [R14.64], !P6 ;  /* 0x170800000e128fae */ /* 0x0003e2000f101d4e */
[----:B------:R-:W-:-:S04]  /*9060*/  @!P0 IMAD.WIDE R12, R12, 0x2, R10 ;  /* 0x000000020c0c8825 */ /* 0x000fc800078e020a */
[----:B------:R-:W-:Y:S01]  /*9070*/  @!P0 IMAD.WIDE R10, R8, 0x2, R10 ;  /* 0x00000002080a8825 */ /* 0x000fe200078e020a */
[----:B------:R2:W-:Y:S03]  /*9080*/  @!P0 LDGSTS.E.BYPASS.LTC128B.128 [R18+0x1b080], [R12.64], !P5 ;  /* 0x1b0800000c128fae */ /* 0x0005e6000e901d4e */
[----:B------:R-:W-:Y:S01]  /*9090*/  IMAD R8, R33, c[0x0][0x210], RZ ;  /* 0x0000840021087a24 */ /* 0x000fe200078e02ff */
[----:B------:R3:W-:Y:S01]  /*90a0*/  @!P0 LDGSTS.E.BYPASS.LTC128B.128 [R18+0x1f080], [R10.64], !P4 ;  /* 0x1f0800000a128fae */ /* 0x0007e2000e101d4e */
[----:B------:R-:W-:Y:S02]  /*90b0*/  LOP3.LUT P0, RZ, R26, 0x4, RZ, 0xc0, !PT ;  /* 0x000000041aff7812 */ /* 0x000fe4000780c0ff */
[----:B------:R-:W-:Y:S01]  /*90c0*/  IMAD R8, R20, c[0x0][0x214], R8 ;  /* 0x0000850014087a24 */ /* 0x000fe200078e0208 */
[----:B------:R-:W0:Y:S01]  /*90d0*/  LDGDEPBAR ;  /* 0x00000000000079af */ /* 0x000e220000000000 */
[----:B------:R-:W-:Y:S02]  /*90e0*/  WARPSYNC 0xffffffff ;  /* 0xffffffff00007948 */ /* 0x000fe40003800000 */
[----:B------:R-:W-:-:S02]  /*90f0*/  IMAD.IADD R246, R31, 0x1, R8 ;  /* 0x000000011ff67824 */ /* 0x000fc400078e0208 */
[----:B--2---:R-:W-:Y:S02]  /*9100*/  IMAD.MOV.U32 R13, RZ, RZ, 0x20 ;  /* 0x00000020ff0d7424 */ /* 0x004fe400078e00ff */
[----:B------:R-:W-:Y:S02]  /*9110*/  IMAD.SHL.U32 R12, R26, 0x40, RZ ;  /* 0x000000401a0c7824 */ /* 0x000fe400078e00ff */
[----:B---3--:R-:W-:Y:S01]  /*9120*/  IMAD R11, R27, c[0x0][0x2b4], R0 ;  /* 0x0000ad001b0b7a24 */ /* 0x008fe200078e0200 */
[----:B------:R-:W-:Y:S01]  /*9130*/  SEL R7, R13, 0xffffffe0, !P0 ;  /* 0xffffffe00d077807 */ /* 0x000fe20004000000 */
[----:B------:R-:W-:Y:S02]  /*9140*/  IMAD R10, R33, c[0x0][0x1e8], RZ ;  /* 0x00007a00210a7a24 */ /* 0x000fe400078e02ff */
[----:B-1----:R-:W-:-:S04]  /*9150*/  IMAD.WIDE.U32 R18, R20, c[0x0][0x1e8], RZ ;  /* 0x00007a0014127a25 */ /* 0x002fc800078e00ff */
[----:B------:R-:W-:Y:S01]  /*9160*/  IMAD R10, R20, c[0x0][0x1ec], R10 ;  /* 0x00007b00140a7a24 */ /* 0x000fe200078e020a */
[----:B------:R-:W-:Y:S01]  /*9170*/  LOP3.LUT R20, R12, 0x1c0, RZ, 0xc0, !PT ;  /* 0x000001c00c147812 */ /* 0x000fe200078ec0ff */
[----:B------:R-:W-:Y:S02]  /*9180*/  IMAD.IADD R244, R241, 0x1, R11 ;  /* 0x00000001f1f47824 */ /* 0x000fe400078e020b */
[----:B------:R-:W-:Y:S01]  /*9190*/  IMAD.IADD R245, R19, 0x1, R10 ;  /* 0x0000000113f57824 */ /* 0x000fe200078e020a */
[----:B----4-:R-:W-:-:S04]  /*91a0*/  SHF.R.S32.HI R14, RZ, 0x1f, R128 ;  /* 0x0000001fff0e7819 */ /* 0x010fc80000011480 */
[----:B------:R-:W-:-:S04]  /*91b0*/  LEA.HI R4, R14, R128, RZ, 0x3 ;  /* 0x000000800e047211 */ /* 0x000fc800078f18ff */
[----:B------:R-:W-:-:S05]  /*91c0*/  LOP3.LUT R0, R4, 0xfffffff8, RZ, 0xc0, !PT ;  /* 0xfffffff804007812 */ /* 0x000fca00078ec0ff */
[----:B------:R-:W-:-:S04]  /*91d0*/  IMAD.IADD R0, R128, 0x1, -R0 ;  /* 0x0000000180007824 */ /* 0x000fc800078e0a00 */
[----:B------:R-:W-:-:S05]  /*91e0*/  IMAD.SHL.U32 R223, R0, 0x8, RZ ;  /* 0x0000000800df7824 */ /* 0x000fca00078e00ff */
[C---:B------:R-:W-:Y:S02]  /*91f0*/  ISETP.GE.AND P5, PT, R223.reuse, c[0x0][0x1d4], PT ;  /* 0x00007500df007a0c */ /* 0x040fe40003fa6270 */
[C---:B------:R-:W-:Y:S02]  /*9200*/  IADD3 R17, R223.reuse, 0x40, RZ ;  /* 0x00000040df117810 */ /* 0x040fe40007ffe0ff */
[----:B------:R-:W-:Y:S02]  /*9210*/  IADD3 R16, R223, 0x80, RZ ;  /* 0x00000080df107810 */ /* 0x000fe40007ffe0ff */
[----:B------:R-:W-:Y:S02]  /*9220*/  ISETP.GE.AND P6, PT, R17, c[0x0][0x1d4], PT ;  /* 0x0000750011007a0c */ /* 0x000fe40003fc6270 */
[----:B------:R-:W-:Y:S02]  /*9230*/  ISETP.GE.AND P2, PT, R16, c[0x0][0x1d4], PT ;  /* 0x0000750010007a0c */ /* 0x000fe40003f46270 */
[----:B------:R-:W-:-:S03]  /*9240*/  IADD3 R15, R223, 0xc0, RZ ;  /* 0x000000c0df0f7810 */ /* 0x000fc60007ffe0ff */
[----:B------:R-:W-:Y:S02]  /*9250*/  @P5 LOP3.LUT R212, R212, 0x100, RZ, 0xfc, !PT ;  /* 0x00000100d4d45812 */ /* 0x000fe400078efcff */
[----:B------:R-:W-:Y:S02]  /*9260*/  ISETP.GE.AND P3, PT, R15, c[0x0][0x1d4], PT ;  /* 0x000075000f007a0c */ /* 0x000fe40003f66270 */
[----:B------:R-:W-:-:S04]  /*9270*/  LOP3.LUT R212, R212, 0xffffff7f, RZ, 0xc0, !PT ;  /* 0xffffff7fd4d47812 */ /* 0x000fc800078ec0ff */
[----:B------:R-:W-:-:S04]  /*9280*/  @P6 LOP3.LUT R212, R212, 0x80, RZ, 0xfc, !PT ;  /* 0x00000080d4d46812 */ /* 0x000fc800078efcff */
[----:B------:R-:W-:-:S04]  /*9290*/  LOP3.LUT R212, R212, 0xffffffbf, RZ, 0xc0, !PT ;  /* 0xffffffbfd4d47812 */ /* 0x000fc800078ec0ff */
[----:B------:R-:W-:-:S04]  /*92a0*/  @P2 LOP3.LUT R212, R212, 0x40, RZ, 0xfc, !PT ;  /* 0x00000040d4d42812 */ /* 0x000fc800078efcff */
[----:B------:R-:W-:-:S04]  /*92b0*/  LOP3.LUT R212, R212, 0xfffffbff, RZ, 0xc0, !PT ;  /* 0xfffffbffd4d47812 */ /* 0x000fc800078ec0ff */
[----:B------:R-:W-:Y:S02]  /*92c0*/  @P3 LOP3.LUT R212, R212, 0x400, RZ, 0xfc, !PT ;  /* 0x00000400d4d43812 */ /* 0x000fe400078efcff */
[----:B------:R-:W-:Y:S01]  /*92d0*/  SHF.R.S32.HI R237, RZ, 0x3, R4 ;  /* 0x00000003ffed7819 */ /* 0x000fe20000011404 */
[----:B------:R-:W-:Y:S01]  /*92e0*/  IMAD.MOV.U32 R103, RZ, RZ, 0x30 ;  /* 0x00000030ff677424 */ /* 0x000fe200078e00ff */
[----:B------:R-:W-:Y:S01]  /*92f0*/  BAR.SYNC.DEFER_BLOCKING 0x0 ;  /* 0x0000000000007b1d */ /* 0x000fe20000010000 */
[----:B------:R-:W-:Y:S02]  /*9300*/  IMAD.MOV.U32 R3, RZ, RZ, c[0x0][0x2b8] ;  /* 0x0000ae00ff037624 */ /* 0x000fe400078e00ff */
[----:B------:R-:W-:Y:S02]  /*9310*/  IMAD R144, R222, R103, -0x30 ;  /* 0xffffffd0de907424 */ /* 0x000fe400078e0267 */
[----:B------:R-:W-:Y:S01]  /*9320*/  IMAD R235, R0, 0x20, R237 ;  /* 0x0000002000eb7824 */ /* 0x000fe200078e02ed */
[----:B------:R-:W-:Y:S01]  /*9330*/  ISETP.NE.AND P1, PT, R3, 0x1, PT ;  /* 0x000000010300780c */ /* 0x000fe20003f25270 */
[----:B------:R-:W-:Y:S02]  /*9340*/  IMAD.MOV.U32 R224, RZ, RZ, RZ ;  /* 0x000000ffffe07224 */ /* 0x000fe400078e00ff */
[----:B------:R-:W-:-:S05]  /*9350*/  IMAD.IADD R3, R235, 0x1, R144 ;  /* 0x00000001eb037824 */ /* 0x000fca00078e0290 */
[----:B-----5:R-:W-:Y:S01]  /*9360*/  ISETP.GE.AND P0, PT, R3, R25, PT ;  /* 0x000000190300720c */ /* 0x020fe20003f06270 */
[----:B------:R-:W-:-:S03]  /*9370*/  IMAD.IADD R3, R238, 0x1, R3 ;  /* 0x00000001ee037824 */ /* 0x000fc600078e0203 */
[----:B------:R-:W-:Y:S01]  /*9380*/  ISETP.GT.OR P0, PT, R235, 0x2f, P0 ;  /* 0x0000002feb00780c */ /* 0x000fe20000704670 */
[----:B------:R-:W-:-:S04]  /*9390*/  @P1 IMAD.HI.U32 R4, R3, c[0x0][0x2bc], RZ ;  /* 0x0000af0003041a27 */ /* 0x000fc800078e00ff */
[----:B------:R-:W-:Y:S01]  /*93a0*/  IMAD.MOV.U32 R0, RZ, RZ, R3 ;  /* 0x000000ffff007224 */ /* 0x000fe200078e0003 */
[----:B------:R-:W-:-:S07]  /*93b0*/  @P1 SHF.R.U32.HI R0, RZ, c[0x0][0x2c0], R4 ;  /* 0x0000b000ff001a19 */ /* 0x000fce0000011604 */
[----:B------:R-:W-:-:S04]  /*93c0*/  @!P0 IADD3 R4, P1, R0, R240, RZ ;  /* 0x000000f000048210 */ /* 0x000fc80007f3e0ff */
[----:B------:R-:W-:Y:S02]  /*93d0*/  @!P0 LEA.HI.X.SX32 R8, R0, R244, 0x1, P1 ;  /* 0x000000f400088211 */ /* 0x000fe400008f0eff */
[----:B------:R-:W-:-:S04]  /*93e0*/  @!P0 LEA R10, P1, R4, c[0x0][0x2a0], 0x2 ;  /* 0x0000a800040a8a11 */ /* 0x000fc800078210ff */
[----:B------:R-:W-:-:S05]  /*93f0*/  @!P0 LEA.HI.X R11, R4, c[0x0][0x2a4], R8, 0x2, P1 ;  /* 0x0000a900040b8a11 */ /* 0x000fca00008f1408 */
[----:B------:R1:W2:Y:S01]  /*9400*/  @!P0 LDG.E R224, [R10.64] ;  /* 0x0000000e0ae08981 */ /* 0x0002a2000c1e1900 */
[----:B------:R-:W-:Y:S01]  /*9410*/  IMAD.MOV R0, RZ, RZ, -R0 ;  /* 0x000000ffff007224 */ /* 0x000fe200078e0a00 */
[----:B------:R-:W-:Y:S01]  /*9420*/  LEA.HI R14, R14, R128, RZ, 0x6 ;  /* 0x000000800e0e7211 */ /* 0x000fe200078f30ff */
[----:B------:R-:W-:Y:S01]  /*9430*/  IMAD.SHL.U32 R4, R237, 0x40, RZ ;  /* 0x00000040ed047824 */ /* 0x000fe200078e00ff */
[----:B------:R-:W-:Y:S01]  /*9440*/  LOP3.LUT R212, R212, 0xfffffdff, RZ, 0xc0, !PT ;  /* 0xfffffdffd4d47812 */ /* 0x000fe200078ec0ff */
[----:B------:R-:W-:Y:S01]  /*9450*/  IMAD R225, R0, c[0x0][0x2b8], R3 ;  /* 0x0000ae0000e17a24 */ /* 0x000fe200078e0203 */
[----:B------:R-:W-:Y:S01]  /*9460*/  BSSY B2, `(.L_x_1195) ;  /* 0x000004f000027945 */ /* 0x000fe20003800000 */
[----:B------:R-:W-:Y:S01]  /*9470*/  IMAD R103, R222, -0x30, R103 ;  /* 0xffffffd0de677824 */ /* 0x000fe200078e0267 */
[----:B------:R-:W-:Y:S02]  /*9480*/  IADD3 R101, R2, 0x18, RZ ;  /* 0x0000001802657810 */ /* 0x000fe40007ffe0ff */
[----:B------:R-:W-:Y:S01]  /*9490*/  SHF.R.S32.HI R141, RZ, 0x1f, R225 ;  /* 0x0000001fff8d7819 */ /* 0x000fe200000114e1 */
[----:B------:R-:W-:Y:S01]  /*94a0*/  IMAD.IADD R142, R25, 0x1, R103 ;  /* 0x00000001198e7824 */ /* 0x000fe200078e0267 */
[----:B------:R-:W-:-:S03]  /*94b0*/  MOV R146, 0x9950 ;  /* 0x0000995000927802 */ /* 0x000fc60000000f00 */
[----:B------:R-:W-:-:S04]  /*94c0*/  IMAD R0, R141, c[0x0][0x1e0], RZ ;  /* 0x000078008d007a24 */ /* 0x000fc800078e02ff */
[C---:B------:R-:W-:Y:S02]  /*94d0*/  IMAD R0, R225.reuse, c[0x0][0x1e4], R0 ;  /* 0x00007900e1007a24 */ /* 0x040fe400078e0200 */
[----:B-1----:R-:W-:-:S04]  /*94e0*/  IMAD.WIDE.U32 R10, R225, c[0x0][0x1e0], RZ ;  /* 0x00007800e10a7a25 */ /* 0x002fc800078e00ff */
        /* <DEDUP_REMOVED lines=9> */
[----:B------:R-:W-:Y:S01]  /*9580*/  SHFL.IDX PT, R10, R12, RZ, 0x181f ;  /* 0x00181fff0c0a7589 */ /* 0x000fe200000e0000 */
[----:B------:R-:W-:Y:S02]  /*9590*/  LOP3.LUT R0, R4, 0x1c0, RZ, 0xc0, !PT ;  /* 0x000001c004007812 */ /* 0x000fe400078ec0ff */
[----:B------:R-:W-:Y:S01]  /*95a0*/  IMNMX R4, R142, 0x30, PT ;  /* 0x000000308e047817 */ /* 0x000fe20003800200 */
[----:B------:R-:W1:Y:S01]  /*95b0*/  SHFL.IDX PT, R11, R3, RZ, 0x181f ;  /* 0x00181fff030b7589 */ /* 0x000e6200000e0000 */
[----:B------:R-:W-:Y:S02]  /*95c0*/  LOP3.LUT R13, R0, 0x38, R223, 0xf8, !PT ;  /* 0x00000038000d7812 */ /* 0x000fe400078ef8df */
[----:B------:R-:W-:Y:S01]  /*95d0*/  SHF.R.U32.HI R8, RZ, 0x3, R0 ;  /* 0x00000003ff087819 */ /* 0x000fe20000011600 */
[----:B------:R-:W-:Y:S01]  /*95e0*/  IMAD.IADD R0, R4, 0x1, -R237 ;  /* 0x0000000104007824 */ /* 0x000fe200078e0aed */
[----:B------:R-:W-:Y:S01]  /*95f0*/  SHFL.IDX PT, R12, R12, 0x1, 0x181f ;  /* 0x00381f000c0c7f89 */ /* 0x000fe200000e0000 */
[----:B------:R-:W-:Y:S01]  /*9600*/  IMAD.SHL.U32 R4, R14, 0x8, RZ ;  /* 0x000000080e047824 */ /* 0x000fe200078e00ff */
[----:B------:R-:W-:-:S02]  /*9610*/  LOP3.LUT R8, R13, R8, RZ, 0x3c, !PT ;  /* 0x000000080d087212 */ /* 0x000fc400078e3cff */
[----:B------:R2:W3:Y:S01]  /*9620*/  SHFL.IDX PT, R13, R3, 0x1, 0x181f ;  /* 0x00381f00030d7f89 */ /* 0x0004e200000e0000 */
[----:B------:R-:W-:Y:S02]  /*9630*/  ISETP.GE.AND P1, PT, R0, 0x1, PT ;  /* 0x000000010000780c */ /* 0x000fe40003f26270 */
[----:B------:R-:W-:Y:S02]  /*9640*/  SHF.R.S32.HI R14, RZ, 0x1f, R16 ;  /* 0x0000001fff0e7819 */ /* 0x000fe40000011410 */
[----:B------:R-:W-:Y:S02]  /*9650*/  LOP3.LUT R213, R8, 0xfffffe00, R4, 0xf8, !PT ;  /* 0xfffffe0008d57812 */ /* 0x000fe400078ef804 */
[----:B------:R-:W-:Y:S02]  /*9660*/  SHF.R.S32.HI R8, RZ, 0x1f, R15 ;  /* 0x0000001fff087819 */ /* 0x000fe4000001140f */
[----:B------:R-:W-:Y:S02]  /*9670*/  ISETP.GT.AND P0, PT, R0, 0x20, PT ;  /* 0x000000200000780c */ /* 0x000fe40003f04270 */
[----:B------:R-:W-:-:S03]  /*9680*/  LEA.HI R0, R8, R15, RZ, 0x3 ;  /* 0x0000000f08007211 */ /* 0x000fc600078f18ff */
[----:B-1----:R-:W-:Y:S01]  /*9690*/  @P1 IMAD.WIDE R18, R223, 0x2, R10 ;  /* 0x00000002df121825 */ /* 0x002fe200078e020a */
[----:B------:R-:W-:-:S04]  /*96a0*/  LOP3.LUT R247, R0, 0xfffffff8, RZ, 0xc0, !PT ;  /* 0xfffffff800f77812 */ /* 0x000fc800078ec0ff */
[----:B------:R-:W-:-:S03]  /*96b0*/  SHF.R.S32.HI R250, RZ, 0x1f, R247 ;  /* 0x0000001ffffa7819 */ /* 0x000fc600000114f7 */
[----:B------:R-:W-:Y:S01]  /*96c0*/  @P0 IMAD.SHL.U32 R0, R213, 0x2, RZ ;  /* 0x00000002d5000824 */ /* 0x000fe200078e00ff */
[----:B--2---:R-:W-:-:S04]  /*96d0*/  SHF.R.S32.HI R3, RZ, 0x1f, R17 ;  /* 0x0000001fff037819 */ /* 0x004fc80000011411 */
[----:B------:R-:W-:Y:S02]  /*96e0*/  LEA.HI R4, R3, R17, RZ, 0x3 ;  /* 0x0000001103047211 */ /* 0x000fe400078f18ff */
[----:B------:R-:W-:Y:S02]  /*96f0*/  LEA.HI R3, R14, R16, RZ, 0x3 ;  /* 0x000000100e037211 */ /* 0x000fe400078f18ff */
[----:B------:R-:W-:Y:S02]  /*9700*/  LOP3.LUT R249, R4, 0xfffffff8, RZ, 0xc0, !PT ;  /* 0xfffffff804f97812 */ /* 0x000fe400078ec0ff */
[----:B------:R-:W-:Y:S01]  /*9710*/  LOP3.LUT R248, R3, 0xfffffff8, RZ, 0xc0, !PT ;  /* 0xfffffff803f87812 */ /* 0x000fe200078ec0ff */
[----:B------:R-:W-:Y:S01]  /*9720*/  @P1 IMAD.SHL.U32 R3, R213, 0x2, RZ ;  /* 0x00000002d5031824 */ /* 0x000fe200078e00ff */
[----:B------:R-:W-:Y:S01]  /*9730*/  LEA.HI R4, R32, R166, RZ, 0x5 ;  /* 0x000000a620047211 */ /* 0x000fe200078f28ff */
[----:B------:R-:W-:Y:S01]  /*9740*/  @P1 IMAD.WIDE R16, R249, 0x2, R10 ;  /* 0x00000002f9101825 */ /* 0x000fe200078e020a */
[----:B------:R-:W-:-:S02]  /*9750*/  SHF.R.S32.HI R252, RZ, 0x1f, R249 ;  /* 0x0000001ffffc7819 */ /* 0x000fc400000114f9 */
[----:B------:R3:W-:Y:S01]  /*9760*/  @P1 LDGSTS.E.BYPASS.LTC128B.128 [R3+0xa080], [R18.64], !P5 ;  /* 0x0a08000012031fae */ /* 0x0007e2000e901d4e */
[----:B------:R-:W-:Y:S01]  /*9770*/  @P1 IMAD.WIDE R14, R248, 0x2, R10 ;  /* 0x00000002f80e1825 */ /* 0x000fe200078e020a */
[----:B------:R-:W-:Y:S02]  /*9780*/  SHF.R.S32.HI R251, RZ, 0x1f, R248 ;  /* 0x0000001ffffb7819 */ /* 0x000fe400000114f8 */
[----:B------:R1:W-:Y:S01]  /*9790*/  @P1 LDGSTS.E.BYPASS.LTC128B.128 [R3+0xb880], [R16.64], !P6 ;  /* 0x0b88000010031fae */ /* 0x0003e2000f101d4e */
[----:B------:R-:W-:-:S03]  /*97a0*/  @P1 IMAD.WIDE R10, R247, 0x2, R10 ;  /* 0x00000002f70a1825 */ /* 0x000fc600078e020a */
[----:B------:R2:W-:Y:S04]  /*97b0*/  @P1 LDGSTS.E.BYPASS.LTC128B.128 [R3+0xd080], [R14.64], !P2 ;  /* 0x0d0800000e031fae */ /* 0x0005e8000d101d4e */
[----:B------:R4:W-:Y:S01]  /*97c0*/  @P1 LDGSTS.E.BYPASS.LTC128B.128 [R3+0xe880], [R10.64], !P3 ;  /* 0x0e8800000a031fae */ /* 0x0009e2000d901d4e */
[----:B------:R-:W-:-:S13]  /*97d0*/  ISETP.GT.AND P1, PT, R235, 0x2f, PT ;  /* 0x0000002feb00780c */ /* 0x000fda0003f24270 */
[----:B------:R-:W-:Y:S01]  /*97e0*/  @P1 LOP3.LUT R212, R212, 0x200, RZ, 0xfc, !PT ;  /* 0x00000200d4d41812 */ /* 0x000fe200078efcff */
[----:B---3--:R-:W-:-:S04]  /*97f0*/  @P0 IMAD.WIDE R18, R223, 0x2, R12 ;  /* 0x00000002df120825 */ /* 0x008fc800078e020c */
[--C-:B-1----:R-:W-:Y:S01]  /*9800*/  @P0 IMAD.WIDE R16, R249, 0x2, R12.reuse ;  /* 0x00000002f9100825 */ /* 0x102fe200078e020c */
[----:B------:R1:W-:Y:S03]  /*9810*/  @P0 LDGSTS.E.BYPASS.LTC128B.128 [R0+0xb080], [R18.64], !P5 ;  /* 0x0b08000012000fae */ /* 0x0003e6000e901d4e */
[--C-:B--2---:R-:W-:Y:S01]  /*9820*/  @P0 IMAD.WIDE R14, R248, 0x2, R12.reuse ;  /* 0x00000002f80e0825 */ /* 0x104fe200078e020c */
[----:B------:R1:W-:Y:S03]  /*9830*/  @P0 LDGSTS.E.BYPASS.LTC128B.128 [R0+0xc880], [R16.64], !P6 ;  /* 0x0c88000010000fae */ /* 0x0003e6000f101d4e */
[----:B------:R-:W-:Y:S01]  /*9840*/  @P0 IMAD.WIDE R12, R247, 0x2, R12 ;  /* 0x00000002f70c0825 */ /* 0x000fe200078e020c */
[----:B------:R1:W-:Y:S01]  /*9850*/  @P0 LDGSTS.E.BYPASS.LTC128B.128 [R0+0xe080], [R14.64], !P2 ;  /* 0x0e0800000e000fae */ /* 0x0003e2000d101d4e */
[----:B----4-:R-:W-:-:S02]  /*9860*/  LOP3.LUT R10, R22, R21, RZ, 0xfc, !PT ;  /* 0x00000015160a7212 */ /* 0x010fc400078efcff */
[----:B------:R-:W-:Y:S01]  /*9870*/  IMAD.SHL.U32 R3, R29, 0x8, RZ ;  /* 0x000000081d037824 */ /* 0x000fe200078e00ff */
[----:B------:R1:W-:Y:S01]  /*9880*/  @P0 LDGSTS.E.BYPASS.LTC128B.128 [R0+0xf880], [R12.64], !P3 ;  /* 0x0f8800000c000fae */ /* 0x0003e2000d901d4e */
[----:B------:R-:W-:-:S03]  /*9890*/  LOP3.LUT P0, RZ, R26, 0x2, RZ, 0xc0, !PT ;  /* 0x000000021aff7812 */ /* 0x000fc6000780c0ff */
[----:B------:R-:W0:Y:S01]  /*98a0*/  LDGDEPBAR ;  /* 0x00000000000079af */ /* 0x000e220000000000 */
[----:B------:R-:W-:Y:S01]  /*98b0*/  LOP3.LUT R3, R20, 0x8, R3, 0xf8, !PT ;  /* 0x0000000814037812 */ /* 0x000fe200078ef803 */
[----:B-1----:R-:W-:Y:S01]  /*98c0*/  IMAD.SHL.U32 R0, R4, 0x20, RZ ;  /* 0x0000002004007824 */ /* 0x002fe200078e00ff */
[----:B------:R-:W-:-:S04]  /*98d0*/  SHF.R.U32.HI R4, RZ, 0x3, R20 ;  /* 0x00000003ff047819 */ /* 0x000fc80000011614 */
[----:B------:R-:W-:Y:S01]  /*98e0*/  LOP3.LUT R3, R3, R4, RZ, 0x3c, !PT ;  /* 0x0000000403037212 */ /* 0x000fe200078e3cff */
[----:B------:R-:W-:Y:S01]  /*98f0*/  IMAD.MOV.U32 R4, RZ, RZ, 0x10 ;  /* 0x00000010ff047424 */ /* 0x000fe200078e00ff */
[----:B------:R-:W-:-:S03]  /*9900*/  LOP3.LUT R0, R0, 0xfffffc00, RZ, 0xc0, !PT ;  /* 0xfffffc0000007812 */ /* 0x000fc600078ec0ff */
[----:B------:R-:W-:Y:S01]  /*9910*/  IMAD R8, R23, 0x200, R3 ;  /* 0x0000020017087824 */ /* 0x000fe200078e0203 */
[----:B------:R-:W-:Y:S02]  /*9920*/  IADD3 R0, R22, R21, R0 ;  /* 0x0000001516007210 */ /* 0x000fe40007ffe000 */
[----:B------:R-:W-:Y:S02]  /*9930*/  SEL R4, R4, 0xfffffff0, !P0 ;  /* 0xfffffff004047807 */ /* 0x000fe40004000000 */
[----:B------:R-:W-:Y:S05]  /*9940*/  CALL.REL.NOINC `($_ZN7cutlass13device_kernelIN5flash19enable_sm80_to_sm89INS1_16FlashAttnFwdSm80INS1_25CollectiveMainloopFwdSm80ILi8ELi1ELb0EN4cute5tupleIJNS5_1CILi128EEENS7_ILi48EEENS7_ILi256EEEEEELi256ENS_6half_tEfNS_4arch4Sm80ELb0ELb1ELb1ELb1ELb1ELb1ELb1ELb0EEENS1_21CollectiveEpilogueFwdINS6_IJS8_SA_S9_EEENS6_IJNS7_ILi1EEESI_SI_EEESC_SE_Li256ELb1ELb1ELb0ELb0EEENS1_19SingleTileSchedulerILb1ELb0ELb1ELi128EEEEEEEEEvNT_6ParamsE$_ZZN5flash25CollectiveMainloopFwdSm80ILi8ELi1ELb0EN4cute5tupleIJNS1_1CILi128EEENS3_ILi48EEENS3_ILi256EEEEEELi256EN7cutlass6half_tEfNS8_4arch4Sm80ELb0ELb1ELb1ELb1ELb1ELb1ELb1ELb0EE3mmaINS_16FlashAttnFwdSm80ISC_NS_21CollectiveEpilogueFwdINS2_IJS4_S6_S5_EEENS2_IJNS3_ILi1EEESH_SH_EEES9_SB_Li256ELb1ELb1ELb0ELb0EEENS_19SingleTileSchedulerILb1ELb0ELb1ELi128EEEE13SharedStorageENS1_6TensorINS1_11ArrayEngineIfLm128EEENS1_6LayoutINS2_IJNS2_IJNS3_ILi2EEESS_EEESH_NS3_ILi32EEEEEENS2_IJNS2_IJSH_SS_EEENS3_ILi0EEENS3_ILi4EEEEEEEEEENS_7SoftmaxILi2ELi0EEEEEbRKNSC_6ParamsERT0_RT1_iRKNS_16SeqlenInfoQKNewKILb1ELb1EEENS2_IJiiiiEEERT_ENKUlvE_clEv) ;  /* 0x00013a4000007944 */ /* 0x000fea0003c00000 */
[----:B------:R-:W-:Y:S05]  /*9950*/  BSYNC B2 ;  /* 0x0000000000027941 */ /* 0x000fea0003800000 */
.L_x_1195:
[----:B------:R2:W5:Y:S01]  /*9960*/  LDL R88, [R1] ;  /* 0x0000000001587983 */ /* 0x0005620000100800 */
[----:B------:R-:W-:-:S04]  /*9970*/  DEPBAR.LE SB0, 0x0 ;  /* 0x000080000000791a */ /* 0x000fc80000000000 */
[----:B------:R2:W5:Y:S01]  /*9980*/  LDL R232, [R1+0x10] ;  /* 0x0000100001e87983 */ /* 0x0005620000100800 */
[----:B------:R-:W-:Y:S01]  /*9990*/  WARPSYNC 0xffffffff ;  /* 0xffffffff00007948 */ /* 0x000fe20003800000 */
[----:B------:R-:W-:Y:S01]  /*99a0*/  SHF.L.U32 R200, R8, 0x1, RZ ;  /* 0x0000000108c87819 */ /* 0x000fe200000006ff */
[----:B------:R-:W-:Y:S01]  /*99b0*/  IMAD.WIDE.U32 R2, R225, c[0x0][0x208], RZ ;  /* 0x00008200e1027a25 */ /* 0x000fe200078e00ff */
[----:B------:R-:W-:Y:S01]  /*99c0*/  BAR.SYNC.DEFER_BLOCKING 0x0 ;  /* 0x0000000000007b1d */ /* 0x000fe20000010000 */
[C---:B------:R-:W-:Y:S02]  /*99d0*/  LEA R209, R0.reuse, 0x10080, 0x1 ;  /* 0x0001008000d17811 */ /* 0x040fe400078e08ff */
[----:B-1----:R-:W-:Y:S01]  /*99e0*/  SHF.L.U32 R16, R0, 0x1, RZ ;  /* 0x0000000100107819 */ /* 0x002fe200000006ff */
[----:B------:R-:W-:Y:S01]  /*99f0*/  IMAD R0, R4, 0x2, R200 ;  /* 0x0000000204007824 */ /* 0x000fe200078e02c8 */
[----:B------:R-:W-:Y:S01]  /*9a00*/  LEA R208, R9, R209, 0x1 ;  /* 0x000000d109d07211 */ /* 0x000fe200078e08ff */
[----:B------:R-:W1:Y:S04]  /*9a10*/  S2R R11, SR_CTAID.Y ;  /* 0x00000000000b7919 */ /* 0x000e680000002600 */
[----:B------:R-:W3:Y:S04]  /*9a20*/  LDSM.16.M88.4 R56, [R0+0xa080] ;  /* 0x00a080000038783b */ /* 0x000ee80000000200 */
[----:B------:R-:W4:Y:S01]  /*9a30*/  LDSM.16.M88.4 R64, [R0+0xa880] ;  /* 0x00a880000040783b */ /* 0x000f220000000200 */
[----:B-1----:R-:W-:-:S03]  /*9a40*/  IMAD.WIDE.U32 R12, R11, c[0x0][0x210], RZ ;  /* 0x000084000b0c7a25 */ /* 0x002fc600078e00ff */
[----:B------:R1:W2:Y:S04]  /*9a50*/  LDSM.16.M88.4 R72, [R0+0xb080] ;  /* 0x00b080000048783b */ /* 0x0002a80000000200 */
[----:B------:R-:W2:Y:S04]  /*9a60*/  LDSM.16.M88.4 R16, [R16+0x10080] ;  /* 0x010080001010783b */ /* 0x000ea80000000200 */
[----:B------:R2:W2:Y:S04]  /*9a70*/  LDSM.16.M88.4 R36, [R200+0xa080] ;  /* 0x00a08000c824783b */ /* 0x0004a80000000200 */
[----:B------:R2:W2:Y:S04]  /*9a80*/  LDSM.16.M88.4 R40, [R200+0xa880] ;  /* 0x00a88000c828783b */ /* 0x0004a80000000200 */
[----:B------:R2:W2:Y:S04]  /*9a90*/  LDSM.16.M88.4 R28, [R200+0xb080] ;  /* 0x00b08000c81c783b */ /* 0x0004a80000000200 */
[----:B------:R2:W2:Y:S01]  /*9aa0*/  LDSM.16.M88.4 R24, [R208] ;  /* 0x00000000d018783b */ /* 0x0004a20000000200 */
[----:B-1----:R-:W-:-:S04]  /*9ab0*/  IMAD R0, R141, c[0x0][0x208], RZ ;  /* 0x000082008d007a24 */ /* 0x002fc800078e02ff */
[----:B------:R-:W-:-:S04]  /*9ac0*/  IMAD R0, R225, c[0x0][0x20c], R0 ;  /* 0x00008300e1007a24 */ /* 0x000fc800078e0200 */
[----:B------:R-:W-:Y:S02]  /*9ad0*/  IMAD.IADD R3, R3, 0x1, R0 ;  /* 0x0000000103037824 */ /* 0x000fe400078e0200 */
[----:B------:R-:W-:Y:S02]  /*9ae0*/  IMAD R0, R143, c[0x0][0x218], RZ ;  /* 0x000086008f007a24 */ /* 0x000fe400078e02ff */
[----:B------:R-:W-:-:S04]  /*9af0*/  IMAD.WIDE.U32 R2, R224, c[0x0][0x218], R2 ;  /* 0x00008600e0027a25 */ /* 0x000fc800078e0002 */
[----:B------:R-:W-:Y:S01]  /*9b00*/  IMAD R8, R224, c[0x0][0x21c], R0 ;  /* 0x00008700e0087a24 */ /* 0x000fe200078e0200 */
[----:B------:R-:W-:Y:S02]  /*9b10*/  IADD3 R2, P1, R12, R2, RZ ;  /* 0x000000020c027210 */ /* 0x000fe40007f3e0ff */
[----:B------:R-:W-:Y:S02]  /*9b20*/  IADD3 R0, R200, 0xa080, RZ ;  /* 0x0000a080c8007810 */ /* 0x000fe40007ffe0ff */
[----:B------:R-:W-:Y:S02]  /*9b30*/  LEA R11, P0, R2, c[0x0][0x1f8], 0x1 ;  /* 0x00007e00020b7a11 */ /* 0x000fe400078008ff */
[----:B------:R-:W-:Y:S02]  /*9b40*/  IADD3.X R3, R246, R3, R8, P1, !PT ;  /* 0x00000003f6037210 */ /* 0x000fe40000ffe408 */
[----:B------:R-:W-:Y:S01]  /*9b50*/  LEA R207, R4, R0, 0x1 ;  /* 0x0000000004cf7211 */ /* 0x000fe200078e08ff */
[----:B------:R-:W-:Y:S01]  /*9b60*/  IMAD.IADD R0, R142, 0x1, -R237 ;  /* 0x000000018e007824 */ /* 0x000fe200078e0aed */
[----:B------:R-:W-:Y:S01]  /*9b70*/  LEA.HI.X R4, R2, c[0x0][0x1fc], R3, 0x1, P0 ;  /* 0x00007f0002047a11 */ /* 0x000fe200000f0c03 */
[----:B------:R-:W-:Y:S05]  /*9b80*/  BRA.DIV ~URZ, `(.L_x_1196) ;  /* 0x00011cb27f007947 */ /* 0x000fea000b800000 */
[----:B---34-:R1:W3:Y:S02]  /*9b90*/  SHFL.IDX PT, R3, R4, RZ, 0x181f ;  /* 0x00181fff04037589 */ /* 0x0182e400000e0000 */
.L_x_1319:
[----:B------:R-:W4:Y:S01]  /*9ba0*/  SHFL.IDX PT, R2, R11, RZ, 0x181f ;  /* 0x00181fff0b027589 */ /* 0x000f2200000e0000 */
[----:B------:R-:W-:Y:S01]  /*9bb0*/  ISETP.GE.AND P1, PT, R223, c[0x0][0x1d4], PT ;  /* 0x00007500df007a0c */ /* 0x000fe20003f26270 */
[----:B------:R-:W-:Y:S01]  /*9bc0*/  IMAD.SHL.U32 R213, R213, 0x2, RZ ;  /* 0x00000002d5d57824 */ /* 0x000fe200078e00ff */
[----:B------:R-:W-:Y:S01]  /*9bd0*/  IADD3 R8, R223, 0x40, RZ ;  /* 0x00000040df087810 */ /* 0x000fe20007ffe0ff */
[----:B------:R-:W-:Y:S01]  /*9be0*/  BSSY B0, `(.L_x_1197) ;  /* 0x0000030000007945 */ /* 0x000fe20003800000 */
[----:B------:R-:W-:-:S02]  /*9bf0*/  ISETP.LT.OR P0, PT, R0, 0x1, P1 ;  /* 0x000000010000780c */ /* 0x000fc40000f01670 */
[----:B------:R-:W-:Y:S02]  /*9c00*/  ISETP.GE.AND P4, PT, R8, c[0x0][0x1d4], PT ;  /* 0x0000750008007a0c */ /* 0x000fe40003f86270 */
[C---:B------:R-:W-:Y:S02]  /*9c10*/  IADD3 R8, R223.reuse, 0x80, RZ ;  /* 0x00000080df087810 */ /* 0x040fe40007ffe0ff */
[----:B------:R-:W-:Y:S02]  /*9c20*/  ISETP.GT.AND P5, PT, R128, 0x7f, PT ;  /* 0x0000007f8000780c */ /* 0x000fe40003fa4270 */
[----:B------:R-:W-:Y:S02]  /*9c30*/  ISETP.GE.AND P3, PT, R8, c[0x0][0x1d4], PT ;  /* 0x0000750008007a0c */ /* 0x000fe40003f66270 */
[----:B------:R-:W-:Y:S02]  /*9c40*/  IADD3 R8, R223, 0xc0, RZ ;  /* 0x000000c0df087810 */ /* 0x000fe40007ffe0ff */
[----:B------:R-:W-:-:S02]  /*9c50*/  LOP3.LUT R212, R212, 0xfffff7ff, RZ, 0xc0, !PT ;  /* 0xfffff7ffd4d47812 */ /* 0x000fc400078ec0ff */
[----:B------:R-:W-:Y:S01]  /*9c60*/  ISETP.GE.AND P2, PT, R8, c[0x0][0x1d4], PT ;  /* 0x0000750008007a0c */ /* 0x000fe20003f46270 */
[----:B---34-:R-:W-:-:S04]  /*9c70*/  IMAD.WIDE R12, R223, 0x2, R2 ;  /* 0x00000002df0c7825 */ /* 0x018fc800078e0202 */
[----:B------:R-:W-:Y:S01]  /*9c80*/  @P5 LOP3.LUT R212, R212, 0x800, RZ, 0xfc, !PT ;  /* 0x00000800d4d45812 */ /* 0x000fe200078efcff */
[----:B------:R-:W-:Y:S01]  /*9c90*/  @!PT LDS RZ, [RZ] ;  /* 0x00000000fffff984 */ /* 0x000fe20000000800 */
[----:B------:R-:W-:Y:S01]  /*9ca0*/  @!PT LDS RZ, [RZ] ;  /* 0x00000000fffff984 */ /* 0x000fe20000000800 */
[----:B------:R3:W-:Y:S01]  /*9cb0*/  LDGSTS.E.BYPASS.LTC128B.128 [R213+0x4080], [R12.64], !P0 ;  /* 0x040800000cd57fae */ /* 0x0007e2000c101d4e */
[----:B------:R-:W-:Y:S01]  /*9cc0*/  ISETP.LT.OR P0, PT, R0, 0x1, P4 ;  /* 0x000000010000780c */ /* 0x000fe20002701670 */
[----:B---3--:R-:W-:-:S12]  /*9cd0*/  IMAD.WIDE R12, R249, 0x2, R2 ;  /* 0x00000002f90c7825 */ /* 0x008fd800078e0202 */
[----:B------:R3:W-:Y:S01]  /*9ce0*/  LDGSTS.E.BYPASS.LTC128B.128 [R213+0x5880], [R12.64], !P0 ;  /* 0x058800000cd57fae */ /* 0x0007e2000c101d4e */
[----:B------:R-:W-:Y:S01]  /*9cf0*/  ISETP.LT.OR P0, PT, R0, 0x1, P3 ;  /* 0x000000010000780c */ /* 0x000fe20001f01670 */
[----:B---3--:R-:W-:-:S04]  /*9d00*/  IMAD.WIDE R12, R248, 0x2, R2 ;  /* 0x00000002f80c7825 */ /* 0x008fc800078e0202 */
[----:B------:R-:W-:-:S08]  /*9d10*/  IMAD.WIDE R2, R247, 0x2, R2 ;  /* 0x00000002f7027825 */ /* 0x000fd000078e0202 */
[----:B------:R3:W-:Y:S01]  /*9d20*/  LDGSTS.E.BYPASS.LTC128B.128 [R213+0x7080], [R12.64], !P0 ;  /* 0x070800000cd57fae */ /* 0x0007e2000c101d4e */
[----:B------:R-:W-:-:S13]  /*9d30*/  ISETP.LT.OR P0, PT, R0, 0x1, P2 ;  /* 0x000000010000780c */ /* 0x000fda0001701670 */
[----:B------:R4:W-:Y:S02]  /*9d40*/  LDGSTS.E.BYPASS.LTC128B.128 [R213+0x8880], [R2.64], !P0 ;  /* 0x0888000002d57fae */ /* 0x0009e4000c101d4e */
[----:B----4-:R-:W-:Y:S01]  /*9d50*/  SHF.R.S32.HI R2, RZ, 0x1f, R223 ;  /* 0x0000001fff027819 */ /* 0x010fe200000114df */
[----:B------:R-:W-:Y:S05]  /*9d60*/  @P5 BRA `(.L_x_1198) ;  /* 0x0000017000005947 */ /* 0x000fea0003800000 */
[----:B---3--:R-:W-:Y:S05]  /*9d70*/  BRA.DIV ~URZ, `(.L_x_1199) ;  /* 0x00011b427f007947 */ /* 0x008fea000b800000 */
[----:B-1----:R-:W1:Y:S04]  /*9d80*/  SHFL.IDX PT, R4, R4, 0x1, 0x181f ;  /* 0x00381f0004047f89 */ /* 0x002e6800000e0000 */
[----:B------:R3:W4:Y:S02]  /*9d90*/  SHFL.IDX PT, R2, R11, 0x1, 0x181f ;  /* 0x00381f000b027f89 */ /* 0x00072400000e0000 */
.L_x_1320:
[C---:B----4-:R-:W-:Y:S02]  /*9da0*/  LEA R20, P0, R249.reuse, R2, 0x1 ;  /* 0x00000002f9147211 */ /* 0x050fe400078008ff */
[----:B------:R-:W-:Y:S02]  /*9db0*/  SHF.R.S32.HI R3, RZ, 0x1f, R223 ;  /* 0x0000001fff037819 */ /* 0x000fe400000114df */
[----:B-1----:R-:W-:-:S02]  /*9dc0*/  LEA.HI.X R21, R249, R4, R252, 0x1, P0 ;  /* 0x00000004f9157211 */ /* 0x002fc400000f0cfc */
[----:B------:R-:W-:-:S04]  /*9dd0*/  LEA R14, P0, R248, R2, 0x1 ;  /* 0x00000002f80e7211 */ /* 0x000fc800078008ff */
[----:B------:R-:W-:Y:S02]  /*9de0*/  LEA.HI.X R15, R248, R4, R251, 0x1, P0 ;  /* 0x00000004f80f7211 */ /* 0x000fe400000f0cfb */
[----:B------:R-:W-:-:S04]  /*9df0*/  LEA R12, P0, R223, R2, 0x1 ;  /* 0x00000002df0c7211 */ /* 0x000fc800078008ff */
[----:B------:R-:W-:Y:S02]  /*9e00*/  LEA.HI.X R13, R223, R4, R3, 0x1, P0 ;  /* 0x00000004df0d7211 */ /* 0x000fe400000f0c03 */
[----:B------:R-:W-:-:S13]  /*9e10*/  ISETP.LT.OR P0, PT, R0, 0x21, P1 ;  /* 0x000000210000780c */ /* 0x000fda0000f01670 */
[----:B------:R-:W-:Y:S01]  /*9e20*/  @!PT LDS RZ, [RZ] ;  /* 0x00000000fffff984 */ /* 0x000fe20000000800 */
[----:B------:R-:W-:Y:S01]  /*9e30*/  @!PT LDS RZ, [RZ] ;  /* 0x00000000fffff984 */ /* 0x000fe20000000800 */
[----:B------:R-:W-:Y:S01]  /*9e40*/  @!PT LDS RZ, [RZ] ;  /* 0x00000000fffff984 */ /* 0x000fe20000000800 */
[----:B------:R1:W-:Y:S01]  /*9e50*/  LDGSTS.E.BYPASS.LTC128B.128 [R213+0x5080], [R12.64], !P0 ;  /* 0x050800000cd57fae */ /* 0x0003e2000c101d4e */
[----:B------:R-:W-:-:S04]  /*9e60*/  LEA R2, P0, R247, R2, 0x1 ;  /* 0x00000002f7027211 */ /* 0x000fc800078008ff */
[----:B------:R-:W-:Y:S02]  /*9e70*/  LEA.HI.X R3, R247, R4, R250, 0x1, P0 ;  /* 0x00000004f7037211 */ /* 0x000fe400000f0cfa */
[----:B------:R-:W-:-:S13]  /*9e80*/  ISETP.LT.OR P0, PT, R0, 0x21, P4 ;  /* 0x000000210000780c */ /* 0x000fda0002701670 */
[----:B------:R1:W-:Y:S01]  /*9e90*/  LDGSTS.E.BYPASS.LTC128B.128 [R213+0x6880], [R20.64], !P0 ;  /* 0x0688000014d57fae */ /* 0x0003e2000c101d4e */
[----:B------:R-:W-:-:S13]  /*9ea0*/  ISETP.LT.OR P0, PT, R0, 0x21, P3 ;  /* 0x000000210000780c */ /* 0x000fda0001f01670 */
[----:B------:R1:W-:Y:S01]  /*9eb0*/  LDGSTS.E.BYPASS.LTC128B.128 [R213+0x8080], [R14.64], !P0 ;  /* 0x080800000ed57fae */ /* 0x0003e2000c101d4e */
[----:B------:R-:W-:-:S13]  /*9ec0*/  ISETP.LT.OR P0, PT, R0, 0x21, P2 ;  /* 0x000000210000780c */ /* 0x000fda0001701670 */
[----:B------:R1:W-:Y:S02]  /*9ed0*/  LDGSTS.E.BYPASS.LTC128B.128 [R213+0x9880], [R2.64], !P0 ;  /* 0x0988000002d57fae */ /* 0x0003e4000c101d4e */
.L_x_1198:
[----:B---3--:R-:W-:Y:S05]  /*9ee0*/  BSYNC B0 ;  /* 0x0000000000007941 */ /* 0x008fea0003800000 */
.L_x_1197:
[----:B------:R-:W0:Y:S01]  /*9ef0*/  LDGDEPBAR ;  /* 0x00000000000079af */ /* 0x000e220000000000 */
[----:B------:R-:W-:Y:S01]  /*9f00*/  WARPSYNC 0xffffffff ;  /* 0xffffffff00007948 */ /* 0x000fe20003800000 */
[C---:B-12---:R-:W-:Y:S01]  /*9f10*/  HMMA.16816.F32 R20, R16.reuse, R36, RZ ;  /* 0x000000241014723c */ /* 0x046fe200000018ff */
[C---:B------:R-:W-:Y:S01]  /*9f20*/  LEA R211, R6.reuse, R209, 0x1 ;  /* 0x000000d106d37211 */ /* 0x040fe200078e08ff */
[----:B------:R-:W-:Y:S01]  /*9f30*/  LDSM.16.M88.4 R76, [R200+0xb880] ;  /* 0x00b88000c84c783b */ /* 0x000fe20000000200 */
[C---:B------:R-:W-:Y:S01]  /*9f40*/  LEA R206, R7.reuse, R200, 0x1 ;  /* 0x000000c807ce7211 */ /* 0x040fe200078e08ff */
[----:B------:R-:W-:Y:S01]  /*9f50*/  BSSY B1, `(.L_x_1200) ;  /* 0x0000104000017945 */ /* 0x000fe20003800000 */
[----:B------:R-:W-:Y:S01]  /*9f60*/  LEA R210, R6, R208, 0x1 ;  /* 0x000000d006d27211 */ /* 0x000fe200078e08ff */
[----:B------:R-:W-:Y:S01]  /*9f70*/  LDSM.16.M88.4 R12, [R211] ;  /* 0x00000000d30c783b */ /* 0x000fe20000000200 */
[----:B------:R-:W-:Y:S01]  /*9f80*/  LEA R205, R7, R207, 0x1 ;  /* 0x000000cf07cd7211 */ /* 0x000fe200078e08ff */
[C---:B------:R-:W-:Y:S01]  /*9f90*/  HMMA.16816.F32 R36, R16.reuse, R38, RZ ;  /* 0x000000261024723c */ /* 0x040fe200000018ff */
[----:B------:R-:W-:Y:S01]  /*9fa0*/  ISETP.GT.AND P0, PT, R145, R234, PT ;  /* 0x000000ea9100720c */ /* 0x000fe20003f04270 */
[----:B-----5:R-:W1:Y:S04]  /*9fb0*/  LDSM.16.M88.4 R48, [R206+0xa080] ;  /* 0x00a08000ce30783b */ /* 0x020e680000000200 */
[----:B------:R-:W2:Y:S02]  /*9fc0*/  LDSM.16.M88.4 R52, [R206+0xa880] ;  /* 0x00a88000ce34783b */ /* 0x000ea40000000200 */
[C---:B------:R-:W-:Y:S02]  /*9fd0*/  HMMA.16816.F32 R32, R16.reuse, R40, RZ ;  /* 0x000000281020723c */ /* 0x040fe400000018ff */
[----:B------:R-:W3:Y:S04]  /*9fe0*/  LDSM.16.M88.4 R60, [R206+0xb080] ;  /* 0x00b08000ce3c783b */ /* 0x000ee80000000200 */
[----:B------:R-:W-:Y:S02]  /*9ff0*/  LDSM.16.M88.4 R68, [R205] ;  /* 0x00000000cd44783b */ /* 0x000fe40000000200 */
[C---:B------:R-:W-:Y:S02]  /*a000*/  HMMA.16816.F32 R40, R16.reuse, R42, RZ ;  /* 0x0000002a1028723c */ /* 0x040fe400000018ff */
[----:B------:R-:W-:Y:S04]  /*a010*/  LDSM.16.M88.4 R80, [R200+0xd080] ;  /* 0x00d08000c850783b */ /* 0x000fe80000000200 */
[----:B------:R-:W-:Y:S02]  /*a020*/  LDSM.16.M88.4 R84, [R200+0xe880] ;  /* 0x00e88000c854783b */ /* 0x000fe40000000200 */
[C---:B------:R-:W-:Y:S08]  /*a030*/  HMMA.16816.F32 R44, R16.reuse, R28, RZ ;  /* 0x0000001c102c723c */ /* 0x040ff000000018ff */
[----:B------:R-:W-:Y:S08]  /*a040*/  HMMA.16816.F32 R28, R16, R30, RZ ;  /* 0x0000001e101c723c */ /* 0x000ff000000018ff */
[C---:B------:R-:W-:Y:S01]  /*a050*/  HMMA.16816.F32 R16, R24.reuse, R56, R20 ;  /* 0x000000381810723c */ /* 0x040fe20000001814 */
[----:B------:R-:W4:Y:S07]  /*a060*/  LDSM.16.M88.4 R20, [R210] ;  /* 0x00000000d214783b */ /* 0x000f2e0000000200 */
[C---:B------:R-:W-:Y:S01]  /*a070*/  HMMA.16816.F32 R36, R24.reuse, R58, R36 ;  /* 0x0000003a1824723c */ /* 0x040fe20000001824 */
[----:B------:R-:W2:Y:S07]  /*a080*/  LDSM.16.M88.4 R56, [R205+0x800] ;  /* 0x00080000cd38783b */ /* 0x000eae0000000200 */
[C---:B------:R-:W-:Y:S08]  /*a090*/  HMMA.16816.F32 R32, R24.reuse, R64, R32 ;  /* 0x000000401820723c */ /* 0x040ff00000001820 */
[C---:B------:R-:W-:Y:S01]  /*a0a0*/  HMMA.16816.F32 R40, R24.reuse, R66, R40 ;  /* 0x000000421828723c */ /* 0x040fe20000001828 */
[----:B------:R-:W3:Y:S07]  /*a0b0*/  LDSM.16.M88.4 R64, [R205+0x1000] ;  /* 0x00100000cd40783b */ /* 0x000eee0000000200 */
[C---:B------:R-:W-:Y:S08]  /*a0c0*/  HMMA.16816.F32 R44, R24.reuse, R72, R44 ;  /* 0x00000048182c723c */ /* 0x040ff0000000182c */
[----:B------:R-:W-:Y:S01]  /*a0d0*/  HMMA.16816.F32 R28, R24, R74, R28 ;  /* 0x0000004a181c723c */ /* 0x000fe2000000181c */
[----:B------:R-:W4:Y:S04]  /*a0e0*/  LDSM.16.M88.4 R24, [R209+0x4000] ;  /* 0x00400000d118783b */ /* 0x000f280000000200 */
[----:B------:R-:W-:Y:S03]  /*a0f0*/  LDSM.16.M88.4 R72, [R207+0x1800] ;  /* 0x00180000cf48783b */ /* 0x000fe60000000200 */
[C---:B-1----:R-:W-:Y:S08]  /*a100*/  HMMA.16816.F32 R16, R12.reuse, R48, R16 ;  /* 0x000000300c10723c */ /* 0x042ff00000001810 */
[C---:B------:R-:W-:Y:S01]  /*a110*/  HMMA.16816.F32 R48, R12.reuse, R50, R36 ;  /* 0x000000320c30723c */ /* 0x040fe20000001824 */
[----:B------:R-:W1:Y:S07]  /*a120*/  LDSM.16.M88.4 R36, [R200+0xc080] ;  /* 0x00c08000c824783b */ /* 0x000e6e0000000200 */
[C---:B--2---:R-:W-:Y:S08]  /*a130*/  HMMA.16816.F32 R32, R12.reuse, R52, R32 ;  /* 0x000000340c20723c */ /* 0x044ff00000001820 */
[C---:B------:R-:W-:Y:S01]  /*a140*/  HMMA.16816.F32 R40, R12.reuse, R54, R40 ;  /* 0x000000360c28723c */ /* 0x040fe20000001828 */
[----:B------:R-:W2:Y:S07]  /*a150*/  LDSM.16.M88.4 R52, [R200+0xc880] ;  /* 0x00c88000c834783b */ /* 0x000eae0000000200 */
[C---:B---3--:R-:W-:Y:S08]  /*a160*/  HMMA.16816.F32 R44, R12.reuse, R60, R44 ;  /* 0x0000003c0c2c723c */ /* 0x048ff0000000182c */
[----:B------:R-:W-:Y:S01]  /*a170*/  HMMA.16816.F32 R28, R12, R62, R28 ;  /* 0x0000003e0c1c723c */ /* 0x000fe2000000181c */
[----:B------:R-:W-:Y:S07]  /*a180*/  LDSM.16.M88.4 R60, [R206+0xc880] ;  /* 0x00c88000ce3c783b */ /* 0x000fee0000000200 */
[C---:B----4-:R-:W-:Y:S01]  /*a190*/  HMMA.16816.F32 R12, R20.reuse, R68, R16 ;  /* 0x00000044140c723c */ /* 0x050fe20000001810 */
[----:B------:R-:W3:Y:S07]  /*a1a0*/  LDSM.16.M88.4 R16, [R208+0x4000] ;  /* 0x00400000d010783b */ /* 0x000eee0000000200 */
[C---:B------:R-:W-:Y:S01]  /*a1b0*/  HMMA.16816.F32 R48, R20.reuse, R70, R48 ;  /* 0x000000461430723c */ /* 0x040fe20000001830 */
[----:B------:R-:W-:Y:S07]  /*a1c0*/  LDSM.16.M88.4 R68, [R206+0xb880] ;  /* 0x00b88000ce44783b */ /* 0x000fee0000000200 */
[C---:B------:R-:W-:Y:S08]  /*a1d0*/  HMMA.16816.F32 R32, R20.reuse, R56, R32 ;  /* 0x000000381420723c */ /* 0x040ff00000001820 */
[C---:B------:R-:W-:Y:S01]  /*a1e0*/  HMMA.16816.F32 R40, R20.reuse, R58, R40 ;  /* 0x0000003a1428723c */ /* 0x040fe20000001828 */
[----:B------:R-:W4:Y:S07]  /*a1f0*/  LDSM.16.M88.4 R56, [R207+0x2000] ;  /* 0x00200000cf38783b */ /* 0x000f2e0000000200 */
[C---:B------:R-:W-:Y:S08]  /*a200*/  HMMA.16816.F32 R44, R20.reuse, R64, R44 ;  /* 0x00000040142c723c */ /* 0x040ff0000000182c */
[----:B------:R-:W-:Y:S01]  /*a210*/  HMMA.16816.F32 R28, R20, R66, R28 ;  /* 0x00000042141c723c */ /* 0x000fe2000000181c */
[----:B------:R-:W3:Y:S07]  /*a220*/  LDSM.16.M88.4 R64, [R207+0x2800] ;  /* 0x00280000cf40783b */ /* 0x000eee0000000200 */
[C---:B------:R-:W-:Y:S01]  /*a230*/  HMMA.16816.F32 R20, R24.reuse, R76, R12 ;  /* 0x0000004c1814723c */ /* 0x040fe2000000180c */
[----:B------:R-:W3:Y:S07]  /*a240*/  LDSM.16.M88.4 R12, [R211+0x4000] ;  /* 0x00400000d30c783b */ /* 0x000eee0000000200 */
[C---:B------:R-:W-:Y:S01]  /*a250*/  HMMA.16816.F32 R48, R24.reuse, R78, R48 ;  /* 0x0000004e1830723c */ /* 0x040fe20000001830 */
[----:B------:R-:W-:Y:S07]  /*a260*/  LDSM.16.M88.4 R76, [R205+0x1800] ;  /* 0x00180000cd4c783b */ /* 0x000fee0000000200 */
[C---:B-1----:R-:W-:Y:S08]  /*a270*/  HMMA.16816.F32 R32, R24.reuse, R36, R32 ;  /* 0x000000241820723c */ /* 0x042ff00000001820 */
[C---:B------:R-:W-:Y:S08]  /*a280*/  HMMA.16816.F32 R40, R24.reuse, R38, R40 ;  /* 0x000000261828723c */ /* 0x040ff00000001828 */
[C---:B--2---:R-:W-:Y:S08]  /*a290*/  HMMA.16816.F32 R44, R24.reuse, R52, R44 ;  /* 0x00000034182c723c */ /* 0x044ff0000000182c */
[----:B------:R-:W-:Y:S01]  /*a2a0*/  HMMA.16816.F32 R28, R24, R54, R28 ;  /* 0x00000036181c723c */ /* 0x000fe2000000181c */
[----:B------:R-:W1:Y:S04]  /*a2b0*/  LDSM.16.M88.4 R52, [R206+0xc080] ;  /* 0x00c08000ce34783b */ /* 0x000e680000000200 */
[----:B------:R-:W2:Y:S03]  /*a2c0*/  LDSM.16.M88.4 R24, [R210+0x4000] ;  /* 0x00400000d218783b */ /* 0x000ea60000000200 */
[C---:B---3--:R-:W-:Y:S08]  /*a2d0*/  HMMA.16816.F32 R20, R16.reuse, R72, R20 ;  /* 0x000000481014723c */ /* 0x048ff00000001814 */
[C---:B------:R-:W-:Y:S01]  /*a2e0*/  HMMA.16816.F32 R48, R16.reuse, R74, R48 ;  /* 0x0000004a1030723c */ /* 0x040fe20000001830 */
[----:B------:R-:W-:Y:S07]  /*a2f0*/  LDSM.16.M88.4 R72, [R207+0x3000] ;  /* 0x00300000cf48783b */ /* 0x000fee0000000200 */
[C---:B----4-:R-:W-:Y:S08]  /*a300*/  HMMA.16816.F32 R36, R16.reuse, R56, R32 ;  /* 0x000000381024723c */ /* 0x050ff00000001820 */
[C---:B------:R-:W-:Y:S01]  /*a310*/  HMMA.16816.F32 R32, R16.reuse, R58, R40 ;  /* 0x0000003a1020723c */ /* 0x040fe20000001828 */
[----:B------:R-:W3:Y:S07]  /*a320*/  LDSM.16.M88.4 R56, [R205+0x2000] ;  /* 0x00200000cd38783b */ /* 0x000eee0000000200 */
[C---:B------:R-:W-:Y:S08]  /*a330*/  HMMA.16816.F32 R44, R16.reuse, R64, R44 ;  /* 0x00000040102c723c */ /* 0x040ff0000000182c */
[----:B------:R-:W-:Y:S01]  /*a340*/  HMMA.16816.F32 R28, R16, R66, R28 ;  /* 0x00000042101c723c */ /* 0x000fe2000000181c */
[----:B------:R-:W4:Y:S07]  /*a350*/  LDSM.16.M88.4 R64, [R205+0x2800] ;  /* 0x00280000cd40783b */ /* 0x000f2e0000000200 */
[C---:B------:R-:W-:Y:S01]  /*a360*/  HMMA.16816.F32 R16, R12.reuse, R68, R20 ;  /* 0x000000440c10723c */ /* 0x040fe20000001814 */
[----:B------:R-:W2:Y:S07]  /*a370*/  LDSM.16.M88.4 R20, [R209+0x8000] ;  /* 0x00800000d114783b */ /* 0x000eae0000000200 */
[C---:B------:R-:W-:Y:S01]  /*a380*/  HMMA.16816.F32 R48, R12.reuse, R70, R48 ;  /* 0x000000460c30723c */ /* 0x040fe20000001830 */
[----:B------:R-:W-:Y:S07]  /*a390*/  LDSM.16.M88.4 R68, [R207+0x4000] ;  /* 0x00400000cf44783b */ /* 0x000fee0000000200 */
[C---:B-1----:R-:W-:Y:S08]  /*a3a0*/  HMMA.16816.F32 R40, R12.reuse, R52, R36 ;  /* 0x000000340c28723c */ /* 0x042ff00000001824 */
[C---:B------:R-:W-:Y:S01]  /*a3b0*/  HMMA.16816.F32 R36, R12.reuse, R54, R32 ;  /* 0x000000360c24723c */ /* 0x040fe20000001820 */
[----:B------:R-:W1:Y:S07]  /*a3c0*/  LDSM.16.M88.4 R52, [R200+0xd880] ;  /* 0x00d88000c834783b */ /* 0x000e6e0000000200 */
[C---:B------:R-:W-:Y:S08]  /*a3d0*/  HMMA.16816.F32 R32, R12.reuse, R60, R44 ;  /* 0x0000003c0c20723c */ /* 0x040ff0000000182c */
[----:B------:R-:W-:Y:S01]  /*a3e0*/  HMMA.16816.F32 R28, R12, R62, R28 ;  /* 0x0000003e0c1c723c */ /* 0x000fe2000000181c */
[----:B------:R-:W1:Y:S07]  /*a3f0*/  LDSM.16.M88.4 R60, [R200+0xe080] ;  /* 0x00e08000c83c783b */ /* 0x000e6e0000000200 */
[C---:B--2---:R-:W-:Y:S01]  /*a400*/  HMMA.16816.F32 R12, R24.reuse, R76, R16 ;  /* 0x0000004c180c723c */ /* 0x044fe20000001810 */
[----:B------:R-:W2:Y:S07]  /*a410*/  LDSM.16.M88.4 R16, [R208+0x8000] ;  /* 0x00800000d010783b */ /* 0x000eae0000000200 */
[C---:B------:R-:W-:Y:S01]  /*a420*/  HMMA.16816.F32 R48, R24.reuse, R78, R48 ;  /* 0x0000004e1830723c */ /* 0x040fe20000001830 */
[----:B------:R-:W-:Y:S07]  /*a430*/  LDSM.16.M88.4 R76, [R206+0xd080] ;  /* 0x00d08000ce4c783b */ /* 0x000fee0000000200 */
[C---:B---3--:R-:W-:Y:S08]  /*a440*/  HMMA.16816.F32 R44, R24.reuse, R56, R40 ;  /* 0x00000038182c723c */ /* 0x048ff00000001828 */
[C---:B------:R-:W-:Y:S01]  /*a450*/  HMMA.16816.F32 R40, R24.reuse, R58, R36 ;  /* 0x0000003a1828723c */ /* 0x040fe20000001824 */
[----:B------:R-:W3:Y:S07]  /*a460*/  LDSM.16.M88.4 R56, [R207+0x3800] ;  /* 0x00380000cf38783b */ /* 0x000eee0000000200 */
[C---:B----4-:R-:W-:Y:S08]  /*a470*/  HMMA.16816.F32 R32, R24.reuse, R64, R32 ;  /* 0x000000401820723c */ /* 0x050ff00000001820 */
[----:B------:R-:W-:Y:S01]  /*a480*/  HMMA.16816.F32 R28, R24, R66, R28 ;  /* 0x00000042181c723c */ /* 0x000fe2000000181c */
[----:B------:R-:W-:Y:S07]  /*a490*/  LDSM.16.M88.4 R64, [R206+0xe080] ;  /* 0x00e08000ce40783b */ /* 0x000fee0000000200 */
[C---:B------:R-:W-:Y:S01]  /*a4a0*/  HMMA.16816.F32 R24, R20.reuse, R80, R12 ;  /* 0x000000501418723c */ /* 0x040fe2000000180c */
[----:B------:R-:W4:Y:S07]  /*a4b0*/  LDSM.16.M88.4 R12, [R211+0x8000] ;  /* 0x00800000d30c783b */ /* 0x000f2e0000000200 */
[C---:B------:R-:W-:Y:S01]  /*a4c0*/  HMMA.16816.F32 R36, R20.reuse, R82, R48 ;  /* 0x000000521424723c */ /* 0x040fe20000001830 */
[----:B------:R-:W3:Y:S04]  /*a4d0*/  LDSM.16.M88.4 R48, [R206+0xd880] ;  /* 0x00d88000ce30783b */ /* 0x000ee80000000200 */
[----:B------:R-:W-:Y:S03]  /*a4e0*/  LDSM.16.M88.4 R80, [R207+0x4800] ;  /* 0x00480000cf50783b */ /* 0x000fe60000000200 */
[C---:B-1----:R-:W-:Y:S08]  /*a4f0*/  HMMA.16816.F32 R44, R20.reuse, R52, R44 ;  /* 0x00000034142c723c */ /* 0x042ff0000000182c */
[C---:B------:R-:W-:Y:S08]  /*a500*/  HMMA.16816.F32 R40, R20.reuse, R54, R40 ;  /* 0x000000361428723c */ /* 0x040ff00000001828 */
[C---:B------:R-:W-:Y:S08]  /*a510*/  HMMA.16816.F32 R32, R20.reuse, R60, R32 ;  /* 0x0000003c1420723c */ /* 0x040ff00000001820 */
[----:B------:R-:W-:Y:S01]  /*a520*/  HMMA.16816.F32 R28, R20, R62, R28 ;  /* 0x0000003e141c723c */ /* 0x000fe2000000181c */
[----:B------:R-:W-:Y:S07]  /*a530*/  LDSM.16.M88.4 R60, [R205+0x3800] ;  /* 0x00380000cd3c783b */ /* 0x000fee0000000200 */
[C---:B--2---:R-:W-:Y:S01]  /*a540*/  HMMA.16816.F32 R20, R16.reuse, R72, R24 ;  /* 0x000000481014723c */ /* 0x044fe20000001818 */
[----:B------:R-:W-:Y:S07]  /*a550*/  LDSM.16.M88.4 R24, [R210+0x8000] ;  /* 0x00800000d218783b */ /* 0x000fee0000000200 */
[C---:B------:R-:W-:Y:S01]  /*a560*/  HMMA.16816.F32 R36, R16.reuse, R74, R36 ;  /* 0x0000004a1024723c */ /* 0x040fe20000001824 */
[----:B------:R-:W1:Y:S07]  /*a570*/  LDSM.16.M88.4 R72, [R205+0x3000] ;  /* 0x00300000cd48783b */ /* 0x000e6e0000000200 */
[C---:B---3--:R-:W-:Y:S08]  /*a580*/  HMMA.16816.F32 R52, R16.reuse, R56, R44 ;  /* 0x000000381034723c */ /* 0x048ff0000000182c */
[C---:B------:R-:W-:Y:S01]  /*a590*/  HMMA.16816.F32 R44, R16.reuse, R58, R40 ;  /* 0x0000003a102c723c */ /* 0x040fe20000001828 */
[----:B------:R-:W-:Y:S07]  /*a5a0*/  LDSM.16.M88.4 R56, [R200+0xf080] ;  /* 0x00f08000c838783b */ /* 0x000fee0000000200 */
[C---:B------:R-:W-:Y:S08]  /*a5b0*/  HMMA.16816.F32 R40, R16.reuse, R68, R32 ;  /* 0x000000441028723c */ /* 0x040ff00000001820 */
[----:B------:R-:W-:Y:S01]  /*a5c0*/  HMMA.16816.F32 R32, R16, R70, R28 ;  /* 0x000000461020723c */ /* 0x000fe2000000181c */
[----:B------:R-:W2:Y:S04]  /*a5d0*/  LDSM.16.M88.4 R28, [R209+0xc000] ;  /* 0x00c00000d11c783b */ /* 0x000ea80000000200 */
[----:B------:R-:W3:Y:S03]  /*a5e0*/  LDSM.16.M88.4 R68, [R205+0x4000] ;  /* 0x00400000cd44783b */ /* 0x000ee60000000200 */
[C---:B----4-:R-:W-:Y:S08]  /*a5f0*/  HMMA.16816.F32 R16, R12.reuse, R76, R20 ;  /* 0x0000004c0c10723c */ /* 0x050ff00000001814 */
[C---:B------:R-:W-:Y:S01]  /*a600*/  HMMA.16816.F32 R20, R12.reuse, R78, R36 ;  /* 0x0000004e0c14723c */ /* 0x040fe20000001824 */
[----:B------:R-:W-:Y:S07]  /*a610*/  LDSM.16.M88.4 R76, [R206+0xe880] ;  /* 0x00e88000ce4c783b */ /* 0x000fee0000000200 */
[C---:B------:R-:W-:Y:S08]  /*a620*/  HMMA.16816.F32 R52, R12.reuse, R48, R52 ;  /* 0x000000300c34723c */ /* 0x040ff00000001834 */
[C---:B------:R-:W-:Y:S08]  /*a630*/  HMMA.16816.F32 R48, R12.reuse, R50, R44 ;  /* 0x000000320c30723c */ /* 0x040ff0000000182c */
[C---:B------:R-:W-:Y:S08]  /*a640*/  HMMA.16816.F32 R44, R12.reuse, R64, R40 ;  /* 0x000000400c2c723c */ /* 0x040ff00000001828 */
[----:B------:R-:W-:Y:S01]  /*a650*/  HMMA.16816.F32 R32, R12, R66, R32 ;  /* 0x000000420c20723c */ /* 0x000fe20000001820 */
[----:B------:R-:W-:Y:S07]  /*a660*/  LDSM.16.M88.4 R64, [R207+0x5000] ;  /* 0x00500000cf40783b */ /* 0x000fee0000000200 */
[C---:B-1----:R-:W-:Y:S01]  /*a670*/  HMMA.16816.F32 R12, R24.reuse, R72, R16 ;  /* 0x00000048180c723c */ /* 0x042fe20000001810 */
[----:B------:R-:W-:Y:S07]  /*a680*/  LDSM.16.M88.4 R16, [R211+0xc000] ;  /* 0x00c00000d310783b */ /* 0x000fee0000000200 */
[C---:B------:R-:W-:Y:S01]  /*a690*/  HMMA.16816.F32 R36, R24.reuse, R74, R20 ;  /* 0x0000004a1824723c */ /* 0x040fe20000001814 */
[----:B------:R-:W1:Y:S04]  /*a6a0*/  LDSM.16.M88.4 R20, [R208+0xc000] ;  /* 0x00c00000d014783b */ /* 0x000e680000000200 */
[----:B------:R-:W-:Y:S03]  /*a6b0*/  LDSM.16.M88.4 R72, [R206+0xf080] ;  /* 0x00f08000ce48783b */ /* 0x000fe60000000200 */
[----:B------:R-:W-:Y:S01]  /*a6c0*/  HMMA.16816.F32 R40, R24, R60, R52 ;  /* 0x0000003c1828723c */ /* 0x000fe20000001834 */
[----:B------:R-:W4:Y:S07]  /*a6d0*/  LDSM.16.M88.4 R52, [R200+0xf880] ;  /* 0x00f88000c834783b */ /* 0x000f2e0000000200 */
[----:B--2---:R-:W-:Y:S08]  /*a6e0*/  HMMA.16816.F32 R12, R28, R84, R12 ;  /* 0x000000541c0c723c */ /* 0x004ff0000000180c */
[C---:B------:R-:W-:Y:S01]  /*a6f0*/  HMMA.16816.F32 R48, R24.reuse, R62, R48 ;  /* 0x0000003e1830723c */ /* 0x040fe20000001830 */
[----:B------:R-:W2:Y:S07]  /*a700*/  LDSM.16.M88.4 R60, [R207+0x5800] ;  /* 0x00580000cf3c783b */ /* 0x000eae0000000200 */
[C---:B---3--:R-:W-:Y:S08]  /*a710*/  HMMA.16816.F32 R44, R24.reuse, R68, R44 ;  /* 0x00000044182c723c */ /* 0x048ff0000000182c */
[----:B------:R-:W-:Y:S01]  /*a720*/  HMMA.16816.F32 R32, R24, R70, R32 ;  /* 0x000000461820723c */ /* 0x000fe20000001820 */
[----:B------:R-:W-:Y:S07]  /*a730*/  LDSM.16.M88.4 R68, [R206+0xf880] ;  /* 0x00f88000ce44783b */ /* 0x000fee0000000200 */
[----:B------:R-:W-:Y:S01]  /*a740*/  HMMA.16816.F32 R24, R28, R86, R36 ;  /* 0x000000561c18723c */ /* 0x000fe20000001824 */
[----:B------:R-:W-:Y:S07]  /*a750*/  LDSM.16.M88.4 R84, [R205+0x4800] ;  /* 0x00480000cd54783b */ /* 0x000fee0000000200 */
[----:B-1----:R-:W-:Y:S01]  /*a760*/  HMMA.16816.F32 R36, R20, R80, R12 ;  /* 0x000000501424723c */ /* 0x002fe2000000180c */
[----:B------:R-:W1:Y:S07]  /*a770*/  LDSM.16.M88.4 R12, [R210+0xc000] ;  /* 0x00c00000d20c783b */ /* 0x000e6e0000000200 */
[C---:B------:R-:W-:Y:S08]  /*a780*/  HMMA.16816.F32 R40, R28.reuse, R56, R40 ;  /* 0x000000381c28723c */ /* 0x040ff00000001828 */
[C---:B------:R-:W-:Y:S08]  /*a790*/  HMMA.16816.F32 R48, R28.reuse, R58, R48 ;  /* 0x0000003a1c30723c */ /* 0x040ff00000001830 */
[C---:B----4-:R-:W-:Y:S08]  /*a7a0*/  HMMA.16816.F32 R44, R28.reuse, R52, R44 ;  /* 0x000000341c2c723c */ /* 0x050ff0000000182c */
[----:B------:R-:W-:Y:S08]  /*a7b0*/  HMMA.16816.F32 R32, R28, R54, R32 ;  /* 0x000000361c20723c */ /* 0x000ff00000001820 */
[----:B------:R-:W-:Y:S08]  /*a7c0*/  HMMA.16816.F32 R28, R20, R82, R24 ;  /* 0x00000052141c723c */ /* 0x000ff00000001818 */
[----:B------:R-:W-:Y:S08]  /*a7d0*/  HMMA.16816.F32 R36, R16, R76, R36 ;  /* 0x0000004c1024723c */ /* 0x000ff00000001824 */
[C---:B------:R-:W-:Y:S01]  /*a7e0*/  HMMA.16816.F32 R24, R20.reuse, R64, R40 ;  /* 0x000000401418723c */ /* 0x040fe20000001828 */
[----:B------:R-:W-:Y:S07]  /*a7f0*/  LDSM.16.M88.4 R40, [R205+0x5800] ;  /* 0x00580000cd28783b */ /* 0x000fee0000000200 */
[----:B------:R-:W-:Y:S01]  /*a800*/  HMMA.16816.F32 R56, R20, R66, R48 ;  /* 0x000000421438723c */ /* 0x000fe20000001830 */
[----:B------:R-:W3:Y:S01]  /*a810*/  LDSM.16.M88.4 R64, [R205+0x5000] ;  /* 0x00500000cd40783b */ /* 0x000ee20000000200 */
[----:B------:R-:W-:-:S06]  /*a820*/  DEPBAR.LE SB0, 0x0 ;  /* 0x000080000000791a */ /* 0x000fcc0000000000 */
[----:B--2---:R-:W-:Y:S08]  /*a830*/  HMMA.16816.F32 R52, R20, R60, R44 ;  /* 0x0000003c1434723c */ /* 0x004ff0000000182c */
[----:B------:R-:W-:Y:S08]  /*a840*/  HMMA.16816.F32 R44, R16, R78, R28 ;  /* 0x0000004e102c723c */ /* 0x000ff0000000181c */
[----:B------:R-:W-:Y:S08]  /*a850*/  HMMA.16816.F32 R48, R20, R62, R32 ;  /* 0x0000003e1430723c */ /* 0x000ff00000001820 */
[----:B-1----:R-:W-:Y:S08]  /*a860*/  HMMA.16816.F32 R20, R12, R84, R36 ;  /* 0x000000540c14723c */ /* 0x002ff00000001824 */
[C---:B------:R-:W-:Y:S08]  /*a870*/  HMMA.16816.F32 R32, R16.reuse, R72, R24 ;  /* 0x000000481020723c */ /* 0x040ff00000001818 */
[----:B------:R-:W-:Y:S08]  /*a880*/  HMMA.16816.F32 R28, R16, R74, R56 ;  /* 0x0000004a101c723c */ /* 0x000ff00000001838 */
[----:B------:R-:W-:Y:S01]  /*a890*/  HMMA.16816.F32 R44, R12, R86, R44 ;  /* 0x000000560c2c723c */ /* 0x000fe2000000182c */
[----:B------:R-:W-:-:S07]  /*a8a0*/  FMUL.FTZ R0, R20, c[0x0][0x320] ;  /* 0x0000c80014007a20 */ /* 0x000fce0000410000 */
[C---:B------:R-:W-:Y:S08]  /*a8b0*/  HMMA.16816.F32 R24, R16.reuse, R68, R52 ;  /* 0x000000441018723c */ /* 0x040ff00000001834 */
[----:B------:R-:W-:Y:S08]  /*a8c0*/  HMMA.16816.F32 R16, R16, R70, R48 ;  /* 0x000000461010723c */ /* 0x000ff00000001830 */
[C---:B---3--:R-:W-:Y:S01]  /*a8d0*/  HMMA.16816.F32 R48, R12.reuse, R64, R32 ;  /* 0x000000400c30723c */ /* 0x048fe20000001820 */
[----:B------:R1:W2:Y:S07]  /*a8e0*/  MUFU.TANH R35, R0 ;  /* 0x0000000000237308 */ /* 0x0002ae0000002400 */
[C---:B------:R-:W-:Y:S08]  /*a8f0*/  HMMA.16816.F32 R64, R12.reuse, R66, R28 ;  /* 0x000000420c40723c */ /* 0x040ff0000000181c */
[----:B------:R-:W-:Y:S01]  /*a900*/  HMMA.16816.F32 R36, R12, R40, R24 ;  /* 0x000000280c24723c */ /* 0x000fe20000001818 */
[----:B-1----:R-:W-:-:S04]  /*a910*/  FMUL.FTZ R0, R21, c[0x0][0x320] ;  /* 0x0000c80015007a20 */ /* 0x002fc80000410000 */
[----:B------:R1:W3:Y:S03]  /*a920*/  MUFU.TANH R28, R0 ;  /* 0x00000000001c7308 */ /* 0x0002e60000002400 */
[----:B------:R-:W-:Y:S01]  /*a930*/  HMMA.16816.F32 R40, R12, R42, R16 ;  /* 0x0000002a0c28723c */ /* 0x000fe20000001810 */
[----:B-1----:R-:W-:-:S04]  /*a940*/  FMUL.FTZ R0, R22, c[0x0][0x320] ;  /* 0x0000c80016007a20 */ /* 0x002fc80000410000 */
[----:B------:R1:W4:Y:S02]  /*a950*/  MUFU.TANH R53, R0 ;  /* 0x0000000000357308 */ /* 0x0003240000002400 */
[----:B-1----:R-:W-:-:S06]  /*a960*/  FMUL.FTZ R0, R23, c[0x0][0x320] ;  /* 0x0000c80017007a20 */ /* 0x002fcc0000410000 */
[----:B------:R1:W1:Y:S02]  /*a970*/  MUFU.TANH R52, R0 ;  /* 0x0000000000347308 */ /* 0x0002640000002400 */
[----:B-1----:R-:W-:-:S06]  /*a980*/  FMUL.FTZ R0, R44, c[0x0][0x320] ;  /* 0x0000c8002c007a20 */ /* 0x002fcc0000410000 */
[----:B------:R1:W1:Y:S02]  /*a990*/  MUFU.TANH R23, R0 ;  /* 0x0000000000177308 */ /* 0x0002640000002400 */
[----:B-1----:R-:W-:-:S06]  /*a9a0*/  FMUL.FTZ R0, R45, c[0x0][0x320] ;  /* 0x0000c8002d007a20 */ /* 0x002fcc0000410000 */
[----:B------:R1:W1:Y:S01]  /*a9b0*/  MUFU.TANH R22, R0 ;  /* 0x0000000000167308 */ /* 0x0002620000002400 */
[----:B------:R-:W-:Y:S06]  /*a9c0*/  BAR.SYNC.DEFER_BLOCKING 0x0 ;  /* 0x0000000000007b1d */ /* 0x000fec0000010000 */
[----:B------:R-:W-:Y:S05]  /*a9d0*/  @!P0 BRA `(.L_x_1201) ;  /* 0x000005b000008947 */ /* 0x000fea0003800000 */
[----:B-1234-:R-:W-:Y:S01]  /*a9e0*/  IMAD.MOV.U32 R0, RZ, RZ, 0x1 ;  /* 0x00000001ff007424 */ /* 0x01efe200078e00ff */
[C---:B------:R-:W-:Y:S01]  /*a9f0*/  IADD3 R2, R235.reuse, R144, R238 ;  /* 0x00000090eb027210 */ /* 0x040fe20007ffe0ee */
[----:B------:R-:W-:Y:S01]  /*aa00*/  IMAD.MOV.U32 R224, RZ, RZ, RZ ;  /* 0x000000ffffe07224 */ /* 0x000fe200078e00ff */
[----:B------:R-:W-:-:S02]  /*aa10*/  ISETP.GT.AND P1, PT, R235, 0x2f, PT ;  /* 0x0000002feb00780c */ /* 0x000fc40003f24270 */
[----:B------:R-:W-:Y:S02]  /*aa20*/  ISETP.NE.AND P0, PT, R0, c[0x0][0x2b8], PT ;  /* 0x0000ae0000007a0c */ /* 0x000fe40003f05270 */
[----:B------:R-:W-:-:S05]  /*aa30*/  IADD3 R2, R2, -0x30, RZ ;  /* 0xffffffd002027810 */ /* 0x000fca0007ffe0ff */
[----:B------:R-:W-:-:S06]  /*aa40*/  IMAD.MOV.U32 R0, RZ, RZ, R2 ;  /* 0x000000ffff007224 */ /* 0x000fcc00078e0002 */
        /* <DEDUP_REMOVED lines=8> */
[----:B------:R-:W-:Y:S02]  /*aad0*/  IADD3 R11, -R237, 0x30, RZ ;  /* 0x00000030ed0b7810 */ /* 0x000fe40007ffe1ff */
[----:B------:R-:W1:Y:S01]  /*aae0*/  S2R R8, SR_CTAID.Y ;  /* 0x0000000000087919 */ /* 0x000e620000002600 */
[----:B------:R-:W-:-:S04]  /*aaf0*/  IMAD R225, R0, c[0x0][0x2b8], R2 ;  /* 0x0000ae0000e17a24 */ /* 0x000fc800078e0202 */
[----:B------:R-:W-:Y:S01]  /*ab00*/  IMAD.WIDE.U32 R2, R225, c[0x0][0x1e0], RZ ;  /* 0x00007800e1027a25 */ /* 0x000fe200078e00ff */
[----:B------:R-:W-:-:S05]  /*ab10*/  SHF.R.S32.HI R0, RZ, 0x1f, R225 ;  /* 0x0000001fff007819 */ /* 0x000fca00000114e1 */
[----:B------:R-:W-:-:S04]  /*ab20*/  IMAD R0, R0, c[0x0][0x1e0], RZ ;  /* 0x0000780000007a24 */ /* 0x000fc800078e02ff */
[----:B------:R-:W-:-:S04]  /*ab30*/  IMAD R0, R225, c[0x0][0x1e4], R0 ;  /* 0x00007900e1007a24 */ /* 0x000fc800078e0200 */
[----:B------:R-:W-:Y:S02]  /*ab40*/  IMAD.IADD R3, R3, 0x1, R0 ;  /* 0x0000000103037824 */ /* 0x000fe400078e0200 */
[----:B-1----:R-:W-:Y:S01]  /*ab50*/  IMAD.WIDE.U32 R90, R8, c[0x0][0x1e8], RZ ;  /* 0x00007a00085a7a25 */ /* 0x002fe200078e00ff */
[----:B--2---:R-:W-:-:S03]  /*ab60*/  SHF.R.S32.HI R0, RZ, 0x1f, R224 ;  /* 0x0000001fff007819 */ /* 0x004fc600000114e0 */
[----:B------:R-:W-:-:S04]  /*ab70*/  IMAD.WIDE.U32 R2, R224, c[0x0][0x1f0], R2 ;  /* 0x00007c00e0027a25 */ /* 0x000fc800078e0002 */
[----:B------:R-:W-:-:S04]  /*ab80*/  IMAD R0, R0, c[0x0][0x1f0], RZ ;  /* 0x00007c0000007a24 */ /* 0x000fc800078e02ff */
[----:B------:R-:W-:Y:S01]  /*ab90*/  IMAD R4, R224, c[0x0][0x1f4], R0 ;  /* 0x00007d00e0047a24 */ /* 0x000fe200078e0200 */
[----:B------:R-:W-:-:S04]  /*aba0*/  IADD3 R0, P0, R90, R2, RZ ;  /* 0x000000025a007210 */ /* 0x000fc80007f1e0ff */
[----:B------:R-:W-:Y:S02]  /*abb0*/  IADD3.X R2, R245, R3, R4, P0, !PT ;  /* 0x00000003f5027210 */ /* 0x000fe400007fe404 */
[----:B------:R-:W-:-:S04]  /*abc0*/  LEA R8, P0, R0, c[0x0][0x1c8], 0x1 ;  /* 0x0000720000087a11 */ /* 0x000fc800078008ff */
[----:B------:R-:W-:Y:S02]  /*abd0*/  LEA.HI.X R7, R0, c[0x0][0x1cc], R2, 0x1, P0 ;  /* 0x0000730000077a11 */ /* 0x000fe400000f0c02 */
[----:B------:R-:W-:Y:S01]  /*abe0*/  ISETP.GE.AND P0, PT, R11, 0x1, PT ;  /* 0x000000010b00780c */ /* 0x000fe20003f06270 */
[----:B------:R-:W-:Y:S10]  /*abf0*/  BRA.DIV ~URZ, `(.L_x_1202) ;  /* 0x00010db27f007947 */ /* 0x000ff4000b800000 */
[----:B------:R1:W2:Y:S02]  /*ac00*/  SHFL.IDX PT, R4, R7, RZ, 0x181f ;  /* 0x00181fff07047589 */ /* 0x0002a400000e0000 */
.L_x_1321:
[----:B------:R-:W-:Y:S05]  /*ac10*/  BRA.DIV ~URZ, `(.L_x_1203) ;  /* 0x00010e127f007947 */ /* 0x000fea000b800000 */
[----:B------:R3:W4:Y:S02]  /*ac20*/  SHFL.IDX PT, R0, R8, RZ, 0x181f ;  /* 0x00181fff08007589 */ /* 0x00072400000e0000 */
.L_x_1322:
[----:B------:R-:W-:Y:S01]  /*ac30*/  BSSY B0, `(.L_x_1204) ;  /* 0x0000019000007945 */ /* 0x000fe20003800000 */
[----:B------:R-:W-:Y:S05]  /*ac40*/  @!P0 BRA `(.L_x_1205) ;  /* 0x0000017000008947 */ /* 0x000fea0003800000 */
[----:B------:R-:W-:Y:S02]  /*ac50*/  SHF.R.S32.HI R2, RZ, 0x1f, R223 ;  /* 0x0000001fff027819 */ /* 0x000fe400000114df */
[C---:B----4-:R-:W-:Y:S02]  /*ac60*/  LEA R16, P0, R223.reuse, R0, 0x1 ;  /* 0x00000000df107211 */ /* 0x050fe400078008ff */
[C---:B------:R-:W-:Y:S02]  /*ac70*/  IADD3 R20, R223.reuse, 0x40, RZ ;  /* 0x00000040df147810 */ /* 0x040fe40007ffe0ff */
[----:B--2---:R-:W-:-:S02]  /*ac80*/  LEA.HI.X R17, R223, R4, R2, 0x1, P0 ;  /* 0x00000004df117211 */ /* 0x004fc400000f0c02 */
[----:B------:R-:W-:Y:S02]  /*ac90*/  LEA R14, P0, R249, R0, 0x1 ;  /* 0x00000000f90e7211 */ /* 0x000fe400078008ff */
[C---:B------:R-:W-:Y:S02]  /*aca0*/  IADD3 R19, R223.reuse, 0x80, RZ ;  /* 0x00000080df137810 */ /* 0x040fe40007ffe0ff */
[C---:B------:R-:W-:Y:S02]  /*acb0*/  IADD3 R18, R223.reuse, 0xc0, RZ ;  /* 0x000000c0df127810 */ /* 0x040fe40007ffe0ff */
[----:B------:R-:W-:Y:S02]  /*acc0*/  ISETP.GE.AND P4, PT, R223, c[0x0][0x1d4], PT ;  /* 0x00007500df007a0c */ /* 0x000fe40003f86270 */
[----:B------:R-:W-:Y:S02]  /*acd0*/  LEA.HI.X R15, R249, R4, R252, 0x1, P0 ;  /* 0x00000004f90f7211 */ /* 0x000fe400000f0cfc */
[----:B------:R-:W-:-:S02]  /*ace0*/  ISETP.GE.AND P3, PT, R20, c[0x0][0x1d4], PT ;  /* 0x0000750014007a0c */ /* 0x000fc40003f66270 */
[----:B------:R-:W-:Y:S02]  /*acf0*/  LEA R12, P0, R248, R0, 0x1 ;  /* 0x00000000f80c7211 */ /* 0x000fe400078008ff */
[----:B------:R-:W-:Y:S02]  /*ad00*/  ISETP.GE.AND P2, PT, R19, c[0x0][0x1d4], PT ;  /* 0x0000750013007a0c */ /* 0x000fe40003f46270 */
[----:B------:R-:W-:Y:S02]  /*ad10*/  ISETP.GE.AND P1, PT, R18, c[0x0][0x1d4], PT ;  /* 0x0000750012007a0c */ /* 0x000fe40003f26270 */
[----:B------:R-:W-:Y:S01]  /*ad20*/  LEA.HI.X R13, R248, R4, R251, 0x1, P0 ;  /* 0x00000004f80d7211 */ /* 0x000fe200000f0cfb */
[----:B------:R-:W-:Y:S01]  /*ad30*/  @!PT LDS RZ, [RZ] ;  /* 0x00000000fffff984 */ /* 0x000fe20000000800 */
[----:B------:R-:W-:Y:S01]  /*ad40*/  @!PT LDS RZ, [RZ] ;  /* 0x00000000fffff984 */ /* 0x000fe20000000800 */
[----:B------:R-:W-:Y:S01]  /*ad50*/  @!PT LDS RZ, [RZ] ;  /* 0x00000000fffff984 */ /* 0x000fe20000000800 */
[----:B------:R2:W-:Y:S01]  /*ad60*/  LDGSTS.E.BYPASS.LTC128B.128 [R213+0xa080], [R16.64], !P4 ;  /* 0x0a08000010d57fae */ /* 0x0005e2000e101d4e */
[----:B------:R-:W-:-:S03]  /*ad70*/  LEA R2, P0, R247, R0, 0x1 ;  /* 0x00000000f7027211 */ /* 0x000fc600078008ff */
[----:B------:R2:W-:Y:S01]  /*ad80*/  LDGSTS.E.BYPASS.LTC128B.128 [R213+0xb880], [R14.64], !P3 ;  /* 0x0b8800000ed57fae */ /* 0x0005e2000d901d4e */
[----:B------:R-:W-:-:S03]  /*ad90*/  LEA.HI.X R3, R247, R4, R250, 0x1, P0 ;  /* 0x00000004f7037211 */ /* 0x000fc600000f0cfa */
[----:B------:R2:W-:Y:S04]  /*ada0*/  LDGSTS.E.BYPASS.LTC128B.128 [R213+0xd080], [R12.64], !P2 ;  /* 0x0d0800000cd57fae */ /* 0x0005e8000d101d4e */
[----:B------:R2:W-:Y:S02]  /*adb0*/  LDGSTS.E.BYPASS.LTC128B.128 [R213+0xe880], [R2.64], !P1 ;  /* 0x0e88000002d57fae */ /* 0x0005e4000c901d4e */
.L_x_1205:
[----:B------:R-:W-:Y:S05]  /*adc0*/  BSYNC B0 ;  /* 0x0000000000007941 */ /* 0x000fea0003800000 */
.L_x_1204:
[----:B------:R-:W-:Y:S05]  /*add0*/  BRA.DIV ~URZ, `(.L_x_1206) ;  /* 0x00010cd27f007947 */ /* 0x000fea000b800000 */
[----:B--2---:R2:W1:Y:S04]  /*ade0*/  SHFL.IDX PT, R4, R7, 0x1, 0x181f ;  /* 0x00381f0007047f89 */ /* 0x00446800000e0000 */
[----:B----4-:R2:W4:Y:S02]  /*adf0*/  SHFL.IDX PT, R0, R8, 0x1, 0x181f ;  /* 0x00381f0008007f89 */ /* 0x01052400000e0000 */
.L_x_1323:
[----:B------:R-:W-:-:S13]  /*ae00*/  ISETP.GE.AND P0, PT, R11, 0x21, PT ;  /* 0x000000210b00780c */ /* 0x000fda0003f06270 */
[----:B------:R-:W-:Y:S05]  /*ae10*/  @!P0 BRA `(.L_x_1201) ;  /* 0x0000017000008947 */ /* 0x000fea0003800000 */
[----:B------:R-:W-:Y:S02]  /*ae20*/  SHF.R.S32.HI R2, RZ, 0x1f, R223 ;  /* 0x0000001fff027819 */ /* 0x000fe400000114df */
[C---:B----4-:R-:W-:Y:S02]  /*ae30*/  LEA R16, P0, R223.reuse, R0, 0x1 ;  /* 0x00000000df107211 */ /* 0x050fe400078008ff */
[C---:B------:R-:W-:Y:S02]  /*ae40*/  IADD3 R18, R223.reuse, 0x40, RZ ;  /* 0x00000040df127810 */ /* 0x040fe40007ffe0ff */
[----:B-1----:R-:W-:Y:S02]  /*ae50*/  LEA.HI.X R17, R223, R4, R2, 0x1, P0 ;  /* 0x00000004df117211 */ /* 0x002fe400000f0c02 */
[----:B------:R-:W-:Y:S02]  /*ae60*/  LEA R14, P0, R249, R0, 0x1 ;  /* 0x00000000f90e7211 */ /* 0x000fe400078008ff */
[----:B--23--:R-:W-:-:S02]  /*ae70*/  IADD3 R8, R223, 0x80, RZ ;  /* 0x00000080df087810 */ /* 0x00cfc40007ffe0ff */
[C---:B------:R-:W-:Y:S02]  /*ae80*/  IADD3 R7, R223.reuse, 0xc0, RZ ;  /* 0x000000c0df077810 */ /* 0x040fe40007ffe0ff */
[----:B------:R-:W-:Y:S02]  /*ae90*/  ISETP.GE.AND P4, PT, R223, c[0x0][0x1d4], PT ;  /* 0x00007500df007a0c */ /* 0x000fe40003f86270 */
[----:B------:R-:W-:Y:S02]  /*aea0*/  LEA.HI.X R15, R249, R4, R252, 0x1, P0 ;  /* 0x00000004f90f7211 */ /* 0x000fe400000f0cfc */
[----:B------:R-:W-:Y:S02]  /*aeb0*/  ISETP.GE.AND P3, PT, R18, c[0x0][0x1d4], PT ;  /* 0x0000750012007a0c */ /* 0x000fe40003f66270 */
[----:B------:R-:W-:Y:S02]  /*aec0*/  LEA R12, P0, R248, R0, 0x1 ;  /* 0x00000000f80c7211 */ /* 0x000fe400078008ff */
[----:B------:R-:W-:-:S02]  /*aed0*/  ISETP.GE.AND P2, PT, R8, c[0x0][0x1d4], PT ;  /* 0x0000750008007a0c */ /* 0x000fc40003f46270 */
        /* <DEDUP_REMOVED lines=11> */
.L_x_1201:
[----:B--234-:R-:W-:Y:S05]  /*af90*/  BSYNC B1 ;  /* 0x0000000000017941 */ /* 0x01cfea0003800000 */
.L_x_1200:
[----:B------:R-:W2:Y:S01]  /*afa0*/  LDL R11, [R1+0x4] ;  /* 0x00000400010b7983 */ /* 0x000ea20000100800 */
[----:B-1----:R-:W-:Y:S01]  /*afb0*/  SHF.R.S32.HI R0, RZ, 0x1f, R88 ;  /* 0x0000001fff007819 */ /* 0x002fe20000011458 */
[----:B------:R-:W-:Y:S01]  /*afc0*/  IMAD.MOV.U32 R13, RZ, RZ, 0x1 ;  /* 0x00000001ff0d7424 */ /* 0x000fe200078e00ff */
[----:B------:R-:W-:Y:S01]  /*afd0*/  LOP3.LUT R14, RZ, c[0x0][0x324], RZ, 0x33, !PT ;  /* 0x0000c900ff0e7a12 */ /* 0x000fe200078e33ff */
[----:B------:R-:W0:Y:S01]  /*afe0*/  LDGDEPBAR ;  /* 0x00000000000079af */ /* 0x000e220000000000 */
[CC--:B------:R-:W-:Y:S02]  /*aff0*/  LEA.HI R2, R0.reuse, R88.reuse, RZ, 0x2 ;  /* 0x0000005800027211 */ /* 0x0c0fe400078f10ff */
[----:B------:R-:W-:-:S02]  /*b000*/  LEA.HI R0, R0, R88, RZ, 0x5 ;  /* 0x0000005800007211 */ /* 0x000fc400078f28ff */
[----:B------:R-:W-:Y:S02]  /*b010*/  LOP3.LUT R2, R2, 0xfffffffc, RZ, 0xc0, !PT ;  /* 0xfffffffc02027812 */ /* 0x000fe400078ec0ff */
[----:B------:R-:W-:Y:S02]  /*b020*/  LOP3.LUT R3, R0, 0xffffffe0, RZ, 0xc0, !PT ;  /* 0xffffffe000037812 */ /* 0x000fe400078ec0ff */
[----:B------:R-:W-:Y:S01]  /*b030*/  SHF.R.S32.HI R4, RZ, 0x5, R0 ;  /* 0x00000005ff047819 */ /* 0x000fe20000011400 */
[C---:B------:R-:W-:Y:S01]  /*b040*/  IMAD.IADD R2, R88.reuse, 0x1, -R2 ;  /* 0x0000000158027824 */ /* 0x040fe200078e0a02 */
[----:B------:R-:W-:Y:S01]  /*b050*/  SHF.R.S32.HI R7, RZ, 0x1f, R0 ;  /* 0x0000001fff077819 */ /* 0x000fe20000011400 */
[----:B------:R-:W-:Y:S01]  /*b060*/  IMAD.IADD R0, R88, 0x1, -R3 ;  /* 0x0000000158007824 */ /* 0x000fe200078e0a03 */
[----:B------:R-:W-:Y:S02]  /*b070*/  ISETP.NE.AND P0, PT, R13, c[0x0][0x2c4], PT ;  /* 0x0000b1000d007a0c */ /* 0x000fe40003f05270 */
[----:B------:R-:W-:-:S02]  /*b080*/  LEA.HI R7, R7, R4, RZ, 0x3 ;  /* 0x0000000407077211 */ /* 0x000fc400078f18ff */
[----:B------:R-:W-:Y:S02]  /*b090*/  LEA.HI R3, R2, R2, RZ, 0x1 ;  /* 0x0000000202037211 */ /* 0x000fe400078f08ff */
[----:B------:R-:W-:Y:S02]  /*b0a0*/  SHF.R.S32.HI R12, RZ, 0x1f, R0 ;  /* 0x0000001fff0c7819 */ /* 0x000fe40000011400 */
[----:B------:R-:W-:Y:S02]  /*b0b0*/  LOP3.LUT R8, R7, 0xffffff8, RZ, 0xc0, !PT ;  /* 0x0ffffff807087812 */ /* 0x000fe400078ec0ff */
[----:B------:R-:W-:Y:S02]  /*b0c0*/  LOP3.LUT R7, R3, 0x1ffffffe, RZ, 0xc0, !PT ;  /* 0x1ffffffe03077812 */ /* 0x000fe400078ec0ff */
[----:B------:R-:W-:Y:S01]  /*b0d0*/  LEA.HI R3, R12, R0, RZ, 0x2 ;  /* 0x000000000c037211 */ /* 0x000fe200078f10ff */
[----:B------:R-:W-:Y:S02]  /*b0e0*/  IMAD.IADD R4, R4, 0x1, -R8 ;  /* 0x0000000104047824 */ /* 0x000fe400078e0a08 */
[----:B------:R-:W-:Y:S01]  /*b0f0*/  IMAD.IADD R2, R2, 0x1, -R7 ;  /* 0x0000000102027824 */ /* 0x000fe200078e0a07 */
[----:B------:R-:W-:Y:S01]  /*b100*/  SHF.R.S32.HI R243, RZ, 0x2, R3 ;  /* 0x00000002fff37819 */ /* 0x000fe20000011403 */
[----:B------:R-:W-:Y:S01]  /*b110*/  IMAD.SHL.U32 R242, R4, 0x10, RZ ;  /* 0x0000001004f27824 */ /* 0x000fe200078e00ff */
[----:B------:R-:W-:Y:S01]  /*b120*/  LOP3.LUT R3, R3, 0x7ffffffc, RZ, 0xc0, !PT ;  /* 0x7ffffffc03037812 */ /* 0x000fe200078ec0ff */
[----:B------:R-:W-:-:S04]  /*b130*/  IMAD.SHL.U32 R239, R2, 0x8, RZ ;  /* 0x0000000802ef7824 */ /* 0x000fc800078e00ff */
[----:B------:R-:W-:Y:S02]  /*b140*/  IMAD.IADD R3, R0, 0x1, -R3 ;  /* 0x0000000100037824 */ /* 0x000fe400078e0a03 */
[----:B------:R-:W-:Y:S02]  /*b150*/  IMAD.IADD R0, R103, 0x1, R5 ;  /* 0x0000000167007824 */ /* 0x000fe400078e0205 */
[----:B------:R-:W-:-:S04]  /*b160*/  IMAD.SHL.U32 R233, R3, 0x2, RZ ;  /* 0x0000000203e97824 */ /* 0x000fc800078e00ff */
[--C-:B------:R-:W-:Y:S02]  /*b170*/  IMAD.IADD R20, R0, 0x1, -R233.reuse ;  /* 0x0000000100147824 */ /* 0x100fe400078e0ae9 */
[----:B------:R-:W-:Y:S02]  /*b180*/  IMAD.IADD R21, R103, 0x1, -R233 ;  /* 0x0000000167157824 */ /* 0x000fe400078e0ae9 */
[----:B--2---:R-:W-:-:S05]  /*b190*/  IMAD R2, R11, 0x80, R243 ;  /* 0x000000800b027824 */ /* 0x004fca00078e02f3 */
[----:B------:R-:W-:Y:S02]  /*b1a0*/  IADD3 R4, R239, R2, R242 ;  /* 0x00000002ef047210 */ /* 0x000fe40007ffe0f2 */
[----:B------:R-:W-:-:S03]  /*b1b0*/  IADD3 R2, -R233, 0x1, R0 ;  /* 0x00000001e9027810 */ /* 0x000fc60007ffe100 */
[----:B------:R-:W-:-:S04]  /*b1c0*/  @P0 IMAD.HI.U32 R3, R4, c[0x0][0x2c8], RZ ;  /* 0x0000b20004030a27 */ /* 0x000fc800078e00ff */
[----:B------:R-:W-:Y:S01]  /*b1d0*/  IMAD.IADD R2, R2, 0x1, -R232 ;  /* 0x0000000102027824 */ /* 0x000fe200078e0ae8 */
[----:B------:R-:W-:-:S03]  /*b1e0*/  @P0 SHF.R.U32.HI R4, RZ, c[0x0][0x2cc], R3 ;  /* 0x0000b300ff040a19 */ /* 0x000fc60000011603 */
[C---:B------:R-:W-:Y:S01]  /*b1f0*/  IMAD.IADD R19, R2.reuse, 0x1, R14 ;  /* 0x0000000102137824 */ /* 0x040fe200078e020e */
[----:B------:R-:W-:Y:S01]  /*b200*/  IADD3 R18, R2, c[0x0][0x328], RZ ;  /* 0x0000ca0002127a10 */ /* 0x000fe20007ffe0ff */
[----:B------:R-:W-:Y:S05]  /*b210*/  BRA.DIV ~URZ, `(.L_x_1207) ;  /* 0x000109827f007947 */ /* 0x000fea000b800000 */
[----:B------:R1:W2:Y:S02]  /*b220*/  SHFL.IDX PT, R3, R4, RZ, 0x1c1f ;  /* 0x001c1fff04037589 */ /* 0x0002a400000e0000 */
.L_x_1324:
[----:B------:R-:W-:Y:S01]  /*b230*/  FMUL.FTZ R0, R48, c[0x0][0x320] ;  /* 0x0000c80030007a20 */ /* 0x000fe20000410000 */
[----:B--2---:R-:W-:Y:S02]  /*b240*/  IADD3 R2, R18, R3, RZ ;  /* 0x0000000312027210 */ /* 0x004fe40007ffe0ff */
[----:B------:R-:W-:Y:S01]  /*b250*/  LOP3.LUT R212, R212, 0xffffefff, RZ, 0xc0, !PT ;  /* 0xffffefffd4d47812 */ /* 0x000fe200078ec0ff */
[----:B------:R2:W3:Y:S01]  /*b260*/  MUFU.TANH R17, R0 ;  /* 0x0000000000117308 */ /* 0x0004e20000002400 */
[----:B------:R-:W-:Y:S01]  /*b270*/  IMNMX R2, R20, R2, PT ;  /* 0x0000000214027217 */ /* 0x000fe20003800200 */
[----:B--2---:R-:W-:-:S06]  /*b280*/  FMUL.FTZ R0, R49, c[0x0][0x320] ;  /* 0x0000c80031007a20 */ /* 0x004fcc0000410000 */
[----:B------:R2:W4:Y:S02]  /*b290*/  MUFU.TANH R16, R0 ;  /* 0x0000000000107308 */ /* 0x0005240000002400 */
[----:B--2---:R-:W-:-:S06]  /*b2a0*/  FMUL.FTZ R0, R64, c[0x0][0x320] ;  /* 0x0000c80040007a20 */ /* 0x004fcc0000410000 */
[----:B------:R2:W1:Y:S02]  /*b2b0*/  MUFU.TANH R15, R0 ;  /* 0x00000000000f7308 */ /* 0x0004640000002400 */
[----:B--2---:R-:W-:-:S06]  /*b2c0*/  FMUL.FTZ R0, R65, c[0x0][0x320] ;  /* 0x0000c80041007a20 */ /* 0x004fcc0000410000 */
[----:B------:R2:W1:Y:S02]  /*b2d0*/  MUFU.TANH R14, R0 ;  /* 0x00000000000e7308 */ /* 0x0004640000002400 */
[----:B--2---:R-:W-:Y:S01]  /*b2e0*/  FMUL.FTZ R0, R36, c[0x0][0x320] ;  /* 0x0000c80024007a20 */ /* 0x004fe20000410000 */
[----:B------:R-:W-:-:S05]  /*b2f0*/  MOV R36, 0x1 ;  /* 0x0000000100247802 */ /* 0x000fca0000000f00 */
[----:B------:R2:W1:Y:S01]  /*b300*/  MUFU.TANH R13, R0 ;  /* 0x00000000000d7308 */ /* 0x0004620000002400 */
[----:B------:R-:W-:-:S13]  /*b310*/  ISETP.LE.AND P0, PT, R36, c[0x0][0x32c], PT ;  /* 0x0000cb0024007a0c */ /* 0x000fda0003f03270 */
[----:B------:R-:W-:Y:S01]  /*b320*/  @P0 LOP3.LUT R212, R212, 0x1000, RZ, 0xfc, !PT ;  /* 0x00001000d4d40812 */ /* 0x000fe200078efcff */
[----:B--2---:R-:W-:-:S04]  /*b330*/  FMUL.FTZ R0, R40, c[0x0][0x320] ;  /* 0x0000c80028007a20 */ /* 0x004fc80000410000 */
[----:B------:R2:W1:Y:S02]  /*b340*/  MUFU.TANH R12, R0 ;  /* 0x00000000000c7308 */ /* 0x0004640000002400 */
[----:B--2---:R-:W-:-:S06]  /*b350*/  FMUL.FTZ R0, R41, c[0x0][0x320] ;  /* 0x0000c80029007a20 */ /* 0x004fcc0000410000 */
[----:B------:R2:W1:Y:S02]  /*b360*/  MUFU.TANH R11, R0 ;  /* 0x00000000000b7308 */ /* 0x0004640000002400 */
[----:B--2---:R-:W-:-:S06]  /*b370*/  FMUL.FTZ R0, R37, c[0x0][0x320] ;  /* 0x0000c80025007a20 */ /* 0x004fcc0000410000 */
[----:B------:R2:W1:Y:S02]  /*b380*/  MUFU.TANH R8, R0 ;  /* 0x0000000000087308 */ /* 0x0004640000002400 */
[----:B--2---:R-:W-:Y:S01]  /*b390*/  IADD3 R0, R19, R3, RZ ;  /* 0x0000000313007210 */ /* 0x004fe20007ffe0ff */
[----:B------:R-:W-:Y:S05]  /*b3a0*/  @!P0 BRA `(.L_x_1208) ;  /* 0x0000012000008947 */ /* 0x000fea0003800000 */
[----:B-1-34-:R-:W-:Y:S01]  /*b3b0*/  IADD3 R3, -R232, R5, R3 ;  /* 0x00000005e8037210 */ /* 0x01afe20007ffe103 */
[----:B------:R-:W-:Y:S03]  /*b3c0*/  BSSY B0, `(.L_x_1209) ;  /* 0x000000c000007945 */ /* 0x000fe60003800000 */
[----:B------:R-:W-:-:S13]  /*b3d0*/  ISETP.GT.AND P0, PT, R3, -0x1, PT ;  /* 0xffffffff0300780c */ /* 0x000fda0003f04270 */
[----:B------:R-:W-:Y:S05]  /*b3e0*/  @P0 BRA `(.L_x_1210) ;  /* 0x0000006000000947 */ /* 0x000fea0003800000 */
[----:B------:R-:W-:Y:S02]  /*b3f0*/  ISETP.NE.AND P0, PT, R36, c[0x0][0x32c], PT ;  /* 0x0000cb0024007a0c */ /* 0x000fe40003f05270 */
[----:B------:R-:W-:-:S11]  /*b400*/  LOP3.LUT R3, RZ, R3, RZ, 0x33, !PT ;  /* 0x00000003ff037212 */ /* 0x000fd600078e33ff */
[----:B------:R-:W-:-:S05]  /*b410*/  @P0 IMAD.HI.U32 R7, R3, c[0x0][0x330], RZ ;  /* 0x0000cc0003070a27 */ /* 0x000fca00078e00ff */
[----:B------:R-:W-:-:S04]  /*b420*/  @P0 SHF.R.U32.HI R3, RZ, c[0x0][0x334], R7 ;  /* 0x0000cd00ff030a19 */ /* 0x000fc80000011607 */
[----:B------:R-:W-:Y:S01]  /*b430*/  LOP3.LUT R3, RZ, R3, RZ, 0x33, !PT ;  /* 0x00000003ff037212 */ /* 0x000fe200078e33ff */
[----:B------:R-:W-:Y:S05]  /*b440*/  BRA `(.L_x_1211) ;  /* 0x0000003000007947 */ /* 0x000fea0003800000 */
.L_x_1210:
[----:B------:R-:W-:-:S13]  /*b450*/  ISETP.NE.AND P0, PT, R36, c[0x0][0x32c], PT ;  /* 0x0000cb0024007a0c */ /* 0x000fda0003f05270 */
[----:B------:R-:W-:-:S05]  /*b460*/  @P0 IMAD.HI.U32 R7, R3, c[0x0][0x330], RZ ;  /* 0x0000cc0003070a27 */ /* 0x000fca00078e00ff */
[----:B------:R-:W-:Y:S02]  /*b470*/  @P0 SHF.R.U32.HI R3, RZ, c[0x0][0x334], R7 ;  /* 0x0000cd00ff030a19 */ /* 0x000fe40000011607 */
.L_x_1211:
[----:B------:R-:W-:Y:S05]  /*b480*/  BSYNC B0 ;  /* 0x0000000000007941 */ /* 0x000fea0003800000 */
.L_x_1209:
[----:B------:R-:W-:-:S05]  /*b490*/  IMAD R3, R3, c[0x0][0x32c], R21 ;  /* 0x0000cb0003037a24 */ /* 0x000fca00078e0215 */
[----:B------:R-:W-:Y:S02]  /*b4a0*/  IADD3 R7, R3, c[0x0][0x32c], RZ ;  /* 0x0000cb0003077a10 */ /* 0x000fe40007ffe0ff */
[----:B------:R-:W-:Y:S02]  /*b4b0*/  IMNMX R0, R0, R3, !PT ;  /* 0x0000000300007217 */ /* 0x000fe40007800200 */
[----:B------:R-:W-:Y:S02]  /*b4c0*/  IMNMX R2, R2, R7, PT ;  /* 0x0000000702027217 */ /* 0x000fe40003800200 */
.L_x_1208:
[C---:B-1-34-:R-:W-:Y:S02]  /*b4d0*/  ISETP.GE.AND P0, PT, R103.reuse, 0x2, PT ;  /* 0x000000026700780c */ /* 0x05afe40003f06270 */
[----:B------:R-:W-:Y:S02]  /*b4e0*/  LOP3.LUT R212, R212, 0xfffffff7, RZ, 0xc0, !PT ;  /* 0xfffffff7d4d47812 */ /* 0x000fe400078ec0ff */
[C---:B------:R-:W-:Y:S02]  /*b4f0*/  ISETP.GE.AND P1, PT, R103.reuse, 0x9, PT ;  /* 0x000000096700780c */ /* 0x040fe40003f26270 */
[----:B------:R-:W-:-:S02]  /*b500*/  ISETP.GE.AND P6, PT, R103, 0x12, PT ;  /* 0x000000126700780c */ /* 0x000fc40003fc6270 */
[C---:B------:R-:W-:Y:S02]  /*b510*/  ISETP.GE.AND P5, PT, R103.reuse, 0x19, PT ;  /* 0x000000196700780c */ /* 0x040fe40003fa6270 */
[C---:B------:R-:W-:Y:S02]  /*b520*/  ISETP.GE.AND P4, PT, R103.reuse, 0x1a, PT ;  /* 0x0000001a6700780c */ /* 0x040fe40003f86270 */
[----:B------:R-:W-:Y:S02]  /*b530*/  ISETP.GE.AND P3, PT, R103, 0x21, PT ;  /* 0x000000216700780c */ /* 0x000fe40003f66270 */
[----:B------:R-:W-:Y:S02]  /*b540*/  @P0 LOP3.LUT R212, R212, 0x8, RZ, 0xfc, !PT ;  /* 0x00000008d4d40812 */ /* 0x000fe400078efcff */
[----:B------:R-:W-:Y:S02]  /*b550*/  ISETP.GT.AND P0, PT, R0, 0x1, !P0 ;  /* 0x000000010000780c */ /* 0x000fe40004704270 */
[----:B------:R-:W-:-:S02]  /*b560*/  LOP3.LUT R212, R212, 0xfffffffb, RZ, 0xc0, !PT ;  /* 0xfffffffbd4d47812 */ /* 0x000fc400078ec0ff */
[----:B------:R-:W-:Y:S02]  /*b570*/  ISETP.LT.OR P0, PT, R2, 0x2, P0 ;  /* 0x000000020200780c */ /* 0x000fe40000701670 */
[----:B------:R-:W-:Y:S02]  /*b580*/  @P1 LOP3.LUT R212, R212, 0x4, RZ, 0xfc, !PT ;  /* 0x00000004d4d41812 */ /* 0x000fe400078efcff */
[----:B------:R-:W-:Y:S02]  /*b590*/  FSEL R24, R28, -INF , !P0 ;  /* 0xff8000001c187808 */ /* 0x000fe40004000000 */
[----:B------:R-:W-:Y:S02]  /*b5a0*/  ISETP.GT.AND P0, PT, R0, 0x8, !P1 ;  /* 0x000000080000780c */ /* 0x000fe40004f04270 */
[----:B------:R-:W-:Y:S02]  /*b5b0*/  ISETP.GE.AND P1, PT, R103, 0xa, PT ;  /* 0x0000000a6700780c */ /* 0x000fe40003f26270 */
[----:B------:R-:W-:-:S02]  /*b5c0*/  ISETP.LT.OR P0, PT, R2, 0x9, P0 ;  /* 0x000000090200780c */ /* 0x000fc40000701670 */
[----:B------:R-:W-:Y:S02]  /*b5d0*/  LOP3.LUT R212, R212, 0xfffffffd, RZ, 0xc0, !PT ;  /* 0xfffffffdd4d47812 */ /* 0x000fe400078ec0ff */
[----:B------:R-:W-:Y:S02]  /*b5e0*/  FSEL R25, R23, -INF , !P0 ;  /* 0xff80000017197808 */ /* 0x000fe40004000000 */
[----:B------:R-:W-:Y:S02]  /*b5f0*/  ISETP.GT.AND P0, PT, R0, 0x9, !P1 ;  /* 0x000000090000780c */ /* 0x000fe40004f04270 */
[----:B------:R-:W-:Y:S02]  /*b600*/  ISETP.GE.AND P2, PT, R103, 0x22, PT ;  /* 0x000000226700780c */ /* 0x000fe40003f46270 */
[----:B------:R-:W-:Y:S02]  /*b610*/  ISETP.LT.OR P0, PT, R2, 0xa, P0 ;  /* 0x0000000a0200780c */ /* 0x000fe40000701670 */
[----:B------:R-:W-:-:S02]  /*b620*/  @P1 LOP3.LUT R212, R212, 0x2, RZ, 0xfc, !PT ;  /* 0x00000002d4d41812 */ /* 0x000fc400078efcff */
[----:B------:R-:W-:Y:S02]  /*b630*/  ISETP.GE.AND P1, PT, R103, 0x11, PT ;  /* 0x000000116700780c */ /* 0x000fe40003f26270 */
[----:B------:R-:W-:Y:S02]  /*b640*/  FSEL R33, R22, -INF , !P0 ;  /* 0xff80000016217808 */ /* 0x000fe40004000000 */
[----:B------:R-:W-:Y:S02]  /*b650*/  ISETP.GT.AND P0, PT, R0, 0x10, !P1 ;  /* 0x000000100000780c */ /* 0x000fe40004f04270 */
[----:B------:R-:W-:Y:S02]  /*b660*/  LOP3.LUT R212, R212, 0xfffffffe, RZ, 0xc0, !PT ;  /* 0xfffffffed4d47812 */ /* 0x000fe400078ec0ff */
[----:B------:R-:W-:-:S04]  /*b670*/  ISETP.LT.OR P0, PT, R2, 0x11, P0 ;  /* 0x000000110200780c */ /* 0x000fc80000701670 */
[----:B------:R-:W-:Y:S02]  /*b680*/  FSEL R32, R17, -INF , !P0 ;  /* 0xff80000011207808 */ /* 0x000fe40004000000 */
[----:B------:R-:W-:Y:S02]  /*b690*/  ISETP.GT.AND P0, PT, R0, 0x11, !P6 ;  /* 0x000000110000780c */ /* 0x000fe40007704270 */
[----:B------:R-:W-:Y:S02]  /*b6a0*/  @P1 LOP3.LUT R212, R212, 0x1, RZ, 0xfc, !PT ;  /* 0x00000001d4d41812 */ /* 0x000fe400078efcff */
[----:B------:R-:W-:Y:S02]  /*b6b0*/  ISETP.LT.OR P0, PT, R2, 0x12, P0 ;  /* 0x000000120200780c */ /* 0x000fe40000701670 */
[----:B------:R-:W-:Y:S02]  /*b6c0*/  ISETP.GE.AND P1, PT, R103, 0x29, PT ;  /* 0x000000296700780c */ /* 0x000fe40003f26270 */
[----:B------:R-:W-:-:S02]  /*b6d0*/  FSEL R31, R16, -INF , !P0 ;  /* 0xff800000101f7808 */ /* 0x000fc40004000000 */
[----:B------:R-:W-:Y:S02]  /*b6e0*/  ISETP.GT.AND P0, PT, R0, 0x18, !P5 ;  /* 0x000000180000780c */ /* 0x000fe40006f04270 */
[----:B------:R-:W-:Y:S02]  /*b6f0*/  LOP3.LUT R212, R212, 0xffffffef, RZ, 0xc0, !PT ;  /* 0xffffffefd4d47812 */ /* 0x000fe400078ec0ff */
[----:B------:R-:W-:-:S04]  /*b700*/  ISETP.LT.OR P0, PT, R2, 0x19, P0 ;  /* 0x000000190200780c */ /* 0x000fc80000701670 */
[----:B------:R-:W-:Y:S02]  /*b710*/  FSEL R30, R15, -INF , !P0 ;  /* 0xff8000000f1e7808 */ /* 0x000fe40004000000 */
[----:B------:R-:W-:Y:S02]  /*b720*/  ISETP.GT.AND P0, PT, R0, 0x19, !P4 ;  /* 0x000000190000780c */ /* 0x000fe40006704270 */
[----:B------:R-:W-:Y:S02]  /*b730*/  @P1 LOP3.LUT R212, R212, 0x10, RZ, 0xfc, !PT ;  /* 0x00000010d4d41812 */ /* 0x000fe400078efcff */
[----:B------:R-:W-:Y:S02]  /*b740*/  ISETP.LT.OR P0, PT, R2, 0x1a, P0 ;  /* 0x0000001a0200780c */ /* 0x000fe40000701670 */
[----:B------:R-:W-:Y:S02]  /*b750*/  LOP3.LUT R212, R212, 0xffffffdf, RZ, 0xc0, !PT ;  /* 0xffffffdfd4d47812 */ /* 0x000fe400078ec0ff */
[----:B------:R-:W-:-:S02]  /*b760*/  FSEL R29, R14, -INF , !P0 ;  /* 0xff8000000e1d7808 */ /* 0x000fc40004000000 */
[----:B------:R-:W-:-:S04]  /*b770*/  ISETP.GT.AND P0, PT, R0, 0x20, !P3 ;  /* 0x000000200000780c */ /* 0x000fc80005f04270 */
[----:B------:R-:W-:-:S04]  /*b780*/  ISETP.LT.OR P0, PT, R2, 0x21, P0 ;  /* 0x000000210200780c */ /* 0x000fc80000701670 */
[----:B------:R-:W-:Y:S02]  /*b790*/  FSEL R28, R13, -INF , !P0 ;  /* 0xff8000000d1c7808 */ /* 0x000fe40004000000 */
[----:B------:R-:W-:-:S04]  /*b7a0*/  ISETP.GT.AND P0, PT, R0, 0x21, !P2 ;  /* 0x000000210000780c */ /* 0x000fc80005704270 */
[----:B------:R-:W-:-:S04]  /*b7b0*/  ISETP.LT.OR P0, PT, R2, 0x22, P0 ;  /* 0x000000220200780c */ /* 0x000fc80000701670 */
[----:B------:R-:W-:Y:S02]  /*b7c0*/  FSEL R27, R8, -INF , !P0 ;  /* 0xff800000081b7808 */ /* 0x000fe40004000000 */
[----:B------:R-:W-:Y:S02]  /*b7d0*/  ISETP.GT.AND P0, PT, R0, 0x28, !P1 ;  /* 0x000000280000780c */ /* 0x000fe40004f04270 */
[----:B------:R-:W-:Y:S02]  /*b7e0*/  ISETP.GE.AND P1, PT, R103, 0x1, PT ;  /* 0x000000016700780c */ /* 0x000fe40003f26270 */
[----:B------:R-:W-:-:S04]  /*b7f0*/  ISETP.LT.OR P0, PT, R2, 0x29, P0 ;  /* 0x000000290200780c */ /* 0x000fc80000701670 */
[----:B------:R-:W-:Y:S02]  /*b800*/  FSEL R34, R12, -INF , !P0 ;  /* 0xff8000000c227808 */ /* 0x000fe40004000000 */
[----:B------:R-:W-:-:S04]  /*b810*/  ISETP.GT.AND P0, PT, R0, RZ, !P1 ;  /* 0x000000ff0000720c */ /* 0x000fc80004f04270 */
[----:B------:R-:W-:-:S04]  /*b820*/  ISETP.LT.OR P0, PT, R2, 0x1, P0 ;  /* 0x000000010200780c */ /* 0x000fc80000701670 */
[----:B------:R-:W-:Y:S02]  /*b830*/  FSEL R22, R35, -INF , !P0 ;  /* 0xff80000023167808 */ /* 0x000fe40004000000 */
[----:B------:R-:W-:-:S13]  /*b840*/  ISETP.GE.AND P0, PT, R103, 0x2a, PT ;  /* 0x0000002a6700780c */ /* 0x000fda0003f06270 */
[----:B------:R-:W-:Y:S02]  /*b850*/  @P0 LOP3.LUT R212, R212, 0x20, RZ, 0xfc, !PT ;  /* 0x00000020d4d40812 */ /* 0x000fe400078efcff */
[----:B------:R-:W-:-:S04]  /*b860*/  ISETP.GT.AND P0, PT, R0, 0x29, !P0 ;  /* 0x000000290000780c */ /* 0x000fc80004704270 */
[----:B------:R-:W-:-:S04]  /*b870*/  ISETP.LT.OR P0, PT, R2, 0x2a, P0 ;  /* 0x0000002a0200780c */ /* 0x000fc80000701670 */
[----:B------:R-:W-:Y:S01]  /*b880*/  FSEL R26, R11, -INF , !P0 ;  /* 0xff8000000b1a7808 */ /* 0x000fe20004000000 */
[----:B------:R-:W-:Y:S06]  /*b890*/  BRA.DIV ~URZ, `(.L_x_1212) ;  /* 0x000103827f007947 */ /* 0x000fec000b800000 */
[----:B------:R1:W2:Y:S02]  /*b8a0*/  SHFL.IDX PT, R3, R4, 0x1, 0x1c1f ;  /* 0x003c1f0004037f89 */ /* 0x0002a400000e0000 */
.L_x_1325:
[----:B------:R-:W-:Y:S01]  /*b8b0*/  FMUL.FTZ R0, R46, c[0x0][0x320] ;  /* 0x0000c8002e007a20 */ /* 0x000fe20000410000 */
[----:B------:R-:W-:Y:S02]  /*b8c0*/  ISETP.LE.AND P0, PT, R36, c[0x0][0x32c], PT ;  /* 0x0000cb0024007a0c */ /* 0x000fe40003f03270 */
[----:B--2---:R-:W-:Y:S01]  /*b8d0*/  IADD3 R2, R18, R3, RZ ;  /* 0x0000000312027210 */ /* 0x004fe20007ffe0ff */
[----:B------:R2:W3:Y:S03]  /*b8e0*/  MUFU.TANH R17, R0 ;  /* 0x0000000000117308 */ /* 0x0004e60000002400 */
[----:B------:R-:W-:Y:S01]  /*b8f0*/  IMNMX R2, R20, R2, PT ;  /* 0x0000000214027217 */ /* 0x000fe20003800200 */
[----:B--2---:R-:W-:-:S04]  /*b900*/  FMUL.FTZ R0, R42, c[0x0][0x320] ;  /* 0x0000c8002a007a20 */ /* 0x004fc80000410000 */
[----:B------:R2:W4:Y:S02]  /*b910*/  MUFU.TANH R16, R0 ;  /* 0x0000000000107308 */ /* 0x0005240000002400 */
[----:B--2---:R-:W-:-:S06]  /*b920*/  FMUL.FTZ R0, R43, c[0x0][0x320] ;  /* 0x0000c8002b007a20 */ /* 0x004fcc0000410000 */
[----:B------:R2:W1:Y:S02]  /*b930*/  MUFU.TANH R23, R0 ;  /* 0x0000000000177308 */ /* 0x0004640000002400 */
        /* <DEDUP_REMOVED lines=27> */
.L_x_1215:
[----:B------:R-:W-:-:S04]  /*baf0*/  MOV R4, 0x1 ;  /* 0x0000000100047802 */ /* 0x000fc80000000f00 */
[----:B------:R-:W-:-:S13]  /*bb00*/  ISETP.NE.AND P0, PT, R4, c[0x0][0x32c], PT ;  /* 0x0000cb0004007a0c */ /* 0x000fda0003f05270 */
[----:B------:R-:W-:-:S05]  /*bb10*/  @P0 IMAD.HI.U32 R4, R3, c[0x0][0x330], RZ ;  /* 0x0000cc0003040a27 */ /* 0x000fca00078e00ff */
[----:B------:R-:W-:Y:S02]  /*bb20*/  @P0 SHF.R.U32.HI R3, RZ, c[0x0][0x334], R4 ;  /* 0x0000cd00ff030a19 */ /* 0x000fe40000011604 */
.L_x_1216:
[----:B------:R-:W-:Y:S05]  /*bb30*/  BSYNC B0 ;  /* 0x0000000000007941 */ /* 0x000fea0003800000 */
.L_x_1214:
[----:B------:R-:W-:-:S05]  /*bb40*/  IMAD R3, R3, c[0x0][0x32c], R21 ;  /* 0x0000cb0003037a24 */ /* 0x000fca00078e0215 */
[----:B------:R-:W-:Y:S02]  /*bb50*/  IADD3 R4, R3, c[0x0][0x32c], RZ ;  /* 0x0000cb0003047a10 */ /* 0x000fe40007ffe0ff */
[----:B------:R-:W-:Y:S02]  /*bb60*/  IMNMX R0, R0, R3, !PT ;  /* 0x0000000300007217 */ /* 0x000fe40007800200 */
[----:B------:R-:W-:Y:S02]  /*bb70*/  IMNMX R2, R2, R4, PT ;  /* 0x0000000402027217 */ /* 0x000fe40003800200 */
.L_x_1213:
[----:B-1-34-:R-:W-:Y:S02]  /*bb80*/  LOP3.LUT P0, RZ, R212, 0x8, RZ, 0xc0, !PT ;  /* 0x00000008d4ff7812 */ /* 0x01afe4000780c0ff */
[----:B------:R-:W-:Y:S02]  /*bb90*/  FMNMX.FTZ R136, R22, R24, !PT ;  /* 0x0000001816887209 */ /* 0x000fe40007810000 */
[----:B------:R-:W-:Y:S02]  /*bba0*/  ISETP.GT.AND P0, PT, R0, 0x1, !P0 ;  /* 0x000000010000780c */ /* 0x000fe40004704270 */
[----:B------:R-:W-:-:S02]  /*bbb0*/  FMNMX.FTZ R136, R25, R136, !PT ;  /* 0x0000008819887209 */ /* 0x000fc40007810000 */
[----:B------:R-:W-:Y:S02]  /*bbc0*/  ISETP.LT.OR P0, PT, R2, 0x2, P0 ;  /* 0x000000020200780c */ /* 0x000fe40000701670 */
[----:B------:R-:W-:Y:S02]  /*bbd0*/  FMNMX.FTZ R136, R33, R136, !PT ;  /* 0x0000008821887209 */ /* 0x000fe40007810000 */
[----:B------:R-:W-:Y:S02]  /*bbe0*/  FSEL R18, R52, -INF , !P0 ;  /* 0xff80000034127808 */ /* 0x000fe40004000000 */
[----:B------:R-:W-:Y:S02]  /*bbf0*/  LOP3.LUT P0, RZ, R212, 0x4, RZ, 0xc0, !PT ;  /* 0x00000004d4ff7812 */ /* 0x000fe4000780c0ff */
[----:B------:R-:W-:Y:S02]  /*bc00*/  FMNMX.FTZ R136, R32, R136, !PT ;  /* 0x0000008820887209 */ /* 0x000fe40007810000 */
[----:B------:R-:W-:-:S02]  /*bc10*/  ISETP.GT.AND P0, PT, R0, 0x8, !P0 ;  /* 0x000000080000780c */ /* 0x000fc40004704270 */
[----:B------:R-:W-:Y:S02]  /*bc20*/  FMNMX.FTZ R136, R31, R136, !PT ;  /* 0x000000881f887209 */ /* 0x000fe40007810000 */
[----:B------:R-:W-:Y:S02]  /*bc30*/  ISETP.LT.OR P0, PT, R2, 0x9, P0 ;  /* 0x000000090200780c */ /* 0x000fe40000701670 */
[----:B------:R-:W-:Y:S02]  /*bc40*/  FMNMX.FTZ R136, R30, R136, !PT ;  /* 0x000000881e887209 */ /* 0x000fe40007810000 */
[----:B------:R-:W-:Y:S02]  /*bc50*/  FSEL R19, R17, -INF , !P0 ;  /* 0xff80000011137808 */ /* 0x000fe40004000000 */
[----:B------:R-:W-:Y:S02]  /*bc60*/  LOP3.LUT P0, RZ, R212, 0x2, RZ, 0xc0, !PT ;  /* 0x00000002d4ff7812 */ /* 0x000fe4000780c0ff */
[----:B------:R-:W-:-:S02]  /*bc70*/  FMNMX.FTZ R136, R29, R136, !PT ;  /* 0x000000881d887209 */ /* 0x000fc40007810000 */
[----:B------:R-:W-:Y:S02]  /*bc80*/  ISETP.GT.AND P0, PT, R0, 0x9, !P0 ;  /* 0x000000090000780c */ /* 0x000fe40004704270 */
[----:B------:R-:W-:Y:S02]  /*bc90*/  FMNMX.FTZ R136, R28, R136, !PT ;  /* 0x000000881c887209 */ /* 0x000fe40007810000 */
[----:B------:R-:W-:Y:S02]  /*bca0*/  ISETP.LT.OR P0, PT, R2, 0xa, P0 ;  /* 0x0000000a0200780c */ /* 0x000fe40000701670 */
[----:B------:R-:W-:Y:S02]  /*bcb0*/  FMNMX.FTZ R136, R27, R136, !PT ;  /* 0x000000881b887209 */ /* 0x000fe40007810000 */
[----:B------:R-:W-:Y:S02]  /*bcc0*/  FSEL R17, R15, -INF , !P0 ;  /* 0xff8000000f117808 */ /* 0x000fe40004000000 */
[----:B------:R-:W-:-:S02]  /*bcd0*/  LOP3.LUT P0, RZ, R212, 0x1, RZ, 0xc0, !PT ;  /* 0x00000001d4ff7812 */ /* 0x000fc4000780c0ff */
[----:B------:R-:W-:Y:S02]  /*bce0*/  FMNMX.FTZ R136, R34, R136, !PT ;  /* 0x0000008822887209 */ /* 0x000fe40007810000 */
[----:B------:R-:W-:Y:S02]  /*bcf0*/  ISETP.GT.AND P0, PT, R0, 0x10, !P0 ;  /* 0x000000100000780c */ /* 0x000fe40004704270 */
[----:B------:R-:W-:Y:S02]  /*bd00*/  FMNMX.FTZ R136, R26, R136, !PT ;  /* 0x000000881a887209 */ /* 0x000fe40007810000 */
[----:B------:R-:W-:-:S04]  /*bd10*/  ISETP.LT.OR P0, PT, R2, 0x11, P0 ;  /* 0x000000110200780c */ /* 0x000fc80000701670 */
[----:B------:R-:W-:Y:S02]  /*bd20*/  FSEL R15, R12, -INF , !P0 ;  /* 0xff8000000c0f7808 */ /* 0x000fe40004000000 */
[----:B------:R-:W-:Y:S02]  /*bd30*/  ISETP.GT.AND P0, PT, R0, 0x11, !P6 ;  /* 0x000000110000780c */ /* 0x000fe40007704270 */
[----:B------:R-:W-:Y:S02]  /*bd40*/  LOP3.LUT P6, RZ, R212, 0x20, RZ, 0xc0, !PT ;  /* 0x00000020d4ff7812 */ /* 0x000fe400078cc0ff */
[----:B------:R-:W-:-:S04]  /*bd50*/  ISETP.LT.OR P0, PT, R2, 0x12, P0 ;  /* 0x000000120200780c */ /* 0x000fc80000701670 */
[----:B------:R-:W-:Y:S02]  /*bd60*/  FSEL R12, R7, -INF , !P0 ;  /* 0xff800000070c7808 */ /* 0x000fe40004000000 */
[----:B------:R-:W-:Y:S02]  /*bd70*/  ISETP.GT.AND P0, PT, R0, 0x18, !P5 ;  /* 0x000000180000780c */ /* 0x000fe40006f04270 */
[----:B------:R-:W-:Y:S02]  /*bd80*/  LOP3.LUT P5, RZ, R212, 0x10, RZ, 0xc0, !PT ;  /* 0x00000010d4ff7812 */ /* 0x000fe400078ac0ff */
[----:B------:R-:W-:-:S04]  /*bd90*/  ISETP.LT.OR P0, PT, R2, 0x19, P0 ;  /* 0x000000190200780c */ /* 0x000fc80000701670 */
[----:B------:R-:W-:Y:S02]  /*bda0*/  FSEL R14, R14, -INF , !P0 ;  /* 0xff8000000e0e7808 */ /* 0x000fe40004000000 */
[----:B------:R-:W-:-:S04]  /*bdb0*/  ISETP.GT.AND P0, PT, R0, 0x19, !P4 ;  /* 0x000000190000780c */ /* 0x000fc80006704270 */
        /* <DEDUP_REMOVED lines=8> */
[----:B------:R-:W-:-:S04]  /*be40*/  ISETP.GT.AND P0, PT, R0, RZ, !P1 ;  /* 0x000000ff0000720c */ /* 0x000fc80004f04270 */
[----:B------:R-:W-:-:S04]  /*be50*/  ISETP.LT.OR P0, PT, R2, 0x1, P0 ;  /* 0x000000010200780c */ /* 0x000fc80000701670 */
[----:B------:R-:W-:Y:S02]  /*be60*/  FSEL R8, R53, -INF , !P0 ;  /* 0xff80000035087808 */ /* 0x000fe40004000000 */
[----:B------:R-:W-:Y:S02]  /*be70*/  ISETP.GT.AND P0, PT, R0, 0x28, !P5 ;  /* 0x000000280000780c */ /* 0x000fe40006f04270 */
[----:B------:R-:W-:Y:S02]  /*be80*/  FMNMX.FTZ R7, R8, R18, !PT ;  /* 0x0000001208077209 */ /* 0x000fe40007810000 */
[----:B------:R-:W-:Y:S02]  /*be90*/  ISETP.LT.OR P0, PT, R2, 0x29, P0 ;  /* 0x000000290200780c */ /* 0x000fe40000701670 */
[----:B------:R-:W-:Y:S02]  /*bea0*/  FMNMX.FTZ R7, R19, R7, !PT ;  /* 0x0000000713077209 */ /* 0x000fe40007810000 */
[----:B------:R-:W-:-:S02]  /*beb0*/  FSEL R16, R16, -INF , !P0 ;  /* 0xff80000010107808 */ /* 0x000fc40004000000 */
[----:B------:R-:W-:Y:S02]  /*bec0*/  FMNMX.FTZ R7, R17, R7, !PT ;  /* 0x0000000711077209 */ /* 0x000fe40007810000 */
[----:B------:R-:W-:Y:S02]  /*bed0*/  ISETP.GT.AND P0, PT, R0, 0x29, !P6 ;  /* 0x000000290000780c */ /* 0x000fe40007704270 */
        /* <DEDUP_REMOVED lines=9> */
[----:B------:R-:W-:Y:S01]  /*bf70*/  FMNMX.FTZ R7, R11, R7, !PT ;  /* 0x000000070b077209 */ /* 0x000fe20007810000 */
[----:B------:R-:W-:Y:S05]  /*bf80*/  BRA.DIV ~URZ, `(.L_x_1217) ;  /* 0x0000fd127f007947 */ /* 0x000fea000b800000 */
[----:B------:R1:W2:Y:S02]  /*bf90*/  SHFL.BFLY PT, R0, R136, 0x2, 0x1f ;  /* 0x0c401f0088007f89 */ /* 0x0002a400000e0000 */
.L_x_1326:
[----:B-12---:R-:W-:Y:S01]  /*bfa0*/  FMNMX.FTZ R136, R136, R0, !PT ;  /* 0x0000000088887209 */ /* 0x006fe20007810000 */
[----:B------:R-:W-:Y:S05]  /*bfb0*/  BRA.DIV ~URZ, `(.L_x_1218) ;  /* 0x0000fd327f007947 */ /* 0x000fea000b800000 */
[----:B------:R-:W1:Y:S04]  /*bfc0*/  SHFL.BFLY PT, R0, R7, 0x2, 0x1f ;  /* 0x0c401f0007007f89 */ /* 0x000e6800000e0000 */
[----:B------:R-:W2:Y:S01]  /*bfd0*/  SHFL.BFLY PT, R2, R136, 0x1, 0x1f ;  /* 0x0c201f0088027f89 */ /* 0x000ea200000e0000 */
[----:B-1----:R-:W-:Y:S02]  /*bfe0*/  FMNMX.FTZ R7, R7, R0, !PT ;  /* 0x0000000007077209 */ /* 0x002fe40007810000 */
[----:B--2---:R-:W-:-:S03]  /*bff0*/  FMNMX.FTZ R136, R136, R2, !PT ;  /* 0x0000000288887209 */ /* 0x004fc60007810000 */
[----:B------:R1:W2:Y:S04]  /*c000*/  SHFL.BFLY PT, R3, R7, 0x1, 0x1f ;  /* 0x0c201f0007037f89 */ /* 0x0002a800000e0000 */
.L_x_1327:
[C---:B------:R-:W-:Y:S01]  /*c010*/  FMUL.FTZ R0, R136.reuse, c[0x0][0x2d0] ;  /* 0x0000b40088007a20 */ /* 0x040fe20000410000 */
[----:B------:R-:W-:Y:S01]  /*c020*/  FSETP.NEU.FTZ.AND P0, PT, R136, -INF , PT ;  /* 0xff8000008800780b */ /* 0x000fe20003f1d000 */
[----:B------:R-:W-:Y:S01]  /*c030*/  WARPSYNC 0xffffffff ;  /* 0xffffffff00007948 */ /* 0x000fe20003800000 */
[----:B-12---:R-:W-:Y:S02]  /*c040*/  FMNMX.FTZ R7, R3, R7, !PT ;  /* 0x0000000703077209 */ /* 0x006fe40007810000 */
[----:B------:R-:W-:Y:S02]  /*c050*/  FSEL R0, R0, RZ, P0 ;  /* 0x000000ff00007208 */ /* 0x000fe40000000000 */
[C---:B------:R-:W-:Y:S01]  /*c060*/  FSETP.NEU.FTZ.AND P0, PT, R7.reuse, -INF , PT ;  /* 0xff8000000700780b */ /* 0x040fe20003f1d000 */
[----:B------:R-:W-:Y:S01]  /*c070*/  FMUL.FTZ R3, R7, c[0x0][0x2d0] ;  /* 0x0000b40007037a20 */ /* 0x000fe20000410000 */
[----:B------:R-:W-:Y:S01]  /*c080*/  SHF.L.U32 R201, R10, 0x1, RZ ;  /* 0x000000010ac97819 */ /* 0x000fe200000006ff */
[----:B------:R-:W-:-:S04]  /*c090*/  FFMA.FTZ R2, R22, c[0x0][0x2d0], -R0 ;  /* 0x0000b40016027a23 */ /* 0x000fc80000010800 */
[----:B------:R1:W-:Y:S02]  /*c0a0*/  MUFU.EX2 R38, R2 ;  /* 0x0000000200267308 */ /* 0x0003e40000000800 */
[----:B-1----:R-:W-:-:S06]  /*c0b0*/  FFMA.FTZ R2, R24, c[0x0][0x2d0], -R0 ;  /* 0x0000b40018027a23 */ /* 0x002fcc0000010800 */
[----:B------:R1:W2:Y:S02]  /*c0c0*/  MUFU.EX2 R36, R2 ;  /* 0x0000000200247308 */ /* 0x0002a40000000800 */
[----:B-1----:R-:W-:-:S06]  /*c0d0*/  FFMA.FTZ R2, R25, c[0x0][0x2d0], -R0 ;  /* 0x0000b40019027a23 */ /* 0x002fcc0000010800 */
[----:B------:R1:W3:Y:S02]  /*c0e0*/  MUFU.EX2 R37, R2 ;  /* 0x0000000200257308 */ /* 0x0002e40000000800 */
[----:B-1----:R-:W-:-:S06]  /*c0f0*/  FFMA.FTZ R2, R33, c[0x0][0x2d0], -R0 ;  /* 0x0000b40021027a23 */ /* 0x002fcc0000010800 */
[----:B------:R1:W4:Y:S02]  /*c100*/  MUFU.EX2 R35, R2 ;  /* 0x0000000200237308 */ /* 0x0003240000000800 */
[----:B-1----:R-:W-:-:S06]  /*c110*/  FFMA.FTZ R2, R32, c[0x0][0x2d0], -R0 ;  /* 0x0000b40020027a23 */ /* 0x002fcc0000010800 */
[----:B------:R1:W5:Y:S02]  /*c120*/  MUFU.EX2 R33, R2 ;  /* 0x0000000200217308 */ /* 0x0003640000000800 */
[----:B-1----:R-:W-:-:S06]  /*c130*/  FFMA.FTZ R2, R31, c[0x0][0x2d0], -R0 ;  /* 0x0000b4001f027a23 */ /* 0x002fcc0000010800 */
        /* <DEDUP_REMOVED lines=8> */
[----:B------:R1:W-:Y:S02]  /*c1c0*/  MUFU.EX2 R132, R2 ;  /* 0x0000000200847308 */ /* 0x0003e40000000800 */
[----:B-1----:R-:W-:-:S06]  /*c1d0*/  FFMA.FTZ R2, R34, c[0x0][0x2d0], -R0 ;  /* 0x0000b40022027a23 */ /* 0x002fcc0000010800 */
[----:B------:R1:W-:Y:S02]  /*c1e0*/  MUFU.EX2 R28, R2 ;  /* 0x00000002001c7308 */ /* 0x0003e40000000800 */
[----:B-1----:R-:W-:Y:S01]  /*c1f0*/  FFMA.FTZ R2, R26, c[0x0][0x2d0], -R0 ;  /* 0x0000b4001a027a23 */ /* 0x002fe20000010800 */
[----:B------:R-:W-:Y:S01]  /*c200*/  FSEL R0, R3, RZ, P0 ;  /* 0x000000ff03007208 */ /* 0x000fe20000000000 */
[----:B--2---:R-:W-:-:S04]  /*c210*/  FADD.FTZ R3, R38, R36 ;  /* 0x0000002426037221 */ /* 0x004fc80000010000 */
[----:B------:R1:W-:Y:S01]  /*c220*/  MUFU.EX2 R134, R2 ;  /* 0x0000000200867308 */ /* 0x0003e20000000800 */
[----:B---3--:R-:W-:-:S04]  /*c230*/  FADD.FTZ R3, R37, R3 ;  /* 0x0000000325037221 */ /* 0x008fc80000010000 */
[----:B----4-:R-:W-:-:S04]  /*c240*/  FADD.FTZ R3, R35, R3 ;  /* 0x0000000323037221 */ /* 0x010fc80000010000 */
[----:B-----5:R-:W-:Y:S02]  /*c250*/  FADD.FTZ R3, R33, R3 ;  /* 0x0000000321037221 */ /* 0x020fe40000010000 */
[----:B-1----:R-:W-:-:S04]  /*c260*/  FFMA.FTZ R2, R8, c[0x0][0x2d0], -R0 ;  /* 0x0000b40008027a23 */ /* 0x002fc80000010800 */
[----:B------:R1:W-:Y:S02]  /*c270*/  MUFU.EX2 R27, R2 ;  /* 0x00000002001b7308 */ /* 0x0003e40000000800 */
[----:B-1----:R-:W-:Y:S01]  /*c280*/  FFMA.FTZ R2, R18, c[0x0][0x2d0], -R0 ;  /* 0x0000b40012027a23 */ /* 0x002fe20000010800 */
[----:B------:R-:W-:-:S05]  /*c290*/  F2FP.PACK_AB R18, R30, R32 ;  /* 0x000000201e12723e */ /* 0x000fca00000000ff */
[----:B------:R1:W2:Y:S02]  /*c2a0*/  MUFU.EX2 R26, R2 ;  /* 0x00000002001a7308 */ /* 0x0002a40000000800 */
[----:B-1----:R-:W-:Y:S02]  /*c2b0*/  FFMA.FTZ R2, R19, c[0x0][0x2d0], -R0 ;  /* 0x0000b40013027a23 */ /* 0x002fe40000010800 */
[----:B--2---:R-:W-:-:S04]  /*c2c0*/  FADD.FTZ R4, R27, R26 ;  /* 0x0000001a1b047221 */ /* 0x004fc80000010000 */
[----:B------:R1:W2:Y:S02]  /*c2d0*/  MUFU.EX2 R25, R2 ;  /* 0x0000000200197308 */ /* 0x0002a40000000800 */
[----:B-1----:R-:W-:Y:S02]  /*c2e0*/  FFMA.FTZ R2, R17, c[0x0][0x2d0], -R0 ;  /* 0x0000b40011027a23 */ /* 0x002fe40000010800 */
[----:B--2---:R-:W-:-:S04]  /*c2f0*/  FADD.FTZ R4, R25, R4 ;  /* 0x0000000419047221 */ /* 0x004fc80000010000 */
[----:B------:R1:W2:Y:S02]  /*c300*/  MUFU.EX2 R24, R2 ;  /* 0x0000000200187308 */ /* 0x0002a40000000800 */
[----:B-1----:R-:W-:Y:S01]  /*c310*/  FFMA.FTZ R2, R15, c[0x0][0x2d0], -R0 ;  /* 0x0000b4000f027a23 */ /* 0x002fe20000010800 */
[C---:B--2---:R-:W-:Y:S01]  /*c320*/  F2FP.PACK_AB R15, R24.reuse, R25 ;  /* 0x00000019180f723e */ /* 0x044fe200000000ff */
[----:B------:R-:W-:-:S04]  /*c330*/  FADD.FTZ R4, R24, R4 ;  /* 0x0000000418047221 */ /* 0x000fc80000010000 */
[----:B------:R1:W2:Y:S02]  /*c340*/  MUFU.EX2 R23, R2 ;  /* 0x0000000200177308 */ /* 0x0002a40000000800 */
[----:B-1----:R-:W-:Y:S01]  /*c350*/  FFMA.FTZ R2, R12, c[0x0][0x2d0], -R0 ;  /* 0x0000b4000c027a23 */ /* 0x002fe20000010800 */
[----:B------:R-:W-:Y:S01]  /*c360*/  F2FP.PACK_AB R12, R36, R38 ;  /* 0x00000026240c723e */ /* 0x000fe200000000ff */
[----:B--2---:R-:W-:-:S04]  /*c370*/  FADD.FTZ R4, R23, R4 ;  /* 0x0000000417047221 */ /* 0x004fc80000010000 */
[----:B------:R1:W2:Y:S02]  /*c380*/  MUFU.EX2 R17, R2 ;  /* 0x0000000200117308 */ /* 0x0002a40000000800 */
[----:B-1----:R-:W-:Y:S01]  /*c390*/  FFMA.FTZ R2, R14, c[0x0][0x2d0], -R0 ;  /* 0x0000b4000e027a23 */ /* 0x002fe20000010800 */
[----:B------:R-:W-:-:S05]  /*c3a0*/  F2FP.PACK_AB R14, R35, R37 ;  /* 0x00000025230e723e */ /* 0x000fca00000000ff */
[----:B------:R1:W3:Y:S02]  /*c3b0*/  MUFU.EX2 R22, R2 ;  /* 0x0000000200167308 */ /* 0x0002e40000000800 */
[----:B-1----:R-:W-:Y:S01]  /*c3c0*/  FFMA.FTZ R2, R13, c[0x0][0x2d0], -R0 ;  /* 0x0000b4000d027a23 */ /* 0x002fe20000010800 */
[----:B------:R-:W-:-:S05]  /*c3d0*/  F2FP.PACK_AB R13, R26, R27 ;  /* 0x0000001b1a0d723e */ /* 0x000fca00000000ff */
[----:B------:R1:W4:Y:S02]  /*c3e0*/  MUFU.EX2 R19, R2 ;  /* 0x0000000200137308 */ /* 0x0003240000000800 */
[----:B-1----:R-:W-:-:S06]  /*c3f0*/  FFMA.FTZ R2, R20, c[0x0][0x2d0], -R0 ;  /* 0x0000b40014027a23 */ /* 0x002fcc0000010800 */
[----:B------:R1:W5:Y:S02]  /*c400*/  MUFU.EX2 R8, R2 ;  /* 0x0000000200087308 */ /* 0x0003640000000800 */
[----:B-1----:R-:W-:-:S06]  /*c410*/  FFMA.FTZ R2, R21, c[0x0][0x2d0], -R0 ;  /* 0x0000b40015027a23 */ /* 0x002fcc0000010800 */
[----:B------:R1:W1:Y:S02]  /*c420*/  MUFU.EX2 R133, R2 ;  /* 0x0000000200857308 */ /* 0x0002640000000800 */
[C---:B-1----:R-:W-:Y:S02]  /*c430*/  FADD.FTZ R2, R31.reuse, R3 ;  /* 0x000000031f027221 */ /* 0x042fe40000010000 */
[----:B------:R-:W-:Y:S01]  /*c440*/  FFMA.FTZ R3, R16, c[0x0][0x2d0], -R0 ;  /* 0x0000b40010037a23 */ /* 0x000fe20000010800 */
[----:B------:R-:W-:Y:S01]  /*c450*/  F2FP.PACK_AB R16, R31, R33 ;  /* 0x000000211f10723e */ /* 0x000fe200000000ff */
[----:B------:R-:W-:Y:S02]  /*c460*/  FADD.FTZ R2, R32, R2 ;  /* 0x0000000220027221 */ /* 0x000fe40000010000 */
[----:B------:R2:W1:Y:S02]  /*c470*/  MUFU.EX2 R135, R3 ;  /* 0x0000000300877308 */ /* 0x0004640000000800 */
[----:B------:R-:W-:-:S02]  /*c480*/  FADD.FTZ R2, R30, R2 ;  /* 0x000000021e027221 */ /* 0x000fc40000010000 */
[C---:B--2---:R-:W-:Y:S01]  /*c490*/  FADD.FTZ R3, R17.reuse, R4 ;  /* 0x0000000411037221 */ /* 0x044fe20000010000 */
[----:B------:R-:W-:Y:S01]  /*c4a0*/  F2FP.PACK_AB R17, R17, R23 ;  /* 0x000000171111723e */ /* 0x000fe200000000ff */
[----:B------:R-:W-:Y:S02]  /*c4b0*/  FFMA.FTZ R4, R11, c[0x0][0x2d0], -R0 ;  /* 0x0000b4000b047a23 */ /* 0x000fe40000010800 */
[----:B---3--:R-:W-:Y:S02]  /*c4c0*/  FADD.FTZ R3, R22, R3 ;  /* 0x0000000316037221 */ /* 0x008fe40000010000 */
[----:B------:R-:W-:Y:S02]  /*c4d0*/  FADD.FTZ R0, R29, R2 ;  /* 0x000000021d007221 */ /* 0x000fe40000010000 */
[----:B------:R-:W2:Y:S01]  /*c4e0*/  MUFU.EX2 R4, R4 ;  /* 0x0000000400047308 */ /* 0x000ea20000000800 */
[C---:B----4-:R-:W-:Y:S01]  /*c4f0*/  FADD.FTZ R3, R19.reuse, R3 ;  /* 0x0000000313037221 */ /* 0x050fe20000010000 */
[----:B------:R-:W-:Y:S01]  /*c500*/  F2FP.PACK_AB R19, R19, R22 ;  /* 0x000000161313723e */ /* 0x000fe200000000ff */
[C---:B------:R-:W-:Y:S01]  /*c510*/  FADD.FTZ R0, R132.reuse, R0 ;  /* 0x0000000084007221 */ /* 0x040fe20000010000 */
[----:B------:R-:W-:Y:S01]  /*c520*/  F2FP.PACK_AB R132, R132, R29 ;  /* 0x0000001d8484723e */ /* 0x000fe200000000ff */
[----:B-----5:R-:W-:-:S02]  /*c530*/  FADD.FTZ R3, R8, R3 ;  /* 0x0000000308037221 */ /* 0x020fc40000010000 */
[----:B------:R-:W-:Y:S02]  /*c540*/  FADD.FTZ R0, R28, R0 ;  /* 0x000000001c007221 */ /* 0x000fe40000010000 */
[C---:B------:R-:W-:Y:S01]  /*c550*/  FADD.FTZ R3, R133.reuse, R3 ;  /* 0x0000000385037221 */ /* 0x040fe20000010000 */
[----:B------:R-:W-:Y:S01]  /*c560*/  F2FP.PACK_AB R133, R133, R8 ;  /* 0x000000088585723e */ /* 0x000fe200000000ff */
[C---:B------:R-:W-:Y:S01]  /*c570*/  FADD.FTZ R231, R134.reuse, R0 ;  /* 0x0000000086e77221 */ /* 0x040fe20000010000 */
[----:B------:R-:W-:Y:S01]  /*c580*/  F2FP.PACK_AB R134, R134, R28 ;  /* 0x0000001c8686723e */ /* 0x000fe200000000ff */
[----:B-1----:R-:W-:Y:S01]  /*c590*/  FADD.FTZ R3, R135, R3 ;  /* 0x0000000387037221 */ /* 0x002fe20000010000 */
[----:B--2---:R-:W-:-:S03]  /*c5a0*/  F2FP.PACK_AB R135, R4, R135 ;  /* 0x000000870487723e */ /* 0x004fc600000000ff */
[----:B------:R-:W-:Y:S02]  /*c5b0*/  FADD.FTZ R230, R4, R3 ;  /* 0x0000000304e67221 */ /* 0x000fe40000010000 */
[----:B------:R-:W2:Y:S04]  /*c5c0*/  LDL R3, [R1+0x4] ;  /* 0x0000040001037983 */ /* 0x000ea80000100800 */
[----:B------:R-:W3:Y:S04]  /*c5d0*/  LDL R137, [R1+0x64] ;  /* 0x0000640001897983 */ /* 0x000ee80000100800 */
[----:B------:R-:W3:Y:S04]  /*c5e0*/  LDL R4, [R1+0x58] ;  /* 0x0000580001047983 */ /* 0x000ee80000100800 */
[----:B------:R-:W1:Y:S04]  /*c5f0*/  LDSM.16.MT88.4 R28, [R201+0x5880] ;  /* 0x00588000c91c783b */ /* 0x000e680000004200 */
[----:B------:R-:W4:Y:S04]  /*c600*/  LDSM.16.MT88.4 R24, [R201+0x4080] ;  /* 0x00408000c918783b */ /* 0x000f280000004200 */
[----:B------:R-:W5:Y:S04]  /*c610*/  LDSM.16.MT88.4 R60, [R201+0x6080] ;  /* 0x00608000c93c783b */ /* 0x000f680000004200 */
[----:B------:R-:W4:Y:S01]  /*c620*/  LDSM.16.MT88.4 R32, [R201+0x4880] ;  /* 0x00488000c920783b */ /* 0x000f220000004200 */
[----:B------:R-:W-:-:S03]  /*c630*/  IMAD R202, R9, 0x2, R201 ;  /* 0x0000000209ca7824 */ /* 0x000fc600078e02c9 */
[----:B------:R-:W4:Y:S04]  /*c640*/  LDSM.16.MT88.4 R56, [R201+0x8880] ;  /* 0x00888000c938783b */ /* 0x000f280000004200 */
[----:B------:R-:W-:Y:S01]  /*c650*/  LDSM.16.MT88.4 R40, [R201+0x7080] ;  /* 0x00708000c928783b */ /* 0x000fe20000004200 */
[----:B------:R-:W-:-:S03]  /*c660*/  IMAD R204, R6, 0x2, R201 ;  /* 0x0000000206cc7824 */ /* 0x000fc600078e02c9 */
[----:B------:R-:W-:Y:S04]  /*c670*/  LDSM.16.MT88.4 R64, [R202+0x4880] ;  /* 0x00488000ca40783b */ /* 0x000fe80000004200 */
[----:B------:R-:W-:Y:S04]  /*c680*/  LDSM.16.MT88.4 R8, [R204+0x5880] ;  /* 0x00588000cc08783b */ /* 0x000fe80000004200 */
[----:B------:R-:W-:Y:S04]  /*c690*/  LDSM.16.MT88.4 R92, [R204+0x7080] ;  /* 0x00708000cc5c783b */ /* 0x000fe80000004200 */
[----:B------:R-:W-:Y:S01]  /*c6a0*/  LDSM.16.MT88.4 R96, [R201+0x7880] ;  /* 0x00788000c960783b */ /* 0x000fe20000004200 */
[C---:B-1----:R-:W-:Y:S03]  /*c6b0*/  HMMA.16816.F32 R52, R12.reuse, R28, RZ ;  /* 0x0000001c0c34723c */ /* 0x042fe600000018ff */
[----:B------:R-:W-:Y:S04]  /*c6c0*/  LDSM.16.MT88.4 R72, [R202+0x7080] ;  /* 0x00708000ca48783b */ /* 0x000fe80000004200 */
[----:B------:R-:W-:Y:S01]  /*c6d0*/  LDSM.16.MT88.4 R108, [R204+0x7880] ;  /* 0x00788000cc6c783b */ /* 0x000fe20000004200 */
[C---:B------:R-:W-:Y:S03]  /*c6e0*/  HMMA.16816.F32 R44, R12.reuse, R30, RZ ;  /* 0x0000001e0c2c723c */ /* 0x040fe600000018ff */
[----:B------:R-:W1:Y:S04]  /*c6f0*/  LDSM.16.MT88.4 R28, [R202+0x4080] ;  /* 0x00408000ca1c783b */ /* 0x000e680000004200 */
[----:B------:R-:W-:Y:S01]  /*c700*/  LDSM.16.MT88.4 R144, [R201+0x5080] ;  /* 0x00508000c990783b */ /* 0x000fe20000004200 */
[----:B----4-:R-:W-:Y:S08]  /*c710*/  HMMA.16816.F32 R20, R12, R24, RZ ;  /* 0x000000180c14723c */ /* 0x010ff000000018ff */
[C---:B-----5:R-:W-:Y:S01]  /*c720*/  HMMA.16816.F32 R120, R16.reuse, R60, R52 ;  /* 0x0000003c1078723c */ /* 0x060fe20000001834 */
[----:B------:R-:W-:Y:S07]  /*c730*/  LDSM.16.MT88.4 R52, [R204+0x4880] ;  /* 0x00488000cc34783b */ /* 0x000fee0000004200 */
[----:B------:R-:W-:Y:S01]  /*c740*/  HMMA.16816.F32 R116, R16, R62, R44 ;  /* 0x0000003e1074723c */ /* 0x000fe2000000182c */
[----:B------:R-:W4:Y:S04]  /*c750*/  LDSM.16.MT88.4 R60, [R201+0x9080] ;  /* 0x00908000c93c783b */ /* 0x000f280000004200 */
[----:B------:R-:W-:Y:S03]  /*c760*/  LDSM.16.MT88.4 R44, [R204+0x6080] ;  /* 0x00608000cc2c783b */ /* 0x000fe60000004200 */
[----:B------:R-:W-:Y:S01]  /*c770*/  HMMA.16816.F32 R48, R12, R26, RZ ;  /* 0x0000001a0c30723c */ /* 0x000fe200000018ff */
[----:B------:R-:W5:Y:S07]  /*c780*/  LDSM.16.MT88.4 R24, [R204+0x4080] ;  /* 0x00408000cc18783b */ /* 0x000f6e0000004200 */
[----:B------:R-:W-:Y:S01]  /*c790*/  HMMA.16816.F32 R140, R16, R32, R20 ;  /* 0x00000020108c723c */ /* 0x000fe20000001814 */
[----:B------:R-:W4:Y:S07]  /*c7a0*/  LDSM.16.MT88.4 R20, [R202+0x5880] ;  /* 0x00588000ca14783b */ /* 0x000f2e0000004200 */
[C---:B------:R-:W-:Y:S08]  /*c7b0*/  HMMA.16816.F32 R104, R12.reuse, R56, RZ ;  /* 0x000000380c68723c */ /* 0x040ff000000018ff */
[C---:B------:R-:W-:Y:S08]  /*c7c0*/  HMMA.16816.F32 R88, R12.reuse, R58, RZ ;  /* 0x0000003a0c58723c */ /* 0x040ff000000018ff */
[----:B-1----:R-:W-:Y:S08]  /*c7d0*/  HMMA.16816.F32 R80, R12, R30, RZ ;  /* 0x0000001e0c50723c */ /* 0x002ff000000018ff */
[----:B------:R-:W-:Y:S01]  /*c7e0*/  HMMA.16816.F32 R124, R16, R34, R48 ;  /* 0x00000022107c723c */ /* 0x000fe20000001830 */
[----:B------:R-:W1:Y:S07]  /*c7f0*/  LDSM.16.MT88.4 R48, [R202+0x6080] ;  /* 0x00608000ca30783b */ /* 0x000e6e0000004200 */
[C---:B------:R-:W-:Y:S08]  /*c800*/  HMMA.16816.F32 R36, R12.reuse, R40, RZ ;  /* 0x000000280c24723c */ /* 0x040ff000000018ff */
[C---:B------:R-:W-:Y:S08]  /*c810*/  HMMA.16816.F32 R84, R12.reuse, R28, RZ ;  /* 0x0000001c0c54723c */ /* 0x040ff000000018ff */
[C---:B------:R-:W-:Y:S08]  /*c820*/  HMMA.16816.F32 R32, R12.reuse, R8, RZ ;  /* 0x000000080c20723c */ /* 0x040ff000000018ff */
[C---:B------:R-:W-:Y:S08]  /*c830*/  HMMA.16816.F32 R28, R12.reuse, R10, RZ ;  /* 0x0000000a0c1c723c */ /* 0x040ff000000018ff */
[C---:B------:R-:W-:Y:S01]  /*c840*/  HMMA.16816.F32 R100, R12.reuse, R42, RZ ;  /* 0x0000002a0c64723c */ /* 0x040fe200000018ff */
[----:B------:R-:W1:Y:S07]  /*c850*/  LDSM.16.MT88.4 R40, [R202+0x7880] ;  /* 0x00788000ca28783b */ /* 0x000e6e0000004200 */
[----:B------:R-:W-:Y:S08]  /*c860*/  HMMA.16816.F32 R8, R12, R92, RZ ;  /* 0x0000005c0c08723c */ /* 0x000ff000000018ff */
[C---:B----4-:R-:W-:Y:S08]  /*c870*/  HMMA.16816.F32 R104, R16.reuse, R60, R104 ;  /* 0x0000003c1068723c */ /* 0x050ff00000001868 */
[C---:B------:R-:W-:Y:S08]  /*c880*/  HMMA.16816.F32 R128, R16.reuse, R62, R88 ;  /* 0x0000003e1080723c */ /* 0x040ff00000001858 */
[----:B------:R-:W-:Y:S08]  /*c890*/  HMMA.16816.F32 R60, R16, R66, R80 ;  /* 0x00000042103c723c */ /* 0x000ff00000001850 */
[C---:B-----5:R-:W-:Y:S08]  /*c8a0*/  HMMA.16816.F32 R76, R12.reuse, R24, RZ ;  /* 0x000000180c4c723c */ /* 0x060ff000000018ff */
[C---:B------:R-:W-:Y:S08]  /*c8b0*/  HMMA.16816.F32 R68, R12.reuse, R26, RZ ;  /* 0x0000001a0c44723c */ /* 0x040ff000000018ff */
[----:B------:R-:W-:Y:S08]  /*c8c0*/  HMMA.16816.F32 R56, R12, R20, RZ ;  /* 0x000000140c38723c */ /* 0x000ff000000018ff */
[----:B------:R-:W-:Y:S08]  /*c8d0*/  HMMA.16816.F32 R112, R16, R96, R36 ;  /* 0x000000601070723c */ /* 0x000ff00000001824 */
[C---:B------:R-:W-:Y:S08]  /*c8e0*/  HMMA.16816.F32 R36, R12.reuse, R22, RZ ;  /* 0x000000160c24723c */ /* 0x040ff000000018ff */
[C---:B------:R-:W-:Y:S08]  /*c8f0*/  HMMA.16816.F32 R24, R12.reuse, R72, RZ ;  /* 0x000000480c18723c */ /* 0x040ff000000018ff */
[----:B------:R-:W-:Y:S01]  /*c900*/  HMMA.16816.F32 R20, R12, R74, RZ ;  /* 0x0000004a0c14723c */ /* 0x000fe200000018ff */
[----:B------:R-:W4:Y:S07]  /*c910*/  LDSM.16.MT88.4 R72, [R202+0x8880] ;  /* 0x00888000ca48783b */ /* 0x000f2e0000004200 */
[C---:B------:R-:W-:Y:S01]  /*c920*/  HMMA.16816.F32 R100, R16.reuse, R98, R100 ;  /* 0x000000621064723c */ /* 0x040fe20000001864 */
[----:B------:R-:W5:Y:S07]  /*c930*/  LDSM.16.MT88.4 R96, [R204+0x8880] ;  /* 0x00888000cc60783b */ /* 0x000f6e0000004200 */
[C---:B------:R-:W-:Y:S01]  /*c940*/  HMMA.16816.F32 R148, R16.reuse, R64, R84 ;  /* 0x000000401094723c */ /* 0x040fe20000001854 */
[----:B------:R-:W-:Y:S01]  /*c950*/  IMAD R203, R6, 0x2, R202 ;  /* 0x0000000206cb7824 */ /* 0x000fe200078e02ca */
[----:B------:R-:W-:Y:S06]  /*c960*/  LDSM.16.MT88.4 R64, [R201+0x6880] ;  /* 0x00688000c940783b */ /* 0x000fec0000004200 */
[----:B------:R-:W-:Y:S01]  /*c970*/  HMMA.16816.F32 R88, R16, R108, R8 ;  /* 0x0000006c1058723c */ /* 0x000fe20000001808 */
[----:B------:R-:W-:Y:S01]  /*c980*/  IMAD.MOV.U32 R87, RZ, RZ, R60 ;  /* 0x000000ffff577224 */ /* 0x000fe200078e003c */
[----:B------:R-:W-:Y:S01]  /*c990*/  MOV R85, R62 ;  /* 0x0000003e00557202 */ /* 0x000fe20000000f00 */
[----:B------:R-:W-:-:S05]  /*c9a0*/  IMAD.MOV.U32 R86, RZ, RZ, R61 ;  /* 0x000000ffff567224 */ /* 0x000fca00078e003d */
[C---:B------:R-:W-:Y:S01]  /*c9b0*/  HMMA.16816.F32 R216, R16.reuse, R44, R32 ;  /* 0x0000002c10d8723c */ /* 0x040fe20000001820 */
[----:B------:R-:W-:Y:S01]  /*c9c0*/  IMAD.MOV.U32 R84, RZ, RZ, R63 ;  /* 0x000000ffff547224 */ /* 0x000fe200078e003f */
[----:B------:R-:W-:Y:S06]  /*c9d0*/  LDSM.16.MT88.4 R32, [R203+0x4080] ;  /* 0x00408000cb20783b */ /* 0x000fec0000004200 */
[----:B------:R-:W-:Y:S01]  /*c9e0*/  HMMA.16816.F32 R196, R16, R46, R28 ;  /* 0x0000002e10c4723c */ /* 0x000fe2000000181c */
[----:B------:R-:W-:Y:S04]  /*c9f0*/  LDSM.16.MT88.4 R44, [R204+0x9080] ;  /* 0x00908000cc2c783b */ /* 0x000fe80000004200 */
[----:B------:R-:W-:Y:S03]  /*ca00*/  LDSM.16.MT88.4 R28, [R203+0x5880] ;  /* 0x00588000cb1c783b */ /* 0x000fe60000004200 */
[----:B------:R-:W-:Y:S01]  /*ca10*/  HMMA.16816.F32 R8, R12, R94, RZ ;  /* 0x0000005e0c08723c */ /* 0x000fe200000018ff */
[----:B------:R-:W-:Y:S01]  /*ca20*/  MOV R93, R128 ;  /* 0x00000080005d7202 */ /* 0x000fe20000000f00 */
[----:B------:R-:W-:Y:S01]  /*ca30*/  IMAD.MOV.U32 R92, RZ, RZ, R129 ;  /* 0x000000ffff5c7224 */ /* 0x000fe200078e0081 */
[----:B------:R-:W-:Y:S01]  /*ca40*/  MOV R0, R131 ;  /* 0x0000008300007202 */ /* 0x000fe20000000f00 */
[----:B------:R-:W-:Y:S01]  /*ca50*/  IMAD.MOV.U32 R2, RZ, RZ, R130 ;  /* 0x000000ffff027224 */ /* 0x000fe200078e0082 */
[----:B------:R-:W-:Y:S03]  /*ca60*/  LDSM.16.MT88.4 R80, [R203+0x9080] ;  /* 0x00908000cb50783b */ /* 0x000fe60000004200 */
[C---:B------:R-:W-:Y:S01]  /*ca70*/  HMMA.16816.F32 R156, R16.reuse, R52, R76 ;  /* 0x00000034109c723c */ /* 0x040fe2000000184c */
[----:B------:R-:W-:Y:S07]  /*ca80*/  LDSM.16.MT88.4 R76, [R201+0x8080] ;  /* 0x00808000c94c783b */ /* 0x000fee0000004200 */
[C---:B------:R-:W-:Y:S01]  /*ca90*/  HMMA.16816.F32 R60, R16.reuse, R54, R68 ;  /* 0x00000036103c723c */ /* 0x040fe20000001844 */
[----:B------:R-:W-:Y:S07]  /*caa0*/  LDSM.16.MT88.4 R68, [R203+0x4880] ;  /* 0x00488000cb44783b */ /* 0x000fee0000004200 */
[C---:B-1----:R-:W-:Y:S01]  /*cab0*/  HMMA.16816.F32 R52, R16.reuse, R48, R56 ;  /* 0x000000301034723c */ /* 0x042fe20000001838 */
[----:B------:R-:W-:Y:S07]  /*cac0*/  LDSM.16.MT88.4 R56, [R203+0x7880] ;  /* 0x00788000cb38783b */ /* 0x000fee0000004200 */
[C---:B------:R-:W-:Y:S01]  /*cad0*/  HMMA.16816.F32 R36, R16.reuse, R50, R36 ;  /* 0x000000321024723c */ /* 0x040fe20000001824 */
[----:B------:R-:W1:Y:S07]  /*cae0*/  LDSM.16.MT88.4 R48, [R202+0x9080] ;  /* 0x00908000ca30783b */ /* 0x000e6e0000004200 */
[C---:B------:R-:W-:Y:S01]  /*caf0*/  HMMA.16816.F32 R184, R16.reuse, R110, R8 ;  /* 0x0000006e10b8723c */ /* 0x040fe20000001808 */
[----:B------:R-:W1:Y:S07]  /*cb00*/  LDSM.16.MT88.4 R8, [R203+0x7080] ;  /* 0x00708000cb08783b */ /* 0x000e6e0000004200 */
[----:B------:R-:W-:Y:S01]  /*cb10*/  HMMA.16816.F32 R192, R16, R40, R24 ;  /* 0x0000002810c0723c */ /* 0x000fe20000001818 */
[----:B------:R-:W-:Y:S01]  /*cb20*/  MOV R153, R52 ;  /* 0x0000003400997202 */ /* 0x000fe20000000f00 */
[----:B------:R-:W-:Y:S01]  /*cb30*/  IMAD.MOV.U32 R152, RZ, RZ, R53 ;  /* 0x000000ffff987224 */ /* 0x000fe200078e0035 */
[----:B------:R-:W-:Y:S01]  /*cb40*/  MOV R138, R55 ;  /* 0x00000037008a7202 */ /* 0x000fe20000000f00 */
[----:B------:R-:W-:-:S04]  /*cb50*/  IMAD.MOV.U32 R139, RZ, RZ, R54 ;  /* 0x000000ffff8b7224 */ /* 0x000fc800078e0036 */
[----:B------:R-:W-:Y:S01]  /*cb60*/  HMMA.16816.F32 R188, R16, R42, R20 ;  /* 0x0000002a10bc723c */ /* 0x000fe20000001814 */
[----:B------:R-:W2:Y:S01]  /*cb70*/  LDSM.16.MT88.4 R52, [R203+0x8880] ;  /* 0x00888000cb34783b */ /* 0x000ea20000004200 */
[----:B------:R-:W-:Y:S01]  /*cb80*/  IMAD.MOV.U32 R161, RZ, RZ, R36 ;  /* 0x000000ffffa17224 */ /* 0x000fe200078e0024 */
[----:B------:R-:W-:Y:S01]  /*cb90*/  MOV R160, R37 ;  /* 0x0000002500a07202 */ /* 0x000fe20000000f00 */
[----:B------:R-:W-:Y:S01]  /*cba0*/  IMAD.MOV.U32 R155, RZ, RZ, R38 ;  /* 0x000000ffff9b7224 */ /* 0x000fe200078e0026 */
[----:B------:R-:W-:Y:S01]  /*cbb0*/  MOV R154, R39 ;  /* 0x00000027009a7202 */ /* 0x000fe20000000f00 */
[----:B------:R-:W-:Y:S01]  /*cbc0*/  IMAD.MOV.U32 R131, RZ, RZ, R60 ;  /* 0x000000ffff837224 */ /* 0x000fe200078e003c */
[----:B------:R-:W-:Y:S01]  /*cbd0*/  MOV R130, R61 ;  /* 0x0000003d00827202 */ /* 0x000fe20000000f00 */
[C---:B----4-:R-:W-:Y:S01]  /*cbe0*/  HMMA.16816.F32 R40, R12.reuse, R72, RZ ;  /* 0x000000480c28723c */ /* 0x050fe200000018ff */
[----:B------:R-:W-:Y:S01]  /*cbf0*/  IMAD.MOV.U32 R129, RZ, RZ, R62 ;  /* 0x000000ffff817224 */ /* 0x000fe200078e003e */
[----:B------:R-:W-:Y:S06]  /*cc00*/  LDSM.16.MT88.4 R108, [R201+0x9880] ;  /* 0x00988000c96c783b */ /* 0x000fec0000004200 */
[C---:B------:R-:W-:Y:S08]  /*cc10*/  HMMA.16816.F32 R36, R12.reuse, R74, RZ ;  /* 0x0000004a0c24723c */ /* 0x040ff000000018ff */
[----:B-----5:R-:W-:Y:S01]  /*cc20*/  HMMA.16816.F32 R24, R12, R96, RZ ;  /* 0x000000600c18723c */ /* 0x020fe200000018ff */
[----:B------:R-:W-:-:S02]  /*cc30*/  IMAD.MOV.U32 R128, RZ, RZ, R63 ;  /* 0x000000ffff807224 */ /* 0x000fc400078e003f */
[----:B------:R-:W4:Y:S05]  /*cc40*/  LDSM.16.MT88.4 R60, [R203+0x6080] ;  /* 0x00608000cb3c783b */ /* 0x000f2a0000004200 */
[----:B------:R-:W-:Y:S08]  /*cc50*/  HMMA.16816.F32 R20, R12, R98, RZ ;  /* 0x000000620c14723c */ /* 0x000ff000000018ff */
[C---:B-1----:R-:W-:Y:S08]  /*cc60*/  HMMA.16816.F32 R180, R16.reuse, R48, R40 ;  /* 0x0000003010b4723c */ /* 0x042ff00000001828 */
[C---:B------:R-:W-:Y:S08]  /*cc70*/  HMMA.16816.F32 R176, R16.reuse, R50, R36 ;  /* 0x0000003210b0723c */ /* 0x040ff00000001824 */
[----:B------:R-:W-:Y:S08]  /*cc80*/  HMMA.16816.F32 R172, R16, R44, R24 ;  /* 0x0000002c10ac723c */ /* 0x000ff00000001818 */
[C---:B------:R-:W-:Y:S08]  /*cc90*/  HMMA.16816.F32 R48, R12.reuse, R32, RZ ;  /* 0x000000200c30723c */ /* 0x040ff000000018ff */
[----:B------:R-:W-:Y:S08]  /*cca0*/  HMMA.16816.F32 R36, R12, R34, RZ ;  /* 0x000000220c24723c */ /* 0x000ff000000018ff */
[----:B------:R-:W-:Y:S08]  /*ccb0*/  HMMA.16816.F32 R168, R16, R46, R20 ;  /* 0x0000002e10a8723c */ /* 0x000ff00000001814 */
[C---:B------:R-:W-:Y:S08]  /*ccc0*/  HMMA.16816.F32 R32, R12.reuse, R28, RZ ;  /* 0x0000001c0c20723c */ /* 0x040ff000000018ff */
[C---:B------:R-:W-:Y:S08]  /*ccd0*/  HMMA.16816.F32 R24, R12.reuse, R8, RZ ;  /* 0x000000080c18723c */ /* 0x040ff000000018ff */
[C---:B------:R-:W-:Y:S08]  /*cce0*/  HMMA.16816.F32 R28, R12.reuse, R30, RZ ;  /* 0x0000001e0c1c723c */ /* 0x040ff000000018ff */
[C---:B------:R-:W-:Y:S08]  /*ccf0*/  HMMA.16816.F32 R20, R12.reuse, R10, RZ ;  /* 0x0000000a0c14723c */ /* 0x040ff000000018ff */
[C---:B--2---:R-:W-:Y:S08]  /*cd00*/  HMMA.16816.F32 R8, R12.reuse, R52, RZ ;  /* 0x000000340c08723c */ /* 0x044ff000000018ff */
[----:B------:R-:W-:Y:S01]  /*cd10*/  HMMA.16816.F32 R12, R12, R54, RZ ;  /* 0x000000360c0c723c */ /* 0x000fe200000018ff */
[----:B------:R-:W-:Y:S07]  /*cd20*/  LDSM.16.MT88.4 R52, [R202+0x6880] ;  /* 0x00688000ca34783b */ /* 0x000fee0000004200 */
[C---:B------:R-:W-:Y:S07]  /*cd30*/  HMMA.16816.F32 R40, R132.reuse, R64, R120 ;  /* 0x000000408428723c */ /* 0x040fee0000001878 */
[----:B------:R-:W-:Y:S01]  /*cd40*/  MOV R120, R161 ;  /* 0x000000a100787202 */ /* 0x000fe20000000f00 */
[C---:B------:R-:W-:Y:S01]  /*cd50*/  HMMA.16816.F32 R72, R132.reuse, R76, R112 ;  /* 0x0000004c8448723c */ /* 0x040fe20000001870 */
[----:B------:R-:W-:Y:S01]  /*cd60*/  IMAD.MOV.U32 R121, RZ, RZ, R160 ;  /* 0x000000ffff797224 */ /* 0x000fe200078e00a0 */
[----:B------:R-:W-:Y:S01]  /*cd70*/  MOV R122, R155 ;  /* 0x0000009b007a7202 */ /* 0x000fe20000000f00 */
[----:B------:R-:W-:Y:S01]  /*cd80*/  IMAD.MOV.U32 R123, RZ, RZ, R154 ;  /* 0x000000ffff7b7224 */ /* 0x000fe200078e009a */
[----:B------:R-:W-:Y:S03]  /*cd90*/  LDSM.16.MT88.4 R160, [R204+0x5080] ;  /* 0x00508000cca0783b */ /* 0x000fe60000004200 */
[----:B------:R-:W-:Y:S01]  /*cda0*/  MOV R112, R153 ;  /* 0x0000009900707202 */ /* 0x000fe20000000f00 */
[----:B------:R-:W-:Y:S01]  /*cdb0*/  IMAD.MOV.U32 R113, RZ, RZ, R152 ;  /* 0x000000ffff717224 */ /* 0x000fe200078e0098 */
[----:B------:R-:W-:Y:S01]  /*cdc0*/  HMMA.16816.F32 R44, R132, R66, R116 ;  /* 0x00000042842c723c */ /* 0x000fe20000001874 */
[----:B------:R-:W1:Y:S04]  /*cdd0*/  LDSM.16.MT88.4 R152, [R202+0x5080] ;  /* 0x00508000ca98783b */ /* 0x000e680000004200 */
[----:B------:R-:W-:Y:S03]  /*cde0*/  LDSM.16.MT88.4 R116, [R202+0x9880] ;  /* 0x00988000ca74783b */ /* 0x000fe60000004200 */
[----:B------:R-:W-:Y:S01]  /*cdf0*/  HMMA.16816.F32 R96, R16, R70, R36 ;  /* 0x000000461060723c */ /* 0x000fe20000001824 */
[----:B------:R-:W2:Y:S07]  /*ce00*/  LDSM.16.MT88.4 R36, [R203+0x5080] ;  /* 0x00508000cb24783b */ /* 0x000eae0000004200 */
[----:B------:R-:W-:Y:S08]  /*ce10*/  HMMA.16816.F32 R140, R132, R144, R140 ;  /* 0x00000090848c723c */ /* 0x000ff0000000188c */
[C---:B------:R-:W-:Y:S01]  /*ce20*/  HMMA.16816.F32 R164, R16.reuse, R68, R48 ;  /* 0x0000004410a4723c */ /* 0x040fe20000001830 */
[----:B------:R-:W-:Y:S06]  /*ce30*/  LDSM.16.MT88.4 R68, [R203+0x6880] ;  /* 0x00688000cb44783b */ /* 0x000fec0000004200 */
[----:B------:R-:W-:Y:S01]  /*ce40*/  MOV R48, R131 ;  /* 0x0000008300307202 */ /* 0x000fe20000000f00 */
[----:B----4-:R-:W-:Y:S01]  /*ce50*/  HMMA.16816.F32 R64, R16, R60, R32 ;  /* 0x0000003c1040723c */ /* 0x010fe20000001820 */
[----:B------:R-:W-:Y:S01]  /*ce60*/  IMAD.MOV.U32 R49, RZ, RZ, R130 ;  /* 0x000000ffff317224 */ /* 0x000fe200078e0082 */
[----:B------:R-:W-:Y:S01]  /*ce70*/  MOV R50, R129 ;  /* 0x0000008100327202 */ /* 0x000fe20000000f00 */
[----:B------:R-:W-:-:S04]  /*ce80*/  IMAD.MOV.U32 R51, RZ, RZ, R128 ;  /* 0x000000ffff337224 */ /* 0x000fc800078e0080 */
[----:B------:R-:W-:Y:S01]  /*ce90*/  MOV R32, R87 ;  /* 0x0000005700207202 */ /* 0x000fe20000000f00 */
[----:B------:R-:W-:Y:S01]  /*cea0*/  HMMA.16816.F32 R24, R16, R56, R24 ;  /* 0x000000381018723c */ /* 0x000fe20000001818 */
[----:B------:R-:W-:Y:S01]  /*ceb0*/  IMAD.MOV.U32 R33, RZ, RZ, R86 ;  /* 0x000000ffff217224 */ /* 0x000fe200078e0056 */
[----:B------:R-:W-:Y:S01]  /*cec0*/  MOV R34, R85 ;  /* 0x0000005500227202 */ /* 0x000fe20000000f00 */
[----:B------:R-:W-:Y:S02]  /*ced0*/  IMAD.MOV.U32 R35, RZ, RZ, R84 ;  /* 0x000000ffff237224 */ /* 0x000fe400078e0054 */
[----:B------:R-:W-:Y:S02]  /*cee0*/  LDSM.16.MT88.4 R84, [R202+0x8080] ;  /* 0x00808000ca54783b */ /* 0x000fe40000004200 */
[----:B------:R-:W-:Y:S01]  /*cef0*/  MOV R56, R93 ;  /* 0x0000005d00387202 */ /* 0x000fe20000000f00 */
[C---:B------:R-:W-:Y:S01]  /*cf00*/  HMMA.16816.F32 R144, R132.reuse, R146, R124 ;  /* 0x000000928490723c */ /* 0x040fe2000000187c */
[----:B------:R-:W-:Y:S01]  /*cf10*/  IMAD.MOV.U32 R57, RZ, RZ, R92 ;  /* 0x000000ffff397224 */ /* 0x000fe200078e005c */
[----:B------:R-:W-:Y:S04]  /*cf20*/  LDSM.16.MT88.4 R124, [R204+0x9880] ;  /* 0x00988000cc7c783b */ /* 0x000fe80000004200 */
[----:B------:R-:W-:Y:S02]  /*cf30*/  LDSM.16.MT88.4 R92, [R204+0x8080] ;  /* 0x00808000cc5c783b */ /* 0x000fe40000004200 */
[----:B------:R-:W-:Y:S02]  /*cf40*/  HMMA.16816.F32 R76, R132, R78, R100 ;  /* 0x0000004e844c723c */ /* 0x000fe40000001864 */
[----:B------:R-:W-:Y:S06]  /*cf50*/  LDSM.16.MT88.4 R100, [R203+0x8080] ;  /* 0x00808000cb64783b */ /* 0x000fec0000004200 */
[C---:B------:R-:W-:Y:S01]  /*cf60*/  HMMA.16816.F32 R28, R16.reuse, R62, R28 ;  /* 0x0000003e101c723c */ /* 0x040fe2000000181c */
[----:B------:R-:W4:Y:S07]  /*cf70*/  LDSM.16.MT88.4 R60, [R204+0x6880] ;  /* 0x00688000cc3c783b */ /* 0x000f2e0000004200 */
[----:B------:R-:W-:Y:S01]  /*cf80*/  HMMA.16816.F32 R128, R16, R80, R8 ;  /* 0x000000501080723c */ /* 0x000fe20000001808 */
[----:B------:R-:W5:Y:S01]  /*cf90*/  LDSM.16.MT88.4 R8, [R203+0x9880] ;  /* 0x00988000cb08783b */ /* 0x000f620000004200 */
[----:B------:R-:W-:-:S04]  /*cfa0*/  MOV R236, 0x1 ;  /* 0x0000000100ec7802 */ /* 0x000fc80000000f00 */
[----:B------:R-:W-:Y:S02]  /*cfb0*/  ISETP.NE.AND P0, PT, R236, c[0x0][0x2c4], PT ;  /* 0x0000b100ec007a0c */ /* 0x000fe40003f05270 */
[----:B------:R-:W-:Y:S01]  /*cfc0*/  HMMA.16816.F32 R20, R16, R58, R20 ;  /* 0x0000003a1014723c */ /* 0x000fe20000001814 */
[----:B------:R-:W-:-:S07]  /*cfd0*/  IMAD.SHL.U32 R3, R3, 0x80, RZ ;  /* 0x0000008003037824 */ /* 0x000fce00078e00ff */
[----:B------:R-:W-:Y:S01]  /*cfe0*/  HMMA.16816.F32 R12, R16, R82, R12 ;  /* 0x00000052100c723c */ /* 0x000fe2000000180c */
[----:B------:R-:W-:Y:S02]  /*cff0*/  MOV R58, R2 ;  /* 0x00000002003a7202 */ /* 0x000fe40000000f00 */
[----:B------:R-:W-:Y:S01]  /*d000*/  @P0 IMAD.HI.U32 R2, R3, c[0x0][0x2c8], RZ ;  /* 0x0000b20003020a27 */ /* 0x000fe200078e00ff */
[----:B------:R-:W-:-:S03]  /*d010*/  LOP3.LUT R212, R212, 0xffffdfff, RZ, 0xc0, !PT ;  /* 0xffffdfffd4d47812 */ /* 0x000fc600078ec0ff */
[----:B------:R-:W-:Y:S01]  /*d020*/  IMAD.MOV.U32 R59, RZ, RZ, R0 ;  /* 0x000000ffff3b7224 */ /* 0x000fe200078e0000 */
[----:B------:R-:W-:Y:S02]  /*d030*/  MOV R0, R3 ;  /* 0x0000000300007202 */ /* 0x000fe40000000f00 */
[----:B------:R-:W-:Y:S02]  /*d040*/  @P0 LOP3.LUT R212, R212, 0x2000, RZ, 0xfc, !PT ;  /* 0x00002000d4d40812 */ /* 0x000fe400078efcff */
[----:B------:R-:W-:Y:S01]  /*d050*/  @P0 SHF.R.U32.HI R0, RZ, c[0x0][0x2cc], R2 ;  /* 0x0000b300ff000a19 */ /* 0x000fe20000011602 */
[----:B------:R-:W-:Y:S01]  /*d060*/  IMAD.MOV.U32 R115, RZ, RZ, R138 ;  /* 0x000000ffff737224 */ /* 0x000fe200078e008a */
[----:B------:R-:W-:Y:S02]  /*d070*/  ISETP.LE.AND P0, PT, R236, c[0x0][0x32c], PT ;  /* 0x0000cb00ec007a0c */ /* 0x000fe40003f03270 */
[----:B------:R-:W-:Y:S01]  /*d080*/  MOV R114, R139 ;  /* 0x0000008b00727202 */ /* 0x000fe20000000f00 */
[----:B-1----:R-:W-:Y:S01]  /*d090*/  HMMA.16816.F32 R148, R132, R152, R148 ;  /* 0x000000988494723c */ /* 0x002fe20000001894 */
[----:B---3--:R-:W-:-:S02]  /*d0a0*/  IADD3 R0, -R4, R137, R0 ;  /* 0x0000008904007210 */ /* 0x008fc40007ffe100 */
[----:B------:R-:W-:-:S05]  /*d0b0*/  LOP3.LUT R212, R212, 0xffffefff, RZ, 0xc0, !PT ;  /* 0xffffefffd4d47812 */ /* 0x000fca00078ec0ff */
[C---:B------:R-:W-:Y:S08]  /*d0c0*/  HMMA.16816.F32 R156, R132.reuse, R160, R156 ;  /* 0x000000a0849c723c */ /* 0x040ff0000000189c */
[C---:B------:R-:W-:Y:S08]  /*d0d0*/  HMMA.16816.F32 R152, R132.reuse, R154, R32 ;  /* 0x0000009a8498723c */ /* 0x040ff00000001820 */
[----:B------:R-:W-:Y:S01]  /*d0e0*/  HMMA.16816.F32 R160, R132, R162, R48 ;  /* 0x000000a284a0723c */ /* 0x000fe20000001830 */
[----:B------:R-:W-:-:S07]  /*d0f0*/  IADD3 R222, R222, -0x2, RZ ;  /* 0xfffffffedede7810 */ /* 0x000fce0007ffe0ff */
[----:B------:R-:W-:Y:S01]  /*d100*/  HMMA.16816.F32 R104, R132, R108, R104 ;  /* 0x0000006c8468723c */ /* 0x000fe20000001868 */
[----:B------:R-:W-:-:S07]  /*d110*/  IADD3 R4, R0, c[0x0][0x328], RZ ;  /* 0x0000ca0000047a10 */ /* 0x000fce0007ffe0ff */
[----:B------:R-:W-:Y:S01]  /*d120*/  HMMA.16816.F32 R48, R132, R52, R112 ;  /* 0x000000348430723c */ /* 0x000fe20000001870 */
[----:B------:R-:W-:-:S07]  /*d130*/  @P0 LOP3.LUT R212, R212, 0x1000, RZ, 0xfc, !PT ;  /* 0x00001000d4d40812 */ /* 0x000fce00078efcff */
[C---:B--2---:R-:W-:Y:S08]  /*d140*/  HMMA.16816.F32 R32, R132.reuse, R36, R164 ;  /* 0x000000248420723c */ /* 0x044ff000000018a4 */
        /* <DEDUP_REMOVED lines=18> */
[----:B------:R-:W-:Y:S01]  /*d270*/  HMMA.16816.F32 R132, R132, R10, R12 ;  /* 0x0000000a8484723c */ /* 0x000fe2000000180c */
[----:B------:R-:W-:Y:S07]  /*d280*/  @!P0 BRA `(.L_x_1219) ;  /* 0x0000011000008947 */ /* 0x000fee0003800000 */
[C---:B------:R-:W-:Y:S01]  /*d290*/  ISETP.GT.AND P0, PT, R0.reuse, RZ, PT ;  /* 0x000000ff0000720c */ /* 0x040fe20003f04270 */
[----:B------:R-:W-:Y:S01]  /*d2a0*/  BSSY B0, `(.L_x_1220) ;  /* 0x000000c000007945 */ /* 0x000fe20003800000 */
[----:B------:R-:W-:-:S11]  /*d2b0*/  IADD3 R2, R0, -0x1, RZ ;  /* 0xffffffff00027810 */ /* 0x000fd60007ffe0ff */
[----:B------:R-:W-:Y:S05]  /*d2c0*/  @P0 BRA `(.L_x_1221) ;  /* 0x0000006000000947 */ /* 0x000fea0003800000 */
[----:B------:R-:W-:Y:S01]  /*d2d0*/  ISETP.NE.AND P0, PT, R236, c[0x0][0x32c], PT ;  /* 0x0000cb00ec007a0c */ /* 0x000fe20003f05270 */
[----:B------:R-:W-:-:S12]  /*d2e0*/  IMAD.MOV R0, RZ, RZ, -R0 ;  /* 0x000000ffff007224 */ /* 0x000fd800078e0a00 */
[----:B------:R-:W-:-:S05]  /*d2f0*/  @P0 IMAD.HI.U32 R2, R0, c[0x0][0x330], RZ ;  /* 0x0000cc0000020a27 */ /* 0x000fca00078e00ff */
[----:B------:R-:W-:-:S04]  /*d300*/  @P0 SHF.R.U32.HI R0, RZ, c[0x0][0x334], R2 ;  /* 0x0000cd00ff000a19 */ /* 0x000fc80000011602 */
[----:B------:R-:W-:Y:S01]  /*d310*/  LOP3.LUT R2, RZ, R0, RZ, 0x33, !PT ;  /* 0x00000000ff027212 */ /* 0x000fe200078e33ff */
[----:B------:R-:W-:Y:S05]  /*d320*/  BRA `(.L_x_1222) ;  /* 0x0000003000007947 */ /* 0x000fea0003800000 */
.L_x_1221:
[----:B------:R-:W-:-:S13]  /*d330*/  ISETP.NE.AND P0, PT, R236, c[0x0][0x32c], PT ;  /* 0x0000cb00ec007a0c */ /* 0x000fda0003f05270 */
[----:B------:R-:W-:-:S05]  /*d340*/  @P0 IMAD.HI.U32 R0, R2, c[0x0][0x330], RZ ;  /* 0x0000cc0002000a27 */ /* 0x000fca00078e00ff */
[----:B------:R-:W-:Y:S02]  /*d350*/  @P0 SHF.R.U32.HI R2, RZ, c[0x0][0x334], R0 ;  /* 0x0000cd00ff020a19 */ /* 0x000fe40000011600 */
.L_x_1222:
[----:B------:R-:W-:Y:S05]  /*d360*/  BSYNC B0 ;  /* 0x0000000000007941 */ /* 0x000fea0003800000 */
.L_x_1220:
[----:B------:R-:W-:-:S05]  /*d370*/  MOV R0, c[0x0][0x32c] ;  /* 0x0000cb0000007a02 */ /* 0x000fca0000000f00 */
[----:B------:R-:W-:-:S05]  /*d380*/  IMAD R2, R2, R0, c[0x0][0x32c] ;  /* 0x0000cb0002027624 */ /* 0x000fca00078e0200 */
[----:B------:R-:W-:-:S05]  /*d390*/  IMNMX R4, R4, R2, PT ;  /* 0x0000000204047217 */ /* 0x000fca0003800200 */
.L_x_1219:
[----:B------:R-:W-:-:S05]  /*d3a0*/  IMAD.HI R4, R4, 0x2aaaaaab, RZ ;  /* 0x2aaaaaab04047827 */ /* 0x000fca00078e02ff */
[----:B------:R-:W-:-:S04]  /*d3b0*/  SHF.R.U32.HI R0, RZ, 0x1f, R4 ;  /* 0x0000001fff007819 */ /* 0x000fc80000011604 */
[----:B------:R-:W-:-:S04]  /*d3c0*/  LEA.HI.SX32 R4, R4, R0, 0x1d ;  /* 0x0000000004047211 */ /* 0x000fc800078feaff */
[----:B------:R-:W-:-:S04]  /*d3d0*/  IMNMX R228, R234, R4, !PT ;  /* 0x00000004eae47217 */ /* 0x000fc80007800200 */
[----:B------:R-:W-:-:S13]  /*d3e0*/  ISETP.GE.AND P0, PT, R222, R228, PT ;  /* 0x000000e4de00720c */ /* 0x000fda0003f06270 */
[----:B------:R-:W-:Y:S05]  /*d3f0*/  @!P0 BRA `(.L_x_1223) ;  /* 0x00003d0000008947 */ /* 0x000fea0003800000 */
[----:B------:R-:W-:Y:S01]  /*d400*/  SHF.R.S32.HI R2, RZ, 0x1f, R223 ;  /* 0x0000001fff027819 */ /* 0x000fe200000114df */
[----:B------:R-:W-:Y:S01]  /*d410*/  IMAD.SHL.U32 R229, R223, 0x2, RZ ;  /* 0x00000002dfe57824 */ /* 0x000fe200078e00ff */
[C---:B------:R-:W-:Y:S01]  /*d420*/  SHF.L.U64.HI R215, R249.reuse, 0x1, R252 ;  /* 0x00000001f9d77819 */ /* 0x040fe200000102fc */
[----:B------:R-:W-:Y:S01]  /*d430*/  IMAD.SHL.U32 R216, R249, 0x2, RZ ;  /* 0x00000002f9d87824 */ /* 0x000fe200078e00ff */
[----:B------:R-:W-:Y:S01]  /*d440*/  SHF.L.U64.HI R214, R223, 0x1, R2 ;  /* 0x00000001dfd67819 */ /* 0x000fe20000010202 */
[C---:B------:R-:W-:Y:S01]  /*d450*/  IMAD.SHL.U32 R218, R248.reuse, 0x2, RZ ;  /* 0x00000002f8da7824 */ /* 0x040fe200078e00ff */
[----:B------:R-:W-:Y:S01]  /*d460*/  SHF.L.U64.HI R217, R248, 0x1, R251 ;  /* 0x00000001f8d97819 */ /* 0x000fe200000102fb */
[C---:B------:R-:W-:Y:S01]  /*d470*/  IMAD.SHL.U32 R220, R247.reuse, 0x2, RZ ;  /* 0x00000002f7dc7824 */ /* 0x040fe200078e00ff */
[----:B------:R-:W-:Y:S02]  /*d480*/  SHF.L.U64.HI R219, R247, 0x1, R250 ;  /* 0x00000001f7db7819 */ /* 0x000fe400000102fa */
.L_x_1246:
[----:B------:R-:W-:Y:S04]  /*d490*/  DEPBAR.LE SB0, 0x0 ;  /* 0x000080000000791a */ /* 0x000fe80000000000 */
[----:B------:R-:W-:Y:S01]  /*d4a0*/  WARPSYNC 0xffffffff ;  /* 0xffffffff00007948 */ /* 0x000fe20003800000 */
[----:B------:R-:W-:Y:S01]  /*d4b0*/  BAR.SYNC.DEFER_BLOCKING 0x0 ;  /* 0x0000000000007b1d */ /* 0x000fe20000010000 */
[----:B------:R-:W-:Y:S05]  /*d4c0*/  ISETP.GT.AND P0, PT, R234, R222, PT ;  /* 0x000000deea00720c */ /* 0x000fea0003f04270 */
[----:B------:R1:W2:Y:S01]  /*d4d0*/  LDSM.16.M88.4 R28, [R209] ;  /* 0x00000000d11c783b */ /* 0x0002a20000000200 */
[----:B------:R-:W-:Y:S03]  /*d4e0*/  BSSY B0, `(.L_x_1224) ;  /* 0x000004d000007945 */ /* 0x000fe60003800000 */
[----:B------:R1:W3:Y:S04]  /*d4f0*/  LDSM.16.M88.4 R12, [R200+0xa080] ;  /* 0x00a08000c80c783b */ /* 0x0002e80000000200 */
[----:B------:R1:W4:Y:S04]  /*d500*/  LDSM.16.M88.4 R20, [R200+0xa880] ;  /* 0x00a88000c814783b */ /* 0x0003280000000200 */
[----:B------:R1:W1:Y:S04]  /*d510*/  LDSM.16.M88.4 R164, [R200+0xb080] ;  /* 0x00b08000c8a4783b */ /* 0x0002680000000200 */
[----:B------:R1:W1:Y:S04]  /*d520*/  LDSM.16.M88.4 R168, [R208] ;  /* 0x00000000d0a8783b */ /* 0x0002680000000200 */
[----:B------:R1:W1:Y:S04]  /*d530*/  LDSM.16.M88.4 R172, [R207] ;  /* 0x00000000cfac783b */ /* 0x0002680000000200 */
[----:B------:R1:W1:Y:S04]  /*d540*/  LDSM.16.M88.4 R176, [R207+0x800] ;  /* 0x00080000cfb0783b */ /* 0x0002680000000200 */
[----:B------:R1:W1:Y:S01]  /*d550*/  LDSM.16.M88.4 R180, [R207+0x1000] ;  /* 0x00100000cfb4783b */ /* 0x0002620000000200 */
[----:B------:R-:W-:-:S05]  /*d560*/  @P0 BRA `(.L_x_1225) ;  /* 0x0000044000000947 */ /* 0x000fca0003800000 */
[C---:B------:R-:W-:Y:S01]  /*d570*/  IMAD.WIDE.U32 R2, R225.reuse, c[0x0][0x208], RZ ;  /* 0x00008200e1027a25 */ /* 0x040fe200078e00ff */
[----:B------:R-:W5:Y:S01]  /*d580*/  S2R R4, SR_CTAID.Y ;  /* 0x0000000000047919 */ /* 0x000f620000002600 */
[----:B------:R-:W-:Y:S02]  /*d590*/  SHF.R.S32.HI R0, RZ, 0x1f, R225 ;  /* 0x0000001fff007819 */ /* 0x000fe400000114e1 */
[----:B------:R-:W-:Y:S03]  /*d5a0*/  SHF.R.S32.HI R6, RZ, 0x1f, R224 ;  /* 0x0000001fff067819 */ /* 0x000fe600000114e0 */
[----:B------:R-:W-:Y:S02]  /*d5b0*/  IMAD R0, R0, c[0x0][0x208], RZ ;  /* 0x0000820000007a24 */ /* 0x000fe400078e02ff */
[----:B------:R-:W-:Y:S02]  /*d5c0*/  IMAD R6, R6, c[0x0][0x218], RZ ;  /* 0x0000860006067a24 */ /* 0x000fe400078e02ff */
[----:B------:R-:W-:Y:S02]  /*d5d0*/  IMAD R0, R225, c[0x0][0x20c], R0 ;  /* 0x00008300e1007a24 */ /* 0x000fe400078e0200 */
[C---:B------:R-:W-:Y:S03]  /*d5e0*/  IMAD R6, R224.reuse, c[0x0][0x21c], R6 ;  /* 0x00008700e0067a24 */ /* 0x040fe600078e0206 */
[----:B------:R-:W-:Y:S05]  /*d5f0*/  IADD3 R3, R3, R0, RZ ;  /* 0x0000000003037210 */ /* 0x000fea0007ffe0ff */
[----:B------:R-:W-:Y:S04]  /*d600*/  IMAD.WIDE.U32 R2, R224, c[0x0][0x218], R2 ;  /* 0x00008600e0027a25 */ /* 0x000fe800078e0002 */
[----:B-----5:R-:W-:Y:S05]  /*d610*/  IMAD.WIDE.U32 R8, R4, c[0x0][0x210], RZ ;  /* 0x0000840004087a25 */ /* 0x020fea00078e00ff */
[----:B------:R-:W-:Y:S04]  /*d620*/  IADD3 R0, P0, R8, R2, RZ ;  /* 0x0000000208007210 */ /* 0x000fe80007f1e0ff */
[----:B------:R-:W-:Y:S02]  /*d630*/  IADD3.X R6, R246, R3, R6, P0, !PT ;  /* 0x00000003f6067210 */ /* 0x000fe400007fe406 */
[C---:B------:R-:W-:Y:S04]  /*d640*/  LEA R18, P0, R0.reuse, c[0x0][0x1f8], 0x1 ;  /* 0x00007e0000127a11 */ /* 0x040fe800078008ff */
[----:B------:R-:W-:Y:S01]  /*d650*/  LEA.HI.X R6, R0, c[0x0][0x1fc], R6, 0x1, P0 ;  /* 0x00007f0000067a11 */ /* 0x000fe200000f0c06 */
[----:B------:R-:W-:-:S06]  /*d660*/  BRA.DIV ~URZ, `(.L_x_1226) ;  /* 0x0000e7827f007947 */ /* 0x000fcc000b800000 */
[----:B------:R4:W3:Y:S02]  /*d670*/  SHFL.IDX PT, R4, R6, RZ, 0x181f ;  /* 0x00181fff06047589 */ /* 0x0008e400000e0000 */
.L_x_1328:
[----:B------:R-:W-:-:S05]  /*d680*/  BRA.DIV ~URZ, `(.L_x_1227) ;  /* 0x0000e7e27f007947 */ /* 0x000fca000b800000 */
[----:B------:R4:W3:Y:S02]  /*d690*/  SHFL.IDX PT, R0, R18, RZ, 0x181f ;  /* 0x00181fff12007589 */ /* 0x0008e400000e0000 */
.L_x_1329:
[----:B---3--:R-:W-:Y:S02]  /*d6a0*/  IADD3 R16, P0, R0, R229, RZ ;  /* 0x000000e500107210 */ /* 0x008fe40007f1e0ff */
[C---:B------:R-:W-:Y:S02]  /*d6b0*/  IADD3 R25, R223.reuse, 0x40, RZ ;  /* 0x00000040df197810 */ /* 0x040fe40007ffe0ff */
[C---:B------:R-:W-:Y:S01]  /*d6c0*/  ISETP.GE.AND P5, PT, R223.reuse, c[0x0][0x1d4], PT ;  /* 0x00007500df007a0c */ /* 0x040fe20003fa6270 */
[----:B------:R-:W-:Y:S01]  /*d6d0*/  IMAD.X R17, R4, 0x1, R214, P0 ;  /* 0x0000000104117824 */ /* 0x000fe200000e06d6 */
[----:B------:R-:W-:Y:S02]  /*d6e0*/  IADD3 R24, R223, 0x80, RZ ;  /* 0x00000080df187810 */ /* 0x000fe40007ffe0ff */
[----:B------:R-:W-:Y:S02]  /*d6f0*/  ISETP.GE.AND P4, PT, R25, c[0x0][0x1d4], PT ;  /* 0x0000750019007a0c */ /* 0x000fe40003f86270 */
[----:B------:R-:W-:Y:S02]  /*d700*/  IADD3 R10, P0, R0, R216, RZ ;  /* 0x000000d8000a7210 */ /* 0x000fe40007f1e0ff */
[----:B------:R-:W-:Y:S02]  /*d710*/  ISETP.GE.AND P3, PT, R24, c[0x0][0x1d4], PT ;  /* 0x0000750018007a0c */ /* 0x000fe40003f66270 */
[----:B------:R-:W-:Y:S01]  /*d720*/  IADD3 R19, R223, 0xc0, RZ ;  /* 0x000000c0df137810 */ /* 0x000fe20007ffe0ff */
[----:B------:R-:W-:Y:S01]  /*d730*/  IMAD.X R11, R4, 0x1, R215, P0 ;  /* 0x00000001040b7824 */ /* 0x000fe200000e06d7 */
[----:B------:R-:W-:Y:S01]  /*d740*/  IADD3 R8, P0, R0, R218, RZ ;  /* 0x000000da00087210 */ /* 0x000fe20007f1e0ff */
[----:B------:R-:W-:Y:S01]  /*d750*/  @!PT LDS RZ, [RZ] ;  /* 0x00000000fffff984 */ /* 0x000fe20000000800 */
[----:B------:R-:W-:Y:S01]  /*d760*/  @!PT LDS RZ, [RZ] ;  /* 0x00000000fffff984 */ /* 0x000fe20000000800 */
[----:B------:R-:W-:Y:S01]  /*d770*/  @!PT LDS RZ, [RZ] ;  /* 0x00000000fffff984 */ /* 0x000fe20000000800 */
[----:B------:R3:W-:Y:S01]  /*d780*/  LDGSTS.E.BYPASS.LTC128B.128 [R213+0x4080], [R16.64], !P5 ;  /* 0x0408000010d57fae */ /* 0x0007e2000e901d4e */
[----:B------:R-:W-:Y:S02]  /*d790*/  ISETP.GE.AND P2, PT, R19, c[0x0][0x1d4], PT ;  /* 0x0000750013007a0c */ /* 0x000fe40003f46270 */
[----:B------:R-:W-:Y:S01]  /*d7a0*/  LOP3.LUT P1, RZ, R212, 0x800, RZ, 0xc0, !PT ;  /* 0x00000800d4ff7812 */ /* 0x000fe2000782c0ff */
[----:B------:R3:W-:Y:S01]  /*d7b0*/  LDGSTS.E.BYPASS.LTC128B.128 [R213+0x5880], [R10.64], !P4 ;  /* 0x058800000ad57fae */ /* 0x0007e2000e101d4e */
[----:B------:R-:W-:Y:S01]  /*d7c0*/  IMAD.X R9, R4, 0x1, R217, P0 ;  /* 0x0000000104097824 */ /* 0x000fe200000e06d9 */
[----:B------:R-:W-:Y:S04]  /*d7d0*/  IADD3 R2, P0, R0, R220, RZ ;  /* 0x000000dc00027210 */ /* 0x000fe80007f1e0ff */
[----:B------:R3:W-:Y:S01]  /*d7e0*/  LDGSTS.E.BYPASS.LTC128B.128 [R213+0x7080], [R8.64], !P3 ;  /* 0x0708000008d57fae */ /* 0x0007e2000d901d4e */
[----:B------:R-:W-:Y:S05]  /*d7f0*/  IMAD.X R3, R4, 0x1, R219, P0 ;  /* 0x0000000104037824 */ /* 0x000fea00000e06db */
[----:B------:R3:W-:Y:S01]  /*d800*/  LDGSTS.E.BYPASS.LTC128B.128 [R213+0x8880], [R2.64], !P2 ;  /* 0x0888000002d57fae */ /* 0x0007e2000d101d4e */
[----:B------:R-:W-:-:S05]  /*d810*/  @P1 BRA `(.L_x_1225) ;  /* 0x0000019000001947 */ /* 0x000fca0003800000 */
[----:B------:R-:W-:-:S05]  /*d820*/  BRA.DIV ~URZ, `(.L_x_1228) ;  /* 0x0000e6c27f007947 */ /* 0x000fca000b800000 */
[----:B------:R3:W4:Y:S04]  /*d830*/  SHFL.IDX PT, R4, R6, 0x1, 0x181f ;  /* 0x00381f0006047f89 */ /* 0x00072800000e0000 */
[----:B------:R3:W2:Y:S02]  /*d840*/  SHFL.IDX PT, R0, R18, 0x1, 0x181f ;  /* 0x00381f0012007f89 */ /* 0x0006a400000e0000 */
.L_x_1330:
[----:B--23--:R-:W-:Y:S02]  /*d850*/  IADD3 R16, P0, R0, R229, RZ ;  /* 0x000000e500107210 */ /* 0x00cfe40007f1e0ff */
[C---:B------:R-:W-:Y:S02]  /*d860*/  IADD3 R19, R223.reuse, 0x40, RZ ;  /* 0x00000040df137810 */ /* 0x040fe40007ffe0ff */
[----:B------:R-:W-:Y:S01]  /*d870*/  ISETP.GE.AND P4, PT, R223, c[0x0][0x1d4], PT ;  /* 0x00007500df007a0c */ /* 0x000fe20003f86270 */
[----:B----4-:R-:W-:Y:S01]  /*d880*/  IMAD.X R17, R4, 0x1, R214, P0 ;  /* 0x0000000104117824 */ /* 0x010fe200000e06d6 */
[----:B------:R-:W-:Y:S02]  /*d890*/  ISETP.GE.AND P3, PT, R19, c[0x0][0x1d4], PT ;  /* 0x0000750013007a0c */ /* 0x000fe40003f66270 */
[C---:B------:R-:W-:Y:S02]  /*d8a0*/  IADD3 R18, R223.reuse, 0x80, RZ ;  /* 0x00000080df127810 */ /* 0x040fe40007ffe0ff */
        /* <DEDUP_REMOVED lines=9> */
[----:B------:R-:W-:Y:S03]  /*d940*/  ISETP.GE.AND P1, PT, R6, c[0x0][0x1d4], PT ;  /* 0x0000750006007a0c */ /* 0x000fe60003f26270 */
[----:B------:R2:W-:Y:S01]  /*d950*/  LDGSTS.E.BYPASS.LTC128B.128 [R213+0x6880], [R10.64], !P3 ;  /* 0x068800000ad57fae */ /* 0x0005e2000d901d4e */
[----:B------:R-:W-:Y:S01]  /*d960*/  IMAD.X R9, R4, 0x1, R217, P0 ;  /* 0x0000000104097824 */ /* 0x000fe200000e06d9 */
[----:B------:R-:W-:Y:S04]  /*d970*/  IADD3 R2, P0, R0, R220, RZ ;  /* 0x000000dc00027210 */ /* 0x000fe80007f1e0ff */
[----:B------:R2:W-:Y:S01]  /*d980*/  LDGSTS.E.BYPASS.LTC128B.128 [R213+0x8080], [R8.64], !P2 ;  /* 0x0808000008d57fae */ /* 0x0005e2000d101d4e */
[----:B------:R-:W-:Y:S05]  /*d990*/  IMAD.X R3, R4, 0x1, R219, P0 ;  /* 0x0000000104037824 */ /* 0x000fea00000e06db */
[----:B------:R2:W-:Y:S03]  /*d9a0*/  LDGSTS.E.BYPASS.LTC128B.128 [R213+0x9880], [R2.64], !P1 ;  /* 0x0988000002d57fae */ /* 0x0005e6000c901d4e */
.L_x_1225:
[----:B------:R-:W-:Y:S05]  /*d9b0*/  BSYNC B0 ;  /* 0x0000000000007941 */ /* 0x000fea0003800000 */
.L_x_1224:
[----:B------:R-:W0:Y:S01]  /*d9c0*/  LDGDEPBAR ;  /* 0x00000000000079af */ /* 0x000e220000000000 */
[----:B------:R-:W-:Y:S01]  /*d9d0*/  WARPSYNC 0xffffffff ;  /* 0xffffffff00007948 */ /* 0x000fe20003800000 */
[C---:B--23--:R-:W-:Y:S01]  /*d9e0*/  HMMA.16816.F32 R8, R28.reuse, R12, RZ ;  /* 0x0000000c1c08723c */ /* 0x04cfe200000018ff */
[----:B------:R-:W-:Y:S02]  /*d9f0*/  BSSY B0, `(.L_x_1229) ;  /* 0x0000121000007945 */ /* 0x000fe40003800000 */
[----:B------:R-:W-:Y:S02]  /*da00*/  ISETP.GT.AND P0, PT, R222, R234, PT ;  /* 0x000000eade00720c */ /* 0x000fe40003f04270 */
[----:B------:R-:W-:Y:S03]  /*da10*/  LDSM.16.M88.4 R184, [R211] ;  /* 0x00000000d3b8783b */ /* 0x000fe60000000200 */
[C---:B------:R-:W-:Y:S04]  /*da20*/  HMMA.16816.F32 R12, R28.reuse, R14, RZ ;  /* 0x0000000e1c0c723c */ /* 0x040fe800000018ff */
[----:B------:R-:W2:Y:S04]  /*da30*/  LDSM.16.M88.4 R188, [R206+0xa080] ;  /* 0x00a08000cebc783b */ /* 0x000ea80000000200 */
[C---:B----4-:R-:W-:Y:S03]  /*da40*/  HMMA.16816.F32 R16, R28.reuse, R20, RZ ;  /* 0x000000141c10723c */ /* 0x050fe600000018ff */
[----:B------:R-:W3:Y:S05]  /*da50*/  LDSM.16.M88.4 R192, [R206+0xa880] ;  /* 0x00a88000cec0783b */ /* 0x000eea0000000200 */
[C---:B------:R-:W-:Y:S02]  /*da60*/  HMMA.16816.F32 R20, R28.reuse, R22, RZ ;  /* 0x000000161c14723c */ /* 0x040fe400000018ff */
[----:B------:R-:W-:Y:S06]  /*da70*/  LDSM.16.M88.4 R196, [R205+0x800] ;  /* 0x00080000cdc4783b */ /* 0x000fec0000000200 */
[C---:B-1----:R-:W-:Y:S08]  /*da80*/  HMMA.16816.F32 R24, R28.reuse, R164, RZ ;  /* 0x000000a41c18723c */ /* 0x042ff000000018ff */
[----:B------:R-:W-:Y:S01]  /*da90*/  HMMA.16816.F32 R28, R28, R166, RZ ;  /* 0x000000a61c1c723c */ /* 0x000fe200000018ff */
[----:B------:R-:W1:Y:S07]  /*daa0*/  LDSM.16.M88.4 R164, [R206+0xb080] ;  /* 0x00b08000cea4783b */ /* 0x000e6e0000000200 */
[C---:B------:R-:W-:Y:S08]  /*dab0*/  HMMA.16816.F32 R8, R168.reuse, R172, R8 ;  /* 0x000000aca808723c */ /* 0x040ff00000001808 */
[C---:B------:R-:W-:Y:S01]  /*dac0*/  HMMA.16816.F32 R12, R168.reuse, R174, R12 ;  /* 0x000000aea80c723c */ /* 0x040fe2000000180c */
[----:B------:R-:W-:Y:S07]  /*dad0*/  LDSM.16.M88.4 R172, [R210] ;  /* 0x00000000d2ac783b */ /* 0x000fee0000000200 */
[C---:B------:R-:W-:Y:S08]  /*dae0*/  HMMA.16816.F32 R16, R168.reuse, R176, R16 ;  /* 0x000000b0a810723c */ /* 0x040ff00000001810 */
[C---:B------:R-:W-:Y:S01]  /*daf0*/  HMMA.16816.F32 R20, R168.reuse, R178, R20 ;  /* 0x000000b2a814723c */ /* 0x040fe20000001814 */
[----:B------:R-:W4:Y:S07]  /*db00*/  LDSM.16.M88.4 R176, [R205] ;  /* 0x00000000cdb0783b */ /* 0x000f2e0000000200 */
        /* <DEDUP_REMOVED lines=9> */
[----:B------:R-:W3:Y:S07]  /*dba0*/  LDSM.16.M88.4 R192, [R200+0xc080] ;  /* 0x00c08000c8c0783b */ /* 0x000eee0000000200 */
[C---:B-1----:R-:W-:Y:S08]  /*dbb0*/  HMMA.16816.F32 R24, R184.reuse, R164, R24 ;  /* 0x000000a4b818723c */ /* 0x042ff00000001818 */
[----:B------:R-:W-:Y:S01]  /*dbc0*/  HMMA.16816.F32 R28, R184, R166, R28 ;  /* 0x000000a6b81c723c */ /* 0x000fe2000000181c */
[----:B------:R-:W1:Y:S07]  /*dbd0*/  LDSM.16.M88.4 R164, [R200+0xc880] ;  /* 0x00c88000c8a4783b */ /* 0x000e6e0000000200 */
[C---:B----4-:R-:W-:Y:S01]  /*dbe0*/  HMMA.16816.F32 R8, R172.reuse, R176, R8 ;  /* 0x000000b0ac08723c */ /* 0x050fe20000001808 */
[----:B------:R-:W-:Y:S07]  /*dbf0*/  LDSM.16.M88.4 R184, [R207+0x1800] ;  /* 0x00180000cfb8783b */ /* 0x000fee0000000200 */
[C---:B------:R-:W-:Y:S01]  /*dc00*/  HMMA.16816.F32 R12, R172.reuse, R178, R12 ;  /* 0x000000b2ac0c723c */ /* 0x040fe2000000180c */
[----:B------:R-:W4:Y:S07]  /*dc10*/  LDSM.16.M88.4 R176, [R208+0x4000] ;  /* 0x00400000d0b0783b */ /* 0x000f2e0000000200 */
[C---:B------:R-:W-:Y:S08]  /*dc20*/  HMMA.16816.F32 R16, R172.reuse, R196, R16 ;  /* 0x000000c4ac10723c */ /* 0x040ff00000001810 */
[C---:B------:R-:W-:Y:S01]  /*dc30*/  HMMA.16816.F32 R20, R172.reuse, R198, R20 ;  /* 0x000000c6ac14723c */ /* 0x040fe20000001814 */
[----:B------:R-:W1:Y:S07]  /*dc40*/  LDSM.16.M88.4 R196, [R207+0x2000] ;  /* 0x00200000cfc4783b */ /* 0x000e6e0000000200 */
[C---:B-----5:R-:W-:Y:S08]  /*dc50*/  HMMA.16816.F32 R24, R172.reuse, R168, R24 ;  /* 0x000000a8ac18723c */ /* 0x060ff00000001818 */
        /* <DEDUP_REMOVED lines=18> */
[----:B------:R-:W-:Y:S07]  /*dd80*/  LDSM.16.M88.4 R196, [R206+0xd080] ;  /* 0x00d08000cec4783b */ /* 0x000fee0000000200 */
[C---:B-----5:R-:W-:Y:S08]  /*dd90*/  HMMA.16816.F32 R24, R176.reuse, R168, R24 ;  /* 0x000000a8b018723c */ /* 0x060ff00000001818 */
[----:B------:R-:W-:Y:S01]  /*dda0*/  HMMA.16816.F32 R28, R176, R170, R28 ;  /* 0x000000aab01c723c */ /* 0x000fe2000000181c */
[----:B------:R-:W5:Y:S07]  /*ddb0*/  LDSM.16.M88.4 R168, [R205+0x2000] ;  /* 0x00200000cda8783b */ /* 0x000f6e0000000200 */
[C---:B--2---:R-:W-:Y:S01]  /*ddc0*/  HMMA.16816.F32 R8, R172.reuse, R188, R8 ;  /* 0x000000bcac08723c */ /* 0x044fe20000001808 */
[----:B------:R-:W2:Y:S07]  /*ddd0*/  LDSM.16.M88.4 R176, [R205+0x2800] ;  /* 0x00280000cdb0783b */ /* 0x000eae0000000200 */
[C---:B------:R-:W-:Y:S01]  /*dde0*/  HMMA.16816.F32 R12, R172.reuse, R190, R12 ;  /* 0x000000beac0c723c */ /* 0x040fe2000000180c */
[----:B------:R-:W-:Y:S07]  /*ddf0*/  LDSM.16.M88.4 R188, [R209+0x8000] ;  /* 0x00800000d1bc783b */ /* 0x000fee0000000200 */
        /* <DEDUP_REMOVED lines=9> */
[----:B------:R-:W-:Y:S07]  /*de90*/  LDSM.16.M88.4 R184, [R207+0x4000] ;  /* 0x00400000cfb8783b */ /* 0x000fee0000000200 */
[C---:B-----5:R-:W-:Y:S08]  /*dea0*/  HMMA.16816.F32 R16, R180.reuse, R168, R16 ;  /* 0x000000a8b410723c */ /* 0x060ff00000001810 */
[C---:B------:R-:W-:Y:S01]  /*deb0*/  HMMA.16816.F32 R20, R180.reuse, R170, R20 ;  /* 0x000000aab414723c */ /* 0x040fe20000001814 */
[----:B------:R-:W4:Y:S07]  /*dec0*/  LDSM.16.M88.4 R168, [R200+0xe080] ;  /* 0x00e08000c8a8783b */ /* 0x000f2e0000000200 */
[C---:B--2---:R-:W-:Y:S08]  /*ded0*/  HMMA.16816.F32 R24, R180.reuse, R176, R24 ;  /* 0x000000b0b418723c */ /* 0x044ff00000001818 */
[----:B------:R-:W-:Y:S01]  /*dee0*/  HMMA.16816.F32 R28, R180, R178, R28 ;  /* 0x000000b2b41c723c */ /* 0x000fe2000000181c */
[----:B------:R-:W2:Y:S07]  /*def0*/  LDSM.16.M88.4 R176, [R207+0x3000] ;  /* 0x00300000cfb0783b */ /* 0x000eae0000000200 */
[C---:B---3--:R-:W-:Y:S01]  /*df00*/  HMMA.16816.F32 R8, R188.reuse, R192, R8 ;  /* 0x000000c0bc08723c */ /* 0x048fe20000001808 */
[----:B------:R-:W3:Y:S07]  /*df10*/  LDSM.16.M88.4 R180, [R207+0x3800] ;  /* 0x00380000cfb4783b */ /* 0x000eee0000000200 */
[C---:B------:R-:W-:Y:S01]  /*df20*/  HMMA.16816.F32 R12, R188.reuse, R194, R12 ;  /* 0x000000c2bc0c723c */ /* 0x040fe2000000180c */
[----:B------:R-:W5:Y:S07]  /*df30*/  LDSM.16.M88.4 R192, [R211+0x8000] ;  /* 0x00800000d3c0783b */ /* 0x000f6e0000000200 */
[C---:B-1----:R-:W-:Y:S08]  /*df40*/  HMMA.16816.F32 R16, R188.reuse, R164, R16 ;  /* 0x000000a4bc10723c */ /* 0x042ff00000001810 */
[C---:B------:R-:W-:Y:S01]  /*df50*/  HMMA.16816.F32 R20, R188.reuse, R166, R20 ;  /* 0x000000a6bc14723c */ /* 0x040fe20000001814 */
[----:B------:R-:W1:Y:S07]  /*df60*/  LDSM.16.M88.4 R164, [R206+0xd880] ;  /* 0x00d88000cea4783b */ /* 0x000e6e0000000200 */
[C---:B----4-:R-:W-:Y:S08]  /*df70*/  HMMA.16816.F32 R24, R188.reuse, R168, R24 ;  /* 0x000000a8bc18723c */ /* 0x050ff00000001818 */
[----:B------:R-:W-:Y:S01]  /*df80*/  HMMA.16816.F32 R28, R188, R170, R28 ;  /* 0x000000aabc1c723c */ /* 0x000fe2000000181c */
[----:B------:R-:W4:Y:S07]  /*df90*/  LDSM.16.M88.4 R168, [R206+0xe080] ;  /* 0x00e08000cea8783b */ /* 0x000f2e0000000200 */
[C---:B--2---:R-:W-:Y:S01]  /*dfa0*/  HMMA.16816.F32 R8, R172.reuse, R176, R8 ;  /* 0x000000b0ac08723c */ /* 0x044fe20000001808 */
[----:B------:R-:W-:Y:S07]  /*dfb0*/  LDSM.16.M88.4 R188, [R200+0xe880] ;  /* 0x00e88000c8bc783b */ /* 0x000fee0000000200 */
[C---:B------:R-:W-:Y:S01]  /*dfc0*/  HMMA.16816.F32 R12, R172.reuse, R178, R12 ;  /* 0x000000b2ac0c723c */ /* 0x040fe2000000180c */
[----:B------:R-:W-:Y:S07]  /*dfd0*/  LDSM.16.M88.4 R176, [R205+0x3000] ;  /* 0x00300000cdb0783b */ /* 0x000fee0000000200 */
[C---:B---3--:R-:W-:Y:S08]  /*dfe0*/  HMMA.16816.F32 R16, R172.reuse, R180, R16 ;  /* 0x000000b4ac10723c */ /* 0x048ff00000001810 */
[C---:B------:R-:W-:Y:S01]  /*dff0*/  HMMA.16816.F32 R20, R172.reuse, R182, R20 ;  /* 0x000000b6ac14723c */ /* 0x040fe20000001814 */
[----:B------:R-:W-:Y:S07]  /*e000*/  LDSM.16.M88.4 R180, [R205+0x3800] ;  /* 0x00380000cdb4783b */ /* 0x000fee0000000200 */
[C---:B------:R-:W-:Y:S08]  /*e010*/  HMMA.16816.F32 R24, R172.reuse, R184, R24 ;  /* 0x000000b8ac18723c */ /* 0x040ff00000001818 */
[----:B------:R-:W-:Y:S01]  /*e020*/  HMMA.16816.F32 R28, R172, R186, R28 ;  /* 0x000000baac1c723c */ /* 0x000fe2000000181c */
[----:B------:R-:W2:Y:S07]  /*e030*/  LDSM.16.M88.4 R172, [R210+0x8000] ;  /* 0x00800000d2ac783b */ /* 0x000eae0000000200 */
[C---:B-----5:R-:W-:Y:S01]  /*e040*/  HMMA.16816.F32 R8, R192.reuse, R196, R8 ;  /* 0x000000c4c008723c */ /* 0x060fe20000001808 */
[----:B------:R-:W3:Y:S07]  /*e050*/  LDSM.16.M88.4 R184, [R205+0x4000] ;  /* 0x00400000cdb8783b */ /* 0x000eee0000000200 */
[C---:B------:R-:W-:Y:S01]  /*e060*/  HMMA.16816.F32 R12, R192.reuse, R198, R12 ;  /* 0x000000c6c00c723c */ /* 0x040fe2000000180c */
[----:B------:R-:W-:Y:S07]  /*e070*/  LDSM.16.M88.4 R196, [R200+0xf080] ;  /* 0x00f08000c8c4783b */ /* 0x000fee0000000200 */
        /* <DEDUP_REMOVED lines=10> */
[C---:B------:R-:W-:Y:S08]  /*e120*/  HMMA.16816.F32 R16, R172.reuse, R180, R16 ;  /* 0x000000b4ac10723c */ /* 0x040ff00000001810 */
[C---:B------:R-:W-:Y:S01]  /*e130*/  HMMA.16816.F32 R20, R172.reuse, R182, R20 ;  /* 0x000000b6ac14723c */ /* 0x040fe20000001814 */
[----:B------:R-:W2:Y:S07]  /*e140*/  LDSM.16.M88.4 R180, [R207+0x4800] ;  /* 0x00480000cfb4783b */ /* 0x000eae0000000200 */
[C---:B---3--:R-:W-:Y:S08]  /*e150*/  HMMA.16816.F32 R24, R172.reuse, R184, R24 ;  /* 0x000000b8ac18723c */ /* 0x048ff00000001818 */
[----:B------:R-:W-:Y:S01]  /*e160*/  HMMA.16816.F32 R28, R172, R186, R28 ;  /* 0x000000baac1c723c */ /* 0x000fe2000000181c */
[----:B------:R-:W3:Y:S07]  /*e170*/  LDSM.16.M88.4 R172, [R207+0x5800] ;  /* 0x00580000cfac783b */ /* 0x000eee0000000200 */
[C---:B-1----:R-:W-:Y:S01]  /*e180*/  HMMA.16816.F32 R8, R164.reuse, R188, R8 ;  /* 0x000000bca408723c */ /* 0x042fe20000001808 */
[----:B------:R-:W-:Y:S07]  /*e190*/  LDSM.16.M88.4 R184, [R211+0xc000] ;  /* 0x00c00000d3b8783b */ /* 0x000fee0000000200 */
[C---:B------:R-:W-:Y:S01]  /*e1a0*/  HMMA.16816.F32 R12, R164.reuse, R190, R12 ;  /* 0x000000bea40c723c */ /* 0x040fe2000000180c */
[----:B------:R-:W1:Y:S07]  /*e1b0*/  LDSM.16.M88.4 R188, [R206+0xe880] ;  /* 0x00e88000cebc783b */ /* 0x000e6e0000000200 */
[C---:B------:R-:W-:Y:S08]  /*e1c0*/  HMMA.16816.F32 R16, R164.reuse, R196, R16 ;  /* 0x000000c4a410723c */ /* 0x040ff00000001810 */
[C---:B------:R-:W-:Y:S01]  /*e1d0*/  HMMA.16816.F32 R20, R164.reuse, R198, R20 ;  /* 0x000000c6a414723c */ /* 0x040fe20000001814 */
[----:B------:R-:W-:Y:S07]  /*e1e0*/  LDSM.16.M88.4 R196, [R205+0x4800] ;  /* 0x00480000cdc4783b */ /* 0x000fee0000000200 */
[C---:B----4-:R-:W-:Y:S08]  /*e1f0*/  HMMA.16816.F32 R24, R164.reuse, R168, R24 ;  /* 0x000000a8a418723c */ /* 0x050ff00000001818 */
[----:B------:R-:W-:Y:S01]  /*e200*/  HMMA.16816.F32 R28, R164, R170, R28 ;  /* 0x000000aaa41c723c */ /* 0x000fe2000000181c */
[----:B------:R-:W4:Y:S07]  /*e210*/  LDSM.16.M88.4 R164, [R206+0xf080] ;  /* 0x00f08000cea4783b */ /* 0x000f2e0000000200 */
[C---:B--2---:R-:W-:Y:S01]  /*e220*/  HMMA.16816.F32 R8, R176.reuse, R180, R8 ;  /* 0x000000b4b008723c */ /* 0x044fe20000001808 */
[----:B------:R-:W2:Y:S07]  /*e230*/  LDSM.16.M88.4 R168, [R206+0xf880] ;  /* 0x00f88000cea8783b */ /* 0x000eae0000000200 */
[C---:B------:R-:W-:Y:S01]  /*e240*/  HMMA.16816.F32 R12, R176.reuse, R182, R12 ;  /* 0x000000b6b00c723c */ /* 0x040fe2000000180c */
[----:B------:R-:W5:Y:S07]  /*e250*/  LDSM.16.M88.4 R180, [R210+0xc000] ;  /* 0x00c00000d2b4783b */ /* 0x000f6e0000000200 */
[C---:B------:R-:W-:Y:S08]  /*e260*/  HMMA.16816.F32 R16, R176.reuse, R192, R16 ;  /* 0x000000c0b010723c */ /* 0x040ff00000001810 */
[C---:B------:R-:W-:Y:S08]  /*e270*/  HMMA.16816.F32 R20, R176.reuse, R194, R20 ;  /* 0x000000c2b014723c */ /* 0x040ff00000001814 */
[C---:B---3--:R-:W-:Y:S08]  /*e280*/  HMMA.16816.F32 R24, R176.reuse, R172, R24 ;  /* 0x000000acb018723c */ /* 0x048ff00000001818 */
[----:B------:R-:W-:Y:S08]  /*e290*/  HMMA.16816.F32 R28, R176, R174, R28 ;  /* 0x000000aeb01c723c */ /* 0x000ff0000000181c */
[C---:B-1----:R-:W-:Y:S08]  /*e2a0*/  HMMA.16816.F32 R8, R184.reuse, R188, R8 ;  /* 0x000000bcb808723c */ /* 0x042ff00000001808 */
[C---:B------:R-:W-:Y:S08]  /*e2b0*/  HMMA.16816.F32 R12, R184.reuse, R190, R12 ;  /* 0x000000beb80c723c */ /* 0x040ff0000000180c */
[C---:B----4-:R-:W-:Y:S08]  /*e2c0*/  HMMA.16816.F32 R16, R184.reuse, R164, R16 ;  /* 0x000000a4b810723c */ /* 0x050ff00000001810 */
[C---:B------:R-:W-:Y:S01]  /*e2d0*/  HMMA.16816.F32 R20, R184.reuse, R166, R20 ;  /* 0x000000a6b814723c */ /* 0x040fe20000001814 */
[----:B------:R-:W1:Y:S07]  /*e2e0*/  LDSM.16.M88.4 R164, [R205+0x5000] ;  /* 0x00500000cda4783b */ /* 0x000e6e0000000200 */
[C---:B--2---:R-:W-:Y:S08]  /*e2f0*/  HMMA.16816.F32 R24, R184.reuse, R168, R24 ;  /* 0x000000a8b818723c */ /* 0x044ff00000001818 */
[----:B------:R-:W-:Y:S08]  /*e300*/  HMMA.16816.F32 R28, R184, R170, R28 ;  /* 0x000000aab81c723c */ /* 0x000ff0000000181c */
[C---:B-----5:R-:W-:Y:S08]  /*e310*/  HMMA.16816.F32 R8, R180.reuse, R196, R8 ;  /* 0x000000c4b408723c */ /* 0x060ff00000001808 */
        /* <DEDUP_REMOVED lines=25> */
[----:B----4-:R-:W4:Y:S01]  /*e4b0*/  LDSM.16.M88.4 R8, [R205+0x5800] ;  /* 0x00580000cd08783b */ /* 0x010f220000000200 */
[----:B------:R-:W-:Y:S08]  /*e4c0*/  DEPBAR.LE SB0, 0x0 ;  /* 0x000080000000791a */ /* 0x000ff00000000000 */
[----:B------:R-:W1:Y:S01]  /*e4d0*/  MUFU.TANH R167, R19 ;  /* 0x0000001300a77308 */ /* 0x000e620000002400 */
[----:B------:R-:W-:Y:S09]  /*e4e0*/  BAR.SYNC.DEFER_BLOCKING 0x0 ;  /* 0x0000000000007b1d */ /* 0x000ff20000010000 */
[----:B------:R5:W1:Y:S10]  /*e4f0*/  MUFU.TANH R138, R20 ;  /* 0x00000014008a7308 */ /* 0x000a740000002400 */
[----:B------:R-:W1:Y:S10]  /*e500*/  MUFU.TANH R137, R21 ;  /* 0x0000001500897308 */ /* 0x000e740000002400 */
[----:B------:R-:W1:Y:S01]  /*e510*/  MUFU.TANH R166, R22 ;  /* 0x0000001600a67308 */ /* 0x000e620000002400 */
[C---:B----4-:R-:W-:Y:S09]  /*e520*/  HMMA.16816.F32 R24, R180.reuse, R8, R24 ;  /* 0x00000008b418723c */ /* 0x050ff20000001818 */
[----:B------:R4:W1:Y:S01]  /*e530*/  MUFU.TANH R165, R23 ;  /* 0x0000001700a57308 */ /* 0x0008620000002400 */
[----:B------:R-:W-:Y:S09]  /*e540*/  HMMA.16816.F32 R28, R180, R10, R28 ;  /* 0x0000000ab41c723c */ /* 0x000ff2000000181c */
[----:B------:R1:W1:Y:S05]  /*e550*/  MUFU.TANH R170, R12 ;  /* 0x0000000c00aa7308 */ /* 0x00026a0000002400 */
[----:B-----5:R-:W-:Y:S05]  /*e560*/  FMUL.FTZ R20, R24, c[0x0][0x320] ;  /* 0x0000c80018147a20 */ /* 0x020fea0000410000 */
[----:B------:R1:W1:Y:S01]  /*e570*/  MUFU.TANH R168, R13 ;  /* 0x0000000d00a87308 */ /* 0x0002620000002400 */
[----:B------:R-:W-:Y:S02]  /*e580*/  FMUL.FTZ R19, R25, c[0x0][0x320] ;  /* 0x0000c80019137a20 */ /* 0x000fe40000410000 */
[----:B------:R-:W-:Y:S02]  /*e590*/  FMUL.FTZ R24, R26, c[0x0][0x320] ;  /* 0x0000c8001a187a20 */ /* 0x000fe40000410000 */
[----:B----4-:R-:W-:Y:S02]  /*e5a0*/  FMUL.FTZ R23, R27, c[0x0][0x320] ;  /* 0x0000c8001b177a20 */ /* 0x010fe40000410000 */
[----:B------:R-:W-:Y:S02]  /*e5b0*/  FMUL.FTZ R18, R28, c[0x0][0x320] ;  /* 0x0000c8001c127a20 */ /* 0x000fe40000410000 */
[----:B------:R-:W-:Y:S01]  /*e5c0*/  FMUL.FTZ R17, R29, c[0x0][0x320] ;  /* 0x0000c8001d117a20 */ /* 0x000fe20000410000 */
[----:B------:R4:W1:Y:S01]  /*e5d0*/  MUFU.TANH R173, R14 ;  /* 0x0000000e00ad7308 */ /* 0x0008620000002400 */
[----:B------:R-:W-:Y:S02]  /*e5e0*/  FMUL.FTZ R22, R30, c[0x0][0x320] ;  /* 0x0000c8001e167a20 */ /* 0x000fe40000410000 */
[----:B------:R-:W-:Y:S07]  /*e5f0*/  FMUL.FTZ R21, R31, c[0x0][0x320] ;  /* 0x0000c8001f157a20 */ /* 0x000fee0000410000 */
[----:B------:R4:W1:Y:S10]  /*e600*/  MUFU.TANH R172, R15 ;  /* 0x0000000f00ac7308 */ /* 0x0008740000002400 */
        /* <DEDUP_REMOVED lines=9> */
[----:B------:R-:W-:-:S05]  /*e6a0*/  @!P0 BRA `(.L_x_1230) ;  /* 0x0000055000008947 */ /* 0x000fca0003800000 */
[----:B--234-:R-:W-:Y:S01]  /*e6b0*/  IMAD.MOV.U32 R0, RZ, RZ, 0x1 ;  /* 0x00000001ff007424 */ /* 0x01cfe200078e00ff */
[----:B------:R-:W-:Y:S01]  /*e6c0*/  ISETP.GT.AND P1, PT, R235, 0x2f, PT ;  /* 0x0000002feb00780c */ /* 0x000fe20003f24270 */
[----:B------:R-:W-:Y:S01]  /*e6d0*/  IMAD R2, R222, 0x30, R238 ;  /* 0x00000030de027824 */ /* 0x000fe200078e02ee */
[----:B------:R-:W2:Y:S01]  /*e6e0*/  S2R R6, SR_CTAID.Y ;  /* 0x0000000000067919 */ /* 0x000ea20000002600 */
[----:B------:R-:W-:Y:S01]  /*e6f0*/  IMAD.MOV.U32 R224, RZ, RZ, RZ ;  /* 0x000000ffffe07224 */ /* 0x000fe200078e00ff */
[----:B------:R-:W-:Y:S02]  /*e700*/  ISETP.NE.AND P0, PT, R0, c[0x0][0x2b8], PT ;  /* 0x0000ae0000007a0c */ /* 0x000fe40003f05270 */
[----:B------:R-:W-:Y:S05]  /*e710*/  IADD3 R2, R2, -0x30, R235 ;  /* 0xffffffd002027810 */ /* 0x000fea0007ffe0eb */
[----:B------:R-:W-:Y:S06]  /*e720*/  IMAD.MOV.U32 R0, RZ, RZ, R2 ;  /* 0x000000ffff007224 */ /* 0x000fec00078e0002 */
[----:B------:R-:W-:Y:S05]  /*e730*/  @P0 IMAD.HI.U32 R3, R2, c[0x0][0x2bc], RZ ;  /* 0x0000af0002030a27 */ /* 0x000fea00078e00ff */
[----:B------:R-:W-:Y:S01]  /*e740*/  @P0 SHF.R.U32.HI R0, RZ, c[0x0][0x2c0], R3 ;  /* 0x0000b000ff000a19 */ /* 0x000fe20000011603 */
[----:B--2---:R-:W-:Y:S03]  /*e750*/  IMAD.WIDE.U32 R226, R6, c[0x0][0x1e8], RZ ;  /* 0x00007a0006e27a25 */ /* 0x004fe600078e00ff */
[C---:B------:R-:W-:Y:S02]  /*e760*/  @!P1 IADD3 R3, P0, R0.reuse, R240, RZ ;  /* 0x000000f000039210 */ /* 0x040fe40007f1e0ff */
[----:B------:R-:W-:Y:S02]  /*e770*/  IADD3 R6, -R237, 0x30, RZ ;  /* 0x00000030ed067810 */ /* 0x000fe40007ffe1ff */
        /* <DEDUP_REMOVED lines=14> */
[----:B------:R-:W-:Y:S03]  /*e860*/  IADD3 R0, P0, R226, R2, RZ ;  /* 0x00000002e2007210 */ /* 0x000fe60007f1e0ff */
[----:B------:R-:W-:Y:S05]  /*e870*/  IMAD R14, R224, c[0x0][0x1f4], R14 ;  /* 0x00007d00e00e7a24 */ /* 0x000fea00078e020e */
[----:B------:R-:W-:Y:S02]  /*e880*/  IADD3.X R14, R245, R3, R14, P0, !PT ;  /* 0x00000003f50e7210 */ /* 0x000fe400007fe40e */
[C---:B------:R-:W-:Y:S04]  /*e890*/  LEA R15, P0, R0.reuse, c[0x0][0x1c8], 0x1 ;  /* 0x00007200000f7a11 */ /* 0x040fe800078008ff */
[----:B------:R-:W-:Y:S02]  /*e8a0*/  LEA.HI.X R14, R0, c[0x0][0x1cc], R14, 0x1, P0 ;  /* 0x00007300000e7a11 */ /* 0x000fe400000f0c0e */
[----:B------:R-:W-:Y:S01]  /*e8b0*/  ISETP.GE.AND P0, PT, R6, 0x1, PT ;  /* 0x000000010600780c */ /* 0x000fe20003f06270 */
[----:B------:R-:W-:-:S10]  /*e8c0*/  BRA.DIV ~URZ, `(.L_x_1231) ;  /* 0x0000d7127f007947 */ /* 0x000fd4000b800000 */
[----:B------:R2:W3:Y:S02]  /*e8d0*/  SHFL.IDX PT, R4, R14, RZ, 0x181f ;  /* 0x00181fff0e047589 */ /* 0x0004e400000e0000 */
.L_x_1331:
[----:B------:R-:W-:-:S05]  /*e8e0*/  BRA.DIV ~URZ, `(.L_x_1232) ;  /* 0x0000d7727f007947 */ /* 0x000fca000b800000 */
[----:B------:R4:W2:Y:S02]  /*e8f0*/  SHFL.IDX PT, R0, R15, RZ, 0x181f ;  /* 0x00181fff0f007589 */ /* 0x0008a400000e0000 */
.L_x_1332:
[----:B-12---:R-:W-:Y:S02]  /*e900*/  @P0 IADD3 R12, P1, R0, R229, RZ ;  /* 0x000000e5000c0210 */ /* 0x006fe40007f3e0ff */
[C---:B------:R-:W-:Y:S02]  /*e910*/  IADD3 R26, R223.reuse, 0x40, RZ ;  /* 0x00000040df1a7810 */ /* 0x040fe40007ffe0ff */
[C---:B------:R-:W-:Y:S01]  /*e920*/  ISETP.GE.AND P5, PT, R223.reuse, c[0x0][0x1d4], PT ;  /* 0x00007500df007a0c */ /* 0x040fe20003fa6270 */
[----:B---3--:R-:W-:Y:S01]  /*e930*/  @P0 IMAD.X R13, R4, 0x1, R214, P1 ;  /* 0x00000001040d0824 */ /* 0x008fe200008e06d6 */
[----:B------:R-:W-:Y:S02]  /*e940*/  IADD3 R25, R223, 0x80, RZ ;  /* 0x00000080df197810 */ /* 0x000fe40007ffe0ff */
[----:B------:R-:W-:Y:S02]  /*e950*/  ISETP.GE.AND P4, PT, R26, c[0x0][0x1d4], PT ;  /* 0x000075001a007a0c */ /* 0x000fe40003f86270 */
[----:B------:R-:W-:Y:S02]  /*e960*/  @P0 IADD3 R10, P1, R0, R216, RZ ;  /* 0x000000d8000a0210 */ /* 0x000fe40007f3e0ff */
[----:B------:R-:W-:Y:S02]  /*e970*/  ISETP.GE.AND P3, PT, R25, c[0x0][0x1d4], PT ;  /* 0x0000750019007a0c */ /* 0x000fe40003f66270 */
[----:B------:R-:W-:Y:S01]  /*e980*/  IADD3 R16, R223, 0xc0, RZ ;  /* 0x000000c0df107810 */ /* 0x000fe20007ffe0ff */
[----:B------:R-:W-:Y:S01]  /*e990*/  @P0 IMAD.X R11, R4, 0x1, R215, P1 ;  /* 0x00000001040b0824 */ /* 0x000fe200008e06d7 */
[----:B------:R-:W-:Y:S01]  /*e9a0*/  @P0 IADD3 R8, P1, R0, R218, RZ ;  /* 0x000000da00080210 */ /* 0x000fe20007f3e0ff */
[----:B------:R-:W-:Y:S01]  /*e9b0*/  @!PT LDS RZ, [RZ] ;  /* 0x00000000fffff984 */ /* 0x000fe20000000800 */
[----:B------:R-:W-:Y:S01]  /*e9c0*/  @!PT LDS RZ, [RZ] ;  /* 0x00000000fffff984 */ /* 0x000fe20000000800 */
[----:B------:R-:W-:Y:S01]  /*e9d0*/  @!PT LDS RZ, [RZ] ;  /* 0x00000000fffff984 */ /* 0x000fe20000000800 */
[----:B------:R1:W-:Y:S01]  /*e9e0*/  @P0 LDGSTS.E.BYPASS.LTC128B.128 [R213+0xa080], [R12.64], !P5 ;  /* 0x0a0800000cd50fae */ /* 0x0003e2000e901d4e */
[----:B------:R-:W-:Y:S03]  /*e9f0*/  ISETP.GE.AND P2, PT, R16, c[0x0][0x1d4], PT ;  /* 0x0000750010007a0c */ /* 0x000fe60003f46270 */
[----:B------:R1:W-:Y:S01]  /*ea00*/  @P0 LDGSTS.E.BYPASS.LTC128B.128 [R213+0xb880], [R10.64], !P4 ;  /* 0x0b8800000ad50fae */ /* 0x0003e2000e101d4e */
[----:B------:R-:W-:Y:S01]  /*ea10*/  @P0 IMAD.X R9, R4, 0x1, R217, P1 ;  /* 0x0000000104090824 */ /* 0x000fe200008e06d9 */
[----:B------:R-:W-:Y:S04]  /*ea20*/  @P0 IADD3 R2, P1, R0, R220, RZ ;  /* 0x000000dc00020210 */ /* 0x000fe80007f3e0ff */
[----:B------:R1:W-:Y:S01]  /*ea30*/  @P0 LDGSTS.E.BYPASS.LTC128B.128 [R213+0xd080], [R8.64], !P3 ;  /* 0x0d08000008d50fae */ /* 0x0003e2000d901d4e */
[----:B------:R-:W-:Y:S05]  /*ea40*/  @P0 IMAD.X R3, R4, 0x1, R219, P1 ;  /* 0x0000000104030824 */ /* 0x000fea00008e06db */
[----:B------:R1:W-:Y:S01]  /*ea50*/  @P0 LDGSTS.E.BYPASS.LTC128B.128 [R213+0xe880], [R2.64], !P2 ;  /* 0x0e88000002d50fae */ /* 0x0003e2000d101d4e */
[----:B------:R-:W-:Y:S01]  /*ea60*/  ISETP.GE.AND P0, PT, R6, 0x21, PT ;  /* 0x000000210600780c */ /* 0x000fe20003f06270 */
[----:B------:R-:W-:-:S06]  /*ea70*/  BRA.DIV ~URZ, `(.L_x_1233) ;  /* 0x0000d6627f007947 */ /* 0x000fcc000b800000 */
[----:B------:R2:W3:Y:S04]  /*ea80*/  SHFL.IDX PT, R4, R14, 0x1, 0x181f ;  /* 0x00381f000e047f89 */ /* 0x0004e800000e0000 */
[----:B------:R2:W1:Y:S02]  /*ea90*/  SHFL.IDX PT, R0, R15, 0x1, 0x181f ;  /* 0x00381f000f007f89 */ /* 0x00046400000e0000 */
.L_x_1333:
[----:B-1----:R-:W-:Y:S02]  /*eaa0*/  @P0 IADD3 R12, P1, R0, R229, RZ ;  /* 0x000000e5000c0210 */ /* 0x002fe40007f3e0ff */
[C---:B--2-4-:R-:W-:Y:S02]  /*eab0*/  IADD3 R15, R223.reuse, 0x40, RZ ;  /* 0x00000040df0f7810 */ /* 0x054fe40007ffe0ff */
[----:B------:R-:W-:Y:S01]  /*eac0*/  ISETP.GE.AND P5, PT, R223, c[0x0][0x1d4], PT ;  /* 0x00007500df007a0c */ /* 0x000fe20003fa6270 */
[----:B---3--:R-:W-:Y:S01]  /*ead0*/  @P0 IMAD.X R13, R4, 0x1, R214, P1 ;  /* 0x00000001040d0824 */ /* 0x008fe200008e06d6 */
[----:B------:R-:W-:Y:S02]  /*eae0*/  ISETP.GE.AND P4, PT, R15, c[0x0][0x1d4], PT ;  /* 0x000075000f007a0c */ /* 0x000fe40003f86270 */
[C---:B------:R-:W-:Y:S02]  /*eaf0*/  IADD3 R14, R223.reuse, 0x80, RZ ;  /* 0x00000080df0e7810 */ /* 0x040fe40007ffe0ff */
        /* <DEDUP_REMOVED lines=15> */
[----:B------:R1:W-:Y:S03]  /*ebf0*/  @P0 LDGSTS.E.BYPASS.LTC128B.128 [R213+0xf880], [R2.64], !P2 ;  /* 0x0f88000002d50fae */ /* 0x0003e6000d101d4e */
.L_x_1230:
[----:B--234-:R-:W-:Y:S05]  /*ec00*/  BSYNC B0 ;  /* 0x0000000000007941 */ /* 0x01cfea0003800000 */
.L_x_1229:
[----:B------:R-:W-:Y:S01]  /*ec10*/  ISETP.NE.AND P0, PT, R236, c[0x0][0x2c4], PT ;  /* 0x0000b100ec007a0c */ /* 0x000fe20003f05270 */
[----:B------:R-:W2:Y:S01]  /*ec20*/  LDL R0, [R1+0x4] ;  /* 0x0000040001007983 */ /* 0x000ea20000100800 */
[----:B-1----:R-:W-:Y:S01]  /*ec30*/  LOP3.LUT R3, RZ, c[0x0][0x324], RZ, 0x33, !PT ;  /* 0x0000c900ff037a12 */ /* 0x002fe200078e33ff */
[----:B------:R-:W-:Y:S02]  /*ec40*/  IMAD R4, R222, -0x30, RZ ;  /* 0xffffffd0de047824 */ /* 0x000fe400078e02ff */
[----:B------:R-:W0:Y:S02]  /*ec50*/  LDGDEPBAR ;  /* 0x00000000000079af */ /* 0x000e240000000000 */
[----:B------:R-:W-:Y:S02]  /*ec60*/  IMAD.IADD R10, R4, 0x1, -R233 ;  /* 0x00000001040a7824 */ /* 0x000fe400078e0ae9 */
[----:B--2---:R-:W-:Y:S05]  /*ec70*/  IMAD R0, R0, 0x80, R243 ;  /* 0x0000008000007824 */ /* 0x004fea00078e02f3 */
[----:B------:R-:W-:Y:S02]  /*ec80*/  IADD3 R6, R239, R0, R242 ;  /* 0x00000000ef067210 */ /* 0x000fe40007ffe0f2 */
[----:B------:R-:W-:Y:S03]  /*ec90*/  IADD3 R0, -R233, 0x1, R4 ;  /* 0x00000001e9007810 */ /* 0x000fe60007ffe104 */
[----:B------:R-:W-:Y:S01]  /*eca0*/  @P0 IMAD.HI.U32 R2, R6, c[0x0][0x2c8], RZ ;  /* 0x0000b20006020a27 */ /* 0x000fe200078e00ff */
[----:B------:R-:W-:Y:S04]  /*ecb0*/  IADD3 R0, -R232, R0, R5 ;  /* 0x00000000e8007210 */ /* 0x000fe80007ffe105 */
[----:B------:R-:W-:Y:S01]  /*ecc0*/  @P0 SHF.R.U32.HI R6, RZ, c[0x0][0x2cc], R2 ;  /* 0x0000b300ff060a19 */ /* 0x000fe20000011602 */
[----:B------:R-:W-:Y:S01]  /*ecd0*/  IMAD.IADD R8, R3, 0x1, R0 ;  /* 0x0000000103087824 */ /* 0x000fe200078e0200 */
[----:B------:R-:W-:Y:S01]  /*ece0*/  IADD3 R9, R0, c[0x0][0x328], RZ ;  /* 0x0000ca0000097a10 */ /* 0x000fe20007ffe0ff */
[----:B------:R-:W-:-:S05]  /*ecf0*/  BRA.DIV ~URZ, `(.L_x_1234) ;  /* 0x0000d4d27f007947 */ /* 0x000fca000b800000 */
[----:B------:R1:W2:Y:S02]  /*ed00*/  SHFL.IDX PT, R3, R6, RZ, 0x1c1f ;  /* 0x001c1fff06037589 */ /* 0x0002a400000e0000 */
.L_x_1334:
[----:B------:R-:W-:Y:S01]  /*ed10*/  ISETP.LE.AND P0, PT, R236, c[0x0][0x32c], PT ;  /* 0x0000cb00ec007a0c */ /* 0x000fe20003f03270 */
[----:B--2---:R-:W-:Y:S01]  /*ed20*/  IMAD.IADD R2, R9, 0x1, R3 ;  /* 0x0000000109027824 */ /* 0x004fe200078e0203 */
[----:B------:R-:W-:Y:S11]  /*ed30*/  IADD3 R0, R8, R3, RZ ;  /* 0x0000000308007210 */ /* 0x000ff60007ffe0ff */
[----:B------:R-:W-:-:S05]  /*ed40*/  @!P0 BRA `(.L_x_1235) ;  /* 0x0000017000008947 */ /* 0x000fca0003800000 */
[----:B------:R-:W-:Y:S01]  /*ed50*/  IADD3 R3, -R232, R5, R3 ;  /* 0x00000005e8037210 */ /* 0x000fe20007ffe103 */
[----:B------:R-:W-:Y:S03]  /*ed60*/  BSSY B0, `(.L_x_1236) ;  /* 0x0000011000007945 */ /* 0x000fe60003800000 */
        /* <DEDUP_REMOVED lines=11> */
.L_x_1237:
[----:B------:R-:W-:Y:S04]  /*ee20*/  MOV R11, 0x1 ;  /* 0x00000001000b7802 */ /* 0x000fe80000000f00 */
[----:B------:R-:W-:Y:S11]  /*ee30*/  ISETP.NE.AND P0, PT, R11, c[0x0][0x32c], PT ;  /* 0x0000cb000b007a0c */ /* 0x000ff60003f05270 */
[----:B------:R-:W-:Y:S02]  /*ee40*/  @!UPT UIADD3 URZ, URZ, URZ, URZ ;  /* 0x0000003f3f3ff290 */ /* 0x000fe4000fffe03f */
[----:B------:R-:W-:Y:S05]  /*ee50*/  @P0 IMAD.HI.U32 R11, R3, c[0x0][0x330], RZ ;  /* 0x0000cc00030b0a27 */ /* 0x000fea00078e00ff */
[----:B------:R-:W-:Y:S02]  /*ee60*/  @P0 SHF.R.U32.HI R3, RZ, c[0x0][0x334], R11 ;  /* 0x0000cd00ff030a19 */ /* 0x000fe4000001160b */
.L_x_1238:
[----:B------:R-:W-:Y:S05]  /*ee70*/  BSYNC B0 ;  /* 0x0000000000007941 */ /* 0x000fea0003800000 */
.L_x_1236:
[----:B------:R-:W-:Y:S05]  /*ee80*/  IMAD R3, R3, c[0x0][0x32c], R10 ;  /* 0x0000cb0003037a24 */ /* 0x000fea00078e020a */
[----:B------:R-:W-:Y:S02]  /*ee90*/  IADD3 R11, R3, c[0x0][0x32c], RZ ;  /* 0x0000cb00030b7a10 */ /* 0x000fe40007ffe0ff */
[----:B------:R-:W-:Y:S02]  /*eea0*/  IMNMX R0, R0, R3, !PT ;  /* 0x0000000300007217 */ /* 0x000fe40007800200 */
[----:B------:R-:W-:Y:S02]  /*eeb0*/  IMNMX R2, R2, R11, PT ;  /* 0x0000000b02027217 */ /* 0x000fe40003800200 */
.L_x_1235:
[C---:B------:R-:W-:Y:S02]  /*eec0*/  ISETP.GE.AND P0, PT, R4.reuse, 0x2, PT ;  /* 0x000000020400780c */ /* 0x040fe40003f06270 */
[----:B------:R-:W-:Y:S02]  /*eed0*/  ISETP.GE.AND P1, PT, R4, 0x9, PT ;  /* 0x000000090400780c */ /* 0x000fe40003f26270 */
[----:B------:R-:W-:Y:S02]  /*eee0*/  LOP3.LUT R212, R212, 0xffffffef, RZ, 0xc0, !PT ;  /* 0xffffffefd4d47812 */ /* 0x000fe400078ec0ff */
[C---:B------:R-:W-:Y:S02]  /*eef0*/  ISETP.GE.AND P6, PT, R4.reuse, 0x19, PT ;  /* 0x000000190400780c */ /* 0x040fe40003fc6270 */
[C---:B------:R-:W-:Y:S02]  /*ef00*/  ISETP.GE.AND P5, PT, R4.reuse, 0x1a, PT ;  /* 0x0000001a0400780c */ /* 0x040fe40003fa6270 */
[C---:B------:R-:W-:Y:S02]  /*ef10*/  ISETP.GE.AND P4, PT, R4.reuse, 0x21, PT ;  /* 0x000000210400780c */ /* 0x040fe40003f86270 */
[----:B------:R-:W-:Y:S02]  /*ef20*/  ISETP.GE.AND P3, PT, R4, 0x22, PT ;  /* 0x000000220400780c */ /* 0x000fe40003f66270 */
[----:B------:R-:W-:Y:S02]  /*ef30*/  @P0 LOP3.LUT R212, R212, 0x10, RZ, 0xfc, !PT ;  /* 0x00000010d4d40812 */ /* 0x000fe400078efcff */
[----:B------:R-:W-:Y:S02]  /*ef40*/  ISETP.GT.AND P0, PT, R0, 0x1, !P0 ;  /* 0x000000010000780c */ /* 0x000fe40004704270 */
[----:B------:R-:W-:Y:S02]  /*ef50*/  LOP3.LUT R212, R212, 0xfffffff7, RZ, 0xc0, !PT ;  /* 0xfffffff7d4d47812 */ /* 0x000fe400078ec0ff */
[----:B------:R-:W-:Y:S02]  /*ef60*/  ISETP.LT.OR P0, PT, R2, 0x2, P0 ;  /* 0x000000020200780c */ /* 0x000fe40000701670 */
[----:B------:R-:W-:Y:S02]  /*ef70*/  @P1 LOP3.LUT R212, R212, 0x8, RZ, 0xfc, !PT ;  /* 0x00000008d4d41812 */ /* 0x000fe400078efcff */
[----:B------:R-:W-:Y:S02]  /*ef80*/  FSEL R16, R171, -INF , !P0 ;  /* 0xff800000ab107808 */ /* 0x000fe40004000000 */
[----:B------:R-:W-:Y:S02]  /*ef90*/  ISETP.GT.AND P0, PT, R0, 0x8, !P1 ;  /* 0x000000080000780c */ /* 0x000fe40004f04270 */
[----:B------:R-:W-:Y:S02]  /*efa0*/  ISETP.GE.AND P1, PT, R4, 0xa, PT ;  /* 0x0000000a0400780c */ /* 0x000fe40003f26270 */
[----:B------:R-:W-:Y:S02]  /*efb0*/  ISETP.LT.OR P0, PT, R2, 0x9, P0 ;  /* 0x000000090200780c */ /* 0x000fe40000701670 */
[----:B------:R-:W-:Y:S02]  /*efc0*/  LOP3.LUT R212, R212, 0xfffffffb, RZ, 0xc0, !PT ;  /* 0xfffffffbd4d47812 */ /* 0x000fe400078ec0ff */
[----:B------:R-:W-:Y:S02]  /*efd0*/  FSEL R15, R170, -INF , !P0 ;  /* 0xff800000aa0f7808 */ /* 0x000fe40004000000 */
[----:B------:R-:W-:Y:S02]  /*efe0*/  ISETP.GT.AND P0, PT, R0, 0x9, !P1 ;  /* 0x000000090000780c */ /* 0x000fe40004f04270 */
[----:B------:R-:W-:Y:S02]  /*eff0*/  ISETP.GE.AND P2, PT, R4, 0x29, PT ;  /* 0x000000290400780c */ /* 0x000fe40003f46270 */
[----:B------:R-:W-:Y:S02]  /*f000*/  ISETP.LT.OR P0, PT, R2, 0xa, P0 ;  /* 0x0000000a0200780c */ /* 0x000fe40000701670 */
[----:B------:R-:W-:Y:S02]  /*f010*/  @P1 LOP3.LUT R212, R212, 0x4, RZ, 0xfc, !PT ;  /* 0x00000004d4d41812 */ /* 0x000fe400078efcff */
[----:B------:R-:W-:Y:S02]  /*f020*/  ISETP.GE.AND P1, PT, R4, 0x11, PT ;  /* 0x000000110400780c */ /* 0x000fe40003f26270 */
[----:B------:R-:W-:Y:S02]  /*f030*/  FSEL R14, R168, -INF , !P0 ;  /* 0xff800000a80e7808 */ /* 0x000fe40004000000 */
[----:B------:R-:W-:Y:S02]  /*f040*/  LOP3.LUT R212, R212, 0xfffffffd, RZ, 0xc0, !PT ;  /* 0xfffffffdd4d47812 */ /* 0x000fe400078ec0ff */
[----:B------:R-:W-:Y:S04]  /*f050*/  ISETP.GT.AND P0, PT, R0, 0x10, !P1 ;  /* 0x000000100000780c */ /* 0x000fe80004f04270 */
[----:B------:R-:W-:Y:S03]  /*f060*/  ISETP.LT.OR P0, PT, R2, 0x11, P0 ;  /* 0x000000110200780c */ /* 0x000fe60000701670 */
[----:B------:R-:W-:Y:S02]  /*f070*/  @P1 LOP3.LUT R212, R212, 0x2, RZ, 0xfc, !PT ;  /* 0x00000002d4d41812 */ /* 0x000fe400078efcff */
[----:B------:R-:W-:Y:S02]  /*f080*/  ISETP.GE.AND P1, PT, R4, 0x12, PT ;  /* 0x000000120400780c */ /* 0x000fe40003f26270 */
[----:B------:R-:W-:Y:S02]  /*f090*/  FSEL R164, R164, -INF , !P0 ;  /* 0xff800000a4a47808 */ /* 0x000fe40004000000 */
[----:B------:R-:W-:Y:S02]  /*f0a0*/  ISETP.GT.AND P0, PT, R0, 0x11, !P1 ;  /* 0x000000110000780c */ /* 0x000fe40004f04270 */
[----:B------:R-:W-:Y:S02]  /*f0b0*/  LOP3.LUT R212, R212, 0xfffffffe, RZ, 0xc0, !PT ;  /* 0xfffffffed4d47812 */ /* 0x000fe400078ec0ff */
[----:B------:R-:W-:Y:S04]  /*f0c0*/  ISETP.LT.OR P0, PT, R2, 0x12, P0 ;  /* 0x000000120200780c */ /* 0x000fe80000701670 */
[----:B------:R-:W-:Y:S02]  /*f0d0*/  FSEL R170, R139, -INF , !P0 ;  /* 0xff8000008baa7808 */ /* 0x000fe40004000000 */
[----:B------:R-:W-:Y:S02]  /*f0e0*/  ISETP.GT.AND P0, PT, R0, 0x18, !P6 ;  /* 0x000000180000780c */ /* 0x000fe40007704270 */
[----:B------:R-:W-:Y:S02]  /*f0f0*/  @P1 LOP3.LUT R212, R212, 0x1, RZ, 0xfc, !PT ;  /* 0x00000001d4d41812 */ /* 0x000fe400078efcff */
[----:B------:R-:W-:Y:S02]  /*f100*/  ISETP.LT.OR P0, PT, R2, 0x19, P0 ;  /* 0x000000190200780c */ /* 0x000fe40000701670 */
[----:B------:R-:W-:Y:S02]  /*f110*/  ISETP.GE.AND P1, PT, R4, 0x1, PT ;  /* 0x000000010400780c */ /* 0x000fe40003f26270 */
[----:B------:R-:W-:Y:S02]  /*f120*/  FSEL R177, R138, -INF , !P0 ;  /* 0xff8000008ab17808 */ /* 0x000fe40004000000 */
[----:B------:R-:W-:Y:S02]  /*f130*/  ISETP.GT.AND P0, PT, R0, 0x19, !P5 ;  /* 0x000000190000780c */ /* 0x000fe40006f04270 */
[----:B------:R-:W-:Y:S02]  /*f140*/  LOP3.LUT R212, R212, 0xffffffdf, RZ, 0xc0, !PT ;  /* 0xffffffdfd4d47812 */ /* 0x000fe400078ec0ff */
[----:B------:R-:W-:Y:S04]  /*f150*/  ISETP.LT.OR P0, PT, R2, 0x1a, P0 ;  /* 0x0000001a0200780c */ /* 0x000fe80000701670 */
[----:B------:R-:W-:Y:S02]  /*f160*/  FSEL R178, R137, -INF , !P0 ;  /* 0xff80000089b27808 */ /* 0x000fe40004000000 */
[----:B------:R-:W-:Y:S04]  /*f170*/  ISETP.GT.AND P0, PT, R0, 0x20, !P4 ;  /* 0x000000200000780c */ /* 0x000fe80006704270 */
        /* <DEDUP_REMOVED lines=8> */
[----:B------:R-:W-:Y:S04]  /*f200*/  ISETP.GT.AND P0, PT, R0, RZ, !P1 ;  /* 0x000000ff0000720c */ /* 0x000fe80004f04270 */
[----:B------:R-:W-:Y:S04]  /*f210*/  ISETP.LT.OR P0, PT, R2, 0x1, P0 ;  /* 0x000000010200780c */ /* 0x000fe80000701670 */
[----:B------:R-:W-:Y:S02]  /*f220*/  FSEL R13, R174, -INF , !P0 ;  /* 0xff800000ae0d7808 */ /* 0x000fe40004000000 */
[----:B------:R-:W-:Y:S11]  /*f230*/  ISETP.GE.AND P0, PT, R4, 0x2a, PT ;  /* 0x0000002a0400780c */ /* 0x000ff60003f06270 */
[----:B------:R-:W-:Y:S02]  /*f240*/  @!UPT UIADD3 URZ, URZ, URZ, URZ ;  /* 0x0000003f3f3ff290 */ /* 0x000fe4000fffe03f */
[----:B------:R-:W-:Y:S02]  /*f250*/  @P0 LOP3.LUT R212, R212, 0x20, RZ, 0xfc, !PT ;  /* 0x00000020d4d40812 */ /* 0x000fe400078efcff */
[----:B------:R-:W-:Y:S04]  /*f260*/  ISETP.GT.AND P0, PT, R0, 0x29, !P0 ;  /* 0x000000290000780c */ /* 0x000fe80004704270 */
[----:B------:R-:W-:Y:S04]  /*f270*/  ISETP.LT.OR P0, PT, R2, 0x2a, P0 ;  /* 0x0000002a0200780c */ /* 0x000fe80000701670 */
[----:B------:R-:W-:Y:S01]  /*f280*/  FSEL R182, R17, -INF , !P0 ;  /* 0xff80000011b67808 */ /* 0x000fe20004000000 */
[----:B------:R-:W-:-:S06]  /*f290*/  BRA.DIV ~URZ, `(.L_x_1239) ;  /* 0x0000cfb27f007947 */ /* 0x000fcc000b800000 */
[----:B------:R2:W3:Y:S02]  /*f2a0*/  SHFL.IDX PT, R3, R6, 0x1, 0x1c1f ;  /* 0x003c1f0006037f89 */ /* 0x0004e400000e0000 */
.L_x_1335:
[----:B------:R-:W-:Y:S01]  /*f2b0*/  ISETP.LE.AND P0, PT, R236, c[0x0][0x32c], PT ;  /* 0x0000cb00ec007a0c */ /* 0x000fe20003f03270 */
[----:B---3--:R-:W-:Y:S01]  /*f2c0*/  IMAD.IADD R2, R9, 0x1, R3 ;  /* 0x0000000109027824 */ /* 0x008fe200078e0203 */
        /* <DEDUP_REMOVED lines=15> */
.L_x_1242:
[----:B------:R-:W-:Y:S04]  /*f3c0*/  MOV R4, 0x1 ;  /* 0x0000000100047802 */ /* 0x000fe80000000f00 */
[----:B------:R-:W-:Y:S11]  /*f3d0*/  ISETP.NE.AND P0, PT, R4, c[0x0][0x32c], PT ;  /* 0x0000cb0004007a0c */ /* 0x000ff60003f05270 */
[----:B------:R-:W-:Y:S02]  /*f3e0*/  @!UPT UIADD3 URZ, URZ, URZ, URZ ;  /* 0x0000003f3f3ff290 */ /* 0x000fe4000fffe03f */
[----:B------:R-:W-:Y:S05]  /*f3f0*/  @P0 IMAD.HI.U32 R4, R3, c[0x0][0x330], RZ ;  /* 0x0000cc0003040a27 */ /* 0x000fea00078e00ff */
[----:B------:R-:W-:Y:S02]  /*f400*/  @P0 SHF.R.U32.HI R3, RZ, c[0x0][0x334], R4 ;  /* 0x0000cd00ff030a19 */ /* 0x000fe40000011604 */
.L_x_1243:
[----:B------:R-:W-:Y:S05]  /*f410*/  BSYNC B0 ;  /* 0x0000000000007941 */ /* 0x000fea0003800000 */
.L_x_1241:
[----:B------:R-:W-:Y:S05]  /*f420*/  IMAD R3, R3, c[0x0][0x32c], R10 ;  /* 0x0000cb0003037a24 */ /* 0x000fea00078e020a */
[----:B------:R-:W-:Y:S02]  /*f430*/  IADD3 R4, R3, c[0x0][0x32c], RZ ;  /* 0x0000cb0003047a10 */ /* 0x000fe40007ffe0ff */
[----:B------:R-:W-:Y:S02]  /*f440*/  IMNMX R0, R0, R3, !PT ;  /* 0x0000000300007217 */ /* 0x000fe40007800200 */
[----:B------:R-:W-:Y:S02]  /*f450*/  IMNMX R2, R2, R4, PT ;  /* 0x0000000402027217 */ /* 0x000fe40003800200 */
.L_x_1240:
[----:B------:R-:W-:Y:S02]  /*f460*/  ISETP.GT.AND P0, PT, R0, RZ, !P1 ;  /* 0x000000ff0000720c */ /* 0x000fe40004f04270 */
[----:B------:R-:W-:Y:S02]  /*f470*/  LOP3.LUT P1, RZ, R212, 0x1, RZ, 0xc0, !PT ;  /* 0x00000001d4ff7812 */ /* 0x000fe4000782c0ff */
[----:B------:R-:W-:Y:S02]  /*f480*/  ISETP.LT.OR P0, PT, R2, 0x1, P0 ;  /* 0x000000010200780c */ /* 0x000fe40000701670 */
[----:B------:R-:W-:Y:S02]  /*f490*/  FMNMX.FTZ R4, R13, R136, !PT ;  /* 0x000000880d047209 */ /* 0x000fe40007810000 */
[----:B------:R-:W-:Y:S02]  /*f4a0*/  FSEL R9, R176, -INF , !P0 ;  /* 0xff800000b0097808 */ /* 0x000fe40004000000 */
[----:B------:R-:W-:Y:S02]  /*f4b0*/  LOP3.LUT P0, RZ, R212, 0x10, RZ, 0xc0, !PT ;  /* 0x00000010d4ff7812 */ /* 0x000fe4000780c0ff */
[----:B------:R-:W-:Y:S02]  /*f4c0*/  FMNMX.FTZ R8, R9, R7, !PT ;  /* 0x0000000709087209 */ /* 0x000fe40007810000 */
[----:B------:R-:W-:Y:S02]  /*f4d0*/  ISETP.GT.AND P0, PT, R0, 0x1, !P0 ;  /* 0x000000010000780c */ /* 0x000fe40004704270 */
[----:B------:R-:W-:Y:S02]  /*f4e0*/  FMNMX.FTZ R4, R16, R4, !PT ;  /* 0x0000000410047209 */ /* 0x000fe40007810000 */
        /* <DEDUP_REMOVED lines=24> */
[----:B------:R-:W-:Y:S02]  /*f670*/  ISETP.GT.AND P0, PT, R0, 0x11, !P1 ;  /* 0x000000110000780c */ /* 0x000fe40004f04270 */
[----:B------:R-:W-:Y:S02]  /*f680*/  FMNMX.FTZ R8, R171, R8, !PT ;  /* 0x00000008ab087209 */ /* 0x000fe40007810000 */
[----:B------:R-:W-:Y:S02]  /*f690*/  ISETP.LT.OR P0, PT, R2, 0x12, P0 ;  /* 0x000000120200780c */ /* 0x000fe40000701670 */
[----:B------:R-:W-:Y:S02]  /*f6a0*/  LOP3.LUT P1, RZ, R212, 0x20, RZ, 0xc0, !PT ;  /* 0x00000020d4ff7812 */ /* 0x000fe4000782c0ff */
[----:B------:R-:W-:Y:S02]  /*f6b0*/  FSEL R167, R167, -INF , !P0 ;  /* 0xff800000a7a77808 */ /* 0x000fe40004000000 */
        /* <DEDUP_REMOVED lines=17> */
[----:B------:R-:W-:Y:S04]  /*f7d0*/  ISETP.LT.OR P0, PT, R2, 0x22, P0 ;  /* 0x000000220200780c */ /* 0x000fe80000701670 */
        /* <DEDUP_REMOVED lines=8> */
[----:B------:R-:W-:Y:S04]  /*f860*/  FSEL R175, R21, -INF , !P0 ;  /* 0xff80000015af7808 */ /* 0x000fe80004000000 */
[----:B------:R-:W-:Y:S01]  /*f870*/  FMNMX.FTZ R8, R175, R8, !PT ;  /* 0x00000008af087209 */ /* 0x000fe20007810000 */
[----:B------:R-:W-:-:S05]  /*f880*/  BRA.DIV ~URZ, `(.L_x_1244) ;  /* 0x0000ca427f007947 */ /* 0x000fca000b800000 */
[----:B------:R3:W4:Y:S02]  /*f890*/  SHFL.BFLY PT, R0, R4, 0x2, 0x1f ;  /* 0x0c401f0004007f89 */ /* 0x00072400000e0000 */
.L_x_1336:
[----:B-12-4-:R-:W-:Y:S01]  /*f8a0*/  FMNMX.FTZ R6, R4, R0, !PT ;  /* 0x0000000004067209 */ /* 0x016fe20007810000 */
[----:B------:R-:W-:-:S05]  /*f8b0*/  BRA.DIV ~URZ, `(.L_x_1245) ;  /* 0x0000ca527f007947 */ /* 0x000fca000b800000 */
[----:B---3--:R-:W-:Y:S04]  /*f8c0*/  SHFL.BFLY PT, R4, R8, 0x2, 0x1f ;  /* 0x0c401f0008047f89 */ /* 0x008fe800000e0000 */
[----:B------:R-:W1:Y:S02]  /*f8d0*/  SHFL.BFLY PT, R2, R6, 0x1, 0x1f ;  /* 0x0c201f0006027f89 */ /* 0x000e6400000e0000 */
[----:B-1----:R-:W-:Y:S02]  /*f8e0*/  FMNMX.FTZ R6, R6, R2, !PT ;  /* 0x0000000206067209 */ /* 0x002fe40007810000 */
[----:B------:R-:W-:Y:S05]  /*f8f0*/  FMNMX.FTZ R4, R8, R4, !PT ;  /* 0x0000000408047209 */ /* 0x000fea0007810000 */
[----:B------:R1:W2:Y:S02]  /*f900*/  SHFL.BFLY PT, R0, R4, 0x1, 0x1f ;  /* 0x0c201f0004007f89 */ /* 0x0002a400000e0000 */
.L_x_1337:
[C---:B------:R-:W-:Y:S01]  /*f910*/  FSETP.NEU.FTZ.AND P0, PT, R6.reuse, -INF , PT ;  /* 0xff8000000600780b */ /* 0x040fe20003f1d000 */
[----:B------:R-:W-:Y:S01]  /*f920*/  FMUL.FTZ R168, R6, c[0x0][0x2d0] ;  /* 0x0000b40006a87a20 */ /* 0x000fe20000410000 */
[----:B-12---:R-:W-:Y:S01]  /*f930*/  FMNMX.FTZ R4, R0, R4, !PT ;  /* 0x0000000400047209 */ /* 0x006fe20007810000 */
[----:B------:R-:W-:Y:S01]  /*f940*/  WARPSYNC 0xffffffff ;  /* 0xffffffff00007948 */ /* 0x000fe20003800000 */
[----:B------:R-:W-:Y:S01]  /*f950*/  FSEL R2, R6, RZ, P0 ;  /* 0x000000ff06027208 */ /* 0x000fe20000000000 */
[----:B------:R-:W-:Y:S01]  /*f960*/  LDSM.16.MT88.4 R24, [R202+0x4080] ;  /* 0x00408000ca18783b */ /* 0x000fe20000004200 */
[----:B------:R-:W-:Y:S01]  /*f970*/  FSEL R168, R168, RZ, P0 ;  /* 0x000000ffa8a87208 */ /* 0x000fe20000000000 */
[C---:B------:R-:W-:Y:S01]  /*f980*/  FMUL.FTZ R169, R4.reuse, c[0x0][0x2d0] ;  /* 0x0000b40004a97a20 */ /* 0x040fe20000410000 */
[----:B------:R-:W-:Y:S01]  /*f990*/  FSETP.NEU.FTZ.AND P0, PT, R4, -INF , PT ;  /* 0xff8000000400780b */ /* 0x000fe20003f1d000 */
[----:B------:R-:W-:Y:S02]  /*f9a0*/  FADD.FTZ R0, -R2, R136 ;  /* 0x0000008802007221 */ /* 0x000fe40000010100 */
[--C-:B------:R-:W-:Y:S01]  /*f9b0*/  FFMA.FTZ R16, R16, c[0x0][0x2d0], -R168.reuse ;  /* 0x0000b40010107a23 */ /* 0x100fe200000108a8 */
[----:B------:R-:W-:Y:S01]  /*f9c0*/  FSEL R3, R4, RZ, P0 ;  /* 0x000000ff04037208 */ /* 0x000fe20000000000 */
[----:B------:R-:W-:Y:S01]  /*f9d0*/  FMUL.FTZ R0, R0, c[0x0][0x2d0] ;  /* 0x0000b40000007a20 */ /* 0x000fe20000410000 */
[----:B------:R-:W-:Y:S01]  /*f9e0*/  FSEL R169, R169, RZ, P0 ;  /* 0x000000ffa9a97208 */ /* 0x000fe20000000000 */
[----:B------:R1:W-:Y:S01]  /*f9f0*/  MUFU.EX2 R226, R16 ;  /* 0x0000001000e27308 */ /* 0x0003e20000000800 */
[--C-:B------:R-:W-:Y:S01]  /*fa00*/  FFMA.FTZ R13, R13, c[0x0][0x2d0], -R168.reuse ;  /* 0x0000b4000d0d7a23 */ /* 0x100fe200000108a8 */
[----:B------:R-:W-:Y:S01]  /*fa10*/  ISETP.GT.AND P0, PT, R222, R228, PT ;  /* 0x000000e4de00720c */ /* 0x000fe20003f04270 */
[--C-:B------:R-:W-:Y:S02]  /*fa20*/  FFMA.FTZ R15, R15, c[0x0][0x2d0], -R168.reuse ;  /* 0x0000b4000f0f7a23 */ /* 0x100fe400000108a8 */
[--C-:B------:R-:W-:Y:S02]  /*fa30*/  FFMA.FTZ R9, R9, c[0x0][0x2d0], -R169.reuse ;  /* 0x0000b40009097a23 */ /* 0x100fe400000108a9 */
[--C-:B------:R-:W-:Y:S02]  /*fa40*/  FFMA.FTZ R12, R12, c[0x0][0x2d0], -R169.reuse ;  /* 0x0000b4000c0c7a23 */ /* 0x100fe400000108a9 */
[--C-:B------:R-:W-:Y:S01]  /*fa50*/  FFMA.FTZ R11, R11, c[0x0][0x2d0], -R169.reuse ;  /* 0x0000b4000b0b7a23 */ /* 0x100fe200000108a9 */
[----:B------:R2:W-:Y:S01]  /*fa60*/  MUFU.EX2 R2, R0 ;  /* 0x0000000000027308 */ /* 0x0005e20000000800 */
[----:B------:R-:W-:Y:S02]  /*fa70*/  FFMA.FTZ R10, R10, c[0x0][0x2d0], -R169 ;  /* 0x0000b4000a0a7a23 */ /* 0x000fe400000108a9 */
[--C-:B------:R-:W-:Y:S07]  /*fa80*/  FFMA.FTZ R14, R14, c[0x0][0x2d0], -R168.reuse ;  /* 0x0000b4000e0e7a23 */ /* 0x100fee00000108a8 */
[----:B------:R-:W3:Y:S01]  /*fa90*/  MUFU.EX2 R227, R13 ;  /* 0x0000000d00e37308 */ /* 0x000ee20000000800 */
[----:B-1----:R-:W1:Y:S09]  /*faa0*/  LDSM.16.MT88.4 R16, [R201+0x4080] ;  /* 0x00408000c910783b */ /* 0x002e720000004200 */
[----:B------:R-:W-:Y:S01]  /*fab0*/  MUFU.EX2 R221, R15 ;  /* 0x0000000f00dd7308 */ /* 0x000fe20000000800 */
[----:B--2---:R-:W-:Y:S02]  /*fac0*/  FADD.FTZ R0, -R3, R7 ;  /* 0x0000000703007221 */ /* 0x004fe40000010100 */
[--C-:B------:R-:W-:Y:S02]  /*fad0*/  FFMA.FTZ R3, R164, c[0x0][0x2d0], -R168.reuse ;  /* 0x0000b400a4037a23 */ /* 0x100fe400000108a8 */
[----:B------:R-:W-:Y:S05]  /*fae0*/  FMUL.FTZ R0, R0, c[0x0][0x2d0] ;  /* 0x0000b40000007a20 */ /* 0x000fea0000410000 */
[----:B------:R-:W2:Y:S10]  /*faf0*/  MUFU.EX2 R199, R14 ;  /* 0x0000000e00c77308 */ /* 0x000eb40000000800 */
[----:B------:R-:W-:Y:S10]  /*fb00*/  MUFU.EX2 R198, R9 ;  /* 0x0000000900c67308 */ /* 0x000ff40000000800 */
[----:B------:R-:W4:Y:S10]  /*fb10*/  MUFU.EX2 R197, R12 ;  /* 0x0000000c00c57308 */ /* 0x000f340000000800 */
[----:B------:R-:W-:Y:S10]  /*fb20*/  MUFU.EX2 R196, R11 ;  /* 0x0000000b00c47308 */ /* 0x000ff40000000800 */
[----:B------:R-:W-:Y:S10]  /*fb30*/  MUFU.EX2 R195, R10 ;  /* 0x0000000a00c37308 */ /* 0x000ff40000000800 */
[----:B------:R-:W5:Y:S10]  /*fb40*/  MUFU.EX2 R0, R0 ;  /* 0x0000000000007308 */ /* 0x000f740000000800 */
[----:B------:R1:W-:Y:S02]  /*fb50*/  MUFU.EX2 R194, R3 ;  /* 0x0000000300c27308 */ /* 0x0003e40000000800 */
[--C-:B-1----:R-:W-:Y:S01]  /*fb60*/  FFMA.FTZ R3, R170, c[0x0][0x2d0], -R168.reuse ;  /* 0x0000b400aa037a23 */ /* 0x102fe200000108a8 */
[----:B---3--:R-:W-:Y:S01]  /*fb70*/  F2FP.PACK_AB R136, R226, R227 ;  /* 0x000000e3e288723e */ /* 0x008fe200000000ff */
[C---:B------:R-:W-:Y:S01]  /*fb80*/  FMUL.FTZ R8, R2.reuse, R140 ;  /* 0x0000008c02087220 */ /* 0x040fe20000410000 */
[----:B--2---:R-:W-:Y:S01]  /*fb90*/  F2FP.PACK_AB R138, R199, R221 ;  /* 0x000000ddc78a723e */ /* 0x004fe200000000ff */
[----:B------:R-:W-:Y:S01]  /*fba0*/  FMUL.FTZ R9, R2, R141 ;  /* 0x0000008d02097220 */ /* 0x000fe20000410000 */
[----:B----4-:R-:W-:Y:S01]  /*fbb0*/  F2FP.PACK_AB R137, R197, R198 ;  /* 0x000000c6c589723e */ /* 0x010fe200000000ff */
[C---:B-----5:R-:W-:Y:S01]  /*fbc0*/  FMUL.FTZ R10, R0.reuse, R142 ;  /* 0x0000008e000a7220 */ /* 0x060fe20000410000 */
[----:B------:R-:W-:Y:S01]  /*fbd0*/  F2FP.PACK_AB R139, R195, R196 ;  /* 0x000000c4c38b723e */ /* 0x000fe200000000ff */
[----:B------:R-:W-:Y:S01]  /*fbe0*/  FMUL.FTZ R11, R0, R143 ;  /* 0x0000008f000b7220 */ /* 0x000fe20000410000 */
[----:B------:R1:W2:Y:S01]  /*fbf0*/  MUFU.EX2 R193, R3 ;  /* 0x0000000300c17308 */ /* 0x0002a20000000800 */
[----:B------:R-:W3:Y:S01]  /*fc00*/  LDSM.16.MT88.4 R140, [R204+0x4080] ;  /* 0x00408000cc8c783b */ /* 0x000ee20000004200 */
[C---:B------:R-:W-:Y:S02]  /*fc10*/  FMUL.FTZ R12, R2.reuse, R144 ;  /* 0x00000090020c7220 */ /* 0x040fe40000410000 */
[----:B------:R-:W-:Y:S02]  /*fc20*/  FMUL.FTZ R13, R2, R145 ;  /* 0x00000091020d7220 */ /* 0x000fe40000410000 */
[C---:B------:R-:W-:Y:S05]  /*fc30*/  HMMA.16816.F32 R8, R136.reuse, R16, R8 ;  /* 0x000000108808723c */ /* 0x040fea0000001808 */
[C---:B------:R-:W-:Y:S02]  /*fc40*/  FMUL.FTZ R14, R0.reuse, R146 ;  /* 0x00000092000e7220 */ /* 0x040fe40000410000 */
[----:B------:R-:W-:Y:S02]  /*fc50*/  FMUL.FTZ R15, R0, R147 ;  /* 0x00000093000f7220 */ /* 0x000fe40000410000 */
[----:B------:R-:W4:Y:S03]  /*fc60*/  LDSM.16.MT88.4 R144, [R203+0x4080] ;  /* 0x00408000cb90783b */ /* 0x000f260000004200 */
[C---:B------:R-:W-:Y:S02]  /*fc70*/  FMUL.FTZ R16, R2.reuse, R148 ;  /* 0x0000009402107220 */ /* 0x040fe40000410000 */
[C---:B------:R-:W-:Y:S03]  /*fc80*/  HMMA.16816.F32 R12, R136.reuse, R18, R12 ;  /* 0x00000012880c723c */ /* 0x040fe6000000180c */
[C---:B------:R-:W-:Y:S02]  /*fc90*/  FMUL.FTZ R17, R2.reuse, R149 ;  /* 0x0000009502117220 */ /* 0x040fe40000410000 */
[----:B------:R-:W-:Y:S02]  /*fca0*/  FMUL.FTZ R20, R2, R152 ;  /* 0x0000009802147220 */ /* 0x000fe40000410000 */
[C---:B------:R-:W-:Y:S02]  /*fcb0*/  FMUL.FTZ R18, R0.reuse, R150 ;  /* 0x0000009600127220 */ /* 0x040fe40000410000 */
[----:B------:R-:W-:Y:S02]  /*fcc0*/  FMUL.FTZ R19, R0, R151 ;  /* 0x0000009700137220 */ /* 0x000fe40000410000 */
[----:B------:R-:W5:Y:S01]  /*fcd0*/  LDSM.16.MT88.4 R148, [R201+0x5880] ;  /* 0x00588000c994783b */ /* 0x000f620000004200 */
[----:B------:R-:W-:Y:S02]  /*fce0*/  FMUL.FTZ R21, R2, R153 ;  /* 0x0000009902157220 */ /* 0x000fe40000410000 */
[C---:B------:R-:W-:Y:S02]  /*fcf0*/  FMUL.FTZ R22, R0.reuse, R154 ;  /* 0x0000009a00167220 */ /* 0x040fe40000410000 */
[C---:B------:R-:W-:Y:S03]  /*fd00*/  HMMA.16816.F32 R16, R136.reuse, R24, R16 ;  /* 0x000000188810723c */ /* 0x040fe60000001810 */
[----:B------:R-:W-:Y:S02]  /*fd10*/  FMUL.FTZ R23, R0, R155 ;  /* 0x0000009b00177220 */ /* 0x000fe40000410000 */
[----:B------:R-:W-:Y:S01]  /*fd20*/  LDSM.16.MT88.4 R152, [R202+0x4880] ;  /* 0x00488000ca98783b */ /* 0x000fe20000004200 */
[C---:B------:R-:W-:Y:S02]  /*fd30*/  FMUL.FTZ R28, R2.reuse, R160 ;  /* 0x000000a0021c7220 */ /* 0x040fe40000410000 */
[C---:B------:R-:W-:Y:S02]  /*fd40*/  FMUL.FTZ R24, R2.reuse, R156 ;  /* 0x0000009c02187220 */ /* 0x040fe40000410000 */
[C---:B------:R-:W-:Y:S03]  /*fd50*/  HMMA.16816.F32 R20, R136.reuse, R26, R20 ;  /* 0x0000001a8814723c */ /* 0x040fe60000001814 */
[C---:B------:R-:W-:Y:S02]  /*fd60*/  FMUL.FTZ R25, R2.reuse, R157 ;  /* 0x0000009d02197220 */ /* 0x040fe40000410000 */
[----:B------:R-:W-:Y:S02]  /*fd70*/  FMUL.FTZ R29, R2, R161 ;  /* 0x000000a1021d7220 */ /* 0x000fe40000410000 */
[C---:B------:R-:W-:Y:S02]  /*fd80*/  FMUL.FTZ R26, R0.reuse, R158 ;  /* 0x0000009e001a7220 */ /* 0x040fe40000410000 */
[C---:B------:R-:W-:Y:S02]  /*fd90*/  FMUL.FTZ R27, R0.reuse, R159 ;  /* 0x0000009f001b7220 */ /* 0x040fe40000410000 */
[----:B------:R-:W-:Y:S01]  /*fda0*/  LDSM.16.MT88.4 R156, [R203+0x4880] ;  /* 0x00488000cb9c783b */ /* 0x000fe20000004200 */
[C---:B------:R-:W-:Y:S02]  /*fdb0*/  FMUL.FTZ R30, R0.reuse, R162 ;  /* 0x000000a2001e7220 */ /* 0x040fe40000410000 */
[----:B------:R-:W-:Y:S02]  /*fdc0*/  FMUL.FTZ R31, R0, R163 ;  /* 0x000000a3001f7220 */ /* 0x000fe40000410000 */
[C---:B---3--:R-:W-:Y:S03]  /*fdd0*/  HMMA.16816.F32 R24, R136.reuse, R140, R24 ;  /* 0x0000008c8818723c */ /* 0x048fe60000001818 */
[----:B------:R-:W-:Y:S01]  /*fde0*/  LDSM.16.MT88.4 R160, [R201+0x7880] ;  /* 0x00788000c9a0783b */ /* 0x000fe20000004200 */
[--C-:B-1----:R-:W-:Y:S02]  /*fdf0*/  FFMA.FTZ R3, R177, c[0x0][0x2d0], -R168.reuse ;  /* 0x0000b400b1037a23 */ /* 0x102fe400000108a8 */
[C---:B------:R-:W-:Y:S02]  /*fe00*/  FMUL.FTZ R32, R2.reuse, R32 ;  /* 0x0000002002207220 */ /* 0x040fe40000410000 */
[C---:B------:R-:W-:Y:S01]  /*fe10*/  HMMA.16816.F32 R28, R136.reuse, R142, R28 ;  /* 0x0000008e881c723c */ /* 0x040fe2000000181c */
[----:B------:R1:W-:Y:S02]  /*fe20*/  MUFU.EX2 R192, R3 ;  /* 0x0000000300c07308 */ /* 0x0003e40000000800 */
[----:B------:R-:W3:Y:S01]  /*fe30*/  LDSM.16.MT88.4 R140, [R202+0x5880] ;  /* 0x00588000ca8c783b */ /* 0x000ee20000004200 */
[----:B------:R-:W-:Y:S02]  /*fe40*/  FMUL.FTZ R33, R2, R33 ;  /* 0x0000002102217220 */ /* 0x000fe40000410000 */
[C---:B------:R-:W-:Y:S02]  /*fe50*/  FMUL.FTZ R34, R0.reuse, R34 ;  /* 0x0000002200227220 */ /* 0x040fe40000410000 */
[----:B------:R-:W-:Y:S04]  /*fe60*/  FMUL.FTZ R35, R0, R35 ;  /* 0x0000002300237220 */ /* 0x000fe80000410000 */
[C---:B------:R-:W-:Y:S02]  /*fe70*/  FMUL.FTZ R36, R2.reuse, R36 ;  /* 0x0000002402247220 */ /* 0x040fe40000410000 */
[----:B------:R-:W-:Y:S01]  /*fe80*/  FMUL.FTZ R37, R2, R37 ;  /* 0x0000002502257220 */ /* 0x000fe20000410000 */
[C---:B----4-:R-:W-:Y:S03]  /*fe90*/  HMMA.16816.F32 R32, R136.reuse, R144, R32 ;  /* 0x000000908820723c */ /* 0x050fe60000001820 */
[C---:B------:R-:W-:Y:S02]  /*fea0*/  FMUL.FTZ R38, R0.reuse, R38 ;  /* 0x0000002600267220 */ /* 0x040fe40000410000 */
[----:B------:R-:W-:Y:S02]  /*feb0*/  FMUL.FTZ R39, R0, R39 ;  /* 0x0000002700277220 */ /* 0x000fe40000410000 */
[C---:B------:R-:W-:Y:S02]  /*fec0*/  FMUL.FTZ R40, R2.reuse, R40 ;  /* 0x0000002802287220 */ /* 0x040fe40000410000 */
[----:B------:R-:W-:Y:S03]  /*fed0*/  FMUL.FTZ R41, R2, R41 ;  /* 0x0000002902297220 */ /* 0x000fe60000410000 */
[C---:B------:R-:W-:Y:S01]  /*fee0*/  HMMA.16816.F32 R36, R136.reuse, R146, R36 ;  /* 0x000000928824723c */ /* 0x040fe20000001824 */
[----:B------:R-:W4:Y:S02]  /*fef0*/  LDSM.16.MT88.4 R144, [R204+0x5880] ;  /* 0x00588000cc90783b */ /* 0x000f240000004200 */
[C---:B------:R-:W-:Y:S02]  /*ff00*/  FMUL.FTZ R42, R0.reuse, R42 ;  /* 0x0000002a002a7220 */ /* 0x040fe40000410000 */
[----:B------:R-:W-:Y:S02]  /*ff10*/  FMUL.FTZ R43, R0, R43 ;  /* 0x0000002b002b7220 */ /* 0x000fe40000410000 */
[--C-:B-1----:R-:W-:Y:S02]  /*ff20*/  FFMA.FTZ R3, R178, c[0x0][0x2d0], -R168.reuse ;  /* 0x0000b400b2037a23 */ /* 0x102fe400000108a8 */
[C---:B------:R-:W-:Y:S02]  /*ff30*/  FMUL.FTZ R44, R2.reuse, R44 ;  /* 0x0000002c022c7220 */ /* 0x040fe40000410000 */
[----:B------:R1:W1:Y:S01]  /*ff40*/  MUFU.EX2 R191, R3 ;  /* 0x0000000300bf7308 */ /* 0x0002620000000800 */
[C---:B-----5:R-:W-:Y:S03]  /*ff50*/  HMMA.16816.F32 R40, R136.reuse, R148, R40 ;  /* 0x000000948828723c */ /* 0x060fe60000001828 */
[----:B------:R-:W-:Y:S02]  /*ff60*/  FMUL.FTZ R45, R2, R45 ;  /* 0x0000002d022d7220 */ /* 0x000fe40000410000 */
[C---:B------:R-:W-:Y:S02]  /*ff70*/  FMUL.FTZ R46, R0.reuse, R46 ;  /* 0x0000002e002e7220 */ /* 0x040fe40000410000 */
[----:B------:R-:W-:Y:S02]  /*ff80*/  FMUL.FTZ R47, R0, R47 ;  /* 0x0000002f002f7220 */ /* 0x000fe40000410000 */
[C---:B------:R-:W-:Y:S03]  /*ff90*/  FMUL.FTZ R48, R2.reuse, R48 ;  /* 0x0000003002307220 */ /* 0x040fe60000410000 */
[----:B------:R-:W-:Y:S02]  /*ffa0*/  FMUL.FTZ R49, R2, R49 ;  /* 0x0000003102317220 */ /* 0x000fe40000410000 */
[C---:B------:R-:W-:Y:S01]  /*ffb0*/  HMMA.16816.F32 R44, R136.reuse, R150, R44 ;  /* 0x00000096882c723c */ /* 0x040fe2000000182c */
[----:B------:R-:W5:Y:S02]  /*ffc0*/  LDSM.16.MT88.4 R148, [R203+0x5880] ;  /* 0x00588000cb94783b */ /* 0x000f640000004200 */
[C---:B------:R-:W-:Y:S02]  /*ffd0*/  FMUL.FTZ R50, R0.reuse, R50 ;  /* 0x0000003200327220 */ /* 0x040fe40000410000 */
[----:B------:R-:W-:Y:S02]  /*ffe0*/  FMUL.FTZ R51, R0, R51 ;  /* 0x0000003300337220 */ /* 0x000fe40000410000 */
[C---:B------:R-:W-:Y:S02]  /*fff0*/  FMUL.FTZ R52, R2.reuse, R52 ;  /* 0x0000003402347220 */ /* 0x040fe40000410000 */
[--C-:B-1----:R-:W-:Y:S03]  /*10000*/  FFMA.FTZ R3, R171, c[0x0][0x2d0], -R169.reuse ;  /* 0x0000b400ab037a23 */ /* 0x102fe600000108a9 */
[C---:B---3--:R-:W-:Y:S01]  /*10010*/  HMMA.16816.F32 R48, R136.reuse, R140, R48 ;  /* 0x0000008c8830723c */ /* 0x048fe20000001830 */
[----:B------:R1:W-:Y:S02]  /*10020*/  MUFU.EX2 R190, R3 ;  /* 0x0000000300be7308 */ /* 0x0003e40000000800 */
[----:B------:R-:W-:Y:S02]  /*10030*/  FMUL.FTZ R53, R2, R53 ;  /* 0x0000003502357220 */ /* 0x000fe40000410000 */
[C---:B------:R-:W-:Y:S02]  /*10040*/  FMUL.FTZ R54, R0.reuse, R54 ;  /* 0x0000003600367220 */ /* 0x040fe40000410000 */
[----:B------:R-:W-:Y:S02]  /*10050*/  FMUL.FTZ R55, R0, R55 ;  /* 0x0000003700377220 */ /* 0x000fe40000410000 */
[C---:B------:R-:W-:Y:S03]  /*10060*/  FMUL.FTZ R56, R2.reuse, R56 ;  /* 0x0000003802387220 */ /* 0x040fe60000410000 */
[----:B------:R-:W-:Y:S02]  /*10070*/  FMUL.FTZ R57, R2, R57 ;  /* 0x0000003902397220 */ /* 0x000fe40000410000 */
        /* <DEDUP_REMOVED lines=13> */
[----:B------:R-:W2:Y:S02]  /*10150*/  LDSM.16.MT88.4 R144, [R202+0x7080] ;  /* 0x00708000ca90783b */ /* 0x000ea40000004200 */
[----:B------:R-:W-:Y:S02]  /*10160*/  FMUL.FTZ R65, R2, R65 ;  /* 0x0000004102417220 */ /* 0x000fe40000410000 */
[C---:B------:R-:W-:Y:S02]  /*10170*/  FMUL.FTZ R66, R0.reuse, R66 ;  /* 0x0000004200427220 */ /* 0x040fe40000410000 */
[----:B------:R-:W-:Y:S02]  /*10180*/  FMUL.FTZ R67, R0, R67 ;  /* 0x0000004300437220 */ /* 0x000fe40000410000 */
[C---:B------:R-:W-:Y:S03]  /*10190*/  FMUL.FTZ R68, R2.reuse, R68 ;  /* 0x0000004402447220 */ /* 0x040fe60000410000 */
[----:B------:R-:W-:Y:S02]  /*101a0*/  FMUL.FTZ R69, R2, R69 ;  /* 0x0000004502457220 */ /* 0x000fe40000410000 */
[C---:B-----5:R-:W-:Y:S03]  /*101b0*/  HMMA.16816.F32 R64, R136.reuse, R148, R64 ;  /* 0x000000948840723c */ /* 0x060fe60000001840 */
[C---:B------:R-:W-:Y:S02]  /*101c0*/  FMUL.FTZ R70, R0.reuse, R70 ;  /* 0x0000004600467220 */ /* 0x040fe40000410000 */
[----:B------:R-:W-:Y:S02]  /*101d0*/  FMUL.FTZ R71, R0, R71 ;  /* 0x0000004700477220 */ /* 0x000fe40000410000 */
[----:B------:R-:W-:Y:S02]  /*101e0*/  FMUL.FTZ R72, R2, R72 ;  /* 0x0000004802487220 */ /* 0x000fe40000410000 */
[--C-:B-1----:R-:W-:Y:S03]  /*101f0*/  FFMA.FTZ R3, R166, c[0x0][0x2d0], -R169.reuse ;  /* 0x0000b400a6037a23 */ /* 0x102fe600000108a9 */
        /* <DEDUP_REMOVED lines=17> */
[----:B-----5:R-:W-:Y:S02]  /*10310*/  FFMA.FTZ R3, R165, c[0x0][0x2d0], -R169 ;  /* 0x0000b400a5037a23 */ /* 0x020fe400000108a9 */
[----:B------:R-:W-:Y:S02]  /*10320*/  LDSM.16.MT88.4 R164, [R202+0x7880] ;  /* 0x00788000caa4783b */ /* 0x000fe40000004200 */
[----:B------:R5:W1:Y:S01]  /*10330*/  MUFU.EX2 R187, R3 ;  /* 0x0000000300bb7308 */ /* 0x000a620000000800 */
[C---:B--2---:R-:W-:Y:S03]  /*10340*/  HMMA.16816.F32 R80, R136.reuse, R144, R80 ;  /* 0x000000908850723c */ /* 0x044fe60000001850 */
[C---:B------:R-:W-:Y:S02]  /*10350*/  FMUL.FTZ R84, R2.reuse, R84 ;  /* 0x0000005402547220 */ /* 0x040fe40000410000 */
[----:B------:R-:W-:Y:S02]  /*10360*/  FMUL.FTZ R85, R2, R85 ;  /* 0x0000005502557220 */ /* 0x000fe40000410000 */
[C---:B------:R-:W-:Y:S02]  /*10370*/  FMUL.FTZ R86, R0.reuse, R86 ;  /* 0x0000005600567220 */ /* 0x040fe40000410000 */
[----:B------:R-:W-:Y:S03]  /*10380*/  FMUL.FTZ R87, R0, R87 ;  /* 0x0000005700577220 */ /* 0x000fe60000410000 */
[C---:B------:R-:W-:Y:S02]  /*10390*/  FMUL.FTZ R88, R2.reuse, R88 ;  /* 0x0000005802587220 */ /* 0x040fe40000410000 */
[----:B------:R-:W-:Y:S02]  /*103a0*/  FMUL.FTZ R89, R2, R89 ;  /* 0x0000005902597220 */ /* 0x000fe40000410000 */
[C---:B------:R-:W-:Y:S01]  /*103b0*/  HMMA.16816.F32 R84, R136.reuse, R146, R84 ;  /* 0x000000928854723c */ /* 0x040fe20000001854 */
[----:B------:R-:W2:Y:S02]  /*103c0*/  LDSM.16.MT88.4 R144, [R201+0x8880] ;  /* 0x00888000c990783b */ /* 0x000ea40000004200 */
[C---:B------:R-:W-:Y:S02]  /*103d0*/  FMUL.FTZ R90, R0.reuse, R90 ;  /* 0x0000005a005a7220 */ /* 0x040fe40000410000 */
[----:B------:R-:W-:Y:S02]  /*103e0*/  FMUL.FTZ R91, R0, R91 ;  /* 0x0000005b005b7220 */ /* 0x000fe40000410000 */
[--C-:B-----5:R-:W-:Y:S02]  /*103f0*/  FFMA.FTZ R3, R179, c[0x0][0x2d0], -R168.reuse ;  /* 0x0000b400b3037a23 */ /* 0x120fe400000108a8 */
[----:B------:R-:W-:Y:S02]  /*10400*/  LDSM.16.MT88.4 R176, [R202+0x6880] ;  /* 0x00688000cab0783b */ /* 0x000fe40000004200 */
[----:B------:R5:W2:Y:S01]  /*10410*/  MUFU.EX2 R186, R3 ;  /* 0x0000000300ba7308 */ /* 0x000aa20000000800 */
[C---:B-1----:R-:W-:Y:S03]  /*10420*/  HMMA.16816.F32 R88, R136.reuse, R148, R88 ;  /* 0x000000948858723c */ /* 0x042fe60000001858 */
[C---:B------:R-:W-:Y:S02]  /*10430*/  FMUL.FTZ R92, R2.reuse, R92 ;  /* 0x0000005c025c7220 */ /* 0x040fe40000410000 */
[----:B------:R-:W-:Y:S02]  /*10440*/  FMUL.FTZ R93, R2, R93 ;  /* 0x0000005d025d7220 */ /* 0x000fe40000410000 */
[C---:B------:R-:W-:Y:S02]  /*10450*/  FMUL.FTZ R94, R0.reuse, R94 ;  /* 0x0000005e005e7220 */ /* 0x040fe40000410000 */
[----:B------:R-:W-:Y:S03]  /*10460*/  FMUL.FTZ R95, R0, R95 ;  /* 0x0000005f005f7220 */ /* 0x000fe60000410000 */
[C---:B------:R-:W-:Y:S02]  /*10470*/  FMUL.FTZ R96, R2.reuse, R96 ;  /* 0x0000006002607220 */ /* 0x040fe40000410000 */
[----:B------:R-:W-:Y:S02]  /*10480*/  FMUL.FTZ R97, R2, R97 ;  /* 0x0000006102617220 */ /* 0x000fe40000410000 */
[C---:B------:R-:W-:Y:S01]  /*10490*/  HMMA.16816.F32 R92, R136.reuse, R150, R92 ;  /* 0x00000096885c723c */ /* 0x040fe2000000185c */
[----:B------:R-:W1:Y:S02]  /*104a0*/  LDSM.16.MT88.4 R148, [R202+0x8880] ;  /* 0x00888000ca94783b */ /* 0x000e640000004200 */
        /* <DEDUP_REMOVED lines=51> */
[--C-:B-----5:R-:W-:Y:S02]  /*107e0*/  FFMA.FTZ R3, R180, c[0x0][0x2d0], -R168.reuse ;  /* 0x0000b400b4037a23 */ /* 0x120fe400000108a8 */
[----:B------:R-:W-:Y:S02]  /*107f0*/  FFMA.FTZ R2, R2, R231, R227 ;  /* 0x000000e702027223 */ /* 0x000fe400000100e3 */
[----:B------:R2:W-:Y:S01]  /*10800*/  MUFU.EX2 R185, R3 ;  /* 0x0000000300b97308 */ /* 0x0005e20000000800 */
[----:B------:R-:W-:Y:S01]  /*10810*/  HMMA.16816.F32 R132, R136, R146, R132 ;  /* 0x000000928884723c */ /* 0x000fe20000001884 */
[----:B------:R-:W5:Y:S06]  /*10820*/  LDSM.16.MT88.4 R144, [R201+0x6080] ;  /* 0x00608000c990783b */ /* 0x000f6c0000004200 */
[----:B------:R-:W-:Y:S02]  /*10830*/  F2FP.PACK_AB R136, R193, R194 ;  /* 0x000000c2c188723e */ /* 0x000fe400000000ff */
[----:B------:R-:W-:Y:S03]  /*10840*/  F2FP.PACK_AB R138, R191, R192 ;  /* 0x000000c0bf8a723e */ /* 0x000fe600000000ff */
[----:B----4-:R-:W-:Y:S02]  /*10850*/  F2FP.PACK_AB R137, R189, R190 ;  /* 0x000000bebd89723e */ /* 0x010fe400000000ff */
[----:B------:R-:W-:Y:S07]  /*10860*/  F2FP.PACK_AB R139, R187, R188 ;  /* 0x000000bcbb8b723e */ /* 0x000fee00000000ff */
[C---:B-1----:R-:W-:Y:S03]  /*10870*/  HMMA.16816.F32 R8, R136.reuse, R148, R8 ;  /* 0x000000948808723c */ /* 0x042fe60000001808 */
[--C-:B--2---:R-:W-:Y:S02]  /*10880*/  FFMA.FTZ R3, R181, c[0x0][0x2d0], -R168.reuse ;  /* 0x0000b400b5037a23 */ /* 0x104fe400000108a8 */
[----:B------:R-:W-:Y:S02]  /*10890*/  FFMA.FTZ R168, R182, c[0x0][0x2d0], -R168 ;  /* 0x0000b400b6a87a23 */ /* 0x000fe400000108a8 */
[----:B------:R1:W-:Y:S01]  /*108a0*/  MUFU.EX2 R184, R3 ;  /* 0x0000000300b87308 */ /* 0x0003e20000000800 */
[C---:B------:R-:W-:Y:S01]  /*108b0*/  HMMA.16816.F32 R12, R136.reuse, R150, R12 ;  /* 0x00000096880c723c */ /* 0x040fe2000000180c */
[----:B------:R-:W2:Y:S07]  /*108c0*/  LDSM.16.MT88.4 R148, [R202+0x6080] ;  /* 0x00608000ca94783b */ /* 0x000eae0000004200 */
[C---:B------:R-:W-:Y:S01]  /*108d0*/  HMMA.16816.F32 R16, R136.reuse, R152, R16 ;  /* 0x000000988810723c */ /* 0x040fe20000001810 */
[----:B------:R-:W-:Y:S07]  /*108e0*/  MUFU.EX2 R183, R168 ;  /* 0x000000a800b77308 */ /* 0x000fee0000000800 */
[C---:B------:R-:W-:Y:S01]  /*108f0*/  HMMA.16816.F32 R20, R136.reuse, R154, R20 ;  /* 0x0000009a8814723c */ /* 0x040fe20000001814 */
[----:B------:R-:W-:Y:S03]  /*10900*/  LDSM.16.MT88.4 R152, [R203+0x6080] ;  /* 0x00608000cb98783b */ /* 0x000fe60000004200 */
[--C-:B-1----:R-:W-:Y:S04]  /*10910*/  FFMA.FTZ R3, R172, c[0x0][0x2d0], -R169.reuse ;  /* 0x0000b400ac037a23 */ /* 0x102fe800000108a9 */
[C---:B---3--:R-:W-:Y:S01]  /*10920*/  HMMA.16816.F32 R24, R136.reuse, R140, R24 ;  /* 0x0000008c8818723c */ /* 0x048fe20000001818 */
[----:B------:R1:W3:Y:S07]  /*10930*/  MUFU.EX2 R182, R3 ;  /* 0x0000000300b67308 */ /* 0x0002ee0000000800 */
[C---:B------:R-:W-:Y:S01]  /*10940*/  HMMA.16816.F32 R28, R136.reuse, R142, R28 ;  /* 0x0000008e881c723c */ /* 0x040fe2000000181c */
[----:B------:R-:W4:Y:S07]  /*10950*/  LDSM.16.MT88.4 R140, [R204+0x6080] ;  /* 0x00608000cc8c783b */ /* 0x000f2e0000004200 */
[C---:B------:R-:W-:Y:S08]  /*10960*/  HMMA.16816.F32 R32, R136.reuse, R156, R32 ;  /* 0x0000009c8820723c */ /* 0x040ff00000001820 */
[C---:B------:R-:W-:Y:S01]  /*10970*/  HMMA.16816.F32 R36, R136.reuse, R158, R36 ;  /* 0x0000009e8824723c */ /* 0x040fe20000001824 */
[----:B------:R-:W3:Y:S03]  /*10980*/  LDSM.16.MT88.4 R156, [R204+0x7880] ;  /* 0x00788000cc9c783b */ /* 0x000ee60000004200 */
[--C-:B-1----:R-:W-:Y:S04]  /*10990*/  FFMA.FTZ R3, R173, c[0x0][0x2d0], -R169.reuse ;  /* 0x0000b400ad037a23 */ /* 0x102fe800000108a9 */
[C---:B-----5:R-:W-:Y:S01]  /*109a0*/  HMMA.16816.F32 R40, R136.reuse, R144, R40 ;  /* 0x000000908828723c */ /* 0x060fe20000001828 */
[----:B------:R1:W5:Y:S07]  /*109b0*/  MUFU.EX2 R181, R3 ;  /* 0x0000000300b57308 */ /* 0x00036e0000000800 */
[C---:B------:R-:W-:Y:S01]  /*109c0*/  HMMA.16816.F32 R44, R136.reuse, R146, R44 ;  /* 0x00000092882c723c */ /* 0x040fe2000000182c */
[----:B------:R-:W3:Y:S07]  /*109d0*/  LDSM.16.MT88.4 R144, [R203+0x7880] ;  /* 0x00788000cb90783b */ /* 0x000eee0000004200 */
[C---:B--2---:R-:W-:Y:S08]  /*109e0*/  HMMA.16816.F32 R48, R136.reuse, R148, R48 ;  /* 0x000000948830723c */ /* 0x044ff00000001830 */
[C---:B------:R-:W-:Y:S01]  /*109f0*/  HMMA.16816.F32 R52, R136.reuse, R150, R52 ;  /* 0x000000968834723c */ /* 0x040fe20000001834 */
[----:B------:R-:W-:Y:S03]  /*10a00*/  LDSM.16.MT88.4 R148, [R202+0x9080] ;  /* 0x00908000ca94783b */ /* 0x000fe60000004200 */
[--C-:B-1----:R-:W-:Y:S04]  /*10a10*/  FFMA.FTZ R3, R174, c[0x0][0x2d0], -R169.reuse ;  /* 0x0000b400ae037a23 */ /* 0x102fe800000108a9 */
[C---:B----4-:R-:W-:Y:S01]  /*10a20*/  HMMA.16816.F32 R56, R136.reuse, R140, R56 ;  /* 0x0000008c8838723c */ /* 0x050fe20000001838 */
[----:B------:R1:W2:Y:S07]  /*10a30*/  MUFU.EX2 R180, R3 ;  /* 0x0000000300b47308 */ /* 0x0002ae0000000800 */
[C---:B------:R-:W-:Y:S01]  /*10a40*/  HMMA.16816.F32 R60, R136.reuse, R142, R60 ;  /* 0x0000008e883c723c */ /* 0x040fe2000000183c */
[----:B------:R-:W4:Y:S07]  /*10a50*/  LDSM.16.MT88.4 R140, [R201+0x9080] ;  /* 0x00908000c98c783b */ /* 0x000f2e0000004200 */
[C---:B------:R-:W-:Y:S08]  /*10a60*/  HMMA.16816.F32 R64, R136.reuse, R152, R64 ;  /* 0x000000988840723c */ /* 0x040ff00000001840 */
[C---:B------:R-:W-:Y:S01]  /*10a70*/  HMMA.16816.F32 R68, R136.reuse, R154, R68 ;  /* 0x0000009a8844723c */ /* 0x040fe20000001844 */
[----:B------:R-:W2:Y:S03]  /*10a80*/  LDSM.16.MT88.4 R152, [R204+0x9080] ;  /* 0x00908000cc98783b */ /* 0x000ea60000004200 */
[----:B-1----:R-:W-:Y:S04]  /*10a90*/  FFMA.FTZ R3, R175, c[0x0][0x2d0], -R169 ;  /* 0x0000b400af037a23 */ /* 0x002fe800000108a9 */
[C---:B------:R-:W-:Y:S01]  /*10aa0*/  HMMA.16816.F32 R72, R136.reuse, R160, R72 ;  /* 0x000000a08848723c */ /* 0x040fe20000001848 */
[----:B------:R-:W-:Y:S01]  /*10ab0*/  LDSM.16.MT88.4 R168, [R203+0x5080] ;  /* 0x00508000cba8783b */ /* 0x000fe20000004200 */
[----:B------:R1:W1:Y:S06]  /*10ac0*/  MUFU.EX2 R7, R3 ;  /* 0x0000000300077308 */ /* 0x00026c0000000800 */
[C---:B------:R-:W-:Y:S01]  /*10ad0*/  HMMA.16816.F32 R76, R136.reuse, R162, R76 ;  /* 0x000000a2884c723c */ /* 0x040fe2000000184c */
[----:B------:R-:W-:Y:S07]  /*10ae0*/  LDSM.16.MT88.4 R160, [R202+0x5080] ;  /* 0x00508000caa0783b */ /* 0x000fee0000004200 */
[C---:B------:R-:W-:Y:S01]  /*10af0*/  HMMA.16816.F32 R80, R136.reuse, R164, R80 ;  /* 0x000000a48850723c */ /* 0x040fe20000001850 */
[----:B------:R-:W-:Y:S07]  /*10b00*/  LDSM.16.MT88.4 R172, [R201+0x6880] ;  /* 0x00688000c9ac783b */ /* 0x000fee0000004200 */
[C---:B------:R-:W-:Y:S01]  /*10b10*/  HMMA.16816.F32 R84, R136.reuse, R166, R84 ;  /* 0x000000a68854723c */ /* 0x040fe20000001854 */
[----:B------:R-:W-:Y:S03]  /*10b20*/  LDSM.16.MT88.4 R164, [R204+0x5080] ;  /* 0x00508000cca4783b */ /* 0x000fe60000004200 */
[----:B-1----:R-:W-:Y:S02]  /*10b30*/  FFMA.FTZ R3, R0, R230, R198 ;  /* 0x000000e600037223 */ /* 0x002fe400000100c6 */
[----:B------:R-:W-:Y:S02]  /*10b40*/  FADD.FTZ R0, R226, R2 ;  /* 0x00000002e2007221 */ /* 0x000fe40000010000 */
[C---:B---3--:R-:W-:Y:S04]  /*10b50*/  HMMA.16816.F32 R88, R136.reuse, R156, R88 ;  /* 0x0000009c8858723c */ /* 0x048fe80000001858 */
[----:B------:R-:W-:Y:S02]  /*10b60*/  FADD.FTZ R2, R197, R3 ;  /* 0x00000003c5027221 */ /* 0x000fe40000010000 */
[----:B------:R-:W-:Y:S02]  /*10b70*/  FADD.FTZ R0, R221, R0 ;  /* 0x00000000dd007221 */ /* 0x000fe40000010000 */
[C---:B------:R-:W-:Y:S01]  /*10b80*/  HMMA.16816.F32 R92, R136.reuse, R158, R92 ;  /* 0x0000009e885c723c */ /* 0x040fe2000000185c */
[----:B------:R-:W-:Y:S03]  /*10b90*/  LDSM.16.MT88.4 R156, [R201+0x5080] ;  /* 0x00508000c99c783b */ /* 0x000fe60000004200 */
[----:B------:R-:W-:Y:S02]  /*10ba0*/  FADD.FTZ R2, R196, R2 ;  /* 0x00000002c4027221 */ /* 0x000fe40000010000 */
[----:B------:R-:W-:Y:S02]  /*10bb0*/  FADD.FTZ R0, R199, R0 ;  /* 0x00000000c7007221 */ /* 0x000fe40000010000 */
[C---:B------:R-:W-:Y:S04]  /*10bc0*/  HMMA.16816.F32 R96, R136.reuse, R144, R96 ;  /* 0x000000908860723c */ /* 0x040fe80000001860 */
[----:B------:R-:W-:Y:S02]  /*10bd0*/  FADD.FTZ R2, R195, R2 ;  /* 0x00000002c3027221 */ /* 0x000fe40000010000 */
[----:B------:R-:W-:Y:S02]  /*10be0*/  FADD.FTZ R0, R194, R0 ;  /* 0x00000000c2007221 */ /* 0x000fe40000010000 */
[C---:B------:R-:W-:Y:S01]  /*10bf0*/  HMMA.16816.F32 R100, R136.reuse, R146, R100 ;  /* 0x000000928864723c */ /* 0x040fe20000001864 */
[----:B------:R-:W1:Y:S03]  /*10c00*/  LDSM.16.MT88.4 R144, [R203+0x9080] ;  /* 0x00908000cb90783b */ /* 0x000e660000004200 */
[----:B------:R-:W-:Y:S02]  /*10c10*/  FADD.FTZ R2, R190, R2 ;  /* 0x00000002be027221 */ /* 0x000fe40000010000 */
[----:B------:R-:W-:Y:S02]  /*10c20*/  FADD.FTZ R0, R193, R0 ;  /* 0x00000000c1007221 */ /* 0x000fe40000010000 */
[C---:B----4-:R-:W-:Y:S04]  /*10c30*/  HMMA.16816.F32 R104, R136.reuse, R140, R104 ;  /* 0x0000008c8868723c */ /* 0x050fe80000001868 */
        /* <DEDUP_REMOVED lines=12> */
[----:B-----5:R-:W-:Y:S02]  /*10d00*/  FADD.FTZ R0, R181, R3 ;  /* 0x00000003b5007221 */ /* 0x020fe40000010000 */
[----:B------:R-:W-:Y:S02]  /*10d10*/  FADD.FTZ R2, R184, R2 ;  /* 0x00000002b8027221 */ /* 0x000fe40000010000 */
[C---:B------:R-:W-:Y:S04]  /*10d20*/  HMMA.16816.F32 R124, R136.reuse, R154, R124 ;  /* 0x0000009a887c723c */ /* 0x040fe8000000187c */
[----:B------:R-:W-:Y:S02]  /*10d30*/  FADD.FTZ R0, R180, R0 ;  /* 0x00000000b4007221 */ /* 0x000fe40000010000 */
[----:B------:R-:W-:Y:S02]  /*10d40*/  FADD.FTZ R231, R183, R2 ;  /* 0x00000002b7e77221 */ /* 0x000fe40000010000 */
[C---:B-1----:R-:W-:Y:S04]  /*10d50*/  HMMA.16816.F32 R128, R136.reuse, R144, R128 ;  /* 0x000000908880723c */ /* 0x042fe80000001880 */
[----:B------:R-:W-:Y:S01]  /*10d60*/  FADD.FTZ R230, R7, R0 ;  /* 0x0000000007e67221 */ /* 0x000fe20000010000 */
[----:B------:R-:W-:Y:S03]  /*10d70*/  IADD3 R0, R222, -0x1, RZ ;  /* 0xffffffffde007810 */ /* 0x000fe60007ffe0ff */
[----:B------:R-:W-:Y:S04]  /*10d80*/  HMMA.16816.F32 R132, R136, R146, R132 ;  /* 0x000000928884723c */ /* 0x000fe80000001884 */
[----:B------:R-:W-:Y:S03]  /*10d90*/  MOV R222, R0 ;  /* 0x0000000000de7202 */ /* 0x000fe60000000f00 */
[----:B------:R-:W-:Y:S02]  /*10da0*/  F2FP.PACK_AB R136, R185, R186 ;  /* 0x000000bab988723e */ /* 0x000fe400000000ff */
[----:B------:R-:W-:Y:S03]  /*10db0*/  F2FP.PACK_AB R138, R183, R184 ;  /* 0x000000b8b78a723e */ /* 0x000fe600000000ff */
[----:B------:R-:W-:Y:S02]  /*10dc0*/  F2FP.PACK_AB R137, R181, R182 ;  /* 0x000000b6b589723e */ /* 0x000fe400000000ff */
[----:B------:R-:W-:Y:S02]  /*10dd0*/  F2FP.PACK_AB R139, R7, R180 ;  /* 0x000000b4078b723e */ /* 0x000fe400000000ff */
[----:B------:R-:W-:Y:S05]  /*10de0*/  MOV R7, R4 ;  /* 0x0000000400077202 */ /* 0x000fea0000000f00 */
[C---:B------:R-:W-:Y:S01]  /*10df0*/  HMMA.16816.F32 R140, R136.reuse, R156, R8 ;  /* 0x0000009c888c723c */ /* 0x040fe20000001808 */
        /* <DEDUP_REMOVED lines=40> */
[----:B------:R-:W-:Y:S07]  /*11080*/  HMMA.16816.F32 R132, R136, R18, R132 ;  /* 0x000000128884723c */ /* 0x000fee0000001884 */
[----:B------:R-:W-:Y:S01]  /*11090*/  MOV R136, R6 ;  /* 0x0000000600887202 */ /* 0x000fe20000000f00 */
[----:B------:R-:W-:-:S05]  /*110a0*/  @P0 BRA `(.L_x_1246) ;  /* 0xffffc3e000000947 */ /* 0x000fca000383ffff */
[----:B------:R-:W2:Y:S01]  /*110b0*/  LDL R3, [R1+0x4] ;  /* 0x0000040001037983 */ /* 0x000ea20000100800 */
[----:B------:R-:W-:Y:S01]  /*110c0*/  IMAD.MOV.U32 R7, RZ, RZ, R4 ;  /* 0x000000ffff077224 */ /* 0x000fe200078e0004 */
[----:B------:R-:W-:Y:S01]  /*110d0*/  MOV R222, R0 ;  /* 0x0000000000de7202 */ /* 0x000fe20000000f00 */
[----:B------:R-:W-:Y:S01]  /*110e0*/  IMAD.MOV.U32 R136, RZ, RZ, R6 ;  /* 0x000000ffff887224 */ /* 0x000fe200078e0006 */
[----:B--2---:R-:W-:-:S07]  /*110f0*/  SHF.L.U32 R3, R3, 0x7, RZ ;  /* 0x0000000703037819 */ /* 0x004fce00000006ff */
.L_x_1223:
[----:B------:R-:W2:Y:S04]  /*11100*/  LDL R2, [R1+0x64] ;  /* 0x0000640001027983 */ /* 0x000ea80000100800 */
[----:B------:R-:W3:Y:S01]  /*11110*/  LDL R4, [R1+0x58] ;  /* 0x0000580001047983 */ /* 0x000ee20000100800 */
[----:B------:R-:W-:Y:S01]  /*11120*/  IMAD.MOV.U32 R6, RZ, RZ, 0x1 ;  /* 0x00000001ff067424 */ /* 0x000fe200078e00ff */
[----:B------:R-:W-:-:S02]  /*11130*/  IADD3 R3, R3, 0x7f, RZ ;  /* 0x0000007f03037810 */ /* 0x000fc40007ffe0ff */
[----:B------:R-:W-:Y:S02]  /*11140*/  LOP3.LUT R212, R212, 0xffffdfff, RZ, 0xc0, !PT ;  /* 0xffffdfffd4d47812 */ /* 0x000fe400078ec0ff */
[----:B------:R-:W-:-:S13]  /*11150*/  ISETP.NE.AND P0, PT, R6, c[0x0][0x2c4], PT ;  /* 0x0000b10006007a0c */ /* 0x000fda0003f05270 */
[----:B------:R-:W-:Y:S01]  /*11160*/  @P0 IMAD.HI.U32 R0, R3, c[0x0][0x2c8], RZ ;  /* 0x0000b20003000a27 */ /* 0x000fe200078e00ff */
[----:B------:R-:W-:-:S04]  /*11170*/  @P0 LOP3.LUT R212, R212, 0x2000, RZ, 0xfc, !PT ;  /* 0x00002000d4d40812 */ /* 0x000fc800078efcff */
[----:B------:R-:W-:Y:S02]  /*11180*/  @P0 SHF.R.U32.HI R3, RZ, c[0x0][0x2cc], R0 ;  /* 0x0000b300ff030a19 */ /* 0x000fe40000011600 */
[----:B------:R-:W-:Y:S02]  /*11190*/  ISETP.LE.AND P0, PT, R6, c[0x0][0x32c], PT ;  /* 0x0000cb0006007a0c */ /* 0x000fe40003f03270 */
[----:B------:R-:W-:-:S11]  /*111a0*/  LOP3.LUT R212, R212, 0xffffefff, RZ, 0xc0, !PT ;  /* 0xffffefffd4d47812 */ /* 0x000fd600078ec0ff */
[----:B------:R-:W-:Y:S02]  /*111b0*/  @P0 LOP3.LUT R212, R212, 0x1000, RZ, 0xfc, !PT ;  /* 0x00001000d4d40812 */ /* 0x000fe400078efcff */
[----:B--2---:R-:W-:-:S05]  /*111c0*/  IADD3 R3, R3, 0x1, R2 ;  /* 0x0000000103037810 */ /* 0x004fca0007ffe002 */
[----:B---3--:R-:W-:-:S05]  /*111d0*/  IMAD.IADD R3, R3, 0x1, -R4 ;  /* 0x0000000103037824 */ /* 0x008fca00078e0a04 */
[----:B------:R-:W-:Y:S01]  /*111e0*/  IADD3 R2, R3, -c[0x0][0x324], RZ ;  /* 0x8000c90003027a10 */ /* 0x000fe20007ffe0ff */
[----:B------:R-:W-:Y:S05]  /*111f0*/  @!P0 BRA `(.L_x_1247) ;  /* 0x0000010000008947 */ /* 0x000fea0003800000 */
[----:B------:R-:W-:Y:S01]  /*11200*/  MOV R0, R3 ;  /* 0x0000000300007202 */ /* 0x000fe20000000f00 */
        /* <DEDUP_REMOVED lines=9> */
.L_x_1249:
[----:B------:R-:W-:-:S13]  /*112a0*/  ISETP.NE.AND P0, PT, R6, c[0x0][0x32c], PT ;  /* 0x0000cb0006007a0c */ /* 0x000fda0003f05270 */
[----:B------:R-:W-:-:S05]  /*112b0*/  @P0 IMAD.HI.U32 R3, R0, c[0x0][0x330], RZ ;  /* 0x0000cc0000030a27 */ /* 0x000fca00078e00ff */
[----:B------:R-:W-:Y:S02]  /*112c0*/  @P0 SHF.R.U32.HI R0, RZ, c[0x0][0x334], R3 ;  /* 0x0000cd00ff000a19 */ /* 0x000fe40000011603 */
.L_x_1250:
[----:B------:R-:W-:Y:S05]  /*112d0*/  BSYNC B0 ;  /* 0x0000000000007941 */ /* 0x000fea0003800000 */
.L_x_1248:
[----:B------:R-:W-:-:S05]  /*112e0*/  IMAD R0, R0, c[0x0][0x32c], RZ ;  /* 0x0000cb0000007a24 */ /* 0x000fca00078e02ff */
[----:B------:R-:W-:-:S04]  /*112f0*/  IMNMX R2, R2, R0, !PT ;  /* 0x0000000002027217 */ /* 0x000fc80007800200 */
.L_x_1247:
[----:B------:R-:W-:-:S05]  /*11300*/  IADD3 R2, R2, 0x2f, RZ ;  /* 0x0000002f02027810 */ /* 0x000fca0007ffe0ff */
[----:B------:R-:W-:-:S05]  /*11310*/  IMAD.HI R2, R2, 0x2aaaaaab, RZ ;  /* 0x2aaaaaab02027827 */ /* 0x000fca00078e02ff */
[----:B------:R-:W-:-:S04]  /*11320*/  SHF.R.U32.HI R236, RZ, 0x1f, R2 ;  /* 0x0000001fffec7819 */ /* 0x000fc80000011602 */
[----:B------:R-:W-:-:S04]  /*11330*/  LEA.HI.SX32 R236, R2, R236, 0x1d ;  /* 0x000000ec02ec7211 */ /* 0x000fc800078feaff */
[----:B------:R-:W-:-:S04]  /*11340*/  IMNMX R236, R234, R236, !PT ;  /* 0x000000eceaec7217 */ /* 0x000fc80007800200 */
[----:B------:R-:W-:-:S13]  /*11350*/  ISETP.GE.AND P0, PT, R222, R236, PT ;  /* 0x000000ecde00720c */ /* 0x000fda0003f06270 */
[----:B------:R-:W-:Y:S05]  /*11360*/  @!P0 BRA `(.L_x_1251) ;  /* 0x000030c000008947 */ /* 0x000fea0003800000 */
[----:B------:R-:W-:Y:S01]  /*11370*/  IADD3 R0, R223, 0x40, RZ ;  /* 0x00000040df007810 */ /* 0x000fe20007ffe0ff */
[----:B------:R-:W-:Y:S01]  /*11380*/  IMAD.SHL.U32 R218, R249, 0x2, RZ ;  /* 0x00000002f9da7824 */ /* 0x000fe200078e00ff */
[----:B------:R-:W-:Y:S01]  /*11390*/  SHF.R.S32.HI R3, RZ, 0x1f, R223 ;  /* 0x0000001fff037819 */ /* 0x000fe200000114df */
[----:B------:R-:W-:Y:S01]  /*113a0*/  IMAD.SHL.U32 R216, R248, 0x2, RZ ;  /* 0x00000002f8d87824 */ /* 0x000fe200078e00ff */
[----:B------:R-:W-:Y:S01]  /*113b0*/  IADD3 R2, R223, 0x80, RZ ;  /* 0x00000080df027810 */ /* 0x000fe20007ffe0ff */
[----:B------:R-:W-:Y:S01]  /*113c0*/  IMAD.SHL.U32 R214, R247, 0x2, RZ ;  /* 0x00000002f7d67824 */ /* 0x000fe200078e00ff */
[----:B------:R-:W-:Y:S01]  /*113d0*/  ISETP.GE.AND P3, PT, R0, c[0x0][0x1d4], PT ;  /* 0x0000750000007a0c */ /* 0x000fe20003f66270 */
[C---:B------:R-:W-:Y:S01]  /*113e0*/  IMAD.SHL.U32 R0, R223.reuse, 0x2, RZ ;  /* 0x00000002df007824 */ /* 0x040fe200078e00ff */
[----:B------:R-:W-:Y:S02]  /*113f0*/  SHF.L.U64.HI R220, R223, 0x1, R3 ;  /* 0x00000001dfdc7819 */ /* 0x000fe40000010203 */
[----:B------:R-:W-:-:S02]  /*11400*/  ISETP.GE.AND P4, PT, R2, c[0x0][0x1d4], PT ;  /* 0x0000750002007a0c */ /* 0x000fc40003f86270 */
[----:B------:R-:W-:Y:S02]  /*11410*/  SHF.L.U64.HI R219, R249, 0x1, R252 ;  /* 0x00000001f9db7819 */ /* 0x000fe400000102fc */
[----:B------:R-:W-:Y:S02]  /*11420*/  SHF.L.U64.HI R217, R248, 0x1, R251 ;  /* 0x00000001f8d97819 */ /* 0x000fe400000102fb */
[----:B------:R-:W-:Y:S02]  /*11430*/  SHF.L.U64.HI R215, R247, 0x1, R250 ;  /* 0x00000001f7d77819 */ /* 0x000fe400000102fa */
[----:B------:R-:W-:Y:S02]  /*11440*/  ISETP.GE.AND P2, PT, R223, c[0x0][0x1d4], PT ;  /* 0x00007500df007a0c */ /* 0x000fe40003f46270 */
.L_x_1264:
[----:B------:R-:W-:Y:S04]  /*11450*/  DEPBAR.LE SB0, 0x0 ;  /* 0x000080000000791a */ /* 0x000fe80000000000 */
[----:B------:R-:W-:Y:S01]  /*11460*/  WARPSYNC 0xffffffff ;  /* 0xffffffff00007948 */ /* 0x000fe20003800000 */
[----:B------:R-:W-:Y:S01]  /*11470*/  BAR.SYNC.DEFER_BLOCKING 0x0 ;  /* 0x0000000000007b1d */ /* 0x000fe20000010000 */
[----:B------:R-:W-:Y:S02]  /*11480*/  ISETP.GT.AND P0, PT, R234, R222, PT ;  /* 0x000000deea00720c */ /* 0x000fe40003f04270 */
[----:B------:R-:W-:Y:S03]  /*11490*/  MOV R6, R136 ;  /* 0x0000008800067202 */ /* 0x000fe60000000f00 */
        /* <DEDUP_REMOVED lines=27> */
.L_x_1338:
[----:B------:R-:W-:-:S05]  /*11650*/  BRA.DIV ~URZ, `(.L_x_1255) ;  /* 0x0000ae127f007947 */ /* 0x000fca000b800000 */
[----:B------:R4:W3:Y:S02]  /*11660*/  SHFL.IDX PT, R0, R19, RZ, 0x181f ;  /* 0x00181fff13007589 */ /* 0x0008e400000e0000 */
.L_x_1339:
[C---:B------:R-:W-:Y:S01]  /*11670*/  IMAD.SHL.U32 R2, R223.reuse, 0x2, RZ ;  /* 0x00000002df027824 */ /* 0x040fe200078e00ff */
[----:B------:R-:W-:Y:S02]  /*11680*/  IADD3 R24, R223, 0xc0, RZ ;  /* 0x000000c0df187810 */ /* 0x000fe40007ffe0ff */
[----:B------:R-:W-:Y:S02]  /*11690*/  LOP3.LUT P1, RZ, R212, 0x800, RZ, 0xc0, !PT ;  /* 0x00000800d4ff7812 */ /* 0x000fe4000782c0ff */
[----:B---3--:R-:W-:Y:S02]  /*116a0*/  IADD3 R16, P0, R0, R2, RZ ;  /* 0x0000000200107210 */ /* 0x008fe40007f1e0ff */
[----:B------:R-:W-:Y:S03]  /*116b0*/  ISETP.GE.AND P5, PT, R24, c[0x0][0x1d4], PT ;  /* 0x0000750018007a0c */ /* 0x000fe60003fa6270 */
[----:B------:R-:W-:Y:S01]  /*116c0*/  IMAD.X R17, R4, 0x1, R220, P0 ;  /* 0x0000000104117824 */ /* 0x000fe200000e06dc */
[----:B------:R-:W-:Y:S04]  /*116d0*/  IADD3 R10, P0, R0, R218, RZ ;  /* 0x000000da000a7210 */ /* 0x000fe80007f1e0ff */
        /* <DEDUP_REMOVED lines=16> */
.L_x_1340:
[C---:B---3--:R-:W-:Y:S01]  /*117e0*/  IMAD.SHL.U32 R2, R223.reuse, 0x2, RZ ;  /* 0x00000002df027824 */ /* 0x048fe200078e00ff */
[----:B----4-:R-:W-:Y:S04]  /*117f0*/  IADD3 R18, R223, 0xc0, RZ ;  /* 0x000000c0df127810 */ /* 0x010fe80007ffe0ff */
[----:B--2---:R-:W-:Y:S02]  /*11800*/  IADD3 R16, P0, R0, R2, RZ ;  /* 0x0000000200107210 */ /* 0x004fe40007f1e0ff */
        /* <DEDUP_REMOVED lines=14> */
[----:B------:R2:W-:Y:S03]  /*118f0*/  LDGSTS.E.BYPASS.LTC128B.128 [R213+0x9880], [R2.64], !P1 ;  /* 0x0988000002d57fae */ /* 0x0005e6000c901d4e */
.L_x_1253:
[----:B------:R-:W-:Y:S05]  /*11900*/  BSYNC B0 ;  /* 0x0000000000007941 */ /* 0x000fea0003800000 */
.L_x_1252:
        /* <DEDUP_REMOVED lines=173> */
[----:B------:R1:W1:Y:S10]  /*123e0*/  MUFU.TANH R139, R12 ;  /* 0x0000000c008b7308 */ /* 0x0002740000002400 */
[----:B------:R1:W1:Y:S01]  /*123f0*/  MUFU.TANH R137, R13 ;  /* 0x0000000d00897308 */ /* 0x0002620000002400 */
[----:B----4-:R-:W4:Y:S01]  /*12400*/  LDSM.16.M88.4 R8, [R205+0x5800] ;  /* 0x00580000cd08783b */ /* 0x010f220000000200 */
[----:B------:R-:W-:Y:S08]  /*12410*/  DEPBAR.LE SB0, 0x0 ;  /* 0x000080000000791a */ /* 0x000ff00000000000 */
[----:B------:R1:W1:Y:S01]  /*12420*/  MUFU.TANH R138, R14 ;  /* 0x0000000e008a7308 */ /* 0x0002620000002400 */
[----:B------:R-:W-:Y:S09]  /*12430*/  BAR.SYNC.DEFER_BLOCKING 0x0 ;  /* 0x0000000000007b1d */ /* 0x000ff20000010000 */
[----:B------:R1:W1:Y:S10]  /*12440*/  MUFU.TANH R164, R15 ;  /* 0x0000000f00a47308 */ /* 0x0002740000002400 */
[----:B------:R1:W1:Y:S10]  /*12450*/  MUFU.TANH R172, R16 ;  /* 0x0000001000ac7308 */ /* 0x0002740000002400 */
[----:B------:R1:W1:Y:S01]  /*12460*/  MUFU.TANH R173, R17 ;  /* 0x0000001100ad7308 */ /* 0x0002620000002400 */
[C---:B----4-:R-:W-:Y:S09]  /*12470*/  HMMA.16816.F32 R24, R180.reuse, R8, R24 ;  /* 0x00000008b418723c */ /* 0x050ff20000001818 */
[----:B------:R4:W1:Y:S01]  /*12480*/  MUFU.TANH R176, R18 ;  /* 0x0000001200b07308 */ /* 0x0008620000002400 */
[----:B------:R-:W-:Y:S09]  /*12490*/  HMMA.16816.F32 R28, R180, R10, R28 ;  /* 0x0000000ab41c723c */ /* 0x000ff2000000181c */
[----:B------:R4:W1:Y:S05]  /*124a0*/  MUFU.TANH R178, R19 ;  /* 0x0000001300b27308 */ /* 0x00086a0000002400 */
[----:B------:R-:W-:Y:S05]  /*124b0*/  FMUL.FTZ R24, R24, c[0x0][0x320] ;  /* 0x0000c80018187a20 */ /* 0x000fea0000410000 */
        /* <DEDUP_REMOVED lines=19> */
[----:B------:R-:W-:-:S05]  /*125f0*/  @!P0 BRA `(.L_x_1258) ;  /* 0x000004d000008947 */ /* 0x000fca0003800000 */
[----:B--23--:R-:W-:Y:S01]  /*12600*/  IMAD.MOV.U32 R0, RZ, RZ, 0x1 ;  /* 0x00000001ff007424 */ /* 0x00cfe200078e00ff */
        /* <DEDUP_REMOVED lines=18> */
[----:B------:R2:W3:Y:S04]  /*12730*/  @!P1 LDG.E R224, [R8.64] ;  /* 0x0000000e08e09981 */ /* 0x0004e8000c1e1900 */
[----:B------:R-:W-:Y:S04]  /*12740*/  IMAD R0, R0, c[0x0][0x1e0], RZ ;  /* 0x0000780000007a24 */ /* 0x000fe800078e02ff */
[----:B------:R-:W-:Y:S04]  /*12750*/  IMAD R0, R225, c[0x0][0x1e4], R0 ;  /* 0x00007900e1007a24 */ /* 0x000fe800078e0200 */
[----:B------:R-:W-:Y:S01]  /*12760*/  IMAD.IADD R3, R3, 0x1, R0 ;  /* 0x0000000103037824 */ /* 0x000fe200078e0200 */
[----:B--2---:R-:W-:Y:S02]  /*12770*/  IADD3 R8, -R237, 0x30, RZ ;  /* 0x00000030ed087810 */ /* 0x004fe40007ffe1ff */
[----:B---3--:R-:W-:Y:S01]  /*12780*/  SHF.R.S32.HI R9, RZ, 0x1f, R224 ;  /* 0x0000001fff097819 */ /* 0x008fe200000114e0 */
[----:B------:R-:W-:Y:S04]  /*12790*/  IMAD.WIDE.U32 R2, R224, c[0x0][0x1f0], R2 ;  /* 0x00007c00e0027a25 */ /* 0x000fe800078e0002 */
[----:B------:R-:W-:Y:S01]  /*127a0*/  IMAD R9, R9, c[0x0][0x1f0], RZ ;  /* 0x00007c0009097a24 */ /* 0x000fe200078e02ff */
[----:B------:R-:W-:Y:S03]  /*127b0*/  IADD3 R0, P0, R226, R2, RZ ;  /* 0x00000002e2007210 */ /* 0x000fe60007f1e0ff */
[----:B------:R-:W-:Y:S05]  /*127c0*/  IMAD R9, R224, c[0x0][0x1f4], R9 ;  /* 0x00007d00e0097a24 */ /* 0x000fea00078e0209 */
[----:B------:R-:W-:Y:S02]  /*127d0*/  IADD3.X R9, R245, R3, R9, P0, !PT ;  /* 0x00000003f5097210 */ /* 0x000fe400007fe409 */
[C---:B-1----:R-:W-:Y:S04]  /*127e0*/  LEA R16, P0, R0.reuse, c[0x0][0x1c8], 0x1 ;  /* 0x0000720000107a11 */ /* 0x042fe800078008ff */
[----:B------:R-:W-:Y:S02]  /*127f0*/  LEA.HI.X R9, R0, c[0x0][0x1cc], R9, 0x1, P0 ;  /* 0x0000730000097a11 */ /* 0x000fe400000f0c09 */
[----:B------:R-:W-:Y:S01]  /*12800*/  ISETP.GE.AND P0, PT, R8, 0x1, PT ;  /* 0x000000010800780c */ /* 0x000fe20003f06270 */
[----:B------:R-:W-:-:S10]  /*12810*/  BRA.DIV ~URZ, `(.L_x_1259) ;  /* 0x00009dc27f007947 */ /* 0x000fd4000b800000 */
[----:B------:R1:W2:Y:S02]  /*12820*/  SHFL.IDX PT, R4, R9, RZ, 0x181f ;  /* 0x00181fff09047589 */ /* 0x0002a400000e0000 */
.L_x_1341:
[----:B------:R-:W-:-:S05]  /*12830*/  BRA.DIV ~URZ, `(.L_x_1260) ;  /* 0x00009e227f007947 */ /* 0x000fca000b800000 */
[----:B------:R3:W1:Y:S02]  /*12840*/  SHFL.IDX PT, R0, R16, RZ, 0x181f ;  /* 0x00181fff10007589 */ /* 0x00066400000e0000 */
.L_x_1342:
[C---:B------:R-:W-:Y:S01]  /*12850*/  IMAD.SHL.U32 R2, R223.reuse, 0x2, RZ ;  /* 0x00000002df027824 */ /* 0x040fe200078e00ff */
[----:B------:R-:W-:Y:S04]  /*12860*/  IADD3 R17, R223, 0xc0, RZ ;  /* 0x000000c0df117810 */ /* 0x000fe80007ffe0ff */
[----:B-1----:R-:W-:Y:S02]  /*12870*/  @P0 IADD3 R14, P1, R0, R2, RZ ;  /* 0x00000002000e0210 */ /* 0x002fe40007f3e0ff */
[----:B------:R-:W-:Y:S03]  /*12880*/  ISETP.GE.AND P5, PT, R17, c[0x0][0x1d4], PT ;  /* 0x0000750011007a0c */ /* 0x000fe60003fa6270 */
[----:B--2---:R-:W-:Y:S01]  /*12890*/  @P0 IMAD.X R15, R4, 0x1, R220, P1 ;  /* 0x00000001040f0824 */ /* 0x004fe200008e06dc */
[----:B------:R-:W-:Y:S04]  /*128a0*/  @P0 IADD3 R12, P1, R0, R218, RZ ;  /* 0x000000da000c0210 */ /* 0x000fe80007f3e0ff */
[----:B------:R-:W-:Y:S01]  /*128b0*/  @!PT LDS RZ, [RZ] ;  /* 0x00000000fffff984 */ /* 0x000fe20000000800 */
[----:B------:R-:W-:Y:S01]  /*128c0*/  @!PT LDS RZ, [RZ] ;  /* 0x00000000fffff984 */ /* 0x000fe20000000800 */
[----:B------:R-:W-:Y:S01]  /*128d0*/  @!PT LDS RZ, [RZ] ;  /* 0x00000000fffff984 */ /* 0x000fe20000000800 */
[----:B------:R1:W-:Y:S01]  /*128e0*/  @P0 LDGSTS.E.BYPASS.LTC128B.128 [R213+0xa080], [R14.64], !P2 ;  /* 0x0a0800000ed50fae */ /* 0x0003e2000d101d4e */
[----:B------:R-:W-:Y:S01]  /*128f0*/  @P0 IMAD.X R13, R4, 0x1, R219, P1 ;  /* 0x00000001040d0824 */ /* 0x000fe200008e06db */
[----:B------:R-:W-:Y:S04]  /*12900*/  @P0 IADD3 R10, P1, R0, R216, RZ ;  /* 0x000000d8000a0210 */ /* 0x000fe80007f3e0ff */
        /* <DEDUP_REMOVED lines=8> */
[----:B------:R2:W1:Y:S04]  /*12990*/  SHFL.IDX PT, R4, R9, 0x1, 0x181f ;  /* 0x00381f0009047f89 */ /* 0x00046800000e0000 */
[----:B------:R2:W3:Y:S02]  /*129a0*/  SHFL.IDX PT, R0, R16, 0x1, 0x181f ;  /* 0x00381f0010007f89 */ /* 0x0004e400000e0000 */
.L_x_1343:
[C---:B-1----:R-:W-:Y:S01]  /*129b0*/  IMAD.SHL.U32 R2, R223.reuse, 0x2, RZ ;  /* 0x00000002df027824 */ /* 0x042fe200078e00ff */
[----:B------:R-:W-:Y:S04]  /*129c0*/  IADD3 R14, R223, 0xc0, RZ ;  /* 0x000000c0df0e7810 */ /* 0x000fe80007ffe0ff */
[----:B---3--:R-:W-:Y:S02]  /*129d0*/  @P0 IADD3 R12, P1, R0, R2, RZ ;  /* 0x00000002000c0210 */ /* 0x008fe40007f3e0ff */
[----:B------:R-:W-:Y:S03]  /*129e0*/  ISETP.GE.AND P5, PT, R14, c[0x0][0x1d4], PT ;  /* 0x000075000e007a0c */ /* 0x000fe60003fa6270 */
[----:B------:R-:W-:Y:S01]  /*129f0*/  @P0 IMAD.X R13, R4, 0x1, R220, P1 ;  /* 0x00000001040d0824 */ /* 0x000fe200008e06dc */
        /* <DEDUP_REMOVED lines=8> */
[----:B--2---:R-:W-:Y:S01]  /*12a80*/  @P0 IMAD.X R9, R4, 0x1, R217, P1 ;  /* 0x0000000104090824 */ /* 0x004fe200008e06d9 */
[----:B------:R-:W-:Y:S04]  /*12a90*/  @P0 IADD3 R2, P1, R0, R214, RZ ;  /* 0x000000d600020210 */ /* 0x000fe80007f3e0ff */
[----:B------:R1:W-:Y:S01]  /*12aa0*/  @P0 LDGSTS.E.BYPASS.LTC128B.128 [R213+0xe080], [R8.64], !P4 ;  /* 0x0e08000008d50fae */ /* 0x0003e2000e101d4e */
[----:B------:R-:W-:Y:S05]  /*12ab0*/  @P0 IMAD.X R3, R4, 0x1, R215, P1 ;  /* 0x0000000104030824 */ /* 0x000fea00008e06d7 */
[----:B------:R1:W-:Y:S03]  /*12ac0*/  @P0 LDGSTS.E.BYPASS.LTC128B.128 [R213+0xf880], [R2.64], !P5 ;  /* 0x0f88000002d50fae */ /* 0x0003e6000e901d4e */
.L_x_1258:
[----:B--23--:R-:W-:Y:S05]  /*12ad0*/  BSYNC B0 ;  /* 0x0000000000007941 */ /* 0x00cfea0003800000 */
.L_x_1257:
[----:B-1----:R-:W-:Y:S01]  /*12ae0*/  FMNMX.FTZ R2, R170, R136, !PT ;  /* 0x00000088aa027209 */ /* 0x002fe20007810000 */
        /* <DEDUP_REMOVED lines=25> */
[----:B------:R1:W2:Y:S02]  /*12c80*/  SHFL.BFLY PT, R0, R4, 0x2, 0x1f ;  /* 0x0c401f0004007f89 */ /* 0x0002a400000e0000 */
.L_x_1344:
[----:B--2---:R-:W-:Y:S01]  /*12c90*/  FMNMX.FTZ R136, R4, R0, !PT ;  /* 0x0000000004887209 */ /* 0x004fe20007810000 */
[----:B------:R-:W-:-:S05]  /*12ca0*/  BRA.DIV ~URZ, `(.L_x_1263) ;  /* 0x00009b627f007947 */ /* 0x000fca000b800000 */
[----:B-1----:R-:W-:Y:S04]  /*12cb0*/  SHFL.BFLY PT, R4, R8, 0x2, 0x1f ;  /* 0x0c401f0008047f89 */ /* 0x002fe800000e0000 */
[----:B------:R-:W1:Y:S02]  /*12cc0*/  SHFL.BFLY PT, R2, R136, 0x1, 0x1f ;  /* 0x0c201f0088027f89 */ /* 0x000e6400000e0000 */
[----:B-1----:R-:W-:Y:S02]  /*12cd0*/  FMNMX.FTZ R136, R136, R2, !PT ;  /* 0x0000000288887209 */ /* 0x002fe40007810000 */
[----:B------:R-:W-:Y:S05]  /*12ce0*/  FMNMX.FTZ R4, R8, R4, !PT ;  /* 0x0000000408047209 */ /* 0x000fea0007810000 */
[----:B------:R1:W2:Y:S02]  /*12cf0*/  SHFL.BFLY PT, R0, R4, 0x1, 0x1f ;  /* 0x0c201f0004007f89 */ /* 0x0002a400000e0000 */
.L_x_1345:
[C---:B------:R-:W-:Y:S01]  /*12d00*/  FADD.FTZ R2, -R136.reuse, R6 ;  /* 0x0000000688027221 */ /* 0x040fe20000010100 */
[----:B------:R-:W-:Y:S01]  /*12d10*/  WARPSYNC 0xffffffff ;  /* 0xffffffff00007948 */ /* 0x000fe20003800000 */
[----:B------:R-:W-:Y:S01]  /*12d20*/  FMUL.FTZ R6, R136, c[0x0][0x2d0] ;  /* 0x0000b40088067a20 */ /* 0x000fe20000410000 */
[----:B----4-:R-:W3:Y:S01]  /*12d30*/  LDSM.16.MT88.4 R16, [R201+0x4080] ;  /* 0x00408000c910783b */ /* 0x010ee20000004200 */
[----:B------:R-:W-:Y:S01]  /*12d40*/  FMUL.FTZ R2, R2, c[0x0][0x2d0] ;  /* 0x0000b40002027a20 */ /* 0x000fe20000410000 */
[----:B------:R-:W-:Y:S01]  /*12d50*/  ISETP.GT.AND P0, PT, R222, R236, PT ;  /* 0x000000ecde00720c */ /* 0x000fe20003f04270 */
[--C-:B------:R-:W-:Y:S04]  /*12d60*/  FFMA.FTZ R3, R170, c[0x0][0x2d0], -R6.reuse ;  /* 0x0000b400aa037a23 */ /* 0x100fe80000010806 */
[----:B------:R4:W-:Y:S01]  /*12d70*/  MUFU.EX2 R229, R3 ;  /* 0x0000000300e57308 */ /* 0x0009e20000000800 */
[----:B------:R-:W5:Y:S09]  /*12d80*/  LDSM.16.MT88.4 R24, [R202+0x4080] ;  /* 0x00408000ca18783b */ /* 0x000f720000004200 */
[----:B------:R-:W1:Y:S01]  /*12d90*/  MUFU.EX2 R2, R2 ;  /* 0x0000000200027308 */ /* 0x000e620000000800 */
[--C-:B----4-:R-:W-:Y:S09]  /*12da0*/  FFMA.FTZ R3, R169, c[0x0][0x2d0], -R6.reuse ;  /* 0x0000b400a9037a23 */ /* 0x110ff20000010806 */
[----:B------:R4:W-:Y:S02]  /*12db0*/  MUFU.EX2 R228, R3 ;  /* 0x0000000300e47308 */ /* 0x0009e40000000800 */
[--C-:B----4-:R-:W-:Y:S02]  /*12dc0*/  FFMA.FTZ R3, R139, c[0x0][0x2d0], -R6.reuse ;  /* 0x0000b4008b037a23 */ /* 0x110fe40000010806 */
[C---:B-1----:R-:W-:Y:S06]  /*12dd0*/  FMUL.FTZ R8, R2.reuse, R140 ;  /* 0x0000008c02087220 */ /* 0x042fec0000410000 */
[----:B------:R1:W-:Y:S01]  /*12de0*/  MUFU.EX2 R227, R3 ;  /* 0x0000000300e37308 */ /* 0x0003e20000000800 */
        /* <DEDUP_REMOVED lines=12> */
[----:B-12---:R-:W-:Y:S01]  /*12eb0*/  FMNMX.FTZ R3, R0, R4, !PT ;  /* 0x0000000400037209 */ /* 0x006fe20007810000 */
[--C-:B------:R-:W-:Y:S02]  /*12ec0*/  FFMA.FTZ R0, R137, c[0x0][0x2d0], -R6.reuse ;  /* 0x0000b40089007a23 */ /* 0x100fe40000010806 */
[C---:B------:R-:W-:Y:S02]  /*12ed0*/  FMUL.FTZ R41, R2.reuse, R41 ;  /* 0x0000002902297220 */ /* 0x040fe40000410000 */
[----:B------:R-:W1:Y:S01]  /*12ee0*/  MUFU.EX2 R226, R0 ;  /* 0x0000000000e27308 */ /* 0x000e620000000800 */
        /* <DEDUP_REMOVED lines=12> */
[----:B-1----:R-:W-:Y:S01]  /*12fb0*/  F2FP.PACK_AB R166, R226, R227 ;  /* 0x000000e3e2a6723e */ /* 0x002fe200000000ff */
[C---:B------:R-:W-:Y:S02]  /*12fc0*/  FADD.FTZ R0, -R3.reuse, R7 ;  /* 0x0000000703007221 */ /* 0x040fe40000010100 */
[----:B------:R-:W-:Y:S02]  /*12fd0*/  FMUL.FTZ R7, R3, c[0x0][0x2d0] ;  /* 0x0000b40003077a20 */ /* 0x000fe40000410000 */
[----:B------:R-:W-:Y:S02]  /*12fe0*/  FMUL.FTZ R0, R0, c[0x0][0x2d0] ;  /* 0x0000b40000007a20 */ /* 0x000fe40000410000 */
[--C-:B------:R-:W-:Y:S02]  /*12ff0*/  FFMA.FTZ R4, R168, c[0x0][0x2d0], -R7.reuse ;  /* 0x0000b400a8047a23 */ /* 0x100fe40000010807 */
[C---:B------:R-:W-:Y:S02]  /*13000*/  FMUL.FTZ R68, R2.reuse, R68 ;  /* 0x0000004402447220 */ /* 0x040fe40000410000 */
[----:B------:R1:W-:Y:S01]  /*13010*/  MUFU.EX2 R221, R4 ;  /* 0x0000000400dd7308 */ /* 0x0003e20000000800 */
[C---:B------:R-:W-:Y:S02]  /*13020*/  FMUL.FTZ R69, R2.reuse, R69 ;  /* 0x0000004502457220 */ /* 0x040fe40000410000 */
[C---:B------:R-:W-:Y:S02]  /*13030*/  FMUL.FTZ R72, R2.reuse, R72 ;  /* 0x0000004802487220 */ /* 0x040fe40000410000 */
[C---:B------:R-:W-:Y:S02]  /*13040*/  FMUL.FTZ R73, R2.reuse, R73 ;  /* 0x0000004902497220 */ /* 0x040fe40000410000 */
[C---:B------:R-:W-:Y:S02]  /*13050*/  FMUL.FTZ R76, R2.reuse, R76 ;  /* 0x0000004c024c7220 */ /* 0x040fe40000410000 */
[C---:B------:R-:W-:Y:S01]  /*13060*/  FMUL.FTZ R77, R2.reuse, R77 ;  /* 0x0000004d024d7220 */ /* 0x040fe20000410000 */
[----:B------:R-:W2:Y:S01]  /*13070*/  MUFU.EX2 R0, R0 ;  /* 0x0000000000007308 */ /* 0x000ea20000000800 */
[C---:B------:R-:W-:Y:S02]  /*13080*/  FMUL.FTZ R80, R2.reuse, R80 ;  /* 0x0000005002507220 */ /* 0x040fe40000410000 */
[C---:B------:R-:W-:Y:S02]  /*13090*/  FMUL.FTZ R81, R2.reuse, R81 ;  /* 0x0000005102517220 */ /* 0x040fe40000410000 */
[C---:B------:R-:W-:Y:S02]  /*130a0*/  FMUL.FTZ R84, R2.reuse, R84 ;  /* 0x0000005402547220 */ /* 0x040fe40000410000 */
[C---:B------:R-:W-:Y:S02]  /*130b0*/  FMUL.FTZ R85, R2.reuse, R85 ;  /* 0x0000005502557220 */ /* 0x040fe40000410000 */
[C---:B------:R-:W-:Y:S02]  /*130c0*/  FMUL.FTZ R88, R2.reuse, R88 ;  /* 0x0000005802587220 */ /* 0x040fe40000410000 */
[C---:B------:R-:W-:Y:S02]  /*130d0*/  FMUL.FTZ R89, R2.reuse, R89 ;  /* 0x0000005902597220 */ /* 0x040fe40000410000 */
[C---:B------:R-:W-:Y:S02]  /*130e0*/  FMUL.FTZ R92, R2.reuse, R92 ;  /* 0x0000005c025c7220 */ /* 0x040fe40000410000 */
[--C-:B-1----:R-:W-:Y:S02]  /*130f0*/  FFMA.FTZ R4, R171, c[0x0][0x2d0], -R7.reuse ;  /* 0x0000b400ab047a23 */ /* 0x102fe40000010807 */
[----:B------:R-:W-:Y:S01]  /*13100*/  LDSM.16.MT88.4 R168, [R202+0x7880] ;  /* 0x00788000caa8783b */ /* 0x000fe20000004200 */
[C---:B------:R-:W-:Y:S01]  /*13110*/  FMUL.FTZ R93, R2.reuse, R93 ;  /* 0x0000005d025d7220 */ /* 0x040fe20000410000 */
[----:B------:R-:W1:Y:S01]  /*13120*/  MUFU.EX2 R199, R4 ;  /* 0x0000000400c77308 */ /* 0x000e620000000800 */
[C---:B------:R-:W-:Y:S02]  /*13130*/  FMUL.FTZ R96, R2.reuse, R96 ;  /* 0x0000006002607220 */ /* 0x040fe40000410000 */
[----:B------:R-:W-:Y:S02]  /*13140*/  FMUL.FTZ R97, R2, R97 ;  /* 0x0000006102617220 */ /* 0x000fe40000410000 */
[C---:B--2---:R-:W-:Y:S02]  /*13150*/  FMUL.FTZ R10, R0.reuse, R142 ;  /* 0x0000008e000a7220 */ /* 0x044fe40000410000 */
[C---:B------:R-:W-:Y:S02]  /*13160*/  FMUL.FTZ R11, R0.reuse, R143 ;  /* 0x0000008f000b7220 */ /* 0x040fe40000410000 */
[C---:B------:R-:W-:Y:S01]  /*13170*/  FMUL.FTZ R14, R0.reuse, R146 ;  /* 0x00000092000e7220 */ /* 0x040fe20000410000 */
[----:B------:R-:W2:Y:S01]  /*13180*/  LDSM.16.MT88.4 R140, [R204+0x4080] ;  /* 0x00408000cc8c783b */ /* 0x000ea20000004200 */
[C---:B------:R-:W-:Y:S02]  /*13190*/  FMUL.FTZ R15, R0.reuse, R147 ;  /* 0x00000093000f7220 */ /* 0x040fe40000410000 */
[C---:B------:R-:W-:Y:S02]  /*131a0*/  FMUL.FTZ R22, R0.reuse, R154 ;  /* 0x0000009a00167220 */ /* 0x040fe40000410000 */
[C---:B------:R-:W-:Y:S02]  /*131b0*/  FMUL.FTZ R23, R0.reuse, R155 ;  /* 0x0000009b00177220 */ /* 0x040fe40000410000 */
[C---:B------:R-:W-:Y:S01]  /*131c0*/  FMUL.FTZ R30, R0.reuse, R162 ;  /* 0x000000a2001e7220 */ /* 0x040fe20000410000 */
[----:B------:R-:W4:Y:S01]  /*131d0*/  LDSM.16.MT88.4 R144, [R203+0x4080] ;  /* 0x00408000cb90783b */ /* 0x000f220000004200 */
[C---:B------:R-:W-:Y:S02]  /*131e0*/  FMUL.FTZ R31, R0.reuse, R163 ;  /* 0x000000a3001f7220 */ /* 0x040fe40000410000 */
[C---:B------:R-:W-:Y:S02]  /*131f0*/  FMUL.FTZ R34, R0.reuse, R34 ;  /* 0x0000002200227220 */ /* 0x040fe40000410000 */
[----:B------:R-:W-:Y:S01]  /*13200*/  FMUL.FTZ R35, R0, R35 ;  /* 0x0000002300237220 */ /* 0x000fe20000410000 */
[----:B-1----:R-:W-:Y:S01]  /*13210*/  F2FP.PACK_AB R165, R199, R221 ;  /* 0x000000ddc7a5723e */ /* 0x002fe200000000ff */
[--C-:B------:R-:W-:Y:S01]  /*13220*/  FFMA.FTZ R4, R138, c[0x0][0x2d0], -R7.reuse ;  /* 0x0000b4008a047a23 */ /* 0x100fe20000010807 */
[----:B------:R-:W-:Y:S01]  /*13230*/  LDSM.16.MT88.4 R152, [R202+0x4880] ;  /* 0x00488000ca98783b */ /* 0x000fe20000004200 */
[C---:B------:R-:W-:Y:S02]  /*13240*/  FMUL.FTZ R38, R0.reuse, R38 ;  /* 0x0000002600267220 */ /* 0x040fe40000410000 */
[----:B------:R1:W-:Y:S01]  /*13250*/  MUFU.EX2 R198, R4 ;  /* 0x0000000400c67308 */ /* 0x0003e20000000800 */
[C---:B------:R-:W-:Y:S02]  /*13260*/  FMUL.FTZ R39, R0.reuse, R39 ;  /* 0x0000002700277220 */ /* 0x040fe40000410000 */
[C---:B------:R-:W-:Y:S02]  /*13270*/  FMUL.FTZ R42, R0.reuse, R42 ;  /* 0x0000002a002a7220 */ /* 0x040fe40000410000 */
[----:B------:R-:W-:Y:S01]  /*13280*/  LDSM.16.MT88.4 R160, [R203+0x4880] ;  /* 0x00488000cba0783b */ /* 0x000fe20000004200 */
        /* <DEDUP_REMOVED lines=9> */
[--C-:B-1----:R-:W-:Y:S01]  /*13320*/  FFMA.FTZ R4, R164, c[0x0][0x2d0], -R7.reuse ;  /* 0x0000b400a4047a23 */ /* 0x102fe20000010807 */
[----:B------:R-:W-:Y:S01]  /*13330*/  F2FP.PACK_AB R164, R228, R229 ;  /* 0x000000e5e4a4723e */ /* 0x000fe200000000ff */
        /* <DEDUP_REMOVED lines=15> */
[--C-:B------:R-:W-:Y:S02]  /*13430*/  FFMA.FTZ R4, R172, c[0x0][0x2d0], -R6.reuse ;  /* 0x0000b400ac047a23 */ /* 0x100fe40000010806 */
[C---:B------:R-:W-:Y:S02]  /*13440*/  FMUL.FTZ R87, R0.reuse, R87 ;  /* 0x0000005700577220 */ /* 0x040fe40000410000 */
[----:B------:R1:W-:Y:S01]  /*13450*/  MUFU.EX2 R196, R4 ;  /* 0x0000000400c47308 */ /* 0x0003e20000000800 */
[C---:B------:R-:W-:Y:S01]  /*13460*/  FMUL.FTZ R90, R0.reuse, R90 ;  /* 0x0000005a005a7220 */ /* 0x040fe20000410000 */
[C---:B---3--:R-:W-:Y:S05]  /*13470*/  HMMA.16816.F32 R8, R164.reuse, R16, R8 ;  /* 0x00000010a408723c */ /* 0x048fea0000001808 */
[----:B------:R-:W-:Y:S02]  /*13480*/  FMUL.FTZ R91, R0, R91 ;  /* 0x0000005b005b7220 */ /* 0x000fe40000410000 */
[C---:B------:R-:W-:Y:S01]  /*13490*/  FMUL.FTZ R16, R2.reuse, R148 ;  /* 0x0000009402107220 */ /* 0x040fe20000410000 */
[C---:B------:R-:W-:Y:S04]  /*134a0*/  HMMA.16816.F32 R12, R164.reuse, R18, R12 ;  /* 0x00000012a40c723c */ /* 0x040fe8000000180c */
[----:B------:R-:W-:Y:S02]  /*134b0*/  FMUL.FTZ R17, R2, R149 ;  /* 0x0000009502117220 */ /* 0x000fe40000410000 */
[C---:B------:R-:W-:Y:S02]  /*134c0*/  FMUL.FTZ R94, R0.reuse, R94 ;  /* 0x0000005e005e7220 */ /* 0x040fe40000410000 */
[C---:B------:R-:W-:Y:S04]  /*134d0*/  FMUL.FTZ R18, R0.reuse, R150 ;  /* 0x0000009600127220 */ /* 0x040fe80000410000 */
[C---:B------:R-:W-:Y:S02]  /*134e0*/  FMUL.FTZ R19, R0.reuse, R151 ;  /* 0x0000009700137220 */ /* 0x040fe40000410000 */
[----:B------:R-:W3:Y:S01]  /*134f0*/  LDSM.16.MT88.4 R148, [R201+0x5880] ;  /* 0x00588000c994783b */ /* 0x000ee20000004200 */
[--C-:B-1----:R-:W-:Y:S02]  /*13500*/  FFMA.FTZ R4, R173, c[0x0][0x2d0], -R6.reuse ;  /* 0x0000b400ad047a23 */ /* 0x102fe40000010806 */
[C---:B------:R-:W-:Y:S02]  /*13510*/  FMUL.FTZ R95, R0.reuse, R95 ;  /* 0x0000005f005f7220 */ /* 0x040fe40000410000 */
[C---:B-----5:R-:W-:Y:S01]  /*13520*/  HMMA.16816.F32 R16, R164.reuse, R24, R16 ;  /* 0x00000018a410723c */ /* 0x060fe20000001810 */
[----:B------:R1:W5:Y:S02]  /*13530*/  MUFU.EX2 R195, R4 ;  /* 0x0000000400c37308 */ /* 0x0003640000000800 */
[C---:B------:R-:W-:Y:S02]  /*13540*/  FMUL.FTZ R98, R0.reuse, R98 ;  /* 0x0000006200627220 */ /* 0x040fe40000410000 */
[----:B------:R-:W-:Y:S02]  /*13550*/  FMUL.FTZ R99, R0, R99 ;  /* 0x0000006300637220 */ /* 0x000fe40000410000 */
[C---:B------:R-:W-:Y:S01]  /*13560*/  FMUL.FTZ R24, R2.reuse, R156 ;  /* 0x0000009c02187220 */ /* 0x040fe20000410000 */
[C---:B------:R-:W-:Y:S04]  /*13570*/  HMMA.16816.F32 R20, R164.reuse, R26, R20 ;  /* 0x0000001aa414723c */ /* 0x040fe80000001814 */
[C---:B------:R-:W-:Y:S02]  /*13580*/  FMUL.FTZ R25, R2.reuse, R157 ;  /* 0x0000009d02197220 */ /* 0x040fe40000410000 */
[----:B------:R-:W-:Y:S02]  /*13590*/  FMUL.FTZ R100, R2, R100 ;  /* 0x0000006402647220 */ /* 0x000fe40000410000 */
[C---:B------:R-:W-:Y:S04]  /*135a0*/  FMUL.FTZ R26, R0.reuse, R158 ;  /* 0x0000009e001a7220 */ /* 0x040fe80000410000 */
[----:B------:R-:W-:Y:S02]  /*135b0*/  FMUL.FTZ R27, R0, R159 ;  /* 0x0000009f001b7220 */ /* 0x000fe40000410000 */
[----:B------:R-:W-:Y:S01]  /*135c0*/  LDSM.16.MT88.4 R156, [R204+0x4880] ;  /* 0x00488000cc9c783b */ /* 0x000fe20000004200 */
[----:B------:R-:W-:Y:S02]  /*135d0*/  FMUL.FTZ R101, R2, R101 ;  /* 0x0000006502657220 */ /* 0x000fe40000410000 */
[--C-:B-1----:R-:W-:Y:S02]  /*135e0*/  FFMA.FTZ R4, R174, c[0x0][0x2d0], -R6.reuse ;  /* 0x0000b400ae047a23 */ /* 0x102fe40000010806 */
[C---:B--2---:R-:W-:Y:S02]  /*135f0*/  HMMA.16816.F32 R24, R164.reuse, R140, R24 ;  /* 0x0000008ca418723c */ /* 0x044fe40000001818 */
[----:B------:R1:W-:Y:S01]  /*13600*/  MUFU.EX2 R194, R4 ;  /* 0x0000000400c27308 */ /* 0x0003e20000000800 */
[C---:B------:R-:W-:Y:S02]  /*13610*/  FMUL.FTZ R102, R0.reuse, R102 ;  /* 0x0000006600667220 */ /* 0x040fe40000410000 */
[----:B------:R-:W-:Y:S02]  /*13620*/  FMUL.FTZ R103, R0, R103 ;  /* 0x0000006700677220 */ /* 0x000fe40000410000 */
[C---:B------:R-:W-:Y:S01]  /*13630*/  FMUL.FTZ R104, R2.reuse, R104 ;  /* 0x0000006802687220 */ /* 0x040fe20000410000 */
[C---:B------:R-:W-:Y:S01]  /*13640*/  HMMA.16816.F32 R28, R164.reuse, R142, R28 ;  /* 0x0000008ea41c723c */ /* 0x040fe2000000181c */
[----:B------:R-:W2:Y:S03]  /*13650*/  LDSM.16.MT88.4 R140, [R202+0x5880] ;  /* 0x00588000ca8c783b */ /* 0x000ea60000004200 */
[----:B------:R-:W-:Y:S02]  /*13660*/  FMUL.FTZ R105, R2, R105 ;  /* 0x0000006902697220 */ /* 0x000fe40000410000 */
[C---:B------:R-:W-:Y:S02]  /*13670*/  FMUL.FTZ R106, R0.reuse, R106 ;  /* 0x0000006a006a7220 */ /* 0x040fe40000410000 */
[C---:B----4-:R-:W-:Y:S04]  /*13680*/  HMMA.16816.F32 R32, R164.reuse, R144, R32 ;  /* 0x00000090a420723c */ /* 0x050fe80000001820 */
[----:B------:R-:W-:Y:S02]  /*13690*/  FMUL.FTZ R107, R0, R107 ;  /* 0x0000006b006b7220 */ /* 0x000fe40000410000 */
[C---:B------:R-:W-:Y:S02]  /*136a0*/  FMUL.FTZ R108, R2.reuse, R108 ;  /* 0x0000006c026c7220 */ /* 0x040fe40000410000 */
[C---:B------:R-:W-:Y:S01]  /*136b0*/  HMMA.16816.F32 R36, R164.reuse, R146, R36 ;  /* 0x00000092a424723c */ /* 0x040fe20000001824 */
[----:B------:R-:W4:Y:S03]  /*136c0*/  LDSM.16.MT88.4 R144, [R204+0x5880] ;  /* 0x00588000cc90783b */ /* 0x000f260000004200 */
[--C-:B-1----:R-:W-:Y:S02]  /*136d0*/  FFMA.FTZ R4, R175, c[0x0][0x2d0], -R6.reuse ;  /* 0x0000b400af047a23 */ /* 0x102fe40000010806 */
[----:B------:R-:W-:Y:S02]  /*136e0*/  FMUL.FTZ R109, R2, R109 ;  /* 0x0000006d026d7220 */ /* 0x000fe40000410000 */
[C---:B---3--:R-:W-:Y:S01]  /*136f0*/  HMMA.16816.F32 R40, R164.reuse, R148, R40 ;  /* 0x00000094a428723c */ /* 0x048fe20000001828 */
[----:B------:R-:W-:Y:S01]  /*13700*/  LDSM.16.MT88.4 R172, [R201+0x6880] ;  /* 0x00688000c9ac783b */ /* 0x000fe20000004200 */
[----:B------:R1:W-:Y:S02]  /*13710*/  MUFU.EX2 R193, R4 ;  /* 0x0000000400c17308 */ /* 0x0003e40000000800 */
[C---:B------:R-:W-:Y:S02]  /*13720*/  FMUL.FTZ R110, R0.reuse, R110 ;  /* 0x0000006e006e7220 */ /* 0x040fe40000410000 */
[----:B------:R-:W-:Y:S02]  /*13730*/  FMUL.FTZ R111, R0, R111 ;  /* 0x0000006f006f7220 */ /* 0x000fe40000410000 */
[C---:B------:R-:W-:Y:S01]  /*13740*/  HMMA.16816.F32 R44, R164.reuse, R150, R44 ;  /* 0x00000096a42c723c */ /* 0x040fe2000000182c */
[----:B------:R-:W3:Y:S03]  /*13750*/  LDSM.16.MT88.4 R148, [R203+0x5880] ;  /* 0x00588000cb94783b */ /* 0x000ee60000004200 */
        /* <DEDUP_REMOVED lines=9> */
[--C-:B-1----:R-:W-:Y:S02]  /*137f0*/  FFMA.FTZ R4, R176, c[0x0][0x2d0], -R7.reuse ;  /* 0x0000b400b0047a23 */ /* 0x102fe40000010807 */
[C---:B------:R-:W-:Y:S02]  /*13800*/  FMUL.FTZ R118, R0.reuse, R118 ;  /* 0x0000007600767220 */ /* 0x040fe40000410000 */
[C---:B----4-:R-:W-:Y:S01]  /*13810*/  HMMA.16816.F32 R56, R164.reuse, R144, R56 ;  /* 0x00000090a438723c */ /* 0x050fe20000001838 */
[----:B------:R1:W-:Y:S03]  /*13820*/  MUFU.EX2 R192, R4 ;  /* 0x0000000400c07308 */ /* 0x0003e60000000800 */
[----:B------:R-:W-:Y:S02]  /*13830*/  FMUL.FTZ R119, R0, R119 ;  /* 0x0000007700777220 */ /* 0x000fe40000410000 */
[C---:B------:R-:W-:Y:S02]  /*13840*/  FMUL.FTZ R120, R2.reuse, R120 ;  /* 0x0000007802787220 */ /* 0x040fe40000410000 */
[C---:B------:R-:W-:Y:S01]  /*13850*/  HMMA.16816.F32 R60, R164.reuse, R146, R60 ;  /* 0x00000092a43c723c */ /* 0x040fe2000000183c */
[----:B------:R-:W4:Y:S03]  /*13860*/  LDSM.16.MT88.4 R144, [R202+0x7080] ;  /* 0x00708000ca90783b */ /* 0x000f260000004200 */
[----:B------:R-:W-:Y:S02]  /*13870*/  FMUL.FTZ R121, R2, R121 ;  /* 0x0000007902797220 */ /* 0x000fe40000410000 */
[C---:B------:R-:W-:Y:S02]  /*13880*/  FMUL.FTZ R122, R0.reuse, R122 ;  /* 0x0000007a007a7220 */ /* 0x040fe40000410000 */
[C---:B---3--:R-:W-:Y:S04]  /*13890*/  HMMA.16816.F32 R64, R164.reuse, R148, R64 ;  /* 0x00000094a440723c */ /* 0x048fe80000001840 */
[----:B------:R-:W-:Y:S02]  /*138a0*/  FMUL.FTZ R123, R0, R123 ;  /* 0x0000007b007b7220 */ /* 0x000fe40000410000 */
[----:B------:R-:W-:Y:S02]  /*138b0*/  FMUL.FTZ R124, R2, R124 ;  /* 0x0000007c027c7220 */ /* 0x000fe40000410000 */
[C---:B------:R-:W-:Y:S01]  /*138c0*/  HMMA.16816.F32 R68, R164.reuse, R150, R68 ;  /* 0x00000096a444723c */ /* 0x040fe20000001844 */
[----:B------:R-:W3:Y:S03]  /*138d0*/  LDSM.16.MT88.4 R148, [R204+0x7080] ;  /* 0x00708000cc94783b */ /* 0x000ee60000004200 */
[--C-:B-1----:R-:W-:Y:S02]  /*138e0*/  FFMA.FTZ R4, R178, c[0x0][0x2d0], -R7.reuse ;  /* 0x0000b400b2047a23 */ /* 0x102fe40000010807 */
[----:B------:R-:W-:Y:S02]  /*138f0*/  FMUL.FTZ R125, R2, R125 ;  /* 0x0000007d027d7220 */ /* 0x000fe40000410000 */
[----:B------:R1:W1:Y:S01]  /*13900*/  MUFU.EX2 R191, R4 ;  /* 0x0000000400bf7308 */ /* 0x0002620000000800 */
        /* <DEDUP_REMOVED lines=13> */
[----:B-1----:R-:W-:Y:S02]  /*139e0*/  FFMA.FTZ R4, R177, c[0x0][0x2d0], -R7 ;  /* 0x0000b400b1047a23 */ /* 0x002fe40000010807 */
[----:B------:R-:W-:Y:S02]  /*139f0*/  FMUL.FTZ R133, R2, R133 ;  /* 0x0000008502857220 */ /* 0x000fe40000410000 */
[C---:B---3--:R-:W-:Y:S01]  /*13a00*/  HMMA.16816.F32 R88, R164.reuse, R148, R88 ;  /* 0x00000094a458723c */ /* 0x048fe20000001858 */
[----:B------:R1:W-:Y:S03]  /*13a10*/  MUFU.EX2 R190, R4 ;  /* 0x0000000400be7308 */ /* 0x0003e60000000800 */
[C---:B------:R-:W-:Y:S02]  /*13a20*/  FMUL.FTZ R134, R0.reuse, R134 ;  /* 0x0000008600867220 */ /* 0x040fe40000410000 */
[----:B------:R-:W-:Y:S02]  /*13a30*/  FMUL.FTZ R135, R0, R135 ;  /* 0x0000008700877220 */ /* 0x000fe40000410000 */
[C---:B------:R-:W-:Y:S01]  /*13a40*/  HMMA.16816.F32 R92, R164.reuse, R150, R92 ;  /* 0x00000096a45c723c */ /* 0x040fe2000000185c */
[----:B------:R-:W3:Y:S03]  /*13a50*/  LDSM.16.MT88.4 R148, [R202+0x8880] ;  /* 0x00888000ca94783b */ /* 0x000ee60000004200 */
[----:B------:R-:W-:Y:S02]  /*13a60*/  FFMA.FTZ R2, R2, R231, R229 ;  /* 0x000000e702027223 */ /* 0x000fe400000100e5 */
[----:B------:R-:W-:Y:S02]  /*13a70*/  FFMA.FTZ R0, R0, R230, R221 ;  /* 0x000000e600007223 */ /* 0x000fe400000100dd */
[C---:B--2---:R-:W-:Y:S08]  /*13a80*/  HMMA.16816.F32 R96, R164.reuse, R140, R96 ;  /* 0x0000008ca460723c */ /* 0x044ff00000001860 */
[C---:B------:R-:W-:Y:S01]  /*13a90*/  HMMA.16816.F32 R100, R164.reuse, R142, R100 ;  /* 0x0000008ea464723c */ /* 0x040fe20000001864 */
[----:B------:R-:W2:Y:S03]  /*13aa0*/  LDSM.16.MT88.4 R140, [R204+0x8880] ;  /* 0x00888000cc8c783b */ /* 0x000ea60000004200 */
[--C-:B-1----:R-:W-:Y:S04]  /*13ab0*/  FFMA.FTZ R4, R179, c[0x0][0x2d0], -R7.reuse ;  /* 0x0000b400b3047a23 */ /* 0x102fe80000010807 */
[C---:B----4-:R-:W-:Y:S01]  /*13ac0*/  HMMA.16816.F32 R104, R164.reuse, R144, R104 ;  /* 0x00000090a468723c */ /* 0x050fe20000001868 */
[----:B------:R-:W-:Y:S01]  /*13ad0*/  LDSM.16.MT88.4 R176, [R202+0x6880] ;  /* 0x00688000cab0783b */ /* 0x000fe20000004200 */
[----:B------:R1:W4:Y:S06]  /*13ae0*/  MUFU.EX2 R189, R4 ;  /* 0x0000000400bd7308 */ /* 0x00032c0000000800 */
[C---:B------:R-:W-:Y:S01]  /*13af0*/  HMMA.16816.F32 R108, R164.reuse, R146, R108 ;  /* 0x00000092a46c723c */ /* 0x040fe2000000186c */
[----:B------:R-:W4:Y:S07]  /*13b00*/  LDSM.16.MT88.4 R144, [R203+0x8880] ;  /* 0x00888000cb90783b */ /* 0x000f2e0000004200 */
[C---:B---3--:R-:W-:Y:S08]  /*13b10*/  HMMA.16816.F32 R112, R164.reuse, R148, R112 ;  /* 0x00000094a470723c */ /* 0x048ff00000001870 */
[C---:B------:R-:W-:Y:S01]  /*13b20*/  HMMA.16816.F32 R116, R164.reuse, R150, R116 ;  /* 0x00000096a474723c */ /* 0x040fe20000001874 */
[----:B------:R-:W3:Y:S03]  /*13b30*/  LDSM.16.MT88.4 R148, [R201+0x4880] ;  /* 0x00488000c994783b */ /* 0x000ee60000004200 */
[--C-:B-1----:R-:W-:Y:S04]  /*13b40*/  FFMA.FTZ R4, R180, c[0x0][0x2d0], -R6.reuse ;  /* 0x0000b400b4047a23 */ /* 0x102fe80000010806 */
[----:B------:R1:W-:Y:S01]  /*13b50*/  MUFU.EX2 R188, R4 ;  /* 0x0000000400bc7308 */ /* 0x0003e20000000800 */
[C---:B--2---:R-:W-:Y:S07]  /*13b60*/  HMMA.16816.F32 R120, R164.reuse, R140, R120 ;  /* 0x0000008ca478723c */ /* 0x044fee0000001878 */
[----:B-----5:R-:W-:Y:S01]  /*13b70*/  F2FP.PACK_AB R140, R195, R196 ;  /* 0x000000c4c38c723e */ /* 0x020fe200000000ff */
[C---:B------:R-:W-:Y:S04]  /*13b80*/  HMMA.16816.F32 R124, R164.reuse, R142, R124 ;  /* 0x0000008ea47c723c */ /* 0x040fe8000000187c */
[----:B------:R-:W-:Y:S03]  /*13b90*/  F2FP.PACK_AB R141, R191, R192 ;  /* 0x000000c0bf8d723e */ /* 0x000fe600000000ff */
[----:B------:R-:W-:Y:S01]  /*13ba0*/  F2FP.PACK_AB R142, R193, R194 ;  /* 0x000000c2c18e723e */ /* 0x000fe200000000ff */
[C---:B----4-:R-:W-:Y:S04]  /*13bb0*/  HMMA.16816.F32 R128, R164.reuse, R144, R128 ;  /* 0x00000090a480723c */ /* 0x050fe80000001880 */
[----:B------:R-:W-:Y:S01]  /*13bc0*/  F2FP.PACK_AB R143, R189, R190 ;  /* 0x000000bebd8f723e */ /* 0x000fe200000000ff */
[--C-:B-1----:R-:W-:Y:S03]  /*13bd0*/  FFMA.FTZ R4, R182, c[0x0][0x2d0], -R6.reuse ;  /* 0x0000b400b6047a23 */ /* 0x102fe60000010806 */
[----:B------:R-:W-:Y:S01]  /*13be0*/  HMMA.16816.F32 R132, R164, R146, R132 ;  /* 0x00000092a484723c */ /* 0x000fe20000001884 */
[----:B------:R-:W1:Y:S01]  /*13bf0*/  LDSM.16.MT88.4 R144, [R201+0x6080] ;  /* 0x00608000c990783b */ /* 0x000e620000004200 */
[----:B------:R2:W4:Y:S06]  /*13c00*/  MUFU.EX2 R182, R4 ;  /* 0x0000000400b67308 */ /* 0x00052c0000000800 */
[C---:B---3--:R-:W-:Y:S01]  /*13c10*/  HMMA.16816.F32 R8, R140.reuse, R148, R8 ;  /* 0x000000948c08723c */ /* 0x048fe20000001808 */
[----:B------:R-:W-:Y:S07]  /*13c20*/  LDSM.16.MT88.4 R164, [R201+0x7880] ;  /* 0x00788000c9a4783b */ /* 0x000fee0000004200 */
[C---:B------:R-:W-:Y:S01]  /*13c30*/  HMMA.16816.F32 R12, R140.reuse, R150, R12 ;  /* 0x000000968c0c723c */ /* 0x040fe2000000180c */
[----:B------:R-:W3:Y:S07]  /*13c40*/  LDSM.16.MT88.4 R148, [R202+0x6080] ;  /* 0x00608000ca94783b */ /* 0x000eee0000004200 */
[C---:B------:R-:W-:Y:S04]  /*13c50*/  HMMA.16816.F32 R16, R140.reuse, R152, R16 ;  /* 0x000000988c10723c */ /* 0x040fe80000001810 */
[--C-:B--2---:R-:W-:Y:S04]  /*13c60*/  FFMA.FTZ R4, R181, c[0x0][0x2d0], -R6.reuse ;  /* 0x0000b400b5047a23 */ /* 0x104fe80000010806 */
[C---:B------:R-:W-:Y:S01]  /*13c70*/  HMMA.16816.F32 R20, R140.reuse, R154, R20 ;  /* 0x0000009a8c14723c */ /* 0x040fe20000001814 */
[----:B------:R-:W2:Y:S01]  /*13c80*/  LDSM.16.MT88.4 R152, [R204+0x6080] ;  /* 0x00608000cc98783b */ /* 0x000ea20000004200 */
[----:B------:R5:W-:Y:S06]  /*13c90*/  MUFU.EX2 R181, R4 ;  /* 0x0000000400b57308 */ /* 0x000bec0000000800 */
[C---:B------:R-:W-:Y:S08]  /*13ca0*/  HMMA.16816.F32 R24, R140.reuse, R156, R24 ;  /* 0x0000009c8c18723c */ /* 0x040ff00000001818 */
[C---:B------:R-:W-:Y:S01]  /*13cb0*/  HMMA.16816.F32 R28, R140.reuse, R158, R28 ;  /* 0x0000009e8c1c723c */ /* 0x040fe2000000181c */
[----:B------:R-:W2:Y:S07]  /*13cc0*/  LDSM.16.MT88.4 R156, [R203+0x6080] ;  /* 0x00608000cb9c783b */ /* 0x000eae0000004200 */
[C---:B------:R-:W-:Y:S04]  /*13cd0*/  HMMA.16816.F32 R32, R140.reuse, R160, R32 ;  /* 0x000000a08c20723c */ /* 0x040fe80000001820 */
[----:B-----5:R-:W-:Y:S04]  /*13ce0*/  FFMA.FTZ R4, R183, c[0x0][0x2d0], -R6 ;  /* 0x0000b400b7047a23 */ /* 0x020fe80000010806 */
[C---:B------:R-:W-:Y:S01]  /*13cf0*/  HMMA.16816.F32 R36, R140.reuse, R162, R36 ;  /* 0x000000a28c24723c */ /* 0x040fe20000001824 */
[----:B------:R-:W5:Y:S01]  /*13d00*/  LDSM.16.MT88.4 R160, [R204+0x7880] ;  /* 0x00788000cca0783b */ /* 0x000f620000004200 */
[----:B------:R2:W2:Y:S06]  /*13d10*/  MUFU.EX2 R180, R4 ;  /* 0x0000000400b47308 */ /* 0x0004ac0000000800 */
[C---:B-1----:R-:W-:Y:S08]  /*13d20*/  HMMA.16816.F32 R40, R140.reuse, R144, R40 ;  /* 0x000000908c28723c */ /* 0x042ff00000001828 */
[C---:B------:R-:W-:Y:S01]  /*13d30*/  HMMA.16816.F32 R44, R140.reuse, R146, R44 ;  /* 0x000000928c2c723c */ /* 0x040fe2000000182c */
[----:B------:R-:W1:Y:S07]  /*13d40*/  LDSM.16.MT88.4 R144, [R203+0x7880] ;  /* 0x00788000cb90783b */ /* 0x000e6e0000004200 */
[C---:B---3--:R-:W-:Y:S04]  /*13d50*/  HMMA.16816.F32 R48, R140.reuse, R148, R48 ;  /* 0x000000948c30723c */ /* 0x048fe80000001830 */
[--C-:B--2---:R-:W-:Y:S04]  /*13d60*/  FFMA.FTZ R4, R184, c[0x0][0x2d0], -R7.reuse ;  /* 0x0000b400b8047a23 */ /* 0x104fe80000010807 */
[C---:B------:R-:W-:Y:S01]  /*13d70*/  HMMA.16816.F32 R52, R140.reuse, R150, R52 ;  /* 0x000000968c34723c */ /* 0x040fe20000001834 */
[----:B------:R-:W2:Y:S01]  /*13d80*/  LDSM.16.MT88.4 R148, [R201+0x9080] ;  /* 0x00908000c994783b */ /* 0x000ea20000004200 */
[----:B------:R3:W-:Y:S06]  /*13d90*/  MUFU.EX2 R139, R4 ;  /* 0x00000004008b7308 */ /* 0x0007ec0000000800 */
[C---:B------:R-:W-:Y:S08]  /*13da0*/  HMMA.16816.F32 R56, R140.reuse, R152, R56 ;  /* 0x000000988c38723c */ /* 0x040ff00000001838 */
[C---:B------:R-:W-:Y:S01]  /*13db0*/  HMMA.16816.F32 R60, R140.reuse, R154, R60 ;  /* 0x0000009a8c3c723c */ /* 0x040fe2000000183c */
[----:B------:R-:W1:Y:S07]  /*13dc0*/  LDSM.16.MT88.4 R152, [R202+0x9080] ;  /* 0x00908000ca98783b */ /* 0x000e6e0000004200 */
[C---:B------:R-:W-:Y:S04]  /*13dd0*/  HMMA.16816.F32 R64, R140.reuse, R156, R64 ;  /* 0x0000009c8c40723c */ /* 0x040fe80000001840 */
[--C-:B---3--:R-:W-:Y:S04]  /*13de0*/  FFMA.FTZ R4, R186, c[0x0][0x2d0], -R7.reuse ;  /* 0x0000b400ba047a23 */ /* 0x108fe80000010807 */
[C---:B------:R-:W-:Y:S01]  /*13df0*/  HMMA.16816.F32 R68, R140.reuse, R158, R68 ;  /* 0x0000009e8c44723c */ /* 0x040fe20000001844 */
[----:B------:R-:W3:Y:S01]  /*13e00*/  LDSM.16.MT88.4 R156, [R204+0x9080] ;  /* 0x00908000cc9c783b */ /* 0x000ee20000004200 */
[----:B------:R-:W1:Y:S06]  /*13e10*/  MUFU.EX2 R138, R4 ;  /* 0x00000004008a7308 */ /* 0x000e6c0000000800 */
[C---:B------:R-:W-:Y:S07]  /*13e20*/  HMMA.16816.F32 R72, R140.reuse, R164, R72 ;  /* 0x000000a48c48723c */ /* 0x040fee0000001848 */
[----:B----4-:R-:W-:Y:S01]  /*13e30*/  F2FP.PACK_AB R164, R182, R188 ;  /* 0x000000bcb6a4723e */ /* 0x010fe200000000ff */
[C---:B------:R-:W-:Y:S07]  /*13e40*/  HMMA.16816.F32 R76, R140.reuse, R166, R76 ;  /* 0x000000a68c4c723c */ /* 0x040fee000000184c */
[----:B------:R-:W-:Y:S01]  /*13e50*/  F2FP.PACK_AB R166, R180, R181 ;  /* 0x000000b5b4a6723e */ /* 0x000fe200000000ff */
[C---:B------:R-:W-:Y:S04]  /*13e60*/  HMMA.16816.F32 R80, R140.reuse, R168, R80 ;  /* 0x000000a88c50723c */ /* 0x040fe80000001850 */
[----:B-1----:R-:W-:Y:S01]  /*13e70*/  F2FP.PACK_AB R165, R138, R139 ;  /* 0x0000008b8aa5723e */ /* 0x002fe200000000ff */
[--C-:B------:R-:W-:Y:S03]  /*13e80*/  FFMA.FTZ R4, R185, c[0x0][0x2d0], -R7.reuse ;  /* 0x0000b400b9047a23 */ /* 0x100fe60000010807 */
[C---:B------:R-:W-:Y:S01]  /*13e90*/  HMMA.16816.F32 R84, R140.reuse, R170, R84 ;  /* 0x000000aa8c54723c */ /* 0x040fe20000001854 */
[----:B------:R-:W-:Y:S01]  /*13ea0*/  LDSM.16.MT88.4 R168, [R203+0x5080] ;  /* 0x00508000cba8783b */ /* 0x000fe20000004200 */
[----:B------:R1:W-:Y:S06]  /*13eb0*/  MUFU.EX2 R137, R4 ;  /* 0x0000000400897308 */ /* 0x0003ec0000000800 */
[C---:B-----5:R-:W-:Y:S08]  /*13ec0*/  HMMA.16816.F32 R88, R140.reuse, R160, R88 ;  /* 0x000000a08c58723c */ /* 0x060ff00000001858 */
[C---:B------:R-:W-:Y:S01]  /*13ed0*/  HMMA.16816.F32 R92, R140.reuse, R162, R92 ;  /* 0x000000a28c5c723c */ /* 0x040fe2000000185c */
[----:B------:R-:W-:Y:S07]  /*13ee0*/  LDSM.16.MT88.4 R160, [R204+0x5080] ;  /* 0x00508000cca0783b */ /* 0x000fee0000004200 */
[C---:B------:R-:W-:Y:S04]  /*13ef0*/  HMMA.16816.F32 R96, R140.reuse, R144, R96 ;  /* 0x000000908c60723c */ /* 0x040fe80000001860 */
[----:B-1----:R-:W-:Y:S01]  /*13f00*/  FFMA.FTZ R4, R187, c[0x0][0x2d0], -R7 ;  /* 0x0000b400bb047a23 */ /* 0x002fe20000010807 */
[----:B------:R-:W-:Y:S03]  /*13f10*/  MOV R7, R3 ;  /* 0x0000000300077202 */ /* 0x000fe60000000f00 */
[C---:B------:R-:W-:Y:S01]  /*13f20*/  HMMA.16816.F32 R100, R140.reuse, R146, R100 ;  /* 0x000000928c64723c */ /* 0x040fe20000001864 */
[----:B------:R-:W1:Y:S01]  /*13f30*/  LDSM.16.MT88.4 R144, [R203+0x9080] ;  /* 0x00908000cb90783b */ /* 0x000e620000004200 */
[----:B------:R-:W4:Y:S06]  /*13f40*/  MUFU.EX2 R6, R4 ;  /* 0x0000000400067308 */ /* 0x000f2c0000000800 */
[C---:B--2---:R-:W-:Y:S08]  /*13f50*/  HMMA.16816.F32 R104, R140.reuse, R148, R104 ;  /* 0x000000948c68723c */ /* 0x044ff00000001868 */
[C---:B------:R-:W-:Y:S01]  /*13f60*/  HMMA.16816.F32 R108, R140.reuse, R150, R108 ;  /* 0x000000968c6c723c */ /* 0x040fe2000000186c */
[----:B------:R-:W2:Y:S07]  /*13f70*/  LDSM.16.MT88.4 R148, [R201+0x5080] ;  /* 0x00508000c994783b */ /* 0x000eae0000004200 */
[C---:B------:R-:W-:Y:S04]  /*13f80*/  HMMA.16816.F32 R112, R140.reuse, R152, R112 ;  /* 0x000000988c70723c */ /* 0x040fe80000001870 */
[----:B----4-:R-:W-:Y:S01]  /*13f90*/  F2FP.PACK_AB R167, R6, R137 ;  /* 0x0000008906a7723e */ /* 0x010fe200000000ff */
[----:B------:R-:W-:Y:S02]  /*13fa0*/  FADD.FTZ R4, R228, R2 ;  /* 0x00000002e4047221 */ /* 0x000fe40000010000 */
[----:B------:R-:W-:Y:S01]  /*13fb0*/  FADD.FTZ R2, R199, R0 ;  /* 0x00000000c7027221 */ /* 0x000fe20000010000 */
[C---:B------:R-:W-:Y:S01]  /*13fc0*/  HMMA.16816.F32 R116, R140.reuse, R154, R116 ;  /* 0x0000009a8c74723c */ /* 0x040fe20000001874 */
[----:B------:R-:W4:Y:S03]  /*13fd0*/  LDSM.16.MT88.4 R152, [R202+0x5080] ;  /* 0x00508000ca98783b */ /* 0x000f260000004200 */
        /* <DEDUP_REMOVED lines=11> */
[----:B------:R-:W-:Y:S04]  /*14090*/  HMMA.16816.F32 R132, R140, R146, R132 ;  /* 0x000000928c84723c */ /* 0x000fe80000001884 */
[----:B------:R-:W-:Y:S02]  /*140a0*/  FADD.FTZ R0, R194, R0 ;  /* 0x00000000c2007221 */ /* 0x000fe40000010000 */
[----:B------:R-:W-:Y:S02]  /*140b0*/  FADD.FTZ R2, R190, R2 ;  /* 0x00000002be027221 */ /* 0x000fe40000010000 */
[C---:B--2---:R-:W-:Y:S01]  /*140c0*/  HMMA.16816.F32 R140, R164.reuse, R148, R8 ;  /* 0x00000094a48c723c */ /* 0x044fe20000001808 */
[----:B------:R-:W1:Y:S04]  /*140d0*/  LDSM.16.MT88.4 R8, [R204+0x6880] ;  /* 0x00688000cc08783b */ /* 0x000e680000004200 */
[----:B------:R-:W-:Y:S02]  /*140e0*/  FADD.FTZ R0, R193, R0 ;  /* 0x00000000c1007221 */ /* 0x000fe40000010000 */
[----:B------:R-:W-:Y:S01]  /*140f0*/  FADD.FTZ R2, R189, R2 ;  /* 0x00000002bd027221 */ /* 0x000fe20000010000 */
[C---:B------:R-:W-:Y:S01]  /*14100*/  HMMA.16816.F32 R144, R164.reuse, R150, R12 ;  /* 0x00000096a490723c */ /* 0x040fe2000000180c */
[----:B------:R-:W2:Y:S03]  /*14110*/  LDSM.16.MT88.4 R12, [R203+0x6880] ;  /* 0x00688000cb0c783b */ /* 0x000ea60000004200 */
[----:B------:R-:W-:Y:S02]  /*14120*/  FADD.FTZ R0, R188, R0 ;  /* 0x00000000bc007221 */ /* 0x000fe40000010000 */
[----:B------:R-:W-:Y:S02]  /*14130*/  FADD.FTZ R4, R139, R2 ;  /* 0x000000028b047221 */ /* 0x000fe40000010000 */
[C---:B----4-:R-:W-:Y:S01]  /*14140*/  HMMA.16816.F32 R148, R164.reuse, R152, R16 ;  /* 0x00000098a494723c */ /* 0x050fe20000001810 */
[----:B------:R-:W3:Y:S03]  /*14150*/  LDSM.16.MT88.4 R16, [R201+0x8080] ;  /* 0x00808000c910783b */ /* 0x000ee60000004200 */
[----:B------:R-:W-:Y:S02]  /*14160*/  FADD.FTZ R2, R182, R0 ;  /* 0x00000000b6027221 */ /* 0x000fe40000010000 */
[----:B------:R-:W-:Y:S02]  /*14170*/  FADD.FTZ R0, R138, R4 ;  /* 0x000000048a007221 */ /* 0x000fe40000010000 */
[C---:B------:R-:W-:Y:S01]  /*14180*/  HMMA.16816.F32 R152, R164.reuse, R154, R20 ;  /* 0x0000009aa498723c */ /* 0x040fe20000001814 */
[----:B------:R-:W4:Y:S03]  /*14190*/  LDSM.16.MT88.4 R20, [R202+0x8080] ;  /* 0x00808000ca14783b */ /* 0x000f260000004200 */
[----:B------:R-:W-:Y:S02]  /*141a0*/  FADD.FTZ R0, R137, R0 ;  /* 0x0000000089007221 */ /* 0x000fe40000010000 */
[----:B------:R-:W-:Y:S02]  /*141b0*/  FADD.FTZ R2, R181, R2 ;  /* 0x00000002b5027221 */ /* 0x000fe40000010000 */
[C---:B------:R-:W-:Y:S01]  /*141c0*/  HMMA.16816.F32 R156, R164.reuse, R160, R24 ;  /* 0x000000a0a49c723c */ /* 0x040fe20000001818 */
[----:B------:R-:W5:Y:S03]  /*141d0*/  LDSM.16.MT88.4 R24, [R204+0x8080] ;  /* 0x00808000cc18783b */ /* 0x000f660000004200 */
[----:B------:R-:W-:Y:S01]  /*141e0*/  FADD.FTZ R230, R6, R0 ;  /* 0x0000000006e67221 */ /* 0x000fe20000010000 */
[----:B------:R-:W-:Y:S01]  /*141f0*/  IADD3 R0, R222, -0x1, RZ ;  /* 0xffffffffde007810 */ /* 0x000fe20007ffe0ff */
[----:B------:R-:W-:Y:S02]  /*14200*/  FADD.FTZ R231, R180, R2 ;  /* 0x00000002b4e77221 */ /* 0x000fe40000010000 */
[C---:B------:R-:W-:Y:S01]  /*14210*/  HMMA.16816.F32 R160, R164.reuse, R162, R28 ;  /* 0x000000a2a4a0723c */ /* 0x040fe2000000181c */
[----:B------:R-:W1:Y:S03]  /*14220*/  LDSM.16.MT88.4 R28, [R203+0x8080] ;  /* 0x00808000cb1c783b */ /* 0x000e660000004200 */
[----:B------:R-:W-:Y:S04]  /*14230*/  MOV R222, R0 ;  /* 0x0000000000de7202 */ /* 0x000fe80000000f00 */
[C---:B------:R-:W-:Y:S08]  /*14240*/  HMMA.16816.F32 R32, R164.reuse, R168, R32 ;  /* 0x000000a8a420723c */ /* 0x040ff00000001820 */
[C---:B------:R-:W-:Y:S01]  /*14250*/  HMMA.16816.F32 R36, R164.reuse, R170, R36 ;  /* 0x000000aaa424723c */ /* 0x040fe20000001824 */
[----:B------:R-:W2:Y:S07]  /*14260*/  LDSM.16.MT88.4 R168, [R201+0x9880] ;  /* 0x00988000c9a8783b */ /* 0x000eae0000004200 */
        /* <DEDUP_REMOVED lines=27> */
[----:B------:R-:W-:-:S07]  /*14420*/  @P0 BRA `(.L_x_1264) ;  /* 0xffffd02000000947 */ /* 0x000fce000383ffff */
.L_x_1251:
[----:B------:R-:W-:-:S13]  /*14430*/  ISETP.GE.AND P0, PT, R222, R234, PT ;  /* 0x000000eade00720c */ /* 0x000fda0003f06270 */
[----:B------:R-:W-:Y:S05]  /*14440*/  @!P0 BRA `(.L_x_1265) ;  /* 0x00003d3000008947 */ /* 0x000fea0003800000 */
[C---:B------:R-:W-:Y:S01]  /*14450*/  IADD3 R228, R223.reuse, 0x80, RZ ;  /* 0x00000080dfe47810 */ /* 0x040fe20007ffe0ff */
[----:B------:R-:W-:Y:S01]  /*14460*/  IMAD.MOV.U32 R137, RZ, RZ, R7 ;  /* 0x000000ffff897224 */ /* 0x000fe200078e0007 */
[----:B------:R-:W-:Y:S01]  /*14470*/  IADD3 R227, R223, 0x40, RZ ;  /* 0x00000040dfe37810 */ /* 0x000fe20007ffe0ff */
[----:B------:R-:W-:Y:S01]  /*14480*/  IMAD.MOV.U32 R6, RZ, RZ, R136 ;  /* 0x000000ffff067224 */ /* 0x000fe200078e0088 */
[----:B------:R-:W-:Y:S02]  /*14490*/  ISETP.GE.AND P1, PT, R228, c[0x0][0x1d4], PT ;  /* 0x00007500e4007a0c */ /* 0x000fe40003f26270 */
[----:B------:R-:W-:Y:S02]  /*144a0*/  ISETP.GE.AND P0, PT, R227, c[0x0][0x1d4], PT ;  /* 0x00007500e3007a0c */ /* 0x000fe40003f06270 */
[----:B------:R-:W-:Y:S02]  /*144b0*/  LOP3.LUT R212, R212, 0xfffffeff, RZ, 0xc0, !PT ;  /* 0xfffffeffd4d47812 */ /* 0x000fe400078ec0ff */
[----:B------:R-:W-:-:S07]  /*144c0*/  IADD3 R221, -R237, 0x30, RZ ;  /* 0x00000030eddd7810 */ /* 0x000fce0007ffe1ff */
[----:B------:R-:W-:-:S04]  /*144d0*/  @P1 LOP3.LUT R212, R212, 0x100, RZ, 0xfc, !PT ;  /* 0x00000100d4d41812 */ /* 0x000fc800078efcff */
[----:B------:R-:W-:-:S04]  /*144e0*/  LOP3.LUT R212, R212, 0xffffff7f, RZ, 0xc0, !PT ;  /* 0xffffff7fd4d47812 */ /* 0x000fc800078ec0ff */
[----:B------:R-:W-:Y:S02]  /*144f0*/  @P0 LOP3.LUT R212, R212, 0x80, RZ, 0xfc, !PT ;  /* 0x00000080d4d40812 */ /* 0x000fe400078efcff */
[----:B------:R-:W-:Y:S02]  /*14500*/  ISETP.GE.AND P0, PT, R223, c[0x0][0x1d4], PT ;  /* 0x00007500df007a0c */ /* 0x000fe40003f06270 */
[----:B------:R-:W-:-:S11]  /*14510*/  LOP3.LUT R212, R212, 0xffffffbf, RZ, 0xc0, !PT ;  /* 0xffffffbfd4d47812 */ /* 0x000fd600078ec0ff */
[----:B------:R-:W-:Y:S02]  /*14520*/  @P0 LOP3.LUT R212, R212, 0x40, RZ, 0xfc, !PT ;  /* 0x00000040d4d40812 */ /* 0x000fe400078efcff */
.L_x_1287:
[----:B------:R-:W1:Y:S01]  /*14530*/  S2R R7, SR_CTAID.Y ;  /* 0x0000000000077919 */ /* 0x000e620000002600 */
[----:B------:R-:W-:Y:S04]  /*14540*/  DEPBAR.LE SB0, 0x0 ;  /* 0x000080000000791a */ /* 0x000fe80000000000 */
[----:B------:R-:W-:Y:S01]  /*14550*/  WARPSYNC 0xffffffff ;  /* 0xffffffff00007948 */ /* 0x000fe20003800000 */
[----:B------:R-:W-:Y:S01]  /*14560*/  BAR.SYNC.DEFER_BLOCKING 0x0 ;  /* 0x0000000000007b1d */ /* 0x000fe20000010000 */
[----:B------:R-:W-:Y:S01]  /*14570*/  SHF.R.S32.HI R0, RZ, 0x1f, R225 ;  /* 0x0000001fff007819 */ /* 0x000fe200000114e1 */
[C---:B------:R-:W-:Y:S01]  /*14580*/  IMAD.WIDE.U32 R2, R225.reuse, c[0x0][0x208], RZ ;  /* 0x00008200e1027a25 */ /* 0x040fe200078e00ff */
[----:B------:R-:W-:Y:S03]  /*14590*/  SHF.R.S32.HI R4, RZ, 0x1f, R224 ;  /* 0x0000001fff047819 */ /* 0x000fe600000114e0 */
[----:B------:R-:W-:Y:S02]  /*145a0*/  IMAD R0, R0, c[0x0][0x208], RZ ;  /* 0x0000820000007a24 */ /* 0x000fe400078e02ff */
[----:B------:R-:W-:Y:S02]  /*145b0*/  IMAD R4, R4, c[0x0][0x218], RZ ;  /* 0x0000860004047a24 */ /* 0x000fe400078e02ff */
[----:B------:R-:W-:Y:S02]  /*145c0*/  IMAD R0, R225, c[0x0][0x20c], R0 ;  /* 0x00008300e1007a24 */ /* 0x000fe400078e0200 */
[C---:B------:R-:W-:Y:S03]  /*145d0*/  IMAD R4, R224.reuse, c[0x0][0x21c], R4 ;  /* 0x00008700e0047a24 */ /* 0x040fe600078e0204 */
[----:B------:R-:W-:Y:S01]  /*145e0*/  IADD3 R3, R3, R0, RZ ;  /* 0x0000000003037210 */ /* 0x000fe20007ffe0ff */
[----:B-1----:R-:W-:Y:S04]  /*145f0*/  IMAD.WIDE.U32 R8, R7, c[0x0][0x210], RZ ;  /* 0x0000840007087a25 */ /* 0x002fe800078e00ff */
[----:B------:R-:W-:Y:S01]  /*14600*/  IMAD.WIDE.U32 R2, R224, c[0x0][0x218], R2 ;  /* 0x00008600e0027a25 */ /* 0x000fe200078e0002 */
[----:B------:R1:W2:Y:S04]  /*14610*/  LDSM.16.M88.4 R28, [R209] ;  /* 0x00000000d11c783b */ /* 0x0002a80000000200 */
[----:B------:R-:W-:Y:S01]  /*14620*/  IADD3 R0, P0, R8, R2, RZ ;  /* 0x0000000208007210 */ /* 0x000fe20007f1e0ff */
[----:B------:R1:W3:Y:S03]  /*14630*/  LDSM.16.M88.4 R12, [R200+0xa080] ;  /* 0x00a08000c80c783b */ /* 0x0002e60000000200 */
[----:B------:R-:W-:Y:S01]  /*14640*/  IADD3.X R4, R246, R3, R4, P0, !PT ;  /* 0x00000003f6047210 */ /* 0x000fe200007fe404 */
[----:B------:R1:W4:Y:S01]  /*14650*/  LDSM.16.M88.4 R20, [R200+0xa880] ;  /* 0x00a88000c814783b */ /* 0x0003220000000200 */
[C---:B------:R-:W-:Y:S03]  /*14660*/  LEA R7, P0, R0.reuse, c[0x0][0x1f8], 0x1 ;  /* 0x00007e0000077a11 */ /* 0x040fe600078008ff */
[----:B------:R1:W1:Y:S01]  /*14670*/  LDSM.16.M88.4 R164, [R200+0xb080] ;  /* 0x00b08000c8a4783b */ /* 0x0002620000000200 */
[----:B------:R-:W-:Y:S03]  /*14680*/  LEA.HI.X R4, R0, c[0x0][0x1fc], R4, 0x1, P0 ;  /* 0x00007f0000047a11 */ /* 0x000fe600000f0c04 */
[----:B------:R1:W1:Y:S04]  /*14690*/  LDSM.16.M88.4 R168, [R208] ;  /* 0x00000000d0a8783b */ /* 0x0002680000000200 */
[----:B------:R1:W1:Y:S04]  /*146a0*/  LDSM.16.M88.4 R172, [R207] ;  /* 0x00000000cfac783b */ /* 0x0002680000000200 */
[----:B------:R1:W1:Y:S04]  /*146b0*/  LDSM.16.M88.4 R176, [R207+0x800] ;  /* 0x00080000cfb0783b */ /* 0x0002680000000200 */
[----:B------:R1:W1:Y:S01]  /*146c0*/  LDSM.16.M88.4 R180, [R207+0x1000] ;  /* 0x00100000cfb4783b */ /* 0x0002620000000200 */
[----:B------:R-:W-:-:S05]  /*146d0*/  BRA.DIV ~URZ, `(.L_x_1266) ;  /* 0x000082127f007947 */ /* 0x000fca000b800000 */
[----:B------:R4:W3:Y:S02]  /*146e0*/  SHFL.IDX PT, R0, R4, RZ, 0x181f ;  /* 0x00181fff04007589 */ /* 0x0008e400000e0000 */
.L_x_1346:
[----:B------:R-:W-:Y:S01]  /*146f0*/  SHF.R.S32.HI R3, RZ, 0x1f, R223 ;  /* 0x0000001fff037819 */ /* 0x000fe200000114df */
[----:B------:R-:W5:Y:S01]  /*14700*/  SHFL.IDX PT, R2, R7, RZ, 0x181f ;  /* 0x00181fff07027589 */ /* 0x000f6200000e0000 */
[C---:B------:R-:W-:Y:S01]  /*14710*/  ISETP.GE.AND P5, PT, R223.reuse, c[0x0][0x1d4], PT ;  /* 0x00007500df007a0c */ /* 0x040fe20003fa6270 */
[C---:B------:R-:W-:Y:S01]  /*14720*/  IMAD.SHL.U32 R226, R223.reuse, 0x2, RZ ;  /* 0x00000002dfe27824 */ /* 0x040fe200078e00ff */
[----:B------:R-:W-:Y:S01]  /*14730*/  SHF.L.U64.HI R215, R223, 0x1, R3 ;  /* 0x00000001dfd77819 */ /* 0x000fe20000010203 */
[----:B------:R-:W-:Y:S01]  /*14740*/  IMAD.SHL.U32 R214, R249, 0x2, RZ ;  /* 0x00000002f9d67824 */ /* 0x000fe200078e00ff */
[----:B------:R-:W-:Y:S01]  /*14750*/  ISETP.GE.AND P4, PT, R227, c[0x0][0x1d4], PT ;  /* 0x00007500e3007a0c */ /* 0x000fe20003f86270 */
[----:B------:R-:W-:Y:S01]  /*14760*/  IMAD.SHL.U32 R216, R248, 0x2, RZ ;  /* 0x00000002f8d87824 */ /* 0x000fe200078e00ff */
[----:B------:R-:W-:Y:S01]  /*14770*/  SHF.L.U64.HI R217, R249, 0x1, R252 ;  /* 0x00000001f9d97819 */ /* 0x000fe200000102fc */
[----:B------:R-:W-:Y:S01]  /*14780*/  IMAD.SHL.U32 R218, R247, 0x2, RZ ;  /* 0x00000002f7da7824 */ /* 0x000fe200078e00ff */
[----:B------:R-:W-:Y:S01]  /*14790*/  IADD3 R18, R223, 0xc0, RZ ;  /* 0x000000c0df127810 */ /* 0x000fe20007ffe0ff */
[----:B------:R-:W-:Y:S01]  /*147a0*/  BSSY B0, `(.L_x_1267) ;  /* 0x000002c000007945 */ /* 0x000fe20003800000 */
[----:B------:R-:W-:Y:S02]  /*147b0*/  ISETP.GE.AND P3, PT, R228, c[0x0][0x1d4], PT ;  /* 0x00007500e4007a0c */ /* 0x000fe40003f66270 */
[----:B------:R-:W-:Y:S02]  /*147c0*/  SHF.L.U64.HI R219, R248, 0x1, R251 ;  /* 0x00000001f8db7819 */ /* 0x000fe400000102fb */
[----:B------:R-:W-:Y:S02]  /*147d0*/  ISETP.GE.AND P2, PT, R18, c[0x0][0x1d4], PT ;  /* 0x0000750012007a0c */ /* 0x000fe40003f46270 */
[----:B------:R-:W-:Y:S02]  /*147e0*/  SHF.L.U64.HI R220, R247, 0x1, R250 ;  /* 0x00000001f7dc7819 */ /* 0x000fe400000102fa */
[----:B------:R-:W-:Y:S02]  /*147f0*/  LOP3.LUT P1, RZ, R212, 0x800, RZ, 0xc0, !PT ;  /* 0x00000800d4ff7812 */ /* 0x000fe4000782c0ff */
[----:B-----5:R-:W-:Y:S05]  /*14800*/  IADD3 R16, P0, R2, R226, RZ ;  /* 0x000000e202107210 */ /* 0x020fea0007f1e0ff */
[----:B---3--:R-:W-:Y:S01]  /*14810*/  IMAD.X R17, R0, 0x1, R215, P0 ;  /* 0x0000000100117824 */ /* 0x008fe200000e06d7 */
[----:B------:R-:W-:Y:S04]  /*14820*/  IADD3 R10, P0, R2, R214, RZ ;  /* 0x000000d6020a7210 */ /* 0x000fe80007f1e0ff */
        /* <DEDUP_REMOVED lines=13> */
[----:B----4-:R-:W4:Y:S04]  /*14900*/  SHFL.IDX PT, R4, R4, 0x1, 0x181f ;  /* 0x00381f0004047f89 */ /* 0x010f2800000e0000 */
[----:B------:R3:W2:Y:S02]  /*14910*/  SHFL.IDX PT, R0, R7, 0x1, 0x181f ;  /* 0x00381f0007007f89 */ /* 0x0006a400000e0000 */
.L_x_1347:
[----:B--23--:R-:W-:Y:S02]  /*14920*/  IADD3 R16, P0, R0, R226, RZ ;  /* 0x000000e200107210 */ /* 0x00cfe40007f1e0ff */
[----:B------:R-:W-:Y:S02]  /*14930*/  ISETP.GE.AND P4, PT, R223, c[0x0][0x1d4], PT ;  /* 0x00007500df007a0c */ /* 0x000fe40003f86270 */
[----:B------:R-:W-:Y:S01]  /*14940*/  ISETP.GE.AND P3, PT, R227, c[0x0][0x1d4], PT ;  /* 0x00007500e3007a0c */ /* 0x000fe20003f66270 */
[----:B----4-:R-:W-:Y:S01]  /*14950*/  IMAD.X R17, R4, 0x1, R215, P0 ;  /* 0x0000000104117824 */ /* 0x010fe200000e06d7 */
[----:B------:R-:W-:Y:S02]  /*14960*/  IADD3 R10, P0, R0, R214, RZ ;  /* 0x000000d6000a7210 */ /* 0x000fe40007f1e0ff */
[----:B------:R-:W-:Y:S02]  /*14970*/  ISETP.GE.AND P2, PT, R228, c[0x0][0x1d4], PT ;  /* 0x00007500e4007a0c */ /* 0x000fe40003f46270 */
[----:B------:R-:W-:Y:S01]  /*14980*/  IADD3 R7, R223, 0xc0, RZ ;  /* 0x000000c0df077810 */ /* 0x000fe20007ffe0ff */
[----:B------:R-:W-:Y:S01]  /*14990*/  IMAD.X R11, R4, 0x1, R217, P0 ;  /* 0x00000001040b7824 */ /* 0x000fe200000e06d9 */
[----:B------:R-:W-:Y:S02]  /*149a0*/  IADD3 R8, P0, R0, R216, RZ ;  /* 0x000000d800087210 */ /* 0x000fe40007f1e0ff */
[----:B------:R-:W-:Y:S01]  /*149b0*/  ISETP.GE.AND P1, PT, R7, c[0x0][0x1d4], PT ;  /* 0x0000750007007a0c */ /* 0x000fe20003f26270 */
[----:B------:R-:W-:Y:S01]  /*149c0*/  @!PT LDS RZ, [RZ] ;  /* 0x00000000fffff984 */ /* 0x000fe20000000800 */
[----:B------:R-:W-:Y:S01]  /*149d0*/  @!PT LDS RZ, [RZ] ;  /* 0x00000000fffff984 */ /* 0x000fe20000000800 */
[----:B------:R-:W-:Y:S01]  /*149e0*/  @!PT LDS RZ, [RZ] ;  /* 0x00000000fffff984 */ /* 0x000fe20000000800 */
[----:B------:R2:W-:Y:S02]  /*149f0*/  LDGSTS.E.BYPASS.LTC128B.128 [R213+0x5080], [R16.64], !P4 ;  /* 0x0508000010d57fae */ /* 0x0005e4000e101d4e */
[----:B------:R-:W-:Y:S01]  /*14a00*/  IMAD.X R9, R4, 0x1, R219, P0 ;  /* 0x0000000104097824 */ /* 0x000fe200000e06db */
[----:B------:R-:W-:Y:S01]  /*14a10*/  IADD3 R2, P0, R0, R218, RZ ;  /* 0x000000da00027210 */ /* 0x000fe20007f1e0ff */
[----:B------:R2:W-:Y:S04]  /*14a20*/  LDGSTS.E.BYPASS.LTC128B.128 [R213+0x6880], [R10.64], !P3 ;  /* 0x068800000ad57fae */ /* 0x0005e8000d901d4e */
[----:B------:R2:W-:Y:S01]  /*14a30*/  LDGSTS.E.BYPASS.LTC128B.128 [R213+0x8080], [R8.64], !P2 ;  /* 0x0808000008d57fae */ /* 0x0005e2000d101d4e */
[----:B------:R-:W-:Y:S05]  /*14a40*/  IMAD.X R3, R4, 0x1, R220, P0 ;  /* 0x0000000104037824 */ /* 0x000fea00000e06dc */
[----:B------:R2:W-:Y:S02]  /*14a50*/  LDGSTS.E.BYPASS.LTC128B.128 [R213+0x9880], [R2.64], !P1 ;  /* 0x0988000002d57fae */ /* 0x0005e4000c901d4e */
.L_x_1268:
[----:B------:R-:W-:Y:S05]  /*14a60*/  BSYNC B0 ;  /* 0x0000000000007941 */ /* 0x000fea0003800000 */
.L_x_1267:
        /* <DEDUP_REMOVED lines=9> */
[----:B------:R-:W-:Y:S05]  /*14b00*/  LDSM.16.M88.4 R192, [R210] ;  /* 0x00000000d2c0783b */ /* 0x000fea0000000200 */
[C---:B------:R-:W-:Y:S02]  /*14b10*/  HMMA.16816.F32 R20, R28.reuse, R22, RZ ;  /* 0x000000161c14723c */ /* 0x040fe400000018ff */
[----:B------:R-:W-:Y:S06]  /*14b20*/  LDSM.16.M88.4 R196, [R205] ;  /* 0x00000000cdc4783b */ /* 0x000fec0000000200 */
[C---:B-1----:R-:W-:Y:S08]  /*14b30*/  HMMA.16816.F32 R24, R28.reuse, R164, RZ ;  /* 0x000000a41c18723c */ /* 0x042ff000000018ff */
[----:B------:R-:W-:Y:S01]  /*14b40*/  HMMA.16816.F32 R28, R28, R166, RZ ;  /* 0x000000a61c1c723c */ /* 0x000fe200000018ff */
[----:B------:R-:W1:Y:S07]  /*14b50*/  LDSM.16.M88.4 R164, [R206+0xa880] ;  /* 0x00a88000cea4783b */ /* 0x000e6e0000000200 */
        /* <DEDUP_REMOVED lines=8> */
[----:B------:R-:W4:Y:S07]  /*14be0*/  LDSM.16.M88.4 R168, [R205+0x800] ;  /* 0x00080000cda8783b */ /* 0x000f2e0000000200 */
[C---:B--2---:R-:W-:Y:S01]  /*14bf0*/  HMMA.16816.F32 R8, R184.reuse, R188, R8 ;  /* 0x000000bcb808723c */ /* 0x044fe20000001808 */
[----:B------:R-:W-:Y:S07]  /*14c00*/  LDSM.16.M88.4 R180, [R209+0x4000] ;  /* 0x00400000d1b4783b */ /* 0x000fee0000000200 */
        /* <DEDUP_REMOVED lines=8> */
[C---:B------:R-:W-:Y:S01]  /*14c90*/  HMMA.16816.F32 R8, R192.reuse, R196, R8 ;  /* 0x000000c4c008723c */ /* 0x040fe20000001808 */
[----:B------:R-:W-:Y:S07]  /*14ca0*/  LDSM.16.M88.4 R184, [R208+0x4000] ;  /* 0x00400000d0b8783b */ /* 0x000fee0000000200 */
[C---:B------:R-:W-:Y:S01]  /*14cb0*/  HMMA.16816.F32 R12, R192.reuse, R198, R12 ;  /* 0x000000c6c00c723c */ /* 0x040fe2000000180c */
[----:B------:R-:W5:Y:S07]  /*14cc0*/  LDSM.16.M88.4 R196, [R207+0x1800] ;  /* 0x00180000cfc4783b */ /* 0x000f6e0000000200 */
[C---:B----4-:R-:W-:Y:S08]  /*14cd0*/  HMMA.16816.F32 R16, R192.reuse, R168, R16 ;  /* 0x000000a8c010723c */ /* 0x050ff00000001810 */
[C---:B------:R-:W-:Y:S01]  /*14ce0*/  HMMA.16816.F32 R20, R192.reuse, R170, R20 ;  /* 0x000000aac014723c */ /* 0x040fe20000001814 */
[----:B------:R-:W4:Y:S07]  /*14cf0*/  LDSM.16.M88.4 R168, [R207+0x2000] ;  /* 0x00200000cfa8783b */ /* 0x000f2e0000000200 */
        /* <DEDUP_REMOVED lines=13> */
[C---:B-----5:R-:W-:Y:S01]  /*14dd0*/  HMMA.16816.F32 R8, R184.reuse, R196, R8 ;  /* 0x000000c4b808723c */ /* 0x060fe20000001808 */
        /* <DEDUP_REMOVED lines=84> */
[C---:B------:R-:W-:Y:S08]  /*15320*/  HMMA.16816.F32 R20, R180.reuse, R170, R20 ;  /* 0x000000aab414723c */ /* 0x040ff00000001814 */
[C---:B------:R-:W-:Y:S08]  /*15330*/  HMMA.16816.F32 R24, R180.reuse, R176, R24 ;  /* 0x000000b0b418723c */ /* 0x040ff00000001818 */
[----:B------:R-:W-:Y:S08]  /*15340*/  HMMA.16816.F32 R28, R180, R178, R28 ;  /* 0x000000b2b41c723c */ /* 0x000ff0000000181c */
[C---:B--2---:R-:W-:Y:S08]  /*15350*/  HMMA.16816.F32 R8, R184.reuse, R192, R8 ;  /* 0x000000c0b808723c */ /* 0x044ff00000001808 */
[C---:B------:R-:W-:Y:S08]  /*15360*/  HMMA.16816.F32 R12, R184.reuse, R194, R12 ;  /* 0x000000c2b80c723c */ /* 0x040ff0000000180c */
[C---:B-1----:R-:W-:Y:S08]  /*15370*/  HMMA.16816.F32 R16, R184.reuse, R164, R16 ;  /* 0x000000a4b810723c */ /* 0x042ff00000001810 */
[C---:B------:R-:W-:Y:S01]  /*15380*/  HMMA.16816.F32 R20, R184.reuse, R166, R20 ;  /* 0x000000a6b814723c */ /* 0x040fe20000001814 */
[----:B------:R-:W1:Y:S07]  /*15390*/  LDSM.16.M88.4 R164, [R205+0x5000] ;  /* 0x00500000cda4783b */ /* 0x000e6e0000000200 */
[C---:B---3--:R-:W-:Y:S08]  /*153a0*/  HMMA.16816.F32 R24, R184.reuse, R172, R24 ;  /* 0x000000acb818723c */ /* 0x048ff00000001818 */
        /* <DEDUP_REMOVED lines=39> */
[----:B------:R2:W2:Y:S01]  /*15620*/  MUFU.TANH R170, R12 ;  /* 0x0000000c00aa7308 */ /* 0x0004a20000002400 */
[----:B------:R-:W-:Y:S02]  /*15630*/  FMUL.FTZ R18, R25, c[0x0][0x320] ;  /* 0x0000c80019127a20 */ /* 0x000fe40000410000 */
[----:B----4-:R-:W-:Y:S02]  /*15640*/  FMUL.FTZ R22, R27, c[0x0][0x320] ;  /* 0x0000c8001b167a20 */ /* 0x010fe40000410000 */
[----:B------:R-:W-:Y:S02]  /*15650*/  FMUL.FTZ R17, R28, c[0x0][0x320] ;  /* 0x0000c8001c117a20 */ /* 0x000fe40000410000 */
[----:B------:R-:W-:Y:S03]  /*15660*/  FMUL.FTZ R16, R29, c[0x0][0x320] ;  /* 0x0000c8001d107a20 */ /* 0x000fe60000410000 */
[----:B------:R4:W2:Y:S01]  /*15670*/  MUFU.TANH R168, R13 ;  /* 0x0000000d00a87308 */ /* 0x0008a20000002400 */
[----:B------:R-:W-:Y:S02]  /*15680*/  FMUL.FTZ R21, R30, c[0x0][0x320] ;  /* 0x0000c8001e157a20 */ /* 0x000fe40000410000 */
[----:B------:R-:W-:Y:S02]  /*15690*/  FMUL.FTZ R20, R31, c[0x0][0x320] ;  /* 0x0000c8001f147a20 */ /* 0x000fe40000410000 */
[----:B-1----:R-:W-:Y:S05]  /*156a0*/  FMUL.FTZ R23, R26, c[0x0][0x320] ;  /* 0x0000c8001a177a20 */ /* 0x002fea0000410000 */
        /* <DEDUP_REMOVED lines=14> */
[----:B------:R-:W-:Y:S01]  /*15790*/  MOV R224, RZ ;  /* 0x000000ff00e07202 */ /* 0x000fe20000000f00 */
[----:B------:R-:W2:Y:S01]  /*157a0*/  S2R R229, SR_CTAID.Y ;  /* 0x0000000000e57919 */ /* 0x000ea20000002600 */
[----:B------:R-:W-:Y:S02]  /*157b0*/  ISETP.NE.AND P0, PT, R0, c[0x0][0x2b8], PT ;  /* 0x0000ae0000007a0c */ /* 0x000fe40003f05270 */
[----:B------:R-:W-:Y:S05]  /*157c0*/  IADD3 R2, R2, -0x30, R235 ;  /* 0xffffffd002027810 */ /* 0x000fea0007ffe0eb */
[----:B------:R-:W-:Y:S06]  /*157d0*/  IMAD.MOV.U32 R0, RZ, RZ, R2 ;  /* 0x000000ffff007224 */ /* 0x000fec00078e0002 */
[----:B------:R-:W-:Y:S05]  /*157e0*/  @P0 IMAD.HI.U32 R3, R2, c[0x0][0x2bc], RZ ;  /* 0x0000af0002030a27 */ /* 0x000fea00078e00ff */
[----:B------:R-:W-:Y:S04]  /*157f0*/  @P0 SHF.R.U32.HI R0, RZ, c[0x0][0x2c0], R3 ;  /* 0x0000b000ff000a19 */ /* 0x000fe80000011603 */
[C---:B------:R-:W-:Y:S01]  /*15800*/  @!P1 IADD3 R3, P0, R0.reuse, R240, RZ ;  /* 0x000000f000039210 */ /* 0x040fe20007f1e0ff */
[----:B--2---:R-:W-:Y:S03]  /*15810*/  IMAD.WIDE.U32 R236, R229, c[0x0][0x1e8], RZ ;  /* 0x00007a00e5ec7a25 */ /* 0x004fe600078e00ff */
        /* <DEDUP_REMOVED lines=9> */
[----:B------:R-:W-:Y:S05]  /*158b0*/  IMAD R0, R225, c[0x0][0x1e4], R0 ;  /* 0x00007900e1007a24 */ /* 0x000fea00078e0200 */
[----:B------:R-:W-:Y:S02]  /*158c0*/  IADD3 R3, R3, R0, RZ ;  /* 0x0000000003037210 */ /* 0x000fe40007ffe0ff */
        /* <DEDUP_REMOVED lines=8> */
[----:B------:R-:W-:-:S06]  /*15950*/  BRA.DIV ~URZ, `(.L_x_1272) ;  /* 0x000071027f007947 */ /* 0x000fcc000b800000 */
[----:B------:R2:W3:Y:S02]  /*15960*/  SHFL.IDX PT, R4, R7, RZ, 0x181f ;  /* 0x00181fff07047589 */ /* 0x0004e400000e0000 */
.L_x_1348:
[----:B------:R-:W-:-:S05]  /*15970*/  BRA.DIV ~URZ, `(.L_x_1273) ;  /* 0x000071627f007947 */ /* 0x000fca000b800000 */
[----:B------:R4:W2:Y:S02]  /*15980*/  SHFL.IDX PT, R0, R14, RZ, 0x181f ;  /* 0x00181fff0e007589 */ /* 0x0008a400000e0000 */
.L_x_1349:
[----:B------:R-:W-:Y:S02]  /*15990*/  ISETP.GE.AND P0, PT, R221, 0x1, PT ;  /* 0x00000001dd00780c */ /* 0x000fe40003f06270 */
[----:B------:R-:W-:Y:S02]  /*159a0*/  ISETP.GE.AND P5, PT, R223, c[0x0][0x1d4], PT ;  /* 0x00007500df007a0c */ /* 0x000fe40003fa6270 */
[----:B------:R-:W-:Y:S02]  /*159b0*/  ISETP.GE.AND P4, PT, R227, c[0x0][0x1d4], PT ;  /* 0x00007500e3007a0c */ /* 0x000fe40003f86270 */
[----:B------:R-:W-:Y:S02]  /*159c0*/  ISETP.GE.AND P3, PT, R228, c[0x0][0x1d4], PT ;  /* 0x00007500e4007a0c */ /* 0x000fe40003f66270 */
[----:B------:R-:W-:Y:S04]  /*159d0*/  IADD3 R15, R223, 0xc0, RZ ;  /* 0x000000c0df0f7810 */ /* 0x000fe80007ffe0ff */
[----:B------:R-:W-:Y:S02]  /*159e0*/  ISETP.GE.AND P2, PT, R15, c[0x0][0x1d4], PT ;  /* 0x000075000f007a0c */ /* 0x000fe40003f46270 */
[----:B--2---:R-:W-:Y:S05]  /*159f0*/  @P0 IADD3 R12, P1, R0, R226, RZ ;  /* 0x000000e2000c0210 */ /* 0x004fea0007f3e0ff */
[----:B---3--:R-:W-:Y:S01]  /*15a00*/  @P0 IMAD.X R13, R4, 0x1, R215, P1 ;  /* 0x00000001040d0824 */ /* 0x008fe200008e06d7 */
        /* <DEDUP_REMOVED lines=13> */
[----:B------:R-:W-:-:S05]  /*15ae0*/  BRA.DIV ~URZ, `(.L_x_1274) ;  /* 0x000070727f007947 */ /* 0x000fca000b800000 */
[----:B------:R3:W2:Y:S04]  /*15af0*/  SHFL.IDX PT, R4, R7, 0x1, 0x181f ;  /* 0x00381f0007047f89 */ /* 0x0006a800000e0000 */
[----:B------:R3:W4:Y:S02]  /*15b00*/  SHFL.IDX PT, R0, R14, 0x1, 0x181f ;  /* 0x00381f000e007f89 */ /* 0x00072400000e0000 */
.L_x_1350:
[----:B------:R-:W-:Y:S02]  /*15b10*/  ISETP.GE.AND P0, PT, R221, 0x21, PT ;  /* 0x00000021dd00780c */ /* 0x000fe40003f06270 */
[----:B------:R-:W-:Y:S02]  /*15b20*/  ISETP.GE.AND P5, PT, R223, c[0x0][0x1d4], PT ;  /* 0x00007500df007a0c */ /* 0x000fe40003fa6270 */
[----:B------:R-:W-:Y:S02]  /*15b30*/  ISETP.GE.AND P4, PT, R227, c[0x0][0x1d4], PT ;  /* 0x00007500e3007a0c */ /* 0x000fe40003f86270 */
[----:B------:R-:W-:Y:S02]  /*15b40*/  ISETP.GE.AND P3, PT, R228, c[0x0][0x1d4], PT ;  /* 0x00007500e4007a0c */ /* 0x000fe40003f66270 */
[----:B---3--:R-:W-:Y:S04]  /*15b50*/  IADD3 R7, R223, 0xc0, RZ ;  /* 0x000000c0df077810 */ /* 0x008fe80007ffe0ff */
[----:B------:R-:W-:Y:S02]  /*15b60*/  ISETP.GE.AND P2, PT, R7, c[0x0][0x1d4], PT ;  /* 0x0000750007007a0c */ /* 0x000fe40003f46270 */
[----:B--2-4-:R-:W-:Y:S05]  /*15b70*/  @P0 IADD3 R12, P1, R0, R226, RZ ;  /* 0x000000e2000c0210 */ /* 0x014fea0007f3e0ff */
        /* <DEDUP_REMOVED lines=13> */
[----:B------:R2:W-:Y:S03]  /*15c50*/  @P0 LDGSTS.E.BYPASS.LTC128B.128 [R213+0xf880], [R2.64], !P2 ;  /* 0x0f88000002d50fae */ /* 0x0005e6000d101d4e */
.L_x_1271:
[----:B--234-:R-:W-:Y:S05]  /*15c60*/  BSYNC B0 ;  /* 0x0000000000007941 */ /* 0x01cfea0003800000 */
.L_x_1270:
[----:B------:R-:W-:Y:S01]  /*15c70*/  LOP3.LUT R3, RZ, c[0x0][0x324], RZ, 0x33, !PT ;  /* 0x0000c900ff037a12 */ /* 0x000fe200078e33ff */
[----:B------:R-:W-:Y:S01]  /*15c80*/  IMAD.MOV.U32 R2, RZ, RZ, 0x1 ;  /* 0x00000001ff027424 */ /* 0x000fe200078e00ff */
[----:B------:R-:W2:Y:S01]  /*15c90*/  LDL R0, [R1+0x4] ;  /* 0x0000040001007983 */ /* 0x000ea20000100800 */
[----:B------:R-:W-:Y:S03]  /*15ca0*/  IMAD R4, R222, -0x30, RZ ;  /* 0xffffffd0de047824 */ /* 0x000fe600078e02ff */
[----:B------:R-:W-:Y:S01]  /*15cb0*/  ISETP.NE.AND P0, PT, R2, c[0x0][0x2c4], PT ;  /* 0x0000b10002007a0c */ /* 0x000fe20003f05270 */
[----:B------:R-:W0:Y:S01]  /*15cc0*/  LDGDEPBAR ;  /* 0x00000000000079af */ /* 0x000e220000000000 */
        /* <DEDUP_REMOVED lines=10> */
[----:B------:R2:W3:Y:S02]  /*15d70*/  SHFL.IDX PT, R3, R7, RZ, 0x1c1f ;  /* 0x001c1fff07037589 */ /* 0x0004e400000e0000 */
.L_x_1351:
[----:B---3--:R-:W-:Y:S01]  /*15d80*/  IADD3 R2, R9, R3, RZ ;  /* 0x0000000309027210 */ /* 0x008fe20007ffe0ff */
[----:B------:R-:W-:Y:S05]  /*15d90*/  IMAD.MOV.U32 R0, RZ, RZ, 0x1 ;  /* 0x00000001ff007424 */ /* 0x000fea00078e00ff */
[----:B------:R-:W-:Y:S01]  /*15da0*/  ISETP.LE.AND P0, PT, R0, c[0x0][0x32c], PT ;  /* 0x0000cb0000007a0c */ /* 0x000fe20003f03270 */
[----:B------:R-:W-:Y:S11]  /*15db0*/  IMAD.IADD R0, R8, 0x1, R3 ;  /* 0x0000000108007824 */ /* 0x000ff600078e0203 */
[----:B------:R-:W-:Y:S01]  /*15dc0*/  @!UPT UIADD3 URZ, URZ, URZ, URZ ;  /* 0x0000003f3f3ff290 */ /* 0x000fe2000fffe03f */
        /* <DEDUP_REMOVED lines=14> */
.L_x_1278:
[----:B------:R-:W-:Y:S04]  /*15eb0*/  MOV R11, 0x1 ;  /* 0x00000001000b7802 */ /* 0x000fe80000000f00 */
[----:B------:R-:W-:Y:S11]  /*15ec0*/  ISETP.NE.AND P0, PT, R11, c[0x0][0x32c], PT ;  /* 0x0000cb000b007a0c */ /* 0x000ff60003f05270 */
[----:B------:R-:W-:Y:S02]  /*15ed0*/  @!UPT UIADD3 URZ, URZ, URZ, URZ ;  /* 0x0000003f3f3ff290 */ /* 0x000fe4000fffe03f */
[----:B------:R-:W-:Y:S05]  /*15ee0*/  @P0 IMAD.HI.U32 R11, R3, c[0x0][0x330], RZ ;  /* 0x0000cc00030b0a27 */ /* 0x000fea00078e00ff */
[----:B------:R-:W-:Y:S02]  /*15ef0*/  @P0 SHF.R.U32.HI R3, RZ, c[0x0][0x334], R11 ;  /* 0x0000cd00ff030a19 */ /* 0x000fe4000001160b */
.L_x_1279:
[----:B------:R-:W-:Y:S05]  /*15f00*/  BSYNC B0 ;  /* 0x0000000000007941 */ /* 0x000fea0003800000 */
.L_x_1277:
[----:B------:R-:W-:Y:S05]  /*15f10*/  IMAD R3, R3, c[0x0][0x32c], R10 ;  /* 0x0000cb0003037a24 */ /* 0x000fea00078e020a */
[----:B------:R-:W-:Y:S02]  /*15f20*/  IADD3 R11, R3, c[0x0][0x32c], RZ ;  /* 0x0000cb00030b7a10 */ /* 0x000fe40007ffe0ff */
[----:B------:R-:W-:Y:S02]  /*15f30*/  IMNMX R0, R0, R3, !PT ;  /* 0x0000000300007217 */ /* 0x000fe40007800200 */
[----:B------:R-:W-:Y:S02]  /*15f40*/  IMNMX R2, R2, R11, PT ;  /* 0x0000000b02027217 */ /* 0x000fe40003800200 */
.L_x_1276:
        /* <DEDUP_REMOVED lines=45> */
[----:B-1----:R-:W-:Y:S02]  /*16220*/  FSEL R181, R19, -INF , !P0 ;  /* 0xff80000013b57808 */ /* 0x002fe40004000000 */
        /* <DEDUP_REMOVED lines=17> */
.L_x_1352:
        /* <DEDUP_REMOVED lines=19> */
.L_x_1283:
[----:B------:R-:W-:Y:S04]  /*16470*/  MOV R4, 0x1 ;  /* 0x0000000100047802 */ /* 0x000fe80000000f00 */
[----:B------:R-:W-:Y:S11]  /*16480*/  ISETP.NE.AND P0, PT, R4, c[0x0][0x32c], PT ;  /* 0x0000cb0004007a0c */ /* 0x000ff60003f05270 */
[----:B------:R-:W-:Y:S02]  /*16490*/  @!UPT UIADD3 URZ, URZ, URZ, URZ ;  /* 0x0000003f3f3ff290 */ /* 0x000fe4000fffe03f */
[----:B------:R-:W-:Y:S05]  /*164a0*/  @P0 IMAD.HI.U32 R4, R3, c[0x0][0x330], RZ ;  /* 0x0000cc0003040a27 */ /* 0x000fea00078e00ff */
[----:B------:R-:W-:Y:S02]  /*164b0*/  @P0 SHF.R.U32.HI R3, RZ, c[0x0][0x334], R4 ;  /* 0x0000cd00ff030a19 */ /* 0x000fe40000011604 */
.L_x_1284:
[----:B------:R-:W-:Y:S05]  /*164c0*/  BSYNC B0 ;  /* 0x0000000000007941 */ /* 0x000fea0003800000 */
.L_x_1282:
[----:B------:R-:W-:Y:S05]  /*164d0*/  IMAD R3, R3, c[0x0][0x32c], R10 ;  /* 0x0000cb0003037a24 */ /* 0x000fea00078e020a */
[----:B------:R-:W-:Y:S02]  /*164e0*/  IADD3 R4, R3, c[0x0][0x32c], RZ ;  /* 0x0000cb0003047a10 */ /* 0x000fe40007ffe0ff */
[----:B------:R-:W-:Y:S02]  /*164f0*/  IMNMX R0, R0, R3, !PT ;  /* 0x0000000300007217 */ /* 0x000fe40007800200 */
[----:B------:R-:W-:Y:S02]  /*16500*/  IMNMX R2, R2, R4, PT ;  /* 0x0000000402027217 */ /* 0x000fe40003800200 */
.L_x_1281:
[----:B------:R-:W-:Y:S02]  /*16510*/  ISETP.GT.AND P0, PT, R0, RZ, !P1 ;  /* 0x000000ff0000720c */ /* 0x000fe40004f04270 */
[----:B------:R-:W-:Y:S02]  /*16520*/  LOP3.LUT P1, RZ, R212, 0x1, RZ, 0xc0, !PT ;  /* 0x00000001d4ff7812 */ /* 0x000fe4000782c0ff */
[----:B------:R-:W-:Y:S02]  /*16530*/  ISETP.LT.OR P0, PT, R2, 0x1, P0 ;  /* 0x000000010200780c */ /* 0x000fe40000701670 */
[----:B------:R-:W-:Y:S02]  /*16540*/  FMNMX.FTZ R4, R12, R6, !PT ;  /* 0x000000060c047209 */ /* 0x000fe40007810000 */
[----:B------:R-:W-:Y:S02]  /*16550*/  FSEL R8, R176, -INF , !P0 ;  /* 0xff800000b0087808 */ /* 0x000fe40004000000 */
[----:B------:R-:W-:Y:S02]  /*16560*/  LOP3.LUT P0, RZ, R212, 0x10, RZ, 0xc0, !PT ;  /* 0x00000010d4ff7812 */ /* 0x000fe4000780c0ff */
[----:B-12---:R-:W-:Y:S02]  /*16570*/  FMNMX.FTZ R7, R8, R137, !PT ;  /* 0x0000008908077209 */ /* 0x006fe40007810000 */
        /* <DEDUP_REMOVED lines=60> */
[----:B------:R1:W2:Y:S02]  /*16940*/  SHFL.BFLY PT, R0, R4, 0x2, 0x1f ;  /* 0x0c401f0004007f89 */ /* 0x0002a400000e0000 */
.L_x_1353:
[----:B--2---:R-:W-:Y:S01]  /*16950*/  FMNMX.FTZ R136, R4, R0, !PT ;  /* 0x0000000004887209 */ /* 0x004fe20007810000 */
[----:B------:R-:W-:-:S05]  /*16960*/  BRA.DIV ~URZ, `(.L_x_1286) ;  /* 0x000064227f007947 */ /* 0x000fca000b800000 */
[----:B-1----:R-:W-:Y:S04]  /*16970*/  SHFL.BFLY PT, R4, R7, 0x2, 0x1f ;  /* 0x0c401f0007047f89 */ /* 0x002fe800000e0000 */
[----:B------:R-:W1:Y:S02]  /*16980*/  SHFL.BFLY PT, R2, R136, 0x1, 0x1f ;  /* 0x0c201f0088027f89 */ /* 0x000e6400000e0000 */
[----:B-1----:R-:W-:Y:S02]  /*16990*/  FMNMX.FTZ R136, R136, R2, !PT ;  /* 0x0000000288887209 */ /* 0x002fe40007810000 */
[----:B------:R-:W-:Y:S05]  /*169a0*/  FMNMX.FTZ R4, R7, R4, !PT ;  /* 0x0000000407047209 */ /* 0x000fea0007810000 */
[----:B------:R1:W2:Y:S02]  /*169b0*/  SHFL.BFLY PT, R0, R4, 0x1, 0x1f ;  /* 0x0c201f0004007f89 */ /* 0x0002a400000e0000 */
.L_x_1354:
[----:B-12---:R-:W-:Y:S01]  /*169c0*/  FMNMX.FTZ R4, R0, R4, !PT ;  /* 0x0000000400047209 */ /* 0x006fe20007810000 */
[C---:B------:R-:W-:Y:S01]  /*169d0*/  FMUL.FTZ R7, R136.reuse, c[0x0][0x2d0] ;  /* 0x0000b40088077a20 */ /* 0x040fe20000410000 */
[----:B------:R-:W-:Y:S01]  /*169e0*/  FSETP.NEU.FTZ.AND P0, PT, R136, -INF , PT ;  /* 0xff8000008800780b */ /* 0x000fe20003f1d000 */
[----:B------:R-:W-:Y:S01]  /*169f0*/  WARPSYNC 0xffffffff ;  /* 0xffffffff00007948 */ /* 0x000fe20003800000 */
[----:B------:R-:W1:Y:S01]  /*16a00*/  LDSM.16.MT88.4 R16, [R201+0x4080] ;  /* 0x00408000c910783b */ /* 0x000e620000004200 */
[----:B------:R-:W-:Y:S01]  /*16a10*/  FMUL.FTZ R0, R4, c[0x0][0x2d0] ;  /* 0x0000b40004007a20 */ /* 0x000fe20000410000 */
[----:B------:R-:W-:Y:S02]  /*16a20*/  FSEL R2, R136, RZ, P0 ;  /* 0x000000ff88027208 */ /* 0x000fe40000000000 */
[----:B------:R-:W-:Y:S02]  /*16a30*/  FSEL R7, R7, RZ, P0 ;  /* 0x000000ff07077208 */ /* 0x000fe40000000000 */
[----:B------:R-:W-:Y:S02]  /*16a40*/  FSETP.NEU.FTZ.AND P0, PT, R4, -INF , PT ;  /* 0xff8000000400780b */ /* 0x000fe40003f1d000 */
[----:B------:R-:W2:Y:S01]  /*16a50*/  LDSM.16.MT88.4 R24, [R202+0x4080] ;  /* 0x00408000ca18783b */ /* 0x000ea20000004200 */
[--C-:B------:R-:W-:Y:S01]  /*16a60*/  FFMA.FTZ R12, R12, c[0x0][0x2d0], -R7.reuse ;  /* 0x0000b4000c0c7a23 */ /* 0x100fe20000010807 */
[----:B------:R-:W-:Y:S01]  /*16a70*/  FSEL R138, R0, RZ, P0 ;  /* 0x000000ff008a7208 */ /* 0x000fe20000000000 */
[----:B------:R-:W-:Y:S01]  /*16a80*/  FADD.FTZ R0, -R2, R6 ;  /* 0x0000000602007221 */ /* 0x000fe20000010100 */
[----:B------:R-:W-:Y:S01]  /*16a90*/  FSEL R3, R4, RZ, P0 ;  /* 0x000000ff04037208 */ /* 0x000fe20000000000 */
[--C-:B------:R-:W-:Y:S01]  /*16aa0*/  FFMA.FTZ R15, R15, c[0x0][0x2d0], -R7.reuse ;  /* 0x0000b4000f0f7a23 */ /* 0x100fe20000010807 */
[----:B------:R-:W-:Y:S01]  /*16ab0*/  MUFU.EX2 R219, R12 ;  /* 0x0000000c00db7308 */ /* 0x000fe20000000800 */
[----:B------:R-:W-:Y:S01]  /*16ac0*/  FMUL.FTZ R0, R0, c[0x0][0x2d0] ;  /* 0x0000b40000007a20 */ /* 0x000fe20000410000 */
[----:B------:R-:W-:Y:S01]  /*16ad0*/  ISETP.GT.AND P0, PT, R222, R234, PT ;  /* 0x000000eade00720c */ /* 0x000fe20003f04270 */
[--C-:B------:R-:W-:Y:S02]  /*16ae0*/  FFMA.FTZ R14, R14, c[0x0][0x2d0], -R7.reuse ;  /* 0x0000b4000e0e7a23 */ /* 0x100fe40000010807 */
[----:B------:R-:W-:Y:S02]  /*16af0*/  FFMA.FTZ R13, R13, c[0x0][0x2d0], -R7 ;  /* 0x0000b4000d0d7a23 */ /* 0x000fe40000010807 */
[--C-:B------:R-:W-:Y:S02]  /*16b00*/  FFMA.FTZ R8, R8, c[0x0][0x2d0], -R138.reuse ;  /* 0x0000b40008087a23 */ /* 0x100fe4000001088a */
[--C-:B------:R-:W-:Y:S01]  /*16b10*/  FFMA.FTZ R11, R11, c[0x0][0x2d0], -R138.reuse ;  /* 0x0000b4000b0b7a23 */ /* 0x100fe2000001088a */
[----:B------:R3:W-:Y:S01]  /*16b20*/  MUFU.EX2 R2, R0 ;  /* 0x0000000000027308 */ /* 0x0007e20000000800 */
[--C-:B------:R-:W-:Y:S02]  /*16b30*/  FFMA.FTZ R10, R10, c[0x0][0x2d0], -R138.reuse ;  /* 0x0000b4000a0a7a23 */ /* 0x100fe4000001088a */
[--C-:B------:R-:W-:Y:S07]  /*16b40*/  FFMA.FTZ R9, R9, c[0x0][0x2d0], -R138.reuse ;  /* 0x0000b40009097a23 */ /* 0x100fee000001088a */
[----:B------:R-:W4:Y:S10]  /*16b50*/  MUFU.EX2 R218, R15 ;  /* 0x0000000f00da7308 */ /* 0x000f340000000800 */
[----:B------:R-:W-:Y:S01]  /*16b60*/  MUFU.EX2 R217, R14 ;  /* 0x0000000e00d97308 */ /* 0x000fe20000000800 */
[----:B---3--:R-:W-:Y:S02]  /*16b70*/  FADD.FTZ R0, -R3, R137 ;  /* 0x0000008903007221 */ /* 0x008fe40000010100 */
[--C-:B------:R-:W-:Y:S02]  /*16b80*/  FFMA.FTZ R3, R168, c[0x0][0x2d0], -R7.reuse ;  /* 0x0000b400a8037a23 */ /* 0x100fe40000010807 */
[----:B------:R-:W-:Y:S05]  /*16b90*/  FMUL.FTZ R0, R0, c[0x0][0x2d0] ;  /* 0x0000b40000007a20 */ /* 0x000fea0000410000 */
[----:B------:R-:W3:Y:S10]  /*16ba0*/  MUFU.EX2 R216, R13 ;  /* 0x0000000d00d87308 */ /* 0x000ef40000000800 */
[----:B------:R-:W-:Y:S10]  /*16bb0*/  MUFU.EX2 R215, R8 ;  /* 0x0000000800d77308 */ /* 0x000ff40000000800 */
[----:B------:R-:W5:Y:S10]  /*16bc0*/  MUFU.EX2 R214, R11 ;  /* 0x0000000b00d67308 */ /* 0x000f740000000800 */
[----:B------:R-:W-:Y:S10]  /*16bd0*/  MUFU.EX2 R199, R10 ;  /* 0x0000000a00c77308 */ /* 0x000ff40000000800 */
[----:B------:R-:W-:Y:S10]  /*16be0*/  MUFU.EX2 R198, R9 ;  /* 0x0000000900c67308 */ /* 0x000ff40000000800 */
[----:B------:R-:W1:Y:S10]  /*16bf0*/  MUFU.EX2 R0, R0 ;  /* 0x0000000000007308 */ /* 0x000e740000000800 */
[----:B------:R1:W-:Y:S02]  /*16c00*/  MUFU.EX2 R197, R3 ;  /* 0x0000000300c57308 */ /* 0x0003e40000000800 */
[--C-:B-1----:R-:W-:Y:S01]  /*16c10*/  FFMA.FTZ R3, R139, c[0x0][0x2d0], -R7.reuse ;  /* 0x0000b4008b037a23 */ /* 0x102fe20000010807 */
[----:B----4-:R-:W-:Y:S01]  /*16c20*/  F2FP.PACK_AB R164, R218, R219 ;  /* 0x000000dbdaa4723e */ /* 0x010fe200000000ff */
[----:B------:R-:W-:Y:S01]  /*16c30*/  FMUL.FTZ R8, R2, R140 ;  /* 0x0000008c02087220 */ /* 0x000fe20000410000 */
[----:B---3--:R-:W-:Y:S01]  /*16c40*/  F2FP.PACK_AB R166, R216, R217 ;  /* 0x000000d9d8a6723e */ /* 0x008fe200000000ff */
[----:B------:R-:W-:Y:S01]  /*16c50*/  FMUL.FTZ R9, R2, R141 ;  /* 0x0000008d02097220 */ /* 0x000fe20000410000 */
[----:B-----5:R-:W-:Y:S01]  /*16c60*/  F2FP.PACK_AB R165, R214, R215 ;  /* 0x000000d7d6a5723e */ /* 0x020fe200000000ff */
[----:B------:R-:W-:Y:S01]  /*16c70*/  FMUL.FTZ R10, R0, R142 ;  /* 0x0000008e000a7220 */ /* 0x000fe20000410000 */
[----:B------:R-:W-:Y:S01]  /*16c80*/  F2FP.PACK_AB R167, R198, R199 ;  /* 0x000000c7c6a7723e */ /* 0x000fe200000000ff */
[----:B------:R-:W-:Y:S01]  /*16c90*/  FMUL.FTZ R11, R0, R143 ;  /* 0x0000008f000b7220 */ /* 0x000fe20000410000 */
[----:B------:R1:W3:Y:S01]  /*16ca0*/  MUFU.EX2 R196, R3 ;  /* 0x0000000300c47308 */ /* 0x0002e20000000800 */
[----:B------:R-:W4:Y:S01]  /*16cb0*/  LDSM.16.MT88.4 R140, [R204+0x4080] ;  /* 0x00408000cc8c783b */ /* 0x000f220000004200 */
[C---:B------:R-:W-:Y:S02]  /*16cc0*/  FMUL.FTZ R12, R2.reuse, R144 ;  /* 0x00000090020c7220 */ /* 0x040fe40000410000 */
[----:B------:R-:W-:Y:S02]  /*16cd0*/  FMUL.FTZ R13, R2, R145 ;  /* 0x00000091020d7220 */ /* 0x000fe40000410000 */
[C---:B------:R-:W-:Y:S05]  /*16ce0*/  HMMA.16816.F32 R8, R164.reuse, R16, R8 ;  /* 0x00000010a408723c */ /* 0x040fea0000001808 */
[C---:B------:R-:W-:Y:S02]  /*16cf0*/  FMUL.FTZ R14, R0.reuse, R146 ;  /* 0x00000092000e7220 */ /* 0x040fe40000410000 */
[----:B------:R-:W-:Y:S02]  /*16d00*/  FMUL.FTZ R15, R0, R147 ;  /* 0x00000093000f7220 */ /* 0x000fe40000410000 */
[----:B------:R-:W5:Y:S03]  /*16d10*/  LDSM.16.MT88.4 R144, [R203+0x4080] ;  /* 0x00408000cb90783b */ /* 0x000f660000004200 */
[C---:B------:R-:W-:Y:S02]  /*16d20*/  FMUL.FTZ R16, R2.reuse, R148 ;  /* 0x0000009402107220 */ /* 0x040fe40000410000 */
[C---:B------:R-:W-:Y:S03]  /*16d30*/  HMMA.16816.F32 R12, R164.reuse, R18, R12 ;  /* 0x00000012a40c723c */ /* 0x040fe6000000180c */
[C---:B------:R-:W-:Y:S02]  /*16d40*/  FMUL.FTZ R17, R2.reuse, R149 ;  /* 0x0000009502117220 */ /* 0x040fe40000410000 */
[----:B------:R-:W-:Y:S02]  /*16d50*/  FMUL.FTZ R20, R2, R152 ;  /* 0x0000009802147220 */ /* 0x000fe40000410000 */
[C---:B------:R-:W-:Y:S02]  /*16d60*/  FMUL.FTZ R18, R0.reuse, R150 ;  /* 0x0000009600127220 */ /* 0x040fe40000410000 */
[----:B------:R-:W-:Y:S02]  /*16d70*/  FMUL.FTZ R19, R0, R151 ;  /* 0x0000009700137220 */ /* 0x000fe40000410000 */
[----:B------:R-:W3:Y:S01]  /*16d80*/  LDSM.16.MT88.4 R148, [R201+0x5880] ;  /* 0x00588000c994783b */ /* 0x000ee20000004200 */
[----:B------:R-:W-:Y:S02]  /*16d90*/  FMUL.FTZ R21, R2, R153 ;  /* 0x0000009902157220 */ /* 0x000fe40000410000 */
[C---:B------:R-:W-:Y:S02]  /*16da0*/  FMUL.FTZ R22, R0.reuse, R154 ;  /* 0x0000009a00167220 */ /* 0x040fe40000410000 */
[C---:B--2---:R-:W-:Y:S03]  /*16db0*/  HMMA.16816.F32 R16, R164.reuse, R24, R16 ;  /* 0x00000018a410723c */ /* 0x044fe60000001810 */
        /* <DEDUP_REMOVED lines=12> */
[C---:B----4-:R-:W-:Y:S03]  /*16e80*/  HMMA.16816.F32 R24, R164.reuse, R140, R24 ;  /* 0x0000008ca418723c */ /* 0x050fe60000001818 */
[----:B------:R-:W-:Y:S01]  /*16e90*/  LDSM.16.MT88.4 R160, [R203+0x4880] ;  /* 0x00488000cba0783b */ /* 0x000fe20000004200 */
[--C-:B-1----:R-:W-:Y:S02]  /*16ea0*/  FFMA.FTZ R3, R170, c[0x0][0x2d0], -R7.reuse ;  /* 0x0000b400aa037a23 */ /* 0x102fe40000010807 */
[C---:B------:R-:W-:Y:S02]  /*16eb0*/  FMUL.FTZ R32, R2.reuse, R32 ;  /* 0x0000002002207220 */ /* 0x040fe40000410000 */
[C---:B------:R-:W-:Y:S01]  /*16ec0*/  HMMA.16816.F32 R28, R164.reuse, R142, R28 ;  /* 0x0000008ea41c723c */ /* 0x040fe2000000181c */
[----:B------:R1:W-:Y:S02]  /*16ed0*/  MUFU.EX2 R195, R3 ;  /* 0x0000000300c37308 */ /* 0x0003e40000000800 */
[----:B------:R-:W2:Y:S01]  /*16ee0*/  LDSM.16.MT88.4 R140, [R202+0x5880] ;  /* 0x00588000ca8c783b */ /* 0x000ea20000004200 */
[----:B------:R-:W-:Y:S02]  /*16ef0*/  FMUL.FTZ R33, R2, R33 ;  /* 0x0000002102217220 */ /* 0x000fe40000410000 */
[C---:B------:R-:W-:Y:S02]  /*16f00*/  FMUL.FTZ R34, R0.reuse, R34 ;  /* 0x0000002200227220 */ /* 0x040fe40000410000 */
[----:B------:R-:W-:Y:S04]  /*16f10*/  FMUL.FTZ R35, R0, R35 ;  /* 0x0000002300237220 */ /* 0x000fe80000410000 */
[C---:B------:R-:W-:Y:S02]  /*16f20*/  FMUL.FTZ R36, R2.reuse, R36 ;  /* 0x0000002402247220 */ /* 0x040fe40000410000 */
[----:B------:R-:W-:Y:S01]  /*16f30*/  FMUL.FTZ R37, R2, R37 ;  /* 0x0000002502257220 */ /* 0x000fe20000410000 */
[C---:B-----5:R-:W-:Y:S03]  /*16f40*/  HMMA.16816.F32 R32, R164.reuse, R144, R32 ;  /* 0x00000090a420723c */ /* 0x060fe60000001820 */
        /* <DEDUP_REMOVED lines=9> */
[----:B------:R-:W-:Y:S02]  /*16fe0*/  LDSM.16.MT88.4 R176, [R202+0x7880] ;  /* 0x00788000cab0783b */ /* 0x000fe40000004200 */
[----:B------:R1:W-:Y:S01]  /*16ff0*/  MUFU.EX2 R194, R3 ;  /* 0x0000000300c27308 */ /* 0x0003e20000000800 */
[C---:B---3--:R-:W-:Y:S03]  /*17000*/  HMMA.16816.F32 R40, R164.reuse, R148, R40 ;  /* 0x00000094a428723c */ /* 0x048fe60000001828 */
[C---:B------:R-:W-:Y:S02]  /*17010*/  FMUL.FTZ R44, R2.reuse, R44 ;  /* 0x0000002c022c7220 */ /* 0x040fe40000410000 */
[----:B------:R-:W-:Y:S02]  /*17020*/  FMUL.FTZ R45, R2, R45 ;  /* 0x0000002d022d7220 */ /* 0x000fe40000410000 */
[C---:B------:R-:W-:Y:S02]  /*17030*/  FMUL.FTZ R46, R0.reuse, R46 ;  /* 0x0000002e002e7220 */ /* 0x040fe40000410000 */
[----:B------:R-:W-:Y:S03]  /*17040*/  FMUL.FTZ R47, R0, R47 ;  /* 0x0000002f002f7220 */ /* 0x000fe60000410000 */
[C---:B------:R-:W-:Y:S02]  /*17050*/  FMUL.FTZ R48, R2.reuse, R48 ;  /* 0x0000003002307220 */ /* 0x040fe40000410000 */
[----:B------:R-:W-:Y:S02]  /*17060*/  FMUL.FTZ R49, R2, R49 ;  /* 0x0000003102317220 */ /* 0x000fe40000410000 */
[C---:B------:R-:W-:Y:S01]  /*17070*/  HMMA.16816.F32 R44, R164.reuse, R150, R44 ;  /* 0x00000096a42c723c */ /* 0x040fe2000000182c */
[----:B------:R-:W3:Y:S02]  /*17080*/  LDSM.16.MT88.4 R148, [R203+0x5880] ;  /* 0x00588000cb94783b */ /* 0x000ee40000004200 */
[C---:B------:R-:W-:Y:S02]  /*17090*/  FMUL.FTZ R50, R0.reuse, R50 ;  /* 0x0000003200327220 */ /* 0x040fe40000410000 */
[----:B------:R-:W-:Y:S02]  /*170a0*/  FMUL.FTZ R51, R0, R51 ;  /* 0x0000003300337220 */ /* 0x000fe40000410000 */
[--C-:B-1----:R-:W-:Y:S02]  /*170b0*/  FFMA.FTZ R3, R169, c[0x0][0x2d0], -R138.reuse ;  /* 0x0000b400a9037a23 */ /* 0x102fe4000001088a */
[C---:B------:R-:W-:Y:S02]  /*170c0*/  FMUL.FTZ R52, R2.reuse, R52 ;  /* 0x0000003402347220 */ /* 0x040fe40000410000 */
[----:B------:R1:W-:Y:S01]  /*170d0*/  MUFU.EX2 R193, R3 ;  /* 0x0000000300c17308 */ /* 0x0003e20000000800 */
[C---:B--2---:R-:W-:Y:S03]  /*170e0*/  HMMA.16816.F32 R48, R164.reuse, R140, R48 ;  /* 0x0000008ca430723c */ /* 0x044fe60000001830 */
[----:B------:R-:W-:Y:S02]  /*170f0*/  FMUL.FTZ R53, R2, R53 ;  /* 0x0000003502357220 */ /* 0x000fe40000410000 */
[C---:B------:R-:W-:Y:S02]  /*17100*/  FMUL.FTZ R54, R0.reuse, R54 ;  /* 0x0000003600367220 */ /* 0x040fe40000410000 */
[----:B------:R-:W-:Y:S02]  /*17110*/  FMUL.FTZ R55, R0, R55 ;  /* 0x0000003700377220 */ /* 0x000fe40000410000 */
[C---:B------:R-:W-:Y:S03]  /*17120*/  FMUL.FTZ R56, R2.reuse, R56 ;  /* 0x0000003802387220 */ /* 0x040fe60000410000 */
[----:B------:R-:W-:Y:S02]  /*17130*/  FMUL.FTZ R57, R2, R57 ;  /* 0x0000003902397220 */ /* 0x000fe40000410000 */
[C---:B------:R-:W-:Y:S01]  /*17140*/  HMMA.16816.F32 R52, R164.reuse, R142, R52 ;  /* 0x0000008ea434723c */ /* 0x040fe20000001834 */
[----:B------:R-:W2:Y:S02]  /*17150*/  LDSM.16.MT88.4 R140, [R201+0x7080] ;  /* 0x00708000c98c783b */ /* 0x000ea40000004200 */
[C---:B------:R-:W-:Y:S02]  /*17160*/  FMUL.FTZ R58, R0.reuse, R58 ;  /* 0x0000003a003a7220 */ /* 0x040fe40000410000 */
[----:B------:R-:W-:Y:S02]  /*17170*/  FMUL.FTZ R59, R0, R59 ;  /* 0x0000003b003b7220 */ /* 0x000fe40000410000 */
[C---:B------:R-:W-:Y:S02]  /*17180*/  FMUL.FTZ R60, R2.reuse, R60 ;  /* 0x0000003c023c7220 */ /* 0x040fe40000410000 */
[--C-:B-1----:R-:W-:Y:S02]  /*17190*/  FFMA.FTZ R3, R171, c[0x0][0x2d0], -R138.reuse ;  /* 0x0000b400ab037a23 */ /* 0x102fe4000001088a */
[----:B------:R-:W-:Y:S01]  /*171a0*/  LDSM.16.MT88.4 R168, [R201+0x6080] ;  /* 0x00608000c9a8783b */ /* 0x000fe20000004200 */
[C---:B----4-:R-:W-:Y:S01]  /*171b0*/  HMMA.16816.F32 R56, R164.reuse, R144, R56 ;  /* 0x00000090a438723c */ /* 0x050fe20000001838 */
[----:B------:R1:W4:Y:S02]  /*171c0*/  MUFU.EX2 R192, R3 ;  /* 0x0000000300c07308 */ /* 0x0003240000000800 */
        /* <DEDUP_REMOVED lines=10> */
[----:B------:R-:W-:Y:S03]  /*17270*/  FMUL.FTZ R69, R2, R69 ;  /* 0x0000004502457220 */ /* 0x000fe60000410000 */
[C---:B---3--:R-:W-:Y:S03]  /*17280*/  HMMA.16816.F32 R64, R164.reuse, R148, R64 ;  /* 0x00000094a440723c */ /* 0x048fe60000001840 */
[C---:B------:R-:W-:Y:S02]  /*17290*/  FMUL.FTZ R70, R0.reuse, R70 ;  /* 0x0000004600467220 */ /* 0x040fe40000410000 */
[----:B------:R-:W-:Y:S02]  /*172a0*/  FMUL.FTZ R71, R0, R71 ;  /* 0x0000004700477220 */ /* 0x000fe40000410000 */
[--C-:B-1----:R-:W-:Y:S02]  /*172b0*/  FFMA.FTZ R3, R172, c[0x0][0x2d0], -R138.reuse ;  /* 0x0000b400ac037a23 */ /* 0x102fe4000001088a */
[C---:B------:R-:W-:Y:S02]  /*172c0*/  FMUL.FTZ R72, R2.reuse, R72 ;  /* 0x0000004802487220 */ /* 0x040fe40000410000 */
[----:B------:R1:W-:Y:S01]  /*172d0*/  MUFU.EX2 R191, R3 ;  /* 0x0000000300bf7308 */ /* 0x0003e20000000800 */
        /* <DEDUP_REMOVED lines=11> */
[--C-:B-1----:R-:W-:Y:S02]  /*17390*/  FFMA.FTZ R3, R173, c[0x0][0x2d0], -R138.reuse ;  /* 0x0000b400ad037a23 */ /* 0x102fe4000001088a */
[----:B------:R-:W-:Y:S01]  /*173a0*/  LDSM.16.MT88.4 R172, [R203+0x6080] ;  /* 0x00608000cbac783b */ /* 0x000fe20000004200 */
[C---:B------:R-:W-:Y:S01]  /*173b0*/  HMMA.16816.F32 R76, R164.reuse, R142, R76 ;  /* 0x0000008ea44c723c */ /* 0x040fe2000000184c */
[----:B------:R-:W1:Y:S02]  /*173c0*/  MUFU.EX2 R190, R3 ;  /* 0x0000000300be7308 */ /* 0x000e640000000800 */
[----:B------:R-:W-:Y:S02]  /*173d0*/  FMUL.FTZ R81, R2, R81 ;  /* 0x0000005102517220 */ /* 0x000fe40000410000 */
[C---:B------:R-:W-:Y:S02]  /*173e0*/  FMUL.FTZ R82, R0.reuse, R82 ;  /* 0x0000005200527220 */ /* 0x040fe40000410000 */
[----:B------:R-:W2:Y:S01]  /*173f0*/  LDSM.16.MT88.4 R140, [R203+0x7080] ;  /* 0x00708000cb8c783b */ /* 0x000ea20000004200 */
        /* <DEDUP_REMOVED lines=61> */
[----:B------:R-:W-:Y:S01]  /*177d0*/  FMUL.FTZ R128, R2, R128 ;  /* 0x0000008002807220 */ /* 0x000fe20000410000 */
[----:B------:R-:W-:Y:S01]  /*177e0*/  F2FP.PACK_AB R140, R196, R197 ;  /* 0x000000c5c48c723e */ /* 0x000fe200000000ff */
[----:B------:R-:W-:Y:S03]  /*177f0*/  FMUL.FTZ R129, R2, R129 ;  /* 0x0000008102817220 */ /* 0x000fe60000410000 */
[C---:B------:R-:W-:Y:S03]  /*17800*/  HMMA.16816.F32 R124, R164.reuse, R142, R124 ;  /* 0x0000008ea47c723c */ /* 0x040fe6000000187c */
[----:B------:R-:W-:Y:S01]  /*17810*/  FMUL.FTZ R130, R0, R130 ;  /* 0x0000008200827220 */ /* 0x000fe20000410000 */
[----:B----4-:R-:W-:Y:S01]  /*17820*/  F2FP.PACK_AB R141, R192, R193 ;  /* 0x000000c1c08d723e */ /* 0x010fe200000000ff */
[----:B------:R-:W-:Y:S02]  /*17830*/  FMUL.FTZ R131, R0, R131 ;  /* 0x0000008300837220 */ /* 0x000fe40000410000 */
[----:B------:R-:W-:Y:S01]  /*17840*/  FMUL.FTZ R132, R2, R132 ;  /* 0x0000008402847220 */ /* 0x000fe20000410000 */
[----:B------:R-:W-:Y:S01]  /*17850*/  F2FP.PACK_AB R142, R194, R195 ;  /* 0x000000c3c28e723e */ /* 0x000fe200000000ff */
[----:B------:R-:W-:Y:S03]  /*17860*/  FMUL.FTZ R133, R2, R133 ;  /* 0x0000008502857220 */ /* 0x000fe60000410000 */
[C---:B-----5:R-:W-:Y:S03]  /*17870*/  HMMA.16816.F32 R128, R164.reuse, R144, R128 ;  /* 0x00000090a480723c */ /* 0x060fe60000001880 */
[----:B------:R-:W-:Y:S01]  /*17880*/  FMUL.FTZ R134, R0, R134 ;  /* 0x0000008600867220 */ /* 0x000fe20000410000 */
[----:B-1----:R-:W-:Y:S01]  /*17890*/  F2FP.PACK_AB R143, R190, R191 ;  /* 0x000000bfbe8f723e */ /* 0x002fe200000000ff */
[----:B------:R-:W-:Y:S02]  /*178a0*/  FMUL.FTZ R135, R0, R135 ;  /* 0x0000008700877220 */ /* 0x000fe40000410000 */
[----:B------:R-:W-:Y:S02]  /*178b0*/  FFMA.FTZ R3, R181, c[0x0][0x2d0], -R7 ;  /* 0x0000b400b5037a23 */ /* 0x000fe40000010807 */
[----:B------:R-:W-:Y:S02]  /*178c0*/  FFMA.FTZ R2, R2, R231, R219 ;  /* 0x000000e702027223 */ /* 0x000fe400000100db */
[----:B------:R1:W-:Y:S01]  /*178d0*/  MUFU.EX2 R189, R3 ;  /* 0x0000000300bd7308 */ /* 0x0003e20000000800 */
[----:B------:R-:W-:Y:S01]  /*178e0*/  HMMA.16816.F32 R132, R164, R146, R132 ;  /* 0x00000092a484723c */ /* 0x000fe20000001884 */
[----:B------:R-:W2:Y:S07]  /*178f0*/  LDSM.16.MT88.4 R144, [R202+0x6080] ;  /* 0x00608000ca90783b */ /* 0x000eae0000004200 */
[C---:B---3--:R-:W-:Y:S01]  /*17900*/  HMMA.16816.F32 R8, R140.reuse, R148, R8 ;  /* 0x000000948c08723c */ /* 0x048fe20000001808 */
[----:B------:R-:W3:Y:S07]  /*17910*/  LDSM.16.MT88.4 R164, [R204+0x6080] ;  /* 0x00608000cca4783b */ /* 0x000eee0000004200 */
[C---:B------:R-:W-:Y:S01]  /*17920*/  HMMA.16816.F32 R12, R140.reuse, R150, R12 ;  /* 0x000000968c0c723c */ /* 0x040fe2000000180c */
[----:B------:R-:W4:Y:S03]  /*17930*/  LDSM.16.MT88.4 R148, [R201+0x7880] ;  /* 0x00788000c994783b */ /* 0x000f260000004200 */
[--C-:B-1----:R-:W-:Y:S04]  /*17940*/  FFMA.FTZ R3, R183, c[0x0][0x2d0], -R7.reuse ;  /* 0x0000b400b7037a23 */ /* 0x102fe80000010807 */
[C---:B------:R-:W-:Y:S01]  /*17950*/  HMMA.16816.F32 R16, R140.reuse, R152, R16 ;  /* 0x000000988c10723c */ /* 0x040fe20000001810 */
[----:B------:R1:W5:Y:S07]  /*17960*/  MUFU.EX2 R188, R3 ;  /* 0x0000000300bc7308 */ /* 0x00036e0000000800 */
[C---:B------:R-:W-:Y:S01]  /*17970*/  HMMA.16816.F32 R20, R140.reuse, R154, R20 ;  /* 0x0000009a8c14723c */ /* 0x040fe20000001814 */
[----:B------:R-:W2:Y:S07]  /*17980*/  LDSM.16.MT88.4 R152, [R204+0x7880] ;  /* 0x00788000cc98783b */ /* 0x000eae0000004200 */
[C---:B------:R-:W-:Y:S08]  /*17990*/  HMMA.16816.F32 R24, R140.reuse, R156, R24 ;  /* 0x0000009c8c18723c */ /* 0x040ff00000001818 */
[C---:B------:R-:W-:Y:S01]  /*179a0*/  HMMA.16816.F32 R28, R140.reuse, R158, R28 ;  /* 0x0000009e8c1c723c */ /* 0x040fe2000000181c */
[----:B------:R-:W3:Y:S03]  /*179b0*/  LDSM.16.MT88.4 R156, [R203+0x7880] ;  /* 0x00788000cb9c783b */ /* 0x000ee60000004200 */
[--C-:B-1----:R-:W-:Y:S02]  /*179c0*/  FFMA.FTZ R3, R186, c[0x0][0x2d0], -R7.reuse ;  /* 0x0000b400ba037a23 */ /* 0x102fe40000010807 */
[----:B------:R-:W-:Y:S02]  /*179d0*/  FFMA.FTZ R7, R185, c[0x0][0x2d0], -R7 ;  /* 0x0000b400b9077a23 */ /* 0x000fe40000010807 */
[C---:B------:R-:W-:Y:S01]  /*179e0*/  HMMA.16816.F32 R32, R140.reuse, R160, R32 ;  /* 0x000000a08c20723c */ /* 0x040fe20000001820 */
[----:B------:R1:W-:Y:S07]  /*179f0*/  MUFU.EX2 R183, R3 ;  /* 0x0000000300b77308 */ /* 0x0003ee0000000800 */
[C---:B------:R-:W-:Y:S01]  /*17a00*/  HMMA.16816.F32 R36, R140.reuse, R162, R36 ;  /* 0x000000a28c24723c */ /* 0x040fe20000001824 */
[----:B------:R-:W-:Y:S02]  /*17a10*/  LDSM.16.MT88.4 R160, [R202+0x5080] ;  /* 0x00508000caa0783b */ /* 0x000fe40000004200 */
[----:B------:R-:W3:Y:S05]  /*17a20*/  MUFU.EX2 R181, R7 ;  /* 0x0000000700b57308 */ /* 0x000eea0000000800 */
[C---:B------:R-:W-:Y:S08]  /*17a30*/  HMMA.16816.F32 R40, R140.reuse, R168, R40 ;  /* 0x000000a88c28723c */ /* 0x040ff00000001828 */
[C---:B------:R-:W-:Y:S01]  /*17a40*/  HMMA.16816.F32 R44, R140.reuse, R170, R44 ;  /* 0x000000aa8c2c723c */ /* 0x040fe2000000182c */
[----:B------:R-:W-:Y:S03]  /*17a50*/  LDSM.16.MT88.4 R168, [R204+0x5080] ;  /* 0x00508000cca8783b */ /* 0x000fe60000004200 */
[--C-:B-1----:R-:W-:Y:S04]  /*17a60*/  FFMA.FTZ R3, R180, c[0x0][0x2d0], -R138.reuse ;  /* 0x0000b400b4037a23 */ /* 0x102fe8000001088a */
[C---:B--2---:R-:W-:Y:S01]  /*17a70*/  HMMA.16816.F32 R48, R140.reuse, R144, R48 ;  /* 0x000000908c30723c */ /* 0x044fe20000001830 */
[----:B------:R1:W-:Y:S07]  /*17a80*/  MUFU.EX2 R139, R3 ;  /* 0x00000003008b7308 */ /* 0x0003ee0000000800 */
[C---:B------:R-:W-:Y:S01]  /*17a90*/  HMMA.16816.F32 R52, R140.reuse, R146, R52 ;  /* 0x000000928c34723c */ /* 0x040fe20000001834 */
[----:B------:R-:W2:Y:S07]  /*17aa0*/  LDSM.16.MT88.4 R144, [R201+0x9080] ;  /* 0x00908000c990783b */ /* 0x000eae0000004200 */
[C---:B---3--:R-:W-:Y:S07]  /*17ab0*/  HMMA.16816.F32 R56, R140.reuse, R164, R56 ;  /* 0x000000a48c38723c */ /* 0x048fee0000001838 */
[----:B-----5:R-:W-:Y:S01]  /*17ac0*/  F2FP.PACK_AB R164, R188, R189 ;  /* 0x000000bdbca4723e */ /* 0x020fe200000000ff */
[C---:B------:R-:W-:Y:S04]  /*17ad0*/  HMMA.16816.F32 R60, R140.reuse, R166, R60 ;  /* 0x000000a68c3c723c */ /* 0x040fe8000000183c */
[--C-:B-1----:R-:W-:Y:S03]  /*17ae0*/  FFMA.FTZ R3, R182, c[0x0][0x2d0], -R138.reuse ;  /* 0x0000b400b6037a23 */ /* 0x102fe6000001088a */
[----:B------:R-:W-:Y:S01]  /*17af0*/  F2FP.PACK_AB R166, R181, R183 ;  /* 0x000000b7b5a6723e */ /* 0x000fe200000000ff */
[C---:B------:R-:W-:Y:S01]  /*17b00*/  HMMA.16816.F32 R64, R140.reuse, R172, R64 ;  /* 0x000000ac8c40723c */ /* 0x040fe20000001840 */
[----:B------:R-:W1:Y:S07]  /*17b10*/  MUFU.EX2 R137, R3 ;  /* 0x0000000300897308 */ /* 0x000e6e0000000800 */
[C---:B------:R-:W-:Y:S01]  /*17b20*/  HMMA.16816.F32 R68, R140.reuse, R174, R68 ;  /* 0x000000ae8c44723c */ /* 0x040fe20000001844 */
[----:B------:R-:W-:Y:S07]  /*17b30*/  LDSM.16.MT88.4 R172, [R203+0x5080] ;  /* 0x00508000cbac783b */ /* 0x000fee0000004200 */
[C---:B----4-:R-:W-:Y:S08]  /*17b40*/  HMMA.16816.F32 R72, R140.reuse, R148, R72 ;  /* 0x000000948c48723c */ /* 0x050ff00000001848 */
[C---:B------:R-:W-:Y:S01]  /*17b50*/  HMMA.16816.F32 R76, R140.reuse, R150, R76 ;  /* 0x000000968c4c723c */ /* 0x040fe2000000184c */
[----:B------:R-:W3:Y:S03]  /*17b60*/  LDSM.16.MT88.4 R148, [R202+0x9080] ;  /* 0x00908000ca94783b */ /* 0x000ee60000004200 */
[----:B-1----:R-:W-:Y:S01]  /*17b70*/  F2FP.PACK_AB R165, R137, R139 ;  /* 0x0000008b89a5723e */ /* 0x002fe200000000ff */
[--C-:B------:R-:W-:Y:S03]  /*17b80*/  FFMA.FTZ R3, R184, c[0x0][0x2d0], -R138.reuse ;  /* 0x0000b400b8037a23 */ /* 0x100fe6000001088a */
[C---:B------:R-:W-:Y:S01]  /*17b90*/  HMMA.16816.F32 R80, R140.reuse, R176, R80 ;  /* 0x000000b08c50723c */ /* 0x040fe20000001850 */
[----:B------:R1:W-:Y:S07]  /*17ba0*/  MUFU.EX2 R7, R3 ;  /* 0x0000000300077308 */ /* 0x0003ee0000000800 */
[C---:B------:R-:W-:Y:S01]  /*17bb0*/  HMMA.16816.F32 R84, R140.reuse, R178, R84 ;  /* 0x000000b28c54723c */ /* 0x040fe20000001854 */
[----:B------:R-:W-:Y:S07]  /*17bc0*/  LDSM.16.MT88.4 R176, [R201+0x6880] ;  /* 0x00688000c9b0783b */ /* 0x000fee0000004200 */
[C---:B------:R-:W-:Y:S08]  /*17bd0*/  HMMA.16816.F32 R88, R140.reuse, R152, R88 ;  /* 0x000000988c58723c */ /* 0x040ff00000001858 */
[C---:B------:R-:W-:Y:S01]  /*17be0*/  HMMA.16816.F32 R92, R140.reuse, R154, R92 ;  /* 0x0000009a8c5c723c */ /* 0x040fe2000000185c */
[----:B------:R-:W4:Y:S03]  /*17bf0*/  LDSM.16.MT88.4 R152, [R204+0x9080] ;  /* 0x00908000cc98783b */ /* 0x000f260000004200 */
[----:B-1----:R-:W-:Y:S04]  /*17c00*/  FFMA.FTZ R3, R187, c[0x0][0x2d0], -R138 ;  /* 0x0000b400bb037a23 */ /* 0x002fe8000001088a */
[C---:B------:R-:W-:Y:S01]  /*17c10*/  HMMA.16816.F32 R96, R140.reuse, R156, R96 ;  /* 0x0000009c8c60723c */ /* 0x040fe20000001860 */
[----:B------:R-:W1:Y:S07]  /*17c20*/  MUFU.EX2 R6, R3 ;  /* 0x0000000300067308 */ /* 0x000e6e0000000800 */
[C---:B------:R-:W-:Y:S01]  /*17c30*/  HMMA.16816.F32 R100, R140.reuse, R158, R100 ;  /* 0x0000009e8c64723c */ /* 0x040fe20000001864 */
[----:B------:R-:W5:Y:S07]  /*17c40*/  LDSM.16.MT88.4 R156, [R203+0x9080] ;  /* 0x00908000cb9c783b */ /* 0x000f6e0000004200 */
[C---:B--2---:R-:W-:Y:S08]  /*17c50*/  HMMA.16816.F32 R104, R140.reuse, R144, R104 ;  /* 0x000000908c68723c */ /* 0x044ff00000001868 */
[C---:B------:R-:W-:Y:S01]  /*17c60*/  HMMA.16816.F32 R108, R140.reuse, R146, R108 ;  /* 0x000000928c6c723c */ /* 0x040fe2000000186c */
[----:B------:R-:W2:Y:S03]  /*17c70*/  LDSM.16.MT88.4 R144, [R201+0x5080] ;  /* 0x00508000c990783b */ /* 0x000ea60000004200 */
[----:B-1----:R-:W-:Y:S01]  /*17c80*/  F2FP.PACK_AB R167, R6, R7 ;  /* 0x0000000706a7723e */ /* 0x002fe200000000ff */
[----:B------:R-:W-:Y:S02]  /*17c90*/  FFMA.FTZ R3, R0, R230, R215 ;  /* 0x000000e600037223 */ /* 0x000fe400000100d7 */
[----:B------:R-:W-:Y:S01]  /*17ca0*/  FADD.FTZ R0, R218, R2 ;  /* 0x00000002da007221 */ /* 0x000fe20000010000 */
[C---:B---3--:R-:W-:Y:S04]  /*17cb0*/  HMMA.16816.F32 R112, R140.reuse, R148, R112 ;  /* 0x000000948c70723c */ /* 0x048fe80000001870 */
[----:B------:R-:W-:Y:S02]  /*17cc0*/  FADD.FTZ R2, R214, R3 ;  /* 0x00000003d6027221 */ /* 0x000fe40000010000 */
[----:B------:R-:W-:Y:S02]  /*17cd0*/  FADD.FTZ R0, R217, R0 ;  /* 0x00000000d9007221 */ /* 0x000fe40000010000 */
[C---:B------:R-:W-:Y:S04]  /*17ce0*/  HMMA.16816.F32 R116, R140.reuse, R150, R116 ;  /* 0x000000968c74723c */ /* 0x040fe80000001874 */
        /* <DEDUP_REMOVED lines=24> */
[----:B------:R-:W-:Y:S01]  /*17e70*/  FADD.FTZ R0, R137, R3 ;  /* 0x0000000389007221 */ /* 0x000fe20000010000 */
[-C--:B------:R-:W-:Y:S01]  /*17e80*/  MOV R137, R4.reuse ;  /* 0x0000000400897202 */ /* 0x080fe20000000f00 */
[----:B------:R-:W-:Y:S02]  /*17e90*/  FADD.FTZ R2, R183, R2 ;  /* 0x00000002b7027221 */ /* 0x000fe40000010000 */
[C---:B------:R-:W-:Y:S01]  /*17ea0*/  HMMA.16816.F32 R152, R164.reuse, R162, R20 ;  /* 0x000000a2a498723c */ /* 0x040fe20000001814 */
[----:B------:R-:W4:Y:S03]  /*17eb0*/  LDSM.16.MT88.4 R20, [R201+0x8080] ;  /* 0x00808000c914783b */ /* 0x000f260000004200 */
[----:B------:R-:W-:Y:S01]  /*17ec0*/  FADD.FTZ R0, R7, R0 ;  /* 0x0000000007007221 */ /* 0x000fe20000010000 */
[----:B------:R-:W-:Y:S01]  /*17ed0*/  MOV R7, R4 ;  /* 0x0000000400077202 */ /* 0x000fe20000000f00 */
[----:B------:R-:W-:Y:S02]  /*17ee0*/  FADD.FTZ R231, R181, R2 ;  /* 0x00000002b5e77221 */ /* 0x000fe40000010000 */
[C---:B------:R-:W-:Y:S01]  /*17ef0*/  HMMA.16816.F32 R156, R164.reuse, R168, R24 ;  /* 0x000000a8a49c723c */ /* 0x040fe20000001818 */
[----:B------:R-:W5:Y:S03]  /*17f00*/  LDSM.16.MT88.4 R24, [R202+0x8080] ;  /* 0x00808000ca18783b */ /* 0x000f660000004200 */
[----:B------:R-:W-:Y:S01]  /*17f10*/  FADD.FTZ R230, R6, R0 ;  /* 0x0000000006e67221 */ /* 0x000fe20000010000 */
[----:B------:R-:W-:Y:S02]  /*17f20*/  IADD3 R0, R222, -0x1, RZ ;  /* 0xffffffffde007810 */ /* 0x000fe40007ffe0ff */
[----:B------:R-:W-:Y:S01]  /*17f30*/  MOV R6, R136 ;  /* 0x0000008800067202 */ /* 0x000fe20000000f00 */
[C---:B------:R-:W-:Y:S01]  /*17f40*/  HMMA.16816.F32 R160, R164.reuse, R170, R28 ;  /* 0x000000aaa4a0723c */ /* 0x040fe2000000181c */
[----:B------:R-:W2:Y:S03]  /*17f50*/  LDSM.16.MT88.4 R28, [R204+0x8080] ;  /* 0x00808000cc1c783b */ /* 0x000ea60000004200 */
[----:B------:R-:W-:Y:S04]  /*17f60*/  MOV R222, R0 ;  /* 0x0000000000de7202 */ /* 0x000fe80000000f00 */
[C---:B------:R-:W-:Y:S01]  /*17f70*/  HMMA.16816.F32 R32, R164.reuse, R172, R32 ;  /* 0x000000aca420723c */ /* 0x040fe20000001820 */
[----:B------:R-:W2:Y:S07]  /*17f80*/  LDSM.16.MT88.4 R168, [R203+0x8080] ;  /* 0x00808000cba8783b */ /* 0x000eae0000004200 */
        /* <DEDUP_REMOVED lines=29> */
[----:B------:R-:W-:Y:S07]  /*18160*/  @!UPT UIADD3 URZ, URZ, URZ, URZ ;  /* 0x0000003f3f3ff290 */ /* 0x000fee000fffe03f */
[----:B------:R-:W-:-:S11]  /*18170*/  @P0 BRA `(.L_x_1287) ;  /* 0xffffc3b000000947 */ /* 0x000fd6000383ffff */
.L_x_1265:
[----:B------:R-:W-:Y:S05]  /*18180*/  BRA.DIV ~URZ, `(.L_x_1288) ;  /* 0x00004ce27f007947 */ /* 0x000fea000b800000 */
[----:B------:R1:W2:Y:S02]  /*18190*/  SHFL.BFLY PT, R5, R231, 0x2, 0x1f ;  /* 0x0c401f00e7057f89 */ /* 0x0002a400000e0000 */
.L_x_1355:
[----:B--2---:R-:W-:Y:S01]  /*181a0*/  FADD.FTZ R5, R5, R231 ;  /* 0x000000e705057221 */ /* 0x004fe20000010000 */
[----:B------:R-:W-:Y:S05]  /*181b0*/  BRA.DIV ~URZ, `(.L_x_1289) ;  /* 0x00004d127f007947 */ /* 0x000fea000b800000 */
[----:B------:R-:W2:Y:S04]  /*181c0*/  SHFL.BFLY PT, R4, R230, 0x2, 0x1f ;  /* 0x0c401f00e6047f89 */ /* 0x000ea800000e0000 */
[----:B------:R-:W3:Y:S01]  /*181d0*/  SHFL.BFLY PT, R2, R5, 0x1, 0x1f ;  /* 0x0c201f0005027f89 */ /* 0x000ee200000e0000 */
[----:B--2---:R-:W-:-:S02]  /*181e0*/  FADD.FTZ R4, R4, R230 ;  /* 0x000000e604047221 */ /* 0x004fc40000010000 */
[----:B---3--:R-:W-:-:S03]  /*181f0*/  FADD.FTZ R5, R5, R2 ;  /* 0x0000000205057221 */ /* 0x008fc60000010000 */
[----:B------:R2:W3:Y:S04]  /*18200*/  SHFL.BFLY PT, R0, R4, 0x1, 0x1f ;  /* 0x0c201f0004007f89 */ /* 0x0004e800000e0000 */
.L_x_1356:
[----:B------:R-:W-:Y:S01]  /*18210*/  FSETP.NE.FTZ.AND P1, PT, R5, RZ, PT ;  /* 0x000000ff0500720b */ /* 0x000fe20003f35000 */
[----:B--23--:R-:W-:Y:S01]  /*18220*/  FADD.FTZ R4, R0, R4 ;  /* 0x0000000400047221 */ /* 0x00cfe20000010000 */
[----:B------:R-:W-:Y:S02]  /*18230*/  MOV R2, RZ ;  /* 0x000000ff00027202 */ /* 0x000fe40000000f00 */
[----:B------:R-:W-:Y:S02]  /*18240*/  MOV R0, RZ ;  /* 0x000000ff00007202 */ /* 0x000fe40000000f00 */
[----:B------:R-:W-:Y:S02]  /*18250*/  FSETP.NE.FTZ.AND P0, PT, R4, RZ, PT ;  /* 0x000000ff0400720b */ /* 0x000fe40003f15000 */
[----:B------:R-:W-:-:S05]  /*18260*/  MOV R137, 0xff800000 ;  /* 0xff80000000897802 */ /* 0x000fca0000000f00 */
[----:B------:R-:W2:Y:S01]  /*18270*/  @P1 MUFU.RCP R2, R5 ;  /* 0x0000000500021308 */ /* 0x000ea20000001000 */
[----:B------:R-:W-:-:S05]  /*18280*/  @P1 MOV R3, 0x3f317218 ;  /* 0x3f31721800031802 */ /* 0x000fca0000000f00 */
[----:B------:R-:W-:Y:S02]  /*18290*/  @P1 FMUL.FTZ R3, R3, c[0x0][0x2d0] ;  /* 0x0000b40003031a20 */ /* 0x000fe40000410000 */
[----:B------:R-:W3:Y:S01]  /*182a0*/  @P1 MUFU.LG2 R5, R5 ;  /* 0x0000000500051308 */ /* 0x000ee20000000c00 */
        /* <DEDUP_REMOVED lines=22> */
[C---:B------:R-:W-:Y:S01]  /*18410*/  FMUL.FTZ R36, R2.reuse, R49 ;  /* 0x0000003102247220 */ /* 0x040fe20000410000 */
[----:B------:R-:W-:Y:S01]  /*18420*/  MOV R49, 0xff800000 ;  /* 0xff80000000317802 */ /* 0x000fe20000000f00 */
        /* <DEDUP_REMOVED lines=42> */
[----:B------:R-:W4:Y:S01]  /*186d0*/  @P0 MUFU.LG2 R2, R4 ;  /* 0x0000000400020308 */ /* 0x000f220000000c00 */
[----:B---3--:R-:W-:Y:S02]  /*186e0*/  @P1 FMUL.FTZ R5, R5, 0.69314718246459960938 ;  /* 0x3f31721805051820 */ /* 0x008fe40000410000 */
[C---:B--2---:R-:W-:Y:S02]  /*186f0*/  FMUL.FTZ R142, R0.reuse, R142 ;  /* 0x0000008e008e7220 */ /* 0x044fe40000410000 */
[----:B------:R-:W-:Y:S01]  /*18700*/  @P1 FFMA.FTZ R137, R3, R136, R5 ;  /* 0x0000008803891223 */ /* 0x000fe20000010005 */
[----:B------:R-:W-:Y:S01]  /*18710*/  @P0 MOV R3, 0x3f317218 ;  /* 0x3f31721800030802 */ /* 0x000fe20000000f00 */
[C---:B------:R-:W-:Y:S01]  /*18720*/  FMUL.FTZ R143, R0.reuse, R143 ;  /* 0x0000008f008f7220 */ /* 0x040fe20000410000 */
[----:B------:R-:W-:Y:S01]  /*18730*/  PLOP3.LUT P1, PT, PT, PT, PT, 0x8, 0x0 ;  /* 0x000000000000781c */ /* 0x000fe20003f2e170 */
[----:B------:R-:W-:-:S02]  /*18740*/  FMUL.FTZ R146, R0, R146 ;  /* 0x0000009200927220 */ /* 0x000fc40000410000 */
[----:B------:R-:W-:Y:S02]  /*18750*/  @P0 FMUL.FTZ R3, R3, c[0x0][0x2d0] ;  /* 0x0000b40003030a20 */ /* 0x000fe40000410000 */
[C---:B------:R-:W-:Y:S02]  /*18760*/  FMUL.FTZ R147, R0.reuse, R147 ;  /* 0x0000009300937220 */ /* 0x040fe40000410000 */
[----:B------:R-:W-:Y:S02]  /*18770*/  FMUL.FTZ R150, R0, R150 ;  /* 0x0000009600967220 */ /* 0x000fe40000410000 */
[----:B----4-:R-:W-:Y:S02]  /*18780*/  @P0 FMUL.FTZ R2, R2, 0.69314718246459960938 ;  /* 0x3f31721802020820 */ /* 0x010fe40000410000 */
        /* <DEDUP_REMOVED lines=60> */
.L_x_1182:
[----:B------:R-:W-:Y:S05]  /*18b50*/  @P1 BRA `(.L_x_1290) ;  /* 0x00001ab000001947 */ /* 0x000fea0003800000 */
[----:B------:R-:W2:Y:S01]  /*18b60*/  LDL R69, [R1+0x70] ;  /* 0x0000700001457983 */ /* 0x000ea20000100800 */
[----:B------:R-:W-:Y:S01]  /*18b70*/  F2FP.PACK_AB R50, R51, R50 ;  /* 0x000000323332723e */ /* 0x000fe200000000ff */
[----:B------:R-:W-:Y:S01]  /*18b80*/  WARPSYNC 0xffffffff ;  /* 0xffffffff00007948 */ /* 0x000fe20003800000 */
[----:B------:R-:W-:Y:S01]  /*18b90*/  F2FP.PACK_AB R46, R47, R46 ;  /* 0x0000002e2f2e723e */ /* 0x000fe200000000ff */
[----:B------:R-:W3:Y:S01]  /*18ba0*/  S2R R65, SR_TID.X ;  /* 0x0000000000417919 */ /* 0x000ee20000002100 */
        /* <DEDUP_REMOVED lines=12> */
[----:B---3--:R-:W-:-:S02]  /*18c70*/  SHF.R.S32.HI R51, RZ, 0x1f, R65 ;  /* 0x0000001fff337819 */ /* 0x008fc40000011441 */
[----:B------:R-:W-:Y:S02]  /*18c80*/  F2FP.PACK_AB R45, R161, R160 ;  /* 0x000000a0a12d723e */ /* 0x000fe400000000ff */
[CC--:B------:R-:W-:Y:S02]  /*18c90*/  LEA.HI R2, R51.reuse, R65.reuse, RZ, 0x2 ;  /* 0x0000004133027211 */ /* 0x0c0fe400078f10ff */
[----:B------:R-:W-:Y:S02]  /*18ca0*/  LEA.HI R47, R51, R65, RZ, 0x5 ;  /* 0x00000041332f7211 */ /* 0x000fe400078f28ff */
[--C-:B------:R-:W-:Y:S02]  /*18cb0*/  SHF.R.S32.HI R4, RZ, 0x2, R2.reuse ;  /* 0x00000002ff047819 */ /* 0x100fe40000011402 */
[----:B------:R-:W-:Y:S02]  /*18cc0*/  SHF.R.S32.HI R0, RZ, 0x1f, R2 ;  /* 0x0000001fff007819 */ /* 0x000fe40000011402 */
[----:B------:R-:W-:-:S02]  /*18cd0*/  SHF.R.S32.HI R43, RZ, 0x5, R47 ;  /* 0x00000005ff2b7819 */ /* 0x000fc4000001142f */
[----:B------:R-:W-:Y:S02]  /*18ce0*/  LEA.HI R0, R0, R4, RZ, 0x3 ;  /* 0x0000000400007211 */ /* 0x000fe400078f18ff */
[----:B------:R-:W-:Y:S02]  /*18cf0*/  F2FP.PACK_AB R162, R163, R162 ;  /* 0x000000a2a3a2723e */ /* 0x000fe400000000ff */
[----:B------:R-:W-:Y:S02]  /*18d00*/  LOP3.LUT R0, R0, 0xfffffff8, RZ, 0xc0, !PT ;  /* 0xfffffff800007812 */ /* 0x000fe400078ec0ff */
[----:B------:R-:W-:Y:S02]  /*18d10*/  F2FP.PACK_AB R44, R33, R14 ;  /* 0x0000000e212c723e */ /* 0x000fe400000000ff */
[----:B------:R-:W-:Y:S01]  /*18d20*/  F2FP.PACK_AB R41, R35, R34 ;  /* 0x000000222329723e */ /* 0x000fe200000000ff */
[----:B------:R-:W-:Y:S01]  /*18d30*/  IMAD.IADD R4, R4, 0x1, -R0 ;  /* 0x0000000104047824 */ /* 0x000fe200078e0a00 */
[----:B------:R-:W-:-:S02]  /*18d40*/  LOP3.LUT R0, R2, 0xfffffffc, RZ, 0xc0, !PT ;  /* 0xfffffffc02007812 */ /* 0x000fc400078ec0ff */
[----:B------:R-:W-:Y:S01]  /*18d50*/  F2FP.PACK_AB R40, R37, R16 ;  /* 0x000000102528723e */ /* 0x000fe200000000ff */
[C---:B------:R-:W-:Y:S01]  /*18d60*/  IMAD.SHL.U32 R2, R4.reuse, 0x40, RZ ;  /* 0x0000004004027824 */ /* 0x040fe200078e00ff */
[----:B------:R-:W-:Y:S01]  /*18d70*/  LOP3.LUT R3, R4, 0x1, RZ, 0xc0, !PT ;  /* 0x0000000104037812 */ /* 0x000fe200078ec0ff */
[----:B------:R-:W-:Y:S01]  /*18d80*/  IMAD.IADD R21, R65, 0x1, -R0 ;  /* 0x0000000141157824 */ /* 0x000fe200078e0a00 */
[----:B------:R-:W-:Y:S02]  /*18d90*/  F2FP.PACK_AB R39, R39, R38 ;  /* 0x000000262727723e */ /* 0x000fe400000000ff */
[----:B------:R-:W-:Y:S01]  /*18da0*/  LOP3.LUT R0, R2, 0x1c0, RZ, 0xc0, !PT ;  /* 0x000001c002007812 */ /* 0x000fe200078ec0ff */
[----:B------:R-:W-:Y:S01]  /*18db0*/  IMAD R2, R43, 0x200, R21 ;  /* 0x000002002b027824 */ /* 0x000fe200078e0215 */
        /* <DEDUP_REMOVED lines=10> */
[----:B------:R-:W-:Y:S02]  /*18e60*/  F2FP.PACK_AB R35, R53, R52 ;  /* 0x000000343523723e */ /* 0x000fe400000000ff */
[----:B------:R-:W-:-:S02]  /*18e70*/  F2FP.PACK_AB R54, R55, R54 ;  /* 0x000000363736723e */ /* 0x000fc400000000ff */
        /* <DEDUP_REMOVED lines=31> */
[----:B---3--:R-:W-:Y:S01]  /*19070*/  IMAD.MOV.U32 R48, RZ, RZ, 0x40 ;  /* 0x00000040ff307424 */ /* 0x008fe200078e00ff */
[----:B------:R-:W-:Y:S02]  /*19080*/  F2FP.PACK_AB R94, R95, R94 ;  /* 0x0000005e5f5e723e */ /* 0x000fe400000000ff */
[----:B------:R-:W-:Y:S01]  /*19090*/  STS [R4+0x400], R154 ;  /* 0x0004009a04007388 */ /* 0x000fe20000000800 */
[----:B------:R-:W-:-:S02]  /*190a0*/  F2FP.PACK_AB R24, R24, R96 ;  /* 0x000000601818723e */ /* 0x000fc400000000ff */
[----:B------:R-:W-:Y:S02]  /*190b0*/  F2FP.PACK_AB R98, R99, R98 ;  /* 0x000000626362723e */ /* 0x000fe400000000ff */
[----:B----4-:R-:W-:Y:S02]  /*190c0*/  SEL R7, R48, 0xffffffc0, !P2 ;  /* 0xffffffc030077807 */ /* 0x010fe40005000000 */
[----:B------:R-:W-:Y:S02]  /*190d0*/  F2FP.PACK_AB R23, R23, R100 ;  /* 0x000000641717723e */ /* 0x000fe400000000ff */
[----:B------:R-:W-:Y:S02]  /*190e0*/  F2FP.PACK_AB R102, R103, R102 ;  /* 0x000000666766723e */ /* 0x000fe400000000ff */
[----:B------:R-:W-:Y:S01]  /*190f0*/  F2FP.PACK_AB R22, R22, R104 ;  /* 0x000000681616723e */ /* 0x000fe200000000ff */
[----:B-1----:R-:W-:Y:S01]  /*19100*/  IMAD.IADD R6, R0, 0x1, R7 ;  /* 0x0000000100067824 */ /* 0x002fe200078e0207 */
[----:B------:R-:W-:-:S02]  /*19110*/  F2FP.PACK_AB R106, R107, R106 ;  /* 0x0000006a6b6a723e */ /* 0x000fc400000000ff */
[----:B------:R-:W-:Y:S02]  /*19120*/  F2FP.PACK_AB R20, R109, R108 ;  /* 0x0000006c6d14723e */ /* 0x000fe400000000ff */
[----:B------:R1:W-:Y:S01]  /*19130*/  STS [R6+0x80], R5 ;  /* 0x0000800506007388 */ /* 0x0003e20000000800 */
[----:B------:R-:W-:Y:S01]  /*19140*/  F2FP.PACK_AB R110, R111, R110 ;  /* 0x0000006e6f6e723e */ /* 0x000fe200000000ff */
[----:B------:R-:W-:Y:S02]  /*19150*/  IMAD.IADD R8, R7, 0x1, R2 ;  /* 0x0000000107087824 */ /* 0x000fe400078e0202 */
        /* <DEDUP_REMOVED lines=18> */
[----:B------:R-:W-:Y:S02]  /*19280*/  ISETP.NE.U32.AND P0, PT, RZ, c[0x0][0x500], PT ;  /* 0x00014000ff007a0c */ /* 0x000fe40003f05070 */
[----:B------:R-:W-:Y:S01]  /*19290*/  ISETP.NE.U32.AND P1, PT, RZ, c[0x0][0x508], PT ;  /* 0x00014200ff007a0c */ /* 0x000fe20003f25070 */
[----:B------:R-:W-:Y:S01]  /*192a0*/  STS [R5+0x480], R41 ;  /* 0x0004802905007388 */ /* 0x000fe20000000800 */
[----:B------:R-:W-:-:S02]  /*192b0*/  ISETP.NE.AND.EX P0, PT, RZ, c[0x0][0x504], PT, P0 ;  /* 0x00014100ff007a0c */ /* 0x000fc40003f05300 */
[----:B------:R-:W-:Y:S01]  /*192c0*/  ISETP.NE.AND.EX P1, PT, RZ, c[0x0][0x50c], PT, P1 ;  /* 0x00014300ff007a0c */ /* 0x000fe20003f25310 */
        /* <DEDUP_REMOVED lines=44> */
[----:B-1----:R-:W-:-:S03]  /*19590*/  IMAD.MOV.U32 R2, RZ, RZ, 0x4 ;  /* 0x00000004ff027424 */ /* 0x002fc600078e00ff */
[----:B------:R-:W-:Y:S04]  /*195a0*/  STS [R8+0xc000], R11 ;  /* 0x00c0000b08007388 */ /* 0x000fe80000000800 */
[----:B------:R-:W-:Y:S04]  /*195b0*/  STS [R8+0xc400], R10 ;  /* 0x00c4000a08007388 */ /* 0x000fe80000000800 */
[----:B------:R2:W-:Y:S04]  /*195c0*/  STS [R5+0xc080], R9 ;  /* 0x00c0800905007388 */ /* 0x0005e80000000800 */
[----:B------:R1:W-:Y:S04]  /*195d0*/  STS [R5+0xc480], R15 ;  /* 0x00c4800f05007388 */ /* 0x0003e80000000800 */
[----:B------:R1:W-:Y:S04]  /*195e0*/  STS [R7+0xc000], R14 ;  /* 0x00c0000e07007388 */ /* 0x0003e80000000800 */
[----:B------:R1:W-:Y:S01]  /*195f0*/  STS [R7+0xc400], R13 ;  /* 0x00c4000d07007388 */ /* 0x0003e20000000800 */
[----:B--2---:R-:W-:-:S03]  /*19600*/  IMAD.WIDE R8, R69, R2, c[0x0][0x500] ;  /* 0x0001400045087625 */ /* 0x004fc600078e0202 */
[----:B------:R-:W-:Y:S06]  /*19610*/  BAR.SYNC.DEFER_BLOCKING 0x1, 0x100 ;  /* 0x0044000000007b1d */ /* 0x000fec0000010000 */
[----:B------:R-:W2:Y:S01]  /*19620*/  @P0 LDG.E R0, [R8.64] ;  /* 0x0000000e08000981 */ /* 0x000ea2000c1e1900 */
[----:B------:R-:W-:Y:S02]  /*19630*/  IMAD.MOV.U32 R29, RZ, RZ, c[0x0][0x388] ;  /* 0x0000e200ff1d7624 */ /* 0x000fe400078e00ff */
[----:B------:R-:W-:-:S05]  /*19640*/  @P1 IMAD.WIDE R2, R69, R2, c[0x0][0x508] ;  /* 0x0001420045021625 */ /* 0x000fca00078e0202 */
[----:B------:R3:W5:Y:S02]  /*19650*/  @P1 LDG.E R29, [R2.64] ;  /* 0x0000000e021d1981 */ /* 0x000764000c1e1900 */
[----:B---3--:R-:W-:Y:S02]  /*19660*/  CS2R R2, SRZ ;  /* 0x0000000000027805 */ /* 0x008fe4000001ff00 */
[--C-:B--2---:R-:W-:Y:S01]  /*19670*/  @P0 SHF.R.S32.HI R3, RZ, 0x1f, R0.reuse ;  /* 0x0000001fff030819 */ /* 0x104fe20000011400 */
[----:B------:R-:W-:Y:S01]  /*19680*/  @P0 IMAD.MOV.U32 R2, RZ, RZ, R0 ;  /* 0x000000ffff020224 */ /* 0x000fe200078e0000 */
[----:B------:R-:W-:Y:S05]  /*19690*/  @P1 BRA `(.L_x_1291) ;  /* 0x0000004000001947 */ /* 0x000fea0003800000 */
[----:B-1----:R-:W-:Y:S05]  /*196a0*/  @!P0 BRA `(.L_x_1291) ;  /* 0x0000003000008947 */ /* 0x002fea0003800000 */
[----:B------:R-:W2:Y:S04]  /*196b0*/  LDG.E R4, [R8.64] ;  /* 0x0000000e08047981 */ /* 0x000ea8000c1e1900 */
[----:B------:R-:W2:Y:S02]  /*196c0*/  LDG.E R0, [R8.64+0x4] ;  /* 0x0000040e08007981 */ /* 0x000ea4000c1e1900 */
[----:B--2--5:R-:W-:-:S02]  /*196d0*/  IADD3 R29, -R4, R0, RZ ;  /* 0x00000000041d7210 */ /* 0x024fc40007ffe1ff */
.L_x_1291:
[----:B-1----:R-:W1:Y:S01]  /*196e0*/  S2R R9, SR_CTAID.Y ;  /* 0x0000000000097919 */ /* 0x002e620000002600 */
[----:B------:R-:W-:Y:S01]  /*196f0*/  LOP3.LUT R0, R47, 0xffffffe0, RZ, 0xc0, !PT ;  /* 0xffffffe02f007812 */ /* 0x000fe200078ec0ff */
[----:B------:R-:W-:Y:S01]  /*19700*/  IMAD.MOV.U32 R8, RZ, RZ, c[0x0][0x4e8] ;  /* 0x00013a00ff087624 */ /* 0x000fe200078e00ff */
[----:B------:R-:W-:Y:S01]  /*19710*/  SHF.R.S32.HI R4, RZ, 0x1f, R43 ;  /* 0x0000001fff047819 */ /* 0x000fe2000001142b */
[----:B------:R-:W2:Y:S01]  /*19720*/  S2R R28, SR_CTAID.X ;  /* 0x00000000001c7919 */ /* 0x000ea20000002500 */
[----:B------:R-:W-:Y:S01]  /*19730*/  LEA.HI R16, R51, R65, RZ, 0x3 ;  /* 0x0000004133107211 */ /* 0x000fe200078f18ff */
[----:B------:R-:W-:Y:S01]  /*19740*/  IMAD.IADD R0, R65, 0x1, -R0 ;  /* 0x0000000141007824 */ /* 0x000fe200078e0a00 */
[----:B------:R-:W-:Y:S01]  /*19750*/  LEA.HI R4, R4, R43, RZ, 0x3 ;  /* 0x0000002b04047211 */ /* 0x000fe200078f18ff */
[----:B------:R-:W3:Y:S01]  /*19760*/  S2R R10, SR_CTAID.Y ;  /* 0x00000000000a7919 */ /* 0x000ee20000002600 */
[----:B------:R-:W-:Y:S01]  /*19770*/  ISETP.NE.AND P1, PT, R8, 0x1, PT ;  /* 0x000000010800780c */ /* 0x000fe20003f25270 */
[----:B-----5:R-:W-:Y:S01]  /*19780*/  IMAD R29, R29, c[0x0][0x4e8], RZ ;  /* 0x00013a001d1d7a24 */ /* 0x020fe200078e02ff */
[----:B------:R-:W-:Y:S01]  /*19790*/  SHF.R.S32.HI R7, RZ, 0x1f, R0 ;  /* 0x0000001fff077819 */ /* 0x000fe20000011400 */
[----:B------:R-:W-:Y:S01]  /*197a0*/  BSSY B0, `(.L_x_1292) ;  /* 0x0000089000007945 */ /* 0x000fe20003800000 */
[----:B------:R-:W-:-:S02]  /*197b0*/  LOP3.LUT R5, R4, 0xffffff8, RZ, 0xc0, !PT ;  /* 0x0ffffff804057812 */ /* 0x000fc400078ec0ff */
[----:B------:R-:W-:Y:S02]  /*197c0*/  LEA.HI R4, R21, R21, RZ, 0x1 ;  /* 0x0000001515047211 */ /* 0x000fe400078f08ff */
[----:B------:R-:W-:Y:S01]  /*197d0*/  LEA.HI R7, R7, R0, RZ, 0x2 ;  /* 0x0000000007077211 */ /* 0x000fe200078f10ff */
[----:B------:R-:W-:Y:S01]  /*197e0*/  IMAD.IADD R6, R43, 0x1, -R5 ;  /* 0x000000012b067824 */ /* 0x000fe200078e0a05 */
[----:B------:R-:W-:Y:S02]  /*197f0*/  LOP3.LUT R4, R4, 0x1ffffffe, RZ, 0xc0, !PT ;  /* 0x1ffffffe04047812 */ /* 0x000fe400078ec0ff */
[----:B------:R-:W-:Y:S02]  /*19800*/  SHF.R.S32.HI R5, RZ, 0x2, R7 ;  /* 0x00000002ff057819 */ /* 0x000fe40000011407 */
[----:B------:R-:W-:Y:S02]  /*19810*/  IADD3 R7, R21, -R4, RZ ;  /* 0x8000000415077210 */ /* 0x000fe40007ffe0ff */
[----:B-1----:R-:W-:Y:S01]  /*19820*/  SHF.R.S32.HI R9, RZ, 0x1f, R9 ;  /* 0x0000001fff097819 */ /* 0x002fe20000011409 */
[----:B------:R-:W-:Y:S01]  /*19830*/  IMAD R17, R6, 0x10, R5 ;  /* 0x0000001006117824 */ /* 0x000fe200078e0205 */
[----:B------:R-:W-:Y:S01]  /*19840*/  LOP3.LUT P2, RZ, R0, 0x3, RZ, 0xc0, !PT ;  /* 0x0000000300ff7812 */ /* 0x000fe2000784c0ff */
[----:B------:R-:W-:Y:S01]  /*19850*/  IMAD R0, R3, c[0x0][0x3a0], RZ ;  /* 0x0000e80003007a24 */ /* 0x000fe200078e02ff */
[----:B------:R-:W-:Y:S01]  /*19860*/  LOP3.LUT R12, R16, 0xfffffff8, RZ, 0xc0, !PT ;  /* 0xfffffff8100c7812 */ /* 0x000fe200078ec0ff */
[----:B------:R-:W-:Y:S01]  /*19870*/  IMAD R6, R7, 0x8, R17 ;  /* 0x0000000807067824 */ /* 0x000fe200078e0211 */
[----:B------:R-:W-:Y:S01]  /*19880*/  SEL R15, R69, RZ, !P0 ;  /* 0x000000ff450f7207 */ /* 0x000fe20004000000 */
[----:B------:R-:W-:Y:S01]  /*19890*/  IMAD R8, R9, c[0x0][0x490], RZ ;  /* 0x0001240009087a24 */ /* 0x000fe200078e02ff */
[----:B------:R-:W-:Y:S01]  /*198a0*/  SHF.R.S32.HI R16, RZ, 0x3, R16 ;  /* 0x00000003ff107819 */ /* 0x000fe20000011410 */
[----:B------:R-:W-:Y:S01]  /*198b0*/  IMAD R7, R2, c[0x0][0x3a4], R0 ;  /* 0x0000e90002077a24 */ /* 0x000fe200078e0200 */
[----:B--2---:R-:W-:Y:S01]  /*198c0*/  LEA R0, R28, R6, 0x7 ;  /* 0x000000061c007211 */ /* 0x004fe200078e38ff */
[----:B---3--:R-:W-:Y:S01]  /*198d0*/  IMAD.WIDE.U32 R4, R10, c[0x0][0x490], R2 ;  /* 0x000124000a047a25 */ /* 0x008fe200078e0002 */
[----:B------:R-:W-:-:S03]  /*198e0*/  LEA.HI R19, R51, R65, RZ, 0x6 ;  /* 0x0000004133137211 */ /* 0x000fc600078f30ff */
[----:B------:R-:W-:Y:S02]  /*198f0*/  IMAD R8, R10, c[0x0][0x494], R8 ;  /* 0x000125000a087a24 */ /* 0x000fe400078e0208 */
[----:B------:R-:W-:-:S04]  /*19900*/  IMAD.WIDE.U32 R2, R2, c[0x0][0x3a0], RZ ;  /* 0x0000e80002027a25 */ /* 0x000fc800078e00ff */
[----:B------:R-:W-:Y:S01]  /*19910*/  IMAD.IADD R5, R5, 0x1, R8 ;  /* 0x0000000105057824 */ /* 0x000fe200078e0208 */
[----:B------:R-:W-:Y:S01]  /*19920*/  IADD3 R3, R3, R7, RZ ;  /* 0x0000000703037210 */ /* 0x000fe20007ffe0ff */
[----:B------:R-:W-:Y:S01]  /*19930*/  @P1 IMAD.HI.U32 R8, R0, c[0x0][0x4ec], RZ ;  /* 0x00013b0000081a27 */ /* 0x000fe200078e00ff */
[----:B------:R-:W-:-:S03]  /*19940*/  SHF.R.S32.HI R7, RZ, 0x1f, R69 ;  /* 0x0000001fff077819 */ /* 0x000fc60000011445 */
[----:B------:R-:W-:Y:S01]  /*19950*/  IMAD.MOV.U32 R6, RZ, RZ, R0 ;  /* 0x000000ffff067224 */ /* 0x000fe200078e0000 */
[----:B------:R-:W-:Y:S01]  /*19960*/  @P1 SHF.R.U32.HI R6, RZ, c[0x0][0x4f0], R8 ;  /* 0x00013c00ff061a19 */ /* 0x000fe20000011608 */
[----:B------:R-:W-:Y:S01]  /*19970*/  IMAD R9, R9, c[0x0][0x3e8], RZ ;  /* 0x0000fa0009097a24 */ /* 0x000fe200078e02ff */
[----:B------:R-:W-:Y:S01]  /*19980*/  SEL R13, R7, RZ, !P0 ;  /* 0x000000ff070d7207 */ /* 0x000fe20004000000 */
[----:B------:R-:W-:Y:S02]  /*19990*/  IMAD.IADD R12, R65, 0x1, -R12 ;  /* 0x00000001410c7824 */ /* 0x000fe400078e0a0c */
[----:B------:R-:W-:Y:S02]  /*199a0*/  IMAD.MOV R7, RZ, RZ, -R6 ;  /* 0x000000ffff077224 */ /* 0x000fe400078e0a06 */
[----:B------:R-:W-:Y:S01]  /*199b0*/  IMAD R9, R10, c[0x0][0x3ec], R9 ;  /* 0x0000fb000a097a24 */ /* 0x000fe200078e0209 */
[----:B------:R-:W-:Y:S01]  /*199c0*/  LEA R14, R12, R16, 0x5 ;  /* 0x000000100c0e7211 */ /* 0x000fe200078e28ff */
[----:B------:R-:W-:-:S04]  /*199d0*/  IMAD.WIDE.U32 R2, R10, c[0x0][0x3e8], R2 ;  /* 0x0000fa000a027a25 */ /* 0x000fc800078e0002 */
[----:B------:R-:W-:Y:S01]  /*199e0*/  IMAD R8, R7, c[0x0][0x4e8], R0 ;  /* 0x00013a0007087a24 */ /* 0x000fe200078e0200 */
[----:B------:R-:W-:Y:S01]  /*199f0*/  IADD3 R3, R3, R9, RZ ;  /* 0x0000000903037210 */ /* 0x000fe20007ffe0ff */
[----:B------:R-:W-:Y:S02]  /*19a00*/  IMAD R0, R13, c[0x0][0x498], RZ ;  /* 0x000126000d007a24 */ /* 0x000fe400078e02ff */
[----:B------:R-:W-:Y:S01]  /*19a10*/  IMAD.WIDE.U32 R4, R15, c[0x0][0x498], R4 ;  /* 0x000126000f047a25 */ /* 0x000fe200078e0004 */
[----:B------:R-:W-:-:S03]  /*19a20*/  SHF.R.S32.HI R9, RZ, 0x1f, R8 ;  /* 0x0000001fff097819 */ /* 0x000fc60000011408 */
[----:B------:R-:W-:Y:S01]  /*19a30*/  IMAD R11, R15, c[0x0][0x49c], R0 ;  /* 0x000127000f0b7a24 */ /* 0x000fe200078e0200 */
[----:B------:R-:W-:Y:S01]  /*19a40*/  SHF.R.S32.HI R0, RZ, 0x1f, R6 ;  /* 0x0000001fff007819 */ /* 0x000fe20000011406 */
[----:B------:R-:W-:Y:S01]  /*19a50*/  IMAD R14, R28, 0x80, R14 ;  /* 0x000000801c0e7824 */ /* 0x000fe200078e020e */
[----:B------:R-:W-:Y:S01]  /*19a60*/  IADD3 R4, P0, R6, R4, RZ ;  /* 0x0000000406047210 */ /* 0x000fe20007f1e0ff */
[----:B------:R-:W-:Y:S02]  /*19a70*/  IMAD.SHL.U32 R18, R16, 0x40, RZ ;  /* 0x0000004010127824 */ /* 0x000fe400078e00ff */
[----:B------:R-:W-:Y:S01]  /*19a80*/  IMAD R9, R9, c[0x0][0x488], RZ ;  /* 0x0001220009097a24 */ /* 0x000fe200078e02ff */
[----:B------:R-:W-:Y:S01]  /*19a90*/  IADD3.X R5, R0, R5, R11, P0, !PT ;  /* 0x0000000500057210 */ /* 0x000fe200007fe40b */
[----:B------:R-:W-:Y:S01]  /*19aa0*/  @P1 IMAD.HI.U32 R10, R14, c[0x0][0x4ec], RZ ;  /* 0x00013b000e0a1a27 */ /* 0x000fe200078e00ff */
[----:B------:R-:W-:-:S03]  /*19ab0*/  LOP3.LUT R6, R18, 0x1c0, RZ, 0xc0, !PT ;  /* 0x000001c012067812 */ /* 0x000fc600078ec0ff */
[----:B------:R-:W-:Y:S01]  /*19ac0*/  IMAD.SHL.U32 R0, R12, 0x8, RZ ;  /* 0x000000080c007824 */ /* 0x000fe200078e00ff */
[----:B------:R-:W-:Y:S01]  /*19ad0*/  SHF.R.U32.HI R11, RZ, 0x3, R6 ;  /* 0x00000003ff0b7819 */ /* 0x000fe20000011606 */
[----:B------:R-:W-:-:S04]  /*19ae0*/  IMAD.WIDE.U32 R4, R8, c[0x0][0x488], R4 ;  /* 0x0001220008047a25 */ /* 0x000fc800078e0004 */
[----:B------:R-:W-:Y:S02]  /*19af0*/  IMAD R9, R8, c[0x0][0x48c], R9 ;  /* 0x0001230008097a24 */ /* 0x000fe400078e0209 */
[----:B------:R-:W-:Y:S01]  /*19b00*/  IMAD.MOV.U32 R7, RZ, RZ, R14 ;  /* 0x000000ffff077224 */ /* 0x000fe200078e000e */
[----:B------:R-:W-:Y:S01]  /*19b10*/  @P1 SHF.R.U32.HI R7, RZ, c[0x0][0x4f0], R10 ;  /* 0x00013c00ff071a19 */ /* 0x000fe2000001160a */
[----:B------:R-:W-:Y:S01]  /*19b20*/  IMAD R8, R13, c[0x0][0x3f0], RZ ;  /* 0x0000fc000d087a24 */ /* 0x000fe200078e02ff */
[----:B------:R-:W-:Y:S01]  /*19b30*/  LOP3.LUT R10, R6, 0x38, R0, 0xf8, !PT ;  /* 0x00000038060a7812 */ /* 0x000fe200078ef800 */
[----:B------:R-:W-:Y:S01]  /*19b40*/  IMAD.WIDE.U32 R2, R15, c[0x0][0x3f0], R2 ;  /* 0x0000fc000f027a25 */ /* 0x000fe200078e0002 */
[----:B------:R-:W-:Y:S02]  /*19b50*/  LEA R6, P0, R4, c[0x0][0x450], 0x2 ;  /* 0x0001140004067a11 */ /* 0x000fe400078010ff */
[----:B------:R-:W-:Y:S01]  /*19b60*/  IADD3 R9, R5, R9, RZ ;  /* 0x0000000905097210 */ /* 0x000fe20007ffe0ff */
[----:B------:R-:W-:Y:S01]  /*19b70*/  IMAD R8, R15, c[0x0][0x3f4], R8 ;  /* 0x0000fd000f087a24 */ /* 0x000fe200078e0208 */
[----:B------:R-:W-:Y:S01]  /*19b80*/  LOP3.LUT R15, R10, R11, RZ, 0x3c, !PT ;  /* 0x0000000b0a0f7212 */ /* 0x000fe200078e3cff */
[----:B------:R-:W-:Y:S01]  /*19b90*/  IMAD.MOV R5, RZ, RZ, -R7 ;  /* 0x000000ffff057224 */ /* 0x000fe200078e0a07 */
[----:B------:R-:W-:Y:S01]  /*19ba0*/  LEA.HI.X R4, R4, c[0x0][0x454], R9, 0x2, P0 ;  /* 0x0001150004047a11 */ /* 0x000fe200000f1409 */
[----:B------:R-:W-:Y:S01]  /*19bb0*/  IMAD.IADD R3, R3, 0x1, R8 ;  /* 0x0000000103037824 */ /* 0x000fe200078e0208 */
[----:B------:R-:W-:Y:S01]  /*19bc0*/  SHFL.IDX PT, R10, R6, RZ, 0x1c1f ;  /* 0x001c1fff060a7589 */ /* 0x000fe200000e0000 */
[----:B------:R-:W-:Y:S01]  /*19bd0*/  SHF.R.S32.HI R12, RZ, 0x1f, R7 ;  /* 0x0000001fff0c7819 */ /* 0x000fe20000011407 */
[----:B------:R-:W-:-:S02]  /*19be0*/  IMAD R5, R5, c[0x0][0x4e8], R14 ;  /* 0x00013a0005057a24 */ /* 0x000fc400078e020e */
[----:B------:R-:W1:Y:S01]  /*19bf0*/  SHFL.IDX PT, R11, R4, RZ, 0x1c1f ;  /* 0x001c1fff040b7589 */ /* 0x000e6200000e0000 */
[----:B------:R-:W-:-:S03]  /*19c00*/  IMAD.WIDE.U32 R2, R7, c[0x0][0x3e0], R2 ;  /* 0x0000f80007027a25 */ /* 0x000fc600078e0002 */
[----:B------:R2:W-:Y:S04]  /*19c10*/  SHFL.IDX PT, R8, R6, 0x1, 0x1c1f ;  /* 0x003c1f0006087f89 */ /* 0x0005e800000e0000 */
[----:B------:R3:W4:Y:S01]  /*19c20*/  SHFL.IDX PT, R9, R4, 0x1, 0x1c1f ;  /* 0x003c1f0004097f89 */ /* 0x00072200000e0000 */
[----:B--2---:R-:W-:Y:S01]  /*19c30*/  IMAD R6, R12, c[0x0][0x3e0], RZ ;  /* 0x0000f8000c067a24 */ /* 0x004fe200078e02ff */
[----:B---3--:R-:W-:-:S03]  /*19c40*/  LEA R4, R28, R17, 0x7 ;  /* 0x000000111c047211 */ /* 0x008fc600078e38ff */
[----:B------:R-:W-:Y:S01]  /*19c50*/  IMAD R12, R7, c[0x0][0x3e4], R6 ;  /* 0x0000f900070c7a24 */ /* 0x000fe200078e0206 */
[----:B------:R-:W-:Y:S01]  /*19c60*/  LEA R28, R28, R16, 0x7 ;  /* 0x000000101c1c7211 */ /* 0x000fe200078e38ff */
[----:B------:R-:W-:Y:S01]  /*19c70*/  IMAD.SHL.U32 R6, R19, 0x8, RZ ;  /* 0x0000000813067824 */ /* 0x000fe200078e00ff */
[C---:B------:R-:W-:Y:S01]  /*19c80*/  IADD3 R13, R4.reuse, 0x8, RZ ;  /* 0x00000008040d7810 */ /* 0x040fe20007ffe0ff */
[----:B------:R-:W-:Y:S01]  /*19c90*/  IMAD.IADD R3, R3, 0x1, R12 ;  /* 0x0000000103037824 */ /* 0x000fe200078e020c */
[-C--:B------:R-:W-:Y:S02]  /*19ca0*/  ISETP.GE.OR P1, PT, R4, R29.reuse, P2 ;  /* 0x0000001d0400720c */ /* 0x080fe40001726670 */
[----:B------:R-:W-:Y:S02]  /*19cb0*/  SHF.R.S32.HI R4, RZ, 0x1f, R5 ;  /* 0x0000001fff047819 */ /* 0x000fe40000011405 */
[----:B------:R-:W-:Y:S02]  /*19cc0*/  ISETP.GE.OR P0, PT, R13, R29, P2 ;  /* 0x0000001d0d00720c */ /* 0x000fe40001706670 */
[----:B------:R-:W-:Y:S01]  /*19cd0*/  LOP3.LUT R7, R15, 0x7ffffe00, R6, 0xf8, !PT ;  /* 0x7ffffe000f077812 */ /* 0x000fe200078ef806 */
[----:B------:R-:W-:-:S04]  /*19ce0*/  IMAD R4, R4, c[0x0][0x3d8], RZ ;  /* 0x0000f60004047a24 */ /* 0x000fc800078e02ff */
[C---:B------:R-:W-:Y:S02]  /*19cf0*/  IMAD R6, R5.reuse, c[0x0][0x3dc], R4 ;  /* 0x0000f70005067a24 */ /* 0x040fe400078e0204 */
[----:B------:R-:W-:Y:S01]  /*19d00*/  IMAD.WIDE.U32 R4, R5, c[0x0][0x3d8], R2 ;  /* 0x0000f60005047a25 */ /* 0x000fe200078e0002 */
[----:B------:R-:W-:Y:S01]  /*19d10*/  SHF.L.U32 R2, R7, 0x1, RZ ;  /* 0x0000000107027819 */ /* 0x000fe200000006ff */
[----:B-1----:R1:W-:Y:S02]  /*19d20*/  @!P1 ST.E [R10.64], R137 ;  /* 0x000000890a009985 */ /* 0x0023e4000c10190e */
[----:B------:R-:W-:Y:S02]  /*19d30*/  IMAD.IADD R3, R5, 0x1, R6 ;  /* 0x0000000105037824 */ /* 0x000fe400078e0206 */
        /* <DEDUP_REMOVED lines=21> */
[C---:B-1----:R-:W-:Y:S01]  /*19e90*/  IADD3 R8, R0.reuse, 0x80, RZ ;  /* 0x0000008000087810 */ /* 0x042fe20007ffe0ff */
[----:B------:R-:W1:Y:S01]  /*19ea0*/  LDS.128 R20, [R2+0x4080] ;  /* 0x0040800002147984 */ /* 0x000e620000000c00 */
[----:B------:R-:W-:Y:S02]  /*19eb0*/  IADD3 R9, R0, 0xc0, RZ ;  /* 0x000000c000097810 */ /* 0x000fe40007ffe0ff */
[----:B------:R-:W-:Y:S01]  /*19ec0*/  ISETP.GE.AND P2, PT, R7, c[0x0][0x3c8], PT ;  /* 0x0000f20007007a0c */ /* 0x000fe20003f46270 */
[----:B------:R-:W3:Y:S01]  /*19ed0*/  LDS.128 R16, [R2+0x8080] ;  /* 0x0080800002107984 */ /* 0x000ee20000000c00 */
[----:B------:R-:W-:Y:S02]  /*19ee0*/  ISETP.GE.AND P1, PT, R8, c[0x0][0x3c8], PT ;  /* 0x0000f20008007a0c */ /* 0x000fe40003f26270 */
[----:B------:R-:W-:Y:S01]  /*19ef0*/  ISETP.GE.AND P0, PT, R9, c[0x0][0x3c8], PT ;  /* 0x0000f20009007a0c */ /* 0x000fe20003f06270 */
[----:B------:R4:W5:Y:S01]  /*19f00*/  LDS.128 R12, [R2+0xc080] ;  /* 0x00c08000020c7984 */ /* 0x0009620000000c00 */
[----:B------:R-:W-:-:S07]  /*19f10*/  ISETP.GE.AND P3, PT, R0, c[0x0][0x3c8], PT ;  /* 0x0000f20000007a0c */ /* 0x000fce0003f66270 */
[----:B------:R-:W-:-:S04]  /*19f20*/  @!P2 SHF.R.S32.HI R3, RZ, 0x1f, R7 ;  /* 0x0000001fff03a819 */ /* 0x000fc80000011407 */
[----:B------:R-:W-:Y:S02]  /*19f30*/  @!P0 SHF.R.S32.HI R6, RZ, 0x1f, R9 ;  /* 0x0000001fff068819 */ /* 0x000fe40000011409 */
[----:B------:R-:W-:Y:S01]  /*19f40*/  @!P2 LEA.HI R7, R3, R7, RZ, 0x3 ;  /* 0x000000070307a211 */ /* 0x000fe200078f18ff */
[----:B------:R-:W-:Y:S01]  /*19f50*/  @!P3 IMAD.WIDE R10, R0, 0x2, R4 ;  /* 0x00000002000ab825 */ /* 0x000fe200078e0204 */
[----:B----4-:R-:W-:-:S04]  /*19f60*/  @!P1 SHF.R.S32.HI R2, RZ, 0x1f, R8 ;  /* 0x0000001fff029819 */ /* 0x010fc80000011408 */
        /* <DEDUP_REMOVED lines=8> */
[----:B-1----:R2:W-:Y:S03]  /*19ff0*/  @!P2 ST.E.128 [R8.64], R20 ;  /* 0x000000140800a985 */ /* 0x0025e6000c101d0e */
[----:B------:R-:W-:Y:S01]  /*1a000*/  @!P0 IMAD.WIDE R2, R2, 0x2, R4 ;  /* 0x0000000202028825 */ /* 0x000fe200078e0204 */
[----:B---3--:R2:W-:Y:S04]  /*1a010*/  @!P1 ST.E.128 [R6.64], R16 ;  /* 0x0000001006009985 */ /* 0x0085e8000c101d0e */
[----:B-----5:R2:W-:Y:S02]  /*1a020*/  @!P0 ST.E.128 [R2.64], R12 ;  /* 0x0000000c02008985 */ /* 0x0205e4000c101d0e */
.L_x_1293:
[----:B--234-:R-:W-:Y:S05]  /*1a030*/  BSYNC B0 ;  /* 0x0000000000007941 */ /* 0x01cfea0003800000 */
.L_x_1292:
        /* <DEDUP_REMOVED lines=30> */
.L_x_1295:
[----:B------:R-:W-:Y:S05]  /*1a220*/  BSYNC B0 ;  /* 0x0000000000007941 */ /* 0x000fea0003800000 */
.L_x_1294:
        /* <DEDUP_REMOVED lines=30> */
.L_x_1297:
[----:B------:R-:W-:Y:S05]  /*1a410*/  BSYNC B0 ;  /* 0x0000000000007941 */ /* 0x000fea0003800000 */
.L_x_1296:
        /* <DEDUP_REMOVED lines=31> */
.L_x_1290:
[----:B------:R-:W2:Y:S01]  /*1a610*/  LDL R8, [R1+0x70] ;  /* 0x0000700001087983 */ /* 0x000ea20000100800 */
[----:B------:R-:W-:Y:S01]  /*1a620*/  ISETP.NE.U32.AND P1, PT, RZ, c[0x0][0x508], PT ;  /* 0x00014200ff007a0c */ /* 0x000fe20003f25070 */
[----:B------:R-:W-:Y:S01]  /*1a630*/  IMAD.MOV.U32 R2, RZ, RZ, 0x4 ;  /* 0x00000004ff027424 */ /* 0x000fe200078e00ff */
[----:B------:R-:W-:Y:S02]  /*1a640*/  ISETP.NE.U32.AND P0, PT, RZ, c[0x0][0x500], PT ;  /* 0x00014000ff007a0c */ /* 0x000fe40003f05070 */
[----:B------:R-:W-:Y:S02]  /*1a650*/  ISETP.NE.AND.EX P1, PT, RZ, c[0x0][0x50c], PT, P1 ;  /* 0x00014300ff007a0c */ /* 0x000fe40003f25310 */
[----:B------:R-:W-:Y:S01]  /*1a660*/  ISETP.NE.AND.EX P0, PT, RZ, c[0x0][0x504], PT, P0 ;  /* 0x00014100ff007a0c */ /* 0x000fe20003f05300 */
[----:B------:R-:W-:Y:S02]  /*1a670*/  IMAD.MOV.U32 R16, RZ, RZ, c[0x0][0x388] ;  /* 0x0000e200ff107624 */ /* 0x000fe400078e00ff */
[----:B--2---:R-:W-:-:S08]  /*1a680*/  IMAD.WIDE R6, R8, R2, c[0x0][0x500] ;  /* 0x0001400008067625 */ /* 0x004fd000078e0202 */
[----:B------:R-:W-:Y:S02]  /*1a690*/  @P1 IMAD.WIDE R2, R8, R2, c[0x0][0x508] ;  /* 0x0001420008021625 */ /* 0x000fe400078e0202 */
[----:B------:R-:W2:Y:S04]  /*1a6a0*/  @P0 LDG.E R0, [R6.64] ;  /* 0x0000000e06000981 */ /* 0x000ea8000c1e1900 */
[----:B------:R3:W5:Y:S01]  /*1a6b0*/  @P1 LDG.E R16, [R2.64] ;  /* 0x0000000e02101981 */ /* 0x000762000c1e1900 */
[----:B------:R-:W-:Y:S02]  /*1a6c0*/  CS2R R4, SRZ ;  /* 0x0000000000047805 */ /* 0x000fe4000001ff00 */
[--C-:B--2---:R-:W-:Y:S01]  /*1a6d0*/  @P0 SHF.R.S32.HI R5, RZ, 0x1f, R0.reuse ;  /* 0x0000001fff050819 */ /* 0x104fe20000011400 */
[----:B------:R-:W-:Y:S01]  /*1a6e0*/  @P0 IMAD.MOV.U32 R4, RZ, RZ, R0 ;  /* 0x000000ffff040224 */ /* 0x000fe200078e0000 */
[----:B------:R-:W-:Y:S05]  /*1a6f0*/  @P1 BRA `(.L_x_1298) ;  /* 0x0000004000001947 */ /* 0x000fea0003800000 */
[----:B---3--:R-:W-:Y:S05]  /*1a700*/  @!P0 BRA `(.L_x_1298) ;  /* 0x0000003000008947 */ /* 0x008fea0003800000 */
[----:B------:R2:W3:Y:S04]  /*1a710*/  LDG.E R0, [R6.64] ;  /* 0x0000000e06007981 */ /* 0x0004e8000c1e1900 */
[----:B--2---:R-:W3:Y:S02]  /*1a720*/  LDG.E R6, [R6.64+0x4] ;  /* 0x0000040e06067981 */ /* 0x004ee4000c1e1900 */
[----:B---3-5:R-:W-:-:S02]  /*1a730*/  IADD3 R16, -R0, R6, RZ ;  /* 0x0000000600107210 */ /* 0x028fc40007ffe1ff */
.L_x_1298:
[----:B---3--:R-:W2:Y:S01]  /*1a740*/  S2R R10, SR_TID.X ;  /* 0x00000000000a7919 */ /* 0x008ea20000002100 */
[----:B------:R-:W-:Y:S01]  /*1a750*/  SHF.R.S32.HI R0, RZ, 0x1f, R8 ;  /* 0x0000001fff007819 */ /* 0x000fe20000011408 */
[----:B------:R-:W-:Y:S01]  /*1a760*/  BSSY B0, `(.L_x_1299) ;  /* 0x0000029000007945 */ /* 0x000fe20003800000 */
[----:B------:R-:W-:Y:S01]  /*1a770*/  SEL R9, R8, RZ, !P0 ;  /* 0x000000ff08097207 */ /* 0x000fe20004000000 */
[----:B------:R-:W3:Y:S01]  /*1a780*/  S2R R2, SR_CTAID.Y ;  /* 0x0000000000027919 */ /* 0x000ee20000002600 */
[----:B------:R-:W-:-:S03]  /*1a790*/  SEL R11, R0, RZ, !P0 ;  /* 0x000000ff000b7207 */ /* 0x000fc60004000000 */
[----:B------:R-:W4:Y:S01]  /*1a7a0*/  S2R R12, SR_CTAID.Y ;  /* 0x00000000000c7919 */ /* 0x000f220000002600 */
[----:B--2---:R-:W-:Y:S02]  /*1a7b0*/  ISETP.GE.AND P1, PT, R10, 0x80, PT ;  /* 0x000000800a00780c */ /* 0x004fe40003f26270 */
[----:B---3--:R-:W-:-:S11]  /*1a7c0*/  SHF.R.S32.HI R13, RZ, 0x1f, R2 ;  /* 0x0000001fff0d7819 */ /* 0x008fd60000011402 */
[----:B------:R-:W-:Y:S05]  /*1a7d0*/  @P1 BRA `(.L_x_1300) ;  /* 0x0000021000001947 */ /* 0x000fea0003800000 */
[----:B----4-:R-:W2:Y:S01]  /*1a7e0*/  S2R R8, SR_CTAID.X ;  /* 0x0000000000087919 */ /* 0x010ea20000002500 */
[----:B-----5:R-:W-:Y:S01]  /*1a7f0*/  IMAD R0, R16, c[0x0][0x4e8], RZ ;  /* 0x00013a0010007a24 */ /* 0x020fe200078e02ff */
[----:B--2---:R-:W-:-:S04]  /*1a800*/  LEA R8, R8, R10, 0x7 ;  /* 0x0000000a08087211 */ /* 0x004fc800078e38ff */
[----:B------:R-:W-:-:S13]  /*1a810*/  ISETP.GE.AND P0, PT, R8, R0, PT ;  /* 0x000000000800720c */ /* 0x000fda0003f06270 */
[----:B------:R-:W-:Y:S05]  /*1a820*/  @P0 BRA `(.L_x_1300) ;  /* 0x000001c000000947 */ /* 0x000fea0003800000 */
[----:B------:R-:W-:Y:S01]  /*1a830*/  MOV R0, c[0x0][0x4e8] ;  /* 0x00013a0000007a02 */ /* 0x000fe20000000f00 */
[----:B------:R-:W-:Y:S01]  /*1a840*/  IMAD R6, R13, c[0x0][0x490], RZ ;  /* 0x000124000d067a24 */ /* 0x000fe200078e02ff */
[----:B------:R-:W-:Y:S01]  /*1a850*/  MOV R2, R4 ;  /* 0x0000000400027202 */ /* 0x000fe20000000f00 */
[----:B------:R-:W-:Y:S01]  /*1a860*/  IMAD.MOV.U32 R3, RZ, RZ, R5 ;  /* 0x000000ffff037224 */ /* 0x000fe200078e0005 */
[----:B------:R-:W-:Y:S01]  /*1a870*/  ISETP.NE.AND P0, PT, R0, 0x1, PT ;  /* 0x000000010000780c */ /* 0x000fe20003f05270 */
[C---:B------:R-:W-:Y:S01]  /*1a880*/  IMAD R6, R12.reuse, c[0x0][0x494], R6 ;  /* 0x000125000c067a24 */ /* 0x040fe200078e0206 */
[----:B------:R-:W-:Y:S01]  /*1a890*/  MOV R0, R8 ;  /* 0x0000000800007202 */ /* 0x000fe20000000f00 */
[----:B------:R-:W-:-:S05]  /*1a8a0*/  IMAD.WIDE.U32 R2, R12, c[0x0][0x490], R2 ;  /* 0x000124000c027a25 */ /* 0x000fca00078e0002 */
[----:B------:R-:W-:-:S05]  /*1a8b0*/  IADD3 R3, R6, R3, RZ ;  /* 0x0000000306037210 */ /* 0x000fca0007ffe0ff */
[----:B------:R-:W-:-:S04]  /*1a8c0*/  @P0 IMAD.HI.U32 R7, R8, c[0x0][0x4ec], RZ ;  /* 0x00013b0008070a27 */ /* 0x000fc800078e00ff */
[----:B------:R-:W-:Y:S01]  /*1a8d0*/  IMAD.WIDE.U32 R2, R9, c[0x0][0x498], R2 ;  /* 0x0001260009027a25 */ /* 0x000fe200078e0002 */
[----:B------:R-:W-:-:S03]  /*1a8e0*/  @P0 SHF.R.U32.HI R0, RZ, c[0x0][0x4f0], R7 ;  /* 0x00013c00ff000a19 */ /* 0x000fc60000011607 */
[----:B------:R-:W-:Y:S01]  /*1a8f0*/  IMAD R7, R11, c[0x0][0x498], RZ ;  /* 0x000126000b077a24 */ /* 0x000fe200078e02ff */
[----:B------:R-:W-:Y:S01]  /*1a900*/  IADD3 R2, P0, R0, R2, RZ ;  /* 0x0000000200027210 */ /* 0x000fe20007f1e0ff */
[----:B------:R-:W-:Y:S02]  /*1a910*/  IMAD.MOV R6, RZ, RZ, -R0 ;  /* 0x000000ffff067224 */ /* 0x000fe400078e0a00 */
[----:B------:R-:W-:Y:S02]  /*1a920*/  IMAD R7, R9, c[0x0][0x49c], R7 ;  /* 0x0001270009077a24 */ /* 0x000fe400078e0207 */
[----:B------:R-:W-:Y:S01]  /*1a930*/  IMAD R6, R6, c[0x0][0x4e8], R8 ;  /* 0x00013a0006067a24 */ /* 0x000fe200078e0208 */
[----:B------:R-:W-:-:S04]  /*1a940*/  SHF.R.S32.HI R8, RZ, 0x1f, R0 ;  /* 0x0000001fff087819 */ /* 0x000fc80000011400 */
[----:B------:R-:W-:Y:S02]  /*1a950*/  SHF.R.S32.HI R0, RZ, 0x1f, R6 ;  /* 0x0000001fff007819 */ /* 0x000fe40000011406 */
[----:B------:R-:W-:-:S03]  /*1a960*/  IADD3.X R3, R8, R3, R7, P0, !PT ;  /* 0x0000000308037210 */ /* 0x000fc600007fe407 */
[----:B------:R-:W-:Y:S02]  /*1a970*/  IMAD R0, R0, c[0x0][0x488], RZ ;  /* 0x0001220000007a24 */ /* 0x000fe400078e02ff */
[----:B------:R-:W-:-:S04]  /*1a980*/  IMAD.WIDE.U32 R2, R6, c[0x0][0x488], R2 ;  /* 0x0001220006027a25 */ /* 0x000fc800078e0002 */
[----:B------:R-:W-:Y:S01]  /*1a990*/  IMAD R0, R6, c[0x0][0x48c], R0 ;  /* 0x0001230006007a24 */ /* 0x000fe200078e0200 */
[----:B------:R-:W-:-:S04]  /*1a9a0*/  LEA R6, P0, R2, c[0x0][0x450], 0x2 ;  /* 0x0001140002067a11 */ /* 0x000fc800078010ff */
[----:B------:R-:W-:-:S04]  /*1a9b0*/  IADD3 R0, R3, R0, RZ ;  /* 0x0000000003007210 */ /* 0x000fc80007ffe0ff */
[----:B------:R-:W-:Y:S02]  /*1a9c0*/  LEA.HI.X R7, R2, c[0x0][0x454], R0, 0x2, P0 ;  /* 0x0001150002077a11 */ /* 0x000fe400000f1400 */
[----:B------:R-:W-:-:S05]  /*1a9d0*/  MOV R0, 0xff800000 ;  /* 0xff80000000007802 */ /* 0x000fca0000000f00 */
[----:B------:R2:W-:Y:S02]  /*1a9e0*/  STG.E [R6.64], R0 ;  /* 0x0000000006007986 */ /* 0x0005e4000c10190e */
.L_x_1300:
[----:B----4-:R-:W-:Y:S05]  /*1a9f0*/  BSYNC B0 ;  /* 0x0000000000007941 */ /* 0x010fea0003800000 */
.L_x_1299:
[----:B------:R-:W3:Y:S01]  /*1aa00*/  S2R R14, SR_CTAID.X ;  /* 0x00000000000e7919 */ /* 0x000ee20000002500 */
[----:B--2---:R-:W-:Y:S01]  /*1aa10*/  IMAD R0, R5, c[0x0][0x3a0], RZ ;  /* 0x0000e80005007a24 */ /* 0x004fe200078e02ff */
[----:B------:R-:W-:Y:S01]  /*1aa20*/  SHF.R.S32.HI R5, RZ, 0x1f, R10 ;  /* 0x0000001fff057819 */ /* 0x000fe2000001140a */
[C---:B------:R-:W-:Y:S01]  /*1aa30*/  IMAD.WIDE.U32 R2, R4.reuse, c[0x0][0x3a0], RZ ;  /* 0x0000e80004027a25 */ /* 0x040fe200078e00ff */
[----:B------:R-:W-:Y:S02]  /*1aa40*/  MOV R6, c[0x0][0x4e8] ;  /* 0x00013a0000067a02 */ /* 0x000fe40000000f00 */
[----:B------:R-:W-:Y:S01]  /*1aa50*/  LEA.HI R5, R5, R10, RZ, 0x3 ;  /* 0x0000000a05057211 */ /* 0x000fe200078f18ff */
[----:B------:R-:W-:Y:S01]  /*1aa60*/  IMAD R0, R4, c[0x0][0x3a4], R0 ;  /* 0x0000e90004007a24 */ /* 0x000fe200078e0200 */
[----:B------:R-:W-:Y:S01]  /*1aa70*/  ISETP.NE.AND P0, PT, R6, 0x1, PT ;  /* 0x000000010600780c */ /* 0x000fe20003f05270 */
[----:B------:R-:W-:Y:S01]  /*1aa80*/  IMAD R6, R11, c[0x0][0x3f0], RZ ;  /* 0x0000fc000b067a24 */ /* 0x000fe200078e02ff */
[----:B------:R-:W-:-:S02]  /*1aa90*/  LOP3.LUT R4, R5, 0xfffffff8, RZ, 0xc0, !PT ;  /* 0xfffffff805047812 */ /* 0x000fc400078ec0ff */
[----:B------:R-:W-:Y:S01]  /*1aaa0*/  IADD3 R3, R3, R0, RZ ;  /* 0x0000000003037210 */ /* 0x000fe20007ffe0ff */
[----:B------:R-:W-:Y:S02]  /*1aab0*/  IMAD R0, R13, c[0x0][0x3e8], RZ ;  /* 0x0000fa000d007a24 */ /* 0x000fe400078e02ff */
[----:B------:R-:W-:Y:S01]  /*1aac0*/  IMAD.IADD R8, R10, 0x1, -R4 ;  /* 0x000000010a087824 */ /* 0x000fe200078e0a04 */
[----:B------:R-:W-:Y:S01]  /*1aad0*/  SHF.R.S32.HI R10, RZ, 0x3, R5 ;  /* 0x00000003ff0a7819 */ /* 0x000fe20000011405 */
[C---:B------:R-:W-:Y:S02]  /*1aae0*/  IMAD R0, R12.reuse, c[0x0][0x3ec], R0 ;  /* 0x0000fb000c007a24 */ /* 0x040fe400078e0200 */
[----:B------:R-:W-:Y:S01]  /*1aaf0*/  IMAD.WIDE.U32 R2, R12, c[0x0][0x3e8], R2 ;  /* 0x0000fa000c027a25 */ /* 0x000fe200078e0002 */
[----:B------:R-:W-:-:S03]  /*1ab00*/  LEA R4, R8, R10, 0x5 ;  /* 0x0000000a08047211 */ /* 0x000fc600078e28ff */
[----:B------:R-:W-:Y:S01]  /*1ab10*/  IMAD R7, R9, c[0x0][0x3f4], R6 ;  /* 0x0000fd0009077a24 */ /* 0x000fe200078e0206 */
[----:B------:R-:W-:Y:S01]  /*1ab20*/  IADD3 R3, R0, R3, RZ ;  /* 0x0000000300037210 */ /* 0x000fe20007ffe0ff */
[C---:B---3--:R-:W-:Y:S01]  /*1ab30*/  IMAD R4, R14.reuse, 0x80, R4 ;  /* 0x000000800e047824 */ /* 0x048fe200078e0204 */
[----:B------:R-:W-:-:S03]  /*1ab40*/  LEA R14, R14, R10, 0x7 ;  /* 0x0000000a0e0e7211 */ /* 0x000fc600078e38ff */
[----:B------:R-:W-:Y:S01]  /*1ab50*/  @P0 IMAD.HI.U32 R5, R4, c[0x0][0x4ec], RZ ;  /* 0x00013b0004050a27 */ /* 0x000fe200078e00ff */
[----:B------:R-:W-:-:S03]  /*1ab60*/  MOV R0, R4 ;  /* 0x0000000400007202 */ /* 0x000fc60000000f00 */
[----:B------:R-:W-:Y:S01]  /*1ab70*/  IMAD.WIDE.U32 R2, R9, c[0x0][0x3f0], R2 ;  /* 0x0000fc0009027a25 */ /* 0x000fe200078e0002 */
[----:B------:R-:W-:-:S04]  /*1ab80*/  @P0 SHF.R.U32.HI R0, RZ, c[0x0][0x4f0], R5 ;  /* 0x00013c00ff000a19 */ /* 0x000fc80000011605 */
[--C-:B------:R-:W-:Y:S01]  /*1ab90*/  SHF.R.S32.HI R6, RZ, 0x1f, R0.reuse ;  /* 0x0000001fff067819 */ /* 0x100fe20000011400 */
[----:B------:R-:W-:Y:S01]  /*1aba0*/  IMAD.MOV R5, RZ, RZ, -R0 ;  /* 0x000000ffff057224 */ /* 0x000fe200078e0a00 */
[----:B------:R-:W-:-:S03]  /*1abb0*/  IADD3 R3, R3, R7, RZ ;  /* 0x0000000703037210 */ /* 0x000fc60007ffe0ff */
[----:B------:R-:W-:Y:S02]  /*1abc0*/  IMAD R6, R6, c[0x0][0x3e0], RZ ;  /* 0x0000f80006067a24 */ /* 0x000fe400078e02ff */
[----:B------:R-:W-:Y:S02]  /*1abd0*/  IMAD R5, R5, c[0x0][0x4e8], R4 ;  /* 0x00013a0005057a24 */ /* 0x000fe400078e0204 */
[----:B------:R-:W-:-:S03]  /*1abe0*/  IMAD.WIDE.U32 R2, R0, c[0x0][0x3e0], R2 ;  /* 0x0000f80000027a25 */ /* 0x000fc600078e0002 */
[----:B------:R-:W-:Y:S01]  /*1abf0*/  SHF.R.S32.HI R4, RZ, 0x1f, R5 ;  /* 0x0000001fff047819 */ /* 0x000fe20000011405 */
[----:B------:R-:W-:-:S05]  /*1ac00*/  IMAD R0, R0, c[0x0][0x3e4], R6 ;  /* 0x0000f90000007a24 */ /* 0x000fca00078e0206 */
[----:B------:R-:W-:Y:S01]  /*1ac10*/  IADD3 R3, R3, R0, RZ ;  /* 0x0000000003037210 */ /* 0x000fe20007ffe0ff */
[----:B------:R-:W-:-:S04]  /*1ac20*/  IMAD R0, R4, c[0x0][0x3d8], RZ ;  /* 0x0000f60004007a24 */ /* 0x000fc800078e02ff */
[C---:B------:R-:W-:Y:S02]  /*1ac30*/  IMAD R4, R5.reuse, c[0x0][0x3dc], R0 ;  /* 0x0000f70005047a24 */ /* 0x040fe400078e0200 */
[----:B------:R-:W-:-:S04]  /*1ac40*/  IMAD.WIDE.U32 R2, R5, c[0x0][0x3d8], R2 ;  /* 0x0000f60005027a25 */ /* 0x000fc800078e0002 */
[----:B------:R-:W-:Y:S01]  /*1ac50*/  IMAD.SHL.U32 R0, R8, 0x8, RZ ;  /* 0x0000000808007824 */ /* 0x000fe200078e00ff */
[----:B------:R-:W-:Y:S02]  /*1ac60*/  IADD3 R3, R3, R4, RZ ;  /* 0x0000000403037210 */ /* 0x000fe40007ffe0ff */
[----:B------:R-:W-:Y:S02]  /*1ac70*/  LEA R17, P0, R2, c[0x0][0x380], 0x1 ;  /* 0x0000e00002117a11 */ /* 0x000fe400078008ff */
[----:B------:R-:W-:Y:S02]  /*1ac80*/  IADD3 R13, R0, 0x40, RZ ;  /* 0x00000040000d7810 */ /* 0x000fe40007ffe0ff */
[----:B------:R-:W-:Y:S02]  /*1ac90*/  LEA.HI.X R15, R2, c[0x0][0x384], R3, 0x1, P0 ;  /* 0x0000e100020f7a11 */ /* 0x000fe400000f0c03 */
[C---:B------:R-:W-:Y:S02]  /*1aca0*/  IADD3 R11, R0.reuse, 0x80, RZ ;  /* 0x00000080000b7810 */ /* 0x040fe40007ffe0ff */
[----:B------:R-:W-:Y:S01]  /*1acb0*/  IADD3 R12, R0, 0xc0, RZ ;  /* 0x000000c0000c7810 */ /* 0x000fe20007ffe0ff */
[----:B------:R-:W-:Y:S05]  /*1acc0*/  BRA.DIV ~URZ, `(.L_x_1301) ;  /* 0x000022e27f007947 */ /* 0x000fea000b800000 */
[----:B------:R2:W3:Y:S02]  /*1acd0*/  SHFL.IDX PT, R4, R15, RZ, 0x181f ;  /* 0x00181fff0f047589 */ /* 0x0004e400000e0000 */
.L_x_1357:
[----:B------:R-:W-:Y:S05]  /*1ace0*/  BRA.DIV ~URZ, `(.L_x_1302) ;  /* 0x000023427f007947 */ /* 0x000fea000b800000 */
[----:B------:R4:W1:Y:S02]  /*1acf0*/  SHFL.IDX PT, R2, R17, RZ, 0x181f ;  /* 0x00181fff11027589 */ /* 0x00086400000e0000 */
.L_x_1358:
[----:B-----5:R-:W-:Y:S01]  /*1ad00*/  IMAD R16, R16, c[0x0][0x4e8], RZ ;  /* 0x00013a0010107a24 */ /* 0x020fe200078e02ff */
[----:B------:R-:W-:Y:S01]  /*1ad10*/  BSSY B0, `(.L_x_1303) ;  /* 0x0000019000007945 */ /* 0x000fe20003800000 */
[----:B---3--:R-:W-:-:S03]  /*1ad20*/  MOV R3, R4 ;  /* 0x0000000400037202 */ /* 0x008fc60000000f00 */
[----:B------:R-:W-:-:S13]  /*1ad30*/  ISETP.GE.AND P0, PT, R14, R16, PT ;  /* 0x000000100e00720c */ /* 0x000fda0003f06270 */
        /* <DEDUP_REMOVED lines=9> */
[----:B-1----:R-:W-:Y:S01]  /*1add0*/  @!P3 IMAD.WIDE R8, R0, 0x2, R2 ;  /* 0x000000020008b825 */ /* 0x002fe200078e0202 */
        /* <DEDUP_REMOVED lines=12> */
.L_x_1304:
[----:B------:R-:W-:Y:S05]  /*1aea0*/  BSYNC B0 ;  /* 0x0000000000007941 */ /* 0x000fea0003800000 */
.L_x_1303:
[----:B------:R-:W-:Y:S05]  /*1aeb0*/  BRA.DIV ~URZ, `(.L_x_1305) ;  /* 0x000021f27f007947 */ /* 0x000fea000b800000 */
[----:B-1----:R1:W3:Y:S04]  /*1aec0*/  SHFL.IDX PT, R4, R15, 0x1, 0x181f ;  /* 0x00381f000f047f89 */ /* 0x0022e800000e0000 */
[----:B------:R1:W2:Y:S02]  /*1aed0*/  SHFL.IDX PT, R2, R17, 0x1, 0x181f ;  /* 0x00381f0011027f89 */ /* 0x0002a400000e0000 */
.L_x_1359:
[----:B------:R-:W-:Y:S01]  /*1aee0*/  IADD3 R3, R14, 0x20, RZ ;  /* 0x000000200e037810 */ /* 0x000fe20007ffe0ff */
[----:B------:R-:W-:Y:S03]  /*1aef0*/  BSSY B0, `(.L_x_1306) ;  /* 0x0000019000007945 */ /* 0x000fe60003800000 */
[----:B------:R-:W-:Y:S01]  /*1af00*/  ISETP.GE.AND P0, PT, R3, R16, PT ;  /* 0x000000100300720c */ /* 0x000fe20003f06270 */
[----:B---3--:R-:W-:-:S12]  /*1af10*/  IMAD.MOV.U32 R3, RZ, RZ, R4 ;  /* 0x000000ffff037224 */ /* 0x008fd800078e0004 */
        /* <DEDUP_REMOVED lines=9> */
[----:B--2---:R-:W-:Y:S01]  /*1afb0*/  @!P3 IMAD.WIDE R8, R0, 0x2, R2 ;  /* 0x000000020008b825 */ /* 0x004fe200078e0202 */
        /* <DEDUP_REMOVED lines=12> */
.L_x_1307:
[----:B------:R-:W-:Y:S05]  /*1b080*/  BSYNC B0 ;  /* 0x0000000000007941 */ /* 0x000fea0003800000 */
.L_x_1306:
[----:B------:R-:W-:Y:S05]  /*1b090*/  BRA.DIV ~URZ, `(.L_x_1308) ;  /* 0x000021027f007947 */ /* 0x000fea000b800000 */
[----:B--2---:R2:W3:Y:S02]  /*1b0a0*/  SHFL.IDX PT, R4, R15, 0x2, 0x181f ;  /* 0x00581f000f047f89 */ /* 0x0044e400000e0000 */
.L_x_1360:
[----:B------:R-:W-:Y:S05]  /*1b0b0*/  BRA.DIV ~URZ, `(.L_x_1309) ;  /* 0x000021627f007947 */ /* 0x000fea000b800000 */
[----:B------:R1:W2:Y:S02]  /*1b0c0*/  SHFL.IDX PT, R2, R17, 0x2, 0x181f ;  /* 0x00581f0011027f89 */ /* 0x0002a400000e0000 */
.L_x_1361:
        /* <DEDUP_REMOVED lines=26> */
.L_x_1311:
[----:B------:R-:W-:Y:S05]  /*1b270*/  BSYNC B0 ;  /* 0x0000000000007941 */ /* 0x000fea0003800000 */
.L_x_1310:
[----:B------:R-:W-:Y:S05]  /*1b280*/  BRA.DIV ~URZ, `(.L_x_1312) ;  /* 0x000020127f007947 */ /* 0x000fea000b800000 */
[----:B--2---:R2:W3:Y:S04]  /*1b290*/  SHFL.IDX PT, R4, R15, 0x3, 0x181f ;  /* 0x00781f000f047f89 */ /* 0x0044e800000e0000 */
[----:B------:R2:W1:Y:S02]  /*1b2a0*/  SHFL.IDX PT, R2, R17, 0x3, 0x181f ;  /* 0x00781f0011027f89 */ /* 0x00046400000e0000 */
.L_x_1362:
[----:B------:R-:W-:-:S04]  /*1b2b0*/  IADD3 R3, R14, 0x60, RZ ;  /* 0x000000600e037810 */ /* 0x000fc80007ffe0ff */
[----:B------:R-:W-:Y:S01]  /*1b2c0*/  ISETP.GE.AND P0, PT, R3, R16, PT ;  /* 0x000000100300720c */ /* 0x000fe20003f06270 */
[----:B---3--:R-:W-:-:S12]  /*1b2d0*/  IMAD.MOV.U32 R3, RZ, RZ, R4 ;  /* 0x000000ffff037224 */ /* 0x008fd800078e0004 */
[----:B------:R-:W-:Y:S05]  /*1b2e0*/  @P0 EXIT ;  /* 0x000000000000094d */ /* 0x000fea0003800000 */
[----:B------:R-:W-:Y:S02]  /*1b2f0*/  ISETP.GE.AND P1, PT, R13, c[0x0][0x3c8], PT ;  /* 0x0000f2000d007a0c */ /* 0x000fe40003f26270 */
[----:B------:R-:W-:Y:S02]  /*1b300*/  ISETP.GE.AND P0, PT, R11, c[0x0][0x3c8], PT ;  /* 0x0000f2000b007a0c */ /* 0x000fe40003f06270 */
[----:B------:R-:W-:-:S09]  /*1b310*/  ISETP.GE.AND P2, PT, R0, c[0x0][0x3c8], PT ;  /* 0x0000f20000007a0c */ /* 0x000fd20003f46270 */
[----:B------:R-:W-:Y:S02]  /*1b320*/  @!P1 SHF.R.S32.HI R5, RZ, 0x1f, R13 ;  /* 0x0000001fff059819 */ /* 0x000fe4000001140d */
[----:B------:R-:W-:Y:S02]  /*1b330*/  @!P0 SHF.R.S32.HI R4, RZ, 0x1f, R11 ;  /* 0x0000001fff048819 */ /* 0x000fe4000001140b */
[----:B------:R-:W-:Y:S01]  /*1b340*/  @!P1 LEA.HI R5, R5, R13, RZ, 0x3 ;  /* 0x0000000d05059211 */ /* 0x000fe200078f18ff */
[--C-:B-1----:R-:W-:Y:S01]  /*1b350*/  @!P2 IMAD.WIDE R8, R0, 0x2, R2.reuse ;  /* 0x000000020008a825 */ /* 0x102fe200078e0202 */
        /* <DEDUP_REMOVED lines=16> */
.L_x_1183:
[----:B------:R-:W-:Y:S01]  /*1b460*/  IMAD.MOV.U32 R188, RZ, RZ, R18 ;  /* 0x000000ffffbc7224 */ /* 0x000fe200078e0012 */
[----:B------:R-:W-:Y:S01]  /*1b470*/  MOV R3, 0x181f ;  /* 0x0000181f00037802 */ /* 0x000fe20000000f00 */
[----:B------:R-:W-:Y:S01]  /*1b480*/  IMAD.MOV.U32 R189, RZ, RZ, RZ ;  /* 0x000000ffffbd7224 */ /* 0x000fe200078e00ff */
[----:B------:R-:W-:Y:S02]  /*1b490*/  MOV R191, 0xffffffff ;  /* 0xffffffff00bf7802 */ /* 0x000fe40000000f00 */
[----:B------:R-:W-:Y:S02]  /*1b4a0*/  MOV R2, 0x1b4c0 ;  /* 0x0001b4c000027802 */ /* 0x000fe40000000f00 */
[----:B------:R-:W-:Y:S05]  /*1b4b0*/  CALL.REL.NOINC `($__internal_6_$__cuda_sm70_shflsync_idx_p) ;  /* 0x0000c6c000007944 */ /* 0x000fea0003c00000 */
[----:B------:R-:W-:Y:S01]  /*1b4c0*/  MOV R0, R190 ;  /* 0x000000be00007202 */ /* 0x000fe20000000f00 */
[----:B------:R-:W-:Y:S05]  /*1b4d0*/  BRA `(.L_x_1313) ;  /* 0xfffed1b000007947 */ /* 0x000fea000383ffff */
.L_x_1184:
[----:B------:R-:W-:Y:S01]  /*1b4e0*/  IMAD.MOV.U32 R188, RZ, RZ, R20 ;  /* 0x000000ffffbc7224 */ /* 0x000fe200078e0014 */
[----:B------:R-:W-:Y:S01]  /*1b4f0*/  MOV R3, 0x181f ;  /* 0x0000181f00037802 */ /* 0x000fe20000000f00 */
[----:B------:R-:W-:Y:S01]  /*1b500*/  IMAD.MOV.U32 R189, RZ, RZ, RZ ;  /* 0x000000ffffbd7224 */ /* 0x000fe200078e00ff */
[----:B------:R-:W-:-:S02]  /*1b510*/  MOV R191, 0xffffffff ;  /* 0xffffffff00bf7802 */ /* 0x000fc40000000f00 */
[----:B------:R-:W-:Y:S02]  /*1b520*/  MOV R2, 0x1b540 ;  /* 0x0001b54000027802 */ /* 0x000fe40000000f00 */
[----:B-12---:R-:W-:Y:S05]  /*1b530*/  CALL.REL.NOINC `($__internal_6_$__cuda_sm70_shflsync_idx_p) ;  /* 0x0000c64000007944 */ /* 0x006fea0003c00000 */
[----:B------:R-:W-:Y:S01]  /*1b540*/  MOV R2, R190 ;  /* 0x000000be00027202 */ /* 0x000fe20000000f00 */
[----:B------:R-:W-:Y:S05]  /*1b550*/  BRA `(.L_x_1314) ;  /* 0xfffed15000007947 */ /* 0x000fea000383ffff */
.L_x_1187:
[----:B------:R-:W-:Y:S01]  /*1b560*/  IMAD.MOV.U32 R188, RZ, RZ, R18 ;  /* 0x000000ffffbc7224 */ /* 0x000fe200078e0012 */
[----:B--2---:R-:W-:Y:S01]  /*1b570*/  MOV R3, 0x181f ;  /* 0x0000181f00037802 */ /* 0x004fe20000000f00 */
[----:B------:R-:W-:Y:S01]  /*1b580*/  IMAD.MOV.U32 R189, RZ, RZ, 0x1 ;  /* 0x00000001ffbd7424 */ /* 0x000fe200078e00ff */
[----:B------:R-:W-:Y:S02]  /*1b590*/  MOV R191, 0xffffffff ;  /* 0xffffffff00bf7802 */ /* 0x000fe40000000f00 */
[----:B----4-:R-:W-:Y:S02]  /*1b5a0*/  MOV R2, 0x1b5c0 ;  /* 0x0001b5c000027802 */ /* 0x010fe40000000f00 */
[----:B-1-3--:R-:W-:Y:S05]  /*1b5b0*/  CALL.REL.NOINC `($__internal_6_$__cuda_sm70_shflsync_idx_p) ;  /* 0x0000c5c000007944 */ /* 0x00afea0003c00000 */
[----:B------:R-:W-:Y:S01]  /*1b5c0*/  IMAD.MOV.U32 R4, RZ, RZ, R190 ;  /* 0x000000ffff047224 */ /* 0x000fe200078e00be */
[----:B------:R-:W-:Y:S01]  /*1b5d0*/  MOV R188, R20 ;  /* 0x0000001400bc7202 */ /* 0x000fe20000000f00 */
[----:B------:R-:W-:Y:S01]  /*1b5e0*/  IMAD.MOV.U32 R189, RZ, RZ, 0x1 ;  /* 0x00000001ffbd7424 */ /* 0x000fe200078e00ff */
[----:B------:R-:W-:Y:S01]  /*1b5f0*/  MOV R3, 0x181f ;  /* 0x0000181f00037802 */ /* 0x000fe20000000f00 */
[----:B------:R-:W-:Y:S01]  /*1b600*/  IMAD.MOV.U32 R191, RZ, RZ, -0x1 ;  /* 0xffffffffffbf7424 */ /* 0x000fe200078e00ff */
[----:B------:R-:W-:-:S02]  /*1b610*/  MOV R2, 0x1b630 ;  /* 0x0001b63000027802 */ /* 0x000fc40000000f00 */
[----:B------:R-:W-:Y:S05]  /*1b620*/  CALL.REL.NOINC `($__internal_6_$__cuda_sm70_shflsync_idx_p) ;  /* 0x0000c55000007944 */ /* 0x000fea0003c00000 */
[----:B------:R-:W-:Y:S01]  /*1b630*/  MOV R2, R190 ;  /* 0x000000be00027202 */ /* 0x000fe20000000f00 */
[----:B------:R-:W-:Y:S05]  /*1b640*/  BRA `(.L_x_1315) ;  /* 0xfffed25000007947 */ /* 0x000fea000383ffff */
.L_x_1190:
[----:B------:R-:W-:Y:S01]  /*1b650*/  IMAD.MOV.U32 R188, RZ, RZ, R18 ;  /* 0x000000ffffbc7224 */ /* 0x000fe200078e0012 */
[----:B--2---:R-:W-:Y:S01]  /*1b660*/  MOV R3, 0x181f ;  /* 0x0000181f00037802 */ /* 0x004fe20000000f00 */
[----:B------:R-:W-:Y:S01]  /*1b670*/  IMAD.MOV.U32 R189, RZ, RZ, 0x2 ;  /* 0x00000002ffbd7424 */ /* 0x000fe200078e00ff */
[----:B------:R-:W-:-:S02]  /*1b680*/  MOV R191, 0xffffffff ;  /* 0xffffffff00bf7802 */ /* 0x000fc40000000f00 */
[----:B------:R-:W-:Y:S02]  /*1b690*/  MOV R2, 0x1b6b0 ;  /* 0x0001b6b000027802 */ /* 0x000fe40000000f00 */
[----:B-1-3--:R-:W-:Y:S05]  /*1b6a0*/  CALL.REL.NOINC `($__internal_6_$__cuda_sm70_shflsync_idx_p) ;  /* 0x0000c4d000007944 */ /* 0x00afea0003c00000 */
[----:B------:R-:W-:Y:S01]  /*1b6b0*/  MOV R4, R190 ;  /* 0x000000be00047202 */ /* 0x000fe20000000f00 */
[----:B------:R-:W-:Y:S05]  /*1b6c0*/  BRA `(.L_x_1316) ;  /* 0xfffed3a000007947 */ /* 0x000fea000383ffff */
.L_x_1191:
[----:B------:R-:W-:Y:S01]  /*1b6d0*/  IMAD.MOV.U32 R188, RZ, RZ, R20 ;  /* 0x000000ffffbc7224 */ /* 0x000fe200078e0014 */
[----:B--2---:R-:W-:Y:S01]  /*1b6e0*/  MOV R3, 0x181f ;  /* 0x0000181f00037802 */ /* 0x004fe20000000f00 */
[----:B------:R-:W-:Y:S01]  /*1b6f0*/  IMAD.MOV.U32 R189, RZ, RZ, 0x2 ;  /* 0x00000002ffbd7424 */ /* 0x000fe200078e00ff */
[----:B------:R-:W-:Y:S02]  /*1b700*/  MOV R191, 0xffffffff ;  /* 0xffffffff00bf7802 */ /* 0x000fe40000000f00 */
[----:B------:R-:W-:Y:S02]  /*1b710*/  MOV R2, 0x1b730 ;  /* 0x0001b73000027802 */ /* 0x000fe40000000f00 */
[----:B-1-34-:R-:W-:Y:S05]  /*1b720*/  CALL.REL.NOINC `($__internal_6_$__cuda_sm70_shflsync_idx_p) ;  /* 0x0000c45000007944 */ /* 0x01afea0003c00000 */
[----:B------:R-:W-:Y:S01]  /*1b730*/  MOV R2, R190 ;  /* 0x000000be00027202 */ /* 0x000fe20000000f00 */
[----:B------:R-:W-:Y:S05]  /*1b740*/  BRA `(.L_x_1317) ;  /* 0xfffed34000007947 */ /* 0x000fea000383ffff */
.L_x_1194:
[----:B------:R-:W-:Y:S01]  /*1b750*/  IMAD.MOV.U32 R188, RZ, RZ, R18 ;  /* 0x000000ffffbc7224 */ /* 0x000fe200078e0012 */
[----:B-1----:R-:W-:Y:S01]  /*1b760*/  MOV R3, 0x181f ;  /* 0x0000181f00037802 */ /* 0x002fe20000000f00 */
[----:B------:R-:W-:Y:S01]  /*1b770*/  IMAD.MOV.U32 R189, RZ, RZ, 0x3 ;  /* 0x00000003ffbd7424 */ /* 0x000fe200078e00ff */
[----:B------:R-:W-:-:S02]  /*1b780*/  MOV R191, 0xffffffff ;  /* 0xffffffff00bf7802 */ /* 0x000fc40000000f00 */
[----:B---3--:R-:W-:Y:S02]  /*1b790*/  MOV R2, 0x1b7b0 ;  /* 0x0001b7b000027802 */ /* 0x008fe40000000f00 */
[----:B--2-4-:R-:W-:Y:S05]  /*1b7a0*/  CALL.REL.NOINC `($__internal_6_$__cuda_sm70_shflsync_idx_p) ;  /* 0x0000c3d000007944 */ /* 0x014fea0003c00000 */
[----:B------:R-:W-:Y:S01]  /*1b7b0*/  IMAD.MOV.U32 R11, RZ, RZ, R190 ;  /* 0x000000ffff0b7224 */ /* 0x000fe200078e00be */
[----:B------:R-:W-:Y:S01]  /*1b7c0*/  MOV R188, R20 ;  /* 0x0000001400bc7202 */ /* 0x000fe20000000f00 */
[----:B------:R-:W-:Y:S01]  /*1b7d0*/  IMAD.MOV.U32 R189, RZ, RZ, 0x3 ;  /* 0x00000003ffbd7424 */ /* 0x000fe200078e00ff */
[----:B------:R-:W-:Y:S01]  /*1b7e0*/  MOV R3, 0x181f ;  /* 0x0000181f00037802 */ /* 0x000fe20000000f00 */
[----:B------:R-:W-:Y:S01]  /*1b7f0*/  IMAD.MOV.U32 R191, RZ, RZ, -0x1 ;  /* 0xffffffffffbf7424 */ /* 0x000fe200078e00ff */
[----:B------:R-:W-:Y:S02]  /*1b800*/  MOV R2, 0x1b820 ;  /* 0x0001b82000027802 */ /* 0x000fe40000000f00 */
[----:B------:R-:W-:Y:S05]  /*1b810*/  CALL.REL.NOINC `($__internal_6_$__cuda_sm70_shflsync_idx_p) ;  /* 0x0000c36000007944 */ /* 0x000fea0003c00000 */
[----:B------:R-:W-:Y:S01]  /*1b820*/  MOV R10, R190 ;  /* 0x000000be000a7202 */ /* 0x000fe20000000f00 */
[----:B------:R-:W-:Y:S05]  /*1b830*/  BRA `(.L_x_1318) ;  /* 0xfffed43000007947 */ /* 0x000fea000383ffff */
.L_x_1196:
[----:B---34-:R-:W-:Y:S01]  /*1b840*/  IMAD.MOV.U32 R188, RZ, RZ, R4 ;  /* 0x000000ffffbc7224 */ /* 0x018fe200078e0004 */
[----:B------:R-:W-:Y:S01]  /*1b850*/  MOV R3, 0x181f ;  /* 0x0000181f00037802 */ /* 0x000fe20000000f00 */
[----:B------:R-:W-:Y:S01]  /*1b860*/  IMAD.MOV.U32 R189, RZ, RZ, RZ ;  /* 0x000000ffffbd7224 */ /* 0x000fe200078e00ff */
[----:B------:R-:W-:Y:S02]  /*1b870*/  MOV R191, 0xffffffff ;  /* 0xffffffff00bf7802 */ /* 0x000fe40000000f00 */
[----:B------:R-:W-:-:S02]  /*1b880*/  MOV R2, 0x1b8a0 ;  /* 0x0001b8a000027802 */ /* 0x000fc40000000f00 */
[----:B--2--5:R-:W-:Y:S05]  /*1b890*/  CALL.REL.NOINC `($__internal_6_$__cuda_sm70_shflsync_idx_p) ;  /* 0x0000c2e000007944 */ /* 0x024fea0003c00000 */
[----:B------:R-:W-:Y:S01]  /*1b8a0*/  MOV R3, R190 ;  /* 0x000000be00037202 */ /* 0x000fe20000000f00 */
[----:B------:R-:W-:Y:S05]  /*1b8b0*/  BRA `(.L_x_1319) ;  /* 0xfffee2e000007947 */ /* 0x000fea000383ffff */
.L_x_1199:
[----:B------:R-:W-:Y:S01]  /*1b8c0*/  IMAD.MOV.U32 R188, RZ, RZ, R4 ;  /* 0x000000ffffbc7224 */ /* 0x000fe200078e0004 */
[----:B------:R-:W-:Y:S01]  /*1b8d0*/  MOV R3, 0x181f ;  /* 0x0000181f00037802 */ /* 0x000fe20000000f00 */
[----:B------:R-:W-:Y:S01]  /*1b8e0*/  IMAD.MOV.U32 R189, RZ, RZ, 0x1 ;  /* 0x00000001ffbd7424 */ /* 0x000fe200078e00ff */
[----:B------:R-:W-:-:S02]  /*1b8f0*/  MOV R191, 0xffffffff ;  /* 0xffffffff00bf7802 */ /* 0x000fc40000000f00 */
[----:B------:R-:W-:Y:S02]  /*1b900*/  MOV R2, 0x1b920 ;  /* 0x0001b92000027802 */ /* 0x000fe40000000f00 */
[----:B-12--5:R-:W-:Y:S05]  /*1b910*/  CALL.REL.NOINC `($__internal_6_$__cuda_sm70_shflsync_idx_p) ;  /* 0x0000c26000007944 */ /* 0x026fea0003c00000 */
        /* <DEDUP_REMOVED lines=9> */
.L_x_1202:
[----:B------:R-:W-:Y:S01]  /*1b9b0*/  IMAD.MOV.U32 R188, RZ, RZ, R7 ;  /* 0x000000ffffbc7224 */ /* 0x000fe200078e0007 */
[----:B------:R-:W-:Y:S01]  /*1b9c0*/  MOV R3, 0x181f ;  /* 0x0000181f00037802 */ /* 0x000fe20000000f00 */
[----:B------:R-:W-:Y:S01]  /*1b9d0*/  IMAD.MOV.U32 R189, RZ, RZ, RZ ;  /* 0x000000ffffbd7224 */ /* 0x000fe200078e00ff */
[----:B------:R-:W-:Y:S02]  /*1b9e0*/  MOV R191, 0xffffffff ;  /* 0xffffffff00bf7802 */ /* 0x000fe40000000f00 */
[----:B------:R-:W-:-:S02]  /*1b9f0*/  MOV R2, 0x1ba10 ;  /* 0x0001ba1000027802 */ /* 0x000fc40000000f00 */
[----:B------:R-:W-:Y:S05]  /*1ba00*/  CALL.REL.NOINC `($__internal_6_$__cuda_sm70_shflsync_idx_p) ;  /* 0x0000c17000007944 */ /* 0x000fea0003c00000 */
[----:B------:R-:W-:Y:S01]  /*1ba10*/  MOV R4, R190 ;  /* 0x000000be00047202 */ /* 0x000fe20000000f00 */
[----:B------:R-:W-:Y:S05]  /*1ba20*/  BRA `(.L_x_1321) ;  /* 0xfffef1e000007947 */ /* 0x000fea000383ffff */
.L_x_1203:
        /* <DEDUP_REMOVED lines=8> */
.L_x_1206:
[----:B------:R-:W-:Y:S01]  /*1bab0*/  IMAD.MOV.U32 R188, RZ, RZ, R7 ;  /* 0x000000ffffbc7224 */ /* 0x000fe200078e0007 */
[----:B--2---:R-:W-:Y:S01]  /*1bac0*/  MOV R3, 0x181f ;  /* 0x0000181f00037802 */ /* 0x004fe20000000f00 */
[----:B------:R-:W-:Y:S01]  /*1bad0*/  IMAD.MOV.U32 R189, RZ, RZ, 0x1 ;  /* 0x00000001ffbd7424 */ /* 0x000fe200078e00ff */
[----:B------:R-:W-:Y:S02]  /*1bae0*/  MOV R191, 0xffffffff ;  /* 0xffffffff00bf7802 */ /* 0x000fe40000000f00 */
[----:B------:R-:W-:Y:S02]  /*1baf0*/  MOV R2, 0x1bb10 ;  /* 0x0001bb1000027802 */ /* 0x000fe40000000f00 */
[----:B-1-34-:R-:W-:Y:S05]  /*1bb00*/  CALL.REL.NOINC `($__internal_6_$__cuda_sm70_shflsync_idx_p) ;  /* 0x0000c07000007944 */ /* 0x01afea0003c00000 */
        /* <DEDUP_REMOVED lines=9> */
.L_x_1207:
[----:B------:R-:W-:Y:S01]  /*1bba0*/  IMAD.MOV.U32 R188, RZ, RZ, R4 ;  /* 0x000000ffffbc7224 */ /* 0x000fe200078e0004 */
[----:B------:R-:W-:Y:S01]  /*1bbb0*/  MOV R3, 0x1c1f ;  /* 0x00001c1f00037802 */ /* 0x000fe20000000f00 */
[----:B------:R-:W-:Y:S01]  /*1bbc0*/  IMAD.MOV.U32 R189, RZ, RZ, RZ ;  /* 0x000000ffffbd7224 */ /* 0x000fe200078e00ff */
[----:B------:R-:W-:-:S02]  /*1bbd0*/  MOV R191, 0xffffffff ;  /* 0xffffffff00bf7802 */ /* 0x000fc40000000f00 */
[----:B------:R-:W-:Y:S02]  /*1bbe0*/  MOV R2, 0x1bc00 ;  /* 0x0001bc0000027802 */ /* 0x000fe40000000f00 */
[----:B------:R-:W-:Y:S05]  /*1bbf0*/  CALL.REL.NOINC `($__internal_6_$__cuda_sm70_shflsync_idx_p) ;  /* 0x0000bf8000007944 */ /* 0x000fea0003c00000 */
[----:B------:R-:W-:Y:S01]  /*1bc00*/  MOV R3, R190 ;  /* 0x000000be00037202 */ /* 0x000fe20000000f00 */
[----:B------:R-:W-:Y:S05]  /*1bc10*/  BRA `(.L_x_1324) ;  /* 0xfffef61000007947 */ /* 0x000fea000383ffff */
.L_x_1212:
[----:B------:R-:W-:Y:S01]  /*1bc20*/  IMAD.MOV.U32 R188, RZ, RZ, R4 ;  /* 0x000000ffffbc7224 */ /* 0x000fe200078e0004 */
[----:B------:R-:W-:Y:S01]  /*1bc30*/  MOV R3, 0x1c1f ;  /* 0x00001c1f00037802 */ /* 0x000fe20000000f00 */
[----:B------:R-:W-:Y:S01]  /*1bc40*/  IMAD.MOV.U32 R189, RZ, RZ, 0x1 ;  /* 0x00000001ffbd7424 */ /* 0x000fe200078e00ff */
[----:B------:R-:W-:Y:S02]  /*1bc50*/  MOV R191, 0xffffffff ;  /* 0xffffffff00bf7802 */ /* 0x000fe40000000f00 */
[----:B------:R-:W-:Y:S02]  /*1bc60*/  MOV R2, 0x1bc80 ;  /* 0x0001bc8000027802 */ /* 0x000fe40000000f00 */
[----:B------:R-:W-:Y:S05]  /*1bc70*/  CALL.REL.NOINC `($__internal_6_$__cuda_sm70_shflsync_idx_p) ;  /* 0x0000bf0000007944 */ /* 0x000fea0003c00000 */
[----:B------:R-:W-:Y:S01]  /*1bc80*/  MOV R3, R190 ;  /* 0x000000be00037202 */ /* 0x000fe20000000f00 */
[----:B------:R-:W-:Y:S05]  /*1bc90*/  BRA `(.L_x_1325) ;  /* 0xfffefc1000007947 */ /* 0x000fea000383ffff */
.L_x_1217:
[----:B------:R-:W-:Y:S01]  /*1bca0*/  IMAD.MOV.U32 R4, RZ, RZ, R136 ;  /* 0x000000ffff047224 */ /* 0x000fe200078e0088 */
[----:B------:R-:W-:Y:S02]  /*1bcb0*/  MOV R0, 0x2 ;  /* 0x0000000200007802 */ /* 0x000fe40000000f00 */
[----:B------:R-:W-:-:S02]  /*1bcc0*/  MOV R2, 0x1bce0 ;  /* 0x0001bce000027802 */ /* 0x000fc40000000f00 */
[----:B------:R-:W-:Y:S05]  /*1bcd0*/  CALL.REL.NOINC `($__internal_5_$__cuda_sm70_shflsync_bfly_p) ;  /* 0x0000be4000007944 */ /* 0x000fea0003c00000 */
[----:B------:R-:W-:Y:S05]  /*1bce0*/  BRA `(.L_x_1326) ;  /* 0xffff02b000007947 */ /* 0x000fea000383ffff */
.L_x_1218:
[----:B------:R-:W-:Y:S01]  /*1bcf0*/  IMAD.MOV.U32 R4, RZ, RZ, R136 ;  /* 0x000000ffff047224 */ /* 0x000fe200078e0088 */
[----:B------:R-:W-:-:S02]  /*1bd00*/  MOV R0, 0x1 ;  /* 0x0000000100007802 */ /* 0x000fc40000000f00 */
[----:B------:R-:W-:Y:S02]  /*1bd10*/  MOV R2, 0x1bd30 ;  /* 0x0001bd3000027802 */ /* 0x000fe40000000f00 */
[----:B------:R-:W-:Y:S05]  /*1bd20*/  CALL.REL.NOINC `($__internal_5_$__cuda_sm70_shflsync_bfly_p) ;  /* 0x0000bdf000007944 */ /* 0x000fea0003c00000 */
[----:B------:R-:W-:Y:S01]  /*1bd30*/  FMNMX.FTZ R136, R136, R0, !PT ;  /* 0x0000000088887209 */ /* 0x000fe20007810000 */
[----:B------:R-:W-:Y:S01]  /*1bd40*/  IMAD.MOV.U32 R4, RZ, RZ, R7 ;  /* 0x000000ffff047224 */ /* 0x000fe200078e0007 */
[----:B------:R-:W-:Y:S01]  /*1bd50*/  MOV R2, 0x1bd80 ;  /* 0x0001bd8000027802 */ /* 0x000fe20000000f00 */
[----:B------:R-:W-:Y:S02]  /*1bd60*/  IMAD.MOV.U32 R0, RZ, RZ, 0x2 ;  /* 0x00000002ff007424 */ /* 0x000fe400078e00ff */
[----:B------:R-:W-:Y:S05]  /*1bd70*/  CALL.REL.NOINC `($__internal_5_$__cuda_sm70_shflsync_bfly_p) ;  /* 0x0000bda000007944 */ /* 0x000fea0003c00000 */
[----:B------:R-:W-:Y:S01]  /*1bd80*/  FMNMX.FTZ R7, R7, R0, !PT ;  /* 0x0000000007077209 */ /* 0x000fe20007810000 */
[----:B------:R-:W-:Y:S01]  /*1bd90*/  IMAD.MOV.U32 R0, RZ, RZ, 0x1 ;  /* 0x00000001ff007424 */ /* 0x000fe200078e00ff */
[----:B------:R-:W-:-:S03]  /*1bda0*/  MOV R2, 0x1bdd0 ;  /* 0x0001bdd000027802 */ /* 0x000fc60000000f00 */
[----:B------:R-:W-:Y:S02]  /*1bdb0*/  IMAD.MOV.U32 R4, RZ, RZ, R7 ;  /* 0x000000ffff047224 */ /* 0x000fe400078e0007 */
[----:B------:R-:W-:Y:S05]  /*1bdc0*/  CALL.REL.NOINC `($__internal_5_$__cuda_sm70_shflsync_bfly_p) ;  /* 0x0000bd5000007944 */ /* 0x000fea0003c00000 */
[----:B------:R-:W-:Y:S01]  /*1bdd0*/  MOV R3, R0 ;  /* 0x0000000000037202 */ /* 0x000fe20000000f00 */
[----:B------:R-:W-:Y:S05]  /*1bde0*/  BRA `(.L_x_1327) ;  /* 0xffff022000007947 */ /* 0x000fea000383ffff */
.L_x_1226:
[----:B------:R-:W-:Y:S01]  /*1bdf0*/  MOV R3, 0x181f ;  /* 0x0000181f00037802 */ /* 0x000fe20000000f00 */
[----:B------:R-:W-:Y:S01]  /*1be00*/  IMAD.MOV.U32 R188, RZ, RZ, R6 ;  /* 0x000000ffffbc7224 */ /* 0x000fe200078e0006 */
[----:B------:R-:W-:Y:S01]  /*1be10*/  MOV R191, 0xffffffff ;  /* 0xffffffff00bf7802 */ /* 0x000fe20000000f00 */
[----:B------:R-:W-:Y:S01]  /*1be20*/  IMAD.MOV.U32 R189, RZ, RZ, RZ ;  /* 0x000000ffffbd7224 */ /* 0x000fe200078e00ff */
[----:B------:R-:W-:Y:S02]  /*1be30*/  MOV R2, 0x1be50 ;  /* 0x0001be5000027802 */ /* 0x000fe40000000f00 */
[----:B-1234-:R-:W-:Y:S05]  /*1be40*/  CALL.REL.NOINC `($__internal_6_$__cuda_sm70_shflsync_idx_p) ;  /* 0x0000bd3000007944 */ /* 0x01efea0003c00000 */
[----:B------:R-:W-:Y:S01]  /*1be50*/  MOV R4, R190 ;  /* 0x000000be00047202 */ /* 0x000fe20000000f00 */
[----:B------:R-:W-:-:S05]  /*1be60*/  BRA `(.L_x_1328) ;  /* 0xffff181000007947 */ /* 0x000fca000383ffff */
.L_x_1227:
        /* <DEDUP_REMOVED lines=8> */
.L_x_1228:
[----:B---3--:R-:W-:Y:S01]  /*1bef0*/  MOV R3, 0x181f ;  /* 0x0000181f00037802 */ /* 0x008fe20000000f00 */
[----:B------:R-:W-:Y:S01]  /*1bf00*/  IMAD.MOV.U32 R188, RZ, RZ, R6 ;  /* 0x000000ffffbc7224 */ /* 0x000fe200078e0006 */
[----:B------:R-:W-:Y:S01]  /*1bf10*/  MOV R191, 0xffffffff ;  /* 0xffffffff00bf7802 */ /* 0x000fe20000000f00 */
[----:B------:R-:W-:Y:S01]  /*1bf20*/  IMAD.MOV.U32 R189, RZ, RZ, 0x1 ;  /* 0x00000001ffbd7424 */ /* 0x000fe200078e00ff */
[----:B------:R-:W-:Y:S02]  /*1bf30*/  MOV R2, 0x1bf50 ;  /* 0x0001bf5000027802 */ /* 0x000fe40000000f00 */
[----:B-12-4-:R-:W-:Y:S05]  /*1bf40*/  CALL.REL.NOINC `($__internal_6_$__cuda_sm70_shflsync_idx_p) ;  /* 0x0000bc3000007944 */ /* 0x016fea0003c00000 */
[----:B------:R-:W-:Y:S01]  /*1bf50*/  MOV R188, R18 ;  /* 0x0000001200bc7202 */ /* 0x000fe20000000f00 */
[----:B------:R-:W-:Y:S01]  /*1bf60*/  IMAD.MOV.U32 R4, RZ, RZ, R190 ;  /* 0x000000ffff047224 */ /* 0x000fe200078e00be */
[----:B------:R-:W-:Y:S01]  /*1bf70*/  MOV R3, 0x181f ;  /* 0x0000181f00037802 */ /* 0x000fe20000000f00 */
[----:B------:R-:W-:Y:S01]  /*1bf80*/  IMAD.MOV.U32 R189, RZ, RZ, 0x1 ;  /* 0x00000001ffbd7424 */ /* 0x000fe200078e00ff */
[----:B------:R-:W-:Y:S01]  /*1bf90*/  MOV R2, 0x1bfc0 ;  /* 0x0001bfc000027802 */ /* 0x000fe20000000f00 */
[----:B------:R-:W-:Y:S02]  /*1bfa0*/  IMAD.MOV.U32 R191, RZ, RZ, -0x1 ;  /* 0xffffffffffbf7424 */ /* 0x000fe400078e00ff */
[----:B------:R-:W-:Y:S05]  /*1bfb0*/  CALL.REL.NOINC `($__internal_6_$__cuda_sm70_shflsync_idx_p) ;  /* 0x0000bbc000007944 */ /* 0x000fea0003c00000 */
[----:B------:R-:W-:Y:S01]  /*1bfc0*/  MOV R0, R190 ;  /* 0x000000be00007202 */ /* 0x000fe20000000f00 */
[----:B------:R-:W-:-:S05]  /*1bfd0*/  BRA `(.L_x_1330) ;  /* 0xffff187000007947 */ /* 0x000fca000383ffff */
.L_x_1231:
[----:B------:R-:W-:Y:S01]  /*1bfe0*/  MOV R3, 0x181f ;  /* 0x0000181f00037802 */ /* 0x000fe20000000f00 */
[----:B------:R-:W-:Y:S01]  /*1bff0*/  IMAD.MOV.U32 R188, RZ, RZ, R14 ;  /* 0x000000ffffbc7224 */ /* 0x000fe200078e000e */
[----:B------:R-:W-:Y:S01]  /*1c000*/  MOV R191, 0xffffffff ;  /* 0xffffffff00bf7802 */ /* 0x000fe20000000f00 */
[----:B------:R-:W-:Y:S01]  /*1c010*/  IMAD.MOV.U32 R189, RZ, RZ, RZ ;  /* 0x000000ffffbd7224 */ /* 0x000fe200078e00ff */
[----:B------:R-:W-:Y:S02]  /*1c020*/  MOV R2, 0x1c040 ;  /* 0x0001c04000027802 */ /* 0x000fe40000000f00 */
[----:B-1----:R-:W-:Y:S05]  /*1c030*/  CALL.REL.NOINC `($__internal_6_$__cuda_sm70_shflsync_idx_p) ;  /* 0x0000bb4000007944 */ /* 0x002fea0003c00000 */
[----:B------:R-:W-:Y:S01]  /*1c040*/  MOV R4, R190 ;  /* 0x000000be00047202 */ /* 0x000fe20000000f00 */
[----:B------:R-:W-:-:S05]  /*1c050*/  BRA `(.L_x_1331) ;  /* 0xffff288000007947 */ /* 0x000fca000383ffff */
.L_x_1232:
[----:B------:R-:W-:Y:S01]  /*1c060*/  MOV R3, 0x181f ;  /* 0x0000181f00037802 */ /* 0x000fe20000000f00 */
[----:B------:R-:W-:Y:S01]  /*1c070*/  IMAD.MOV.U32 R188, RZ, RZ, R15 ;  /* 0x000000ffffbc7224 */ /* 0x000fe200078e000f */
[----:B------:R-:W-:Y:S01]  /*1c080*/  MOV R191, 0xffffffff ;  /* 0xffffffff00bf7802 */ /* 0x000fe20000000f00 */
[----:B------:R-:W-:Y:S01]  /*1c090*/  IMAD.MOV.U32 R189, RZ, RZ, RZ ;  /* 0x000000ffffbd7224 */ /* 0x000fe200078e00ff */
[----:B------:R-:W-:Y:S02]  /*1c0a0*/  MOV R2, 0x1c0c0 ;  /* 0x0001c0c000027802 */ /* 0x000fe40000000f00 */
[----:B-123--:R-:W-:Y:S05]  /*1c0b0*/  CALL.REL.NOINC `($__internal_6_$__cuda_sm70_shflsync_idx_p) ;  /* 0x0000bac000007944 */ /* 0x00efea0003c00000 */
[----:B------:R-:W-:Y:S01]  /*1c0c0*/  MOV R0, R190 ;  /* 0x000000be00007202 */ /* 0x000fe20000000f00 */
[----:B------:R-:W-:-:S05]  /*1c0d0*/  BRA `(.L_x_1332) ;  /* 0xffff282000007947 */ /* 0x000fca000383ffff */
.L_x_1233:
[----:B-1----:R-:W-:Y:S01]  /*1c0e0*/  MOV R3, 0x181f ;  /* 0x0000181f00037802 */ /* 0x002fe20000000f00 */
[----:B------:R-:W-:Y:S01]  /*1c0f0*/  IMAD.MOV.U32 R188, RZ, RZ, R14 ;  /* 0x000000ffffbc7224 */ /* 0x000fe200078e000e */
[----:B------:R-:W-:Y:S01]  /*1c100*/  MOV R191, 0xffffffff ;  /* 0xffffffff00bf7802 */ /* 0x000fe20000000f00 */
[----:B------:R-:W-:Y:S01]  /*1c110*/  IMAD.MOV.U32 R189, RZ, RZ, 0x1 ;  /* 0x00000001ffbd7424 */ /* 0x000fe200078e00ff */
[----:B------:R-:W-:Y:S02]  /*1c120*/  MOV R2, 0x1c140 ;  /* 0x0001c14000027802 */ /* 0x000fe40000000f00 */
[----:B----4-:R-:W-:Y:S05]  /*1c130*/  CALL.REL.NOINC `($__internal_6_$__cuda_sm70_shflsync_idx_p) ;  /* 0x0000ba4000007944 */ /* 0x010fea0003c00000 */
        /* <DEDUP_REMOVED lines=9> */
.L_x_1234:
[----:B------:R-:W-:Y:S01]  /*1c1d0*/  MOV R3, 0x1c1f ;  /* 0x00001c1f00037802 */ /* 0x000fe20000000f00 */
[----:B------:R-:W-:Y:S01]  /*1c1e0*/  IMAD.MOV.U32 R188, RZ, RZ, R6 ;  /* 0x000000ffffbc7224 */ /* 0x000fe200078e0006 */
[----:B------:R-:W-:Y:S01]  /*1c1f0*/  MOV R191, 0xffffffff ;  /* 0xffffffff00bf7802 */ /* 0x000fe20000000f00 */
[----:B------:R-:W-:Y:S01]  /*1c200*/  IMAD.MOV.U32 R189, RZ, RZ, RZ ;  /* 0x000000ffffbd7224 */ /* 0x000fe200078e00ff */
[----:B------:R-:W-:Y:S02]  /*1c210*/  MOV R2, 0x1c230 ;  /* 0x0001c23000027802 */ /* 0x000fe40000000f00 */
[----:B------:R-:W-:Y:S05]  /*1c220*/  CALL.REL.NOINC `($__internal_6_$__cuda_sm70_shflsync_idx_p) ;  /* 0x0000b95000007944 */ /* 0x000fea0003c00000 */
[----:B------:R-:W-:Y:S01]  /*1c230*/  MOV R3, R190 ;  /* 0x000000be00037202 */ /* 0x000fe20000000f00 */
[----:B------:R-:W-:-:S05]  /*1c240*/  BRA `(.L_x_1334) ;  /* 0xffff2ac000007947 */ /* 0x000fca000383ffff */
.L_x_1239:
[----:B------:R-:W-:Y:S01]  /*1c250*/  MOV R3, 0x1c1f ;  /* 0x00001c1f00037802 */ /* 0x000fe20000000f00 */
[----:B------:R-:W-:Y:S01]  /*1c260*/  IMAD.MOV.U32 R188, RZ, RZ, R6 ;  /* 0x000000ffffbc7224 */ /* 0x000fe200078e0006 */
[----:B------:R-:W-:Y:S01]  /*1c270*/  MOV R191, 0xffffffff ;  /* 0xffffffff00bf7802 */ /* 0x000fe20000000f00 */
[----:B------:R-:W-:Y:S01]  /*1c280*/  IMAD.MOV.U32 R189, RZ, RZ, 0x1 ;  /* 0x00000001ffbd7424 */ /* 0x000fe200078e00ff */
[----:B------:R-:W-:Y:S02]  /*1c290*/  MOV R2, 0x1c2b0 ;  /* 0x0001c2b000027802 */ /* 0x000fe40000000f00 */
[----:B-1----:R-:W-:Y:S05]  /*1c2a0*/  CALL.REL.NOINC `($__internal_6_$__cuda_sm70_shflsync_idx_p) ;  /* 0x0000b8d000007944 */ /* 0x002fea0003c00000 */
[----:B------:R-:W-:Y:S01]  /*1c2b0*/  MOV R3, R190 ;  /* 0x000000be00037202 */ /* 0x000fe20000000f00 */
[----:B------:R-:W-:-:S05]  /*1c2c0*/  BRA `(.L_x_1335) ;  /* 0xffff2fe000007947 */ /* 0x000fca000383ffff */
.L_x_1244:
[----:B------:R-:W-:Y:S02]  /*1c2d0*/  MOV R0, 0x2 ;  /* 0x0000000200007802 */ /* 0x000fe40000000f00 */
[----:B------:R-:W-:Y:S02]  /*1c2e0*/  MOV R2, 0x1c300 ;  /* 0x0001c30000027802 */ /* 0x000fe40000000f00 */
[----:B-12---:R-:W-:Y:S05]  /*1c2f0*/  CALL.REL.NOINC `($__internal_5_$__cuda_sm70_shflsync_bfly_p) ;  /* 0x0000b82000007944 */ /* 0x006fea0003c00000 */
[----:B------:R-:W-:-:S05]  /*1c300*/  BRA `(.L_x_1336) ;  /* 0xffff359000007947 */ /* 0x000fca000383ffff */
.L_x_1245:
[----:B------:R-:W-:Y:S01]  /*1c310*/  MOV R0, 0x1 ;  /* 0x0000000100007802 */ /* 0x000fe20000000f00 */
[----:B---3--:R-:W-:Y:S01]  /*1c320*/  IMAD.MOV.U32 R4, RZ, RZ, R6 ;  /* 0x000000ffff047224 */ /* 0x008fe200078e0006 */
[----:B------:R-:W-:Y:S02]  /*1c330*/  MOV R2, 0x1c350 ;  /* 0x0001c35000027802 */ /* 0x000fe40000000f00 */
[----:B------:R-:W-:Y:S05]  /*1c340*/  CALL.REL.NOINC `($__internal_5_$__cuda_sm70_shflsync_bfly_p) ;  /* 0x0000b7d000007944 */ /* 0x000fea0003c00000 */
[----:B------:R-:W-:Y:S01]  /*1c350*/  IMAD.MOV.U32 R4, RZ, RZ, R8 ;  /* 0x000000ffff047224 */ /* 0x000fe200078e0008 */
[----:B------:R-:W-:Y:S01]  /*1c360*/  FMNMX.FTZ R6, R6, R0, !PT ;  /* 0x0000000006067209 */ /* 0x000fe20007810000 */
[----:B------:R-:W-:Y:S01]  /*1c370*/  IMAD.MOV.U32 R0, RZ, RZ, 0x2 ;  /* 0x00000002ff007424 */ /* 0x000fe200078e00ff */
[----:B------:R-:W-:Y:S02]  /*1c380*/  MOV R2, 0x1c3a0 ;  /* 0x0001c3a000027802 */ /* 0x000fe40000000f00 */
[----:B------:R-:W-:Y:S05]  /*1c390*/  CALL.REL.NOINC `($__internal_5_$__cuda_sm70_shflsync_bfly_p) ;  /* 0x0000b78000007944 */ /* 0x000fea0003c00000 */
[----:B------:R-:W-:Y:S01]  /*1c3a0*/  FMNMX.FTZ R4, R8, R0, !PT ;  /* 0x0000000008047209 */ /* 0x000fe20007810000 */
[----:B------:R-:W-:Y:S01]  /*1c3b0*/  IMAD.MOV.U32 R0, RZ, RZ, 0x1 ;  /* 0x00000001ff007424 */ /* 0x000fe200078e00ff */
[----:B------:R-:W-:Y:S02]  /*1c3c0*/  MOV R2, 0x1c3e0 ;  /* 0x0001c3e000027802 */ /* 0x000fe40000000f00 */
[----:B------:R-:W-:Y:S05]  /*1c3d0*/  CALL.REL.NOINC `($__internal_5_$__cuda_sm70_shflsync_bfly_p) ;  /* 0x0000b74000007944 */ /* 0x000fea0003c00000 */
[----:B------:R-:W-:-:S05]  /*1c3e0*/  BRA `(.L_x_1337) ;  /* 0xffff352000007947 */ /* 0x000fca000383ffff */
.L_x_1254:
        /* <DEDUP_REMOVED lines=8> */
.L_x_1255:
        /* <DEDUP_REMOVED lines=8> */
.L_x_1256:
        /* <DEDUP_REMOVED lines=15> */
.L_x_1259:
[----:B------:R-:W-:Y:S01]  /*1c5e0*/  MOV R3, 0x181f ;  /* 0x0000181f00037802 */ /* 0x000fe20000000f00 */
[----:B------:R-:W-:Y:S01]  /*1c5f0*/  IMAD.MOV.U32 R188, RZ, RZ, R9 ;  /* 0x000000ffffbc7224 */ /* 0x000fe200078e0009 */
[----:B------:R-:W-:Y:S01]  /*1c600*/  MOV R191, 0xffffffff ;  /* 0xffffffff00bf7802 */ /* 0x000fe20000000f00 */
[----:B------:R-:W-:Y:S01]  /*1c610*/  IMAD.MOV.U32 R189, RZ, RZ, RZ ;  /* 0x000000ffffbd7224 */ /* 0x000fe200078e00ff */
[----:B------:R-:W-:Y:S02]  /*1c620*/  MOV R2, 0x1c640 ;  /* 0x0001c64000027802 */ /* 0x000fe40000000f00 */
[----:B----4-:R-:W-:Y:S05]  /*1c630*/  CALL.REL.NOINC `($__internal_6_$__cuda_sm70_shflsync_idx_p) ;  /* 0x0000b54000007944 */ /* 0x010fea0003c00000 */
[----:B------:R-:W-:Y:S01]  /*1c640*/  MOV R4, R190 ;  /* 0x000000be00047202 */ /* 0x000fe20000000f00 */
[----:B------:R-:W-:-:S05]  /*1c650*/  BRA `(.L_x_1341) ;  /* 0xffff61d000007947 */ /* 0x000fca000383ffff */
.L_x_1260:
[----:B------:R-:W-:Y:S01]  /*1c660*/  MOV R3, 0x181f ;  /* 0x0000181f00037802 */ /* 0x000fe20000000f00 */
[----:B------:R-:W-:Y:S01]  /*1c670*/  IMAD.MOV.U32 R188, RZ, RZ, R16 ;  /* 0x000000ffffbc7224 */ /* 0x000fe200078e0010 */
[----:B------:R-:W-:Y:S01]  /*1c680*/  MOV R191, 0xffffffff ;  /* 0xffffffff00bf7802 */ /* 0x000fe20000000f00 */
[----:B------:R-:W-:Y:S01]  /*1c690*/  IMAD.MOV.U32 R189, RZ, RZ, RZ ;  /* 0x000000ffffbd7224 */ /* 0x000fe200078e00ff */
[----:B------:R-:W-:Y:S02]  /*1c6a0*/  MOV R2, 0x1c6c0 ;  /* 0x0001c6c000027802 */ /* 0x000fe40000000f00 */
[----:B-12-4-:R-:W-:Y:S05]  /*1c6b0*/  CALL.REL.NOINC `($__internal_6_$__cuda_sm70_shflsync_idx_p) ;  /* 0x0000b4c000007944 */ /* 0x016fea0003c00000 */
[----:B------:R-:W-:Y:S01]  /*1c6c0*/  MOV R0, R190 ;  /* 0x000000be00007202 */ /* 0x000fe20000000f00 */
[----:B------:R-:W-:-:S05]  /*1c6d0*/  BRA `(.L_x_1342) ;  /* 0xffff617000007947 */ /* 0x000fca000383ffff */
.L_x_1261:
[----:B-1----:R-:W-:Y:S01]  /*1c6e0*/  MOV R3, 0x181f ;  /* 0x0000181f00037802 */ /* 0x002fe20000000f00 */
[----:B------:R-:W-:Y:S01]  /*1c6f0*/  IMAD.MOV.U32 R188, RZ, RZ, R9 ;  /* 0x000000ffffbc7224 */ /* 0x000fe200078e0009 */
[----:B------:R-:W-:Y:S01]  /*1c700*/  MOV R191, 0xffffffff ;  /* 0xffffffff00bf7802 */ /* 0x000fe20000000f00 */
[----:B------:R-:W-:Y:S01]  /*1c710*/  IMAD.MOV.U32 R189, RZ, RZ, 0x1 ;  /* 0x00000001ffbd7424 */ /* 0x000fe200078e00ff */
[----:B------:R-:W-:Y:S02]  /*1c720*/  MOV R2, 0x1c740 ;  /* 0x0001c74000027802 */ /* 0x000fe40000000f00 */
[----:B---34-:R-:W-:Y:S05]  /*1c730*/  CALL.REL.NOINC `($__internal_6_$__cuda_sm70_shflsync_idx_p) ;  /* 0x0000b44000007944 */ /* 0x018fea0003c00000 */
        /* <DEDUP_REMOVED lines=9> */
.L_x_1262:
[----:B------:R-:W-:Y:S02]  /*1c7d0*/  MOV R0, 0x2 ;  /* 0x0000000200007802 */ /* 0x000fe40000000f00 */
[----:B------:R-:W-:Y:S02]  /*1c7e0*/  MOV R2, 0x1c800 ;  /* 0x0001c80000027802 */ /* 0x000fe40000000f00 */
[----:B----4-:R-:W-:Y:S05]  /*1c7f0*/  CALL.REL.NOINC `($__internal_5_$__cuda_sm70_shflsync_bfly_p) ;  /* 0x0000b32000007944 */ /* 0x010fea0003c00000 */
[----:B------:R-:W-:-:S05]  /*1c800*/  BRA `(.L_x_1344) ;  /* 0xffff648000007947 */ /* 0x000fca000383ffff */
.L_x_1263:
[----:B------:R-:W-:Y:S01]  /*1c810*/  MOV R0, 0x1 ;  /* 0x0000000100007802 */ /* 0x000fe20000000f00 */
[----:B-1----:R-:W-:Y:S01]  /*1c820*/  IMAD.MOV.U32 R4, RZ, RZ, R136 ;  /* 0x000000ffff047224 */ /* 0x002fe200078e0088 */
[----:B------:R-:W-:Y:S02]  /*1c830*/  MOV R2, 0x1c850 ;  /* 0x0001c85000027802 */ /* 0x000fe40000000f00 */
[----:B----4-:R-:W-:Y:S05]  /*1c840*/  CALL.REL.NOINC `($__internal_5_$__cuda_sm70_shflsync_bfly_p) ;  /* 0x0000b2d000007944 */ /* 0x010fea0003c00000 */
        /* <DEDUP_REMOVED lines=10> */
.L_x_1266:
        /* <DEDUP_REMOVED lines=8> */
.L_x_1269:
        /* <DEDUP_REMOVED lines=15> */
.L_x_1272:
        /* <DEDUP_REMOVED lines=8> */
.L_x_1273:
        /* <DEDUP_REMOVED lines=8> */
.L_x_1274:
[----:B--2---:R-:W-:Y:S01]  /*1cb60*/  MOV R3, 0x181f ;  /* 0x0000181f00037802 */ /* 0x004fe20000000f00 */
[----:B------:R-:W-:Y:S01]  /*1cb70*/  IMAD.MOV.U32 R188, RZ, RZ, R7 ;  /* 0x000000ffffbc7224 */ /* 0x000fe200078e0007 */
[----:B------:R-:W-:Y:S01]  /*1cb80*/  MOV R191, 0xffffffff ;  /* 0xffffffff00bf7802 */ /* 0x000fe20000000f00 */
[----:B------:R-:W-:Y:S01]  /*1cb90*/  IMAD.MOV.U32 R189, RZ, RZ, 0x1 ;  /* 0x00000001ffbd7424 */ /* 0x000fe200078e00ff */
[----:B------:R-:W-:Y:S02]  /*1cba0*/  MOV R2, 0x1cbc0 ;  /* 0x0001cbc000027802 */ /* 0x000fe40000000f00 */
[----:B-1--4-:R-:W-:Y:S05]  /*1cbb0*/  CALL.REL.NOINC `($__internal_6_$__cuda_sm70_shflsync_idx_p) ;  /* 0x0000afc000007944 */ /* 0x012fea0003c00000 */
        /* <DEDUP_REMOVED lines=9> */
.L_x_1275:
        /* <DEDUP_REMOVED lines=8> */
.L_x_1280:
[----:B------:R-:W-:Y:S01]  /*1ccd0*/  MOV R3, 0x1c1f ;  /* 0x00001c1f00037802 */ /* 0x000fe20000000f00 */
[----:B------:R-:W-:Y:S01]  /*1cce0*/  IMAD.MOV.U32 R188, RZ, RZ, R7 ;  /* 0x000000ffffbc7224 */ /* 0x000fe200078e0007 */
[----:B------:R-:W-:Y:S01]  /*1ccf0*/  MOV R191, 0xffffffff ;  /* 0xffffffff00bf7802 */ /* 0x000fe20000000f00 */
[----:B------:R-:W-:Y:S01]  /*1cd00*/  IMAD.MOV.U32 R189, RZ, RZ, 0x1 ;  /* 0x00000001ffbd7424 */ /* 0x000fe200078e00ff */
[----:B------:R-:W-:Y:S02]  /*1cd10*/  MOV R2, 0x1cd30 ;  /* 0x0001cd3000027802 */ /* 0x000fe40000000f00 */
[----:B--2---:R-:W-:Y:S05]  /*1cd20*/  CALL.REL.NOINC `($__internal_6_$__cuda_sm70_shflsync_idx_p) ;  /* 0x0000ae5000007944 */ /* 0x004fea0003c00000 */
[----:B------:R-:W-:Y:S01]  /*1cd30*/  MOV R3, R190 ;  /* 0x000000be00037202 */ /* 0x000fe20000000f00 */
[----:B------:R-:W-:-:S05]  /*1cd40*/  BRA `(.L_x_1352) ;  /* 0xffff95f000007947 */ /* 0x000fca000383ffff */
.L_x_1285:
[----:B------:R-:W-:Y:S02]  /*1cd50*/  MOV R0, 0x2 ;  /* 0x0000000200007802 */ /* 0x000fe40000000f00 */
[----:B------:R-:W-:Y:S02]  /*1cd60*/  MOV R2, 0x1cd80 ;  /* 0x0001cd8000027802 */ /* 0x000fe40000000f00 */
[----:B------:R-:W-:Y:S05]  /*1cd70*/  CALL.REL.NOINC `($__internal_5_$__cuda_sm70_shflsync_bfly_p) ;  /* 0x0000ada000007944 */ /* 0x000fea0003c00000 */
[----:B------:R-:W-:-:S05]  /*1cd80*/  BRA `(.L_x_1353) ;  /* 0xffff9bc000007947 */ /* 0x000fca000383ffff */
.L_x_1286:
[----:B------:R-:W-:Y:S01]  /*1cd90*/  MOV R0, 0x1 ;  /* 0x0000000100007802 */ /* 0x000fe20000000f00 */
[----:B-1----:R-:W-:Y:S01]  /*1cda0*/  IMAD.MOV.U32 R4, RZ, RZ, R136 ;  /* 0x000000ffff047224 */ /* 0x002fe200078e0088 */
        /* <DEDUP_REMOVED lines=12> */
.L_x_1288:
[----:B------:R-:W-:Y:S01]  /*1ce70*/  IMAD.MOV.U32 R4, RZ, RZ, R231 ;  /* 0x000000ffff047224 */ /* 0x000fe200078e00e7 */
[----:B------:R-:W-:-:S02]  /*1ce80*/  MOV R0, 0x2 ;  /* 0x0000000200007802 */ /* 0x000fc40000000f00 */
[----:B------:R-:W-:Y:S02]  /*1ce90*/  MOV R2, 0x1ceb0 ;  /* 0x0001ceb000027802 */ /* 0x000fe40000000f00 */
[----:B------:R-:W-:Y:S05]  /*1cea0*/  CALL.REL.NOINC `($__internal_5_$__cuda_sm70_shflsync_bfly_p) ;  /* 0x0000ac7000007944 */ /* 0x000fea0003c00000 */
[----:B------:R-:W-:Y:S01]  /*1ceb0*/  MOV R5, R0 ;  /* 0x0000000000057202 */ /* 0x000fe20000000f00 */
[----:B------:R-:W-:Y:S05]  /*1cec0*/  BRA `(.L_x_1355) ;  /* 0xffffb2d000007947 */ /* 0x000fea000383ffff */
.L_x_1289:
[----:B------:R-:W-:Y:S01]  /*1ced0*/  IMAD.MOV.U32 R4, RZ, RZ, R5 ;  /* 0x000000ffff047224 */ /* 0x000fe200078e0005 */
[----:B------:R-:W-:Y:S02]  /*1cee0*/  MOV R0, 0x1 ;  /* 0x0000000100007802 */ /* 0x000fe40000000f00 */
[----:B------:R-:W-:Y:S02]  /*1cef0*/  MOV R2, 0x1cf10 ;  /* 0x0001cf1000027802 */ /* 0x000fe40000000f00 */
[----:B-1----:R-:W-:Y:S05]  /*1cf00*/  CALL.REL.NOINC `($__internal_5_$__cuda_sm70_shflsync_bfly_p) ;  /* 0x0000ac1000007944 */ /* 0x002fea0003c00000 */
[----:B------:R-:W-:Y:S01]  /*1cf10*/  FADD.FTZ R5, R5, R0 ;  /* 0x0000000005057221 */ /* 0x000fe20000010000 */
[----:B------:R-:W-:Y:S02]  /*1cf20*/  MOV R4, R230 ;  /* 0x000000e600047202 */ /* 0x000fe40000000f00 */
[----:B------:R-:W-:Y:S02]  /*1cf30*/  MOV R0, 0x2 ;  /* 0x0000000200007802 */ /* 0x000fe40000000f00 */
[----:B------:R-:W-:Y:S02]  /*1cf40*/  MOV R2, 0x1cf60 ;  /* 0x0001cf6000027802 */ /* 0x000fe40000000f00 */
[----:B------:R-:W-:Y:S05]  /*1cf50*/  CALL.REL.NOINC `($__internal_5_$__cuda_sm70_shflsync_bfly_p) ;  /* 0x0000abc000007944 */ /* 0x000fea0003c00000 */
[----:B------:R-:W-:Y:S01]  /*1cf60*/  FADD.FTZ R4, R230, R0 ;  /* 0x00000000e6047221 */ /* 0x000fe20000010000 */
[----:B------:R-:W-:-:S02]  /*1cf70*/  MOV R0, 0x1 ;  /* 0x0000000100007802 */ /* 0x000fc40000000f00 */
[----:B------:R-:W-:Y:S02]  /*1cf80*/  MOV R2, 0x1cfa0 ;  /* 0x0001cfa000027802 */ /* 0x000fe40000000f00 */
[----:B------:R-:W-:Y:S05]  /*1cf90*/  CALL.REL.NOINC `($__internal_5_$__cuda_sm70_shflsync_bfly_p) ;  /* 0x0000ab8000007944 */ /* 0x000fea0003c00000 */
[----:B------:R-:W-:Y:S05]  /*1cfa0*/  BRA `(.L_x_1356) ;  /* 0xffffb26000007947 */ /* 0x000fea000383ffff */
.L_x_1301:
[----:B------:R-:W-:Y:S01]  /*1cfb0*/  IMAD.MOV.U32 R188, RZ, RZ, R15 ;  /* 0x000000ffffbc7224 */ /* 0x000fe200078e000f */
[----:B------:R-:W-:Y:S01]  /*1cfc0*/  MOV R3, 0x181f ;  /* 0x0000181f00037802 */ /* 0x000fe20000000f00 */
[----:B------:R-:W-:Y:S01]  /*1cfd0*/  IMAD.MOV.U32 R189, RZ, RZ, RZ ;  /* 0x000000ffffbd7224 */ /* 0x000fe200078e00ff */
[----:B------:R-:W-:Y:S02]  /*1cfe0*/  MOV R191, 0xffffffff ;  /* 0xffffffff00bf7802 */ /* 0x000fe40000000f00 */
[----:B------:R-:W-:Y:S02]  /*1cff0*/  MOV R2, 0x1d010 ;  /* 0x0001d01000027802 */ /* 0x000fe40000000f00 */
[----:B-1---5:R-:W-:Y:S05]  /*1d000*/  CALL.REL.NOINC `($__internal_6_$__cuda_sm70_shflsync_idx_p) ;  /* 0x0000ab7000007944 */ /* 0x022fea0003c00000 */
[----:B------:R-:W-:Y:S01]  /*1d010*/  MOV R4, R190 ;  /* 0x000000be00047202 */ /* 0x000fe20000000f00 */
[----:B------:R-:W-:Y:S05]  /*1d020*/  BRA `(.L_x_1357) ;  /* 0xffffdcb000007947 */ /* 0x000fea000383ffff */
.L_x_1302:
[----:B------:R-:W-:Y:S01]  /*1d030*/  IMAD.MOV.U32 R188, RZ, RZ, R17 ;  /* 0x000000ffffbc7224 */ /* 0x000fe200078e0011 */
[----:B------:R-:W-:Y:S01]  /*1d040*/  MOV R3, 0x181f ;  /* 0x0000181f00037802 */ /* 0x000fe20000000f00 */
[----:B------:R-:W-:Y:S01]  /*1d050*/  IMAD.MOV.U32 R189, RZ, RZ, RZ ;  /* 0x000000ffffbd7224 */ /* 0x000fe200078e00ff */
[----:B------:R-:W-:Y:S02]  /*1d060*/  MOV R191, 0xffffffff ;  /* 0xffffffff00bf7802 */ /* 0x000fe40000000f00 */
[----:B------:R-:W-:-:S02]  /*1d070*/  MOV R2, 0x1d090 ;  /* 0x0001d09000027802 */ /* 0x000fc40000000f00 */
[----:B-123-5:R-:W-:Y:S05]  /*1d080*/  CALL.REL.NOINC `($__internal_6_$__cuda_sm70_shflsync_idx_p) ;  /* 0x0000aaf000007944 */ /* 0x02efea0003c00000 */
[----:B------:R-:W-:Y:S01]  /*1d090*/  MOV R2, R190 ;  /* 0x000000be00027202 */ /* 0x000fe20000000f00 */
[----:B------:R-:W-:Y:S05]  /*1d0a0*/  BRA `(.L_x_1358) ;  /* 0xffffdc5000007947 */ /* 0x000fea000383ffff */
.L_x_1305:
[----:B------:R-:W-:Y:S01]  /*1d0b0*/  IMAD.MOV.U32 R188, RZ, RZ, R15 ;  /* 0x000000ffffbc7224 */ /* 0x000fe200078e000f */
[----:B-1----:R-:W-:Y:S01]  /*1d0c0*/  MOV R3, 0x181f ;  /* 0x0000181f00037802 */ /* 0x002fe20000000f00 */
[----:B------:R-:W-:Y:S01]  /*1d0d0*/  IMAD.MOV.U32 R189, RZ, RZ, 0x1 ;  /* 0x00000001ffbd7424 */ /* 0x000fe200078e00ff */
[----:B------:R-:W-:-:S02]  /*1d0e0*/  MOV R191, 0xffffffff ;  /* 0xffffffff00bf7802 */ /* 0x000fc40000000f00 */
[----:B------:R-:W-:Y:S02]  /*1d0f0*/  MOV R2, 0x1d110 ;  /* 0x0001d11000027802 */ /* 0x000fe40000000f00 */
        /* <DEDUP_REMOVED lines=10> */
.L_x_1308:
[----:B------:R-:W-:Y:S01]  /*1d1a0*/  IMAD.MOV.U32 R188, RZ, RZ, R15 ;  /* 0x000000ffffbc7224 */ /* 0x000fe200078e000f */
[----:B--2---:R-:W-:Y:S01]  /*1d1b0*/  MOV R3, 0x181f ;  /* 0x0000181f00037802 */ /* 0x004fe20000000f00 */
[----:B------:R-:W-:Y:S01]  /*1d1c0*/  IMAD.MOV.U32 R189, RZ, RZ, 0x2 ;  /* 0x00000002ffbd7424 */ /* 0x000fe200078e00ff */
[----:B------:R-:W-:Y:S02]  /*1d1d0*/  MOV R191, 0xffffffff ;  /* 0xffffffff00bf7802 */ /* 0x000fe40000000f00 */
[----:B------:R-:W-:-:S02]  /*1d1e0*/  MOV R2, 0x1d200 ;  /* 0x0001d20000027802 */ /* 0x000fc40000000f00 */
[----:B-1--4-:R-:W-:Y:S05]  /*1d1f0*/  CALL.REL.NOINC `($__internal_6_$__cuda_sm70_shflsync_idx_p) ;  /* 0x0000a98000007944 */ /* 0x012fea0003c00000 */
[----:B------:R-:W-:Y:S01]  /*1d200*/  MOV R4, R190 ;  /* 0x000000be00047202 */ /* 0x000fe20000000f00 */
[----:B------:R-:W-:Y:S05]  /*1d210*/  BRA `(.L_x_1360) ;  /* 0xffffde9000007947 */ /* 0x000fea000383ffff */
.L_x_1309:
[----:B------:R-:W-:Y:S01]  /*1d220*/  IMAD.MOV.U32 R188, RZ, RZ, R17 ;  /* 0x000000ffffbc7224 */ /* 0x000fe200078e0011 */
[----:B------:R-:W-:Y:S01]  /*1d230*/  MOV R3, 0x181f ;  /* 0x0000181f00037802 */ /* 0x000fe20000000f00 */
[----:B------:R-:W-:Y:S01]  /*1d240*/  IMAD.MOV.U32 R189, RZ, RZ, 0x2 ;  /* 0x00000002ffbd7424 */ /* 0x000fe200078e00ff */
[----:B------:R-:W-:-:S02]  /*1d250*/  MOV R191, 0xffffffff ;  /* 0xffffffff00bf7802 */ /* 0x000fc40000000f00 */
[----:B------:R-:W-:Y:S02]  /*1d260*/  MOV R2, 0x1d280 ;  /* 0x0001d28000027802 */ /* 0x000fe40000000f00 */
[----:B-1234-:R-:W-:Y:S05]  /*1d270*/  CALL.REL.NOINC `($__internal_6_$__cuda_sm70_shflsync_idx_p) ;  /* 0x0000a90000007944 */ /* 0x01efea0003c00000 */
[----:B------:R-:W-:Y:S01]  /*1d280*/  MOV R2, R190 ;  /* 0x000000be00027202 */ /* 0x000fe20000000f00 */
[----:B------:R-:W-:Y:S05]  /*1d290*/  BRA `(.L_x_1361) ;  /* 0xffffde3000007947 */ /* 0x000fea000383ffff */
.L_x_1312:
[----:B------:R-:W-:Y:S01]  /*1d2a0*/  IMAD.MOV.U32 R188, RZ, RZ, R15 ;  /* 0x000000ffffbc7224 */ /* 0x000fe200078e000f */
[----:B--2---:R-:W-:Y:S01]  /*1d2b0*/  MOV R3, 0x181f ;  /* 0x0000181f00037802 */ /* 0x004fe20000000f00 */
[----:B------:R-:W-:Y:S01]  /*1d2c0*/  IMAD.MOV.U32 R189, RZ, RZ, 0x3 ;  /* 0x00000003ffbd7424 */ /* 0x000fe200078e00ff */
[----:B------:R-:W-:Y:S02]  /*1d2d0*/  MOV R191, 0xffffffff ;  /* 0xffffffff00bf7802 */ /* 0x000fe40000000f00 */
[----:B------:R-:W-:Y:S02]  /*1d2e0*/  MOV R2, 0x1d300 ;  /* 0x0001d30000027802 */ /* 0x000fe40000000f00 */
[----:B-1--4-:R-:W-:Y:S05]  /*1d2f0*/  CALL.REL.NOINC `($__internal_6_$__cuda_sm70_shflsync_idx_p) ;  /* 0x0000a88000007944 */ /* 0x012fea0003c00000 */
        /* <DEDUP_REMOVED lines=9> */
        .type           $_ZN7cutlass13device_kernelIN5flash19enable_sm80_to_sm89INS1_16FlashAttnFwdSm80INS1_25CollectiveMainloopFwdSm80ILi8ELi1ELb0EN4cute5tupleIJNS5_1CILi128EEENS7_ILi48EEENS7_ILi256EEEEEELi256ENS_6half_tEfNS_4arch4Sm80ELb0ELb1ELb1ELb1ELb1ELb1ELb1ELb0EEENS1_21CollectiveEpilogueFwdINS6_IJS8_SA_S9_EEENS6_IJNS7_ILi1EEESI_SI_EEESC_SE_Li256ELb1ELb1ELb0ELb0EEENS1_19SingleTileSchedulerILb1ELb0ELb1ELi128EEEEEEEEEvNT_6ParamsE$_ZZN5flash25CollectiveMainloopFwdSm80ILi8ELi1ELb0EN4cute5tupleIJNS1_1CILi128EEENS3_ILi48EEENS3_ILi256EEEEEELi256EN7cutlass6half_tEfNS8_4arch4Sm80ELb0ELb1ELb1ELb1ELb1ELb1ELb1ELb0EE3mmaINS_16FlashAttnFwdSm80ISC_NS_21CollectiveEpilogueFwdINS2_IJS4_S6_S5_EEENS2_IJNS3_ILi1EEESH_SH_EEES9_SB_Li256ELb1ELb1ELb0ELb0EEENS_19SingleTileSchedulerILb1ELb0ELb1ELi128EEEE13SharedStorageENS1_6TensorINS1_11ArrayEngineIfLm128EEENS1_6LayoutINS2_IJNS2_IJNS3_ILi2EEESS_EEESH_NS3_ILi32EEEEEENS2_IJNS2_IJSH_SS_EEENS3_ILi0EEENS3_ILi4EEEEEEEEEENS_7SoftmaxILi2ELi0EEEEEbRKNSC_6ParamsERT0_RT1_iRKNS_16SeqlenInfoQKNewKILb1ELb1EEENS2_IJiiiiEEERT_ENKUlvE_clEv,@function
        .size           $_ZN7cutlass13device_kernelIN5flash19enable_sm80_to_sm89INS1_16FlashAttnFwdSm80INS1_25CollectiveMainloopFwdSm80ILi8ELi1ELb0EN4cute5tupleIJNS5_1CILi128EEENS7_ILi48EEENS7_ILi256EEEEEELi256ENS_6half_tEfNS_4arch4Sm80ELb0ELb1ELb1ELb1ELb1ELb1ELb1ELb0EEENS1_21CollectiveEpilogueFwdINS6_IJS8_SA_S9_EEENS6_IJNS7_ILi1EEESI_SI_EEESC_SE_Li256ELb1ELb1ELb0ELb0EEENS1_19SingleTileSchedulerILb1ELb0ELb1ELi128EEEEEEEEEvNT_6ParamsE$_ZZN5flash25CollectiveMainloopFwdSm80ILi8ELi1ELb0EN4cute5tupleIJNS1_1CILi128EEENS3_ILi48EEENS3_ILi256EEEEEELi256EN7cutlass6half_tEfNS8_4arch4Sm80ELb0ELb1ELb1ELb1ELb1ELb1ELb1ELb0EE3mmaINS_16FlashAttnFwdSm80ISC_NS_21CollectiveEpilogueFwdINS2_IJS4_S6_S5_EEENS2_IJNS3_ILi1EEESH_SH_EEES9_SB_Li256ELb1ELb1ELb0ELb0EEENS_19SingleTileSchedulerILb1ELb0ELb1ELi128EEEE13SharedStorageENS1_6TensorINS1_11ArrayEngineIfLm128EEENS1_6LayoutINS2_IJNS2_IJNS3_ILi2EEESS_EEESH_NS3_ILi32EEEEEENS2_IJNS2_IJSH_SS_EEENS3_ILi0EEENS3_ILi4EEEEEEEEEENS_7SoftmaxILi2ELi0EEEEEbRKNSC_6ParamsERT0_RT1_iRKNS_16SeqlenInfoQKNewKILb1ELb1EEENS2_IJiiiiEEERT_ENKUlvE_clEv,($__internal_5_$__cuda_sm70_shflsync_bfly_p - $_ZN7cutlass13device_kernelIN5flash19enable_sm80_to_sm89INS1_16FlashAttnFwdSm80INS1_25CollectiveMainloopFwdSm80ILi8ELi1ELb0EN4cute5tupleIJNS5_1CILi128EEENS7_ILi48EEENS7_ILi256EEEEEELi256ENS_6half_tEfNS_4arch4Sm80ELb0ELb1ELb1ELb1ELb1ELb1ELb1ELb0EEENS1_21CollectiveEpilogueFwdINS6_IJS8_SA_S9_EEENS6_IJNS7_ILi1EEESI_SI_EEESC_SE_Li256ELb1ELb1ELb0ELb0EEENS1_19SingleTileSchedulerILb1ELb0ELb1ELi128EEEEEEEEEvNT_6ParamsE$_ZZN5flash25CollectiveMainloopFwdSm80ILi8ELi1ELb0EN4cute5tupleIJNS1_1CILi128EEENS3_ILi48EEENS3_ILi256EEEEEELi256EN7cutlass6half_tEfNS8_4arch4Sm80ELb0ELb1ELb1ELb1ELb1ELb1ELb1ELb0EE3mmaINS_16FlashAttnFwdSm80ISC_NS_21CollectiveEpilogueFwdINS2_IJS4_S6_S5_EEENS2_IJNS3_ILi1EEESH_SH_EEES9_SB_Li256ELb1ELb1ELb0ELb0EEENS_19SingleTileSchedulerILb1ELb0ELb1ELi128EEEE13SharedStorageENS1_6TensorINS1_11ArrayEngineIfLm128EEENS1_6LayoutINS2_IJNS2_IJNS3_ILi2EEESS_EEESH_NS3_ILi32EEEEEENS2_IJNS2_IJSH_SS_EEENS3_ILi0EEENS3_ILi4EEEEEEEEEENS_7SoftmaxILi2ELi0EEEEEbRKNSC_6ParamsERT0_RT1_iRKNS_16SeqlenInfoQKNewKILb1ELb1EEENS2_IJiiiiEEERT_ENKUlvE_clEv)
$_ZN7cutlass13device_kernelIN5flash19enable_sm80_to_sm89INS1_16FlashAttnFwdSm80INS1_25CollectiveMainloopFwdSm80ILi8ELi1ELb0EN4cute5tupleIJNS5_1CILi128EEENS7_ILi48EEENS7_ILi256EEEEEELi256ENS_6half_tEfNS_4arch4Sm80ELb0ELb1ELb1ELb1ELb1ELb1ELb1ELb0EEENS1_21CollectiveEpilogueFwdINS6_IJS8_SA_S9_EEENS6_IJNS7_ILi1EEESI_SI_EEESC_SE_Li256ELb1ELb1ELb0ELb0EEENS1_19SingleTileSchedulerILb1ELb0ELb1ELi128EEEEEEEEEvNT_6ParamsE$_ZZN5flash25CollectiveMainloopFwdSm80ILi8ELi1ELb0EN4cute5tupleIJNS1_1CILi128EEENS3_ILi48EEENS3_ILi256EEEEEELi256EN7cutlass6half_tEfNS8_4arch4Sm80ELb0ELb1ELb1ELb1ELb1ELb1ELb1ELb0EE3mmaINS_16FlashAttnFwdSm80ISC_NS_21CollectiveEpilogueFwdINS2_IJS4_S6_S5_EEENS2_IJNS3_ILi1EEESH_SH_EEES9_SB_Li256ELb1ELb1ELb0ELb0EEENS_19SingleTileSchedulerILb1ELb0ELb1ELi128EEEE13SharedStorageENS1_6TensorINS1_11ArrayEngineIfLm128EEENS1_6LayoutINS2_IJNS2_IJNS3_ILi2EEESS_EEESH_NS3_ILi32EEEEEENS2_IJNS2_IJSH_SS_EEENS3_ILi0EEENS3_ILi4EEEEEEEEEENS_7SoftmaxILi2ELi0EEEEEbRKNSC_6ParamsERT0_RT1_iRKNS_16SeqlenInfoQKNewKILb1ELb1EEENS2_IJiiiiEEERT_ENKUlvE_clEv:
[----:B------:R-:W-:-:S05]  /*1d390*/  IADD3 R18, R101, -c[0x0][0x20], RZ ;  /* 0x8000080065127a10 */ /* 0x000fca0007ffe0ff */
[----:B------:R-:W2:Y:S01]  /*1d3a0*/  LDL.64 R14, [R18] ;  /* 0x00000000120e7983 */ /* 0x000ea20000100a00 */
[----:B------:R-:W-:-:S03]  /*1d3b0*/  ULDC.64 UR4, c[0x0][0x118] ;  /* 0x0000460000047ab9 */ /* 0x000fc60000000a00 */
[----:B--2---:R-:W2:Y:S02]  /*1d3c0*/  LD.E R29, [R14.64+0x11c] ;  /* 0x00011c040e1d7980 */ /* 0x004ea4000c101900 */
[----:B--2---:R-:W-:-:S13]  /*1d3d0*/  ISETP.GT.AND P0, PT, R29, RZ, PT ;  /* 0x000000ff1d00720c */ /* 0x004fda0003f04270 */
[----:B------:R-:W-:Y:S05]  /*1d3e0*/  @P0 BRA `(.L_x_1363) ;  /* 0x0000004000000947 */ /* 0x000fea0003800000 */
[----:B------:R-:W-:Y:S01]  /*1d3f0*/  MOV R2, R146 ;  /* 0x0000009200027202 */ /* 0x000fe20000000f00 */
[----:B------:R-:W-:-:S04]  /*1d400*/  DEPBAR.LE SB0, 0x1 ;  /* 0x000080400000791a */ /* 0x000fc80000000000 */
[----:B------:R-:W-:-:S04]  /*1d410*/  MOV R3, 0x0 ;  /* 0x0000000000037802 */ /* 0x000fc80000000f00 */
[----:B------:R-:W-:Y:S05]  /*1d420*/  RET.REL.NODEC R2 `(_ZN7cutlass13device_kernelIN5flash19enable_sm80_to_sm89INS1_16FlashAttnFwdSm80INS1_25CollectiveMainloopFwdSm80ILi8ELi1ELb0EN4cute5tupleIJNS5_1CILi128EEENS7_ILi48EEENS7_ILi256EEEEEELi256ENS_6half_tEfNS_4arch4Sm80ELb0ELb1ELb1ELb1ELb1ELb1ELb1ELb0EEENS1_21CollectiveEpilogueFwdINS6_IJS8_SA_S9_EEENS6_IJNS7_ILi1EEESI_SI_EEESC_SE_Li256ELb1ELb1ELb0ELb0EEENS1_19SingleTileSchedulerILb1ELb0ELb1ELi128EEEEEEEEEvNT_6ParamsE) ;  /* 0xfffe2bd002007950 */ /* 0x000fea0003c3ffff */
.L_x_1363:
[----:B------:R1:W2:Y:S04]  /*1d430*/  LDL.64 R12, [R18+0x8] ;  /* 0x00000800120c7983 */ /* 0x0002a80000100a00 */
[----:B------:R1:W3:Y:S04]  /*1d440*/  LDL.64 R2, [R18+0x20] ;  /* 0x0000200012027983 */ /* 0x0002e80000100a00 */
[----:B------:R1:W4:Y:S04]  /*1d450*/  LDL.64 R16, [R18+0x18] ;  /* 0x0000180012107983 */ /* 0x0003280000100a00 */
[----:B------:R-:W4:Y:S04]  /*1d460*/  LD.E.U8 R24, [R14.64+0x138] ;  /* 0x000138040e187980 */ /* 0x000f28000c101100 */
[----:B------:R2:W5:Y:S04]  /*1d470*/  LD.E R25, [R14.64+0x164] ;  /* 0x000164040e197980 */ /* 0x000568000c101900 */
[----:B------:R2:W5:Y:S04]  /*1d480*/  LD.E.64 R22, [R14.64+0x110] ;  /* 0x000110040e167980 */ /* 0x000568000c101b00 */
[----:B------:R2:W5:Y:S04]  /*1d490*/  LD.E.64 R20, [R14.64+0x128] ;  /* 0x000128040e147980 */ /* 0x000568000c101b00 */
[----:B-1----:R-:W4:Y:S04]  /*1d4a0*/  LDL.64 R18, [R18+0x10] ;  /* 0x0000100012127983 */ /* 0x002f280000100a00 */
[----:B--2---:R1:W2:Y:S04]  /*1d4b0*/  LD.E R26, [R12.64] ;  /* 0x000000040c1a7980 */ /* 0x0042a8000c101900 */
[----:B---3--:R3:W2:Y:S04]  /*1d4c0*/  LD.E R39, [R2.64] ;  /* 0x0000000402277980 */ /* 0x0086a8000c101900 */
[----:B----4-:R4:W4:Y:S04]  /*1d4d0*/  LD.E R16, [R16.64+0x20] ;  /* 0x0000200410107980 */ /* 0x010928000c101900 */
[----:B-1----:R1:W5:Y:S04]  /*1d4e0*/  LD.E.64 R12, [R14.64+0x120] ;  /* 0x000120040e0c7980 */ /* 0x002368000c101b00 */
[----:B---3--:R1:W5:Y:S04]  /*1d4f0*/  LD.E.64 R2, [R14.64+0x130] ;  /* 0x000130040e027980 */ /* 0x008368000c101b00 */
[----:B------:R1:W5:Y:S01]  /*1d500*/  LD.E R27, [R18.64] ;  /* 0x00000004121b7980 */ /* 0x000362000c101900 */
[----:B------:R-:W-:-:S02]  /*1d510*/  ISETP.NE.AND P0, PT, R24, RZ, PT ;  /* 0x000000ff1800720c */ /* 0x000fc40003f05270 */
[----:B--2---:R-:W-:-:S04]  /*1d520*/  SHF.R.S32.HI R11, RZ, 0x1f, R26 ;  /* 0x0000001fff0b7819 */ /* 0x004fc8000001141a */
[----:B------:R-:W-:-:S04]  /*1d530*/  LEA.HI R11, R11, R26, RZ, 0x3 ;  /* 0x0000001a0b0b7211 */ /* 0x000fc800078f18ff */
[----:B----4-:R-:W-:Y:S02]  /*1d540*/  LOP3.LUT R17, R11, 0xfffffff8, RZ, 0xc0, !PT ;  /* 0xfffffff80b117812 */ /* 0x010fe400078ec0ff */
[----:B------:R-:W-:-:S03]  /*1d550*/  SHF.R.S32.HI R100, RZ, 0x3, R11 ;  /* 0x00000003ff647819 */ /* 0x000fc6000001140b */
[----:B------:R-:W-:Y:S02]  /*1d560*/  IMAD.IADD R11, R26, 0x1, -R17 ;  /* 0x000000011a0b7824 */ /* 0x000fe400078e0a11 */
[----:B------:R-:W-:Y:S01]  /*1d570*/  IMAD R72, R39, 0x80, R100 ;  /* 0x0000008027487824 */ /* 0x000fe200078e0264 */
[----:B------:R-:W-:-:S03]  /*1d580*/  SHF.R.S32.HI R28, RZ, 0x1f, R16 ;  /* 0x0000001fff1c7819 */ /* 0x000fc60000011410 */
[----:B------:R-:W-:Y:S01]  /*1d590*/  IMAD R11, R11, 0x20, R72 ;  /* 0x000000200b0b7824 */ /* 0x000fe200078e0248 */
[----:B------:R-:W-:Y:S05]  /*1d5a0*/  @!P0 BRA `(.L_x_1364) ;  /* 0x00004a5000008947 */ /* 0x000fea0003800000 */
[----:B-1---5:R-:W-:-:S13]  /*1d5b0*/  ISETP.NE.AND P0, PT, R25, 0x1, PT ;  /* 0x000000011900780c */ /* 0x022fda0003f05270 */
[----:B------:R1:W2:Y:S04]  /*1d5c0*/  @P0 LD.E R17, [R14.64+0x168] ;  /* 0x000168040e110980 */ /* 0x0002a8000c101900 */
[----:B-1----:R2:W3:Y:S02]  /*1d5d0*/  @P0 LD.E R14, [R14.64+0x16c] ;  /* 0x00016c040e0e0980 */ /* 0x0024e4000c101900 */
[----:B--2---:R-:W-:-:S05]  /*1d5e0*/  @P0 IMAD.HI.U32 R15, R11, R17, RZ ;  /* 0x000000110b0f0227 */ /* 0x004fca00078e00ff */
[----:B---3--:R-:W-:-:S04]  /*1d5f0*/  @P0 SHF.R.U32.HI R11, RZ, R14, R15 ;  /* 0x0000000eff0b0219 */ /* 0x008fc8000001160f */
[----:B------:R-:W-:Y:S01]  /*1d600*/  SHF.R.S32.HI R14, RZ, 0x1f, R11 ;  /* 0x0000001fff0e7819 */ /* 0x000fe2000001140b */
[-C--:B------:R-:W-:Y:S02]  /*1d610*/  IMAD R17, R13, R11.reuse, RZ ;  /* 0x0000000b0d117224 */ /* 0x080fe400078e02ff */
[-C--:B------:R-:W-:Y:S02]  /*1d620*/  IMAD R15, R3, R11.reuse, RZ ;  /* 0x0000000b030f7224 */ /* 0x080fe400078e02ff */
[-C--:B------:R-:W-:Y:S02]  /*1d630*/  IMAD R24, R12, R14.reuse, R17 ;  /* 0x0000000e0c187224 */ /* 0x080fe400078e0211 */
[----:B------:R-:W-:Y:S02]  /*1d640*/  IMAD R17, R2, R14, R15 ;  /* 0x0000000e02117224 */ /* 0x000fe400078e020f */
[----:B------:R-:W-:-:S04]  /*1d650*/  IMAD.WIDE.U32 R18, R12, R11, RZ ;  /* 0x0000000b0c127225 */ /* 0x000fc800078e00ff */
[----:B------:R-:W-:Y:S01]  /*1d660*/  IMAD.WIDE.U32 R14, R2, R11, RZ ;  /* 0x0000000b020e7225 */ /* 0x000fe200078e00ff */
[----:B------:R-:W-:-:S03]  /*1d670*/  IADD3 R19, R19, R24, RZ ;  /* 0x0000001813137210 */ /* 0x000fc60007ffe0ff */
[-C--:B------:R-:W-:Y:S01]  /*1d680*/  IMAD R13, R13, R16.reuse, RZ ;  /* 0x000000100d0d7224 */ /* 0x080fe200078e02ff */
[----:B------:R-:W-:Y:S01]  /*1d690*/  IADD3 R15, R15, R17, RZ ;  /* 0x000000110f0f7210 */ /* 0x000fe20007ffe0ff */
[----:B------:R-:W-:Y:S02]  /*1d6a0*/  IMAD R11, R3, R16, RZ ;  /* 0x00000010030b7224 */ /* 0x000fe400078e02ff */
[----:B------:R-:W-:-:S04]  /*1d6b0*/  IMAD.WIDE.U32 R18, R16, R12, R18 ;  /* 0x0000000c10127225 */ /* 0x000fc800078e0012 */
[----:B------:R-:W-:-:S04]  /*1d6c0*/  IMAD.WIDE.U32 R14, R16, R2, R14 ;  /* 0x00000002100e7225 */ /* 0x000fc800078e000e */
[----:B------:R-:W-:Y:S01]  /*1d6d0*/  IMAD R3, R12, R28, R13 ;  /* 0x0000001c0c037224 */ /* 0x000fe200078e020d */
[----:B------:R-:W-:Y:S01]  /*1d6e0*/  LEA R38, P0, R14, R20, 0x1 ;  /* 0x000000140e267211 */ /* 0x000fe200078008ff */
[----:B------:R-:W-:Y:S01]  /*1d6f0*/  IMAD R2, R2, R28, R11 ;  /* 0x0000001c02027224 */ /* 0x000fe200078e020b */
[C---:B------:R-:W-:Y:S02]  /*1d700*/  LEA R28, P1, R18.reuse, R22, 0x1 ;  /* 0x00000016121c7211 */ /* 0x040fe400078208ff */
[----:B------:R-:W-:Y:S02]  /*1d710*/  IADD3 R3, R19, R3, RZ ;  /* 0x0000000313037210 */ /* 0x000fe40007ffe0ff */
[----:B------:R-:W-:Y:S02]  /*1d720*/  IADD3 R2, R15, R2, RZ ;  /* 0x000000020f027210 */ /* 0x000fe40007ffe0ff */
[----:B------:R-:W-:Y:S02]  /*1d730*/  LEA.HI.X R22, R18, R23, R3, 0x1, P1 ;  /* 0x0000001712167211 */ /* 0x000fe400008f0c03 */
[----:B------:R-:W-:Y:S01]  /*1d740*/  LEA.HI.X R23, R14, R21, R2, 0x1, P0 ;  /* 0x000000150e177211 */ /* 0x000fe200000f0c02 */
[----:B------:R-:W-:Y:S05]  /*1d750*/  BRA.DIV ~URZ, `(.L_x_1365) ;  /* 0x000094a27f007947 */ /* 0x000fea000b800000 */
[----:B------:R1:W2:Y:S02]  /*1d760*/  SHFL.IDX PT, R11, R22, RZ, 0x181f ;  /* 0x00181fff160b7589 */ /* 0x0002a400000e0000 */
.L_x_1439:
[----:B------:R-:W-:Y:S05]  /*1d770*/  BRA.DIV ~URZ, `(.L_x_1366) ;  /* 0x000095027f007947 */ /* 0x000fea000b800000 */
[----:B------:R3:W4:Y:S01]  /*1d780*/  SHFL.IDX PT, R12, R28, RZ, 0x181f ;  /* 0x00181fff1c0c7589 */ /* 0x00072200000e0000 */
[----:B--2---:R-:W-:-:S03]  /*1d790*/  MOV R13, R11 ;  /* 0x0000000b000d7202 */ /* 0x004fc60000000f00 */
[----:B------:R3:W2:Y:S04]  /*1d7a0*/  SHFL.IDX PT, R14, R23, RZ, 0x181f ;  /* 0x00181fff170e7589 */ /* 0x0006a800000e0000 */
[----:B------:R3:W1:Y:S02]  /*1d7b0*/  SHFL.IDX PT, R2, R38, RZ, 0x181f ;  /* 0x00181fff26027589 */ /* 0x00066400000e0000 */
.L_x_1440:
[----:B------:R-:W-:Y:S01]  /*1d7c0*/  IMAD R27, R27, R25, RZ ;  /* 0x000000191b1b7224 */ /* 0x000fe200078e02ff */
[----:B------:R-:W-:Y:S01]  /*1d7d0*/  SHF.R.S32.HI R11, RZ, 0x1f, R26 ;  /* 0x0000001fff0b7819 */ /* 0x000fe2000001141a */
[----:B------:R-:W-:Y:S01]  /*1d7e0*/  BSSY B0, `(.L_x_1367) ;  /* 0x0000039000007945 */ /* 0x000fe20003800000 */
[----:B------:R-:W-:Y:S01]  /*1d7f0*/  CS2R R62, SRZ ;  /* 0x00000000003e7805 */ /* 0x000fe2000001ff00 */
[----:B------:R-:W-:Y:S01]  /*1d800*/  CS2R R40, SRZ ;  /* 0x0000000000287805 */ /* 0x000fe2000001ff00 */
[----:B------:R-:W-:Y:S01]  /*1d810*/  ISETP.GE.AND P0, PT, R72, R27, PT ;  /* 0x0000001b4800720c */ /* 0x000fe20003f06270 */
[----:B------:R-:W-:Y:S01]  /*1d820*/  CS2R R36, SRZ ;  /* 0x0000000000247805 */ /* 0x000fe2000001ff00 */
[----:B------:R-:W-:Y:S01]  /*1d830*/  LEA.HI R11, R11, R26, RZ, 0x3 ;  /* 0x0000001a0b0b7211 */ /* 0x000fe200078f18ff */
[----:B------:R-:W-:Y:S01]  /*1d840*/  CS2R R32, SRZ ;  /* 0x0000000000207805 */ /* 0x000fe2000001ff00 */
[----:B------:R-:W-:Y:S01]  /*1d850*/  CS2R R24, SRZ ;  /* 0x0000000000187805 */ /* 0x000fe2000001ff00 */
[----:B------:R-:W-:Y:S01]  /*1d860*/  CS2R R42, SRZ ;  /* 0x00000000002a7805 */ /* 0x000fe2000001ff00 */
[----:B------:R-:W-:Y:S01]  /*1d870*/  LOP3.LUT R11, R11, 0xfffffff8, RZ, 0xc0, !PT ;  /* 0xfffffff80b0b7812 */ /* 0x000fe200078ec0ff */
[----:B------:R-:W-:Y:S01]  /*1d880*/  CS2R R34, SRZ ;  /* 0x0000000000227805 */ /* 0x000fe2000001ff00 */
[----:B------:R-:W-:Y:S01]  /*1d890*/  CS2R R30, SRZ ;  /* 0x00000000001e7805 */ /* 0x000fe2000001ff00 */
[----:B------:R-:W-:Y:S01]  /*1d8a0*/  CS2R R20, SRZ ;  /* 0x0000000000147805 */ /* 0x000fe2000001ff00 */
[----:B--2---:R-:W-:-:S02]  /*1d8b0*/  IMAD.MOV.U32 R3, RZ, RZ, R14 ;  /* 0x000000ffff037224 */ /* 0x004fc400078e000e */
[----:B------:R-:W-:-:S04]  /*1d8c0*/  IMAD.IADD R11, R26, 0x1, -R11 ;  /* 0x000000011a0b7824 */ /* 0x000fc800078e0a0b */
[----:B------:R-:W-:Y:S01]  /*1d8d0*/  IMAD.SHL.U32 R11, R11, 0x4, RZ ;  /* 0x000000040b0b7824 */ /* 0x000fe200078e00ff */
[----:B------:R-:W-:Y:S05]  /*1d8e0*/  @P0 BRA `(.L_x_1368) ;  /* 0x0000028000000947 */ /* 0x000fea0003800000 */
[C---:B------:R-:W-:Y:S01]  /*1d8f0*/  IADD3 R15, R11.reuse, 0x20, RZ ;  /* 0x000000200b0f7810 */ /* 0x040fe20007ffe0ff */
[----:B------:R-:W-:Y:S01]  /*1d900*/  CS2R R24, SRZ ;  /* 0x0000000000187805 */ /* 0x000fe2000001ff00 */
[-C--:B------:R-:W-:Y:S01]  /*1d910*/  ISETP.GE.AND P1, PT, R11, R29.reuse, PT ;  /* 0x0000001d0b00720c */ /* 0x080fe20003f26270 */
[----:B------:R-:W-:Y:S01]  /*1d920*/  CS2R R20, SRZ ;  /* 0x0000000000147805 */ /* 0x000fe2000001ff00 */
[----:B------:R-:W-:Y:S01]  /*1d930*/  ISETP.GE.AND P0, PT, R15, R29, PT ;  /* 0x0000001d0f00720c */ /* 0x000fe20003f06270 */
[----:B------:R-:W-:Y:S01]  /*1d940*/  CS2R R32, SRZ ;  /* 0x0000000000207805 */ /* 0x000fe2000001ff00 */
[----:B------:R-:W-:-:S09]  /*1d950*/  CS2R R30, SRZ ;  /* 0x00000000001e7805 */ /* 0x000fd2000001ff00 */
[C---:B----4-:R-:W-:Y:S02]  /*1d960*/  @!P1 IMAD.WIDE R16, R11.reuse, 0x2, R12 ;  /* 0x000000020b109825 */ /* 0x050fe400078e020c */
[----:B------:R-:W-:Y:S02]  /*1d970*/  @!P0 SHF.R.S32.HI R14, RZ, 0x1f, R15 ;  /* 0x0000001fff0e8819 */ /* 0x000fe4000001140f */
[----:B-1----:R-:W-:Y:S01]  /*1d980*/  @!P1 IMAD.WIDE R18, R11, 0x2, R2 ;  /* 0x000000020b129825 */ /* 0x002fe200078e0202 */
[----:B------:R1:W5:Y:S01]  /*1d990*/  @!P1 LD.E.64 R24, [R16.64] ;  /* 0x0000000410189980 */ /* 0x000362000c101b00 */
[----:B------:R-:W-:-:S03]  /*1d9a0*/  @!P0 LEA.HI R14, R14, R15, RZ, 0x2 ;  /* 0x0000000f0e0e8211 */ /* 0x000fc600078f10ff */
[----:B------:R2:W5:Y:S01]  /*1d9b0*/  @!P1 LD.E.64 R20, [R18.64] ;  /* 0x0000000412149980 */ /* 0x000562000c101b00 */
[----:B------:R-:W-:-:S05]  /*1d9c0*/  @!P0 LOP3.LUT R14, R14, 0xfffffffc, RZ, 0xc0, !PT ;  /* 0xfffffffc0e0e8812 */ /* 0x000fca00078ec0ff */
[----:B-1----:R-:W-:-:S04]  /*1d9d0*/  @!P0 IMAD.WIDE R16, R14, 0x2, R12 ;  /* 0x000000020e108825 */ /* 0x002fc800078e020c */
[----:B------:R-:W-:Y:S01]  /*1d9e0*/  @!P0 IMAD.WIDE R14, R14, 0x2, R2 ;  /* 0x000000020e0e8825 */ /* 0x000fe200078e0202 */
[C---:B--2---:R-:W-:Y:S01]  /*1d9f0*/  IADD3 R18, R11.reuse, 0x40, RZ ;  /* 0x000000400b127810 */ /* 0x044fe20007ffe0ff */
[----:B------:R1:W5:Y:S01]  /*1da00*/  @!P0 LD.E.64 R32, [R16.64] ;  /* 0x0000000410208980 */ /* 0x000362000c101b00 */
[----:B------:R-:W-:Y:S02]  /*1da10*/  IADD3 R19, R11, 0x60, RZ ;  /* 0x000000600b137810 */ /* 0x000fe40007ffe0ff */
[-C--:B------:R-:W-:Y:S01]  /*1da20*/  ISETP.GE.AND P1, PT, R18, R29.reuse, PT ;  /* 0x0000001d1200720c */ /* 0x080fe20003f26270 */
[----:B------:R2:W5:Y:S01]  /*1da30*/  @!P0 LD.E.64 R30, [R14.64] ;  /* 0x000000040e1e8980 */ /* 0x000562000c101b00 */
[----:B------:R-:W-:Y:S01]  /*1da40*/  ISETP.GE.AND P0, PT, R19, R29, PT ;  /* 0x0000001d1300720c */ /* 0x000fe20003f06270 */
[----:B------:R-:W-:Y:S01]  /*1da50*/  CS2R R36, SRZ ;  /* 0x0000000000247805 */ /* 0x000fe2000001ff00 */
[----:B------:R-:W-:Y:S01]  /*1da60*/  CS2R R40, SRZ ;  /* 0x0000000000287805 */ /* 0x000fe2000001ff00 */
[----:B------:R-:W-:Y:S01]  /*1da70*/  CS2R R34, SRZ ;  /* 0x0000000000227805 */ /* 0x000fe2000001ff00 */
[----:B------:R-:W-:-:S07]  /*1da80*/  CS2R R42, SRZ ;  /* 0x00000000002a7805 */ /* 0x000fce000001ff00 */
[----:B--2---:R-:W-:Y:S02]  /*1da90*/  @!P1 SHF.R.S32.HI R15, RZ, 0x1f, R18 ;  /* 0x0000001fff0f9819 */ /* 0x004fe40000011412 */
[----:B------:R-:W-:Y:S02]  /*1daa0*/  @!P0 SHF.R.S32.HI R14, RZ, 0x1f, R19 ;  /* 0x0000001fff0e8819 */ /* 0x000fe40000011413 */
[----:B------:R-:W-:Y:S02]  /*1dab0*/  @!P1 LEA.HI R15, R15, R18, RZ, 0x2 ;  /* 0x000000120f0f9211 */ /* 0x000fe400078f10ff */
[----:B------:R-:W-:Y:S02]  /*1dac0*/  @!P0 LEA.HI R14, R14, R19, RZ, 0x2 ;  /* 0x000000130e0e8211 */ /* 0x000fe400078f10ff */
[----:B------:R-:W-:Y:S02]  /*1dad0*/  @!P1 LOP3.LUT R15, R15, 0xfffffffc, RZ, 0xc0, !PT ;  /* 0xfffffffc0f0f9812 */ /* 0x000fe400078ec0ff */
[----:B------:R-:W-:-:S03]  /*1dae0*/  @!P0 LOP3.LUT R14, R14, 0xfffffffc, RZ, 0xc0, !PT ;  /* 0xfffffffc0e0e8812 */ /* 0x000fc600078ec0ff */
[----:B------:R-:W-:-:S04]  /*1daf0*/  @!P1 IMAD.WIDE R18, R15, 0x2, R12 ;  /* 0x000000020f129825 */ /* 0x000fc800078e020c */
[C---:B-1----:R-:W-:Y:S01]  /*1db00*/  @!P0 IMAD.WIDE R16, R14.reuse, 0x2, R12 ;  /* 0x000000020e108825 */ /* 0x042fe200078e020c */
[----:B------:R1:W5:Y:S03]  /*1db10*/  @!P1 LD.E.64 R36, [R18.64] ;  /* 0x0000000412249980 */ /* 0x000366000c101b00 */
[--C-:B------:R-:W-:Y:S01]  /*1db20*/  @!P1 IMAD.WIDE R12, R15, 0x2, R2.reuse ;  /* 0x000000020f0c9825 */ /* 0x100fe200078e0202 */
[----:B------:R1:W5:Y:S03]  /*1db30*/  @!P0 LD.E.64 R40, [R16.64] ;  /* 0x0000000410288980 */ /* 0x000366000c101b00 */
[----:B------:R-:W-:Y:S01]  /*1db40*/  @!P0 IMAD.WIDE R2, R14, 0x2, R2 ;  /* 0x000000020e028825 */ /* 0x000fe200078e0202 */
[----:B------:R1:W5:Y:S04]  /*1db50*/  @!P1 LD.E.64 R34, [R12.64] ;  /* 0x000000040c229980 */ /* 0x000368000c101b00 */
[----:B------:R1:W5:Y:S02]  /*1db60*/  @!P0 LD.E.64 R42, [R2.64] ;  /* 0x00000004022a8980 */ /* 0x000364000c101b00 */
.L_x_1368:
[----:B------:R-:W-:Y:S05]  /*1db70*/  BSYNC B0 ;  /* 0x0000000000007941 */ /* 0x000fea0003800000 */
.L_x_1367:
[----:B-1---5:R-:W-:Y:S02]  /*1db80*/  IMAD.MOV.U32 R13, RZ, RZ, R40 ;  /* 0x000000ffff0d7224 */ /* 0x022fe400078e0028 */
[----:B----4-:R-:W-:-:S02]  /*1db90*/  IMAD.MOV.U32 R12, RZ, RZ, R41 ;  /* 0x000000ffff0c7224 */ /* 0x010fc400078e0029 */
[----:B------:R-:W-:Y:S01]  /*1dba0*/  IMAD.MOV.U32 R3, RZ, RZ, R36 ;  /* 0x000000ffff037224 */ /* 0x000fe200078e0024 */
[----:B------:R-:W-:Y:S01]  /*1dbb0*/  PRMT R99, R13, 0x7610, R99 ;  /* 0x000076100d637816 */ /* 0x000fe20000000063 */
        /* <DEDUP_REMOVED lines=25> */
[----:B------:R-:W-:-:S02]  /*1dd50*/  PRMT R94, R12, 0x7610, R94 ;  /* 0x000076100c5e7816 */ /* 0x000fc4000000005e */
[----:B------:R-:W-:Y:S02]  /*1dd60*/  PRMT R91, R3, 0x7610, R91 ;  /* 0x00007610035b7816 */ /* 0x000fe4000000005b */
[----:B------:R-:W-:Y:S01]  /*1dd70*/  PRMT R92, R2, 0x7610, R92 ;  /* 0x00007610025c7816 */ /* 0x000fe2000000005c */
[----:B------:R-:W-:Y:S05]  /*1dd80*/  BRA.DIV ~URZ, `(.L_x_1369) ;  /* 0x000090627f007947 */ /* 0x000fea000b800000 */
[----:B------:R1:W2:Y:S04]  /*1dd90*/  SHFL.IDX PT, R13, R22, 0x1, 0x181f ;  /* 0x00381f00160d7f89 */ /* 0x0002a800000e0000 */
[----:B------:R1:W4:Y:S04]  /*1dda0*/  SHFL.IDX PT, R12, R28, 0x1, 0x181f ;  /* 0x00381f001c0c7f89 */ /* 0x00032800000e0000 */
[----:B------:R1:W3:Y:S04]  /*1ddb0*/  SHFL.IDX PT, R14, R23, 0x1, 0x181f ;  /* 0x00381f00170e7f89 */ /* 0x0002e800000e0000 */
[----:B------:R1:W1:Y:S02]  /*1ddc0*/  SHFL.IDX PT, R2, R38, 0x1, 0x181f ;  /* 0x00381f0026027f89 */ /* 0x00026400000e0000 */
.L_x_1441:
[----:B------:R-:W-:Y:S01]  /*1ddd0*/  IADD3 R3, R72, 0x20, RZ ;  /* 0x0000002048037810 */ /* 0x000fe20007ffe0ff */
[----:B------:R-:W-:Y:S01]  /*1dde0*/  BSSY B0, `(.L_x_1370) ;  /* 0x0000033000007945 */ /* 0x000fe20003800000 */
[----:B------:R-:W-:Y:S01]  /*1ddf0*/  CS2R R52, SRZ ;  /* 0x0000000000347805 */ /* 0x000fe2000001ff00 */
[----:B------:R-:W-:Y:S01]  /*1de00*/  CS2R R48, SRZ ;  /* 0x0000000000307805 */ /* 0x000fe2000001ff00 */
[----:B------:R-:W-:Y:S01]  /*1de10*/  ISETP.GE.AND P0, PT, R3, R27, PT ;  /* 0x0000001b0300720c */ /* 0x000fe20003f06270 */
[----:B------:R-:W-:Y:S01]  /*1de20*/  CS2R R46, SRZ ;  /* 0x00000000002e7805 */ /* 0x000fe2000001ff00 */
[----:B------:R-:W-:Y:S01]  /*1de30*/  CS2R R56, SRZ ;  /* 0x0000000000387805 */ /* 0x000fe2000001ff00 */
[----:B------:R-:W-:Y:S01]  /*1de40*/  CS2R R54, SRZ ;  /* 0x0000000000367805 */ /* 0x000fe2000001ff00 */
[----:B------:R-:W-:Y:S01]  /*1de50*/  CS2R R50, SRZ ;  /* 0x0000000000327805 */ /* 0x000fe2000001ff00 */
[----:B------:R-:W-:Y:S01]  /*1de60*/  CS2R R44, SRZ ;  /* 0x00000000002c7805 */ /* 0x000fe2000001ff00 */
[----:B---3--:R-:W-:-:S07]  /*1de70*/  IMAD.MOV.U32 R3, RZ, RZ, R14 ;  /* 0x000000ffff037224 */ /* 0x008fce00078e000e */
        /* <DEDUP_REMOVED lines=8> */
[C---:B--2-4-:R-:W-:Y:S02]  /*1df00*/  @!P1 IMAD.WIDE R16, R11.reuse, 0x2, R12 ;  /* 0x000000020b109825 */ /* 0x054fe400078e020c */
        /* <DEDUP_REMOVED lines=32> */
.L_x_1371:
[----:B------:R-:W-:Y:S05]  /*1e110*/  BSYNC B0 ;  /* 0x0000000000007941 */ /* 0x000fea0003800000 */
.L_x_1370:
[----:B-12--5:R-:W-:Y:S02]  /*1e120*/  IMAD.MOV.U32 R13, RZ, RZ, R62 ;  /* 0x000000ffff0d7224 */ /* 0x026fe400078e003e */
        /* <DEDUP_REMOVED lines=32> */
[----:B------:R1:W2:Y:S02]  /*1e330*/  SHFL.IDX PT, R13, R22, 0x2, 0x181f ;  /* 0x00581f00160d7f89 */ /* 0x0002a400000e0000 */
.L_x_1442:
[----:B------:R-:W-:Y:S05]  /*1e340*/  BRA.DIV ~URZ, `(.L_x_1373) ;  /* 0x00008d027f007947 */ /* 0x000fea000b800000 */
[----:B------:R3:W4:Y:S04]  /*1e350*/  SHFL.IDX PT, R12, R28, 0x2, 0x181f ;  /* 0x00581f001c0c7f89 */ /* 0x00072800000e0000 */
[----:B------:R3:W1:Y:S04]  /*1e360*/  SHFL.IDX PT, R14, R23, 0x2, 0x181f ;  /* 0x00581f00170e7f89 */ /* 0x00066800000e0000 */
[----:B------:R3:W2:Y:S02]  /*1e370*/  SHFL.IDX PT, R2, R38, 0x2, 0x181f ;  /* 0x00581f0026027f89 */ /* 0x0006a400000e0000 */
.L_x_1443:
        /* <DEDUP_REMOVED lines=10> */
[----:B------:R-:W-:Y:S01]  /*1e420*/  CS2R R58, SRZ ;  /* 0x00000000003a7805 */ /* 0x000fe2000001ff00 */
[----:B-1----:R-:W-:-:S06]  /*1e430*/  IMAD.MOV.U32 R3, RZ, RZ, R14 ;  /* 0x000000ffff037224 */ /* 0x002fcc00078e000e */
        /* <DEDUP_REMOVED lines=10> */
[----:B------:R-:W-:Y:S01]  /*1e4e0*/  @!P1 IMAD.WIDE R18, R11, 0x2, R2 ;  /* 0x000000020b129825 */ /* 0x000fe200078e0202 */
        /* <DEDUP_REMOVED lines=30> */
.L_x_1375:
[----:B------:R-:W-:Y:S05]  /*1e6d0*/  BSYNC B0 ;  /* 0x0000000000007941 */ /* 0x000fea0003800000 */
.L_x_1374:
[----:B-12--5:R-:W-:Y:S01]  /*1e6e0*/  IMAD.MOV.U32 R13, RZ, RZ, R72 ;  /* 0x000000ffff0d7224 */ /* 0x026fe200078e0048 */
[----:B------:R-:W-:Y:S01]  /*1e6f0*/  CS2R R88, SRZ ;  /* 0x0000000000587805 */ /* 0x000fe2000001ff00 */
        /* <DEDUP_REMOVED lines=33> */
.L_x_1444:
[----:B------:R-:W-:Y:S01]  /*1e910*/  SHF.R.S32.HI R2, RZ, 0x1f, R26 ;  /* 0x0000001fff027819 */ /* 0x000fe2000001141a */
[----:B------:R-:W-:-:S03]  /*1e920*/  IMAD.SHL.U32 R14, R39, 0x80, RZ ;  /* 0x00000080270e7824 */ /* 0x000fc600078e00ff */
[----:B------:R-:W-:-:S04]  /*1e930*/  LEA.HI R2, R2, R26, RZ, 0x3 ;  /* 0x0000001a02027211 */ /* 0x000fc800078f18ff */
[----:B------:R-:W-:Y:S01]  /*1e940*/  LEA.HI.SX32 R14, R2, R14, 0x1d ;  /* 0x0000000e020e7211 */ /* 0x000fe200078feaff */
[----:B------:R-:W-:Y:S05]  /*1e950*/  BRA.DIV ~URZ, `(.L_x_1377) ;  /* 0x000088d27f007947 */ /* 0x000fea000b800000 */
[----:B------:R4:W1:Y:S04]  /*1e960*/  SHFL.IDX PT, R12, R28, 0x3, 0x181f ;  /* 0x00781f001c0c7f89 */ /* 0x00086800000e0000 */
[----:B------:R4:W3:Y:S04]  /*1e970*/  SHFL.IDX PT, R15, R23, 0x3, 0x181f ;  /* 0x00781f00170f7f89 */ /* 0x0008e800000e0000 */
[----:B------:R4:W2:Y:S02]  /*1e980*/  SHFL.IDX PT, R2, R38, 0x3, 0x181f ;  /* 0x00781f0026027f89 */ /* 0x0008a400000e0000 */
.L_x_1445:
        /* <DEDUP_REMOVED lines=9> */
[----:B---34-:R-:W-:Y:S01]  /*1ea20*/  CS2R R38, SRZ ;  /* 0x0000000000267805 */ /* 0x018fe2000001ff00 */
[----:B------:R-:W-:-:S07]  /*1ea30*/  IMAD.MOV.U32 R3, RZ, RZ, R15 ;  /* 0x000000ffff037224 */ /* 0x000fce00078e000f */
        /* <DEDUP_REMOVED lines=8> */
[C---:B-12---:R-:W-:Y:S02]  /*1eac0*/  @!P1 IMAD.WIDE R16, R11.reuse, 0x2, R12 ;  /* 0x000000020b109825 */ /* 0x046fe400078e020c */
        /* <DEDUP_REMOVED lines=32> */
.L_x_1379:
[----:B------:R-:W-:Y:S05]  /*1ecd0*/  BSYNC B0 ;  /* 0x0000000000007941 */ /* 0x000fea0003800000 */
.L_x_1378:
[----:B-1----:R-:W-:Y:S01]  /*1ece0*/  IADD3 R12, R101, -c[0x0][0x20], RZ ;  /* 0x80000800650c7a10 */ /* 0x002fe20007ffe0ff */
[----:B------:R-:W-:-:S04]  /*1ecf0*/  DEPBAR.LE SB0, 0x1 ;  /* 0x000080400000791a */ /* 0x000fc80000000000 */
[----:B--2---:R1:W2:Y:S04]  /*1ed00*/  LDL.64 R2, [R12+0x20] ;  /* 0x000020000c027983 */ /* 0x0042a80000100a00 */
[----:B-1----:R-:W3:Y:S01]  /*1ed10*/  LDL.64 R12, [R12+0x28] ;  /* 0x000028000c0c7983 */ /* 0x002ee20000100a00 */
[----:B------:R-:W-:Y:S03]  /*1ed20*/  WARPSYNC 0xffffffff ;  /* 0xffffffff00007948 */ /* 0x000fe60003800000 */
[----:B------:R-:W-:Y:S06]  /*1ed30*/  BAR.SYNC.DEFER_BLOCKING 0x0 ;  /* 0x0000000000007b1d */ /* 0x000fec0000010000 */
[----:B--2---:R1:W2:Y:S04]  /*1ed40*/  LD.E R15, [R2.64] ;  /* 0x00000004020f7980 */ /* 0x0042a8000c101900 */
[----:B---3--:R3:W4:Y:S01]  /*1ed50*/  LD.E.64 R22, [R12.64] ;  /* 0x000000040c167980 */ /* 0x008722000c101b00 */
[----:B------:R-:W-:Y:S01]  /*1ed60*/  SHF.R.S32.HI R16, RZ, 0x1f, R26 ;  /* 0x0000001fff107819 */ /* 0x000fe2000001141a */
[----:B-1---5:R-:W-:Y:S01]  /*1ed70*/  IMAD.MOV.U32 R2, RZ, RZ, R88 ;  /* 0x000000ffff027224 */ /* 0x022fe200078e0058 */
[----:B------:R-:W-:Y:S01]  /*1ed80*/  BSSY B1, `(.L_x_1380) ;  /* 0x00000e8000017945 */ /* 0x000fe20003800000 */
[----:B------:R-:W-:-:S02]  /*1ed90*/  IMAD.MOV.U32 R3, RZ, RZ, R82 ;  /* 0x000000ffff037224 */ /* 0x000fc400078e0052 */
[----:B------:R-:W-:Y:S01]  /*1eda0*/  IMAD.MOV.U32 R14, RZ, RZ, R76 ;  /* 0x000000ffff0e7224 */ /* 0x000fe200078e004c */
[----:B------:R-:W-:Y:S01]  /*1edb0*/  PRMT R124, R2, 0x7610, R124 ;  /* 0x00007610027c7816 */ /* 0x000fe2000000007c */
[----:B------:R-:W-:-:S03]  /*1edc0*/  IMAD.MOV.U32 R2, RZ, RZ, R83 ;  /* 0x000000ffff027224 */ /* 0x000fc600078e0053 */
[----:B------:R-:W-:Y:S02]  /*1edd0*/  PRMT R101, R101, 0x5410, R14 ;  /* 0x0000541065657816 */ /* 0x000fe4000000000e */
[----:B------:R-:W-:Y:S01]  /*1ede0*/  PRMT R122, R3, 0x5410, R2 ;  /* 0x00005410037a7816 */ /* 0x000fe20000000002 */
[----:B------:R-:W-:Y:S02]  /*1edf0*/  IMAD.MOV.U32 R3, RZ, RZ, R78 ;  /* 0x000000ffff037224 */ /* 0x000fe400078e004e */
[----:B------:R-:W-:-:S03]  /*1ee00*/  IMAD.MOV.U32 R2, RZ, RZ, R79 ;  /* 0x000000ffff027224 */ /* 0x000fc600078e004f */
[----:B------:R-:W-:Y:S02]  /*1ee10*/  PRMT R119, R3, 0x7610, R119 ;  /* 0x0000761003777816 */ /* 0x000fe40000000077 */
[----:B------:R-:W-:Y:S01]  /*1ee20*/  PRMT R120, R120, 0x5410, R2 ;  /* 0x0000541078787816 */ /* 0x000fe20000000002 */
[----:B---3--:R-:W-:Y:S02]  /*1ee30*/  IMAD.MOV.U32 R12, RZ, RZ, R89 ;  /* 0x000000ffff0c7224 */ /* 0x008fe400078e0059 */
[----:B------:R-:W-:-:S03]  /*1ee40*/  IMAD.SHL.U32 R13, R100, 0x40, RZ ;  /* 0x00000040640d7824 */ /* 0x000fc600078e00ff */
[----:B------:R-:W-:Y:S02]  /*1ee50*/  PRMT R124, R124, 0x5410, R12 ;  /* 0x000054107c7c7816 */ /* 0x000fe4000000000c */
[-C--:B------:R-:W-:Y:S02]  /*1ee60*/  LEA.HI R12, R16, R26.reuse, RZ, 0x3 ;  /* 0x0000001a100c7211 */ /* 0x080fe400078f18ff */
[----:B------:R-:W-:Y:S01]  /*1ee70*/  LOP3.LUT R2, R13, 0x1c0, RZ, 0xc0, !PT ;  /* 0x000001c00d027812 */ /* 0x000fe200078ec0ff */
[----:B------:R-:W-:Y:S01]  /*1ee80*/  IMAD.MOV.U32 R13, RZ, RZ, R77 ;  /* 0x000000ffff0d7224 */ /* 0x000fe200078e004d */
[----:B------:R-:W-:Y:S02]  /*1ee90*/  LOP3.LUT R12, R12, 0xfffffff8, RZ, 0xc0, !PT ;  /* 0xfffffff80c0c7812 */ /* 0x000fe400078ec0ff */
[----:B------:R-:W-:Y:S02]  /*1eea0*/  LEA.HI R16, R16, R26, RZ, 0x6 ;  /* 0x0000001a10107211 */ /* 0x000fe400078f30ff */
[----:B------:R-:W-:Y:S01]  /*1eeb0*/  PRMT R116, R116, 0x5410, R13 ;  /* 0x0000541074747816 */ /* 0x000fe2000000000d */
[----:B------:R-:W-:-:S02]  /*1eec0*/  IMAD.IADD R12, R26, 0x1, -R12 ;  /* 0x000000011a0c7824 */ /* 0x000fc400078e0a0c */
[----:B------:R-:W-:Y:S02]  /*1eed0*/  IMAD.SHL.U32 R14, R16, 0x8, RZ ;  /* 0x00000008100e7824 */ /* 0x000fe400078e00ff */
[----:B------:R-:W-:Y:S02]  /*1eee0*/  IMAD.SHL.U32 R3, R12, 0x8, RZ ;  /* 0x000000080c037824 */ /* 0x000fe400078e00ff */
[----:B------:R-:W-:-:S03]  /*1eef0*/  IMAD.MOV.U32 R12, RZ, RZ, R86 ;  /* 0x000000ffff0c7224 */ /* 0x000fc600078e0056 */
[----:B------:R-:W-:Y:S02]  /*1ef00*/  LOP3.LUT R3, R2, 0x38, R3, 0xf8, !PT ;  /* 0x0000003802037812 */ /* 0x000fe400078ef803 */
[----:B------:R-:W-:Y:S02]  /*1ef10*/  SHF.R.U32.HI R2, RZ, 0x3, R2 ;  /* 0x00000003ff027819 */ /* 0x000fe40000011602 */
[----:B------:R-:W-:Y:S01]  /*1ef20*/  PRMT R123, R12, 0x7610, R123 ;  /* 0x000076100c7b7816 */ /* 0x000fe2000000007b */
[----:B------:R-:W-:Y:S01]  /*1ef30*/  IMAD.MOV.U32 R12, RZ, RZ, R87 ;  /* 0x000000ffff0c7224 */ /* 0x000fe200078e0057 */
[----:B------:R-:W-:Y:S01]  /*1ef40*/  LOP3.LUT R13, R3, R2, RZ, 0x3c, !PT ;  /* 0x00000002030d7212 */ /* 0x000fe200078e3cff */
[----:B------:R-:W-:Y:S02]  /*1ef50*/  IMAD.MOV.U32 R3, RZ, RZ, R84 ;  /* 0x000000ffff037224 */ /* 0x000fe400078e0054 */
[----:B------:R-:W-:Y:S01]  /*1ef60*/  IMAD.MOV.U32 R2, RZ, RZ, R85 ;  /* 0x000000ffff027224 */ /* 0x000fe200078e0055 */
[----:B------:R-:W-:Y:S01]  /*1ef70*/  PRMT R123, R123, 0x5410, R12 ;  /* 0x000054107b7b7816 */ /* 0x000fe2000000000c */
[----:B------:R-:W-:Y:S01]  /*1ef80*/  IMAD.MOV.U32 R12, RZ, RZ, R81 ;  /* 0x000000ffff0c7224 */ /* 0x000fe200078e0051 */
[----:B------:R-:W-:Y:S01]  /*1ef90*/  LOP3.LUT R14, R13, 0xfffffe00, R14, 0xf8, !PT ;  /* 0xfffffe000d0e7812 */ /* 0x000fe200078ef80e */
        /* <DEDUP_REMOVED lines=8> */
[----:B--2---:R-:W-:-:S05]  /*1f020*/  IMAD R15, R15, -0x80, R27 ;  /* 0xffffff800f0f7824 */ /* 0x004fca00078e021b */
[----:B------:R-:W-:-:S04]  /*1f030*/  IMNMX R90, R15, 0x80, PT ;  /* 0x000000800f5a7817 */ /* 0x000fc80003800200 */
[----:B------:R-:W-:Y:S01]  /*1f040*/  ISETP.GE.AND P0, PT, R100, R90, PT ;  /* 0x0000005a6400720c */ /* 0x000fe20003f06270 */
[----:B----4-:R-:W-:-:S12]  /*1f050*/  IMAD.WIDE.U32 R22, R14, 0x2, R22 ;  /* 0x000000020e167825 */ /* 0x010fd800078e0016 */
[----:B------:R-:W-:Y:S05]  /*1f060*/  @P0 BRA `(.L_x_1381) ;  /* 0x00000b9000000947 */ /* 0x000fea0003800000 */
[----:B------:R-:W-:Y:S01]  /*1f070*/  ISETP.GE.AND P0, PT, R11, R29, PT ;  /* 0x0000001d0b00720c */ /* 0x000fe20003f06270 */
[----:B------:R-:W-:-:S12]  /*1f080*/  BSSY B0, `(.L_x_1382) ;  /* 0x000002c000007945 */ /* 0x000fd80003800000 */
[----:B------:R-:W-:Y:S05]  /*1f090*/  @P0 BRA `(.L_x_1383) ;  /* 0x000002a000000947 */ /* 0x000fea0003800000 */
[----:B------:R-:W2:Y:S01]  /*1f0a0*/  LD.E.128 R12, [R22.64] ;  /* 0x00000004160c7980 */ /* 0x000ea2000c101d00 */
[--C-:B------:R-:W-:Y:S01]  /*1f0b0*/  SHF.R.U64 R24, R24, 0x10, R25.reuse ;  /* 0x0000001018187819 */ /* 0x100fe20000001219 */
[--C-:B------:R-:W-:Y:S01]  /*1f0c0*/  HADD2.F32 R16, -RZ, R91.reuse.H1_H1 ;  /* 0x3000005bff107230 */ /* 0x100fe20000004100 */
[----:B------:R-:W-:Y:S02]  /*1f0d0*/  SHF.R.U32.HI R18, RZ, 0x10, R25 ;  /* 0x00000010ff127819 */ /* 0x000fe40000011619 */
[--C-:B------:R-:W-:Y:S01]  /*1f0e0*/  SHF.R.U64 R25, R20, 0x10, R21.reuse ;  /* 0x0000001014197819 */ /* 0x100fe20000001215 */
[----:B------:R-:W-:Y:S01]  /*1f0f0*/  HADD2.F32 R20, -RZ, R91.H0_H0 ;  /* 0x2000005bff147230 */ /* 0x000fe20000004100 */
[----:B------:R-:W-:Y:S01]  /*1f100*/  SHF.R.U32.HI R21, RZ, 0x10, R21 ;  /* 0x00000010ff157819 */ /* 0x000fe20000011615 */
[----:B------:R-:W-:Y:S02]  /*1f110*/  HADD2.F32 R26, -RZ, R18.H0_H0 ;  /* 0x20000012ff1a7230 */ /* 0x000fe40000004100 */
[----:B------:R-:W-:-:S02]  /*1f120*/  HADD2.F32 R25, -RZ, R25.H0_H0 ;  /* 0x20000019ff197230 */ /* 0x000fc40000004100 */
[----:B------:R-:W-:Y:S02]  /*1f130*/  HADD2.F32 R28, -RZ, R21.H0_H0 ;  /* 0x20000015ff1c7230 */ /* 0x000fe40000004100 */
[----:B------:R-:W-:Y:S02]  /*1f140*/  HADD2.F32 R24, -RZ, R24.H0_H0 ;  /* 0x20000018ff187230 */ /* 0x000fe40000004100 */
[--C-:B--2---:R-:W-:Y:S02]  /*1f150*/  HADD2.F32 R2, -RZ, R15.reuse.H1_H1 ;  /* 0x3000000fff027230 */ /* 0x104fe40000004100 */
[----:B------:R-:W-:Y:S02]  /*1f160*/  HADD2.F32 R17, -RZ, R15.H0_H0 ;  /* 0x2000000fff117230 */ /* 0x000fe40000004100 */
[--C-:B------:R-:W-:Y:S01]  /*1f170*/  HADD2.F32 R3, -RZ, R12.reuse.H1_H1 ;  /* 0x3000000cff037230 */ /* 0x100fe20000004100 */
[C---:B------:R-:W-:Y:S01]  /*1f180*/  FMUL.FTZ R21, R2.reuse, R28 ;  /* 0x0000001c02157220 */ /* 0x040fe20000410000 */
[----:B------:R-:W-:Y:S01]  /*1f190*/  HADD2.F32 R19, -RZ, R12.H0_H0 ;  /* 0x2000000cff137230 */ /* 0x000fe20000004100 */
[-C--:B------:R-:W-:Y:S01]  /*1f1a0*/  FMUL.FTZ R2, R2, R26.reuse ;  /* 0x0000001a02027220 */ /* 0x080fe20000410000 */
[--C-:B------:R-:W-:Y:S01]  /*1f1b0*/  HADD2.F32 R18, -RZ, R14.reuse.H0_H0 ;  /* 0x2000000eff127230 */ /* 0x100fe20000004100 */
[C---:B------:R-:W-:Y:S01]  /*1f1c0*/  FFMA.FTZ R26, R17.reuse, R26, -R21 ;  /* 0x0000001a111a7223 */ /* 0x040fe20000010815 */
[--C-:B------:R-:W-:Y:S01]  /*1f1d0*/  HADD2.F32 R15, -RZ, R13.reuse.H0_H0 ;  /* 0x2000000dff0f7230 */ /* 0x100fe20000004100 */
[----:B------:R-:W-:Y:S01]  /*1f1e0*/  FFMA.FTZ R21, R17, R28, R2 ;  /* 0x0000001c11157223 */ /* 0x000fe20000010002 */
[----:B------:R-:W-:Y:S01]  /*1f1f0*/  HADD2.F32 R12, -RZ, R13.H1_H1 ;  /* 0x3000000dff0c7230 */ /* 0x000fe20000004100 */
[C---:B------:R-:W-:Y:S01]  /*1f200*/  FMUL.FTZ R27, R3.reuse, R20 ;  /* 0x00000014031b7220 */ /* 0x040fe20000410000 */
[----:B------:R-:W-:Y:S01]  /*1f210*/  HADD2.F32 R14, -RZ, R14.H1_H1 ;  /* 0x3000000eff0e7230 */ /* 0x000fe20000004100 */
[-C--:B------:R-:W-:Y:S01]  /*1f220*/  FMUL.FTZ R13, R3, R16.reuse ;  /* 0x00000010030d7220 */ /* 0x080fe20000410000 */
[--C-:B------:R-:W-:Y:S01]  /*1f230*/  HADD2.F32 R2, -RZ, R92.reuse.H0_H0 ;  /* 0x2000005cff027230 */ /* 0x100fe20000004100 */
[C---:B------:R-:W-:Y:S01]  /*1f240*/  FFMA.FTZ R27, R19.reuse, R16, -R27 ;  /* 0x00000010131b7223 */ /* 0x040fe2000001081b */
[----:B------:R-:W-:Y:S01]  /*1f250*/  HADD2.F32 R3, -RZ, R92.H1_H1 ;  /* 0x3000005cff037230 */ /* 0x000fe20000004100 */
[----:B------:R-:W-:-:S02]  /*1f260*/  FFMA.FTZ R19, R19, R20, R13 ;  /* 0x0000001413137223 */ /* 0x000fc4000001000d */
[C---:B------:R-:W-:Y:S02]  /*1f270*/  FMUL.FTZ R17, R14.reuse, R2 ;  /* 0x000000020e117220 */ /* 0x040fe40000410000 */
[----:B------:R-:W-:Y:S02]  /*1f280*/  FMUL.FTZ R14, R14, R3 ;  /* 0x000000030e0e7220 */ /* 0x000fe40000410000 */
[C---:B------:R-:W-:Y:S02]  /*1f290*/  FMUL.FTZ R16, R12.reuse, R25 ;  /* 0x000000190c107220 */ /* 0x040fe40000410000 */
[----:B------:R-:W-:Y:S01]  /*1f2a0*/  FMUL.FTZ R13, R12, R24 ;  /* 0x000000180c0d7220 */ /* 0x000fe20000410000 */
[----:B------:R-:W-:Y:S01]  /*1f2b0*/  F2FP.PACK_AB R12, R19, R27 ;  /* 0x0000001b130c723e */ /* 0x000fe200000000ff */
[C---:B------:R-:W-:Y:S02]  /*1f2c0*/  FFMA.FTZ R14, R18.reuse, R2, R14 ;  /* 0x00000002120e7223 */ /* 0x040fe4000001000e */
[----:B------:R-:W-:-:S02]  /*1f2d0*/  FFMA.FTZ R3, R18, R3, -R17 ;  /* 0x0000000312037223 */ /* 0x000fc40000010811 */
[C---:B------:R-:W-:Y:S02]  /*1f2e0*/  FFMA.FTZ R2, R15.reuse, R24, -R16 ;  /* 0x000000180f027223 */ /* 0x040fe40000010810 */
[----:B------:R-:W-:Y:S01]  /*1f2f0*/  FFMA.FTZ R13, R15, R25, R13 ;  /* 0x000000190f0d7223 */ /* 0x000fe2000001000d */
[----:B------:R-:W-:Y:S02]  /*1f300*/  F2FP.PACK_AB R15, R21, R26 ;  /* 0x0000001a150f723e */ /* 0x000fe400000000ff */
[----:B------:R-:W-:Y:S02]  /*1f310*/  F2FP.PACK_AB R14, R14, R3 ;  /* 0x000000030e0e723e */ /* 0x000fe400000000ff */
[----:B------:R-:W-:-:S05]  /*1f320*/  F2FP.PACK_AB R13, R13, R2 ;  /* 0x000000020d0d723e */ /* 0x000fca00000000ff */
[----:B------:R1:W-:Y:S02]  /*1f330*/  ST.E.128 [R22.64], R12 ;  /* 0x0000000c16007985 */ /* 0x0003e4000c101d04 */
.L_x_1383:
[----:B------:R-:W-:Y:S05]  /*1f340*/  BSYNC B0 ;  /* 0x0000000000007941 */ /* 0x000fea0003800000 */
.L_x_1382:
[----:B------:R-:W-:Y:S01]  /*1f350*/  IADD3 R2, R11, 0x20, RZ ;  /* 0x000000200b027810 */ /* 0x000fe20007ffe0ff */
[----:B------:R-:W-:Y:S03]  /*1f360*/  BSSY B0, `(.L_x_1384) ;  /* 0x000002d000007945 */ /* 0x000fe60003800000 */
[----:B------:R-:W-:-:S13]  /*1f370*/  ISETP.GE.AND P0, PT, R2, R29, PT ;  /* 0x0000001d0200720c */ /* 0x000fda0003f06270 */
[----:B------:R-:W-:Y:S05]  /*1f380*/  @P0 BRA `(.L_x_1385) ;  /* 0x000002a000000947 */ /* 0x000fea0003800000 */
[----:B-1----:R-:W2:Y:S01]  /*1f390*/  LD.E.128 R12, [R22.64+0x4000] ;  /* 0x00400004160c7980 */ /* 0x002ea2000c101d00 */
[----:B------:R-:W-:Y:S01]  /*1f3a0*/  SHF.R.U32.HI R21, RZ, 0x10, R31 ;  /* 0x00000010ff157819 */ /* 0x000fe2000001161f */
[--C-:B------:R-:W-:Y:S01]  /*1f3b0*/  HADD2.F32 R16, -RZ, R93.reuse.H1_H1 ;  /* 0x3000005dff107230 */ /* 0x100fe20000004100 */
[--C-:B------:R-:W-:Y:S01]  /*1f3c0*/  SHF.R.U32.HI R18, RZ, 0x10, R33.reuse ;  /* 0x00000010ff127819 */ /* 0x100fe20000011621 */
[----:B------:R-:W-:Y:S01]  /*1f3d0*/  HADD2.F32 R20, -RZ, R93.H0_H0 ;  /* 0x2000005dff147230 */ /* 0x000fe20000004100 */
[----:B------:R-:W-:Y:S01]  /*1f3e0*/  SHF.R.U64 R24, R32, 0x10, R33 ;  /* 0x0000001020187819 */ /* 0x000fe20000001221 */
[----:B------:R-:W-:Y:S01]  /*1f3f0*/  HADD2.F32 R28, -RZ, R21.H0_H0 ;  /* 0x20000015ff1c7230 */ /* 0x000fe20000004100 */
[----:B------:R-:W-:Y:S01]  /*1f400*/  SHF.R.U64 R25, R30, 0x10, R31 ;  /* 0x000000101e197819 */ /* 0x000fe2000000121f */
[----:B------:R-:W-:Y:S02]  /*1f410*/  HADD2.F32 R26, -RZ, R18.H0_H0 ;  /* 0x20000012ff1a7230 */ /* 0x000fe40000004100 */
[----:B------:R-:W-:-:S02]  /*1f420*/  HADD2.F32 R24, -RZ, R24.H0_H0 ;  /* 0x20000018ff187230 */ /* 0x000fc40000004100 */
        /* <DEDUP_REMOVED lines=31> */
[----:B------:R1:W-:Y:S02]  /*1f620*/  ST.E.128 [R22.64+0x4000], R12 ;  /* 0x0040000c16007985 */ /* 0x0003e4000c101d04 */
.L_x_1385:
[----:B------:R-:W-:Y:S05]  /*1f630*/  BSYNC B0 ;  /* 0x0000000000007941 */ /* 0x000fea0003800000 */
.L_x_1384:
        /* <DEDUP_REMOVED lines=46> */
.L_x_1387:
[----:B------:R-:W-:Y:S05]  /*1f920*/  BSYNC B0 ;  /* 0x0000000000007941 */ /* 0x000fea0003800000 */
.L_x_1386:
[----:B------:R-:W-:-:S04]  /*1f930*/  IADD3 R2, R11, 0x60, RZ ;  /* 0x000000600b027810 */ /* 0x000fc80007ffe0ff */
[----:B------:R-:W-:-:S13]  /*1f940*/  ISETP.GE.AND P0, PT, R2, R29, PT ;  /* 0x0000001d0200720c */ /* 0x000fda0003f06270 */
[----:B------:R-:W-:Y:S05]  /*1f950*/  @P0 BRA `(.L_x_1381) ;  /* 0x000002a000000947 */ /* 0x000fea0003800000 */
[----:B-1----:R-:W2:Y:S01]  /*1f960*/  LD.E.128 R12, [R22.64+0xc000] ;  /* 0x00c00004160c7980 */ /* 0x002ea2000c101d00 */
[----:B------:R-:W-:Y:S01]  /*1f970*/  SHF.R.U32.HI R21, RZ, 0x10, R43 ;  /* 0x00000010ff157819 */ /* 0x000fe2000001162b */
[----:B------:R-:W-:Y:S01]  /*1f980*/  HADD2.F32 R16, -RZ, R99.H0_H0 ;  /* 0x20000063ff107230 */ /* 0x000fe20000004100 */
        /* <DEDUP_REMOVED lines=39> */
.L_x_1381:
[----:B------:R-:W-:Y:S05]  /*1fc00*/  BSYNC B1 ;  /* 0x0000000000017941 */ /* 0x000fea0003800000 */
.L_x_1380:
[----:B------:R-:W-:Y:S01]  /*1fc10*/  IADD3 R2, R100, 0x20, RZ ;  /* 0x0000002064027810 */ /* 0x000fe20007ffe0ff */
[----:B------:R-:W-:Y:S03]  /*1fc20*/  BSSY B1, `(.L_x_1388) ;  /* 0x00000bc000017945 */ /* 0x000fe60003800000 */
[----:B------:R-:W-:-:S13]  /*1fc30*/  ISETP.GE.AND P0, PT, R2, R90, PT ;  /* 0x0000005a0200720c */ /* 0x000fda0003f06270 */
[----:B------:R-:W-:Y:S05]  /*1fc40*/  @P0 BRA `(.L_x_1389) ;  /* 0x00000b9000000947 */ /* 0x000fea0003800000 */
[----:B------:R-:W-:Y:S01]  /*1fc50*/  ISETP.GE.AND P0, PT, R11, R29, PT ;  /* 0x0000001d0b00720c */ /* 0x000fe20003f06270 */
[----:B------:R-:W-:-:S12]  /*1fc60*/  BSSY B0, `(.L_x_1390) ;  /* 0x000002c000007945 */ /* 0x000fd80003800000 */
        /* <DEDUP_REMOVED lines=26> */
[----:B------:R-:W-:Y:S01]  /*1fe10*/  HADD2.F32 R2, -RZ, R98.H1_H1 ;  /* 0x30000062ff027230 */ /* 0x000fe20000004100 */
        /* <DEDUP_REMOVED lines=16> */
.L_x_1391:
[----:B------:R-:W-:Y:S05]  /*1ff20*/  BSYNC B0 ;  /* 0x0000000000007941 */ /* 0x000fea0003800000 */
.L_x_1390:
        /* <DEDUP_REMOVED lines=46> */
.L_x_1393:
[----:B------:R-:W-:Y:S05]  /*20210*/  BSYNC B0 ;  /* 0x0000000000007941 */ /* 0x000fea0003800000 */
.L_x_1392:
        /* <DEDUP_REMOVED lines=46> */
.L_x_1395:
[----:B------:R-:W-:Y:S05]  /*20500*/  BSYNC B0 ;  /* 0x0000000000007941 */ /* 0x000fea0003800000 */
.L_x_1394:
        /* <DEDUP_REMOVED lines=45> */
.L_x_1389:
[----:B------:R-:W-:Y:S05]  /*207e0*/  BSYNC B1 ;  /* 0x0000000000017941 */ /* 0x000fea0003800000 */
.L_x_1388:
        /* <DEDUP_REMOVED lines=49> */
.L_x_1399:
[----:B------:R-:W-:Y:S05]  /*20b00*/  BSYNC B0 ;  /* 0x0000000000007941 */ /* 0x000fea0003800000 */
.L_x_1398:
        /* <DEDUP_REMOVED lines=46> */
.L_x_1401:
[----:B------:R-:W-:Y:S05]  /*20df0*/  BSYNC B0 ;  /* 0x0000000000007941 */ /* 0x000fea0003800000 */
.L_x_1400:
        /* <DEDUP_REMOVED lines=31> */
[----:B------:R-:W-:Y:S01]  /*20ff0*/  HADD2.F32 R3, -RZ, R116.H0_H0 ;  /* 0x20000074ff037230 */ /* 0x000fe20000004100 */
        /* <DEDUP_REMOVED lines=14> */
.L_x_1403:
[----:B------:R-:W-:Y:S05]  /*210e0*/  BSYNC B0 ;  /* 0x0000000000007941 */ /* 0x000fea0003800000 */
.L_x_1402:
[----:B------:R-:W-:-:S04]  /*210f0*/  IADD3 R2, R11, 0x60, RZ ;  /* 0x000000600b027810 */ /* 0x000fc80007ffe0ff */
[----:B------:R-:W-:-:S13]  /*21100*/  ISETP.GE.AND P0, PT, R2, R29, PT ;  /* 0x0000001d0200720c */ /* 0x000fda0003f06270 */
[----:B------:R-:W-:Y:S05]  /*21110*/  @P0 BRA `(.L_x_1397) ;  /* 0x000002a000000947 */ /* 0x000fea0003800000 */
[----:B-1----:R-:W2:Y:S01]  /*21120*/  LD.E.128 R12, [R22.64+0xe000] ;  /* 0x00e00004160c7980 */ /* 0x002ea2000c101d00 */
[----:B------:R-:W-:Y:S01]  /*21130*/  SHF.R.U32.HI R21, RZ, 0x10, R75 ;  /* 0x00000010ff157819 */ /* 0x000fe2000001164b */
[----:B------:R-:W-:Y:S01]  /*21140*/  HADD2.F32 R16, -RZ, R118.H0_H0 ;  /* 0x20000076ff107230 */ /* 0x000fe20000004100 */
[--C-:B------:R-:W-:Y:S01]  /*21150*/  SHF.R.U32.HI R18, RZ, 0x10, R73.reuse ;  /* 0x00000010ff127819 */ /* 0x100fe20000011649 */
[----:B------:R-:W-:Y:S01]  /*21160*/  HADD2.F32 R20, -RZ, R117.H1_H1 ;  /* 0x30000075ff147230 */ /* 0x000fe20000004100 */
        /* <DEDUP_REMOVED lines=37> */
.L_x_1397:
[----:B------:R-:W-:Y:S05]  /*213c0*/  BSYNC B1 ;  /* 0x0000000000017941 */ /* 0x000fea0003800000 */
.L_x_1396:
[----:B------:R-:W-:Y:S01]  /*213d0*/  IADD3 R2, R100, 0x60, RZ ;  /* 0x0000006064027810 */ /* 0x000fe20007ffe0ff */
[----:B------:R-:W-:-:S03]  /*213e0*/  IMAD.MOV.U32 R3, RZ, RZ, 0x0 ;  /* 0x00000000ff037424 */ /* 0x000fc600078e00ff */
[----:B------:R-:W-:Y:S01]  /*213f0*/  ISETP.GE.AND P0, PT, R2, R90, PT ;  /* 0x0000005a0200720c */ /* 0x000fe20003f06270 */
[----:B------:R-:W-:-:S12]  /*21400*/  IMAD.MOV.U32 R2, RZ, RZ, R146 ;  /* 0x000000ffff027224 */ /* 0x000fd800078e0092 */
[----:B------:R-:W-:Y:S05]  /*21410*/  @P0 RET.REL.NODEC R2 `(_ZN7cutlass13device_kernelIN5flash19enable_sm80_to_sm89INS1_16FlashAttnFwdSm80INS1_25CollectiveMainloopFwdSm80ILi8ELi1ELb0EN4cute5tupleIJNS5_1CILi128EEENS7_ILi48EEENS7_ILi256EEEEEELi256ENS_6half_tEfNS_4arch4Sm80ELb0ELb1ELb1ELb1ELb1ELb1ELb1ELb0EEENS1_21CollectiveEpilogueFwdINS6_IJS8_SA_S9_EEENS6_IJNS7_ILi1EEESI_SI_EEESC_SE_Li256ELb1ELb1ELb0ELb0EEENS1_19SingleTileSchedulerILb1ELb0ELb1ELi128EEEEEEEEEvNT_6ParamsE) ;  /* 0xfffdebe002000950 */ /* 0x000fea0003c3ffff */
        /* <DEDUP_REMOVED lines=28> */
[----:B------:R-:W-:Y:S01]  /*215e0*/  HADD2.F32 R2, -RZ, R115.H0_H0 ;  /* 0x20000073ff027230 */ /* 0x000fe20000004100 */
        /* <DEDUP_REMOVED lines=16> */
.L_x_1405:
[----:B------:R-:W-:Y:S05]  /*216f0*/  BSYNC B0 ;  /* 0x0000000000007941 */ /* 0x000fea0003800000 */
.L_x_1404:
[----:B------:R-:W-:Y:S01]  /*21700*/  IADD3 R2, R11, 0x20, RZ ;  /* 0x000000200b027810 */ /* 0x000fe20007ffe0ff */
[----:B------:R-:W-:Y:S03]  /*21710*/  BSSY B0, `(.L_x_1406) ;  /* 0x000002d000007945 */ /* 0x000fe60003800000 */
        /* <DEDUP_REMOVED lines=44> */
.L_x_1407:
[----:B------:R-:W-:Y:S05]  /*219e0*/  BSYNC B0 ;  /* 0x0000000000007941 */ /* 0x000fea0003800000 */
.L_x_1406:
        /* <DEDUP_REMOVED lines=46> */
.L_x_1409:
[----:B------:R-:W-:Y:S05]  /*21cd0*/  BSYNC B0 ;  /* 0x0000000000007941 */ /* 0x000fea0003800000 */
.L_x_1408:
[----:B------:R-:W-:Y:S01]  /*21ce0*/  IADD3 R11, R11, 0x60, RZ ;  /* 0x000000600b0b7810 */ /* 0x000fe20007ffe0ff */
[----:B------:R-:W-:Y:S02]  /*21cf0*/  IMAD.MOV.U32 R2, RZ, RZ, R146 ;  /* 0x000000ffff027224 */ /* 0x000fe400078e0092 */
[----:B------:R-:W-:Y:S01]  /*21d00*/  IMAD.MOV.U32 R3, RZ, RZ, 0x0 ;  /* 0x00000000ff037424 */ /* 0x000fe200078e00ff */
[----:B------:R-:W-:-:S13]  /*21d10*/  ISETP.GE.AND P0, PT, R11, R29, PT ;  /* 0x0000001d0b00720c */ /* 0x000fda0003f06270 */
[----:B------:R-:W-:Y:S05]  /*21d20*/  @P0 RET.REL.NODEC R2 `(_ZN7cutlass13device_kernelIN5flash19enable_sm80_to_sm89INS1_16FlashAttnFwdSm80INS1_25CollectiveMainloopFwdSm80ILi8ELi1ELb0EN4cute5tupleIJNS5_1CILi128EEENS7_ILi48EEENS7_ILi256EEEEEELi256ENS_6half_tEfNS_4arch4Sm80ELb0ELb1ELb1ELb1ELb1ELb1ELb1ELb0EEENS1_21CollectiveEpilogueFwdINS6_IJS8_SA_S9_EEENS6_IJNS7_ILi1EEESI_SI_EEESC_SE_Li256ELb1ELb1ELb0ELb0EEENS1_19SingleTileSchedulerILb1ELb0ELb1ELi128EEEEEEEEEvNT_6ParamsE) ;  /* 0xfffde2d002000950 */ /* 0x000fea0003c3ffff */
        /* <DEDUP_REMOVED lines=14> */
[CC--:B------:R-:W-:Y:S01]  /*21e10*/  FMUL.FTZ R20, R2.reuse, R27.reuse ;  /* 0x0000001b02147220 */ /* 0x0c0fe20000410000 */
[----:B------:R-:W-:Y:S01]  /*21e20*/  HADD2.F32 R18, -RZ, R12.H0_H0 ;  /* 0x2000000cff127230 */ /* 0x000fe20000004100 */
[-C--:B------:R-:W-:Y:S01]  /*21e30*/  FMUL.FTZ R2, R2, R26.reuse ;  /* 0x0000001a02027220 */ /* 0x080fe20000410000 */
[--C-:B------:R-:W-:Y:S01]  /*21e40*/  HADD2.F32 R15, -RZ, R14.reuse.H0_H0 ;  /* 0x2000000eff0f7230 */ /* 0x100fe20000004100 */
[C---:B------:R-:W-:Y:S01]  /*21e50*/  FFMA.FTZ R26, R17.reuse, R26, -R20 ;  /* 0x0000001a111a7223 */ /* 0x040fe20000010814 */
[--C-:B------:R-:W-:Y:S01]  /*21e60*/  HADD2.F32 R12, -RZ, R13.reuse.H0_H0 ;  /* 0x2000000dff0c7230 */ /* 0x100fe20000004100 */
[----:B------:R-:W-:Y:S01]  /*21e70*/  FFMA.FTZ R20, R17, R27, R2 ;  /* 0x0000001b11147223 */ /* 0x000fe20000010002 */
[----:B------:R-:W-:Y:S01]  /*21e80*/  HADD2.F32 R11, -RZ, R13.H1_H1 ;  /* 0x3000000dff0b7230 */ /* 0x000fe20000004100 */
[CC--:B------:R-:W-:Y:S01]  /*21e90*/  FMUL.FTZ R25, R3.reuse, R19.reuse ;  /* 0x0000001303197220 */ /* 0x0c0fe20000410000 */
        /* <DEDUP_REMOVED lines=9> */
[----:B------:R-:W-:Y:S02]  /*21f30*/  FMUL.FTZ R13, R11, R21 ;  /* 0x000000150b0d7220 */ /* 0x000fe40000410000 */
[C---:B------:R-:W-:Y:S02]  /*21f40*/  FFMA.FTZ R14, R15.reuse, R2, R14 ;  /* 0x000000020f0e7223 */ /* 0x040fe4000001000e */
[----:B------:R-:W-:Y:S01]  /*21f50*/  FFMA.FTZ R3, R15, R3, -R17 ;  /* 0x000000030f037223 */ /* 0x000fe20000010811 */
[----:B------:R-:W-:Y:S01]  /*21f60*/  F2FP.PACK_AB R15, R20, R26 ;  /* 0x0000001a140f723e */ /* 0x000fe200000000ff */
[----:B------:R-:W-:-:S02]  /*21f70*/  FFMA.FTZ R2, R12, R21, -R16 ;  /* 0x000000150c027223 */ /* 0x000fc40000010810 */
[----:B------:R-:W-:Y:S01]  /*21f80*/  FFMA.FTZ R13, R12, R24, R13 ;  /* 0x000000180c0d7223 */ /* 0x000fe2000001000d */
[----:B------:R-:W-:Y:S02]  /*21f90*/  F2FP.PACK_AB R14, R14, R3 ;  /* 0x000000030e0e723e */ /* 0x000fe400000000ff */
[----:B------:R-:W-:Y:S02]  /*21fa0*/  F2FP.PACK_AB R12, R18, R25 ;  /* 0x00000019120c723e */ /* 0x000fe400000000ff */
[----:B------:R-:W-:Y:S02]  /*21fb0*/  F2FP.PACK_AB R13, R13, R2 ;  /* 0x000000020d0d723e */ /* 0x000fe400000000ff */
[----:B------:R-:W-:Y:S02]  /*21fc0*/  MOV R2, R146 ;  /* 0x0000009200027202 */ /* 0x000fe40000000f00 */
[----:B------:R-:W-:Y:S01]  /*21fd0*/  MOV R3, 0x0 ;  /* 0x0000000000037802 */ /* 0x000fe20000000f00 */
[----:B------:R1:W-:Y:S03]  /*21fe0*/  ST.E.128 [R22.64+0xf000], R12 ;  /* 0x00f0000c16007985 */ /* 0x0003e6000c101d04 */
[----:B------:R-:W-:Y:S05]  /*21ff0*/  RET.REL.NODEC R2 `(_ZN7cutlass13device_kernelIN5flash19enable_sm80_to_sm89INS1_16FlashAttnFwdSm80INS1_25CollectiveMainloopFwdSm80ILi8ELi1ELb0EN4cute5tupleIJNS5_1CILi128EEENS7_ILi48EEENS7_ILi256EEEEEELi256ENS_6half_tEfNS_4arch4Sm80ELb0ELb1ELb1ELb1ELb1ELb1ELb1ELb0EEENS1_21CollectiveEpilogueFwdINS6_IJS8_SA_S9_EEENS6_IJNS7_ILi1EEESI_SI_EEESC_SE_Li256ELb1ELb1ELb0ELb0EEENS1_19SingleTileSchedulerILb1ELb0ELb1ELi128EEEEEEEEEvNT_6ParamsE) ;  /* 0xfffde00002007950 */ /* 0x000fea0003c3ffff */
.L_x_1364:
        /* <DEDUP_REMOVED lines=9> */
[C---:B------:R-:W-:Y:S02]  /*22090*/  IMAD R17, R2.reuse, R14, R15 ;  /* 0x0000000e02117224 */ /* 0x040fe400078e020f */
[----:B------:R-:W-:-:S04]  /*220a0*/  IMAD.WIDE.U32 R14, R2, R11, RZ ;  /* 0x0000000b020e7225 */ /* 0x000fc800078e00ff */
[----:B------:R-:W-:Y:S01]  /*220b0*/  IMAD.WIDE.U32 R18, R12, R11, RZ ;  /* 0x0000000b0c127225 */ /* 0x000fe200078e00ff */
[----:B------:R-:W-:-:S03]  /*220c0*/  IADD3 R15, R15, R17, RZ ;  /* 0x000000110f0f7210 */ /* 0x000fc60007ffe0ff */
[----:B------:R-:W-:Y:S01]  /*220d0*/  IMAD R13, R13, R16, RZ ;  /* 0x000000100d0d7224 */ /* 0x000fe200078e02ff */
[----:B------:R-:W-:Y:S01]  /*220e0*/  IADD3 R19, R19, R24, RZ ;  /* 0x0000001813137210 */ /* 0x000fe20007ffe0ff */
[----:B------:R-:W-:Y:S02]  /*220f0*/  IMAD R11, R3, R16, RZ ;  /* 0x00000010030b7224 */ /* 0x000fe400078e02ff */
[----:B------:R-:W-:-:S04]  /*22100*/  IMAD.WIDE.U32 R14, R16, R2, R14 ;  /* 0x00000002100e7225 */ /* 0x000fc800078e000e */
[----:B------:R-:W-:-:S04]  /*22110*/  IMAD.WIDE.U32 R18, R16, R12, R18 ;  /* 0x0000000c10127225 */ /* 0x000fc800078e0012 */
[----:B------:R-:W-:Y:S01]  /*22120*/  IMAD R3, R12, R28, R13 ;  /* 0x0000001c0c037224 */ /* 0x000fe200078e020d */
[----:B------:R-:W-:Y:S01]  /*22130*/  LEA R24, P1, R18, R22, 0x1 ;  /* 0x0000001612187211 */ /* 0x000fe200078208ff */
[----:B------:R-:W-:Y:S01]  /*22140*/  IMAD R2, R2, R28, R11 ;  /* 0x0000001c02027224 */ /* 0x000fe200078e020b */
[----:B------:R-:W-:Y:S02]  /*22150*/  LEA R28, P0, R14, R20, 0x1 ;  /* 0x000000140e1c7211 */ /* 0x000fe400078008ff */
[----:B------:R-:W-:Y:S02]  /*22160*/  IADD3 R3, R19, R3, RZ ;  /* 0x0000000313037210 */ /* 0x000fe40007ffe0ff */
[----:B------:R-:W-:Y:S02]  /*22170*/  IADD3 R2, R15, R2, RZ ;  /* 0x000000020f027210 */ /* 0x000fe40007ffe0ff */
[----:B------:R-:W-:Y:S02]  /*22180*/  LEA.HI.X R18, R18, R23, R3, 0x1, P1 ;  /* 0x0000001712127211 */ /* 0x000fe400008f0c03 */
[----:B------:R-:W-:Y:S01]  /*22190*/  LEA.HI.X R19, R14, R21, R2, 0x1, P0 ;  /* 0x000000150e137211 */ /* 0x000fe200000f0c02 */
[----:B------:R-:W-:Y:S05]  /*221a0*/  BRA.DIV ~URZ, `(.L_x_1410) ;  /* 0x000051e27f007947 */ /* 0x000fea000b800000 */
[----:B------:R1:W2:Y:S02]  /*221b0*/  SHFL.IDX PT, R11, R18, RZ, 0x181f ;  /* 0x00181fff120b7589 */ /* 0x0002a400000e0000 */
.L_x_1446:
[----:B------:R-:W-:Y:S05]  /*221c0*/  BRA.DIV ~URZ, `(.L_x_1411) ;  /* 0x000052427f007947 */ /* 0x000fea000b800000 */
[----:B------:R3:W4:Y:S01]  /*221d0*/  SHFL.IDX PT, R12, R24, RZ, 0x181f ;  /* 0x00181fff180c7589 */ /* 0x00072200000e0000 */
[----:B--2---:R-:W-:-:S03]  /*221e0*/  MOV R13, R11 ;  /* 0x0000000b000d7202 */ /* 0x004fc60000000f00 */
[----:B------:R3:W2:Y:S04]  /*221f0*/  SHFL.IDX PT, R14, R19, RZ, 0x181f ;  /* 0x00181fff130e7589 */ /* 0x0006a800000e0000 */
[----:B------:R3:W1:Y:S02]  /*22200*/  SHFL.IDX PT, R3, R28, RZ, 0x181f ;  /* 0x00181fff1c037589 */ /* 0x00066400000e0000 */
.L_x_1447:
        /* <DEDUP_REMOVED lines=14> */
[----:B------:R-:W-:-:S02]  /*222f0*/  CS2R R20, SRZ ;  /* 0x0000000000147805 */ /* 0x000fc4000001ff00 */
[----:B------:R-:W-:Y:S01]  /*22300*/  IMAD.IADD R52, R26, 0x1, -R2 ;  /* 0x000000011a347824 */ /* 0x000fe200078e0a02 */
[----:B-1----:R-:W-:Y:S01]  /*22310*/  MOV R2, R3 ;  /* 0x0000000300027202 */ /* 0x002fe20000000f00 */
[----:B--2---:R-:W-:Y:S02]  /*22320*/  IMAD.MOV.U32 R3, RZ, RZ, R14 ;  /* 0x000000ffff037224 */ /* 0x004fe400078e000e */
        /* <DEDUP_REMOVED lines=8> */
[----:B------:R-:W-:Y:S01]  /*223b0*/  CS2R R20, SRZ ;  /* 0x0000000000147805 */ /* 0x000fe2000001ff00 */
[----:B------:R-:W-:Y:S01]  /*223c0*/  CS2R R46, SRZ ;  /* 0x00000000002e7805 */ /* 0x000fe2000001ff00 */
[----:B------:R-:W-:Y:S01]  /*223d0*/  CS2R R44, SRZ ;  /* 0x00000000002c7805 */ /* 0x000fe2000001ff00 */
[----:B------:R-:W-:Y:S01]  /*223e0*/  CS2R R42, SRZ ;  /* 0x00000000002a7805 */ /* 0x000fe2000001ff00 */
[----:B------:R-:W-:-:S05]  /*223f0*/  CS2R R40, SRZ ;  /* 0x0000000000287805 */ /* 0x000fca000001ff00 */
[----:B----4-:R-:W-:Y:S02]  /*22400*/  @!P1 IMAD.WIDE R16, R54, 0x2, R12 ;  /* 0x0000000236109825 */ /* 0x010fe400078e020c */
[----:B------:R-:W-:-:S03]  /*22410*/  @!P0 SHF.R.S32.HI R11, RZ, 0x1f, R14 ;  /* 0x0000001fff0b8819 */ /* 0x000fc6000001140e */
[----:B------:R1:W5:Y:S01]  /*22420*/  @!P1 LD.E.128 R32, [R16.64] ;  /* 0x0000000410209980 */ /* 0x000362000c101d00 */
[----:B------:R-:W-:-:S04]  /*22430*/  @!P0 LEA.HI R11, R11, R14, RZ, 0x3 ;  /* 0x0000000e0b0b8211 */ /* 0x000fc800078f18ff */
[----:B------:R-:W-:-:S05]  /*22440*/  @!P0 LOP3.LUT R11, R11, 0xfffffff8, RZ, 0xc0, !PT ;  /* 0xfffffff80b0b8812 */ /* 0x000fca00078ec0ff */
[----:B------:R-:W-:-:S04]  /*22450*/  @!P0 IMAD.WIDE R14, R11, 0x2, R12 ;  /* 0x000000020b0e8825 */ /* 0x000fc800078e020c */
[--C-:B------:R-:W-:Y:S01]  /*22460*/  @!P0 IMAD.WIDE R12, R11, 0x2, R2.reuse ;  /* 0x000000020b0c8825 */ /* 0x100fe200078e0202 */
[----:B------:R1:W5:Y:S03]  /*22470*/  @!P0 LD.E.128 R44, [R14.64] ;  /* 0x000000040e2c8980 */ /* 0x000366000c101d00 */
[----:B------:R-:W-:Y:S01]  /*22480*/  @!P1 IMAD.WIDE R2, R54, 0x2, R2 ;  /* 0x0000000236029825 */ /* 0x000fe200078e0202 */
[----:B------:R1:W5:Y:S04]  /*22490*/  @!P0 LD.E.128 R40, [R12.64] ;  /* 0x000000040c288980 */ /* 0x000368000c101d00 */
[----:B------:R1:W5:Y:S02]  /*224a0*/  @!P1 LD.E.128 R20, [R2.64] ;  /* 0x0000000402149980 */ /* 0x000364000c101d00 */
.L_x_1413:
[----:B------:R-:W-:Y:S05]  /*224b0*/  BSYNC B0 ;  /* 0x0000000000007941 */ /* 0x000fea0003800000 */
.L_x_1412:
[----:B-1--45:R-:W-:Y:S02]  /*224c0*/  IMAD.MOV.U32 R12, RZ, RZ, R46 ;  /* 0x000000ffff0c7224 */ /* 0x032fe400078e002e */
[----:B------:R-:W-:-:S02]  /*224d0*/  IMAD.MOV.U32 R3, RZ, RZ, R44 ;  /* 0x000000ffff037224 */ /* 0x000fc400078e002c */
[----:B------:R-:W-:Y:S02]  /*224e0*/  IMAD.MOV.U32 R2, RZ, RZ, R45 ;  /* 0x000000ffff027224 */ /* 0x000fe400078e002d */
[----:B------:R-:W-:Y:S01]  /*224f0*/  IMAD.MOV.U32 R11, RZ, RZ, R47 ;  /* 0x000000ffff0b7224 */ /* 0x000fe200078e002f */
[----:B------:R-:W-:Y:S01]  /*22500*/  PRMT R115, R3, 0x5410, R12 ;  /* 0x0000541003737816 */ /* 0x000fe2000000000c */
[----:B------:R-:W-:Y:S01]  /*22510*/  IMAD.MOV.U32 R12, RZ, RZ, R34 ;  /* 0x000000ffff0c7224 */ /* 0x000fe200078e0022 */
        /* <DEDUP_REMOVED lines=12> */
[----:B------:R-:W-:Y:S01]  /*225e0*/  PRMT R114, R3, 0x5410, R12 ;  /* 0x0000541003727816 */ /* 0x000fe2000000000c */
[----:B------:R-:W-:Y:S01]  /*225f0*/  IMAD.MOV.U32 R12, RZ, RZ, R22 ;  /* 0x000000ffff0c7224 */ /* 0x000fe200078e0016 */
[----:B------:R-:W-:Y:S01]  /*22600*/  PRMT R112, R2, 0x7610, R112 ;  /* 0x0000761002707816 */ /* 0x000fe20000000070 */
[----:B------:R-:W-:Y:S01]  /*22610*/  IMAD.MOV.U32 R3, RZ, RZ, R20 ;  /* 0x000000ffff037224 */ /* 0x000fe200078e0014 */
[----:B------:R-:W-:Y:S01]  /*22620*/  PRMT R113, R11, 0x7610, R113 ;  /* 0x000076100b717816 */ /* 0x000fe20000000071 */
[----:B------:R-:W-:Y:S01]  /*22630*/  IMAD.MOV.U32 R2, RZ, RZ, R21 ;  /* 0x000000ffff027224 */ /* 0x000fe200078e0015 */
[----:B------:R-:W-:Y:S02]  /*22640*/  MOV R11, R23 ;  /* 0x00000017000b7202 */ /* 0x000fe40000000f00 */
[----:B------:R-:W-:Y:S02]  /*22650*/  PRMT R75, R3, 0x5410, R12 ;  /* 0x00005410034b7816 */ /* 0x000fe4000000000c */
[----:B------:R-:W-:-:S02]  /*22660*/  PRMT R74, R11, 0x7610, R74 ;  /* 0x000076100b4a7816 */ /* 0x000fc4000000004a */
[----:B------:R-:W-:Y:S01]  /*22670*/  PRMT R55, R2, 0x7610, R55 ;  /* 0x0000761002377816 */ /* 0x000fe20000000037 */
[----:B------:R-:W-:Y:S05]  /*22680*/  BRA.DIV ~URZ, `(.L_x_1414) ;  /* 0x00004ef27f007947 */ /* 0x000fea000b800000 */
[----:B------:R1:W2:Y:S04]  /*22690*/  SHFL.IDX PT, R13, R18, 0x1, 0x181f ;  /* 0x00381f00120d7f89 */ /* 0x0002a800000e0000 */
[----:B------:R1:W4:Y:S04]  /*226a0*/  SHFL.IDX PT, R12, R24, 0x1, 0x181f ;  /* 0x00381f00180c7f89 */ /* 0x00032800000e0000 */
[----:B------:R1:W3:Y:S04]  /*226b0*/  SHFL.IDX PT, R11, R19, 0x1, 0x181f ;  /* 0x00381f00130b7f89 */ /* 0x0002e800000e0000 */
[----:B------:R1:W1:Y:S02]  /*226c0*/  SHFL.IDX PT, R2, R28, 0x1, 0x181f ;  /* 0x00381f001c027f89 */ /* 0x00026400000e0000 */
.L_x_1448:
        /* <DEDUP_REMOVED lines=23> */
[----:B--2-4-:R-:W-:Y:S02]  /*22840*/  @!P1 IMAD.WIDE R16, R54, 0x2, R12 ;  /* 0x0000000236109825 */ /* 0x014fe400078e020c */
[----:B------:R-:W-:-:S03]  /*22850*/  @!P0 SHF.R.S32.HI R11, RZ, 0x1f, R14 ;  /* 0x0000001fff0b8819 */ /* 0x000fc6000001140e */
[----:B------:R2:W5:Y:S01]  /*22860*/  @!P1 LD.E.128 R56, [R16.64] ;  /* 0x0000000410389980 */ /* 0x000562000c101d00 */
[----:B------:R-:W-:-:S04]  /*22870*/  @!P0 LEA.HI R11, R11, R14, RZ, 0x3 ;  /* 0x0000000e0b0b8211 */ /* 0x000fc800078f18ff */
[----:B------:R-:W-:-:S05]  /*22880*/  @!P0 LOP3.LUT R11, R11, 0xfffffff8, RZ, 0xc0, !PT ;  /* 0xfffffff80b0b8812 */ /* 0x000fca00078ec0ff */
[----:B------:R-:W-:-:S04]  /*22890*/  @!P0 IMAD.WIDE R14, R11, 0x2, R12 ;  /* 0x000000020b0e8825 */ /* 0x000fc800078e020c */
[--C-:B-1----:R-:W-:Y:S01]  /*228a0*/  @!P0 IMAD.WIDE R12, R11, 0x2, R2.reuse ;  /* 0x000000020b0c8825 */ /* 0x102fe200078e0202 */
[----:B------:R2:W5:Y:S03]  /*228b0*/  @!P0 LD.E.128 R68, [R14.64] ;  /* 0x000000040e448980 */ /* 0x000566000c101d00 */
[----:B------:R-:W-:Y:S01]  /*228c0*/  @!P1 IMAD.WIDE R2, R54, 0x2, R2 ;  /* 0x0000000236029825 */ /* 0x000fe200078e0202 */
[----:B------:R2:W5:Y:S04]  /*228d0*/  @!P0 LD.E.128 R64, [R12.64] ;  /* 0x000000040c408980 */ /* 0x000568000c101d00 */
[----:B------:R2:W5:Y:S02]  /*228e0*/  @!P1 LD.E.128 R60, [R2.64] ;  /* 0x00000004023c9980 */ /* 0x000564000c101d00 */
.L_x_1416:
[----:B------:R-:W-:Y:S05]  /*228f0*/  BSYNC B0 ;  /* 0x0000000000007941 */ /* 0x000fea0003800000 */
.L_x_1415:
[----:B--2-45:R-:W-:Y:S02]  /*22900*/  IMAD.MOV.U32 R12, RZ, RZ, R70 ;  /* 0x000000ffff0c7224 */ /* 0x034fe400078e0046 */
[----:B------:R-:W-:-:S02]  /*22910*/  IMAD.MOV.U32 R3, RZ, RZ, R68 ;  /* 0x000000ffff037224 */ /* 0x000fc400078e0044 */
[----:B-1----:R-:W-:Y:S02]  /*22920*/  IMAD.MOV.U32 R2, RZ, RZ, R69 ;  /* 0x000000ffff027224 */ /* 0x002fe400078e0045 */
        /* <DEDUP_REMOVED lines=26> */
[----:B------:R1:W2:Y:S02]  /*22ad0*/  SHFL.IDX PT, R11, R18, 0x2, 0x181f ;  /* 0x00581f00120b7f89 */ /* 0x0002a400000e0000 */
.L_x_1449:
[----:B------:R-:W-:Y:S05]  /*22ae0*/  BRA.DIV ~URZ, `(.L_x_1418) ;  /* 0x00004ce27f007947 */ /* 0x000fea000b800000 */
[----:B------:R3:W4:Y:S01]  /*22af0*/  SHFL.IDX PT, R12, R24, 0x2, 0x181f ;  /* 0x00581f00180c7f89 */ /* 0x00072200000e0000 */
[----:B--2---:R-:W-:-:S03]  /*22b00*/  MOV R13, R11 ;  /* 0x0000000b000d7202 */ /* 0x004fc60000000f00 */
[----:B------:R3:W2:Y:S04]  /*22b10*/  SHFL.IDX PT, R14, R19, 0x2, 0x181f ;  /* 0x00581f00130e7f89 */ /* 0x0006a800000e0000 */
[----:B------:R3:W1:Y:S02]  /*22b20*/  SHFL.IDX PT, R2, R28, 0x2, 0x181f ;  /* 0x00581f001c027f89 */ /* 0x00066400000e0000 */
.L_x_1450:
        /* <DEDUP_REMOVED lines=11> */
[----:B--2---:R-:W-:-:S06]  /*22be0*/  IMAD.MOV.U32 R3, RZ, RZ, R14 ;  /* 0x000000ffff037224 */ /* 0x004fcc00078e000e */
        /* <DEDUP_REMOVED lines=23> */
.L_x_1420:
[----:B------:R-:W-:Y:S05]  /*22d60*/  BSYNC B0 ;  /* 0x0000000000007941 */ /* 0x000fea0003800000 */
.L_x_1419:
[----:B--2-45:R-:W-:Y:S01]  /*22d70*/  IMAD.MOV.U32 R12, RZ, RZ, R90 ;  /* 0x000000ffff0c7224 */ /* 0x034fe200078e005a */
[----:B------:R-:W-:Y:S01]  /*22d80*/  CS2R R110, SRZ ;  /* 0x00000000006e7805 */ /* 0x000fe2000001ff00 */
        /* <DEDUP_REMOVED lines=29> */
.L_x_1451:
        /* <DEDUP_REMOVED lines=8> */
.L_x_1452:
        /* <DEDUP_REMOVED lines=23> */
[----:B-12---:R-:W-:Y:S02]  /*23150*/  @!P1 IMAD.WIDE R16, R54, 0x2, R12 ;  /* 0x0000000236109825 */ /* 0x006fe400078e020c */
        /* <DEDUP_REMOVED lines=10> */
.L_x_1424:
[----:B------:R-:W-:Y:S05]  /*23200*/  BSYNC B0 ;  /* 0x0000000000007941 */ /* 0x000fea0003800000 */
.L_x_1423:
[----:B------:R-:W-:Y:S01]  /*23210*/  IADD3 R11, R101, -c[0x0][0x20], RZ ;  /* 0x80000800650b7a10 */ /* 0x000fe20007ffe0ff */
[----:B------:R-:W-:-:S04]  /*23220*/  DEPBAR.LE SB0, 0x1 ;  /* 0x000080400000791a */ /* 0x000fc80000000000 */
[----:B-12---:R-:W2:Y:S01]  /*23230*/  LDL.64 R2, [R11+0x20] ;  /* 0x000020000b027983 */ /* 0x006ea20000100a00 */
[----:B------:R-:W-:Y:S03]  /*23240*/  WARPSYNC 0xffffffff ;  /* 0xffffffff00007948 */ /* 0x000fe60003800000 */
[----:B------:R-:W-:Y:S06]  /*23250*/  BAR.SYNC.DEFER_BLOCKING 0x0 ;  /* 0x0000000000007b1d */ /* 0x000fec0000010000 */
[----:B------:R1:W3:Y:S04]  /*23260*/  LDL.64 R12, [R11+0x28] ;  /* 0x000028000b0c7983 */ /* 0x0002e80000100a00 */
[----:B--2-4-:R2:W4:Y:S01]  /*23270*/  LD.E R14, [R2.64] ;  /* 0x00000004020e7980 */ /* 0x014522000c101900 */
[----:B-1---5:R-:W-:-:S03]  /*23280*/  IMAD.MOV.U32 R11, RZ, RZ, R111 ;  /* 0x000000ffff0b7224 */ /* 0x022fc600078e006f */
[----:B---3--:R1:W5:Y:S02]  /*23290*/  LD.E.64 R50, [R12.64] ;  /* 0x000000040c327980 */ /* 0x008364000c101b00 */
[----:B------:R-:W-:Y:S01]  /*232a0*/  PRMT R138, R138, 0x5410, R11 ;  /* 0x000054108a8a7816 */ /* 0x000fe2000000000b */
[----:B------:R-:W-:Y:S01]  /*232b0*/  IMAD.MOV.U32 R11, RZ, RZ, R95 ;  /* 0x000000ffff0b7224 */ /* 0x000fe200078e005f */
[----:B------:R-:W-:Y:S01]  /*232c0*/  BSSY B1, `(.L_x_1425) ;  /* 0x00000f7000017945 */ /* 0x000fe20003800000 */
[----:B--2---:R-:W-:Y:S02]  /*232d0*/  IMAD.MOV.U32 R3, RZ, RZ, R108 ;  /* 0x000000ffff037224 */ /* 0x004fe400078e006c */
[----:B------:R-:W-:-:S05]  /*232e0*/  IMAD.MOV.U32 R2, RZ, RZ, R109 ;  /* 0x000000ffff027224 */ /* 0x000fca00078e006d */
[----:B------:R-:W-:Y:S01]  /*232f0*/  PRMT R137, R137, 0x5410, R2 ;  /* 0x0000541089897816 */ /* 0x000fe20000000002 */
[----:B------:R-:W-:Y:S02]  /*23300*/  IMAD.MOV.U32 R2, RZ, RZ, R93 ;  /* 0x000000ffff027224 */ /* 0x000fe400078e005d */
[----:B-1----:R-:W-:-:S03]  /*23310*/  IMAD.MOV.U32 R12, RZ, RZ, R110 ;  /* 0x000000ffff0c7224 */ /* 0x002fc600078e006e */
[----:B------:R-:W-:Y:S02]  /*23320*/  PRMT R133, R133, 0x5410, R2 ;  /* 0x0000541085857816 */ /* 0x000fe40000000002 */
[----:B------:R-:W-:Y:S01]  /*23330*/  PRMT R140, R3, 0x5410, R12 ;  /* 0x00005410038c7816 */ /* 0x000fe2000000000c */
[----:B------:R-:W-:Y:S01]  /*23340*/  IMAD.MOV.U32 R12, RZ, RZ, R94 ;  /* 0x000000ffff0c7224 */ /* 0x000fe200078e005e */
[----:B------:R-:W-:Y:S01]  /*23350*/  MOV R2, R106 ;  /* 0x0000006a00027202 */ /* 0x000fe20000000f00 */
[----:B------:R-:W-:-:S03]  /*23360*/  IMAD.MOV.U32 R3, RZ, RZ, R92 ;  /* 0x000000ffff037224 */ /* 0x000fc600078e005c */
[----:B------:R-:W-:Y:S01]  /*23370*/  PRMT R136, R12, 0x5410, R11 ;  /* 0x000054100c887816 */ /* 0x000fe2000000000b */
[----:B------:R-:W-:Y:S01]  /*23380*/  IMAD.MOV.U32 R11, RZ, RZ, R107 ;  /* 0x000000ffff0b7224 */ /* 0x000fe200078e006b */
[----:B------:R-:W-:Y:S01]  /*23390*/  PRMT R135, R3, 0x7610, R135 ;  /* 0x0000761003877816 */ /* 0x000fe20000000087 */
[----:B------:R-:W-:-:S03]  /*233a0*/  IMAD.MOV.U32 R3, RZ, RZ, R104 ;  /* 0x000000ffff037224 */ /* 0x000fc600078e0068 */
[----:B------:R-:W-:Y:S02]  /*233b0*/  PRMT R138, R11, 0x7610, R138 ;  /* 0x000076100b8a7816 */ /* 0x000fe4000000008a */
[----:B------:R-:W-:Y:S01]  /*233c0*/  PRMT R139, R3, 0x5410, R2 ;  /* 0x00005410038b7816 */ /* 0x000fe20000000002 */
[----:B------:R-:W-:Y:S01]  /*233d0*/  IMAD.MOV.U32 R2, RZ, RZ, R105 ;  /* 0x000000ffff027224 */ /* 0x000fe200078e0069 */
[----:B------:R-:W-:Y:S01]  /*233e0*/  MOV R11, R99 ;  /* 0x00000063000b7202 */ /* 0x000fe20000000f00 */
[----:B------:R-:W-:-:S03]  /*233f0*/  IMAD.MOV.U32 R3, RZ, RZ, R96 ;  /* 0x000000ffff037224 */ /* 0x000fc600078e0060 */
[----:B------:R-:W-:Y:S01]  /*23400*/  PRMT R137, R2, 0x7610, R137 ;  /* 0x0000761002897816 */ /* 0x000fe20000000089 */
[----:B------:R-:W-:Y:S01]  /*23410*/  IMAD.MOV.U32 R2, RZ, RZ, R97 ;  /* 0x000000ffff027224 */ /* 0x000fe200078e0061 */
[----:B------:R-:W-:-:S04]  /*23420*/  PRMT R135, R135, 0x5410, R11 ;  /* 0x0000541087877816 */ /* 0x000fc8000000000b */
[----:B------:R-:W-:Y:S01]  /*23430*/  PRMT R133, R2, 0x7610, R133 ;  /* 0x0000761002857816 */ /* 0x000fe20000000085 */
[----:B----4-:R-:W-:-:S05]  /*23440*/  IMAD R12, R14, -0x80, R25 ;  /* 0xffffff800e0c7824 */ /* 0x010fca00078e0219 */
[----:B------:R-:W-:Y:S01]  /*23450*/  IMNMX R101, R12, 0x80, PT ;  /* 0x000000800c657817 */ /* 0x000fe20003800200 */
[----:B------:R-:W-:-:S03]  /*23460*/  IMAD.MOV.U32 R12, RZ, RZ, R98 ;  /* 0x000000ffff0c7224 */ /* 0x000fc600078e0062 */
[----:B------:R-:W-:Y:S02]  /*23470*/  ISETP.GE.AND P0, PT, R100, R101, PT ;  /* 0x000000656400720c */ /* 0x000fe40003f06270 */
[----:B------:R-:W-:-:S11]  /*23480*/  PRMT R134, R3, 0x5410, R12 ;  /* 0x0000541003867816 */ /* 0x000fd6000000000c */
[----:B------:R-:W-:Y:S05]  /*23490*/  @P0 BRA `(.L_x_1426) ;  /* 0x00000d9000000947 */ /* 0x000fea0003800000 */
[----:B------:R-:W-:Y:S01]  /*234a0*/  ISETP.GE.AND P0, PT, R54, R29, PT ;  /* 0x0000001d3600720c */ /* 0x000fe20003f06270 */
[----:B------:R-:W-:Y:S01]  /*234b0*/  IMAD.SHL.U32 R11, R100, 0x40, RZ ;  /* 0x00000040640b7824 */ /* 0x000fe200078e00ff */
[----:B------:R-:W-:Y:S01]  /*234c0*/  SHF.R.S32.HI R2, RZ, 0x1f, R26 ;  /* 0x0000001fff027819 */ /* 0x000fe2000001141a */
[----:B------:R-:W-:Y:S03]  /*234d0*/  BSSY B0, `(.L_x_1427) ;  /* 0x0000069000007945 */ /* 0x000fe60003800000 */
[----:B------:R-:W-:-:S05]  /*234e0*/  LEA.HI R2, R2, R26, RZ, 0x6 ;  /* 0x0000001a02027211 */ /* 0x000fca00078f30ff */
[----:B------:R-:W-:Y:S01]  /*234f0*/  IMAD.SHL.U32 R3, R2, 0x8, RZ ;  /* 0x0000000802037824 */ /* 0x000fe200078e00ff */
[----:B------:R-:W-:-:S04]  /*23500*/  LOP3.LUT R2, R11, 0x1c0, RZ, 0xc0, !PT ;  /* 0x000001c00b027812 */ /* 0x000fc800078ec0ff */
[----:B------:R-:W-:Y:S01]  /*23510*/  LOP3.LUT R28, R3, 0xfffffe00, RZ, 0xc0, !PT ;  /* 0xfffffe00031c7812 */ /* 0x000fe200078ec0ff */
[----:B------:R-:W-:Y:S05]  /*23520*/  @P0 BRA `(.L_x_1428) ;  /* 0x0000063000000947 */ /* 0x000fea0003800000 */
[----:B------:R-:W-:Y:S02]  /*23530*/  LEA.HI R12, R29, R52, RZ, 0x1d ;  /* 0x000000341d0c7211 */ /* 0x000fe400078fe8ff */
[----:B------:R-:W-:Y:S02]  /*23540*/  SHF.R.U32.HI R14, RZ, 0x3, R2 ;  /* 0x00000003ff0e7819 */ /* 0x000fe40000011602 */
[----:B------:R-:W-:Y:S02]  /*23550*/  LOP3.LUT R3, R2, 0x38, R54, 0xf8, !PT ;  /* 0x0000003802037812 */ /* 0x000fe400078ef836 */
[----:B------:R-:W-:Y:S02]  /*23560*/  SHF.R.S32.HI R13, RZ, 0x1f, R12 ;  /* 0x0000001fff0d7819 */ /* 0x000fe4000001140c */
[----:B------:R-:W-:Y:S02]  /*23570*/  LOP3.LUT R11, R3, R14, RZ, 0x3c, !PT ;  /* 0x0000000e030b7212 */ /* 0x000fe400078e3cff */
[----:B------:R-:W-:-:S02]  /*23580*/  SHF.L.U32 R3, R12, 0x3, RZ ;  /* 0x000000030c037819 */ /* 0x000fc400000006ff */
[----:B------:R-:W-:Y:S02]  /*23590*/  LEA.HI R12, R13, R12, RZ, 0x3 ;  /* 0x0000000c0d0c7211 */ /* 0x000fe400078f18ff */
[----:B------:R-:W-:Y:S02]  /*235a0*/  IADD3 R13, R28, R11, RZ ;  /* 0x0000000b1c0d7210 */ /* 0x000fe40007ffe0ff */
[----:B------:R-:W-:Y:S02]  /*235b0*/  LOP3.LUT R11, R2, 0x38, R3, 0xf8, !PT ;  /* 0x00000038020b7812 */ /* 0x000fe400078ef803 */
[----:B------:R-:W-:Y:S01]  /*235c0*/  SHF.L.U32 R3, R12, 0xa, RZ ;  /* 0x0000000a0c037819 */ /* 0x000fe200000006ff */
[----:B-----5:R-:W-:Y:S01]  /*235d0*/  IMAD.WIDE.U32 R38, R13, 0x2, R50 ;  /* 0x000000020d267825 */ /* 0x020fe200078e0032 */
[----:B------:R-:W-:Y:S02]  /*235e0*/  LOP3.LUT R11, R11, R14, RZ, 0x3c, !PT ;  /* 0x0000000e0b0b7212 */ /* 0x000fe400078e3cff */
[----:B------:R-:W-:-:S02]  /*235f0*/  LOP3.LUT R3, R3, 0xffffe000, RZ, 0xc0, !PT ;  /* 0xffffe00003037812 */ /* 0x000fc400078ec0ff */
[----:B------:R-:W2:Y:S02]  /*23600*/  LD.E.128 R12, [R38.64] ;  /* 0x00000004260c7980 */ /* 0x000ea4000c101d00 */
[----:B------:R-:W-:-:S05]  /*23610*/  IADD3 R3, R11, R3, R28 ;  /* 0x000000030b037210 */ /* 0x000fca0007ffe01c */
[----:B------:R-:W-:-:S05]  /*23620*/  IMAD.WIDE.U32 R36, R3, 0x2, R50 ;  /* 0x0000000203247825 */ /* 0x000fca00078e0032 */
[----:B------:R-:W3:Y:S01]  /*23630*/  LD.E.128 R16, [R36.64] ;  /* 0x0000000424107980 */ /* 0x000ee2000c101d00 */
[--C-:B------:R-:W-:Y:S01]  /*23640*/  SHF.R.U64 R49, R34, 0x10, R35.reuse ;  /* 0x0000001022317819 */ /* 0x100fe20000001223 */
[----:B------:R-:W-:Y:S01]  /*23650*/  HADD2.F32 R3, -RZ, R55.H1_H1 ;  /* 0x30000037ff037230 */ /* 0x000fe20000004100 */
[----:B------:R-:W-:Y:S02]  /*23660*/  SHF.R.U32.HI R34, RZ, 0x10, R35 ;  /* 0x00000010ff227819 */ /* 0x000fe40000011623 */
[----:B------:R-:W-:Y:S02]  /*23670*/  SHF.R.U64 R53, R32, 0x10, R33 ;  /* 0x0000001020357819 */ /* 0x000fe40000001221 */
[----:B------:R-:W-:Y:S02]  /*23680*/  SHF.R.U32.HI R31, RZ, 0x10, R21 ;  /* 0x00000010ff1f7819 */ /* 0x000fe40000011615 */
[----:B------:R-:W-:Y:S02]  /*23690*/  SHF.R.U64 R35, R22, 0x10, R23 ;  /* 0x0000001016237819 */ /* 0x000fe40000001217 */
[----:B------:R-:W-:-:S02]  /*236a0*/  SHF.R.U32.HI R32, RZ, 0x10, R33 ;  /* 0x00000010ff207819 */ /* 0x000fc40000011621 */
[----:B------:R-:W-:Y:S02]  /*236b0*/  SHF.R.U32.HI R30, RZ, 0x10, R23 ;  /* 0x00000010ff1e7819 */ /* 0x000fe40000011617 */
[----:B------:R-:W-:Y:S01]  /*236c0*/  SHF.R.U64 R48, R20, 0x10, R21 ;  /* 0x0000001014307819 */ /* 0x000fe20000001215 */
[----:B------:R-:W-:Y:S02]  /*236d0*/  HADD2.F32 R32, -RZ, R32.H0_H0 ;  /* 0x20000020ff207230 */ /* 0x000fe40000004100 */
[--C-:B--2---:R-:W-:Y:S02]  /*236e0*/  HADD2.F32 R25, -RZ, R12.reuse.H0_H0 ;  /* 0x2000000cff197230 */ /* 0x104fe40000004100 */
[----:B------:R-:W-:Y:S02]  /*236f0*/  HADD2.F32 R26, -RZ, R12.H1_H1 ;  /* 0x3000000cff1a7230 */ /* 0x000fe40000004100 */
[----:B------:R-:W-:Y:S02]  /*23700*/  HADD2.F32 R12, -RZ, R55.H0_H0 ;  /* 0x20000037ff0c7230 */ /* 0x000fe40000004100 */
[----:B------:R-:W-:-:S02]  /*23710*/  HADD2.F32 R22, -RZ, R13.H0_H0 ;  /* 0x2000000dff167230 */ /* 0x000fc40000004100 */
[--C-:B------:R-:W-:Y:S02]  /*23720*/  HADD2.F32 R23, -RZ, R14.reuse.H0_H0 ;  /* 0x2000000eff177230 */ /* 0x100fe40000004100 */
[----:B------:R-:W-:Y:S02]  /*23730*/  HADD2.F32 R27, -RZ, R14.H1_H1 ;  /* 0x3000000eff1b7230 */ /* 0x000fe40000004100 */
[--C-:B---3--:R-:W-:Y:S02]  /*23740*/  HADD2.F32 R11, -RZ, R17.reuse.H0_H0 ;  /* 0x20000011ff0b7230 */ /* 0x108fe40000004100 */
[----:B------:R-:W-:Y:S02]  /*23750*/  HADD2.F32 R14, -RZ, R17.H1_H1 ;  /* 0x30000011ff0e7230 */ /* 0x000fe40000004100 */
[----:B------:R-:W-:Y:S01]  /*23760*/  HADD2.F32 R55, -RZ, R31.H0_H0 ;  /* 0x2000001fff377230 */ /* 0x000fe20000004100 */
[CC--:B------:R-:W-:Y:S01]  /*23770*/  FMUL.FTZ R33, R11.reuse, R12.reuse ;  /* 0x0000000c0b217220 */ /* 0x0c0fe20000410000 */
[----:B------:R-:W-:Y:S01]  /*23780*/  HADD2.F32 R21, -RZ, R13.H1_H1 ;  /* 0x3000000dff157230 */ /* 0x000fe20000004100 */
[-C--:B------:R-:W-:Y:S01]  /*23790*/  FMUL.FTZ R11, R11, R3.reuse ;  /* 0x000000030b0b7220 */ /* 0x080fe20000410000 */
[----:B------:R-:W-:Y:S01]  /*237a0*/  HADD2.F32 R13, -RZ, R19.H0_H0 ;  /* 0x20000013ff0d7230 */ /* 0x000fe20000004100 */
[C---:B------:R-:W-:Y:S01]  /*237b0*/  FFMA.FTZ R73, R22.reuse, R3, -R33 ;  /* 0x0000000316497223 */ /* 0x040fe20000010821 */
[--C-:B------:R-:W-:Y:S01]  /*237c0*/  HADD2.F32 R3, -RZ, R74.reuse.H0_H0 ;  /* 0x2000004aff037230 */ /* 0x100fe20000004100 */
[----:B------:R-:W-:Y:S01]  /*237d0*/  FFMA.FTZ R72, R22, R12, R11 ;  /* 0x0000000c16487223 */ /* 0x000fe2000001000b */
[----:B------:R-:W-:Y:S01]  /*237e0*/  HADD2.F32 R11, -RZ, R74.H1_H1 ;  /* 0x3000004aff0b7230 */ /* 0x000fe20000004100 */
[C---:B------:R-:W-:Y:S01]  /*237f0*/  FMUL.FTZ R31, R14.reuse, R55 ;  /* 0x000000370e1f7220 */ /* 0x040fe20000410000 */
[--C-:B------:R-:W-:Y:S01]  /*23800*/  HADD2.F32 R20, -RZ, R15.reuse.H0_H0 ;  /* 0x2000000fff147230 */ /* 0x100fe20000004100 */
[-C--:B------:R-:W-:Y:S01]  /*23810*/  FMUL.FTZ R14, R14, R32.reuse ;  /* 0x000000200e0e7220 */ /* 0x080fe20000410000 */
[----:B------:R-:W-:Y:S01]  /*23820*/  HADD2.F32 R24, -RZ, R15.H1_H1 ;  /* 0x3000000fff187230 */ /* 0x000fe20000004100 */
[C---:B------:R-:W-:Y:S01]  /*23830*/  FMUL.FTZ R12, R13.reuse, R3 ;  /* 0x000000030d0c7220 */ /* 0x040fe20000410000 */
[----:B------:R-:W-:Y:S01]  /*23840*/  HADD2.F32 R15, -RZ, R19.H1_H1 ;  /* 0x30000013ff0f7230 */ /* 0x000fe20000004100 */
[----:B------:R-:W-:Y:S01]  /*23850*/  FMUL.FTZ R13, R13, R11 ;  /* 0x0000000b0d0d7220 */ /* 0x000fe20000410000 */
[----:B------:R-:W-:Y:S01]  /*23860*/  HADD2.F32 R22, -RZ, R30.H0_H0 ;  /* 0x2000001eff167230 */ /* 0x000fe20000004100 */
[C---:B------:R-:W-:Y:S01]  /*23870*/  FFMA.FTZ R32, R21.reuse, R32, -R31 ;  /* 0x0000002015207223 */ /* 0x040fe2000001081f */
[--C-:B------:R-:W-:Y:S01]  /*23880*/  HADD2.F32 R19, -RZ, R16.reuse.H0_H0 ;  /* 0x20000010ff137230 */ /* 0x100fe20000004100 */
[----:B------:R-:W-:Y:S01]  /*23890*/  FFMA.FTZ R31, R21, R55, R14 ;  /* 0x00000037151f7223 */ /* 0x000fe2000001000e */
[----:B------:R-:W-:Y:S01]  /*238a0*/  HADD2.F32 R17, -RZ, R16.H1_H1 ;  /* 0x30000010ff117230 */ /* 0x000fe20000004100 */
[C---:B------:R-:W-:Y:S01]  /*238b0*/  FFMA.FTZ R55, R20.reuse, R11, -R12 ;  /* 0x0000000b14377223 */ /* 0x040fe2000001080c */
[----:B------:R-:W-:Y:S01]  /*238c0*/  HADD2.F32 R12, -RZ, R34.H0_H0 ;  /* 0x20000022ff0c7230 */ /* 0x000fe20000004100 */
[----:B------:R-:W-:Y:S01]  /*238d0*/  FFMA.FTZ R33, R20, R3, R13 ;  /* 0x0000000314217223 */ /* 0x000fe2000001000d */
[--C-:B------:R-:W-:Y:S01]  /*238e0*/  HADD2.F32 R11, -RZ, R75.reuse.H0_H0 ;  /* 0x2000004bff0b7230 */ /* 0x100fe20000004100 */
[C---:B------:R-:W-:Y:S01]  /*238f0*/  FMUL.FTZ R3, R15.reuse, R22 ;  /* 0x000000160f037220 */ /* 0x040fe20000410000 */
[----:B------:R-:W-:Y:S01]  /*23900*/  HADD2.F32 R13, -RZ, R102.H0_H0 ;  /* 0x20000066ff0d7230 */ /* 0x000fe20000004100 */
[-C--:B------:R-:W-:Y:S01]  /*23910*/  FMUL.FTZ R15, R15, R12.reuse ;  /* 0x0000000c0f0f7220 */ /* 0x080fe20000410000 */
[----:B------:R-:W-:Y:S01]  /*23920*/  HADD2.F32 R16, -RZ, R18.H0_H0 ;  /* 0x20000012ff107230 */ /* 0x000fe20000004100 */
[C---:B------:R-:W-:Y:S01]  /*23930*/  FFMA.FTZ R30, R24.reuse, R12, -R3 ;  /* 0x0000000c181e7223 */ /* 0x040fe20000010803 */
[----:B------:R-:W-:Y:S01]  /*23940*/  HADD2.F32 R3, -RZ, R75.H1_H1 ;  /* 0x3000004bff037230 */ /* 0x000fe20000004100 */
[C---:B------:R-:W-:Y:S01]  /*23950*/  FMUL.FTZ R20, R19.reuse, R11 ;  /* 0x0000000b13147220 */ /* 0x040fe20000410000 */
[----:B------:R-:W-:Y:S01]  /*23960*/  HADD2.F32 R12, -RZ, R102.H1_H1 ;  /* 0x30000066ff0c7230 */ /* 0x000fe20000004100 */
[----:B------:R-:W-:Y:S01]  /*23970*/  FMUL.FTZ R19, R19, R13 ;  /* 0x0000000d13137220 */ /* 0x000fe20000410000 */
[----:B------:R-:W-:Y:S01]  /*23980*/  HADD2.F32 R18, -RZ, R18.H1_H1 ;  /* 0x30000012ff127230 */ /* 0x000fe20000004100 */
[----:B------:R-:W-:Y:S01]  /*23990*/  FFMA.FTZ R21, R24, R22, R15 ;  /* 0x0000001618157223 */ /* 0x000fe2000001000f */
[----:B------:R-:W-:Y:S01]  /*239a0*/  HADD2.F32 R15, -RZ, R48.H0_H0 ;  /* 0x20000030ff0f7230 */ /* 0x000fe20000004100 */
[----:B------:R-:W-:Y:S01]  /*239b0*/  FFMA.FTZ R22, R25, R11, R19 ;  /* 0x0000000b19167223 */ /* 0x000fe20000010013 */
[----:B------:R-:W-:Y:S01]  /*239c0*/  HADD2.F32 R19, -RZ, R35.H0_H0 ;  /* 0x20000023ff137230 */ /* 0x000fe20000004100 */
[----:B------:R-:W-:-:S02]  /*239d0*/  FMUL.FTZ R14, R16, R3 ;  /* 0x00000003100e7220 */ /* 0x000fc40000410000 */
[----:B------:R-:W-:Y:S01]  /*239e0*/  FFMA.FTZ R24, R25, R13, -R20 ;  /* 0x0000000d19187223 */ /* 0x000fe20000010814 */
[----:B------:R-:W-:Y:S01]  /*239f0*/  HADD2.F32 R13, -RZ, R53.H0_H0 ;  /* 0x20000035ff0d7230 */ /* 0x000fe20000004100 */
[-C--:B------:R-:W-:Y:S01]  /*23a00*/  FMUL.FTZ R11, R16, R12.reuse ;  /* 0x0000000c100b7220 */ /* 0x080fe20000410000 */
[----:B------:R-:W-:Y:S01]  /*23a10*/  HADD2.F32 R16, -RZ, R49.H0_H0 ;  /* 0x20000031ff107230 */ /* 0x000fe20000004100 */
[C---:B------:R-:W-:Y:S02]  /*23a20*/  FFMA.FTZ R20, R23.reuse, R12, -R14 ;  /* 0x0000000c17147223 */ /* 0x040fe4000001080e */
[----:B------:R-:W-:Y:S02]  /*23a30*/  FFMA.FTZ R23, R23, R3, R11 ;  /* 0x0000000317177223 */ /* 0x000fe4000001000b */
[----:B------:R-:W-:Y:S02]  /*23a40*/  FMUL.FTZ R12, R17, R15 ;  /* 0x0000000f110c7220 */ /* 0x000fe40000410000 */
[----:B------:R-:W-:-:S02]  /*23a50*/  FMUL.FTZ R14, R18, R19 ;  /* 0x00000013120e7220 */ /* 0x000fc40000410000 */
[----:B------:R-:W-:Y:S01]  /*23a60*/  FMUL.FTZ R11, R17, R13 ;  /* 0x0000000d110b7220 */ /* 0x000fe20000410000 */
[----:B------:R-:W-:Y:S01]  /*23a70*/  F2FP.PACK_AB R17, R32, R73 ;  /* 0x000000492011723e */ /* 0x000fe200000000ff */
[----:B------:R-:W-:Y:S02]  /*23a80*/  FMUL.FTZ R3, R18, R16 ;  /* 0x0000001012037220 */ /* 0x000fe40000410000 */
[C---:B------:R-:W-:Y:S01]  /*23a90*/  FFMA.FTZ R12, R26.reuse, R13, -R12 ;  /* 0x0000000d1a0c7223 */ /* 0x040fe2000001080c */
[----:B------:R-:W-:Y:S01]  /*23aa0*/  F2FP.PACK_AB R13, R31, R72 ;  /* 0x000000481f0d723e */ /* 0x000fe200000000ff */
[C---:B------:R-:W-:Y:S02]  /*23ab0*/  FFMA.FTZ R14, R27.reuse, R16, -R14 ;  /* 0x000000101b0e7223 */ /* 0x040fe4000001080e */
[----:B------:R-:W-:Y:S01]  /*23ac0*/  FFMA.FTZ R11, R26, R15, R11 ;  /* 0x0000000f1a0b7223 */ /* 0x000fe2000001000b */
[----:B------:R-:W-:Y:S01]  /*23ad0*/  F2FP.PACK_AB R16, R12, R24 ;  /* 0x000000180c10723e */ /* 0x000fe200000000ff */
[----:B------:R-:W-:Y:S01]  /*23ae0*/  FFMA.FTZ R3, R27, R19, R3 ;  /* 0x000000131b037223 */ /* 0x000fe20000010003 */
[----:B------:R-:W-:-:S02]  /*23af0*/  F2FP.PACK_AB R19, R30, R55 ;  /* 0x000000371e13723e */ /* 0x000fc400000000ff */
[----:B------:R-:W-:Y:S02]  /*23b00*/  F2FP.PACK_AB R18, R14, R20 ;  /* 0x000000140e12723e */ /* 0x000fe400000000ff */
[----:B------:R-:W-:Y:S02]  /*23b10*/  F2FP.PACK_AB R15, R21, R33 ;  /* 0x00000021150f723e */ /* 0x000fe400000000ff */
[----:B------:R-:W-:Y:S01]  /*23b20*/  F2FP.PACK_AB R12, R11, R22 ;  /* 0x000000160b0c723e */ /* 0x000fe200000000ff */
[----:B------:R1:W-:Y:S01]  /*23b30*/  ST.E.128 [R38.64], R16 ;  /* 0x0000001026007985 */ /* 0x0003e2000c101d04 */
[----:B------:R-:W-:-:S05]  /*23b40*/  F2FP.PACK_AB R14, R3, R23 ;  /* 0x00000017030e723e */ /* 0x000fca00000000ff */
[----:B------:R1:W-:Y:S02]  /*23b50*/  ST.E.128 [R36.64], R12 ;  /* 0x0000000c24007985 */ /* 0x0003e4000c101d04 */
.L_x_1428:
[----:B------:R-:W-:Y:S05]  /*23b60*/  BSYNC B0 ;  /* 0x0000000000007941 */ /* 0x000fea0003800000 */
.L_x_1427:
[----:B------:R-:W-:-:S04]  /*23b70*/  IADD3 R3, R54, 0x40, RZ ;  /* 0x0000004036037810 */ /* 0x000fc80007ffe0ff */
[----:B------:R-:W-:-:S13]  /*23b80*/  ISETP.GE.AND P0, PT, R3, R29, PT ;  /* 0x0000001d0300720c */ /* 0x000fda0003f06270 */
[----:B------:R-:W-:Y:S05]  /*23b90*/  @P0 BRA `(.L_x_1426) ;  /* 0x0000069000000947 */ /* 0x000fea0003800000 */
[----:B-1----:R-:W-:Y:S02]  /*23ba0*/  SHF.R.S32.HI R12, RZ, 0x1f, R3 ;  /* 0x0000001fff0c7819 */ /* 0x002fe40000011403 */
[----:B------:R-:W-:Y:S02]  /*23bb0*/  SHF.R.U32.HI R15, RZ, 0x3, R2 ;  /* 0x00000003ff0f7819 */ /* 0x000fe40000011602 */
[CC--:B------:R-:W-:Y:S02]  /*23bc0*/  LEA.HI R11, R12.reuse, R3.reuse, RZ, 0x3 ;  /* 0x000000030c0b7211 */ /* 0x0c0fe400078f18ff */
[----:B------:R-:W-:Y:S02]  /*23bd0*/  LEA.HI R3, R12, R3, RZ, 0x6 ;  /* 0x000000030c037211 */ /* 0x000fe400078f30ff */
[----:B------:R-:W-:Y:S02]  /*23be0*/  SHF.R.S32.HI R12, RZ, 0x3, R11 ;  /* 0x00000003ff0c7819 */ /* 0x000fe4000001140b */
[----:B------:R-:W-:-:S02]  /*23bf0*/  SHF.L.U32 R13, R3, 0x7, RZ ;  /* 0x00000007030d7819 */ /* 0x000fc400000006ff */
[----:B------:R-:W-:Y:S02]  /*23c00*/  LEA.HI R3, R29, R12, RZ, 0x1d ;  /* 0x0000000c1d037211 */ /* 0x000fe400078fe8ff */
[----:B------:R-:W-:Y:S02]  /*23c10*/  LOP3.LUT R12, R2, 0x38, R11, 0xf8, !PT ;  /* 0x00000038020c7812 */ /* 0x000fe400078ef80b */
[----:B------:R-:W-:Y:S02]  /*23c20*/  SHF.R.S32.HI R11, RZ, 0x1f, R3 ;  /* 0x0000001fff0b7819 */ /* 0x000fe40000011403 */
[----:B------:R-:W-:Y:S02]  /*23c30*/  LOP3.LUT R14, R13, 0xffffe000, RZ, 0xc0, !PT ;  /* 0xffffe0000d0e7812 */ /* 0x000fe400078ec0ff */
[----:B------:R-:W-:Y:S02]  /*23c40*/  SHF.L.U32 R13, R3, 0x3, RZ ;  /* 0x00000003030d7819 */ /* 0x000fe400000006ff */
[----:B------:R-:W-:-:S02]  /*23c50*/  LEA.HI R3, R11, R3, RZ, 0x3 ;  /* 0x000000030b037211 */ /* 0x000fc400078f18ff */
[----:B------:R-:W-:Y:S02]  /*23c60*/  LOP3.LUT R11, R2, 0x38, R13, 0xf8, !PT ;  /* 0x00000038020b7812 */ /* 0x000fe400078ef80d */
[----:B------:R-:W-:Y:S02]  /*23c70*/  SHF.L.U32 R2, R3, 0xa, RZ ;  /* 0x0000000a03027819 */ /* 0x000fe400000006ff */
[-C--:B------:R-:W-:Y:S02]  /*23c80*/  LOP3.LUT R3, R11, R15.reuse, RZ, 0x3c, !PT ;  /* 0x0000000f0b037212 */ /* 0x080fe400078e3cff */
[----:B------:R-:W-:Y:S02]  /*23c90*/  LOP3.LUT R2, R2, 0xffffe000, RZ, 0xc0, !PT ;  /* 0xffffe00002027812 */ /* 0x000fe400078ec0ff */
[----:B------:R-:W-:Y:S02]  /*23ca0*/  LOP3.LUT R12, R12, R15, RZ, 0x3c, !PT ;  /* 0x0000000f0c0c7212 */ /* 0x000fe400078e3cff */
[----:B------:R-:W-:-:S02]  /*23cb0*/  IADD3 R2, R3, R2, R28 ;  /* 0x0000000203027210 */ /* 0x000fc40007ffe01c */
[----:B------:R-:W-:-:S03]  /*23cc0*/  IADD3 R12, R12, R14, R28 ;  /* 0x0000000e0c0c7210 */ /* 0x000fc60007ffe01c */
[----:B-----5:R-:W-:-:S04]  /*23cd0*/  IMAD.WIDE.U32 R34, R2, 0x2, R50 ;  /* 0x0000000202227825 */ /* 0x020fc800078e0032 */
[----:B------:R-:W-:Y:S01]  /*23ce0*/  IMAD.WIDE.U32 R36, R12, 0x2, R50 ;  /* 0x000000020c247825 */ /* 0x000fe200078e0032 */
[----:B------:R-:W2:Y:S04]  /*23cf0*/  LD.E.128 R16, [R34.64] ;  /* 0x0000000422107980 */ /* 0x000ea8000c101d00 */
[----:B------:R-:W3:Y:S01]  /*23d00*/  LD.E.128 R12, [R36.64] ;  /* 0x00000004240c7980 */ /* 0x000ee2000c101d00 */
[--C-:B------:R-:W-:Y:S02]  /*23d10*/  HADD2.F32 R11, -RZ, R112.reuse.H0_H0 ;  /* 0x20000070ff0b7230 */ /* 0x100fe40000004100 */
[----:B------:R-:W-:Y:S01]  /*23d20*/  HADD2.F32 R2, -RZ, R112.H1_H1 ;  /* 0x30000070ff027230 */ /* 0x000fe20000004100 */
[----:B------:R-:W-:Y:S02]  /*23d30*/  SHF.R.U32.HI R30, RZ, 0x10, R41 ;  /* 0x00000010ff1e7819 */ /* 0x000fe40000011629 */
[----:B------:R-:W-:-:S02]  /*23d40*/  SHF.R.U32.HI R28, RZ, 0x10, R45 ;  /* 0x00000010ff1c7819 */ /* 0x000fc4000001162d */
[--C-:B------:R-:W-:Y:S01]  /*23d50*/  SHF.R.U64 R38, R42, 0x10, R43.reuse ;  /* 0x000000102a267819 */ /* 0x100fe2000000122b */
[----:B------:R-:W-:Y:S02]  /*23d60*/  HADD2.F32 R30, -RZ, R30.H0_H0 ;  /* 0x2000001eff1e7230 */ /* 0x000fe40000004100 */
[----:B------:R-:W-:Y:S01]  /*23d70*/  HADD2.F32 R28, -RZ, R28.H0_H0 ;  /* 0x2000001cff1c7230 */ /* 0x000fe20000004100 */
[----:B------:R-:W-:Y:S02]  /*23d80*/  SHF.R.U32.HI R31, RZ, 0x10, R43 ;  /* 0x00000010ff1f7819 */ /* 0x000fe4000001162b */
[----:B------:R-:W-:-:S03]  /*23d90*/  SHF.R.U32.HI R32, RZ, 0x10, R47 ;  /* 0x00000010ff207819 */ /* 0x000fc6000001162f */
[----:B------:R-:W-:Y:S01]  /*23da0*/  HADD2.F32 R31, -RZ, R31.H0_H0 ;  /* 0x2000001fff1f7230 */ /* 0x000fe20000004100 */
[----:B------:R-:W-:Y:S02]  /*23db0*/  SHF.R.U64 R39, R40, 0x10, R41 ;  /* 0x0000001028277819 */ /* 0x000fe40000001229 */
[----:B------:R-:W-:Y:S02]  /*23dc0*/  SHF.R.U64 R44, R44, 0x10, R45 ;  /* 0x000000102c2c7819 */ /* 0x000fe4000000122d */
[----:B------:R-:W-:Y:S01]  /*23dd0*/  SHF.R.U64 R40, R46, 0x10, R47 ;  /* 0x000000102e287819 */ /* 0x000fe2000000122f */
[----:B--2---:R-:W-:Y:S02]  /*23de0*/  HADD2.F32 R3, -RZ, R17.H0_H0 ;  /* 0x20000011ff037230 */ /* 0x004fe40000004100 */
[----:B---3--:R-:W-:-:S03]  /*23df0*/  HADD2.F32 R22, -RZ, R13.H0_H0 ;  /* 0x2000000dff167230 */ /* 0x008fc60000004100 */
[CC--:B------:R-:W-:Y:S01]  /*23e00*/  FMUL.FTZ R33, R3.reuse, R11.reuse ;  /* 0x0000000b03217220 */ /* 0x0c0fe20000410000 */
[----:B------:R-:W-:Y:S01]  /*23e10*/  HADD2.F32 R21, -RZ, R13.H1_H1 ;  /* 0x3000000dff157230 */ /* 0x000fe20000004100 */
[----:B------:R-:W-:Y:S01]  /*23e20*/  FMUL.FTZ R3, R3, R2 ;  /* 0x0000000203037220 */ /* 0x000fe20000410000 */
[----:B------:R-:W-:Y:S02]  /*23e30*/  HADD2.F32 R13, -RZ, R17.H1_H1 ;  /* 0x30000011ff0d7230 */ /* 0x000fe40000004100 */
[--C-:B------:R-:W-:Y:S01]  /*23e40*/  HADD2.F32 R25, -RZ, R12.reuse.H0_H0 ;  /* 0x2000000cff197230 */ /* 0x100fe20000004100 */
[----:B------:R-:W-:Y:S01]  /*23e50*/  FFMA.FTZ R42, R22, R11, R3 ;  /* 0x0000000b162a7223 */ /* 0x000fe20000010003 */
[----:B------:R-:W-:Y:S02]  /*23e60*/  HADD2.F32 R26, -RZ, R12.H1_H1 ;  /* 0x3000000cff1a7230 */ /* 0x000fe40000004100 */
[--C-:B------:R-:W-:Y:S02]  /*23e70*/  HADD2.F32 R24, -RZ, R14.reuse.H0_H0 ;  /* 0x2000000eff187230 */ /* 0x100fe40000004100 */
[----:B------:R-:W-:-:S02]  /*23e80*/  HADD2.F32 R27, -RZ, R14.H1_H1 ;  /* 0x3000000eff1b7230 */ /* 0x000fc40000004100 */
[--C-:B------:R-:W-:Y:S02]  /*23e90*/  HADD2.F32 R12, -RZ, R19.reuse.H0_H0 ;  /* 0x20000013ff0c7230 */ /* 0x100fe40000004100 */
[----:B------:R-:W-:Y:S02]  /*23ea0*/  HADD2.F32 R14, -RZ, R19.H1_H1 ;  /* 0x30000013ff0e7230 */ /* 0x000fe40000004100 */
[--C-:B------:R-:W-:Y:S02]  /*23eb0*/  HADD2.F32 R20, -RZ, R15.reuse.H0_H0 ;  /* 0x2000000fff147230 */ /* 0x100fe40000004100 */
[----:B------:R-:W-:Y:S02]  /*23ec0*/  HADD2.F32 R23, -RZ, R15.H1_H1 ;  /* 0x3000000fff177230 */ /* 0x000fe40000004100 */
[--C-:B------:R-:W-:Y:S02]  /*23ed0*/  HADD2.F32 R19, -RZ, R16.reuse.H0_H0 ;  /* 0x20000010ff137230 */ /* 0x100fe40000004100 */
[----:B------:R-:W-:-:S02]  /*23ee0*/  HADD2.F32 R17, -RZ, R16.H1_H1 ;  /* 0x30000010ff117230 */ /* 0x000fc40000004100 */
[--C-:B------:R-:W-:Y:S01]  /*23ef0*/  HADD2.F32 R3, -RZ, R113.reuse.H1_H1 ;  /* 0x30000071ff037230 */ /* 0x100fe20000004100 */
[----:B------:R-:W-:Y:S01]  /*23f00*/  FFMA.FTZ R43, R22, R2, -R33 ;  /* 0x00000002162b7223 */ /* 0x000fe20000010821 */
[--C-:B------:R-:W-:Y:S02]  /*23f10*/  HADD2.F32 R16, -RZ, R18.reuse.H0_H0 ;  /* 0x20000012ff107230 */ /* 0x100fe40000004100 */
[----:B------:R-:W-:Y:S01]  /*23f20*/  HADD2.F32 R15, -RZ, R18.H1_H1 ;  /* 0x30000012ff0f7230 */ /* 0x000fe20000004100 */
[C---:B------:R-:W-:Y:S01]  /*23f30*/  FMUL.FTZ R18, R13.reuse, R30 ;  /* 0x0000001e0d127220 */ /* 0x040fe20000410000 */
[----:B------:R-:W-:Y:S01]  /*23f40*/  HADD2.F32 R2, -RZ, R113.H0_H0 ;  /* 0x20000071ff027230 */ /* 0x000fe20000004100 */
[-C--:B------:R-:W-:Y:S02]  /*23f50*/  FMUL.FTZ R13, R13, R28.reuse ;  /* 0x0000001c0d0d7220 */ /* 0x080fe40000410000 */
[----:B------:R-:W-:Y:S02]  /*23f60*/  FMUL.FTZ R11, R12, R3 ;  /* 0x000000030c0b7220 */ /* 0x000fe40000410000 */
[----:B------:R-:W-:-:S02]  /*23f70*/  FFMA.FTZ R33, R21, R28, -R18 ;  /* 0x0000001c15217223 */ /* 0x000fc40000010812 */
[----:B------:R-:W-:Y:S01]  /*23f80*/  FFMA.FTZ R30, R21, R30, R13 ;  /* 0x0000001e151e7223 */ /* 0x000fe2000001000d */
[----:B------:R-:W-:Y:S01]  /*23f90*/  HADD2.F32 R13, -RZ, R32.H0_H0 ;  /* 0x20000020ff0d7230 */ /* 0x000fe20000004100 */
[-C--:B------:R-:W-:Y:S02]  /*23fa0*/  FMUL.FTZ R18, R12, R2.reuse ;  /* 0x000000020c127220 */ /* 0x080fe40000410000 */
[----:B------:R-:W-:Y:S02]  /*23fb0*/  FFMA.FTZ R32, R20, R2, R11 ;  /* 0x0000000214207223 */ /* 0x000fe4000001000b */
[----:B------:R-:W-:Y:S02]  /*23fc0*/  FMUL.FTZ R2, R14, R31 ;  /* 0x0000001f0e027220 */ /* 0x000fe40000410000 */
[----:B------:R-:W-:Y:S01]  /*23fd0*/  FFMA.FTZ R41, R20, R3, -R18 ;  /* 0x0000000314297223 */ /* 0x000fe20000010812 */
[----:B------:R-:W-:Y:S01]  /*23fe0*/  HADD2.F32 R3, -RZ, R114.H0_H0 ;  /* 0x20000072ff037230 */ /* 0x000fe20000004100 */
[----:B------:R-:W-:Y:S01]  /*23ff0*/  FFMA.FTZ R22, R23, R13, -R2 ;  /* 0x0000000d17167223 */ /* 0x000fe20000010802 */
[----:B------:R-:W-:-:S02]  /*24000*/  HADD2.F32 R12, -RZ, R115.H0_H0 ;  /* 0x20000073ff0c7230 */ /* 0x000fc40000004100 */
[----:B------:R-:W-:Y:S01]  /*24010*/  HADD2.F32 R2, -RZ, R114.H1_H1 ;  /* 0x30000072ff027230 */ /* 0x000fe20000004100 */
[C---:B------:R-:W-:Y:S01]  /*24020*/  FMUL.FTZ R18, R19.reuse, R3 ;  /* 0x0000000313127220 */ /* 0x040fe20000410000 */
[----:B------:R-:W-:Y:S01]  /*24030*/  HADD2.F32 R11, -RZ, R115.H1_H1 ;  /* 0x30000073ff0b7230 */ /* 0x000fe20000004100 */
[----:B------:R-:W-:Y:S02]  /*24040*/  FMUL.FTZ R14, R14, R13 ;  /* 0x0000000d0e0e7220 */ /* 0x000fe40000410000 */
[----:B------:R-:W-:Y:S02]  /*24050*/  FMUL.FTZ R19, R19, R12 ;  /* 0x0000000c13137220 */ /* 0x000fe40000410000 */
[----:B------:R-:W-:Y:S02]  /*24060*/  FMUL.FTZ R13, R16, R2 ;  /* 0x00000002100d7220 */ /* 0x000fe40000410000 */
[----:B------:R-:W-:Y:S01]  /*24070*/  FFMA.FTZ R23, R23, R31, R14 ;  /* 0x0000001f17177223 */ /* 0x000fe2000001000e */
[----:B------:R-:W-:Y:S01]  /*24080*/  HADD2.F32 R14, -RZ, R39.H0_H0 ;  /* 0x20000027ff0e7230 */ /* 0x000fe20000004100 */
[----:B------:R-:W-:-:S02]  /*24090*/  FFMA.FTZ R28, R25, R12, -R18 ;  /* 0x0000000c191c7223 */ /* 0x000fc40000010812 */
[----:B------:R-:W-:Y:S01]  /*240a0*/  FFMA.FTZ R21, R25, R3, R19 ;  /* 0x0000000319157223 */ /* 0x000fe20000010013 */
[----:B------:R-:W-:Y:S01]  /*240b0*/  HADD2.F32 R19, -RZ, R38.H0_H0 ;  /* 0x20000026ff137230 */ /* 0x000fe20000004100 */
[-C--:B------:R-:W-:Y:S01]  /*240c0*/  FMUL.FTZ R3, R16, R11.reuse ;  /* 0x0000000b10037220 */ /* 0x080fe20000410000 */
[----:B------:R-:W-:Y:S01]  /*240d0*/  HADD2.F32 R16, -RZ, R40.H0_H0 ;  /* 0x20000028ff107230 */ /* 0x000fe20000004100 */
[C---:B------:R-:W-:Y:S01]  /*240e0*/  FFMA.FTZ R18, R24.reuse, R11, -R13 ;  /* 0x0000000b18127223 */ /* 0x040fe2000001080d */
[----:B------:R-:W-:Y:S01]  /*240f0*/  HADD2.F32 R13, -RZ, R44.H0_H0 ;  /* 0x2000002cff0d7230 */ /* 0x000fe20000004100 */
[----:B------:R-:W-:Y:S02]  /*24100*/  FFMA.FTZ R20, R24, R2, R3 ;  /* 0x0000000218147223 */ /* 0x000fe40000010003 */
[----:B------:R-:W-:Y:S02]  /*24110*/  FMUL.FTZ R12, R17, R14 ;  /* 0x0000000e110c7220 */ /* 0x000fe40000410000 */
[----:B------:R-:W-:-:S02]  /*24120*/  FMUL.FTZ R3, R15, R19 ;  /* 0x000000130f037220 */ /* 0x000fc40000410000 */
[-C--:B------:R-:W-:Y:S02]  /*24130*/  FMUL.FTZ R11, R17, R13.reuse ;  /* 0x0000000d110b7220 */ /* 0x080fe40000410000 */
[-C--:B------:R-:W-:Y:S02]  /*24140*/  FMUL.FTZ R2, R15, R16.reuse ;  /* 0x000000100f027220 */ /* 0x080fe40000410000 */
[C---:B------:R-:W-:Y:S02]  /*24150*/  FFMA.FTZ R12, R26.reuse, R13, -R12 ;  /* 0x0000000d1a0c7223 */ /* 0x040fe4000001080c */
[C---:B------:R-:W-:Y:S02]  /*24160*/  FFMA.FTZ R3, R27.reuse, R16, -R3 ;  /* 0x000000101b037223 */ /* 0x040fe40000010803 */
[----:B------:R-:W-:Y:S02]  /*24170*/  FFMA.FTZ R11, R26, R14, R11 ;  /* 0x0000000e1a0b7223 */ /* 0x000fe4000001000b */
[----:B------:R-:W-:Y:S01]  /*24180*/  FFMA.FTZ R2, R27, R19, R2 ;  /* 0x000000131b027223 */ /* 0x000fe20000010002 */
[----:B------:R-:W-:-:S02]  /*24190*/  F2FP.PACK_AB R17, R33, R43 ;  /* 0x0000002b2111723e */ /* 0x000fc400000000ff */
[----:B------:R-:W-:Y:S02]  /*241a0*/  F2FP.PACK_AB R19, R22, R41 ;  /* 0x000000291613723e */ /* 0x000fe400000000ff */
[----:B------:R-:W-:Y:S02]  /*241b0*/  F2FP.PACK_AB R16, R12, R28 ;  /* 0x0000001c0c10723e */ /* 0x000fe400000000ff */
[----:B------:R-:W-:Y:S02]  /*241c0*/  F2FP.PACK_AB R18, R3, R18 ;  /* 0x000000120312723e */ /* 0x000fe400000000ff */
[----:B------:R-:W-:Y:S02]  /*241d0*/  F2FP.PACK_AB R13, R30, R42 ;  /* 0x0000002a1e0d723e */ /* 0x000fe400000000ff */
[----:B------:R-:W-:Y:S02]  /*241e0*/  F2FP.PACK_AB R15, R23, R32 ;  /* 0x00000020170f723e */ /* 0x000fe400000000ff */
[----:B------:R-:W-:-:S02]  /*241f0*/  F2FP.PACK_AB R12, R11, R21 ;  /* 0x000000150b0c723e */ /* 0x000fc400000000ff */
[----:B------:R-:W-:Y:S01]  /*24200*/  F2FP.PACK_AB R14, R2, R20 ;  /* 0x00000014020e723e */ /* 0x000fe200000000ff */
[----:B------:R1:W-:Y:S04]  /*24210*/  ST.E.128 [R36.64], R16 ;  /* 0x0000001024007985 */ /* 0x0003e8000c101d04 */
[----:B------:R1:W-:Y:S02]  /*24220*/  ST.E.128 [R34.64], R12 ;  /* 0x0000000c22007985 */ /* 0x0003e4000c101d04 */
.L_x_1426:
[----:B------:R-:W-:Y:S05]  /*24230*/  BSYNC B1 ;  /* 0x0000000000017941 */ /* 0x000fea0003800000 */
.L_x_1425:
[----:B------:R-:W-:Y:S01]  /*24240*/  IADD3 R2, R100, 0x20, RZ ;  /* 0x0000002064027810 */ /* 0x000fe20007ffe0ff */
[----:B------:R-:W-:Y:S03]  /*24250*/  BSSY B1, `(.L_x_1429) ;  /* 0x00000db000017945 */ /* 0x000fe60003800000 */
[----:B------:R-:W-:-:S13]  /*24260*/  ISETP.GE.AND P0, PT, R2, R101, PT ;  /* 0x000000650200720c */ /* 0x000fda0003f06270 */
[----:B------:R-:W-:Y:S05]  /*24270*/  @P0 BRA `(.L_x_1430) ;  /* 0x00000d8000000947 */ /* 0x000fea0003800000 */
[----:B------:R-:W-:Y:S01]  /*24280*/  ISETP.GE.AND P0, PT, R54, R29, PT ;  /* 0x0000001d3600720c */ /* 0x000fe20003f06270 */
[----:B------:R-:W-:Y:S01]  /*24290*/  IMAD.SHL.U32 R11, R2, 0x40, RZ ;  /* 0x00000040020b7824 */ /* 0x000fe200078e00ff */
[----:B------:R-:W-:Y:S01]  /*242a0*/  SHF.R.S32.HI R3, RZ, 0x1f, R2 ;  /* 0x0000001fff037819 */ /* 0x000fe20000011402 */
[----:B------:R-:W-:Y:S03]  /*242b0*/  BSSY B0, `(.L_x_1431) ;  /* 0x0000069000007945 */ /* 0x000fe60003800000 */
[----:B------:R-:W-:Y:S02]  /*242c0*/  LEA.HI R2, R3, R2, RZ, 0x3 ;  /* 0x0000000203027211 */ /* 0x000fe400078f18ff */
[----:B------:R-:W-:-:S03]  /*242d0*/  LOP3.LUT R22, R11, 0x1c0, RZ, 0xc0, !PT ;  /* 0x000001c00b167812 */ /* 0x000fc600078ec0ff */
[----:B------:R-:W-:Y:S01]  /*242e0*/  IMAD.SHL.U32 R2, R2, 0x40, RZ ;  /* 0x0000004002027824 */ /* 0x000fe200078e00ff */
[----:B------:R-:W-:-:S04]  /*242f0*/  SHF.R.U32.HI R48, RZ, 0x3, R22 ;  /* 0x00000003ff307819 */ /* 0x000fc80000011616 */
[----:B------:R-:W-:Y:S01]  /*24300*/  LOP3.LUT R30, R2, 0xfffffe00, RZ, 0xc0, !PT ;  /* 0xfffffe00021e7812 */ /* 0x000fe200078ec0ff */
[----:B------:R-:W-:Y:S05]  /*24310*/  @P0 BRA `(.L_x_1432) ;  /* 0x0000062000000947 */ /* 0x000fea0003800000 */
[----:B------:R-:W-:Y:S02]  /*24320*/  LEA.HI R11, R29, R52, RZ, 0x1d ;  /* 0x000000341d0b7211 */ /* 0x000fe400078fe8ff */
[----:B------:R-:W-:Y:S02]  /*24330*/  LOP3.LUT R2, R22, 0x38, R54, 0xf8, !PT ;  /* 0x0000003816027812 */ /* 0x000fe400078ef836 */
[----:B-1----:R-:W-:Y:S02]  /*24340*/  SHF.R.S32.HI R12, RZ, 0x1f, R11 ;  /* 0x0000001fff0c7819 */ /* 0x002fe4000001140b */
[----:B------:R-:W-:Y:S02]  /*24350*/  LOP3.LUT R3, R2, R48, RZ, 0x3c, !PT ;  /* 0x0000003002037212 */ /* 0x000fe400078e3cff */
[----:B------:R-:W-:Y:S02]  /*24360*/  SHF.L.U32 R2, R11, 0x3, RZ ;  /* 0x000000030b027819 */ /* 0x000fe400000006ff */
[----:B------:R-:W-:-:S02]  /*24370*/  LEA.HI R11, R12, R11, RZ, 0x3 ;  /* 0x0000000b0c0b7211 */ /* 0x000fc400078f18ff */
[----:B------:R-:W-:Y:S02]  /*24380*/  IADD3 R12, R30, R3, RZ ;  /* 0x000000031e0c7210 */ /* 0x000fe40007ffe0ff */
[----:B------:R-:W-:Y:S02]  /*24390*/  LOP3.LUT R3, R22, 0x38, R2, 0xf8, !PT ;  /* 0x0000003816037812 */ /* 0x000fe400078ef802 */
[----:B------:R-:W-:Y:S01]  /*243a0*/  SHF.L.U32 R2, R11, 0xa, RZ ;  /* 0x0000000a0b027819 */ /* 0x000fe200000006ff */
[----:B-----5:R-:W-:Y:S01]  /*243b0*/  IMAD.WIDE.U32 R38, R12, 0x2, R50 ;  /* 0x000000020c267825 */ /* 0x020fe200078e0032 */
[----:B------:R-:W-:Y:S02]  /*243c0*/  LOP3.LUT R3, R3, R48, RZ, 0x3c, !PT ;  /* 0x0000003003037212 */ /* 0x000fe400078e3cff */
[----:B------:R-:W-:Y:S02]  /*243d0*/  LOP3.LUT R2, R2, 0xffffe000, RZ, 0xc0, !PT ;  /* 0xffffe00002027812 */ /* 0x000fe400078ec0ff */
[----:B------:R-:W2:Y:S02]  /*243e0*/  LD.E.128 R12, [R38.64] ;  /* 0x00000004260c7980 */ /* 0x000ea4000c101d00 */
[----:B------:R-:W-:-:S05]  /*243f0*/  IADD3 R2, R3, R2, R30 ;  /* 0x0000000203027210 */ /* 0x000fca0007ffe01e */
[----:B------:R-:W-:-:S05]  /*24400*/  IMAD.WIDE.U32 R34, R2, 0x2, R50 ;  /* 0x0000000202227825 */ /* 0x000fca00078e0032 */
[----:B------:R-:W3:Y:S01]  /*24410*/  LD.E.128 R16, [R34.64] ;  /* 0x0000000422107980 */ /* 0x000ee2000c101d00 */
[----:B------:R-:W-:Y:S01]  /*24420*/  SHF.R.U32.HI R32, RZ, 0x10, R61 ;  /* 0x00000010ff207819 */ /* 0x000fe2000001163d */
[--C-:B------:R-:W-:Y:S01]  /*24430*/  HADD2.F32 R11, -RZ, R116.reuse.H0_H0 ;  /* 0x20000074ff0b7230 */ /* 0x100fe20000004100 */
[----:B------:R-:W-:Y:S01]  /*24440*/  SHF.R.U32.HI R31, RZ, 0x10, R57 ;  /* 0x00000010ff1f7819 */ /* 0x000fe20000011639 */
[----:B------:R-:W-:Y:S01]  /*24450*/  HADD2.F32 R2, -RZ, R116.H1_H1 ;  /* 0x30000074ff027230 */ /* 0x000fe20000004100 */
[----:B------:R-:W-:Y:S01]  /*24460*/  SHF.R.U32.HI R36, RZ, 0x10, R63 ;  /* 0x00000010ff247819 */ /* 0x000fe2000001163f */
[----:B------:R-:W-:Y:S01]  /*24470*/  HADD2.F32 R32, -RZ, R32.H0_H0 ;  /* 0x20000020ff207230 */ /* 0x000fe20000004100 */
[----:B------:R-:W-:Y:S01]  /*24480*/  SHF.R.U32.HI R33, RZ, 0x10, R59 ;  /* 0x00000010ff217819 */ /* 0x000fe2000001163b */
[----:B------:R-:W-:Y:S01]  /*24490*/  HADD2.F32 R31, -RZ, R31.H0_H0 ;  /* 0x2000001fff1f7230 */ /* 0x000fe20000004100 */
[----:B------:R-:W-:Y:S02]  /*244a0*/  SHF.R.U64 R40, R60, 0x10, R61 ;  /* 0x000000103c287819 */ /* 0x000fe4000000123d */
[----:B------:R-:W-:-:S02]  /*244b0*/  SHF.R.U64 R42, R62, 0x10, R63 ;  /* 0x000000103e2a7819 */ /* 0x000fc4000000123f */
[----:B------:R-:W-:Y:S02]  /*244c0*/  SHF.R.U64 R41, R56, 0x10, R57 ;  /* 0x0000001038297819 */ /* 0x000fe40000001239 */
[----:B------:R-:W-:Y:S01]  /*244d0*/  SHF.R.U64 R43, R58, 0x10, R59 ;  /* 0x000000103a2b7819 */ /* 0x000fe2000000123b */
[----:B--2---:R-:W-:Y:S02]  /*244e0*/  HADD2.F32 R20, -RZ, R13.H0_H0 ;  /* 0x2000000dff147230 */ /* 0x004fe40000004100 */
[--C-:B------:R-:W-:Y:S02]  /*244f0*/  HADD2.F32 R24, -RZ, R12.reuse.H0_H0 ;  /* 0x2000000cff187230 */ /* 0x100fe40000004100 */
[----:B------:R-:W-:Y:S02]  /*24500*/  HADD2.F32 R27, -RZ, R12.H1_H1 ;  /* 0x3000000cff1b7230 */ /* 0x000fe40000004100 */
[--C-:B------:R-:W-:Y:S02]  /*24510*/  HADD2.F32 R26, -RZ, R14.reuse.H0_H0 ;  /* 0x2000000eff1a7230 */ /* 0x100fe40000004100 */
[----:B------:R-:W-:-:S02]  /*24520*/  HADD2.F32 R28, -RZ, R14.H1_H1 ;  /* 0x3000000eff1c7230 */ /* 0x000fc40000004100 */
[----:B------:R-:W-:Y:S02]  /*24530*/  HADD2.F32 R23, -RZ, R15.H0_H0 ;  /* 0x2000000fff177230 */ /* 0x000fe40000004100 */
[--C-:B---3--:R-:W-:Y:S02]  /*24540*/  HADD2.F32 R3, -RZ, R17.reuse.H0_H0 ;  /* 0x20000011ff037230 */ /* 0x108fe40000004100 */
[----:B------:R-:W-:Y:S02]  /*24550*/  HADD2.F32 R12, -RZ, R17.H1_H1 ;  /* 0x30000011ff0c7230 */ /* 0x000fe40000004100 */
[----:B------:R-:W-:Y:S01]  /*24560*/  HADD2.F32 R25, -RZ, R15.H1_H1 ;  /* 0x3000000fff197230 */ /* 0x000fe20000004100 */
[CC--:B------:R-:W-:Y:S01]  /*24570*/  FMUL.FTZ R37, R3.reuse, R11.reuse ;  /* 0x0000000b03257220 */ /* 0x0c0fe20000410000 */
[----:B------:R-:W-:Y:S01]  /*24580*/  HADD2.F32 R21, -RZ, R13.H1_H1 ;  /* 0x3000000dff157230 */ /* 0x000fe20000004100 */
[-C--:B------:R-:W-:Y:S01]  /*24590*/  FMUL.FTZ R3, R3, R2.reuse ;  /* 0x0000000203037220 */ /* 0x080fe20000410000 */
[--C-:B------:R-:W-:Y:S01]  /*245a0*/  HADD2.F32 R15, -RZ, R19.reuse.H0_H0 ;  /* 0x20000013ff0f7230 */ /* 0x100fe20000004100 */
[----:B------:R-:W-:Y:S01]  /*245b0*/  FFMA.FTZ R47, R20, R2, -R37 ;  /* 0x00000002142f7223 */ /* 0x000fe20000010825 */
[----:B------:R-:W-:Y:S01]  /*245c0*/  HADD2.F32 R14, -RZ, R19.H1_H1 ;  /* 0x30000013ff0e7230 */ /* 0x000fe20000004100 */
[----:B------:R-:W-:Y:S01]  /*245d0*/  FMUL.FTZ R19, R12, R32 ;  /* 0x000000200c137220 */ /* 0x000fe20000410000 */
[----:B------:R-:W-:Y:S01]  /*245e0*/  HADD2.F32 R13, -RZ, R16.H0_H0 ;  /* 0x20000010ff0d7230 */ /* 0x000fe20000004100 */
[----:B------:R-:W-:Y:S01]  /*245f0*/  FFMA.FTZ R46, R20, R11, R3 ;  /* 0x0000000b142e7223 */ /* 0x000fe20000010003 */
[--C-:B------:R-:W-:Y:S01]  /*24600*/  HADD2.F32 R2, -RZ, R117.reuse.H0_H0 ;  /* 0x20000075ff027230 */ /* 0x100fe20000004100 */
[-C--:B------:R-:W-:Y:S01]  /*24610*/  FFMA.FTZ R37, R21, R31.reuse, -R19 ;  /* 0x0000001f15257223 */ /* 0x080fe20000010813 */
[----:B------:R-:W-:Y:S01]  /*24620*/  HADD2.F32 R3, -RZ, R118.H0_H0 ;  /* 0x20000076ff037230 */ /* 0x000fe20000004100 */
[----:B------:R-:W-:Y:S01]  /*24630*/  FMUL.FTZ R11, R12, R31 ;  /* 0x0000001f0c0b7220 */ /* 0x000fe20000410000 */
[----:B------:R-:W-:Y:S01]  /*24640*/  HADD2.F32 R17, -RZ, R16.H1_H1 ;  /* 0x30000010ff117230 */ /* 0x000fe20000004100 */
[C---:B------:R-:W-:Y:S01]  /*24650*/  FMUL.FTZ R19, R13.reuse, R2 ;  /* 0x000000020d137220 */ /* 0x040fe20000410000 */
[----:B------:R-:W-:Y:S01]  /*24660*/  HADD2.F32 R16, -RZ, R18.H0_H0 ;  /* 0x20000012ff107230 */ /* 0x000fe20000004100 */
[-C--:B------:R-:W-:Y:S01]  /*24670*/  FMUL.FTZ R13, R13, R3.reuse ;  /* 0x000000030d0d7220 */ /* 0x080fe20000410000 */
[----:B------:R-:W-:Y:S01]  /*24680*/  HADD2.F32 R12, -RZ, R117.H1_H1 ;  /* 0x30000075ff0c7230 */ /* 0x000fe20000004100 */
[----:B------:R-:W-:Y:S01]  /*24690*/  FFMA.FTZ R31, R21, R32, R11 ;  /* 0x00000020151f7223 */ /* 0x000fe2000001000b */
[--C-:B------:R-:W-:Y:S01]  /*246a0*/  HADD2.F32 R11, -RZ, R119.reuse.H0_H0 ;  /* 0x20000077ff0b7230 */ /* 0x100fe20000004100 */
[C---:B------:R-:W-:Y:S01]  /*246b0*/  FFMA.FTZ R44, R24.reuse, R2, R13 ;  /* 0x00000002182c7223 */ /* 0x040fe2000001000d */
[----:B------:R-:W-:Y:S01]  /*246c0*/  HADD2.F32 R2, -RZ, R118.H1_H1 ;  /* 0x30000076ff027230 */ /* 0x000fe20000004100 */
[----:B------:R-:W-:Y:S01]  /*246d0*/  FFMA.FTZ R45, R24, R3, -R19 ;  /* 0x00000003182d7223 */ /* 0x000fe20000010813 */
[----:B------:R-:W-:Y:S01]  /*246e0*/  HADD2.F32 R3, -RZ, R119.H1_H1 ;  /* 0x30000077ff037230 */ /* 0x000fe20000004100 */
[C---:B------:R-:W-:Y:S01]  /*246f0*/  FMUL.FTZ R13, R16.reuse, R12 ;  /* 0x0000000c100d7220 */ /* 0x040fe20000410000 */
[----:B------:R-:W-:Y:S01]  /*24700*/  HADD2.F32 R24, -RZ, R36.H0_H0 ;  /* 0x20000024ff187230 */ /* 0x000fe20000004100 */
[-C--:B------:R-:W-:Y:S01]  /*24710*/  FMUL.FTZ R16, R16, R11.reuse ;  /* 0x0000000b10107220 */ /* 0x080fe20000410000 */
[----:B------:R-:W-:Y:S01]  /*24720*/  HADD2.F32 R20, -RZ, R33.H0_H0 ;  /* 0x20000021ff147230 */ /* 0x000fe20000004100 */
[----:B------:R-:W-:Y:S01]  /*24730*/  FFMA.FTZ R32, R26, R11, -R13 ;  /* 0x0000000b1a207223 */ /* 0x000fe2000001080d */
[----:B------:R-:W-:Y:S01]  /*24740*/  HADD2.F32 R18, -RZ, R18.H1_H1 ;  /* 0x30000012ff127230 */ /* 0x000fe20000004100 */
[C---:B------:R-:W-:Y:S01]  /*24750*/  FMUL.FTZ R13, R15.reuse, R2 ;  /* 0x000000020f0d7220 */ /* 0x040fe20000410000 */
[----:B------:R-:W-:Y:S01]  /*24760*/  HADD2.F32 R21, -RZ, R42.H0_H0 ;  /* 0x2000002aff157230 */ /* 0x000fe20000004100 */
[----:B------:R-:W-:-:S02]  /*24770*/  FMUL.FTZ R15, R15, R3 ;  /* 0x000000030f0f7220 */ /* 0x000fc40000410000 */
[----:B------:R-:W-:Y:S02]  /*24780*/  FMUL.FTZ R11, R14, R24 ;  /* 0x000000180e0b7220 */ /* 0x000fe40000410000 */
[C---:B------:R-:W-:Y:S02]  /*24790*/  FFMA.FTZ R19, R23.reuse, R3, -R13 ;  /* 0x0000000317137223 */ /* 0x040fe4000001080d */
[----:B------:R-:W-:Y:S01]  /*247a0*/  FFMA.FTZ R26, R26, R12, R16 ;  /* 0x0000000c1a1a7223 */ /* 0x000fe20000010010 */
[----:B------:R-:W-:Y:S01]  /*247b0*/  HADD2.F32 R16, -RZ, R40.H0_H0 ;  /* 0x20000028ff107230 */ /* 0x000fe20000004100 */
[----:B------:R-:W-:Y:S01]  /*247c0*/  FFMA.FTZ R23, R23, R2, R15 ;  /* 0x0000000217177223 */ /* 0x000fe2000001000f */
[----:B------:R-:W-:Y:S01]  /*247d0*/  HADD2.F32 R15, -RZ, R41.H0_H0 ;  /* 0x20000029ff0f7230 */ /* 0x000fe20000004100 */
[-C--:B------:R-:W-:Y:S02]  /*247e0*/  FMUL.FTZ R3, R14, R20.reuse ;  /* 0x000000140e037220 */ /* 0x080fe40000410000 */
[----:B------:R-:W-:Y:S01]  /*247f0*/  FFMA.FTZ R2, R25, R20, -R11 ;  /* 0x0000001419027223 */ /* 0x000fe2000001080b */
[----:B------:R-:W-:Y:S01]  /*24800*/  HADD2.F32 R20, -RZ, R43.H0_H0 ;  /* 0x2000002bff147230 */ /* 0x000fe20000004100 */
[----:B------:R-:W-:-:S02]  /*24810*/  FMUL.FTZ R11, R17, R16 ;  /* 0x00000010110b7220 */ /* 0x000fc40000410000 */
[----:B------:R-:W-:Y:S01]  /*24820*/  FMUL.FTZ R14, R18, R21 ;  /* 0x00000015120e7220 */ /* 0x000fe20000410000 */
[----:B------:R-:W-:Y:S01]  /*24830*/  F2FP.PACK_AB R19, R2, R19 ;  /* 0x000000130213723e */ /* 0x000fe200000000ff */
[----:B------:R-:W-:Y:S01]  /*24840*/  FMUL.FTZ R12, R17, R15 ;  /* 0x0000000f110c7220 */ /* 0x000fe20000410000 */
[----:B------:R-:W-:Y:S01]  /*24850*/  F2FP.PACK_AB R17, R37, R47 ;  /* 0x0000002f2511723e */ /* 0x000fe200000000ff */
[-C--:B------:R-:W-:Y:S02]  /*24860*/  FMUL.FTZ R13, R18, R20.reuse ;  /* 0x00000014120d7220 */ /* 0x080fe40000410000 */
[----:B------:R-:W-:Y:S02]  /*24870*/  FFMA.FTZ R11, R27, R15, -R11 ;  /* 0x0000000f1b0b7223 */ /* 0x000fe4000001080b */
[----:B------:R-:W-:Y:S02]  /*24880*/  FFMA.FTZ R14, R28, R20, -R14 ;  /* 0x000000141c0e7223 */ /* 0x000fe4000001080e */
[----:B------:R-:W-:-:S02]  /*24890*/  FFMA.FTZ R3, R25, R24, R3 ;  /* 0x0000001819037223 */ /* 0x000fc40000010003 */
[----:B------:R-:W-:Y:S01]  /*248a0*/  FFMA.FTZ R12, R27, R16, R12 ;  /* 0x000000101b0c7223 */ /* 0x000fe2000001000c */
[----:B------:R-:W-:Y:S01]  /*248b0*/  F2FP.PACK_AB R16, R11, R45 ;  /* 0x0000002d0b10723e */ /* 0x000fe200000000ff */
[----:B------:R-:W-:Y:S01]  /*248c0*/  FFMA.FTZ R20, R28, R21, R13 ;  /* 0x000000151c147223 */ /* 0x000fe2000001000d */
[----:B------:R-:W-:Y:S02]  /*248d0*/  F2FP.PACK_AB R18, R14, R32 ;  /* 0x000000200e12723e */ /* 0x000fe400000000ff */
[----:B------:R-:W-:Y:S02]  /*248e0*/  F2FP.PACK_AB R15, R3, R23 ;  /* 0x00000017030f723e */ /* 0x000fe400000000ff */
[----:B------:R-:W-:Y:S01]  /*248f0*/  F2FP.PACK_AB R13, R31, R46 ;  /* 0x0000002e1f0d723e */ /* 0x000fe200000000ff */
[----:B------:R1:W-:Y:S01]  /*24900*/  ST.E.128 [R38.64], R16 ;  /* 0x0000001026007985 */ /* 0x0003e2000c101d04 */
[----:B------:R-:W-:Y:S02]  /*24910*/  F2FP.PACK_AB R12, R12, R44 ;  /* 0x0000002c0c0c723e */ /* 0x000fe400000000ff */
[----:B------:R-:W-:-:S05]  /*24920*/  F2FP.PACK_AB R14, R20, R26 ;  /* 0x0000001a140e723e */ /* 0x000fca00000000ff */
[----:B------:R1:W-:Y:S02]  /*24930*/  ST.E.128 [R34.64], R12 ;  /* 0x0000000c22007985 */ /* 0x0003e4000c101d04 */
.L_x_1432:
[----:B------:R-:W-:Y:S05]  /*24940*/  BSYNC B0 ;  /* 0x0000000000007941 */ /* 0x000fea0003800000 */
.L_x_1431:
[----:B------:R-:W-:-:S04]  /*24950*/  IADD3 R2, R54, 0x40, RZ ;  /* 0x0000004036027810 */ /* 0x000fc80007ffe0ff */
[----:B------:R-:W-:-:S13]  /*24960*/  ISETP.GE.AND P0, PT, R2, R29, PT ;  /* 0x0000001d0200720c */ /* 0x000fda0003f06270 */
[----:B------:R-:W-:Y:S05]  /*24970*/  @P0 BRA `(.L_x_1430) ;  /* 0x0000068000000947 */ /* 0x000fea0003800000 */
[----:B------:R-:W-:-:S04]  /*24980*/  SHF.R.S32.HI R11, RZ, 0x1f, R2 ;  /* 0x0000001fff0b7819 */ /* 0x000fc80000011402 */
[CC--:B------:R-:W-:Y:S02]  /*24990*/  LEA.HI R3, R11.reuse, R2.reuse, RZ, 0x3 ;  /* 0x000000020b037211 */ /* 0x0c0fe400078f18ff */
[----:B------:R-:W-:Y:S02]  /*249a0*/  LEA.HI R2, R11, R2, RZ, 0x6 ;  /* 0x000000020b027211 */ /* 0x000fe400078f30ff */
[--C-:B------:R-:W-:Y:S02]  /*249b0*/  SHF.R.S32.HI R11, RZ, 0x3, R3.reuse ;  /* 0x00000003ff0b7819 */ /* 0x100fe40000011403 */
[----:B-1----:R-:W-:Y:S02]  /*249c0*/  SHF.L.U32 R12, R2, 0x7, RZ ;  /* 0x00000007020c7819 */ /* 0x002fe400000006ff */
[----:B------:R-:W-:Y:S02]  /*249d0*/  LEA.HI R2, R29, R11, RZ, 0x1d ;  /* 0x0000000b1d027211 */ /* 0x000fe400078fe8ff */
[----:B------:R-:W-:-:S02]  /*249e0*/  LOP3.LUT R11, R22, 0x38, R3, 0xf8, !PT ;  /* 0x00000038160b7812 */ /* 0x000fc400078ef803 */
[----:B------:R-:W-:Y:S02]  /*249f0*/  SHF.R.S32.HI R3, RZ, 0x1f, R2 ;  /* 0x0000001fff037819 */ /* 0x000fe40000011402 */
[----:B------:R-:W-:Y:S02]  /*24a00*/  LOP3.LUT R13, R12, 0xffffe000, RZ, 0xc0, !PT ;  /* 0xffffe0000c0d7812 */ /* 0x000fe400078ec0ff */
[----:B------:R-:W-:Y:S02]  /*24a10*/  SHF.L.U32 R12, R2, 0x3, RZ ;  /* 0x00000003020c7819 */ /* 0x000fe400000006ff */
[----:B------:R-:W-:Y:S02]  /*24a20*/  LEA.HI R2, R3, R2, RZ, 0x3 ;  /* 0x0000000203027211 */ /* 0x000fe400078f18ff */
[----:B------:R-:W-:Y:S02]  /*24a30*/  LOP3.LUT R3, R22, 0x38, R12, 0xf8, !PT ;  /* 0x0000003816037812 */ /* 0x000fe400078ef80c */
[----:B------:R-:W-:-:S02]  /*24a40*/  SHF.L.U32 R2, R2, 0xa, RZ ;  /* 0x0000000a02027819 */ /* 0x000fc400000006ff */
[-C--:B------:R-:W-:Y:S02]  /*24a50*/  LOP3.LUT R3, R3, R48.reuse, RZ, 0x3c, !PT ;  /* 0x0000003003037212 */ /* 0x080fe400078e3cff */
[----:B------:R-:W-:Y:S02]  /*24a60*/  LOP3.LUT R2, R2, 0xffffe000, RZ, 0xc0, !PT ;  /* 0xffffe00002027812 */ /* 0x000fe400078ec0ff */
[----:B------:R-:W-:Y:S02]  /*24a70*/  LOP3.LUT R11, R11, R48, RZ, 0x3c, !PT ;  /* 0x000000300b0b7212 */ /* 0x000fe400078e3cff */
[--C-:B------:R-:W-:Y:S02]  /*24a80*/  IADD3 R2, R3, R2, R30.reuse ;  /* 0x0000000203027210 */ /* 0x100fe40007ffe01e */
        /* <DEDUP_REMOVED lines=8> */
[----:B------:R-:W-:-:S03]  /*24b10*/  SHF.R.U32.HI R28, RZ, 0x10, R69 ;  /* 0x00000010ff1c7819 */ /* 0x000fc60000011645 */
[----:B------:R-:W-:Y:S02]  /*24b20*/  HADD2.F32 R30, -RZ, R30.H0_H0 ;  /* 0x2000001eff1e7230 */ /* 0x000fe40000004100 */
[----:B------:R-:W-:Y:S01]  /*24b30*/  HADD2.F32 R28, -RZ, R28.H0_H0 ;  /* 0x2000001cff1c7230 */ /* 0x000fe20000004100 */
[----:B------:R-:W-:Y:S02]  /*24b40*/  SHF.R.U32.HI R31, RZ, 0x10, R67 ;  /* 0x00000010ff1f7819 */ /* 0x000fe40000011643 */
[----:B------:R-:W-:-:S03]  /*24b50*/  SHF.R.U32.HI R32, RZ, 0x10, R71 ;  /* 0x00000010ff207819 */ /* 0x000fc60000011647 */
[----:B------:R-:W-:Y:S01]  /*24b60*/  HADD2.F32 R31, -RZ, R31.H0_H0 ;  /* 0x2000001fff1f7230 */ /* 0x000fe20000004100 */
[----:B------:R-:W-:Y:S02]  /*24b70*/  SHF.R.U64 R38, R64, 0x10, R65 ;  /* 0x0000001040267819 */ /* 0x000fe40000001241 */
        /* <DEDUP_REMOVED lines=72> */
.L_x_1430:
[----:B------:R-:W-:Y:S05]  /*25000*/  BSYNC B1 ;  /* 0x0000000000017941 */ /* 0x000fea0003800000 */
.L_x_1429:
[----:B------:R-:W-:Y:S01]  /*25010*/  IADD3 R2, R100, 0x40, RZ ;  /* 0x0000004064027810 */ /* 0x000fe20007ffe0ff */
[----:B------:R-:W-:Y:S03]  /*25020*/  BSSY B1, `(.L_x_1433) ;  /* 0x00000db000017945 */ /* 0x000fe60003800000 */
[----:B------:R-:W-:-:S13]  /*25030*/  ISETP.GE.AND P0, PT, R2, R101, PT ;  /* 0x000000650200720c */ /* 0x000fda0003f06270 */
[----:B------:R-:W-:Y:S05]  /*25040*/  @P0 BRA `(.L_x_1434) ;  /* 0x00000d8000000947 */ /* 0x000fea0003800000 */
[----:B------:R-:W-:Y:S01]  /*25050*/  ISETP.GE.AND P0, PT, R54, R29, PT ;  /* 0x0000001d3600720c */ /* 0x000fe20003f06270 */
[----:B------:R-:W-:Y:S01]  /*25060*/  IMAD.SHL.U32 R11, R2, 0x40, RZ ;  /* 0x00000040020b7824 */ /* 0x000fe200078e00ff */
[----:B------:R-:W-:Y:S01]  /*25070*/  SHF.R.S32.HI R3, RZ, 0x1f, R2 ;  /* 0x0000001fff037819 */ /* 0x000fe20000011402 */
[----:B------:R-:W-:Y:S01]  /*25080*/  BSSY B0, `(.L_x_1435) ;  /* 0x000006a000007945 */ /* 0x000fe20003800000 */
[----:B------:R-:W-:Y:S02]  /*25090*/  SHF.R.U32.HI R48, RZ, 0x3, R29 ;  /* 0x00000003ff307819 */ /* 0x000fe4000001161d */
[----:B------:R-:W-:Y:S02]  /*250a0*/  LEA.HI R2, R3, R2, RZ, 0x3 ;  /* 0x0000000203027211 */ /* 0x000fe400078f18ff */
[----:B------:R-:W-:-:S03]  /*250b0*/  LOP3.LUT R21, R11, 0x1c0, RZ, 0xc0, !PT ;  /* 0x000001c00b157812 */ /* 0x000fc600078ec0ff */
[----:B------:R-:W-:Y:S01]  /*250c0*/  IMAD.SHL.U32 R2, R2, 0x40, RZ ;  /* 0x0000004002027824 */ /* 0x000fe200078e00ff */
[----:B------:R-:W-:-:S04]  /*250d0*/  SHF.R.U32.HI R49, RZ, 0x3, R21 ;  /* 0x00000003ff317819 */ /* 0x000fc80000011615 */
[----:B------:R-:W-:Y:S01]  /*250e0*/  LOP3.LUT R30, R2, 0xfffffe00, RZ, 0xc0, !PT ;  /* 0xfffffe00021e7812 */ /* 0x000fe200078ec0ff */
[----:B------:R-:W-:Y:S05]  /*250f0*/  @P0 BRA `(.L_x_1436) ;  /* 0x0000062000000947 */ /* 0x000fea0003800000 */
[----:B------:R-:W-:Y:S02]  /*25100*/  IADD3 R11, R52, R48, RZ ;  /* 0x00000030340b7210 */ /* 0x000fe40007ffe0ff */
        /* <DEDUP_REMOVED lines=97> */
.L_x_1436:
[----:B------:R-:W-:Y:S05]  /*25720*/  BSYNC B0 ;  /* 0x0000000000007941 */ /* 0x000fea0003800000 */
.L_x_1435:
[----:B------:R-:W-:-:S04]  /*25730*/  IADD3 R3, R54, 0x40, RZ ;  /* 0x0000004036037810 */ /* 0x000fc80007ffe0ff */
[----:B------:R-:W-:-:S13]  /*25740*/  ISETP.GE.AND P0, PT, R3, R29, PT ;  /* 0x0000001d0300720c */ /* 0x000fda0003f06270 */
[----:B------:R-:W-:Y:S05]  /*25750*/  @P0 BRA `(.L_x_1434) ;  /* 0x0000067000000947 */ /* 0x000fea0003800000 */
[----:B------:R-:W-:-:S04]  /*25760*/  SHF.R.S32.HI R11, RZ, 0x1f, R3 ;  /* 0x0000001fff0b7819 */ /* 0x000fc80000011403 */
[CC--:B------:R-:W-:Y:S02]  /*25770*/  LEA.HI R2, R11.reuse, R3.reuse, RZ, 0x6 ;  /* 0x000000030b027211 */ /* 0x0c0fe400078f30ff */
[----:B------:R-:W-:Y:S02]  /*25780*/  LEA.HI R3, R11, R3, RZ, 0x3 ;  /* 0x000000030b037211 */ /* 0x000fe400078f18ff */
[----:B------:R-:W-:Y:S02]  /*25790*/  SHF.L.U32 R11, R2, 0x7, RZ ;  /* 0x00000007020b7819 */ /* 0x000fe400000006ff */
[----:B------:R-:W-:Y:S02]  /*257a0*/  LEA.HI.SX32 R2, R3, R48, 0x1d ;  /* 0x0000003003027211 */ /* 0x000fe400078feaff */
[----:B-1----:R-:W-:Y:S02]  /*257b0*/  LOP3.LUT R12, R21, 0x38, R3, 0xf8, !PT ;  /* 0x00000038150c7812 */ /* 0x002fe400078ef803 */
[----:B------:R-:W-:-:S02]  /*257c0*/  SHF.R.S32.HI R3, RZ, 0x1f, R2 ;  /* 0x0000001fff037819 */ /* 0x000fc40000011402 */
[----:B------:R-:W-:Y:S02]  /*257d0*/  LOP3.LUT R13, R11, 0xffffe000, RZ, 0xc0, !PT ;  /* 0xffffe0000b0d7812 */ /* 0x000fe400078ec0ff */
[----:B------:R-:W-:Y:S02]  /*257e0*/  LOP3.LUT R11, R12, R49, RZ, 0x3c, !PT ;  /* 0x000000310c0b7212 */ /* 0x000fe400078e3cff */
[----:B------:R-:W-:Y:S02]  /*257f0*/  SHF.L.U32 R12, R2, 0x3, RZ ;  /* 0x00000003020c7819 */ /* 0x000fe400000006ff */
[----:B------:R-:W-:Y:S02]  /*25800*/  LEA.HI R2, R3, R2, RZ, 0x3 ;  /* 0x0000000203027211 */ /* 0x000fe400078f18ff */
[----:B------:R-:W-:Y:S02]  /*25810*/  LOP3.LUT R3, R21, 0x38, R12, 0xf8, !PT ;  /* 0x0000003815037812 */ /* 0x000fe400078ef80c */
[----:B------:R-:W-:-:S02]  /*25820*/  SHF.L.U32 R2, R2, 0xa, RZ ;  /* 0x0000000a02027819 */ /* 0x000fc400000006ff */
[----:B------:R-:W-:Y:S02]  /*25830*/  LOP3.LUT R3, R3, R49, RZ, 0x3c, !PT ;  /* 0x0000003103037212 */ /* 0x000fe400078e3cff */
[----:B------:R-:W-:Y:S02]  /*25840*/  LOP3.LUT R2, R2, 0xffffe000, RZ, 0xc0, !PT ;  /* 0xffffe00002027812 */ /* 0x000fe400078ec0ff */
[--C-:B------:R-:W-:Y:S02]  /*25850*/  IADD3 R11, R11, R13, R30.reuse ;  /* 0x0000000d0b0b7210 */ /* 0x100fe40007ffe01e */
[----:B------:R-:W-:-:S03]  /*25860*/  IADD3 R2, R3, R2, R30 ;  /* 0x0000000203027210 */ /* 0x000fc60007ffe01e */
[----:B-----5:R-:W-:-:S04]  /*25870*/  IMAD.WIDE.U32 R36, R11, 0x2, R50 ;  /* 0x000000020b247825 */ /* 0x020fc800078e0032 */
[----:B------:R-:W-:Y:S01]  /*25880*/  IMAD.WIDE.U32 R34, R2, 0x2, R50 ;  /* 0x0000000202227825 */ /* 0x000fe200078e0032 */
[----:B------:R-:W2:Y:S04]  /*25890*/  LD.E.128 R12, [R36.64] ;  /* 0x00000004240c7980 */ /* 0x000ea8000c101d00 */
[----:B------:R-:W3:Y:S01]  /*258a0*/  LD.E.128 R16, [R34.64] ;  /* 0x0000000422107980 */ /* 0x000ee2000c101d00 */
[--C-:B------:R-:W-:Y:S01]  /*258b0*/  HADD2.F32 R11, -RZ, R129.reuse.H0_H0 ;  /* 0x20000081ff0b7230 */ /* 0x100fe20000004100 */
[----:B------:R-:W-:Y:S01]  /*258c0*/  SHF.R.U32.HI R30, RZ, 0x10, R87 ;  /* 0x00000010ff1e7819 */ /* 0x000fe20000011657 */
[----:B------:R-:W-:Y:S01]  /*258d0*/  HADD2.F32 R2, -RZ, R129.H1_H1 ;  /* 0x30000081ff027230 */ /* 0x000fe20000004100 */
[----:B------:R-:W-:Y:S02]  /*258e0*/  SHF.R.U32.HI R28, RZ, 0x10, R91 ;  /* 0x00000010ff1c7819 */ /* 0x000fe4000001165b */
[----:B------:R-:W-:Y:S01]  /*258f0*/  SHF.R.U32.HI R31, RZ, 0x10, R85 ;  /* 0x00000010ff1f7819 */ /* 0x000fe20000011655 */
[----:B------:R-:W-:Y:S01]  /*25900*/  HADD2.F32 R30, -RZ, R30.H0_H0 ;  /* 0x2000001eff1e7230 */ /* 0x000fe20000004100 */
[----:B------:R-:W-:Y:S01]  /*25910*/  SHF.R.U32.HI R32, RZ, 0x10, R89 ;  /* 0x00000010ff207819 */ /* 0x000fe20000011659 */
[----:B------:R-:W-:Y:S01]  /*25920*/  HADD2.F32 R28, -RZ, R28.H0_H0 ;  /* 0x2000001cff1c7230 */ /* 0x000fe20000004100 */
[----:B------:R-:W-:-:S02]  /*25930*/  SHF.R.U64 R40, R86, 0x10, R87 ;  /* 0x0000001056287819 */ /* 0x000fc40000001257 */
[----:B------:R-:W-:Y:S02]  /*25940*/  SHF.R.U64 R38, R84, 0x10, R85 ;  /* 0x0000001054267819 */ /* 0x000fe40000001255 */
[----:B------:R-:W-:Y:S02]  /*25950*/  SHF.R.U64 R41, R90, 0x10, R91 ;  /* 0x000000105a297819 */ /* 0x000fe4000000125b */
[----:B------:R-:W-:Y:S01]  /*25960*/  SHF.R.U64 R39, R88, 0x10, R89 ;  /* 0x0000001058277819 */ /* 0x000fe20000001259 */
[----:B--2---:R-:W-:Y:S02]  /*25970*/  HADD2.F32 R21, -RZ, R15.H0_H0 ;  /* 0x2000000fff157230 */ /* 0x004fe40000004100 */
[--C-:B------:R-:W-:Y:S02]  /*25980*/  HADD2.F32 R25, -RZ, R12.reuse.H0_H0 ;  /* 0x2000000cff197230 */ /* 0x100fe40000004100 */
[----:B---3--:R-:W-:Y:S02]  /*25990*/  HADD2.F32 R3, -RZ, R19.H0_H0 ;  /* 0x20000013ff037230 */ /* 0x008fe40000004100 */
[----:B------:R-:W-:-:S02]  /*259a0*/  HADD2.F32 R26, -RZ, R12.H1_H1 ;  /* 0x3000000cff1a7230 */ /* 0x000fc40000004100 */
[----:B------:R-:W-:Y:S01]  /*259b0*/  HADD2.F32 R12, -RZ, R19.H1_H1 ;  /* 0x30000013ff0c7230 */ /* 0x000fe20000004100 */
[CC--:B------:R-:W-:Y:S01]  /*259c0*/  FMUL.FTZ R33, R3.reuse, R11.reuse ;  /* 0x0000000b03217220 */ /* 0x0c0fe20000410000 */
[----:B------:R-:W-:Y:S01]  /*259d0*/  HADD2.F32 R20, -RZ, R15.H1_H1 ;  /* 0x3000000fff147230 */ /* 0x000fe20000004100 */
[-C--:B------:R-:W-:Y:S01]  /*259e0*/  FMUL.FTZ R3, R3, R2.reuse ;  /* 0x0000000203037220 */ /* 0x080fe20000410000 */
[--C-:B------:R-:W-:Y:S01]  /*259f0*/  HADD2.F32 R22, -RZ, R13.reuse.H0_H0 ;  /* 0x2000000dff167230 */ /* 0x100fe20000004100 */
[C---:B------:R-:W-:Y:S01]  /*25a00*/  FFMA.FTZ R43, R21.reuse, R2, -R33 ;  /* 0x00000002152b7223 */ /* 0x040fe20000010821 */
[----:B------:R-:W-:Y:S01]  /*25a10*/  HADD2.F32 R24, -RZ, R13.H1_H1 ;  /* 0x3000000dff187230 */ /* 0x000fe20000004100 */
[----:B------:R-:W-:Y:S01]  /*25a20*/  FFMA.FTZ R42, R21, R11, R3 ;  /* 0x0000000b152a7223 */ /* 0x000fe20000010003 */
[--C-:B------:R-:W-:Y:S02]  /*25a30*/  HADD2.F32 R13, -RZ, R17.reuse.H0_H0 ;  /* 0x20000011ff0d7230 */ /* 0x100fe40000004100 */
[----:B------:R-:W-:-:S02]  /*25a40*/  HADD2.F32 R15, -RZ, R17.H1_H1 ;  /* 0x30000011ff0f7230 */ /* 0x000fc40000004100 */
[----:B------:R-:W-:Y:S02]  /*25a50*/  HADD2.F32 R3, -RZ, R130.H1_H1 ;  /* 0x30000082ff037230 */ /* 0x000fe40000004100 */
[--C-:B------:R-:W-:Y:S02]  /*25a60*/  HADD2.F32 R23, -RZ, R14.reuse.H0_H0 ;  /* 0x2000000eff177230 */ /* 0x100fe40000004100 */
[----:B------:R-:W-:Y:S01]  /*25a70*/  HADD2.F32 R27, -RZ, R14.H1_H1 ;  /* 0x3000000eff1b7230 */ /* 0x000fe20000004100 */
[----:B------:R-:W-:Y:S01]  /*25a80*/  FMUL.FTZ R11, R13, R3 ;  /* 0x000000030d0b7220 */ /* 0x000fe20000410000 */
[--C-:B------:R-:W-:Y:S02]  /*25a90*/  HADD2.F32 R19, -RZ, R16.reuse.H0_H0 ;  /* 0x20000010ff137230 */ /* 0x100fe40000004100 */
[----:B------:R-:W-:Y:S02]  /*25aa0*/  HADD2.F32 R17, -RZ, R16.H1_H1 ;  /* 0x30000010ff117230 */ /* 0x000fe40000004100 */
[----:B------:R-:W-:-:S02]  /*25ab0*/  HADD2.F32 R16, -RZ, R18.H0_H0 ;  /* 0x20000012ff107230 */ /* 0x000fc40000004100 */
[----:B------:R-:W-:Y:S01]  /*25ac0*/  HADD2.F32 R14, -RZ, R18.H1_H1 ;  /* 0x30000012ff0e7230 */ /* 0x000fe20000004100 */
[C---:B------:R-:W-:Y:S01]  /*25ad0*/  FMUL.FTZ R18, R12.reuse, R30 ;  /* 0x0000001e0c127220 */ /* 0x040fe20000410000 */
[----:B------:R-:W-:Y:S01]  /*25ae0*/  HADD2.F32 R2, -RZ, R130.H0_H0 ;  /* 0x20000082ff027230 */ /* 0x000fe20000004100 */
[-C--:B------:R-:W-:Y:S01]  /*25af0*/  FMUL.FTZ R12, R12, R28.reuse ;  /* 0x0000001c0c0c7220 */ /* 0x080fe20000410000 */
[----:B------:R-:W-:Y:S01]  /*25b00*/  HADD2.F32 R21, -RZ, R31.H0_H0 ;  /* 0x2000001fff157230 */ /* 0x000fe20000004100 */
[C---:B------:R-:W-:Y:S02]  /*25b10*/  FFMA.FTZ R33, R20.reuse, R28, -R18 ;  /* 0x0000001c14217223 */ /* 0x040fe40000010812 */
[----:B------:R-:W-:Y:S01]  /*25b20*/  FMUL.FTZ R18, R13, R2 ;  /* 0x000000020d127220 */ /* 0x000fe20000410000 */
[----:B------:R-:W-:Y:S01]  /*25b30*/  HADD2.F32 R13, -RZ, R32.H0_H0 ;  /* 0x20000020ff0d7230 */ /* 0x000fe20000004100 */
[----:B------:R-:W-:Y:S01]  /*25b40*/  FFMA.FTZ R28, R20, R30, R12 ;  /* 0x0000001e141c7223 */ /* 0x000fe2000001000c */
[--C-:B------:R-:W-:Y:S01]  /*25b50*/  HADD2.F32 R12, -RZ, R132.reuse.H0_H0 ;  /* 0x20000084ff0c7230 */ /* 0x100fe20000004100 */
[----:B------:R-:W-:Y:S01]  /*25b60*/  FFMA.FTZ R30, R22, R2, R11 ;  /* 0x00000002161e7223 */ /* 0x000fe2000001000b */
[----:B------:R-:W-:Y:S01]  /*25b70*/  HADD2.F32 R11, -RZ, R132.H1_H1 ;  /* 0x30000084ff0b7230 */ /* 0x000fe20000004100 */
[----:B------:R-:W-:-:S02]  /*25b80*/  FMUL.FTZ R2, R15, R21 ;  /* 0x000000150f027220 */ /* 0x000fc40000410000 */
[----:B------:R-:W-:Y:S01]  /*25b90*/  FFMA.FTZ R31, R22, R3, -R18 ;  /* 0x00000003161f7223 */ /* 0x000fe20000010812 */
[--C-:B------:R-:W-:Y:S01]  /*25ba0*/  HADD2.F32 R3, -RZ, R131.reuse.H0_H0 ;  /* 0x20000083ff037230 */ /* 0x100fe20000004100 */
[-C--:B------:R-:W-:Y:S01]  /*25bb0*/  FFMA.FTZ R22, R24, R13.reuse, -R2 ;  /* 0x0000000d18167223 */ /* 0x080fe20000010802 */
[----:B------:R-:W-:Y:S01]  /*25bc0*/  HADD2.F32 R2, -RZ, R131.H1_H1 ;  /* 0x30000083ff027230 */ /* 0x000fe20000004100 */
[----:B------:R-:W-:Y:S02]  /*25bd0*/  FMUL.FTZ R15, R15, R13 ;  /* 0x0000000d0f0f7220 */ /* 0x000fe40000410000 */
[C---:B------:R-:W-:Y:S02]  /*25be0*/  FMUL.FTZ R18, R19.reuse, R3 ;  /* 0x0000000313127220 */ /* 0x040fe40000410000 */
[----:B------:R-:W-:Y:S02]  /*25bf0*/  FMUL.FTZ R19, R19, R12 ;  /* 0x0000000c13137220 */ /* 0x000fe40000410000 */
[----:B------:R-:W-:-:S02]  /*25c00*/  FMUL.FTZ R13, R16, R2 ;  /* 0x00000002100d7220 */ /* 0x000fc40000410000 */
[----:B------:R-:W-:Y:S01]  /*25c10*/  FFMA.FTZ R20, R24, R21, R15 ;  /* 0x0000001518147223 */ /* 0x000fe2000001000f */
[----:B------:R-:W-:Y:S01]  /*25c20*/  HADD2.F32 R15, -RZ, R38.H0_H0 ;  /* 0x20000026ff0f7230 */ /* 0x000fe20000004100 */
[C---:B------:R-:W-:Y:S02]  /*25c30*/  FFMA.FTZ R24, R25.reuse, R12, -R18 ;  /* 0x0000000c19187223 */ /* 0x040fe40000010812 */
[----:B------:R-:W-:Y:S01]  /*25c40*/  FFMA.FTZ R21, R25, R3, R19 ;  /* 0x0000000319157223 */ /* 0x000fe20000010013 */
[----:B------:R-:W-:Y:S01]  /*25c50*/  HADD2.F32 R19, -RZ, R40.H0_H0 ;  /* 0x20000028ff137230 */ /* 0x000fe20000004100 */
[-C--:B------:R-:W-:Y:S01]  /*25c60*/  FMUL.FTZ R3, R16, R11.reuse ;  /* 0x0000000b10037220 */ /* 0x080fe20000410000 */
[----:B------:R-:W-:Y:S01]  /*25c70*/  HADD2.F32 R16, -RZ, R41.H0_H0 ;  /* 0x20000029ff107230 */ /* 0x000fe20000004100 */
[C---:B------:R-:W-:Y:S01]  /*25c80*/  FFMA.FTZ R18, R23.reuse, R11, -R13 ;  /* 0x0000000b17127223 */ /* 0x040fe2000001080d */
[----:B------:R-:W-:Y:S01]  /*25c90*/  HADD2.F32 R13, -RZ, R39.H0_H0 ;  /* 0x20000027ff0d7230 */ /* 0x000fe20000004100 */
[----:B------:R-:W-:-:S02]  /*25ca0*/  FFMA.FTZ R23, R23, R2, R3 ;  /* 0x0000000217177223 */ /* 0x000fc40000010003 */
[C---:B------:R-:W-:Y:S02]  /*25cb0*/  FMUL.FTZ R12, R17.reuse, R15 ;  /* 0x0000000f110c7220 */ /* 0x040fe40000410000 */
[----:B------:R-:W-:Y:S02]  /*25cc0*/  FMUL.FTZ R3, R14, R19 ;  /* 0x000000130e037220 */ /* 0x000fe40000410000 */
[----:B------:R-:W-:Y:S01]  /*25cd0*/  FMUL.FTZ R11, R17, R13 ;  /* 0x0000000d110b7220 */ /* 0x000fe20000410000 */
[----:B------:R-:W-:Y:S01]  /*25ce0*/  F2FP.PACK_AB R17, R22, R31 ;  /* 0x0000001f1611723e */ /* 0x000fe200000000ff */
[----:B------:R-:W-:Y:S02]  /*25cf0*/  FMUL.FTZ R2, R14, R16 ;  /* 0x000000100e027220 */ /* 0x000fe40000410000 */
[----:B------:R-:W-:Y:S01]  /*25d00*/  FFMA.FTZ R12, R26, R13, -R12 ;  /* 0x0000000d1a0c7223 */ /* 0x000fe2000001080c */
[----:B------:R-:W-:Y:S01]  /*25d10*/  F2FP.PACK_AB R13, R20, R30 ;  /* 0x0000001e140d723e */ /* 0x000fe200000000ff */
[----:B------:R-:W-:-:S02]  /*25d20*/  FFMA.FTZ R3, R27, R16, -R3 ;  /* 0x000000101b037223 */ /* 0x000fc40000010803 */
[----:B------:R-:W-:Y:S01]  /*25d30*/  FFMA.FTZ R11, R26, R15, R11 ;  /* 0x0000000f1a0b7223 */ /* 0x000fe2000001000b */
[----:B------:R-:W-:Y:S01]  /*25d40*/  F2FP.PACK_AB R16, R12, R24 ;  /* 0x000000180c10723e */ /* 0x000fe200000000ff */
[----:B------:R-:W-:Y:S01]  /*25d50*/  FFMA.FTZ R2, R27, R19, R2 ;  /* 0x000000131b027223 */ /* 0x000fe20000010002 */
[----:B------:R-:W-:Y:S02]  /*25d60*/  F2FP.PACK_AB R19, R33, R43 ;  /* 0x0000002b2113723e */ /* 0x000fe400000000ff */
[----:B------:R-:W-:Y:S02]  /*25d70*/  F2FP.PACK_AB R18, R3, R18 ;  /* 0x000000120312723e */ /* 0x000fe400000000ff */
[----:B------:R-:W-:Y:S02]  /*25d80*/  F2FP.PACK_AB R15, R28, R42 ;  /* 0x0000002a1c0f723e */ /* 0x000fe400000000ff */
[----:B------:R-:W-:Y:S01]  /*25d90*/  F2FP.PACK_AB R12, R11, R21 ;  /* 0x000000150b0c723e */ /* 0x000fe200000000ff */
[----:B------:R1:W-:Y:S01]  /*25da0*/  ST.E.128 [R36.64], R16 ;  /* 0x0000001024007985 */ /* 0x0003e2000c101d04 */
[----:B------:R-:W-:-:S05]  /*25db0*/  F2FP.PACK_AB R14, R2, R23 ;  /* 0x00000017020e723e */ /* 0x000fca00000000ff */
[----:B------:R1:W-:Y:S02]  /*25dc0*/  ST.E.128 [R34.64], R12 ;  /* 0x0000000c22007985 */ /* 0x0003e4000c101d04 */
.L_x_1434:
[----:B------:R-:W-:Y:S05]  /*25dd0*/  BSYNC B1 ;  /* 0x0000000000017941 */ /* 0x000fea0003800000 */
.L_x_1433:
[----:B------:R-:W-:Y:S01]  /*25de0*/  IADD3 R2, R100, 0x60, RZ ;  /* 0x0000006064027810 */ /* 0x000fe20007ffe0ff */
[----:B-1----:R-:W-:Y:S02]  /*25df0*/  IMAD.MOV.U32 R12, RZ, RZ, R146 ;  /* 0x000000ffff0c7224 */ /* 0x002fe400078e0092 */
[----:B------:R-:W-:Y:S01]  /*25e00*/  IMAD.MOV.U32 R13, RZ, RZ, 0x0 ;  /* 0x00000000ff0d7424 */ /* 0x000fe200078e00ff */
[----:B------:R-:W-:-:S13]  /*25e10*/  ISETP.GE.AND P0, PT, R2, R101, PT ;  /* 0x000000650200720c */ /* 0x000fda0003f06270 */
[----:B------:R-:W-:Y:S05]  /*25e20*/  @P0 RET.REL.NODEC R12 `(_ZN7cutlass13device_kernelIN5flash19enable_sm80_to_sm89INS1_16FlashAttnFwdSm80INS1_25CollectiveMainloopFwdSm80ILi8ELi1ELb0EN4cute5tupleIJNS5_1CILi128EEENS7_ILi48EEENS7_ILi256EEEEEELi256ENS_6half_tEfNS_4arch4Sm80ELb0ELb1ELb1ELb1ELb1ELb1ELb1ELb0EEENS1_21CollectiveEpilogueFwdINS6_IJS8_SA_S9_EEENS6_IJNS7_ILi1EEESI_SI_EEESC_SE_Li256ELb1ELb1ELb0ELb0EEENS1_19SingleTileSchedulerILb1ELb0ELb1ELi128EEEEEEEEEvNT_6ParamsE) ;  /* 0xfffda1d00c000950 */ /* 0x000fea0003c3ffff */
        /* <DEDUP_REMOVED lines=13> */
[----:B------:R-:W-:Y:S02]  /*25f00*/  SHF.R.S32.HI R12, RZ, 0x1f, R11 ;  /* 0x0000001fff0c7819 */ /* 0x000fe4000001140b */
        /* <DEDUP_REMOVED lines=43> */
[----:B------:R-:W-:Y:S01]  /*261c0*/  HADD2.F32 R2, -RZ, R134.H0_H0 ;  /* 0x20000086ff027230 */ /* 0x000fe20000004100 */
[-C--:B------:R-:W-:Y:S01]  /*261d0*/  FFMA.FTZ R37, R22, R31.reuse, -R19 ;  /* 0x0000001f16257223 */ /* 0x080fe20000010813 */
[--C-:B------:R-:W-:Y:S01]  /*261e0*/  HADD2.F32 R3, -RZ, R135.reuse.H0_H0 ;  /* 0x20000087ff037230 */ /* 0x100fe20000004100 */
        /* <DEDUP_REMOVED lines=33> */
[-C--:B------:R-:W-:Y:S01]  /*26400*/  FMUL.FTZ R12, R17, R15.reuse ;  /* 0x0000000f110c7220 */ /* 0x080fe20000410000 */
        /* <DEDUP_REMOVED lines=15> */
.L_x_1438:
[----:B------:R-:W-:Y:S05]  /*26500*/  BSYNC B0 ;  /* 0x0000000000007941 */ /* 0x000fea0003800000 */
.L_x_1437:
[----:B------:R-:W-:Y:S01]  /*26510*/  IADD3 R2, R54, 0x40, RZ ;  /* 0x0000004036027810 */ /* 0x000fe20007ffe0ff */
[----:B-1----:R-:W-:Y:S02]  /*26520*/  IMAD.MOV.U32 R12, RZ, RZ, R146 ;  /* 0x000000ffff0c7224 */ /* 0x002fe400078e0092 */
[----:B------:R-:W-:Y:S01]  /*26530*/  IMAD.MOV.U32 R13, RZ, RZ, 0x0 ;  /* 0x00000000ff0d7424 */ /* 0x000fe200078e00ff */
[----:B------:R-:W-:-:S13]  /*26540*/  ISETP.GE.AND P0, PT, R2, R29, PT ;  /* 0x0000001d0200720c */ /* 0x000fda0003f06270 */
[----:B------:R-:W-:Y:S05]  /*26550*/  @P0 RET.REL.NODEC R12 `(_ZN7cutlass13device_kernelIN5flash19enable_sm80_to_sm89INS1_16FlashAttnFwdSm80INS1_25CollectiveMainloopFwdSm80ILi8ELi1ELb0EN4cute5tupleIJNS5_1CILi128EEENS7_ILi48EEENS7_ILi256EEEEEELi256ENS_6half_tEfNS_4arch4Sm80ELb0ELb1ELb1ELb1ELb1ELb1ELb1ELb0EEENS1_21CollectiveEpilogueFwdINS6_IJS8_SA_S9_EEENS6_IJNS7_ILi1EEESI_SI_EEESC_SE_Li256ELb1ELb1ELb0ELb0EEENS1_19SingleTileSchedulerILb1ELb0ELb1ELi128EEEEEEEEEvNT_6ParamsE) ;  /* 0xfffd9aa00c000950 */ /* 0x000fea0003c3ffff */
[----:B------:R-:W-:-:S04]  /*26560*/  SHF.R.S32.HI R3, RZ, 0x1f, R2 ;  /* 0x0000001fff037819 */ /* 0x000fc80000011402 */
[CC--:B------:R-:W-:Y:S02]  /*26570*/  LEA.HI R11, R3.reuse, R2.reuse, RZ, 0x6 ;  /* 0x00000002030b7211 */ /* 0x0c0fe400078f30ff */
[----:B------:R-:W-:Y:S02]  /*26580*/  LEA.HI R3, R3, R2, RZ, 0x3 ;  /* 0x0000000203037211 */ /* 0x000fe400078f18ff */
[----:B------:R-:W-:Y:S02]  /*26590*/  SHF.L.U32 R11, R11, 0x7, RZ ;  /* 0x000000070b0b7819 */ /* 0x000fe400000006ff */
[----:B------:R-:W-:Y:S02]  /*265a0*/  LEA.HI.SX32 R2, R3, R41, 0x1d ;  /* 0x0000002903027211 */ /* 0x000fe400078feaff */
[----:B------:R-:W-:Y:S02]  /*265b0*/  LOP3.LUT R12, R21, 0x38, R3, 0xf8, !PT ;  /* 0x00000038150c7812 */ /* 0x000fe400078ef803 */
        /* <DEDUP_REMOVED lines=23> */
[----:B------:R-:W-:Y:S01]  /*26730*/  SHF.R.U64 R38, R104, 0x10, R105 ;  /* 0x0000001068267819 */ /* 0x000fe20000001269 */
[----:B------:R-:W-:Y:S01]  /*26740*/  HADD2.F32 R30, -RZ, R30.H0_H0 ;  /* 0x2000001eff1e7230 */ /* 0x000fe20000004100 */
[----:B------:R-:W-:Y:S01]  /*26750*/  SHF.R.U64 R36, R106, 0x10, R107 ;  /* 0x000000106a247819 */ /* 0x000fe2000000126b */
[----:B------:R-:W-:Y:S01]  /*26760*/  HADD2.F32 R31, -RZ, R31.H0_H0 ;  /* 0x2000001fff1f7230 */ /* 0x000fe20000004100 */
[----:B------:R-:W-:-:S02]  /*26770*/  SHF.R.U64 R39, R108, 0x10, R109 ;  /* 0x000000106c277819 */ /* 0x000fc4000000126d */
[----:B------:R-:W-:Y:S01]  /*26780*/  SHF.R.U64 R37, R110, 0x10, R111 ;  /* 0x000000106e257819 */ /* 0x000fe2000000126f */
[--C-:B--2---:R-:W-:Y:S02]  /*26790*/  HADD2.F32 R25, -RZ, R12.reuse.H0_H0 ;  /* 0x2000000cff197230 */ /* 0x104fe40000004100 */
[----:B------:R-:W-:Y:S02]  /*267a0*/  HADD2.F32 R27, -RZ, R12.H1_H1 ;  /* 0x3000000cff1b7230 */ /* 0x000fe40000004100 */
[----:B---3--:R-:W-:Y:S02]  /*267b0*/  HADD2.F32 R3, -RZ, R17.H0_H0 ;  /* 0x20000011ff037230 */ /* 0x008fe40000004100 */
[--C-:B------:R-:W-:Y:S02]  /*267c0*/  HADD2.F32 R24, -RZ, R14.reuse.H0_H0 ;  /* 0x2000000eff187230 */ /* 0x100fe40000004100 */
[----:B------:R-:W-:Y:S02]  /*267d0*/  HADD2.F32 R26, -RZ, R14.H1_H1 ;  /* 0x3000000eff1a7230 */ /* 0x000fe40000004100 */
[----:B------:R-:W-:-:S02]  /*267e0*/  HADD2.F32 R22, -RZ, R13.H0_H0 ;  /* 0x2000000dff167230 */ /* 0x000fc40000004100 */
[--C-:B------:R-:W-:Y:S02]  /*267f0*/  HADD2.F32 R12, -RZ, R19.reuse.H0_H0 ;  /* 0x20000013ff0c7230 */ /* 0x100fe40000004100 */
[----:B------:R-:W-:Y:S01]  /*26800*/  HADD2.F32 R14, -RZ, R19.H1_H1 ;  /* 0x30000013ff0e7230 */ /* 0x000fe20000004100 */
[CC--:B------:R-:W-:Y:S01]  /*26810*/  FMUL.FTZ R19, R3.reuse, R11.reuse ;  /* 0x0000000b03137220 */ /* 0x0c0fe20000410000 */
[----:B------:R-:W-:Y:S01]  /*26820*/  HADD2.F32 R21, -RZ, R13.H1_H1 ;  /* 0x3000000dff157230 */ /* 0x000fe20000004100 */
[-C--:B------:R-:W-:Y:S01]  /*26830*/  FMUL.FTZ R3, R3, R2.reuse ;  /* 0x0000000203037220 */ /* 0x080fe20000410000 */
[----:B------:R-:W-:Y:S01]  /*26840*/  HADD2.F32 R13, -RZ, R17.H1_H1 ;  /* 0x30000011ff0d7230 */ /* 0x000fe20000004100 */
[C---:B------:R-:W-:Y:S01]  /*26850*/  FFMA.FTZ R42, R22.reuse, R2, -R19 ;  /* 0x00000002162a7223 */ /* 0x040fe20000010813 */
[--C-:B------:R-:W-:Y:S01]  /*26860*/  HADD2.F32 R2, -RZ, R138.reuse.H0_H0 ;  /* 0x2000008aff027230 */ /* 0x100fe20000004100 */
[----:B------:R-:W-:Y:S01]  /*26870*/  FFMA.FTZ R41, R22, R11, R3 ;  /* 0x0000000b16297223 */ /* 0x000fe20000010003 */
[----:B------:R-:W-:Y:S01]  /*26880*/  HADD2.F32 R3, -RZ, R138.H1_H1 ;  /* 0x3000008aff037230 */ /* 0x000fe20000004100 */
[C---:B------:R-:W-:Y:S01]  /*26890*/  FMUL.FTZ R19, R13.reuse, R29 ;  /* 0x0000001d0d137220 */ /* 0x040fe20000410000 */
[--C-:B------:R-:W-:Y:S01]  /*268a0*/  HADD2.F32 R20, -RZ, R15.reuse.H0_H0 ;  /* 0x2000000fff147230 */ /* 0x100fe20000004100 */
[C---:B------:R-:W-:Y:S01]  /*268b0*/  FMUL.FTZ R11, R12.reuse, R2 ;  /* 0x000000020c0b7220 */ /* 0x040fe20000410000 */
[----:B------:R-:W-:Y:S01]  /*268c0*/  HADD2.F32 R23, -RZ, R15.H1_H1 ;  /* 0x3000000fff177230 */ /* 0x000fe20000004100 */
[----:B------:R-:W-:Y:S01]  /*268d0*/  FMUL.FTZ R12, R12, R3 ;  /* 0x000000030c0c7220 */ /* 0x000fe20000410000 */
[----:B------:R-:W-:Y:S01]  /*268e0*/  HADD2.F32 R15, -RZ, R18.H0_H0 ;  /* 0x20000012ff0f7230 */ /* 0x000fe20000004100 */
[-C--:B------:R-:W-:Y:S01]  /*268f0*/  FMUL.FTZ R13, R13, R28.reuse ;  /* 0x0000001c0d0d7220 */ /* 0x080fe20000410000 */
[--C-:B------:R-:W-:Y:S01]  /*26900*/  HADD2.F32 R17, -RZ, R16.reuse.H0_H0 ;  /* 0x20000010ff117230 */ /* 0x100fe20000004100 */
[----:B------:R-:W-:Y:S01]  /*26910*/  FFMA.FTZ R40, R21, R28, -R19 ;  /* 0x0000001c15287223 */ /* 0x000fe20000010813 */
[----:B------:R-:W-:Y:S01]  /*26920*/  HADD2.F32 R16, -RZ, R16.H1_H1 ;  /* 0x30000010ff107230 */ /* 0x000fe20000004100 */
[----:B------:R-:W-:Y:S01]  /*26930*/  FFMA.FTZ R28, R20, R2, R12 ;  /* 0x00000002141c7223 */ /* 0x000fe2000001000c */
[----:B------:R-:W-:Y:S01]  /*26940*/  HADD2.F32 R12, -RZ, R140.H0_H0 ;  /* 0x2000008cff0c7230 */ /* 0x000fe20000004100 */
[C---:B------:R-:W-:Y:S01]  /*26950*/  FMUL.FTZ R2, R14.reuse, R30 ;  /* 0x0000001e0e027220 */ /* 0x040fe20000410000 */
[----:B------:R-:W-:Y:S01]  /*26960*/  HADD2.F32 R18, -RZ, R18.H1_H1 ;  /* 0x30000012ff127230 */ /* 0x000fe20000004100 */
[----:B------:R-:W-:-:S02]  /*26970*/  FMUL.FTZ R14, R14, R31 ;  /* 0x0000001f0e0e7220 */ /* 0x000fc40000410000 */
[----:B------:R-:W-:Y:S02]  /*26980*/  FFMA.FTZ R22, R21, R29, R13 ;  /* 0x0000001d15167223 */ /* 0x000fe4000001000d */
[C---:B------:R-:W-:Y:S01]  /*26990*/  FFMA.FTZ R31, R23.reuse, R31, -R2 ;  /* 0x0000001f171f7223 */ /* 0x040fe20000010802 */
[--C-:B------:R-:W-:Y:S01]  /*269a0*/  HADD2.F32 R2, -RZ, R139.reuse.H1_H1 ;  /* 0x3000008bff027230 */ /* 0x100fe20000004100 */
[----:B------:R-:W-:Y:S01]  /*269b0*/  FFMA.FTZ R29, R20, R3, -R11 ;  /* 0x00000003141d7223 */ /* 0x000fe2000001080b */
[----:B------:R-:W-:Y:S01]  /*269c0*/  HADD2.F32 R3, -RZ, R139.H0_H0 ;  /* 0x2000008bff037230 */ /* 0x000fe20000004100 */
[----:B------:R-:W-:Y:S01]  /*269d0*/  FFMA.FTZ R23, R23, R30, R14 ;  /* 0x0000001e17177223 */ /* 0x000fe2000001000e */
[----:B------:R-:W-:Y:S01]  /*269e0*/  HADD2.F32 R11, -RZ, R140.H1_H1 ;  /* 0x3000008cff0b7230 */ /* 0x000fe20000004100 */
[----:B------:R-:W-:Y:S01]  /*269f0*/  FMUL.FTZ R13, R15, R2 ;  /* 0x000000020f0d7220 */ /* 0x000fe20000410000 */
[----:B------:R-:W-:Y:S01]  /*26a00*/  HADD2.F32 R14, -RZ, R36.H0_H0 ;  /* 0x20000024ff0e7230 */ /* 0x000fe20000004100 */
[----:B------:R-:W-:-:S02]  /*26a10*/  FMUL.FTZ R19, R17, R3 ;  /* 0x0000000311137220 */ /* 0x000fc40000410000 */
[-C--:B------:R-:W-:Y:S01]  /*26a20*/  FFMA.FTZ R20, R24, R11.reuse, -R13 ;  /* 0x0000000b18147223 */ /* 0x080fe2000001080d */
[----:B------:R-:W-:Y:S01]  /*26a30*/  HADD2.F32 R13, -RZ, R38.H0_H0 ;  /* 0x20000026ff0d7230 */ /* 0x000fe20000004100 */
[-C--:B------:R-:W-:Y:S02]  /*26a40*/  FMUL.FTZ R17, R17, R12.reuse ;  /* 0x0000000c11117220 */ /* 0x080fe40000410000 */
[----:B------:R-:W-:Y:S01]  /*26a50*/  FFMA.FTZ R21, R25, R12, -R19 ;  /* 0x0000000c19157223 */ /* 0x000fe20000010813 */
[----:B------:R-:W-:Y:S01]  /*26a60*/  HADD2.F32 R12, -RZ, R39.H0_H0 ;  /* 0x20000027ff0c7230 */ /* 0x000fe20000004100 */
[----:B------:R-:W-:Y:S01]  /*26a70*/  FMUL.FTZ R15, R15, R11 ;  /* 0x0000000b0f0f7220 */ /* 0x000fe20000410000 */
[----:B------:R-:W-:Y:S01]  /*26a80*/  HADD2.F32 R11, -RZ, R37.H0_H0 ;  /* 0x20000025ff0b7230 */ /* 0x000fe20000004100 */
[----:B------:R-:W-:Y:S01]  /*26a90*/  FFMA.FTZ R25, R25, R3, R17 ;  /* 0x0000000319197223 */ /* 0x000fe20000010011 */
[----:B------:R-:W-:Y:S01]  /*26aa0*/  F2FP.PACK_AB R17, R40, R42 ;  /* 0x0000002a2811723e */ /* 0x000fe200000000ff */
[----:B------:R-:W-:Y:S01]  /*26ab0*/  FFMA.FTZ R24, R24, R2, R15 ;  /* 0x0000000218187223 */ /* 0x000fe2000001000f */
[----:B------:R-:W-:Y:S01]  /*26ac0*/  F2FP.PACK_AB R19, R31, R29 ;  /* 0x0000001d1f13723e */ /* 0x000fe200000000ff */
[----:B------:R-:W-:Y:S01]  /*26ad0*/  FMUL.FTZ R2, R18, R14 ;  /* 0x0000000e12027220 */ /* 0x000fe20000410000 */
[----:B------:R-:W-:Y:S01]  /*26ae0*/  F2FP.PACK_AB R15, R23, R28 ;  /* 0x0000001c170f723e */ /* 0x000fe200000000ff */
[----:B------:R-:W-:-:S02]  /*26af0*/  FMUL.FTZ R3, R16, R13 ;  /* 0x0000000d10037220 */ /* 0x000fc40000410000 */
[-C--:B------:R-:W-:Y:S02]  /*26b00*/  FMUL.FTZ R18, R18, R11.reuse ;  /* 0x0000000b12127220 */ /* 0x080fe40000410000 */
[-C--:B------:R-:W-:Y:S02]  /*26b10*/  FMUL.FTZ R16, R16, R12.reuse ;  /* 0x0000000c10107220 */ /* 0x080fe40000410000 */
[C---:B------:R-:W-:Y:S02]  /*26b20*/  FFMA.FTZ R2, R26.reuse, R11, -R2 ;  /* 0x0000000b1a027223 */ /* 0x040fe40000010802 */
[C---:B------:R-:W-:Y:S02]  /*26b30*/  FFMA.FTZ R3, R27.reuse, R12, -R3 ;  /* 0x0000000c1b037223 */ /* 0x040fe40000010803 */
[----:B------:R-:W-:Y:S01]  /*26b40*/  FFMA.FTZ R14, R26, R14, R18 ;  /* 0x0000000e1a0e7223 */ /* 0x000fe20000010012 */
[----:B------:R-:W-:Y:S01]  /*26b50*/  F2FP.PACK_AB R18, R2, R20 ;  /* 0x000000140212723e */ /* 0x000fe200000000ff */
[----:B------:R-:W-:Y:S01]  /*26b60*/  FFMA.FTZ R12, R27, R13, R16 ;  /* 0x0000000d1b0c7223 */ /* 0x000fe20000010010 */
[----:B------:R-:W-:-:S02]  /*26b70*/  F2FP.PACK_AB R16, R3, R21 ;  /* 0x000000150310723e */ /* 0x000fc400000000ff */
[----:B------:R-:W-:Y:S02]  /*26b80*/  F2FP.PACK_AB R13, R22, R41 ;  /* 0x00000029160d723e */ /* 0x000fe400000000ff */
[----:B------:R-:W-:Y:S01]  /*26b90*/  F2FP.PACK_AB R14, R14, R24 ;  /* 0x000000180e0e723e */ /* 0x000fe200000000ff */
[----:B------:R1:W-:Y:S01]  /*26ba0*/  ST.E.128 [R34.64], R16 ;  /* 0x0000001022007985 */ /* 0x0003e2000c101d04 */
[----:B------:R-:W-:Y:S02]  /*26bb0*/  F2FP.PACK_AB R12, R12, R25 ;  /* 0x000000190c0c723e */ /* 0x000fe400000000ff */
[----:B------:R-:W-:Y:S02]  /*26bc0*/  MOV R2, R146 ;  /* 0x0000009200027202 */ /* 0x000fe40000000f00 */
[----:B------:R-:W-:Y:S01]  /*26bd0*/  MOV R3, 0x0 ;  /* 0x0000000000037802 */ /* 0x000fe20000000f00 */
[----:B------:R1:W-:Y:S03]  /*26be0*/  ST.E.128 [R32.64], R12 ;  /* 0x0000000c20007985 */ /* 0x0003e6000c101d04 */
[----:B------:R-:W-:Y:S05]  /*26bf0*/  RET.REL.NODEC R2 `(_ZN7cutlass13device_kernelIN5flash19enable_sm80_to_sm89INS1_16FlashAttnFwdSm80INS1_25CollectiveMainloopFwdSm80ILi8ELi1ELb0EN4cute5tupleIJNS5_1CILi128EEENS7_ILi48EEENS7_ILi256EEEEEELi256ENS_6half_tEfNS_4arch4Sm80ELb0ELb1ELb1ELb1ELb1ELb1ELb1ELb0EEENS1_21CollectiveEpilogueFwdINS6_IJS8_SA_S9_EEENS6_IJNS7_ILi1EEESI_SI_EEESC_SE_Li256ELb1ELb1ELb0ELb0EEENS1_19SingleTileSchedulerILb1ELb0ELb1ELi128EEEEEEEEEvNT_6ParamsE) ;  /* 0xfffd940002007950 */ /* 0x000fea0003c3ffff */
.L_x_1365:
        /* <DEDUP_REMOVED lines=8> */
.L_x_1366:
[----:B------:R-:W-:Y:S01]  /*26c80*/  IMAD.MOV.U32 R188, RZ, RZ, R28 ;  /* 0x000000ffffbc7224 */ /* 0x000fe200078e001c */
[----:B------:R-:W-:Y:S01]  /*26c90*/  MOV R3, 0x181f ;  /* 0x0000181f00037802 */ /* 0x000fe20000000f00 */
[----:B------:R-:W-:Y:S01]  /*26ca0*/  IMAD.MOV.U32 R189, RZ, RZ, RZ ;  /* 0x000000ffffbd7224 */ /* 0x000fe200078e00ff */
[----:B------:R-:W-:Y:S02]  /*26cb0*/  MOV R191, 0xffffffff ;  /* 0xffffffff00bf7802 */ /* 0x000fe40000000f00 */
[----:B------:R-:W-:Y:S02]  /*26cc0*/  MOV R2, 0x26ce0 ;  /* 0x00026ce000027802 */ /* 0x000fe40000000f00 */
[----:B-12---:R-:W-:Y:S05]  /*26cd0*/  CALL.REL.NOINC `($__internal_6_$__cuda_sm70_shflsync_idx_p) ;  /* 0x00000ea000007944 */ /* 0x006fea0003c00000 */
[----:B------:R-:W-:Y:S01]  /*26ce0*/  IMAD.MOV.U32 R188, RZ, RZ, R23 ;  /* 0x000000ffffbc7224 */ /* 0x000fe200078e0017 */
[----:B------:R-:W-:Y:S01]  /*26cf0*/  MOV R3, 0x181f ;  /* 0x0000181f00037802 */ /* 0x000fe20000000f00 */
[----:B------:R-:W-:Y:S01]  /*26d00*/  IMAD.MOV.U32 R189, RZ, RZ, RZ ;  /* 0x000000ffffbd7224 */ /* 0x000fe200078e00ff */
[----:B------:R-:W-:Y:S01]  /*26d10*/  MOV R12, R190 ;  /* 0x000000be000c7202 */ /* 0x000fe20000000f00 */
[----:B------:R-:W-:Y:S01]  /*26d20*/  IMAD.MOV.U32 R191, RZ, RZ, -0x1 ;  /* 0xffffffffffbf7424 */ /* 0x000fe200078e00ff */
[----:B------:R-:W-:-:S02]  /*26d30*/  MOV R13, R11 ;  /* 0x0000000b000d7202 */ /* 0x000fc40000000f00 */
[----:B------:R-:W-:Y:S02]  /*26d40*/  MOV R2, 0x26d60 ;  /* 0x00026d6000027802 */ /* 0x000fe40000000f00 */
[----:B------:R-:W-:Y:S05]  /*26d50*/  CALL.REL.NOINC `($__internal_6_$__cuda_sm70_shflsync_idx_p) ;  /* 0x00000e2000007944 */ /* 0x000fea0003c00000 */
[----:B------:R-:W-:Y:S01]  /*26d60*/  IMAD.MOV.U32 R14, RZ, RZ, R190 ;  /* 0x000000ffff0e7224 */ /* 0x000fe200078e00be */
[----:B------:R-:W-:Y:S01]  /*26d70*/  MOV R188, R38 ;  /* 0x0000002600bc7202 */ /* 0x000fe20000000f00 */
[----:B------:R-:W-:Y:S01]  /*26d80*/  IMAD.MOV.U32 R189, RZ, RZ, RZ ;  /* 0x000000ffffbd7224 */ /* 0x000fe200078e00ff */
[----:B------:R-:W-:Y:S01]  /*26d90*/  MOV R3, 0x181f ;  /* 0x0000181f00037802 */ /* 0x000fe20000000f00 */
[----:B------:R-:W-:Y:S01]  /*26da0*/  IMAD.MOV.U32 R191, RZ, RZ, -0x1 ;  /* 0xffffffffffbf7424 */ /* 0x000fe200078e00ff */
[----:B------:R-:W-:Y:S02]  /*26db0*/  MOV R2, 0x26dd0 ;  /* 0x00026dd000027802 */ /* 0x000fe40000000f00 */
[----:B------:R-:W-:Y:S05]  /*26dc0*/  CALL.REL.NOINC `($__internal_6_$__cuda_sm70_shflsync_idx_p) ;  /* 0x00000db000007944 */ /* 0x000fea0003c00000 */
[----:B------:R-:W-:Y:S01]  /*26dd0*/  MOV R2, R190 ;  /* 0x000000be00027202 */ /* 0x000fe20000000f00 */
[----:B------:R-:W-:Y:S05]  /*26de0*/  BRA `(.L_x_1440) ;  /* 0xffff69d000007947 */ /* 0x000fea000383ffff */
.L_x_1369:
[----:B------:R-:W-:Y:S01]  /*26df0*/  IMAD.MOV.U32 R188, RZ, RZ, R22 ;  /* 0x000000ffffbc7224 */ /* 0x000fe200078e0016 */
[----:B------:R-:W-:Y:S01]  /*26e00*/  MOV R3, 0x181f ;  /* 0x0000181f00037802 */ /* 0x000fe20000000f00 */
[----:B------:R-:W-:Y:S01]  /*26e10*/  IMAD.MOV.U32 R189, RZ, RZ, 0x1 ;  /* 0x00000001ffbd7424 */ /* 0x000fe200078e00ff */
[----:B------:R-:W-:Y:S02]  /*26e20*/  MOV R191, 0xffffffff ;  /* 0xffffffff00bf7802 */ /* 0x000fe40000000f00 */
[----:B------:R-:W-:-:S02]  /*26e30*/  MOV R2, 0x26e50 ;  /* 0x00026e5000027802 */ /* 0x000fc40000000f00 */
[----:B---3--:R-:W-:Y:S05]  /*26e40*/  CALL.REL.NOINC `($__internal_6_$__cuda_sm70_shflsync_idx_p) ;  /* 0x00000d3000007944 */ /* 0x008fea0003c00000 */
        /* <DEDUP_REMOVED lines=8> */
[----:B------:R-:W-:Y:S01]  /*26ed0*/  IMAD.MOV.U32 R188, RZ, RZ, R23 ;  /* 0x000000ffffbc7224 */ /* 0x000fe200078e0017 */
[----:B------:R-:W-:Y:S01]  /*26ee0*/  MOV R3, 0x181f ;  /* 0x0000181f00037802 */ /* 0x000fe20000000f00 */
[----:B------:R-:W-:Y:S01]  /*26ef0*/  IMAD.MOV.U32 R189, RZ, RZ, 0x1 ;  /* 0x00000001ffbd7424 */ /* 0x000fe200078e00ff */
[----:B------:R-:W-:Y:S01]  /*26f00*/  MOV R12, R190 ;  /* 0x000000be000c7202 */ /* 0x000fe20000000f00 */
[----:B------:R-:W-:Y:S01]  /*26f10*/  IMAD.MOV.U32 R191, RZ, RZ, -0x1 ;  /* 0xffffffffffbf7424 */ /* 0x000fe200078e00ff */
[----:B------:R-:W-:-:S02]  /*26f20*/  MOV R2, 0x26f40 ;  /* 0x00026f4000027802 */ /* 0x000fc40000000f00 */
[----:B------:R-:W-:Y:S05]  /*26f30*/  CALL.REL.NOINC `($__internal_6_$__cuda_sm70_shflsync_idx_p) ;  /* 0x00000c4000007944 */ /* 0x000fea0003c00000 */
        /* <DEDUP_REMOVED lines=9> */
.L_x_1372:
[----:B------:R-:W-:Y:S01]  /*26fd0*/  IMAD.MOV.U32 R188, RZ, RZ, R22 ;  /* 0x000000ffffbc7224 */ /* 0x000fe200078e0016 */
[----:B------:R-:W-:Y:S01]  /*26fe0*/  MOV R3, 0x181f ;  /* 0x0000181f00037802 */ /* 0x000fe20000000f00 */
[----:B------:R-:W-:Y:S01]  /*26ff0*/  IMAD.MOV.U32 R189, RZ, RZ, 0x2 ;  /* 0x00000002ffbd7424 */ /* 0x000fe200078e00ff */
[----:B------:R-:W-:-:S02]  /*27000*/  MOV R191, 0xffffffff ;  /* 0xffffffff00bf7802 */ /* 0x000fc40000000f00 */
[----:B------:R-:W-:Y:S02]  /*27010*/  MOV R2, 0x27030 ;  /* 0x0002703000027802 */ /* 0x000fe40000000f00 */
[----:B------:R-:W-:Y:S05]  /*27020*/  CALL.REL.NOINC `($__internal_6_$__cuda_sm70_shflsync_idx_p) ;  /* 0x00000b5000007944 */ /* 0x000fea0003c00000 */
[----:B------:R-:W-:Y:S01]  /*27030*/  MOV R13, R190 ;  /* 0x000000be000d7202 */ /* 0x000fe20000000f00 */
[----:B------:R-:W-:Y:S05]  /*27040*/  BRA `(.L_x_1442) ;  /* 0xffff72f000007947 */ /* 0x000fea000383ffff */
.L_x_1373:
[----:B------:R-:W-:Y:S01]  /*27050*/  IMAD.MOV.U32 R188, RZ, RZ, R28 ;  /* 0x000000ffffbc7224 */ /* 0x000fe200078e001c */
[----:B------:R-:W-:Y:S01]  /*27060*/  MOV R3, 0x181f ;  /* 0x0000181f00037802 */ /* 0x000fe20000000f00 */
[----:B------:R-:W-:Y:S01]  /*27070*/  IMAD.MOV.U32 R189, RZ, RZ, 0x2 ;  /* 0x00000002ffbd7424 */ /* 0x000fe200078e00ff */
[----:B------:R-:W-:Y:S02]  /*27080*/  MOV R191, 0xffffffff ;  /* 0xffffffff00bf7802 */ /* 0x000fe40000000f00 */
[----:B------:R-:W-:Y:S02]  /*27090*/  MOV R2, 0x270b0 ;  /* 0x000270b000027802 */ /* 0x000fe40000000f00 */
[----:B-12---:R-:W-:Y:S05]  /*270a0*/  CALL.REL.NOINC `($__internal_6_$__cuda_sm70_shflsync_idx_p) ;  /* 0x00000ad000007944 */ /* 0x006fea0003c00000 */
[----:B------:R-:W-:Y:S01]  /*270b0*/  IMAD.MOV.U32 R188, RZ, RZ, R23 ;  /* 0x000000ffffbc7224 */ /* 0x000fe200078e0017 */
[----:B------:R-:W-:Y:S01]  /*270c0*/  MOV R189, 0x2 ;  /* 0x0000000200bd7802 */ /* 0x000fe20000000f00 */
[----:B------:R-:W-:Y:S01]  /*270d0*/  IMAD.MOV.U32 R3, RZ, RZ, 0x181f ;  /* 0x0000181fff037424 */ /* 0x000fe200078e00ff */
[----:B------:R-:W-:Y:S01]  /*270e0*/  MOV R191, 0xffffffff ;  /* 0xffffffff00bf7802 */ /* 0x000fe20000000f00 */
[----:B------:R-:W-:Y:S01]  /*270f0*/  IMAD.MOV.U32 R12, RZ, RZ, R190 ;  /* 0x000000ffff0c7224 */ /* 0x000fe200078e00be */
        /* <DEDUP_REMOVED lines=11> */
.L_x_1376:
[----:B------:R-:W-:Y:S01]  /*271b0*/  IMAD.MOV.U32 R188, RZ, RZ, R22 ;  /* 0x000000ffffbc7224 */ /* 0x000fe200078e0016 */
[----:B------:R-:W-:Y:S01]  /*271c0*/  MOV R3, 0x181f ;  /* 0x0000181f00037802 */ /* 0x000fe20000000f00 */
[----:B------:R-:W-:Y:S01]  /*271d0*/  IMAD.MOV.U32 R189, RZ, RZ, 0x3 ;  /* 0x00000003ffbd7424 */ /* 0x000fe200078e00ff */
[----:B------:R-:W-:-:S02]  /*271e0*/  MOV R191, 0xffffffff ;  /* 0xffffffff00bf7802 */ /* 0x000fc40000000f00 */
[----:B------:R-:W-:Y:S02]  /*271f0*/  MOV R2, 0x27210 ;  /* 0x0002721000027802 */ /* 0x000fe40000000f00 */
[----:B---3--:R-:W-:Y:S05]  /*27200*/  CALL.REL.NOINC `($__internal_6_$__cuda_sm70_shflsync_idx_p) ;  /* 0x0000097000007944 */ /* 0x008fea0003c00000 */
[----:B------:R-:W-:Y:S01]  /*27210*/  MOV R13, R190 ;  /* 0x000000be000d7202 */ /* 0x000fe20000000f00 */
[----:B------:R-:W-:Y:S05]  /*27220*/  BRA `(.L_x_1444) ;  /* 0xffff76e000007947 */ /* 0x000fea000383ffff */
.L_x_1377:
[----:B------:R-:W-:Y:S01]  /*27230*/  IMAD.MOV.U32 R188, RZ, RZ, R28 ;  /* 0x000000ffffbc7224 */ /* 0x000fe200078e001c */
[----:B------:R-:W-:Y:S01]  /*27240*/  MOV R3, 0x181f ;  /* 0x0000181f00037802 */ /* 0x000fe20000000f00 */
[----:B------:R-:W-:Y:S01]  /*27250*/  IMAD.MOV.U32 R189, RZ, RZ, 0x3 ;  /* 0x00000003ffbd7424 */ /* 0x000fe200078e00ff */
[----:B------:R-:W-:Y:S02]  /*27260*/  MOV R191, 0xffffffff ;  /* 0xffffffff00bf7802 */ /* 0x000fe40000000f00 */
[----:B------:R-:W-:Y:S02]  /*27270*/  MOV R2, 0x27290 ;  /* 0x0002729000027802 */ /* 0x000fe40000000f00 */
[----:B-123--:R-:W-:Y:S05]  /*27280*/  CALL.REL.NOINC `($__internal_6_$__cuda_sm70_shflsync_idx_p) ;  /* 0x000008f000007944 */ /* 0x00efea0003c00000 */
        /* <DEDUP_REMOVED lines=16> */
.L_x_1410:
        /* <DEDUP_REMOVED lines=8> */
.L_x_1411:
        /* <DEDUP_REMOVED lines=23> */
.L_x_1414:
        /* <DEDUP_REMOVED lines=29> */
.L_x_1417:
        /* <DEDUP_REMOVED lines=8> */
.L_x_1418:
        /* <DEDUP_REMOVED lines=9> */
[----:B------:R-:W-:Y:S01]  /*27860*/  MOV R12, R190 ;  /* 0x000000be000c7202 */ /* 0x000fe20000000f00 */
[----:B------:R-:W-:Y:S01]  /*27870*/  IMAD.MOV.U32 R191, RZ, RZ, -0x1 ;  /* 0xffffffffffbf7424 */ /* 0x000fe200078e00ff */
[----:B------:R-:W-:-:S02]  /*27880*/  MOV R13, R11 ;  /* 0x0000000b000d7202 */ /* 0x000fc40000000f00 */
[----:B------:R-:W-:Y:S02]  /*27890*/  MOV R2, 0x278b0 ;  /* 0x000278b000027802 */ /* 0x000fe40000000f00 */
[----:B------:R-:W-:Y:S05]  /*278a0*/  CALL.REL.NOINC `($__internal_6_$__cuda_sm70_shflsync_idx_p) ;  /* 0x000002d000007944 */ /* 0x000fea0003c00000 */
        /* <DEDUP_REMOVED lines=9> */
.L_x_1421:
[----:B------:R-:W-:Y:S01]  /*27940*/  IMAD.MOV.U32 R188, RZ, RZ, R18 ;  /* 0x000000ffffbc7224 */ /* 0x000fe200078e0012 */
[----:B------:R-:W-:Y:S01]  /*27950*/  MOV R3, 0x181f ;  /* 0x0000181f00037802 */ /* 0x000fe20000000f00 */
[----:B------:R-:W-:Y:S01]  /*27960*/  IMAD.MOV.U32 R189, RZ, RZ, 0x3 ;  /* 0x00000003ffbd7424 */ /* 0x000fe200078e00ff */
[----:B------:R-:W-:Y:S02]  /*27970*/  MOV R191, 0xffffffff ;  /* 0xffffffff00bf7802 */ /* 0x000fe40000000f00 */
[----:B------:R-:W-:-:S02]  /*27980*/  MOV R2, 0x279a0 ;  /* 0x000279a000027802 */ /* 0x000fc40000000f00 */
[----:B---3--:R-:W-:Y:S05]  /*27990*/  CALL.REL.NOINC `($__internal_6_$__cuda_sm70_shflsync_idx_p) ;  /* 0x000001e000007944 */ /* 0x008fea0003c00000 */
[----:B------:R-:W-:Y:S01]  /*279a0*/  MOV R13, R190 ;  /* 0x000000be000d7202 */ /* 0x000fe20000000f00 */
[----:B------:R-:W-:Y:S05]  /*279b0*/  BRA `(.L_x_1451) ;  /* 0xffffb5a000007947 */ /* 0x000fea000383ffff */
.L_x_1422:
[----:B------:R-:W-:Y:S01]  /*279c0*/  IMAD.MOV.U32 R188, RZ, RZ, R24 ;  /* 0x000000ffffbc7224 */ /* 0x000fe200078e0018 */
[----:B------:R-:W-:Y:S01]  /*279d0*/  MOV R3, 0x181f ;  /* 0x0000181f00037802 */ /* 0x000fe20000000f00 */
[----:B------:R-:W-:Y:S01]  /*279e0*/  IMAD.MOV.U32 R189, RZ, RZ, 0x3 ;  /* 0x00000003ffbd7424 */ /* 0x000fe200078e00ff */
[----:B------:R-:W-:-:S02]  /*279f0*/  MOV R191, 0xffffffff ;  /* 0xffffffff00bf7802 */ /* 0x000fc40000000f00 */
[----:B------:R-:W-:Y:S02]  /*27a00*/  MOV R2, 0x27a20 ;  /* 0x00027a2000027802 */ /* 0x000fe40000000f00 */
[----:B-123--:R-:W-:Y:S05]  /*27a10*/  CALL.REL.NOINC `($__internal_6_$__cuda_sm70_shflsync_idx_p) ;  /* 0x0000016000007944 */ /* 0x00efea0003c00000 */
[----:B------:R-:W-:Y:S01]  /*27a20*/  IMAD.MOV.U32 R188, RZ, RZ, R19 ;  /* 0x000000ffffbc7224 */ /* 0x000fe200078e0013 */
[----:B------:R-:W-:Y:S01]  /*27a30*/  MOV R189, 0x3 ;  /* 0x0000000300bd7802 */ /* 0x000fe20000000f00 */
[----:B------:R-:W-:Y:S01]  /*27a40*/  IMAD.MOV.U32 R3, RZ, RZ, 0x181f ;  /* 0x0000181fff037424 */ /* 0x000fe200078e00ff */
[----:B------:R-:W-:Y:S01]  /*27a50*/  MOV R191, 0xffffffff ;  /* 0xffffffff00bf7802 */ /* 0x000fe20000000f00 */
[----:B------:R-:W-:Y:S01]  /*27a60*/  IMAD.MOV.U32 R12, RZ, RZ, R190 ;  /* 0x000000ffff0c7224 */ /* 0x000fe200078e00be */
[----:B------:R-:W-:Y:S02]  /*27a70*/  MOV R2, 0x27a90 ;  /* 0x00027a9000027802 */ /* 0x000fe40000000f00 */
        /* <DEDUP_REMOVED lines=10> */
        .weak           $__internal_5_$__cuda_sm70_shflsync_bfly_p
        .type           $__internal_5_$__cuda_sm70_shflsync_bfly_p,@function
        .size           $__internal_5_$__cuda_sm70_shflsync_bfly_p,($__internal_6_$__cuda_sm70_shflsync_idx_p - $__internal_5_$__cuda_sm70_shflsync_bfly_p)
$__internal_5_$__cuda_sm70_shflsync_bfly_p:
[----:B------:R-:W-:Y:S02]  /*27b20*/  MOV R23, 0xffffffff ;  /* 0xffffffff00177802 */ /* 0x000fe40000000f00 */
[----:B------:R-:W-:-:S02]  /*27b30*/  MOV R3, 0x1f ;  /* 0x0000001f00037802 */ /* 0x000fc40000000f00 */
[----:B------:R-:W-:Y:S04]  /*27b40*/  WARPSYNC R23 ;  /* 0x0000001700007348 */ /* 0x000fe80003800000 */
[----:B------:R1:W2:Y:S02]  /*27b50*/  SHFL.BFLY PT, R0, R4, R0, R3 ;  /* 0x0c00000004007389 */ /* 0x0002a400000e0003 */
[----:B-1----:R-:W-:-:S04]  /*27b60*/  MOV R3, 0x0 ;  /* 0x0000000000037802 */ /* 0x002fc80000000f00 */
[----:B--2---:R-:W-:Y:S05]  /*27b70*/  RET.REL.NODEC R2 `(_ZN7cutlass13device_kernelIN5flash19enable_sm80_to_sm89INS1_16FlashAttnFwdSm80INS1_25CollectiveMainloopFwdSm80ILi8ELi1ELb0EN4cute5tupleIJNS5_1CILi128EEENS7_ILi48EEENS7_ILi256EEEEEELi256ENS_6half_tEfNS_4arch4Sm80ELb0ELb1ELb1ELb1ELb1ELb1ELb1ELb0EEENS1_21CollectiveEpilogueFwdINS6_IJS8_SA_S9_EEENS6_IJNS7_ILi1EEESI_SI_EEESC_SE_Li256ELb1ELb1ELb0ELb0EEENS1_19SingleTileSchedulerILb1ELb0ELb1ELi128EEEEEEEEEvNT_6ParamsE) ;  /* 0xfffd848002007950 */ /* 0x004fea0003c3ffff */
        .weak           $__internal_6_$__cuda_sm70_shflsync_idx_p
        .type           $__internal_6_$__cuda_sm70_shflsync_idx_p,@function
        .size           $__internal_6_$__cuda_sm70_shflsync_idx_p,(.L_x_3551 - $__internal_6_$__cuda_sm70_shflsync_idx_p)
$__internal_6_$__cuda_sm70_shflsync_idx_p:
[----:B------:R-:W-:Y:S04]  /*27b80*/  WARPSYNC R191 ;  /* 0x000000bf00007348 */ /* 0x000fe80003800000 */
[----:B------:R1:W2:Y:S02]  /*27b90*/  SHFL.IDX PT, R190, R188, R189, R3 ;  /* 0x000000bdbcbe7389 */ /* 0x0002a400000e0003 */
[----:B-1----:R-:W-:-:S04]  /*27ba0*/  MOV R3, 0x0 ;  /* 0x0000000000037802 */ /* 0x002fc80000000f00 */
[----:B--2---:R-:W-:Y:S05]  /*27bb0*/  RET.REL.NODEC R2 `(_ZN7cutlass13device_kernelIN5flash19enable_sm80_to_sm89INS1_16FlashAttnFwdSm80INS1_25CollectiveMainloopFwdSm80ILi8ELi1ELb0EN4cute5tupleIJNS5_1CILi128EEENS7_ILi48EEENS7_ILi256EEEEEELi256ENS_6half_tEfNS_4arch4Sm80ELb0ELb1ELb1ELb1ELb1ELb1ELb1ELb0EEENS1_21CollectiveEpilogueFwdINS6_IJS8_SA_S9_EEENS6_IJNS7_ILi1EEESI_SI_EEESC_SE_Li256ELb1ELb1ELb0ELb0EEENS1_19SingleTileSchedulerILb1ELb0ELb1ELi128EEEEEEEEEvNT_6ParamsE) ;  /* 0xfffd844002007950 */ /* 0x004fea0003c3ffff */
.L_x_1453:
        /* <DEDUP_REMOVED lines=12> */
.L_x_3551:


//--------------------- .text._ZN7cutlass13device_kernelIN5flash19enable_sm80_to_sm89INS1_16FlashAttnFwdSm80INS1_25CollectiveMainloopFwdSm80ILi8ELi1ELb0EN4cute5tupleIJNS5_1CILi128EEENS7_ILi96EEENS7_ILi256EEEEEELi256ENS_6half_tEfNS_4arch4Sm80ELb1ELb0ELb1ELb0ELb1ELb0ELb1ELb0EEENS1_21CollectiveEpilogueFwdINS6_IJS8_SA_S9_EEENS6_IJNS7_ILi1EEESI_SI_EEESC_SE_Li256ELb0ELb1ELb0ELb0EEENS1_30DynamicPersistentTileSchedulerILi256ELi256ELb0ELb1ELb0EEEEEEEEEvNT_6ParamsE --------------------------
	.section	.text._ZN7cutlass13device_kernelIN5flash19enable_sm80_to_sm89INS1_16FlashAttnFwdSm80INS1_25CollectiveMainloopFwdSm80ILi8ELi1ELb0EN4cute5tupleIJNS5_1CILi128EEENS7_ILi96EEENS7_ILi256EEEEEELi256ENS_6half_tEfNS_4arch4Sm80ELb1ELb0ELb1ELb0ELb1ELb0ELb1ELb0EEENS1_21CollectiveEpilogueFwdINS6_IJS8_SA_S9_EEENS6_IJNS7_ILi1EEESI_SI_EEESC_SE_Li256ELb0ELb1ELb0ELb0EEENS1_30DynamicPersistentTileSchedulerILi256ELi256ELb0ELb1ELb0EEEEEEEEEvNT_6ParamsE,"ax",@progbits
	.sectioninfo	@"SHI_REGISTERS=255"
	.align	128
.text._ZN7cutlass13device_kernelIN5flash19enable_sm80_to_sm89INS1_16FlashAttnFwdSm80INS1_25CollectiveMainloopFwdSm80ILi8ELi1ELb0EN4cute5tupleIJNS5_1CILi128EEENS7_ILi96EEENS7_ILi256EEEEEELi256ENS_6half_tEfNS_4arch4Sm80ELb1ELb0ELb1ELb0ELb1ELb0ELb1ELb0EEENS1_21CollectiveEpilogueFwdINS6_IJS8_SA_S9_EEENS6_IJNS7_ILi1EEESI_SI_EEESC_SE_Li256ELb0ELb1ELb0ELb0EEENS1_30DynamicPersistentTileSchedulerILi256ELi256ELb0ELb1ELb0EEEEEEEEEvNT_6ParamsE:
        .type           _ZN7cutlass13device_kernelIN5flash19enable_sm80_to_sm89INS1_16FlashAttnFwdSm80INS1_25CollectiveMainloopFwdSm80ILi8ELi1ELb0EN4cute5tupleIJNS5_1CILi128EEENS7_ILi96EEENS7_ILi256EEEEEELi256ENS_6half_tEfNS_4arch4Sm80ELb1ELb0ELb1ELb0ELb1ELb0ELb1ELb0EEENS1_21CollectiveEpilogueFwdINS6_IJS8_SA_S9_EEENS6_IJNS7_ILi1EEESI_SI_EEESC_SE_Li256ELb0ELb1ELb0ELb0EEENS1_30DynamicPersistentTileSchedulerILi256ELi256ELb0ELb1ELb0EEEEEEEEEvNT_6ParamsE,@function
        .size           _ZN7cutlass13device_kernelIN5flash19enable_sm80_to_sm89INS1_16FlashAttnFwdSm80INS1_25CollectiveMainloopFwdSm80ILi8ELi1ELb0EN4cute5tupleIJNS5_1CILi128EEENS7_ILi96EEENS7_ILi256EEEEEELi256ENS_6half_tEfNS_4arch4Sm80ELb1ELb0ELb1ELb0ELb1ELb0ELb1ELb0EEENS1_21CollectiveEpilogueFwdINS6_IJS8_SA_S9_EEENS6_IJNS7_ILi1EEESI_SI_EEESC_SE_Li256ELb0ELb1ELb0ELb0EEENS1_30DynamicPersistentTileSchedulerILi256ELi256ELb0ELb1ELb0EEEEEEEEEvNT_6ParamsE,(.L_x_3555 - _ZN7cutlass13device_kernelIN5flash19enable_sm80_to_sm89INS1_16FlashAttnFwdSm80INS1_25CollectiveMainloopFwdSm80ILi8ELi1ELb0EN4cute5tupleIJNS5_1CILi128EEENS7_ILi96EEENS7_ILi256EEEEEELi256ENS_6half_tEfNS_4arch4Sm80ELb1ELb0ELb1ELb0ELb1ELb0ELb1ELb0EEENS1_21CollectiveEpilogueFwdINS6_IJS8_SA_S9_EEENS6_IJNS7_ILi1EEESI_SI_EEESC_SE_Li256ELb0ELb1ELb0ELb0EEENS1_30DynamicPersistentTileSchedulerILi256ELi256ELb0ELb1ELb0EEEEEEEEEvNT_6ParamsE)
        .other          _ZN7cutlass13device_kernelIN5flash19enable_sm80_to_sm89INS1_16FlashAttnFwdSm80INS1_25CollectiveMainloopFwdSm80ILi8ELi1ELb0EN4cute5tupleIJNS5_1CILi128EEENS7_ILi96EEENS7_ILi256EEEEEELi256ENS_6half_tEfNS_4arch4Sm80ELb1ELb0ELb1ELb0ELb1ELb0ELb1ELb0EEENS1_21CollectiveEpilogueFwdINS6_IJS8_SA_S9_EEENS6_IJNS7_ILi1EEESI_SI_EEESC_SE_Li256ELb0ELb1ELb0ELb0EEENS1_30DynamicPersistentTileSchedulerILi256ELi256ELb0ELb1ELb0EEEEEEEEEvNT_6ParamsE,@"STO_CUDA_ENTRY STV_DEFAULT"
_ZN7cutlass13device_kernelIN5flash19enable_sm80_to_sm89INS1_16FlashAttnFwdSm80INS1_25CollectiveMainloopFwdSm80ILi8ELi1ELb0EN4cute5tupleIJNS5_1CILi128EEENS7_ILi96EEENS7_ILi256EEEEEELi256ENS_6half_tEfNS_4arch4Sm80ELb1ELb0ELb1ELb0ELb1ELb0ELb1ELb0EEENS1_21CollectiveEpilogueFwdINS6_IJS8_SA_S9_EEENS6_IJNS7_ILi1EEESI_SI_EEESC_SE_Li256ELb0ELb1ELb0ELb0EEENS1_30DynamicPersistentTileSchedulerILi256ELi256ELb0ELb1ELb0EEEEEEEEEvNT_6ParamsE:
        /* <DEDUP_REMOVED lines=13> */
[----:B------:R-:W-:Y:S01]  /*00d0*/  ULDC.64 UR6, c[0x0][0x118] ;  /* 0x0000460000067ab9 */ /* 0x000fe20000000a00 */
[----:B------:R-:W-:Y:S01]  /*00e0*/  IMAD.MOV.U32 R233, RZ, RZ, 0x40 ;  /* 0x00000040ffe97424 */ /* 0x000fe200078e00ff */
[CC--:B------:R-:W-:Y:S02]  /*00f0*/  LEA.HI R2, R13.reuse, R19.reuse, RZ, 0x4 ;  /* 0x000000130d027211 */ /* 0x0c0fe400078f20ff */
[----:B------:R-:W-:Y:S02]  /*0100*/  LEA.HI R8, R13, R19, RZ, 0x3 ;  /* 0x000000130d087211 */ /* 0x000fe400078f18ff */
[----:B------:R-:W-:Y:S02]  /*0110*/  SHF.R.S32.HI R3, RZ, 0x4, R2 ;  /* 0x00000004ff037819 */ /* 0x000fe40000011402 */
[----:B------:R-:W-:-:S02]  /*0120*/  SHF.R.S32.HI R18, RZ, 0x3, R8 ;  /* 0x00000003ff127819 */ /* 0x000fc40000011408 */
[----:B------:R-:W-:Y:S02]  /*0130*/  LEA.HI R0, R2, R3, RZ, 0x1 ;  /* 0x0000000302007211 */ /* 0x000fe400078f08ff */
[----:B------:R-:W-:Y:S01]  /*0140*/  LOP3.LUT R4, R8, 0xfffffff8, RZ, 0xc0, !PT ;  /* 0xfffffff808047812 */ /* 0x000fe200078ec0ff */
[----:B------:R-:W-:Y:S01]  /*0150*/  IMAD.SHL.U32 R5, R18, 0x40, RZ ;  /* 0x0000004012057824 */ /* 0x000fe200078e00ff */
[----:B------:R-:W-:Y:S02]  /*0160*/  LOP3.LUT R0, R0, 0xfffffffe, RZ, 0xc0, !PT ;  /* 0xfffffffe00007812 */ /* 0x000fe400078ec0ff */
[-C--:B------:R-:W-:Y:S01]  /*0170*/  LEA.HI R10, R13, R19.reuse, RZ, 0x2 ;  /* 0x000000130d0a7211 */ /* 0x080fe200078f10ff */
[----:B------:R-:W-:Y:S01]  /*0180*/  IMAD.IADD R17, R19, 0x1, -R4 ;  /* 0x0000000113117824 */ /* 0x000fe200078e0a04 */
[----:B------:R-:W-:Y:S01]  /*0190*/  LEA.HI R9, R13, R19, RZ, 0x5 ;  /* 0x000000130d097211 */ /* 0x000fe200078f28ff */
[----:B------:R-:W-:Y:S01]  /*01a0*/  IMAD.IADD R12, R3, 0x1, -R0 ;  /* 0x00000001030c7824 */ /* 0x000fe200078e0a00 */
[----:B------:R-:W-:Y:S01]  /*01b0*/  LOP3.LUT R0, R2, 0xfffffff0, RZ, 0xc0, !PT ;  /* 0xfffffff002007812 */ /* 0x000fe200078ec0ff */
[----:B------:R-:W-:Y:S01]  /*01c0*/  IMAD.SHL.U32 R245, R17, 0x8, RZ ;  /* 0x0000000811f57824 */ /* 0x000fe200078e00ff */
[----:B------:R-:W-:-:S02]  /*01d0*/  SHF.R.S32.HI R7, RZ, 0x2, R10 ;  /* 0x00000002ff077819 */ /* 0x000fc4000001140a */
[----:B------:R-:W-:Y:S01]  /*01e0*/  SHF.R.S32.HI R3, RZ, 0x1f, R10 ;  /* 0x0000001fff037819 */ /* 0x000fe2000001140a */
[----:B------:R-:W-:Y:S01]  /*01f0*/  IMAD.IADD R2, R19, 0x1, -R0 ;  /* 0x0000000113027824 */ /* 0x000fe200078e0a00 */
[----:B------:R-:W-:Y:S01]  /*0200*/  LOP3.LUT R0, R5, 0x1c0, RZ, 0xc0, !PT ;  /* 0x000001c005007812 */ /* 0x000fe200078ec0ff */
[----:B------:R-:W-:Y:S01]  /*0210*/  IMAD.SHL.U32 R5, R17, 0x40, RZ ;  /* 0x0000004011057824 */ /* 0x000fe200078e00ff */
[----:B------:R-:W-:Y:S02]  /*0220*/  LEA.HI R3, R3, R7, RZ, 0x3 ;  /* 0x0000000703037211 */ /* 0x000fe400078f18ff */
[----:B------:R-:W-:Y:S02]  /*0230*/  SHF.R.U32.HI R4, RZ, 0x3, R0 ;  /* 0x00000003ff047819 */ /* 0x000fe40000011600 */
[----:B------:R-:W-:Y:S02]  /*0240*/  LOP3.LUT R0, R0, 0x38, R245, 0xf8, !PT ;  /* 0x0000003800007812 */ /* 0x000fe400078ef8f5 */
[----:B------:R-:W-:-:S02]  /*0250*/  SHF.R.S32.HI R6, RZ, 0x1f, R2 ;  /* 0x0000001fff067819 */ /* 0x000fc40000011402 */
[----:B------:R-:W-:Y:S02]  /*0260*/  LOP3.LUT R3, R3, 0xfffffff8, RZ, 0xc0, !PT ;  /* 0xfffffff803037812 */ /* 0x000fe400078ec0ff */
[----:B------:R-:W-:Y:S02]  /*0270*/  LOP3.LUT R11, R0, R4, RZ, 0x3c, !PT ;  /* 0x00000004000b7212 */ /* 0x000fe400078e3cff */
[----:B------:R-:W-:Y:S01]  /*0280*/  LOP3.LUT R0, R5, 0x1c0, RZ, 0xc0, !PT ;  /* 0x000001c005007812 */ /* 0x000fe200078ec0ff */
[----:B------:R-:W-:Y:S01]  /*0290*/  IMAD.IADD R7, R7, 0x1, -R3 ;  /* 0x0000000107077824 */ /* 0x000fe200078e0a03 */
[----:B------:R-:W-:Y:S02]  /*02a0*/  LEA.HI R231, R6, R2, RZ, 0x3 ;  /* 0x0000000206e77211 */ /* 0x000fe400078f18ff */
[----:B------:R-:W-:Y:S02]  /*02b0*/  LOP3.LUT R6, R0, 0x8, R8, 0xf8, !PT ;  /* 0x0000000800067812 */ /* 0x000fe400078ef808 */
[----:B------:R-:W-:-:S02]  /*02c0*/  SHF.R.U32.HI R4, RZ, 0x3, R0 ;  /* 0x00000003ff047819 */ /* 0x000fc40000011600 */
[C---:B------:R-:W-:Y:S01]  /*02d0*/  LOP3.LUT R5, R231.reuse, 0xfffffff8, RZ, 0xc0, !PT ;  /* 0xfffffff8e7057812 */ /* 0x040fe200078ec0ff */
[----:B------:R-:W-:Y:S01]  /*02e0*/  IMAD.SHL.U32 R231, R231, 0x40, RZ ;  /* 0x00000040e7e77824 */ /* 0x000fe200078e00ff */
[----:B------:R-:W-:Y:S02]  /*02f0*/  LOP3.LUT R0, R9, 0xffffffe0, RZ, 0xc0, !PT ;  /* 0xffffffe009007812 */ /* 0x000fe400078ec0ff */
[----:B------:R-:W-:Y:S01]  /*0300*/  LOP3.LUT R3, R7, 0x1, RZ, 0xc0, !PT ;  /* 0x0000000107037812 */ /* 0x000fe200078ec0ff */
[----:B------:R-:W-:Y:S01]  /*0310*/  IMAD.IADD R8, R2, 0x1, -R5 ;  /* 0x0000000102087824 */ /* 0x000fe200078e0a05 */
[--C-:B------:R-:W-:Y:S01]  /*0320*/  SHF.R.S32.HI R239, RZ, 0x5, R9.reuse ;  /* 0x00000005ffef7819 */ /* 0x100fe20000011409 */
[----:B------:R-:W-:Y:S01]  /*0330*/  IMAD.IADD R16, R19, 0x1, -R0 ;  /* 0x0000000113107824 */ /* 0x000fe200078e0a00 */
[----:B------:R-:W-:Y:S02]  /*0340*/  SHF.R.S32.HI R2, RZ, 0x1f, R9 ;  /* 0x0000001fff027819 */ /* 0x000fe40000011409 */
[----:B------:R-:W-:-:S02]  /*0350*/  ISETP.NE.U32.AND P0, PT, R3, 0x1, PT ;  /* 0x000000010300780c */ /* 0x000fc40003f05070 */
[----:B------:R-:W-:Y:S02]  /*0360*/  LOP3.LUT R3, R10, 0xfffffffc, RZ, 0xc0, !PT ;  /* 0xfffffffc0a037812 */ /* 0x000fe400078ec0ff */
[----:B------:R-:W-:Y:S01]  /*0370*/  LEA.HI R0, R2, R239, RZ, 0x3 ;  /* 0x000000ef02007211 */ /* 0x000fe200078f18ff */
[----:B------:R-:W-:Y:S01]  /*0380*/  IMAD.SHL.U32 R2, R8, 0x40, RZ ;  /* 0x0000004008027824 */ /* 0x000fe200078e00ff */
[----:B------:R-:W-:Y:S02]  /*0390*/  SHF.R.S32.HI R10, RZ, 0x1f, R16 ;  /* 0x0000001fff0a7819 */ /* 0x000fe40000011410 */
[----:B------:R-:W-:Y:S01]  /*03a0*/  LOP3.LUT R228, R6, R4, RZ, 0x3c, !PT ;  /* 0x0000000406e47212 */ /* 0x000fe200078e3cff */
[----:B------:R-:W-:Y:S01]  /*03b0*/  IMAD.SHL.U32 R6, R12, 0x8, RZ ;  /* 0x000000080c067824 */ /* 0x000fe200078e00ff */
[----:B------:R-:W-:Y:S01]  /*03c0*/  LOP3.LUT R4, R0, 0xffffff8, RZ, 0xc0, !PT ;  /* 0x0ffffff800047812 */ /* 0x000fe200078ec0ff */
[----:B------:R-:W-:Y:S01]  /*03d0*/  IMAD.IADD R0, R19, 0x1, -R3 ;  /* 0x0000000113007824 */ /* 0x000fe200078e0a03 */
[----:B------:R-:W-:Y:S01]  /*03e0*/  LEA.HI R10, R10, R16, RZ, 0x2 ;  /* 0x000000100a0a7211 */ /* 0x000fe200078f10ff */
[----:B------:R-:W-:Y:S01]  /*03f0*/  IMAD R228, R12, 0x200, R228 ;  /* 0x000002000ce47824 */ /* 0x000fe200078e02e4 */
[----:B------:R-:W-:Y:S01]  /*0400*/  LOP3.LUT R2, R2, 0x1c0, RZ, 0xc0, !PT ;  /* 0x000001c002027812 */ /* 0x000fe200078ec0ff */
[C---:B------:R-:W-:Y:S01]  /*0410*/  IMAD.IADD R4, R239.reuse, 0x1, -R4 ;  /* 0x00000001ef047824 */ /* 0x040fe200078e0a04 */
[----:B------:R-:W-:Y:S01]  /*0420*/  SHF.R.S32.HI R3, RZ, 0x2, R10 ;  /* 0x00000002ff037819 */ /* 0x000fe2000001140a */
[----:B------:R-:W-:Y:S01]  /*0430*/  IMAD.SHL.U32 R239, R239, 0x400, RZ ;  /* 0x00000400efef7824 */ /* 0x000fe200078e00ff */
[----:B------:R-:W-:-:S02]  /*0440*/  LOP3.LUT R6, R2, 0x8, R6, 0xf8, !PT ;  /* 0x0000000802067812 */ /* 0x000fc400078ef806 */
[----:B------:R-:W-:Y:S01]  /*0450*/  SHF.R.U32.HI R5, RZ, 0x3, R2 ;  /* 0x00000003ff057819 */ /* 0x000fe20000011602 */
[----:B------:R-:W-:Y:S01]  /*0460*/  IMAD R15, R4, 0x10, R3 ;  /* 0x00000010040f7824 */ /* 0x000fe200078e0203 */
[----:B------:R-:W-:Y:S01]  /*0470*/  LEA.HI R2, R0, R0, RZ, 0x1 ;  /* 0x0000000000027211 */ /* 0x000fe200078f08ff */
[----:B------:R-:W-:Y:S01]  /*0480*/  IMAD.SHL.U32 R3, R7, 0x40, RZ ;  /* 0x0000004007037824 */ /* 0x000fe200078e00ff */
[----:B------:R-:W-:Y:S02]  /*0490*/  LOP3.LUT R5, R6, R5, RZ, 0x3c, !PT ;  /* 0x0000000506057212 */ /* 0x000fe400078e3cff */
[----:B------:R-:W-:Y:S01]  /*04a0*/  LOP3.LUT R2, R2, 0x1ffffffe, RZ, 0xc0, !PT ;  /* 0x1ffffffe02027812 */ /* 0x000fe200078ec0ff */
[----:B------:R-:W-:Y:S01]  /*04b0*/  STL [R1+0x7c], R15 ;  /* 0x00007c0f01007387 */ /* 0x000fe20000100800 */
[----:B------:R-:W-:Y:S02]  /*04c0*/  LOP3.LUT R3, R3, 0x1c0, RZ, 0xc0, !PT ;  /* 0x000001c003037812 */ /* 0x000fe400078ec0ff */
[----:B------:R-:W-:Y:S01]  /*04d0*/  LOP3.LUT R231, R231, 0xfffffe00, RZ, 0xc0, !PT ;  /* 0xfffffe00e7e77812 */ /* 0x000fe200078ec0ff */
[C---:B------:R-:W-:Y:S01]  /*04e0*/  IMAD.IADD R6, R0.reuse, 0x1, -R2 ;  /* 0x0000000100067824 */ /* 0x040fe200078e0a02 */
[----:B------:R-:W-:Y:S01]  /*04f0*/  STL [R1+0x54], R14 ;  /* 0x0000540e01007387 */ /* 0x000fe20000100800 */
[----:B------:R-:W-:Y:S01]  /*0500*/  IMAD R2, R0, 0x2, R239 ;  /* 0x0000000200027824 */ /* 0x000fe200078e02ef */
[----:B------:R-:W-:-:S02]  /*0510*/  LEA.HI R0, R3, R3, RZ, 0x1d ;  /* 0x0000000303007211 */ /* 0x000fc400078fe8ff */
[CC--:B------:R-:W-:Y:S02]  /*0520*/  IADD3 R239, R5.reuse, R231.reuse, R239 ;  /* 0x000000e705ef7210 */ /* 0x0c0fe40007ffe0ef */
[----:B------:R-:W-:Y:S01]  /*0530*/  LOP3.LUT R231, R5, R231, RZ, 0xfc, !PT ;  /* 0x000000e705e77212 */ /* 0x000fe200078efcff */
[----:B------:R-:W-:Y:S01]  /*0540*/  IMAD.IADD R4, R2, 0x1, R0 ;  /* 0x0000000102047824 */ /* 0x000fe200078e0200 */
[----:B------:R-:W-:Y:S02]  /*0550*/  LEA.HI R0, R13, R19, RZ, 0x7 ;  /* 0x000000130d007211 */ /* 0x000fe400078f38ff */
[----:B------:R-:W-:Y:S02]  /*0560*/  IADD3 R5, R245, 0x40, RZ ;  /* 0x00000040f5057810 */ /* 0x000fe40007ffe0ff */
[----:B------:R-:W-:Y:S01]  /*0570*/  SHF.R.S32.HI R2, RZ, 0x7, R0 ;  /* 0x00000007ff027819 */ /* 0x000fe20000011400 */
[----:B------:R-:W-:Y:S01]  /*0580*/  IMAD R0, R17, 0x20, R18 ;  /* 0x0000002011007824 */ /* 0x000fe200078e0212 */
[----:B------:R-:W-:-:S02]  /*0590*/  IADD3 R3, R245, 0x80, RZ ;  /* 0x00000080f5037810 */ /* 0x000fc40007ffe0ff */
[----:B------:R-:W-:Y:S02]  /*05a0*/  R2P PR, R7, 0x6 ;  /* 0x0000000607007804 */ /* 0x000fe40000000000 */
[----:B------:R1:W-:Y:S01]  /*05b0*/  STL [R1+0x10], R0 ;  /* 0x0000100001007387 */ /* 0x0003e20000100800 */
[----:B------:R-:W-:Y:S02]  /*05c0*/  IADD3 R2, R245, 0xc0, RZ ;  /* 0x000000c0f5027810 */ /* 0x000fe40007ffe0ff */
[----:B------:R-:W-:Y:S02]  /*05d0*/  SHF.R.S32.HI R7, RZ, 0x1f, R245 ;  /* 0x0000001fff077819 */ /* 0x000fe400000114f5 */
[----:B------:R-:W-:Y:S02]  /*05e0*/  SHF.R.S32.HI R7, RZ, 0x1f, R5 ;  /* 0x0000001fff077819 */ /* 0x000fe40000011405 */
[----:B------:R-:W-:Y:S02]  /*05f0*/  SHF.R.S32.HI R5, RZ, 0x1f, R3 ;  /* 0x0000001fff057819 */ /* 0x000fe40000011403 */
[----:B------:R-:W-:-:S02]  /*0600*/  SHF.R.S32.HI R3, RZ, 0x1f, R2 ;  /* 0x0000001fff037819 */ /* 0x000fc40000011402 */
[----:B------:R-:W-:Y:S02]  /*0610*/  SEL R2, R232, 0xffffffe0, !P1 ;  /* 0xffffffe0e8027807 */ /* 0x000fe40004800000 */
[----:B------:R-:W-:Y:S02]  /*0620*/  LEA R5, R4, 0x80, 0x1 ;  /* 0x0000008004057811 */ /* 0x000fe400078e08ff */
[----:B------:R-:W-:Y:S02]  /*0630*/  SEL R3, R233, 0xffffffc0, !P2 ;  /* 0xffffffc0e9037807 */ /* 0x000fe40005000000 */
[C---:B------:R-:W-:Y:S02]  /*0640*/  IADD3 R4, R5.reuse, -0x10, RZ ;  /* 0xfffffff005047810 */ /* 0x040fe40007ffe0ff */
[----:B------:R-:W-:Y:S02]  /*0650*/  @P0 IADD3 R4, R5, 0x10, RZ ;  /* 0x0000001005040810 */ /* 0x000fe40007ffe0ff */
[----:B------:R-:W-:-:S02]  /*0660*/  LEA.HI R9, R13, R19, RZ, 0x6 ;  /* 0x000000130d097211 */ /* 0x000fc400078f30ff */
[----:B------:R-:W-:Y:S02]  /*0670*/  LOP3.LUT P4, RZ, R8, 0x2, RZ, 0xc0, !PT ;  /* 0x0000000208ff7812 */ /* 0x000fe4000788c0ff */
[----:B-1----:R-:W-:Y:S01]  /*0680*/  LOP3.LUT R0, R10, 0x7ffffffc, RZ, 0xc0, !PT ;  /* 0x7ffffffc0a007812 */ /* 0x002fe200078ec0ff */
[----:B------:R-:W-:Y:S01]  /*0690*/  IMAD.SHL.U32 R9, R9, 0x8, RZ ;  /* 0x0000000809097824 */ /* 0x000fe200078e00ff */
[----:B------:R-:W-:Y:S02]  /*06a0*/  LOP3.LUT P3, RZ, R8, 0x4, RZ, 0xc0, !PT ;  /* 0x0000000408ff7812 */ /* 0x000fe4000786c0ff */
[----:B------:R-:W-:Y:S01]  /*06b0*/  SEL R232, R232, 0xffffffe0, !P4 ;  /* 0xffffffe0e8e87807 */ /* 0x000fe20006000000 */
[----:B------:R-:W-:Y:S01]  /*06c0*/  IMAD.IADD R0, R16, 0x1, -R0 ;  /* 0x0000000110007824 */ /* 0x000fe200078e0a00 */
[----:B------:R-:W-:Y:S02]  /*06d0*/  LEA R239, R239, 0x18100, 0x1 ;  /* 0x00018100efef7811 */ /* 0x000fe400078e08ff */
[----:B------:R-:W-:Y:S01]  /*06e0*/  LEA R231, R231, 0x100, 0x1 ;  /* 0x00000100e7e77811 */ /* 0x000fe200078e08ff */
[----:B------:R-:W-:Y:S01]  /*06f0*/  IMAD.SHL.U32 R7, R0, 0x2, RZ ;  /* 0x0000000200077824 */ /* 0x000fe200078e00ff */
[----:B------:R-:W-:Y:S01]  /*0700*/  SEL R233, R233, 0xffffffc0, !P3 ;  /* 0xffffffc0e9e97807 */ /* 0x000fe20005800000 */
[----:B------:R-:W-:Y:S01]  /*0710*/  IMAD R0, R6, 0x8, R15 ;  /* 0x0000000806007824 */ /* 0x000fe200078e020f */
[----:B------:R-:W-:Y:S01]  /*0720*/  LOP3.LUT R9, R11, 0x7ffffe00, R9, 0xf8, !PT ;  /* 0x7ffffe000b097812 */ /* 0x000fe200078ef809 */
[----:B------:R-:W-:Y:S01]  /*0730*/  IMAD.IADD R6, R5, 0x1, R3 ;  /* 0x0000000105067824 */ /* 0x000fe200078e0203 */
[----:B------:R-:W-:Y:S01]  /*0740*/  STL [R1+0x50], R7 ;  /* 0x0000500701007387 */ /* 0x000fe20000100800 */
[C---:B------:R-:W-:Y:S01]  /*0750*/  IMAD.IADD R240, R239.reuse, 0x1, R232 ;  /* 0x00000001eff07824 */ /* 0x040fe200078e02e8 */
[----:B------:R-:W-:Y:S01]  /*0760*/  LEA R228, R228, 0xc100, 0x1 ;  /* 0x0000c100e4e47811 */ /* 0x000fe200078e08ff */
[----:B------:R-:W-:Y:S01]  /*0770*/  IMAD.IADD R232, R232, 0x1, R231 ;  /* 0x00000001e8e87824 */ /* 0x000fe200078e02e7 */
[----:B------:R1:W-:Y:S01]  /*0780*/  STL [R1+0x4c], R0 ;  /* 0x00004c0001007387 */ /* 0x0003e20000100800 */
[----:B------:R-:W-:-:S02]  /*0790*/  IMAD.IADD R242, R239, 0x1, R233 ;  /* 0x00000001eff27824 */ /* 0x000fc400078e02e9 */
[----:B------:R-:W-:Y:S01]  /*07a0*/  IMAD.IADD R234, R233, 0x1, R231 ;  /* 0x00000001e9ea7824 */ /* 0x000fe200078e02e7 */
[----:B------:R-:W-:Y:S01]  /*07b0*/  STL [R1+0x58], R5 ;  /* 0x0000580501007387 */ /* 0x000fe20000100800 */
[----:B------:R-:W-:Y:S02]  /*07c0*/  IMAD.IADD R241, R240, 0x1, R233 ;  /* 0x00000001f0f17824 */ /* 0x000fe400078e02e9 */
[----:B------:R-:W-:Y:S02]  /*07d0*/  IMAD.SHL.U32 R243, R9, 0x2, RZ ;  /* 0x0000000209f37824 */ /* 0x000fe400078e00ff */
[----:B------:R-:W-:Y:S02]  /*07e0*/  IMAD.IADD R233, R233, 0x1, R232 ;  /* 0x00000001e9e97824 */ /* 0x000fe400078e02e8 */
[----:B-1----:R-:W-:-:S05]  /*07f0*/  IMAD.IADD R0, R5, 0x1, R2 ;  /* 0x0000000105007824 */ /* 0x002fca00078e0202 */
[----:B------:R1:W-:Y:S04]  /*0800*/  STL [R1+0x64], R0 ;  /* 0x0000640001007387 */ /* 0x0003e80000100800 */
[----:B------:R-:W-:Y:S01]  /*0810*/  STL [R1+0x74], R6 ;  /* 0x0000740601007387 */ /* 0x000fe20000100800 */
[----:B-1----:R-:W-:-:S05]  /*0820*/  IMAD.IADD R0, R0, 0x1, R3 ;  /* 0x0000000100007824 */ /* 0x002fca00078e0203 */
[----:B------:R1:W-:Y:S04]  /*0830*/  STL [R1+0x70], R0 ;  /* 0x0000700001007387 */ /* 0x0003e80000100800 */
[----:B------:R-:W-:Y:S01]  /*0840*/  STL [R1+0x5c], R4 ;  /* 0x00005c0401007387 */ /* 0x000fe20000100800 */
[--C-:B-1----:R-:W-:Y:S02]  /*0850*/  IMAD.IADD R0, R2, 0x1, R4.reuse ;  /* 0x0000000102007824 */ /* 0x102fe400078e0204 */
[----:B------:R-:W-:-:S05]  /*0860*/  IMAD.IADD R2, R3, 0x1, R4 ;  /* 0x0000000103027824 */ /* 0x000fca00078e0204 */
[----:B------:R-:W-:Y:S04]  /*0870*/  STL [R1+0x6c], R2 ;  /* 0x00006c0201007387 */ /* 0x000fe80000100800 */
[----:B------:R1:W-:Y:S02]  /*0880*/  STL [R1+0x60], R0 ;  /* 0x0000600001007387 */ /* 0x0003e40000100800 */
[----:B-1----:R-:W-:-:S05]  /*0890*/  IMAD.IADD R0, R0, 0x1, R3 ;  /* 0x0000000100007824 */ /* 0x002fca00078e0203 */
[----:B------:R1:W-:Y:S02]  /*08a0*/  STL [R1+0x68], R0 ;  /* 0x0000680001007387 */ /* 0x0003e40000100800 */
.L_x_1527:
[----:B------:R-:W2:Y:S01]  /*08b0*/  LDL R4, [R1+0x54] ;  /* 0x0000540001047983 */ /* 0x000ea20000100800 */
[----:B-1----:R-:W-:Y:S01]  /*08c0*/  IMAD.MOV.U32 R0, RZ, RZ, c[0x0][0x560] ;  /* 0x00015800ff007624 */ /* 0x002fe200078e00ff */
        /* <DEDUP_REMOVED lines=17> */
.L_x_1455:
[----:B------:R-:W-:-:S04]  /*09e0*/  MOV R0, c[0x0][0x554] ;  /* 0x0001550000007a02 */ /* 0x000fc80000000f00 */
[----:B------:R-:W-:Y:S02]  /*09f0*/  ISETP.NE.AND P0, PT, R0, 0x1, PT ;  /* 0x000000010000780c */ /* 0x000fe40003f05270 */
[----:B------:R-:W-:-:S11]  /*0a00*/  MOV R0, R2 ;  /* 0x0000000200007202 */ /* 0x000fd60000000f00 */
[----:B------:R-:W-:-:S05]  /*0a10*/  @P0 IMAD.HI.U32 R4, R2, c[0x0][0x558], RZ ;  /* 0x0001560002040a27 */ /* 0x000fca00078e00ff */
[----:B------:R-:W-:-:S05]  /*0a20*/  @P0 SHF.R.U32.HI R0, RZ, c[0x0][0x55c], R4 ;  /* 0x00015700ff000a19 */ /* 0x000fca0000011604 */
[----:B------:R-:W-:Y:S02]  /*0a30*/  IMAD R4, R0, c[0x0][0x554], RZ ;  /* 0x0001550000047a24 */ /* 0x000fe400078e02ff */
.L_x_1456:
[----:B------:R-:W-:Y:S05]  /*0a40*/  BSYNC B0 ;  /* 0x0000000000007941 */ /* 0x000fea0003800000 */
.L_x_1454:
        /* <DEDUP_REMOVED lines=13> */
[----:B------:R-:W-:Y:S04]  /*0b20*/  STL [R1+0x44], R12 ;  /* 0x0000440c01007387 */ /* 0x000fe80000100800 */
[----:B------:R1:W2:Y:S01]  /*0b30*/  @P0 LDG.E R6, [R2.64] ;  /* 0x0000000602060981 */ /* 0x0002a2000c1e1900 */
[----:B------:R-:W-:Y:S01]  /*0b40*/  IMAD.MOV.U32 R4, RZ, RZ, c[0x0][0x2c4] ;  /* 0x0000b100ff047624 */ /* 0x000fe200078e00ff */
[----:B------:R-:W-:Y:S01]  /*0b50*/  IADD3 R0, R0, c[0x0][0x53c], RZ ;  /* 0x00014f0000007a10 */ /* 0x000fe20007ffe0ff */
[----:B------:R-:W-:Y:S01]  /*0b60*/  CS2R R130, SRZ ;  /* 0x0000000000827805 */ /* 0x000fe2000001ff00 */
[----:B------:R-:W-:Y:S01]  /*0b70*/  CS2R R128, SRZ ;  /* 0x0000000000807805 */ /* 0x000fe2000001ff00 */
[----:B------:R-:W-:Y:S01]  /*0b80*/  CS2R R126, SRZ ;  /* 0x00000000007e7805 */ /* 0x000fe2000001ff00 */
[----:B------:R-:W-:Y:S01]  /*0b90*/  ISETP.NE.AND P2, PT, R4, 0x1, PT ;  /* 0x000000010400780c */ /* 0x000fe20003f45270 */
[----:B------:R-:W-:Y:S01]  /*0ba0*/  IMAD.MOV.U32 R4, RZ, RZ, c[0x0][0x168] ;  /* 0x00005a00ff047624 */ /* 0x000fe200078e00ff */
[----:B------:R-:W-:Y:S01]  /*0bb0*/  SHF.L.U32 R55, R0, 0x7, RZ ;  /* 0x0000000700377819 */ /* 0x000fe200000006ff */
[----:B------:R-:W-:Y:S01]  /*0bc0*/  CS2R R124, SRZ ;  /* 0x00000000007c7805 */ /* 0x000fe2000001ff00 */
[----:B------:R-:W-:Y:S01]  /*0bd0*/  IMAD.MOV.U32 R122, RZ, RZ, RZ ;  /* 0x000000ffff7a7224 */ /* 0x000fe200078e00ff */
[----:B------:R-:W-:Y:S01]  /*0be0*/  CS2R R120, SRZ ;  /* 0x0000000000787805 */ /* 0x000fe2000001ff00 */
[----:B------:R-:W-:Y:S01]  /*0bf0*/  IADD3 R0, R55, 0x7f, RZ ;  /* 0x0000007f37007810 */ /* 0x000fe20007ffe0ff */
[----:B------:R-:W-:Y:S01]  /*0c00*/  STL [R1+0x40], R55 ;  /* 0x0000403701007387 */ /* 0x000fe20000100800 */
[----:B------:R-:W-:Y:S01]  /*0c10*/  IADD3 R4, -R4, 0x60, RZ ;  /* 0x0000006004047810 */ /* 0x000fe20007ffe1ff */
[----:B------:R-:W-:Y:S01]  /*0c20*/  CS2R R116, SRZ ;  /* 0x0000000000747805 */ /* 0x000fe2000001ff00 */
[----:B------:R-:W-:Y:S01]  /*0c30*/  MOV R118, RZ ;  /* 0x000000ff00767202 */ /* 0x000fe20000000f00 */
[----:B------:R-:W-:Y:S01]  /*0c40*/  CS2R R8, SRZ ;  /* 0x0000000000087805 */ /* 0x000fe2000001ff00 */
[----:B------:R-:W-:Y:S01]  /*0c50*/  IMAD.MOV.U32 R114, RZ, RZ, RZ ;  /* 0x000000ffff727224 */ /* 0x000fe200078e00ff */
[----:B------:R-:W-:Y:S01]  /*0c60*/  CS2R R10, SRZ ;  /* 0x00000000000a7805 */ /* 0x000fe2000001ff00 */
[----:B------:R-:W-:Y:S01]  /*0c70*/  IMAD.MOV.U32 R112, RZ, RZ, RZ ;  /* 0x000000ffff707224 */ /* 0x000fe200078e00ff */
[----:B------:R-:W-:Y:S01]  /*0c80*/  MOV R110, RZ ;  /* 0x000000ff006e7202 */ /* 0x000fe20000000f00 */
[----:B------:R-:W-:Y:S01]  /*0c90*/  CS2R R108, SRZ ;  /* 0x00000000006c7805 */ /* 0x000fe2000001ff00 */
[----:B------:R-:W-:Y:S01]  /*0ca0*/  IMAD.MOV.U32 R13, RZ, RZ, RZ ;  /* 0x000000ffff0d7224 */ /* 0x000fe200078e00ff */
[----:B------:R-:W-:Y:S01]  /*0cb0*/  CS2R R14, SRZ ;  /* 0x00000000000e7805 */ /* 0x000fe2000001ff00 */
[----:B-1----:R-:W-:Y:S01]  /*0cc0*/  IMAD.MOV.U32 R2, RZ, RZ, c[0x0][0x2ac] ;  /* 0x0000ab00ff027624 */ /* 0x002fe200078e00ff */
[----:B------:R-:W-:Y:S01]  /*0cd0*/  MOV R104, RZ ;  /* 0x000000ff00687202 */ /* 0x000fe20000000f00 */
[----:B------:R-:W-:Y:S01]  /*0ce0*/  @P2 IMAD.HI.U32 R3, R0, c[0x0][0x2c8], RZ ;  /* 0x0000b20000032a27 */ /* 0x000fe200078e00ff */
[----:B------:R-:W-:Y:S01]  /*0cf0*/  CS2R R16, SRZ ;  /* 0x0000000000107805 */ /* 0x000fe2000001ff00 */
[----:B------:R-:W-:Y:S01]  /*0d00*/  MOV R98, RZ ;  /* 0x000000ff00627202 */ /* 0x000fe20000000f00 */
[----:B------:R-:W-:Y:S01]  /*0d10*/  CS2R R18, SRZ ;  /* 0x0000000000127805 */ /* 0x000fe2000001ff00 */
[----:B------:R-:W-:Y:S01]  /*0d20*/  IMAD.MOV.U32 R106, RZ, RZ, RZ ;  /* 0x000000ffff6a7224 */ /* 0x000fe200078e00ff */
[----:B------:R-:W-:Y:S01]  /*0d30*/  @P2 SHF.R.U32.HI R0, RZ, c[0x0][0x2cc], R3 ;  /* 0x0000b300ff002a19 */ /* 0x000fe20000011603 */
[----:B------:R-:W-:Y:S01]  /*0d40*/  IMAD.MOV.U32 R102, RZ, RZ, RZ ;  /* 0x000000ffff667224 */ /* 0x000fe200078e00ff */
[----:B------:R-:W-:Y:S01]  /*0d50*/  MOV R94, RZ ;  /* 0x000000ff005e7202 */ /* 0x000fe20000000f00 */
        /* <DEDUP_REMOVED lines=63> */
[----:B--2---:R1:W-:Y:S02]  /*1150*/  STL [R1+0x18], R6 ;  /* 0x0000180601007387 */ /* 0x0043e40000100800 */
[----:B-1----:R-:W-:-:S02]  /*1160*/  IMAD R6, R2, c[0x0][0x1d0], RZ ;  /* 0x0000740002067a24 */ /* 0x002fc400078e02ff */
[----:B------:R-:W-:-:S03]  /*1170*/  IMAD R2, R2, c[0x0][0x1d0], R4 ;  /* 0x0000740002027a24 */ /* 0x000fc600078e0204 */
[----:B------:R-:W-:Y:S02]  /*1180*/  IADD3 R3, R6, 0x5f, RZ ;  /* 0x0000005f06037810 */ /* 0x000fe40007ffe0ff */
[----:B------:R-:W-:-:S03]  /*1190*/  IADD3 R2, R2, R0, RZ ;  /* 0x0000000002027210 */ /* 0x000fc60007ffe0ff */
[----:B------:R-:W-:-:S04]  /*11a0*/  IMAD.HI R0, R3, 0x2aaaaaab, RZ ;  /* 0x2aaaaaab03007827 */ /* 0x000fc800078e02ff */
[----:B------:R-:W-:Y:S01]  /*11b0*/  IMAD.HI R4, R2, 0x2aaaaaab, RZ ;  /* 0x2aaaaaab02047827 */ /* 0x000fe200078e02ff */
[----:B------:R-:W-:-:S03]  /*11c0*/  SHF.R.U32.HI R2, RZ, 0x1f, R0 ;  /* 0x0000001fff027819 */ /* 0x000fc60000011600 */
[----:B------:R-:W-:Y:S01]  /*11d0*/  IMAD.MOV R3, RZ, RZ, -R12 ;  /* 0x000000ffff037224 */ /* 0x000fe200078e0a0c */
[----:B------:R-:W-:Y:S02]  /*11e0*/  SHF.R.U32.HI R6, RZ, 0x1f, R4 ;  /* 0x0000001fff067819 */ /* 0x000fe40000011604 */
[----:B------:R-:W-:Y:S01]  /*11f0*/  LEA.HI.SX32 R0, R0, R2, 0x1c ;  /* 0x0000000200007211 */ /* 0x000fe200078fe2ff */
[----:B------:R-:W-:Y:S01]  /*1200*/  IMAD R52, R3, c[0x0][0x548], R5 ;  /* 0x0001520003347a24 */ /* 0x000fe200078e0205 */
[----:B------:R-:W-:Y:S01]  /*1210*/  LEA.HI.SX32 R2, R4, R6, 0x1c ;  /* 0x0000000604027211 */ /* 0x000fe200078fe2ff */
[----:B------:R-:W-:Y:S01]  /*1220*/  IMAD.MOV.U32 R6, RZ, RZ, RZ ;  /* 0x000000ffff067224 */ /* 0x000fe200078e00ff */
[----:B------:R-:W-:Y:S02]  /*1230*/  CS2R R4, SRZ ;  /* 0x0000000000047805 */ /* 0x000fe4000001ff00 */
[----:B------:R-:W-:Y:S01]  /*1240*/  IMNMX R54, R0, R2, PT ;  /* 0x0000000200367217 */ /* 0x000fe20003800200 */
[----:B------:R1:W-:Y:S01]  /*1250*/  STL [R1+0x48], R52 ;  /* 0x0000483401007387 */ /* 0x0003e20000100800 */
[----:B------:R-:W-:-:S02]  /*1260*/  PRMT R0, RZ, 0x7610, R0 ;  /* 0x00007610ff007816 */ /* 0x000fc40000000000 */
[----:B------:R-:W-:Y:S01]  /*1270*/  ISETP.GE.AND P0, PT, R54, 0x1, PT ;  /* 0x000000013600780c */ /* 0x000fe20003f06270 */
[----:B------:R1:W-:-:S12]  /*1280*/  STL [R1+0x4], R54 ;  /* 0x0000043601007387 */ /* 0x0003d80000100800 */
[----:B------:R-:W-:Y:S05]  /*1290*/  @!P0 BRA `(.L_x_1457) ;  /* 0x00011dd000008947 */ /* 0x000fea0003800000 */
[----:B-1----:R-:W2:Y:S01]  /*12a0*/  LDL R54, [R1+0x10] ;  /* 0x0000100001367983 */ /* 0x002ea20000100800 */
[----:B------:R-:W-:-:S04]  /*12b0*/  ISETP.NE.U32.AND P0, PT, RZ, c[0x0][0x340], PT ;  /* 0x0000d000ff007a0c */ /* 0x000fc80003f05070 */
[----:B------:R-:W-:-:S13]  /*12c0*/  ISETP.NE.AND.EX P0, PT, RZ, c[0x0][0x344], PT, P0 ;  /* 0x0000d100ff007a0c */ /* 0x000fda0003f05300 */
[----:B------:R-:W-:-:S04]  /*12d0*/  @P0 IMAD.MOV.U32 R2, RZ, RZ, 0x4 ;  /* 0x00000004ff020424 */ /* 0x000fc800078e00ff */
[----:B------:R-:W-:-:S05]  /*12e0*/  @P0 IMAD.WIDE R2, R12, R2, c[0x0][0x340] ;  /* 0x0000d0000c020625 */ /* 0x000fca00078e0202 */
[----:B------:R1:W5:Y:S01]  /*12f0*/  @P0 LDG.E R14, [R2.64] ;  /* 0x00000006020e0981 */ /* 0x000362000c1e1900 */
[----:B------:R-:W-:Y:S02]  /*1300*/  SHF.R.S32.HI R15, RZ, 0x1f, R52 ;  /* 0x0000001fff0f7819 */ /* 0x000fe40000011434 */
[----:B------:R-:W-:Y:S02]  /*1310*/  SHF.R.S32.HI R6, RZ, 0x1f, R12 ;  /* 0x0000001fff067819 */ /* 0x000fe4000001140c */
[----:B------:R-:W-:Y:S01]  /*1320*/  ISETP.GE.AND P6, PT, R245, c[0x0][0x198], PT ;  /* 0x00006600f5007a0c */ /* 0x000fe20003fc6270 */
[----:B------:R-:W-:-:S04]  /*1330*/  IMAD R0, R15, c[0x0][0x1b8], RZ ;  /* 0x00006e000f007a24 */ /* 0x000fc800078e02ff */
[C---:B------:R-:W-:Y:S02]  /*1340*/  IMAD R5, R52.reuse, c[0x0][0x1bc], R0 ;  /* 0x00006f0034057a24 */ /* 0x040fe400078e0200 */
[----:B-1----:R-:W-:Y:S01]  /*1350*/  IMAD.WIDE.U32 R2, R52, c[0x0][0x1b8], RZ ;  /* 0x00006e0034027a25 */ /* 0x002fe200078e00ff */
[----:B------:R-:W-:-:S04]  /*1360*/  IADD3 R52, R245, 0xc0, RZ ;  /* 0x000000c0f5347810 */ /* 0x000fc80007ffe0ff */
[----:B------:R-:W-:Y:S01]  /*1370*/  IADD3 R3, R3, R5, RZ ;  /* 0x0000000503037210 */ /* 0x000fe20007ffe0ff */
[----:B------:R-:W-:Y:S01]  /*1380*/  IMAD R5, R6, c[0x0][0x1c0], RZ ;  /* 0x0000700006057a24 */ /* 0x000fe200078e02ff */
[----:B------:R-:W-:-:S03]  /*1390*/  ISETP.GE.AND P3, PT, R52, c[0x0][0x198], PT ;  /* 0x0000660034007a0c */ /* 0x000fc60003f66270 */
[C---:B------:R-:W-:Y:S02]  /*13a0*/  IMAD R6, R12.reuse, c[0x0][0x1c4], R5 ;  /* 0x000071000c067a24 */ /* 0x040fe400078e0205 */
[----:B------:R-:W-:-:S05]  /*13b0*/  IMAD.WIDE.U32 R2, R12, c[0x0][0x1c0], R2 ;  /* 0x000070000c027a25 */ /* 0x000fca00078e0002 */
[----:B------:R-:W-:Y:S02]  /*13c0*/  IADD3 R3, R3, R6, RZ ;  /* 0x0000000603037210 */ /* 0x000fe40007ffe0ff */
[----:B--2---:R-:W-:Y:S02]  /*13d0*/  IADD3 R4, R54, R55, RZ ;  /* 0x0000003736047210 */ /* 0x004fe40007ffe0ff */
[C---:B------:R-:W-:Y:S02]  /*13e0*/  IADD3 R55, R245.reuse, 0x40, RZ ;  /* 0x00000040f5377810 */ /* 0x040fe40007ffe0ff */
[----:B------:R-:W-:Y:S01]  /*13f0*/  IADD3 R54, R245, 0x80, RZ ;  /* 0x00000080f5367810 */ /* 0x000fe20007ffe0ff */
[----:B------:R-:W-:Y:S01]  /*1400*/  @P2 IMAD.HI.U32 R7, R4, c[0x0][0x2c8], RZ ;  /* 0x0000b20004072a27 */ /* 0x000fe200078e00ff */
[----:B------:R-:W-:Y:S02]  /*1410*/  ISETP.GE.AND P5, PT, R55, c[0x0][0x198], PT ;  /* 0x0000660037007a0c */ /* 0x000fe40003fa6270 */
[----:B------:R-:W-:Y:S01]  /*1420*/  ISETP.GE.AND P4, PT, R54, c[0x0][0x198], PT ;  /* 0x0000660036007a0c */ /* 0x000fe20003f86270 */
[----:B------:R-:W-:Y:S01]  /*1430*/  IMAD.MOV.U32 R0, RZ, RZ, R4 ;  /* 0x000000ffff007224 */ /* 0x000fe200078e0004 */
[----:B------:R-:W-:-:S04]  /*1440*/  @P2 SHF.R.U32.HI R0, RZ, c[0x0][0x2cc], R7 ;  /* 0x0000b300ff002a19 */ /* 0x000fc80000011607 */
[--C-:B------:R-:W-:Y:S01]  /*1450*/  SHF.R.S32.HI R7, RZ, 0x1f, R0.reuse ;  /* 0x0000001fff077819 */ /* 0x100fe20000011400 */
[----:B------:R-:W-:Y:S02]  /*1460*/  IMAD.MOV R5, RZ, RZ, -R0 ;  /* 0x000000ffff057224 */ /* 0x000fe400078e0a00 */
[----:B------:R-:W-:-:S04]  /*1470*/  IMAD.WIDE.U32 R2, R0, c[0x0][0x1b0], R2 ;  /* 0x00006c0000027a25 */ /* 0x000fc800078e0002 */
[----:B------:R-:W-:Y:S02]  /*1480*/  IMAD R4, R5, c[0x0][0x2c4], R4 ;  /* 0x0000b10005047a24 */ /* 0x000fe400078e0204 */
[----:B------:R-:W-:-:S04]  /*1490*/  IMAD R5, R7, c[0x0][0x1b0], RZ ;  /* 0x00006c0007057a24 */ /* 0x000fc800078e02ff */
[----:B------:R-:W-:Y:S01]  /*14a0*/  IMAD R6, R0, c[0x0][0x1b4], R5 ;  /* 0x00006d0000067a24 */ /* 0x000fe200078e0205 */
[----:B------:R-:W-:Y:S01]  /*14b0*/  SHF.R.S32.HI R5, RZ, 0x1f, R4 ;  /* 0x0000001fff057819 */ /* 0x000fe20000011404 */
[----:B------:R-:W-:Y:S02]  /*14c0*/  @!P0 IMAD.MOV.U32 R14, RZ, RZ, R12 ;  /* 0x000000ffff0e8224 */ /* 0x000fe400078e000c */
[----:B------:R-:W-:Y:S02]  /*14d0*/  IMAD.IADD R3, R3, 0x1, R6 ;  /* 0x0000000103037824 */ /* 0x000fe400078e0206 */
[----:B------:R-:W-:Y:S02]  /*14e0*/  IMAD R0, R5, c[0x0][0x1a8], RZ ;  /* 0x00006a0005007a24 */ /* 0x000fe400078e02ff */
[----:B------:R-:W-:-:S04]  /*14f0*/  IMAD.WIDE.U32 R2, R4, c[0x0][0x1a8], R2 ;  /* 0x00006a0004027a25 */ /* 0x000fc800078e0002 */
[----:B------:R-:W-:Y:S01]  /*1500*/  IMAD R0, R4, c[0x0][0x1ac], R0 ;  /* 0x00006b0004007a24 */ /* 0x000fe200078e0200 */
[----:B------:R-:W-:-:S04]  /*1510*/  LEA R13, P1, R2, c[0x0][0x160], 0x1 ;  /* 0x00005800020d7a11 */ /* 0x000fc800078208ff */
[----:B------:R-:W-:-:S04]  /*1520*/  IADD3 R0, R3, R0, RZ ;  /* 0x0000000003007210 */ /* 0x000fc80007ffe0ff */
[----:B------:R-:W-:Y:S01]  /*1530*/  LEA.HI.X R5, R2, c[0x0][0x164], R0, 0x1, P1 ;  /* 0x0000590002057a11 */ /* 0x000fe200008f0c00 */
[----:B------:R-:W-:Y:S05]  /*1540*/  BRA.DIV ~URZ, `(.L_x_1458) ;  /* 0x000141527f007947 */ /* 0x000fea000b800000 */
[----:B------:R1:W2:Y:S02]  /*1550*/  SHFL.IDX PT, R4, R5, RZ, 0x181f ;  /* 0x00181fff05047589 */ /* 0x0002a400000e0000 */
.L_x_1528:
[----:B------:R-:W-:Y:S05]  /*1560*/  BRA.DIV ~URZ, `(.L_x_1459) ;  /* 0x000141a27f007947 */ /* 0x000fea000b800000 */
[----:B------:R3:W4:Y:S02]  /*1570*/  SHFL.IDX PT, R0, R13, RZ, 0x181f ;  /* 0x00181fff0d007589 */ /* 0x00072400000e0000 */
.L_x_1529:
[----:B---3--:R-:W3:Y:S04]  /*1580*/  LDL R3, [R1+0x40] ;  /* 0x0000400001037983 */ /* 0x008ee80000100800 */
[----:B------:R-:W1:Y:S01]  /*1590*/  S2R R6, SR_TID.X ;  /* 0x0000000000067919 */ /* 0x000e620000002100 */
[----:B------:R-:W-:-:S04]  /*15a0*/  IMAD.MOV.U32 R16, RZ, RZ, c[0x0][0x2c4] ;  /* 0x0000b100ff107624 */ /* 0x000fc800078e00ff */
[----:B------:R-:W-:Y:S01]  /*15b0*/  IMAD R16, R16, c[0x0][0x168], RZ ;  /* 0x00005a0010107a24 */ /* 0x000fe200078e02ff */
[----:B-1----:R-:W-:-:S04]  /*15c0*/  SHF.R.S32.HI R2, RZ, 0x1f, R6 ;  /* 0x0000001fff027819 */ /* 0x002fc80000011406 */
[----:B------:R-:W-:-:S04]  /*15d0*/  LEA.HI R2, R2, R6, RZ, 0x3 ;  /* 0x0000000602027211 */ /* 0x000fc800078f18ff */
[----:B------:R-:W-:Y:S01]  /*15e0*/  SHF.R.S32.HI R2, RZ, 0x3, R2 ;  /* 0x00000003ff027819 */ /* 0x000fe20000011402 */
[----:B------:R-:W-:Y:S04]  /*15f0*/  BSSY B0, `(.L_x_1460) ;  /* 0x000001d000007945 */ /* 0x000fe80003800000 */
[----:B---3--:R-:W-:-:S05]  /*1600*/  IMAD.IADD R12, R2, 0x1, R3 ;  /* 0x00000001020c7824 */ /* 0x008fca00078e0203 */
[----:B------:R-:W-:-:S13]  /*1610*/  ISETP.GE.AND P0, PT, R12, R16, PT ;  /* 0x000000100c00720c */ /* 0x000fda0003f06270 */
[----:B------:R-:W-:Y:S05]  /*1620*/  @P0 BRA `(.L_x_1461) ;  /* 0x0000019000000947 */ /* 0x000fea0003800000 */
[C---:B----4-:R-:W-:Y:S02]  /*1630*/  LEA R10, P0, R245.reuse, R0, 0x1 ;  /* 0x00000000f50a7211 */ /* 0x050fe400078008ff */
[----:B------:R-:W-:Y:S02]  /*1640*/  SHF.R.S32.HI R3, RZ, 0x1f, R245 ;  /* 0x0000001fff037819 */ /* 0x000fe400000114f5 */
[C---:B------:R-:W-:Y:S02]  /*1650*/  IADD3 R2, R245.reuse, 0x40, RZ ;  /* 0x00000040f5027810 */ /* 0x040fe40007ffe0ff */
[C---:B--2---:R-:W-:Y:S02]  /*1660*/  LEA.HI.X R11, R245.reuse, R4, R3, 0x1, P0 ;  /* 0x00000004f50b7211 */ /* 0x044fe400000f0c03 */
[C---:B------:R-:W-:Y:S02]  /*1670*/  IADD3 R3, R245.reuse, 0x40, RZ ;  /* 0x00000040f5037810 */ /* 0x040fe40007ffe0ff */
[----:B------:R-:W-:Y:S01]  /*1680*/  IADD3 R19, R245, 0x80, RZ ;  /* 0x00000080f5137810 */ /* 0x000fe20007ffe0ff */
[----:B------:R-:W-:Y:S01]  /*1690*/  @!PT LDS RZ, [RZ] ;  /* 0x00000000fffff984 */ /* 0x000fe20000000800 */
[----:B------:R-:W-:Y:S01]  /*16a0*/  @!PT LDS RZ, [RZ] ;  /* 0x00000000fffff984 */ /* 0x000fe20000000800 */
[----:B------:R-:W-:Y:S01]  /*16b0*/  @!PT LDS RZ, [RZ] ;  /* 0x00000000fffff984 */ /* 0x000fe20000000800 */
[----:B------:R1:W-:Y:S01]  /*16c0*/  LDGSTS.E.BYPASS.LTC128B.128 [R243+0x18100], [R10.64], !P6 ;  /* 0x181000000af37fae */ /* 0x0003e2000f101d46 */
[----:B------:R-:W-:-:S02]  /*16d0*/  LEA R8, P2, R2, R0, 0x1 ;  /* 0x0000000002087211 */ /* 0x000fc400078408ff */
[----:B------:R-:W-:Y:S02]  /*16e0*/  SHF.R.S32.HI R3, RZ, 0x1f, R3 ;  /* 0x0000001fff037819 */ /* 0x000fe40000011403 */
[C---:B------:R-:W-:Y:S02]  /*16f0*/  IADD3 R20, R245.reuse, 0x80, RZ ;  /* 0x00000080f5147810 */ /* 0x040fe40007ffe0ff */
[C---:B------:R-:W-:Y:S02]  /*1700*/  IADD3 R17, R245.reuse, 0xc0, RZ ;  /* 0x000000c0f5117810 */ /* 0x040fe40007ffe0ff */
[----:B------:R-:W-:Y:S02]  /*1710*/  IADD3 R18, R245, 0xc0, RZ ;  /* 0x000000c0f5127810 */ /* 0x000fe40007ffe0ff */
[----:B------:R-:W-:Y:S02]  /*1720*/  LEA R6, P1, R19, R0, 0x1 ;  /* 0x0000000013067211 */ /* 0x000fe400078208ff */
[----:B------:R-:W-:-:S02]  /*1730*/  SHF.R.S32.HI R20, RZ, 0x1f, R20 ;  /* 0x0000001fff147819 */ /* 0x000fc40000011414 */
[----:B------:R-:W-:Y:S02]  /*1740*/  LEA.HI.X R9, R2, R4, R3, 0x1, P2 ;  /* 0x0000000402097211 */ /* 0x000fe400010f0c03 */
[----:B------:R-:W-:Y:S02]  /*1750*/  SHF.R.S32.HI R18, RZ, 0x1f, R18 ;  /* 0x0000001fff127819 */ /* 0x000fe40000011412 */
[----:B------:R-:W-:Y:S01]  /*1760*/  LEA R2, P0, R17, R0, 0x1 ;  /* 0x0000000011027211 */ /* 0x000fe200078008ff */
[----:B------:R1:W-:Y:S01]  /*1770*/  LDGSTS.E.BYPASS.LTC128B.128 [R243+0x1c100], [R8.64], !P5 ;  /* 0x1c10000008f37fae */ /* 0x0003e2000e901d46 */
[-C--:B------:R-:W-:Y:S02]  /*1780*/  LEA.HI.X R7, R19, R4.reuse, R20, 0x1, P1 ;  /* 0x0000000413077211 */ /* 0x080fe400008f0c14 */
[----:B------:R-:W-:-:S03]  /*1790*/  LEA.HI.X R3, R17, R4, R18, 0x1, P0 ;  /* 0x0000000411037211 */ /* 0x000fc600000f0c12 */
[----:B------:R1:W-:Y:S04]  /*17a0*/  LDGSTS.E.BYPASS.LTC128B.128 [R243+0x20100], [R6.64], !P4 ;  /* 0x2010000006f37fae */ /* 0x0003e8000e101d46 */
[----:B------:R1:W-:Y:S02]  /*17b0*/  LDGSTS.E.BYPASS.LTC128B.128 [R243+0x24100], [R2.64], !P3 ;  /* 0x2410000002f37fae */ /* 0x0003e4000d901d46 */
.L_x_1461:
[----:B------:R-:W-:Y:S05]  /*17c0*/  BSYNC B0 ;  /* 0x0000000000007941 */ /* 0x000fea0003800000 */
.L_x_1460:
[----:B------:R-:W-:Y:S05]  /*17d0*/  BRA.DIV ~URZ, `(.L_x_1462) ;  /* 0x00013fa27f007947 */ /* 0x000fea000b800000 */
[----:B--2---:R2:W3:Y:S04]  /*17e0*/  SHFL.IDX PT, R4, R5, 0x1, 0x181f ;  /* 0x00381f0005047f89 */ /* 0x0044e800000e0000 */
[----:B----4-:R2:W4:Y:S02]  /*17f0*/  SHFL.IDX PT, R0, R13, 0x1, 0x181f ;  /* 0x00381f000d007f89 */ /* 0x01052400000e0000 */
.L_x_1530:
[----:B-1----:R-:W-:Y:S01]  /*1800*/  IADD3 R2, R12, 0x20, RZ ;  /* 0x000000200c027810 */ /* 0x002fe20007ffe0ff */
[----:B------:R-:W-:Y:S03]  /*1810*/  BSSY B0, `(.L_x_1463) ;  /* 0x000001c000007945 */ /* 0x000fe60003800000 */
[----:B------:R-:W-:-:S13]  /*1820*/  ISETP.GE.AND P0, PT, R2, R16, PT ;  /* 0x000000100200720c */ /* 0x000fda0003f06270 */
[----:B------:R-:W-:Y:S05]  /*1830*/  @P0 BRA `(.L_x_1464) ;  /* 0x0000019000000947 */ /* 0x000fea0003800000 */
[C---:B------:R-:W-:Y:S02]  /*1840*/  IADD3 R3, R245.reuse, 0x40, RZ ;  /* 0x00000040f5037810 */ /* 0x040fe40007ffe0ff */
[C---:B----4-:R-:W-:Y:S02]  /*1850*/  LEA R10, P0, R245.reuse, R0, 0x1 ;  /* 0x00000000f50a7211 */ /* 0x050fe400078008ff */
[----:B------:R-:W-:Y:S02]  /*1860*/  SHF.R.S32.HI R6, RZ, 0x1f, R245 ;  /* 0x0000001fff067819 */ /* 0x000fe400000114f5 */
[C---:B------:R-:W-:Y:S02]  /*1870*/  IADD3 R21, R245.reuse, 0x40, RZ ;  /* 0x00000040f5157810 */ /* 0x040fe40007ffe0ff */
[C---:B------:R-:W-:Y:S02]  /*1880*/  IADD3 R19, R245.reuse, 0x80, RZ ;  /* 0x00000080f5137810 */ /* 0x040fe40007ffe0ff */
[----:B------:R-:W-:-:S02]  /*1890*/  IADD3 R20, R245, 0x80, RZ ;  /* 0x00000080f5147810 */ /* 0x000fc40007ffe0ff */
[C---:B------:R-:W-:Y:S02]  /*18a0*/  IADD3 R17, R245.reuse, 0xc0, RZ ;  /* 0x000000c0f5117810 */ /* 0x040fe40007ffe0ff */
[----:B------:R-:W-:Y:S02]  /*18b0*/  IADD3 R18, R245, 0xc0, RZ ;  /* 0x000000c0f5127810 */ /* 0x000fe40007ffe0ff */
[----:B------:R-:W-:Y:S02]  /*18c0*/  LEA R8, P2, R3, R0, 0x1 ;  /* 0x0000000003087211 */ /* 0x000fe400078408ff */
[----:B---3--:R-:W-:Y:S02]  /*18d0*/  LEA.HI.X R11, R245, R4, R6, 0x1, P0 ;  /* 0x00000004f50b7211 */ /* 0x008fe400000f0c06 */
[----:B------:R-:W-:Y:S02]  /*18e0*/  SHF.R.S32.HI R21, RZ, 0x1f, R21 ;  /* 0x0000001fff157819 */ /* 0x000fe40000011415 */
[----:B------:R-:W-:Y:S01]  /*18f0*/  LEA R6, P1, R19, R0, 0x1 ;  /* 0x0000000013067211 */ /* 0x000fe200078208ff */
[----:B------:R-:W-:Y:S01]  /*1900*/  @!PT LDS RZ, [RZ] ;  /* 0x00000000fffff984 */ /* 0x000fe20000000800 */
[----:B------:R-:W-:Y:S01]  /*1910*/  @!PT LDS RZ, [RZ] ;  /* 0x00000000fffff984 */ /* 0x000fe20000000800 */
[----:B------:R-:W-:Y:S01]  /*1920*/  @!PT LDS RZ, [RZ] ;  /* 0x00000000fffff984 */ /* 0x000fe20000000800 */
[----:B------:R1:W-:Y:S01]  /*1930*/  LDGSTS.E.BYPASS.LTC128B.128 [R243+0x19100], [R10.64], !P6 ;  /* 0x191000000af37fae */ /* 0x0003e2000f101d46 */
[----:B------:R-:W-:-:S02]  /*1940*/  SHF.R.S32.HI R20, RZ, 0x1f, R20 ;  /* 0x0000001fff147819 */ /* 0x000fc40000011414 */
[----:B------:R-:W-:Y:S02]  /*1950*/  SHF.R.S32.HI R18, RZ, 0x1f, R18 ;  /* 0x0000001fff127819 */ /* 0x000fe40000011412 */
[----:B------:R-:W-:Y:S02]  /*1960*/  LEA R2, P0, R17, R0, 0x1 ;  /* 0x0000000011027211 */ /* 0x000fe400078008ff */
[-C--:B------:R-:W-:Y:S02]  /*1970*/  LEA.HI.X R9, R3, R4.reuse, R21, 0x1, P2 ;  /* 0x0000000403097211 */ /* 0x080fe400010f0c15 */
[-C--:B------:R-:W-:Y:S02]  /*1980*/  LEA.HI.X R7, R19, R4.reuse, R20, 0x1, P1 ;  /* 0x0000000413077211 */ /* 0x080fe400008f0c14 */
[----:B------:R-:W-:Y:S01]  /*1990*/  LEA.HI.X R3, R17, R4, R18, 0x1, P0 ;  /* 0x0000000411037211 */ /* 0x000fe200000f0c12 */
[----:B------:R1:W-:Y:S04]  /*19a0*/  LDGSTS.E.BYPASS.LTC128B.128 [R243+0x1d100], [R8.64], !P5 ;  /* 0x1d10000008f37fae */ /* 0x0003e8000e901d46 */
[----:B------:R1:W-:Y:S04]  /*19b0*/  LDGSTS.E.BYPASS.LTC128B.128 [R243+0x21100], [R6.64], !P4 ;  /* 0x2110000006f37fae */ /* 0x0003e8000e101d46 */
[----:B------:R1:W-:Y:S02]  /*19c0*/  LDGSTS.E.BYPASS.LTC128B.128 [R243+0x25100], [R2.64], !P3 ;  /* 0x2510000002f37fae */ /* 0x0003e4000d901d46 */
.L_x_1464:
[----:B------:R-:W-:Y:S05]  /*19d0*/  BSYNC B0 ;  /* 0x0000000000007941 */ /* 0x000fea0003800000 */
.L_x_1463:
[----:B------:R-:W-:Y:S05]  /*19e0*/  BRA.DIV ~URZ, `(.L_x_1465) ;  /* 0x00013e827f007947 */ /* 0x000fea000b800000 */
[----:B---3--:R3:W1:Y:S02]  /*19f0*/  SHFL.IDX PT, R4, R5, 0x2, 0x181f ;  /* 0x00581f0005047f89 */ /* 0x00866400000e0000 */
.L_x_1531:
[----:B------:R-:W-:Y:S05]  /*1a00*/  BRA.DIV ~URZ, `(.L_x_1466) ;  /* 0x00013ee27f007947 */ /* 0x000fea000b800000 */
[----:B----4-:R4:W2:Y:S02]  /*1a10*/  SHFL.IDX PT, R0, R13, 0x2, 0x181f ;  /* 0x00581f000d007f89 */ /* 0x0108a400000e0000 */
.L_x_1532:
[----:B-1----:R-:W-:Y:S01]  /*1a20*/  IADD3 R2, R12, 0x40, RZ ;  /* 0x000000400c027810 */ /* 0x002fe20007ffe0ff */
[----:B------:R-:W-:Y:S03]  /*1a30*/  BSSY B0, `(.L_x_1467) ;  /* 0x000001c000007945 */ /* 0x000fe60003800000 */
[----:B------:R-:W-:-:S13]  /*1a40*/  ISETP.GE.AND P0, PT, R2, R16, PT ;  /* 0x000000100200720c */ /* 0x000fda0003f06270 */
[----:B------:R-:W-:Y:S05]  /*1a50*/  @P0 BRA `(.L_x_1468) ;  /* 0x0000019000000947 */ /* 0x000fea0003800000 */
[C---:B------:R-:W-:Y:S02]  /*1a60*/  IADD3 R3, R245.reuse, 0x40, RZ ;  /* 0x00000040f5037810 */ /* 0x040fe40007ffe0ff */
[C---:B--2---:R-:W-:Y:S02]  /*1a70*/  LEA R10, P0, R245.reuse, R0, 0x1 ;  /* 0x00000000f50a7211 */ /* 0x044fe400078008ff */
[----:B------:R-:W-:Y:S02]  /*1a80*/  SHF.R.S32.HI R6, RZ, 0x1f, R245 ;  /* 0x0000001fff067819 */ /* 0x000fe400000114f5 */
[C---:B------:R-:W-:Y:S02]  /*1a90*/  IADD3 R21, R245.reuse, 0x40, RZ ;  /* 0x00000040f5157810 */ /* 0x040fe40007ffe0ff */
[C---:B------:R-:W-:Y:S02]  /*1aa0*/  IADD3 R19, R245.reuse, 0x80, RZ ;  /* 0x00000080f5137810 */ /* 0x040fe40007ffe0ff */
[----:B------:R-:W-:-:S02]  /*1ab0*/  IADD3 R20, R245, 0x80, RZ ;  /* 0x00000080f5147810 */ /* 0x000fc40007ffe0ff */
[C---:B------:R-:W-:Y:S02]  /*1ac0*/  IADD3 R17, R245.reuse, 0xc0, RZ ;  /* 0x000000c0f5117810 */ /* 0x040fe40007ffe0ff */
[----:B------:R-:W-:Y:S02]  /*1ad0*/  IADD3 R18, R245, 0xc0, RZ ;  /* 0x000000c0f5127810 */ /* 0x000fe40007ffe0ff */
[----:B------:R-:W-:Y:S02]  /*1ae0*/  LEA R8, P2, R3, R0, 0x1 ;  /* 0x0000000003087211 */ /* 0x000fe400078408ff */
[----:B------:R-:W-:Y:S02]  /*1af0*/  LEA.HI.X R11, R245, R4, R6, 0x1, P0 ;  /* 0x00000004f50b7211 */ /* 0x000fe400000f0c06 */
        /* <DEDUP_REMOVED lines=15> */
.L_x_1468:
[----:B------:R-:W-:Y:S05]  /*1bf0*/  BSYNC B0 ;  /* 0x0000000000007941 */ /* 0x000fea0003800000 */
.L_x_1467:
[----:B------:R-:W-:Y:S05]  /*1c00*/  BRA.DIV ~URZ, `(.L_x_1469) ;  /* 0x00013d627f007947 */ /* 0x000fea000b800000 */
[----:B------:R1:W3:Y:S04]  /*1c10*/  SHFL.IDX PT, R4, R5, 0x3, 0x181f ;  /* 0x00781f0005047f89 */ /* 0x0002e800000e0000 */
[----:B--2---:R1:W2:Y:S02]  /*1c20*/  SHFL.IDX PT, R0, R13, 0x3, 0x181f ;  /* 0x00781f000d007f89 */ /* 0x0042a400000e0000 */
.L_x_1533:
[----:B-1----:R-:W-:Y:S01]  /*1c30*/  IADD3 R2, R12, 0x60, RZ ;  /* 0x000000600c027810 */ /* 0x002fe20007ffe0ff */
[----:B-----5:R-:W-:Y:S01]  /*1c40*/  IMAD.WIDE.U32 R164, R14, c[0x0][0x2b0], RZ ;  /* 0x0000ac000ea47a25 */ /* 0x020fe200078e00ff */
[----:B------:R-:W-:-:S02]  /*1c50*/  SHF.R.S32.HI R20, RZ, 0x1f, R245 ;  /* 0x0000001fff147819 */ /* 0x000fc400000114f5 */
[----:B------:R-:W-:Y:S02]  /*1c60*/  ISETP.GE.AND P0, PT, R2, R16, PT ;  /* 0x000000100200720c */ /* 0x000fe40003f06270 */
[C---:B------:R-:W-:Y:S01]  /*1c70*/  IADD3 R31, R245.reuse, 0x40, RZ ;  /* 0x00000040f51f7810 */ /* 0x040fe20007ffe0ff */
[----:B------:R1:W-:Y:S01]  /*1c80*/  STL.64 [R1+0x28], R164 ;  /* 0x000028a401007387 */ /* 0x0003e20000100a00 */
[C---:B------:R-:W-:Y:S02]  /*1c90*/  IADD3 R19, R245.reuse, 0x40, RZ ;  /* 0x00000040f5137810 */ /* 0x040fe40007ffe0ff */
[C---:B------:R-:W-:Y:S02]  /*1ca0*/  IADD3 R30, R245.reuse, 0x80, RZ ;  /* 0x00000080f51e7810 */ /* 0x040fe40007ffe0ff */
[----:B------:R-:W-:Y:S02]  /*1cb0*/  SHF.R.S32.HI R19, RZ, 0x1f, R19 ;  /* 0x0000001fff137819 */ /* 0x000fe40000011413 */
[----:B------:R-:W-:-:S02]  /*1cc0*/  IADD3 R18, R245, 0x80, RZ ;  /* 0x00000080f5127810 */ /* 0x000fc40007ffe0ff */
[C---:B------:R-:W-:Y:S02]  /*1cd0*/  IADD3 R29, R245.reuse, 0xc0, RZ ;  /* 0x000000c0f51d7810 */ /* 0x040fe40007ffe0ff */
[C---:B--2---:R-:W-:Y:S02]  /*1ce0*/  @!P0 LEA R10, P1, R245.reuse, R0, 0x1 ;  /* 0x00000000f50a8211 */ /* 0x044fe400078208ff */
[----:B------:R-:W-:Y:S02]  /*1cf0*/  SHF.R.S32.HI R18, RZ, 0x1f, R18 ;  /* 0x0000001fff127819 */ /* 0x000fe40000011412 */
[----:B---3--:R-:W-:Y:S02]  /*1d00*/  @!P0 LEA.HI.X R11, R245, R4, R20, 0x1, P1 ;  /* 0x00000004f50b8211 */ /* 0x008fe400008f0c14 */
[----:B------:R-:W-:Y:S02]  /*1d10*/  @!P0 LEA R8, P1, R31, R0, 0x1 ;  /* 0x000000001f088211 */ /* 0x000fe400078208ff */
[----:B------:R-:W-:Y:S01]  /*1d20*/  IADD3 R17, R245, 0xc0, RZ ;  /* 0x000000c0f5117810 */ /* 0x000fe20007ffe0ff */
[----:B------:R-:W-:Y:S01]  /*1d30*/  @!PT LDS RZ, [RZ] ;  /* 0x00000000fffff984 */ /* 0x000fe20000000800 */
[----:B------:R-:W-:Y:S01]  /*1d40*/  @!PT LDS RZ, [RZ] ;  /* 0x00000000fffff984 */ /* 0x000fe20000000800 */
[----:B------:R-:W-:Y:S01]  /*1d50*/  @!PT LDS RZ, [RZ] ;  /* 0x00000000fffff984 */ /* 0x000fe20000000800 */
[----:B------:R1:W-:Y:S01]  /*1d60*/  @!P0 LDGSTS.E.BYPASS.LTC128B.128 [R243+0x1b100], [R10.64], !P6 ;  /* 0x1b1000000af38fae */ /* 0x0003e2000f101d46 */
[----:B------:R-:W-:-:S02]  /*1d70*/  @!P0 LEA.HI.X R9, R31, R4, R19, 0x1, P1 ;  /* 0x000000041f098211 */ /* 0x000fc400008f0c13 */
[C---:B------:R-:W-:Y:S02]  /*1d80*/  @!P0 LEA R6, P1, R30.reuse, R0, 0x1 ;  /* 0x000000001e068211 */ /* 0x040fe400078208ff */
[----:B------:R-:W-:Y:S01]  /*1d90*/  SHF.R.S32.HI R17, RZ, 0x1f, R17 ;  /* 0x0000001fff117819 */ /* 0x000fe20000011411 */
[----:B------:R1:W-:Y:S01]  /*1da0*/  @!P0 LDGSTS.E.BYPASS.LTC128B.128 [R243+0x1f100], [R8.64], !P5 ;  /* 0x1f10000008f38fae */ /* 0x0003e2000e901d46 */
[----:B------:R-:W-:Y:S02]  /*1db0*/  @!P0 LEA.HI.X R7, R30, R4, R18, 0x1, P1 ;  /* 0x000000041e078211 */ /* 0x000fe400008f0c12 */
[C---:B------:R-:W-:Y:S02]  /*1dc0*/  @!P0 LEA R2, P1, R29.reuse, R0, 0x1 ;  /* 0x000000001d028211 */ /* 0x040fe400078208ff */
[----:B------:R-:W-:Y:S01]  /*1dd0*/  SHF.R.S32.HI R0, RZ, 0x1f, R14 ;  /* 0x0000001fff007819 */ /* 0x000fe2000001140e */
[----:B------:R1:W-:Y:S01]  /*1de0*/  @!P0 LDGSTS.E.BYPASS.LTC128B.128 [R243+0x23100], [R6.64], !P4 ;  /* 0x2310000006f38fae */ /* 0x0003e2000e101d46 */
[----:B------:R-:W-:-:S03]  /*1df0*/  @!P0 LEA.HI.X R3, R29, R4, R17, 0x1, P1 ;  /* 0x000000041d038211 */ /* 0x000fc600008f0c11 */
[----:B------:R-:W-:Y:S02]  /*1e00*/  IMAD R0, R0, c[0x0][0x2b0], RZ ;  /* 0x0000ac0000007a24 */ /* 0x000fe400078e02ff */
[----:B------:R1:W-:Y:S02]  /*1e10*/  @!P0 LDGSTS.E.BYPASS.LTC128B.128 [R243+0x27100], [R2.64], !P3 ;  /* 0x2710000002f38fae */ /* 0x0003e4000d901d46 */
[----:B------:R-:W-:Y:S02]  /*1e20*/  IMAD R0, R14, c[0x0][0x2b4], R0 ;  /* 0x0000ad000e007a24 */ /* 0x000fe400078e0200 */
[----:B------:R-:W0:Y:S01]  /*1e30*/  LDGDEPBAR ;  /* 0x00000000000079af */ /* 0x000e220000000000 */
[----:B------:R-:W-:Y:S01]  /*1e40*/  WARPSYNC 0xffffffff ;  /* 0xffffffff00007948 */ /* 0x000fe20003800000 */
[----:B------:R-:W-:-:S05]  /*1e50*/  IMAD.IADD R162, R165, 0x1, R0 ;  /* 0x00000001a5a27824 */ /* 0x000fca00078e0200 */
[----:B------:R1:W-:Y:S02]  /*1e60*/  STL [R1+0x38], R162 ;  /* 0x000038a201007387 */ /* 0x0003e40000100800 */
[----:B------:R-:W2:Y:S04]  /*1e70*/  LDL R168, [R1+0x4] ;  /* 0x0000040001a87983 */ /* 0x000ea80000100800 */
[----:B------:R-:W3:Y:S04]  /*1e80*/  LDL R163, [R1+0x10] ;  /* 0x0000100001a37983 */ /* 0x000ee80000100800 */
[----:B------:R-:W5:Y:S01]  /*1e90*/  LDL R166, [R1+0x18] ;  /* 0x0000180001a67983 */ /* 0x000f620000100800 */
[----:B-1----:R-:W-:Y:S02]  /*1ea0*/  IMAD.MOV.U32 R6, RZ, RZ, 0x60 ;  /* 0x00000060ff067424 */ /* 0x002fe400078e00ff */
[----:B------:R-:W-:Y:S01]  /*1eb0*/  IMAD.MOV.U32 R167, RZ, RZ, c[0x0][0x2b8] ;  /* 0x0000ae00ffa77624 */ /* 0x000fe200078e00ff */
[----:B----4-:R-:W4:Y:S01]  /*1ec0*/  LDL R21, [R1+0x48] ;  /* 0x0000480001157983 */ /* 0x010f220000100800 */
[----:B------:R-:W-:-:S03]  /*1ed0*/  IMAD.MOV.U32 R5, RZ, RZ, c[0x0][0x2ac] ;  /* 0x0000ab00ff057624 */ /* 0x000fc600078e00ff */
[----:B------:R-:W-:Y:S01]  /*1ee0*/  ISETP.NE.AND P1, PT, R167, 0x1, PT ;  /* 0x00000001a700780c */ /* 0x000fe20003f25270 */
[----:B------:R-:W-:Y:S02]  /*1ef0*/  IMAD R5, R5, c[0x0][0x1d0], RZ ;  /* 0x0000740005057a24 */ /* 0x000fe400078e02ff */
[----:B------:R-:W-:Y:S01]  /*1f00*/  IMAD.MOV.U32 R246, RZ, RZ, RZ ;  /* 0x000000fffff67224 */ /* 0x000fe200078e00ff */
[----:B------:R-:W-:Y:S01]  /*1f10*/  BAR.SYNC.DEFER_BLOCKING 0x0 ;  /* 0x0000000000007b1d */ /* 0x000fe20000010000 */
[----:B--2---:R-:W-:-:S04]  /*1f20*/  IMAD R154, R168, R6, -0x60 ;  /* 0xffffffa0a89a7424 */ /* 0x004fc800078e0206 */
[----:B---3--:R-:W-:-:S05]  /*1f30*/  IMAD.IADD R2, R163, 0x1, R154 ;  /* 0x00000001a3027824 */ /* 0x008fca00078e029a */
[C---:B------:R-:W-:Y:S01]  /*1f40*/  ISETP.GE.AND P0, PT, R2.reuse, R5, PT ;  /* 0x000000050200720c */ /* 0x040fe20003f06270 */
[----:B-----5:R-:W-:-:S03]  /*1f50*/  IMAD.IADD R2, R2, 0x1, R166 ;  /* 0x0000000102027824 */ /* 0x020fc600078e02a6 */
        /* <DEDUP_REMOVED lines=9> */
[----:B------:R-:W-:-:S04]  /*1ff0*/  IMAD.MOV R0, RZ, RZ, -R0 ;  /* 0x000000ffff007224 */ /* 0x000fc800078e0a00 */
[----:B------:R-:W-:Y:S01]  /*2000*/  IMAD R252, R0, c[0x0][0x2b8], R2 ;  /* 0x0000ae0000fc7a24 */ /* 0x000fe200078e0202 */
[----:B------:R-:W3:Y:S04]  /*2010*/  S2R R13, SR_TID.X ;  /* 0x00000000000d7919 */ /* 0x000ee80000002100 */
[----:B------:R-:W-:Y:S01]  /*2020*/  SHF.R.S32.HI R10, RZ, 0x1f, R252 ;  /* 0x0000001fff0a7819 */ /* 0x000fe200000114fc */
[----:B------:R-:W-:-:S04]  /*2030*/  IMAD.WIDE.U32 R2, R252, c[0x0][0x1e0], RZ ;  /* 0x00007800fc027a25 */ /* 0x000fc800078e00ff */
[----:B------:R-:W-:-:S04]  /*2040*/  IMAD R0, R10, c[0x0][0x1e0], RZ ;  /* 0x000078000a007a24 */ /* 0x000fc800078e02ff */
[----:B------:R-:W-:-:S04]  /*2050*/  IMAD R0, R252, c[0x0][0x1e4], R0 ;  /* 0x00007900fc007a24 */ /* 0x000fc800078e0200 */
[----:B------:R-:W-:Y:S02]  /*2060*/  IMAD.IADD R3, R3, 0x1, R0 ;  /* 0x0000000103037824 */ /* 0x000fe400078e0200 */
[----:B------:R-:W-:Y:S02]  /*2070*/  IMAD R0, R15, c[0x0][0x1e8], RZ ;  /* 0x00007a000f007a24 */ /* 0x000fe400078e02ff */
[----:B----4-:R-:W-:-:S04]  /*2080*/  IMAD.WIDE.U32 R160, R21, c[0x0][0x1e8], RZ ;  /* 0x00007a0015a07a25 */ /* 0x010fc800078e00ff */
[----:B------:R-:W-:Y:S01]  /*2090*/  IMAD R0, R21, c[0x0][0x1ec], R0 ;  /* 0x00007b0015007a24 */ /* 0x000fe200078e0200 */
[----:B---3--:R-:W-:-:S03]  /*20a0*/  SHF.R.S32.HI R7, RZ, 0x1f, R13 ;  /* 0x0000001fff077819 */ /* 0x008fc6000001140d */
[----:B------:R-:W-:Y:S01]  /*20b0*/  IMAD.IADD R159, R161, 0x1, R0 ;  /* 0x00000001a19f7824 */ /* 0x000fe200078e0200 */
[----:B------:R-:W-:Y:S01]  /*20c0*/  LEA.HI R7, R7, R13, RZ, 0x3 ;  /* 0x0000000d07077211 */ /* 0x000fe200078f18ff */
[----:B------:R-:W-:Y:S02]  /*20d0*/  IMAD.MOV.U32 R153, RZ, RZ, c[0x0][0x2ac] ;  /* 0x0000ab00ff997624 */ /* 0x000fe400078e00ff */
[----:B-1----:R-:W-:Y:S01]  /*20e0*/  IMAD R5, R168, -0x60, R6 ;  /* 0xffffffa0a8057824 */ /* 0x002fe200078e0206 */
[----:B------:R-:W-:-:S03]  /*20f0*/  SHF.R.S32.HI R7, RZ, 0x3, R7 ;  /* 0x00000003ff077819 */ /* 0x000fc60000011407 */
[----:B------:R-:W-:-:S05]  /*2100*/  IMAD R153, R153, c[0x0][0x1d0], R5 ;  /* 0x0000740099997a24 */ /* 0x000fca00078e0205 */
[----:B------:R-:W-:Y:S01]  /*2110*/  IADD3 R26, -R7, R153, RZ ;  /* 0x00000099071a7210 */ /* 0x000fe20007ffe1ff */
[----:B------:R-:W-:Y:S01]  /*2120*/  IMAD.WIDE.U32 R22, R21, c[0x0][0x210], RZ ;  /* 0x0000840015167a25 */ /* 0x000fe200078e00ff */
[----:B------:R-:W-:Y:S04]  /*2130*/  STL.64 [R1+0x20], R160 ;  /* 0x000020a001007387 */ /* 0x000fe80000100a00 */
[----:B------:R-:W-:Y:S04]  /*2140*/  STL [R1+0x1c], R159 ;  /* 0x00001c9f01007387 */ /* 0x000fe80000100800 */
[----:B------:R-:W-:Y:S01]  /*2150*/  STL.64 [R1+0x30], R22 ;  /* 0x0000301601007387 */ /* 0x000fe20000100a00 */
[----:B------:R-:W-:-:S02]  /*2160*/  IMAD.SHL.U32 R156, R31, 0x2, RZ ;  /* 0x000000021f9c7824 */ /* 0x000fc400078e00ff */
[C---:B------:R-:W-:Y:S01]  /*2170*/  IMAD.SHL.U32 R157, R30.reuse, 0x2, RZ ;  /* 0x000000021e9d7824 */ /* 0x040fe200078e00ff */
[C---:B------:R-:W-:Y:S01]  /*2180*/  SHF.L.U64.HI R132, R245.reuse, 0x1, R20 ;  /* 0x00000001f5847819 */ /* 0x040fe20000010214 */
[----:B------:R-:W-:Y:S01]  /*2190*/  IMAD.SHL.U32 R155, R245, 0x2, RZ ;  /* 0x00000002f59b7824 */ /* 0x000fe200078e00ff */
[----:B------:R-:W-:Y:S02]  /*21a0*/  SHF.L.U64.HI R133, R31, 0x1, R19 ;  /* 0x000000011f857819 */ /* 0x000fe40000010213 */
[----:B------:R-:W-:Y:S02]  /*21b0*/  SHF.L.U64.HI R134, R30, 0x1, R18 ;  /* 0x000000011e867819 */ /* 0x000fe40000010212 */
[----:B------:R-:W-:Y:S01]  /*21c0*/  IADD3 R135, R228, 0x20, RZ ;  /* 0x00000020e4877810 */ /* 0x000fe20007ffe0ff */
[C---:B------:R-:W-:Y:S01]  /*21d0*/  IMAD.SHL.U32 R158, R29.reuse, 0x2, RZ ;  /* 0x000000021d9e7824 */ /* 0x040fe200078e00ff */
[----:B------:R-:W-:Y:S02]  /*21e0*/  SHF.L.U64.HI R152, R29, 0x1, R17 ;  /* 0x000000011d987819 */ /* 0x000fe40000010211 */
[----:B--2---:R-:W-:Y:S01]  /*21f0*/  SHF.R.S32.HI R12, RZ, 0x1f, R246 ;  /* 0x0000001fff0c7819 */ /* 0x004fe200000114f6 */
[----:B------:R-:W-:-:S04]  /*2200*/  IMAD.WIDE.U32 R2, R246, c[0x0][0x1f0], R2 ;  /* 0x00007c00f6027a25 */ /* 0x000fc800078e0002 */
[----:B------:R-:W-:Y:S01]  /*2210*/  IMAD R4, R12, c[0x0][0x1f0], RZ ;  /* 0x00007c000c047a24 */ /* 0x000fe200078e02ff */
[----:B------:R-:W-:-:S03]  /*2220*/  IADD3 R0, P0, R2, R160, RZ ;  /* 0x000000a002007210 */ /* 0x000fc60007f1e0ff */
[----:B------:R-:W-:-:S05]  /*2230*/  IMAD R4, R246, c[0x0][0x1f4], R4 ;  /* 0x00007d00f6047a24 */ /* 0x000fca00078e0204 */
[----:B------:R-:W-:Y:S02]  /*2240*/  IADD3.X R2, R159, R3, R4, P0, !PT ;  /* 0x000000039f027210 */ /* 0x000fe400007fe404 */
[----:B------:R-:W-:-:S04]  /*2250*/  LEA R9, P0, R0, c[0x0][0x1c8], 0x1 ;  /* 0x0000720000097a11 */ /* 0x000fc800078008ff */
[----:B------:R-:W-:Y:S02]  /*2260*/  LEA.HI.X R13, R0, c[0x0][0x1cc], R2, 0x1, P0 ;  /* 0x00007300000d7a11 */ /* 0x000fe400000f0c02 */
[----:B------:R-:W1:Y:S01]  /*2270*/  SHFL.IDX PT, R0, R9, RZ, 0x181f ;  /* 0x00181fff09007589 */ /* 0x000e6200000e0000 */
[----:B------:R-:W-:-:S03]  /*2280*/  ISETP.GE.AND P0, PT, R26, 0x1, PT ;  /* 0x000000011a00780c */ /* 0x000fc60003f06270 */
[----:B------:R-:W2:Y:S04]  /*2290*/  SHFL.IDX PT, R2, R13, RZ, 0x181f ;  /* 0x00181fff0d027589 */ /* 0x000ea800000e0000 */
[----:B------:R-:W3:Y:S06]  /*22a0*/  SHFL.IDX PT, R8, R9, 0x1, 0x181f ;  /* 0x00381f0009087f89 */ /* 0x000eec00000e0000 */
[----:B------:R-:W-:-:S02]  /*22b0*/  @P0 ISETP.GE.AND P3, PT, R245, c[0x0][0x1d4], PT ;  /* 0x00007500f5000a0c */ /* 0x000fc40003f66270 */
[----:B------:R-:W-:Y:S01]  /*22c0*/  @P0 ISETP.GE.AND P4, PT, R31, c[0x0][0x1d4], PT ;  /* 0x000075001f000a0c */ /* 0x000fe20003f86270 */
[----:B------:R-:W4:Y:S01]  /*22d0*/  SHFL.IDX PT, R11, R13, 0x1, 0x181f ;  /* 0x00381f000d0b7f89 */ /* 0x000f2200000e0000 */
[-C--:B-1----:R-:W-:Y:S02]  /*22e0*/  @P0 LEA R4, P2, R245, R0.reuse, 0x1 ;  /* 0x00000000f5040211 */ /* 0x082fe400078408ff */
[----:B------:R-:W-:Y:S02]  /*22f0*/  @P0 LEA R6, P1, R31, R0, 0x1 ;  /* 0x000000001f060211 */ /* 0x000fe400078208ff */
[-C--:B--2---:R-:W-:Y:S02]  /*2300*/  @P0 LEA.HI.X R5, R245, R2.reuse, R20, 0x1, P2 ;  /* 0x00000002f5050211 */ /* 0x084fe400010f0c14 */
[----:B------:R-:W-:Y:S02]  /*2310*/  @P0 LEA.HI.X R7, R31, R2, R19, 0x1, P1 ;  /* 0x000000021f070211 */ /* 0x000fe400008f0c13 */
[----:B------:R-:W-:Y:S01]  /*2320*/  ISETP.GE.AND P1, PT, R26, 0x21, PT ;  /* 0x000000211a00780c */ /* 0x000fe20003f26270 */
[----:B------:R1:W-:Y:S01]  /*2330*/  @P0 LDGSTS.E.BYPASS.LTC128B.128 [R243+0xc100], [R4.64], !P3 ;  /* 0x0c10000004f30fae */ /* 0x0003e2000d901d46 */
[----:B------:R-:W-:-:S03]  /*2340*/  @P0 ISETP.GE.AND P5, PT, R30, c[0x0][0x1d4], PT ;  /* 0x000075001e000a0c */ /* 0x000fc60003fa6270 */
[----:B------:R2:W-:Y:S01]  /*2350*/  @P0 LDGSTS.E.BYPASS.LTC128B.128 [R243+0xf100], [R6.64], !P4 ;  /* 0x0f10000006f30fae */ /* 0x0005e2000e101d46 */
[----:B------:R-:W-:Y:S02]  /*2360*/  @P0 ISETP.GE.AND P4, PT, R29, c[0x0][0x1d4], PT ;  /* 0x000075001d000a0c */ /* 0x000fe40003f86270 */
[----:B-1----:R-:W-:-:S04]  /*2370*/  @P0 LEA R4, P2, R30, R0, 0x1 ;  /* 0x000000001e040211 */ /* 0x002fc800078408ff */
[----:B------:R-:W-:Y:S02]  /*2380*/  @P0 LEA.HI.X R5, R30, R2, R18, 0x1, P2 ;  /* 0x000000021e050211 */ /* 0x000fe400010f0c12 */
[----:B--2---:R-:W-:-:S03]  /*2390*/  @P0 LEA R6, P2, R29, R0, 0x1 ;  /* 0x000000001d060211 */ /* 0x004fc600078408ff */
[----:B------:R3:W-:Y:S01]  /*23a0*/  @P0 LDGSTS.E.BYPASS.LTC128B.128 [R243+0x12100], [R4.64], !P5 ;  /* 0x1210000004f30fae */ /* 0x0007e2000e901d46 */
[----:B------:R-:W-:Y:S02]  /*23b0*/  @P0 LEA.HI.X R7, R29, R2, R17, 0x1, P2 ;  /* 0x000000021d070211 */ /* 0x000fe400010f0c11 */
[----:B------:R-:W-:Y:S01]  /*23c0*/  @P1 ISETP.GE.AND P2, PT, R245, c[0x0][0x1d4], PT ;  /* 0x00007500f5001a0c */ /* 0x000fe20003f46270 */
[----:B------:R-:W-:Y:S02]  /*23d0*/  IMAD R0, R10, c[0x0][0x208], RZ ;  /* 0x000082000a007a24 */ /* 0x000fe400078e02ff */
[----:B------:R1:W-:Y:S01]  /*23e0*/  @P0 LDGSTS.E.BYPASS.LTC128B.128 [R243+0x15100], [R6.64], !P4 ;  /* 0x1510000006f30fae */ /* 0x0003e2000e101d46 */
[----:B------:R-:W-:Y:S01]  /*23f0*/  @P1 ISETP.GE.AND P4, PT, R31, c[0x0][0x1d4], PT ;  /* 0x000075001f001a0c */ /* 0x000fe20003f86270 */
[----:B------:R-:W-:Y:S02]  /*2400*/  IMAD.WIDE.U32 R2, R252, c[0x0][0x208], RZ ;  /* 0x00008200fc027a25 */ /* 0x000fe400078e00ff */
[----:B------:R-:W-:Y:S01]  /*2410*/  SHFL.IDX PT, R10, R13, 0x2, 0x181f ;  /* 0x00581f000d0a7f89 */ /* 0x000fe200000e0000 */
[----:B---3--:R-:W-:-:S04]  /*2420*/  @P1 LEA R4, P3, R245, R8, 0x1 ;  /* 0x00000008f5041211 */ /* 0x008fc800078608ff */
[----:B----4-:R-:W-:Y:S01]  /*2430*/  @P1 LEA.HI.X R5, R245, R11, R20, 0x1, P3 ;  /* 0x0000000bf5051211 */ /* 0x010fe200018f0c14 */
[----:B-1----:R-:W-:Y:S02]  /*2440*/  IMAD R7, R252, c[0x0][0x20c], R0 ;  /* 0x00008300fc077a24 */ /* 0x002fe400078e0200 */
[----:B------:R-:W1:Y:S01]  /*2450*/  SHFL.IDX PT, R0, R9, 0x2, 0x181f ;  /* 0x00581f0009007f89 */ /* 0x000e6200000e0000 */
[----:B------:R-:W-:-:S03]  /*2460*/  @P1 LEA R6, P0, R31, R8, 0x1 ;  /* 0x000000081f061211 */ /* 0x000fc600078008ff */
[----:B------:R2:W-:Y:S01]  /*2470*/  @P1 LDGSTS.E.BYPASS.LTC128B.128 [R243+0xd100], [R4.64], !P2 ;  /* 0x0d10000004f31fae */ /* 0x0005e2000d101d46 */
[----:B------:R-:W-:Y:S01]  /*2480*/  @P1 ISETP.GE.AND P2, PT, R30, c[0x0][0x1d4], PT ;  /* 0x000075001e001a0c */ /* 0x000fe20003f46270 */
[----:B------:R-:W-:Y:S01]  /*2490*/  IMAD.IADD R3, R3, 0x1, R7 ;  /* 0x0000000103037824 */ /* 0x000fe200078e0207 */
[----:B------:R-:W-:Y:S02]  /*24a0*/  @P1 LEA.HI.X R7, R31, R11, R19, 0x1, P0 ;  /* 0x0000000b1f071211 */ /* 0x000fe400000f0c13 */
[----:B------:R-:W-:-:S03]  /*24b0*/  ISETP.GE.AND P0, PT, R26, 0x41, PT ;  /* 0x000000411a00780c */ /* 0x000fc60003f06270 */
[----:B------:R3:W-:Y:S01]  /*24c0*/  @P1 LDGSTS.E.BYPASS.LTC128B.128 [R243+0x10100], [R6.64], !P4 ;  /* 0x1010000006f31fae */ /* 0x0007e2000e101d46 */
[----:B------:R-:W-:Y:S01]  /*24d0*/  @P1 ISETP.GE.AND P4, PT, R29, c[0x0][0x1d4], PT ;  /* 0x000075001d001a0c */ /* 0x000fe20003f86270 */
[----:B------:R-:W-:Y:S01]  /*24e0*/  IMAD.WIDE.U32 R2, R246, c[0x0][0x218], R2 ;  /* 0x00008600f6027a25 */ /* 0x000fe200078e0002 */
[----:B--2---:R-:W-:-:S04]  /*24f0*/  @P1 LEA R4, P3, R30, R8, 0x1 ;  /* 0x000000081e041211 */ /* 0x004fc800078608ff */
[----:B------:R-:W-:Y:S01]  /*2500*/  @P1 LEA.HI.X R5, R30, R11, R18, 0x1, P3 ;  /* 0x0000000b1e051211 */ /* 0x000fe200018f0c12 */
[----:B---3--:R-:W-:-:S04]  /*2510*/  IMAD R6, R15, c[0x0][0x210], RZ ;  /* 0x000084000f067a24 */ /* 0x008fc800078e02ff */
[----:B------:R2:W-:Y:S02]  /*2520*/  @P1 LDGSTS.E.BYPASS.LTC128B.128 [R243+0x13100], [R4.64], !P2 ;  /* 0x1310000004f31fae */ /* 0x0005e4000d101d46 */
[----:B--2---:R-:W-:Y:S01]  /*2530*/  IMAD R5, R21, c[0x0][0x214], R6 ;  /* 0x0000850015057a24 */ /* 0x004fe200078e0206 */
[----:B------:R-:W-:Y:S01]  /*2540*/  @P1 LEA R6, P3, R29, R8, 0x1 ;  /* 0x000000081d061211 */ /* 0x000fe200078608ff */
[----:B------:R-:W-:Y:S01]  /*2550*/  IMAD R8, R12, c[0x0][0x218], RZ ;  /* 0x000086000c087a24 */ /* 0x000fe200078e02ff */
[----:B-1----:R-:W-:Y:S02]  /*2560*/  @P0 LEA R4, P2, R245, R0, 0x1 ;  /* 0x00000000f5040211 */ /* 0x002fe400078408ff */
[----:B------:R-:W-:Y:S02]  /*2570*/  @P1 LEA.HI.X R7, R29, R11, R17, 0x1, P3 ;  /* 0x0000000b1d071211 */ /* 0x000fe400018f0c11 */
[----:B------:R-:W-:Y:S01]  /*2580*/  @P0 ISETP.GE.AND P3, PT, R245, c[0x0][0x1d4], PT ;  /* 0x00007500f5000a0c */ /* 0x000fe20003f66270 */
[----:B------:R-:W-:Y:S01]  /*2590*/  IMAD.IADD R9, R23, 0x1, R5 ;  /* 0x0000000117097824 */ /* 0x000fe200078e0205 */
[----:B------:R-:W-:Y:S01]  /*25a0*/  @P0 LEA.HI.X R5, R245, R10, R20, 0x1, P2 ;  /* 0x0000000af5050211 */ /* 0x000fe200010f0c14 */
[----:B------:R-:W-:Y:S01]  /*25b0*/  IMAD R8, R246, c[0x0][0x21c], R8 ;  /* 0x00008700f6087a24 */ /* 0x000fe200078e0208 */
[----:B------:R-:W-:Y:S01]  /*25c0*/  IADD3 R2, P2, R2, R22, RZ ;  /* 0x0000001602027210 */ /* 0x000fe20007f5e0ff */
[----:B------:R-:W1:Y:S03]  /*25d0*/  S2R R21, SR_TID.X ;  /* 0x0000000000157919 */ /* 0x000e660000002100 */
[----:B------:R-:W-:Y:S01]  /*25e0*/  IADD3.X R3, R9, R3, R8, P2, !PT ;  /* 0x0000000309037210 */ /* 0x000fe200017fe408 */
[----:B------:R2:W-:Y:S01]  /*25f0*/  @P1 LDGSTS.E.BYPASS.LTC128B.128 [R243+0x16100], [R6.64], !P4 ;  /* 0x1610000006f31fae */ /* 0x0005e2000e101d46 */
[----:B------:R-:W-:-:S02]  /*2600*/  @P0 LEA R8, P2, R31, R0, 0x1 ;  /* 0x000000001f080211 */ /* 0x000fc400078408ff */
[C---:B------:R-:W-:Y:S01]  /*2610*/  LEA R27, P1, R2.reuse, c[0x0][0x1f8], 0x1 ;  /* 0x00007e00021b7a11 */ /* 0x040fe200078208ff */
[----:B------:R3:W-:Y:S01]  /*2620*/  STL [R1+0x3c], R9 ;  /* 0x00003c0901007387 */ /* 0x0007e20000100800 */
[----:B------:R-:W-:Y:S02]  /*2630*/  @P0 ISETP.GE.AND P4, PT, R31, c[0x0][0x1d4], PT ;  /* 0x000075001f000a0c */ /* 0x000fe40003f86270 */
[----:B------:R-:W-:Y:S01]  /*2640*/  LEA.HI.X R28, R2, c[0x0][0x1fc], R3, 0x1, P1 ;  /* 0x00007f00021c7a11 */ /* 0x000fe200008f0c03 */
[----:B------:R4:W-:Y:S01]  /*2650*/  @P0 LDGSTS.E.BYPASS.LTC128B.128 [R243+0xe100], [R4.64], !P3 ;  /* 0x0e10000004f30fae */ /* 0x0009e2000d901d46 */
[----:B------:R-:W-:Y:S02]  /*2660*/  @P0 ISETP.GE.AND P1, PT, R29, c[0x0][0x1d4], PT ;  /* 0x000075001d000a0c */ /* 0x000fe40003f26270 */
[----:B--2---:R-:W-:Y:S02]  /*2670*/  @P0 LEA R6, P3, R30, R0, 0x1 ;  /* 0x000000001e060211 */ /* 0x004fe400078608ff */
[----:B---3--:R-:W-:-:S02]  /*2680*/  @P0 LEA.HI.X R9, R31, R10, R19, 0x1, P2 ;  /* 0x0000000a1f090211 */ /* 0x008fc400010f0c13 */
[C---:B------:R-:W-:Y:S02]  /*2690*/  @P0 ISETP.GE.AND P2, PT, R30.reuse, c[0x0][0x1d4], PT ;  /* 0x000075001e000a0c */ /* 0x040fe40003f46270 */
[----:B------:R-:W-:Y:S01]  /*26a0*/  @P0 LEA.HI.X R7, R30, R10, R18, 0x1, P3 ;  /* 0x0000000a1e070211 */ /* 0x000fe200018f0c12 */
[----:B------:R2:W-:Y:S01]  /*26b0*/  @P0 LDGSTS.E.BYPASS.LTC128B.128 [R243+0x11100], [R8.64], !P4 ;  /* 0x1110000008f30fae */ /* 0x0005e2000e101d46 */
[----:B----4-:R-:W-:-:S04]  /*26c0*/  @P0 LEA R4, P3, R29, R0, 0x1 ;  /* 0x000000001d040211 */ /* 0x010fc800078608ff */
[----:B------:R-:W-:Y:S02]  /*26d0*/  @P0 LEA.HI.X R5, R29, R10, R17, 0x1, P3 ;  /* 0x0000000a1d050211 */ /* 0x000fe400018f0c11 */
[----:B-1----:R-:W-:-:S03]  /*26e0*/  SHF.R.S32.HI R13, RZ, 0x1f, R21 ;  /* 0x0000001fff0d7819 */ /* 0x002fc60000011415 */
[----:B------:R1:W-:Y:S04]  /*26f0*/  @P0 LDGSTS.E.BYPASS.LTC128B.128 [R243+0x14100], [R6.64], !P2 ;  /* 0x1410000006f30fae */ /* 0x0003e8000d101d46 */
[----:B------:R1:W-:Y:S04]  /*2700*/  @P0 LDGSTS.E.BYPASS.LTC128B.128 [R243+0x17100], [R4.64], !P1 ;  /* 0x1710000004f30fae */ /* 0x0003e8000c901d46 */
[----:B------:R-:W0:Y:S01]  /*2710*/  LDGDEPBAR ;  /* 0x00000000000079af */ /* 0x000e220000000000 */
[----:B------:R-:W-:-:S03]  /*2720*/  LEA.HI R13, R13, R21, RZ, 0x3 ;  /* 0x000000150d0d7211 */ /* 0x000fc600078f18ff */
[----:B------:R-:W3:Y:S01]  /*2730*/  SHFL.IDX PT, R0, R27, RZ, 0x181f ;  /* 0x00181fff1b007589 */ /* 0x000ee200000e0000 */
[----:B------:R-:W-:-:S03]  /*2740*/  LOP3.LUT R13, R13, 0xfffffff8, RZ, 0xc0, !PT ;  /* 0xfffffff80d0d7812 */ /* 0x000fc600078ec0ff */
[----:B------:R-:W4:Y:S04]  /*2750*/  SHFL.IDX PT, R2, R28, RZ, 0x181f ;  /* 0x00181fff1c027589 */ /* 0x000f2800000e0000 */
[----:B--2---:R-:W2:Y:S01]  /*2760*/  SHFL.IDX PT, R8, R27, 0x1, 0x181f ;  /* 0x00381f001b087f89 */ /* 0x004ea200000e0000 */
[----:B------:R-:W-:-:S03]  /*2770*/  IMAD.IADD R13, R21, 0x1, -R13 ;  /* 0x00000001150d7824 */ /* 0x000fc600078e0a0d */
[----:B------:R-:W5:Y:S02]  /*2780*/  SHFL.IDX PT, R3, R28, 0x1, 0x181f ;  /* 0x00381f001c037f89 */ /* 0x000f6400000e0000 */
[----:B------:R-:W-:Y:S01]  /*2790*/  R2P PR, R13, 0x6 ;  /* 0x000000060d007804 */ /* 0x000fe20000000000 */
[----:B------:R-:W-:-:S04]  /*27a0*/  DEPBAR.LE SB0, 0x1 ;  /* 0x000080400000791a */ /* 0x000fc80000000000 */
[----:B------:R-:W-:-:S04]  /*27b0*/  DEPBAR.LE SB0, 0x0 ;  /* 0x000080000000791a */ /* 0x000fc80000000000 */
[----:B------:R-:W-:Y:S01]  /*27c0*/  BAR.SYNC.DEFER_BLOCKING 0x0 ;  /* 0x0000000000007b1d */ /* 0x000fe20000010000 */
[CC--:B---3--:R-:W-:Y:S02]  /*27d0*/  IADD3 R20, P0, R0.reuse, R156.reuse, RZ ;  /* 0x0000009c00147210 */ /* 0x0c8fe40007f1e0ff */
[----:B------:R-:W-:Y:S02]  /*27e0*/  IADD3 R18, P4, R0, R157, RZ ;  /* 0x0000009d00127210 */ /* 0x000fe40007f9e0ff */
[----:B------:R-:W-:Y:S01]  /*27f0*/  @P1 IADD3 R135, R228, -0x20, RZ ;  /* 0xffffffe0e4871810 */ /* 0x000fe20007ffe0ff */
[----:B----4-:R-:W-:Y:S01]  /*2800*/  IMAD.X R21, R2, 0x1, R133, P0 ;  /* 0x0000000102157824 */ /* 0x010fe200000e0685 */
[----:B--2---:R-:W-:Y:S01]  /*2810*/  IADD3 R10, P1, R8, R155, RZ ;  /* 0x0000009b080a7210 */ /* 0x004fe20007f3e0ff */
[----:B------:R-:W-:Y:S01]  /*2820*/  IMAD.X R19, R2, 0x1, R134, P4 ;  /* 0x0000000102137824 */ /* 0x000fe200020e0686 */
[----:B------:R-:W-:Y:S02]  /*2830*/  IADD3 R24, P0, R8, R156, RZ ;  /* 0x0000009c08187210 */ /* 0x000fe40007f1e0ff */
[----:B------:R-:W-:-:S02]  /*2840*/  ISETP.GE.AND P5, PT, R245, c[0x0][0x1d4], PT ;  /* 0x00007500f5007a0c */ /* 0x000fc40003fa6270 */
[----:B------:R-:W-:Y:S01]  /*2850*/  ISETP.GE.AND P4, PT, R31, c[0x0][0x1d4], PT ;  /* 0x000075001f007a0c */ /* 0x000fe20003f86270 */
[C---:B-----5:R-:W-:Y:S01]  /*2860*/  IMAD.X R11, R3.reuse, 0x1, R132, P1 ;  /* 0x00000001030b7824 */ /* 0x060fe200008e0684 */
[----:B------:R-:W-:Y:S01]  /*2870*/  IADD3 R22, P3, R0, R155, RZ ;  /* 0x0000009b00167210 */ /* 0x000fe20007f7e0ff */
[----:B------:R-:W-:Y:S01]  /*2880*/  IMAD.X R25, R3, 0x1, R133, P0 ;  /* 0x0000000103197824 */ /* 0x000fe200000e0685 */
[C---:B------:R-:W-:Y:S02]  /*2890*/  ISETP.LT.OR P1, PT, R26.reuse, 0x1, P5 ;  /* 0x000000011a00780c */ /* 0x040fe40002f21670 */
[----:B------:R-:W-:Y:S02]  /*28a0*/  ISETP.LT.OR P0, PT, R26, 0x1, P4 ;  /* 0x000000011a00780c */ /* 0x000fe40002701670 */
[----:B------:R-:W-:Y:S02]  /*28b0*/  IADD3.X R23, R2, R132, RZ, P3, !PT ;  /* 0x0000008402177210 */ /* 0x000fe40001ffe4ff */
[----:B------:R-:W-:Y:S01]  /*28c0*/  IADD3 R16, P3, R0, R158, RZ ;  /* 0x0000009e00107210 */ /* 0x000fe20007f7e0ff */
[----:B-1----:R-:W-:Y:S04]  /*28d0*/  LDSM.16.M88.4 R4, [R239] ;  /* 0x00000000ef04783b */ /* 0x002fe80000000200 */
[----:B------:R-:W-:Y:S01]  /*28e0*/  IMAD.X R17, R2, 0x1, R152, P3 ;  /* 0x0000000102117824 */ /* 0x000fe200018e0698 */
[----:B------:R-:W-:Y:S01]  /*28f0*/  ISETP.GE.AND P3, PT, R30, c[0x0][0x1d4], PT ;  /* 0x000075001e007a0c */ /* 0x000fe20003f66270 */
[----:B------:R-:W-:Y:S04]  /*2900*/  LDSM.16.M88.4 R40, [R228] ;  /* 0x00000000e428783b */ /* 0x000fe80000000200 */
[----:B------:R-:W-:Y:S04]  /*2910*/  LDSM.16.M88.4 R32, [R228+0x800] ;  /* 0x00080000e420783b */ /* 0x000fe80000000200 */
[----:B------:R-:W-:Y:S04]  /*2920*/  LDSM.16.M88.4 R44, [R228+0x1000] ;  /* 0x00100000e42c783b */ /* 0x000fe80000000200 */
[----:B------:R-:W-:Y:S04]  /*2930*/  LDSM.16.M88.4 R52, [R228+0x1800] ;  /* 0x00180000e434783b */ /* 0x000fe80000000200 */
[----:B------:R-:W-:Y:S04]  /*2940*/  LDSM.16.M88.4 R60, [R228+0x2000] ;  /* 0x00200000e43c783b */ /* 0x000fe80000000200 */
[----:B------:R-:W-:Y:S04]  /*2950*/  LDSM.16.M88.4 R72, [R228+0x2800] ;  /* 0x00280000e448783b */ /* 0x000fe80000000200 */
[----:B------:R-:W-:Y:S04]  /*2960*/  LDSM.16.M88.4 R12, [R240] ;  /* 0x00000000f00c783b */ /* 0x000fe80000000200 */
[----:B------:R-:W-:Y:S04]  /*2970*/  LDSM.16.M88.4 R64, [R135] ;  /* 0x000000008740783b */ /* 0x000fe80000000200 */
[----:B------:R-:W-:Y:S04]  /*2980*/  LDSM.16.M88.4 R68, [R135+0x800] ;  /* 0x000800008744783b */ /* 0x000fe80000000200 */
[----:B------:R-:W-:Y:S04]  /*2990*/  LDSM.16.M88.4 R76, [R135+0x1000] ;  /* 0x00100000874c783b */ /* 0x000fe80000000200 */
[----:B------:R-:W-:Y:S04]  /*29a0*/  LDSM.16.M88.4 R92, [R135+0x1800] ;  /* 0x00180000875c783b */ /* 0x000fe80000000200 */
[----:B------:R-:W-:Y:S04]  /*29b0*/  LDSM.16.M88.4 R96, [R135+0x2000] ;  /* 0x002000008760783b */ /* 0x000fe80000000200 */
[----:B------:R-:W-:Y:S04]  /*29c0*/  LDSM.16.M88.4 R112, [R135+0x2800] ;  /* 0x002800008770783b */ /* 0x000fe80000000200 */
[----:B------:R-:W-:Y:S01]  /*29d0*/  @!PT LDS RZ, [RZ] ;  /* 0x00000000fffff984 */ /* 0x000fe20000000800 */
[----:B------:R-:W-:Y:S01]  /*29e0*/  @!PT LDS RZ, [RZ] ;  /* 0x00000000fffff984 */ /* 0x000fe20000000800 */
[----:B------:R-:W-:Y:S01]  /*29f0*/  @!PT LDS RZ, [RZ] ;  /* 0x00000000fffff984 */ /* 0x000fe20000000800 */
[----:B------:R1:W-:Y:S04]  /*2a00*/  LDGSTS.E.BYPASS.LTC128B.128 [R243+0x100], [R22.64], !P1 ;  /* 0x0010000016f37fae */ /* 0x0003e8000c901d46 */
[----:B------:R1:W-:Y:S01]  /*2a10*/  LDGSTS.E.BYPASS.LTC128B.128 [R243+0x3100], [R20.64], !P0 ;  /* 0x0310000014f37fae */ /* 0x0003e2000c101d46 */
[----:B------:R-:W-:-:S02]  /*2a20*/  ISETP.LT.OR P0, PT, R26, 0x1, P3 ;  /* 0x000000011a00780c */ /* 0x000fc40001f01670 */
[----:B------:R-:W-:-:S11]  /*2a30*/  ISETP.GE.AND P1, PT, R29, c[0x0][0x1d4], PT ;  /* 0x000075001d007a0c */ /* 0x000fd60003f26270 */
[----:B------:R2:W-:Y:S01]  /*2a40*/  LDGSTS.E.BYPASS.LTC128B.128 [R243+0x6100], [R18.64], !P0 ;  /* 0x0610000012f37fae */ /* 0x0005e2000c101d46 */
[----:B------:R-:W-:-:S13]  /*2a50*/  ISETP.LT.OR P0, PT, R26, 0x1, P1 ;  /* 0x000000011a00780c */ /* 0x000fda0000f01670 */
[----:B------:R3:W-:Y:S04]  /*2a60*/  LDGSTS.E.BYPASS.LTC128B.128 [R243+0x9100], [R16.64], !P0 ;  /* 0x0910000010f37fae */ /* 0x0007e8000c101d46 */
[----:B------:R-:W4:Y:S01]  /*2a70*/  SHFL.IDX PT, R0, R27, 0x2, 0x181f ;  /* 0x00581f001b007f89 */ /* 0x000f2200000e0000 */
[----:B---3--:R-:W-:-:S05]  /*2a80*/  IADD3 R16, P0, R8, R157, RZ ;  /* 0x0000009d08107210 */ /* 0x008fca0007f1e0ff */
[----:B------:R-:W-:Y:S01]  /*2a90*/  IMAD.X R17, R3, 0x1, R134, P0 ;  /* 0x0000000103117824 */ /* 0x000fe200000e0686 */
[----:B------:R-:W-:Y:S01]  /*2aa0*/  ISETP.LT.OR P0, PT, R26, 0x21, P5 ;  /* 0x000000211a00780c */ /* 0x000fe20002f01670 */
[----:B------:R-:W3:-:S12]  /*2ab0*/  SHFL.IDX PT, R2, R28, 0x2, 0x181f ;  /* 0x00581f001c027f89 */ /* 0x000ed800000e0000 */
[----:B------:R5:W-:Y:S02]  /*2ac0*/  LDGSTS.E.BYPASS.LTC128B.128 [R243+0x1100], [R10.64], !P0 ;  /* 0x011000000af37fae */ /* 0x000be4000c101d46 */
[----:B-----5:R-:W-:-:S05]  /*2ad0*/  IADD3 R10, P0, R8, R158, RZ ;  /* 0x0000009e080a7210 */ /* 0x020fca0007f1e0ff */
[----:B------:R-:W-:Y:S01]  /*2ae0*/  IMAD.X R11, R3, 0x1, R152, P0 ;  /* 0x00000001030b7824 */ /* 0x000fe200000e0698 */
[----:B------:R-:W-:-:S13]  /*2af0*/  ISETP.LT.OR P0, PT, R26, 0x21, P4 ;  /* 0x000000211a00780c */ /* 0x000fda0002701670 */
[----:B------:R5:W-:Y:S01]  /*2b00*/  LDGSTS.E.BYPASS.LTC128B.128 [R243+0x4100], [R24.64], !P0 ;  /* 0x0410000018f37fae */ /* 0x000be2000c101d46 */
[----:B----4-:R-:W-:-:S04]  /*2b10*/  IADD3 R8, P0, R0, R155, RZ ;  /* 0x0000009b00087210 */ /* 0x010fc80007f1e0ff */
[----:B---3--:R-:W-:Y:S02]  /*2b20*/  IADD3.X R9, R2, R132, RZ, P0, !PT ;  /* 0x0000008402097210 */ /* 0x008fe400007fe4ff */
[----:B------:R-:W-:-:S13]  /*2b30*/  ISETP.LT.OR P0, PT, R26, 0x21, P3 ;  /* 0x000000211a00780c */ /* 0x000fda0001f01670 */
[----:B------:R3:W-:Y:S01]  /*2b40*/  LDGSTS.E.BYPASS.LTC128B.128 [R243+0x7100], [R16.64], !P0 ;  /* 0x0710000010f37fae */ /* 0x0007e2000c101d46 */
[----:B------:R-:W-:Y:S01]  /*2b50*/  HMMA.16816.F32 R48, R4, R40, RZ ;  /* 0x000000280430723c */ /* 0x000fe200000018ff */
[----:B---3--:R-:W-:-:S05]  /*2b60*/  IADD3 R16, P0, R0, R156, RZ ;  /* 0x0000009c00107210 */ /* 0x008fca0007f1e0ff */
[----:B------:R-:W-:Y:S01]  /*2b70*/  IMAD.X R17, R2, 0x1, R133, P0 ;  /* 0x0000000102117824 */ /* 0x000fe200000e0685 */
[----:B------:R-:W-:Y:S01]  /*2b80*/  ISETP.LT.OR P0, PT, R26, 0x21, P1 ;  /* 0x000000211a00780c */ /* 0x000fe20000f01670 */
[C---:B------:R-:W-:Y:S11]  /*2b90*/  HMMA.16816.F32 R40, R4.reuse, R42, RZ ;  /* 0x0000002a0428723c */ /* 0x040ff600000018ff */
[----:B------:R-:W-:Y:S01]  /*2ba0*/  @!UPT UIADD3 URZ, URZ, URZ, URZ ;  /* 0x0000003f3f3ff290 */ /* 0x000fe2000fffe03f */
[----:B------:R3:W-:Y:S01]  /*2bb0*/  LDGSTS.E.BYPASS.LTC128B.128 [R243+0xa100], [R10.64], !P0 ;  /* 0x0a1000000af37fae */ /* 0x0007e2000c101d46 */
[C---:B------:R-:W-:Y:S08]  /*2bc0*/  HMMA.16816.F32 R28, R4.reuse, R44, RZ ;  /* 0x0000002c041c723c */ /* 0x040ff000000018ff */
[C---:B-1----:R-:W-:Y:S08]  /*2bd0*/  HMMA.16816.F32 R20, R4.reuse, R46, RZ ;  /* 0x0000002e0414723c */ /* 0x042ff000000018ff */
[----:B------:R-:W-:Y:S01]  /*2be0*/  HMMA.16816.F32 R36, R4, R32, RZ ;  /* 0x000000200424723c */ /* 0x000fe200000018ff */
[----:B---3--:R-:W-:-:S07]  /*2bf0*/  IADD3 R10, P0, R0, R157, RZ ;  /* 0x0000009d000a7210 */ /* 0x008fce0007f1e0ff */
[----:B------:R-:W-:Y:S01]  /*2c00*/  HMMA.16816.F32 R44, R4, R52, RZ ;  /* 0x00000034042c723c */ /* 0x000fe200000018ff */
[----:B------:R-:W-:Y:S01]  /*2c10*/  IMAD.X R11, R2, 0x1, R134, P0 ;  /* 0x00000001020b7824 */ /* 0x000fe200000e0686 */
[----:B------:R-:W-:-:S06]  /*2c20*/  ISETP.LT.OR P0, PT, R26, 0x41, P5 ;  /* 0x000000411a00780c */ /* 0x000fcc0002f01670 */
[----:B------:R-:W-:Y:S01]  /*2c30*/  HMMA.16816.F32 R32, R4, R34, RZ ;  /* 0x000000220420723c */ /* 0x000fe200000018ff */
[C---:B------:R-:W-:Y:S01]  /*2c40*/  ISETP.LT.OR P4, PT, R26.reuse, 0x41, P4 ;  /* 0x000000411a00780c */ /* 0x040fe20002781670 */
[----:B------:R-:W-:Y:S01]  /*2c50*/  IMAD.MOV.U32 R3, RZ, RZ, 0x40 ;  /* 0x00000040ff037424 */ /* 0x000fe200078e00ff */
[C---:B------:R-:W-:Y:S02]  /*2c60*/  ISETP.LT.OR P3, PT, R26.reuse, 0x41, P3 ;  /* 0x000000411a00780c */ /* 0x040fe40001f61670 */
[----:B------:R-:W-:-:S03]  /*2c70*/  ISETP.LT.OR P1, PT, R26, 0x41, P1 ;  /* 0x000000411a00780c */ /* 0x000fc60000f21670 */
[C---:B------:R-:W-:Y:S01]  /*2c80*/  HMMA.16816.F32 R84, R4.reuse, R72, RZ ;  /* 0x000000480454723c */ /* 0x040fe200000018ff */
[----:B------:R1:W-:Y:S05]  /*2c90*/  LDGSTS.E.BYPASS.LTC128B.128 [R243+0x2100], [R8.64], !P0 ;  /* 0x0210000008f37fae */ /* 0x0003ea000c101d46 */
[----:B------:R2:W-:Y:S02]  /*2ca0*/  LDGSTS.E.BYPASS.LTC128B.128 [R243+0x5100], [R16.64], !P4 ;  /* 0x0510000010f37fae */ /* 0x0005e4000e101d46 */
[C---:B------:R-:W-:Y:S02]  /*2cb0*/  HMMA.16816.F32 R52, R4.reuse, R54, RZ ;  /* 0x000000360434723c */ /* 0x040fe400000018ff */
[----:B------:R1:W-:Y:S06]  /*2cc0*/  LDGSTS.E.BYPASS.LTC128B.128 [R243+0x8100], [R10.64], !P3 ;  /* 0x081000000af37fae */ /* 0x0003ec000d901d46 */
[C---:B------:R-:W-:Y:S08]  /*2cd0*/  HMMA.16816.F32 R56, R4.reuse, R60, RZ ;  /* 0x0000003c0438723c */ /* 0x040ff000000018ff */
[C---:B------:R-:W-:Y:S08]  /*2ce0*/  HMMA.16816.F32 R80, R4.reuse, R62, RZ ;  /* 0x0000003e0450723c */ /* 0x040ff000000018ff */
[----:B------:R-:W-:Y:S07]  /*2cf0*/  HMMA.16816.F32 R72, R4, R74, RZ ;  /* 0x0000004a0448723c */ /* 0x000fee00000018ff */
[----:B------:R-:W-:-:S02]  /*2d00*/  IADD3 R4, P0, R0, R158, RZ ;  /* 0x0000009e00047210 */ /* 0x000fc40007f1e0ff */
[----:B------:R-:W-:-:S03]  /*2d10*/  SEL R0, R3, 0xffffffc0, !P2 ;  /* 0xffffffc003007807 */ /* 0x000fc60005000000 */
[----:B------:R-:W-:Y:S02]  /*2d20*/  IMAD.X R5, R2, 0x1, R152, P0 ;  /* 0x0000000102057824 */ /* 0x000fe400000e0698 */
[----:B------:R-:W-:Y:S01]  /*2d30*/  IMAD.IADD R230, R228, 0x1, R0 ;  /* 0x00000001e4e67824 */ /* 0x000fe200078e0200 */
[C---:B------:R-:W-:Y:S02]  /*2d40*/  HMMA.16816.F32 R108, R12.reuse, R64, R48 ;  /* 0x000000400c6c723c */ /* 0x040fe40000001830 */
[----:B------:R3:W-:Y:S04]  /*2d50*/  LDGSTS.E.BYPASS.LTC128B.128 [R243+0xb100], [R4.64], !P1 ;  /* 0x0b10000004f37fae */ /* 0x0007e8000c901d46 */
[----:B-1----:R-:W-:Y:S02]  /*2d60*/  LDSM.16.M88.4 R8, [R242] ;  /* 0x00000000f208783b */ /* 0x002fe40000000200 */
[C---:B------:R-:W-:Y:S02]  /*2d70*/  HMMA.16816.F32 R104, R12.reuse, R66, R40 ;  /* 0x000000420c68723c */ /* 0x040fe40000001828 */
[----:B------:R-:W1:Y:S04]  /*2d80*/  LDSM.16.M88.4 R40, [R230+0x800] ;  /* 0x00080000e628783b */ /* 0x000e680000000200 */
[----:B------:R-:W-:Y:S02]  /*2d90*/  LDSM.16.M88.4 R100, [R230+0x2800] ;  /* 0x00280000e664783b */ /* 0x000fe40000000200 */
[----:B------:R-:W-:Y:S02]  /*2da0*/  HMMA.16816.F32 R88, R12, R68, R36 ;  /* 0x000000440c58723c */ /* 0x000fe40000001824 */
[----:B------:R-:W-:Y:S01]  /*2db0*/  LDSM.16.M88.4 R36, [R230+0x1000] ;  /* 0x00100000e624783b */ /* 0x000fe20000000200 */
[----:B------:R-:W-:-:S03]  /*2dc0*/  IADD3 R2, R135, 0x9000, RZ ;  /* 0x0000900087027810 */ /* 0x000fc60007ffe0ff */
[----:B------:R-:W-:Y:S02]  /*2dd0*/  LDSM.16.M88.4 R120, [R228+0x4000] ;  /* 0x00400000e478783b */ /* 0x000fe40000000200 */
[C---:B------:R-:W-:Y:S02]  /*2de0*/  HMMA.16816.F32 R48, R12.reuse, R92, R44 ;  /* 0x0000005c0c30723c */ /* 0x040fe4000000182c */
[----:B------:R-:W4:Y:S04]  /*2df0*/  LDSM.16.M88.4 R44, [R230] ;  /* 0x00000000e62c783b */ /* 0x000f280000000200 */
[----:B---3--:R-:W-:Y:S02]  /*2e00*/  LDSM.16.M88.4 R4, [R241] ;  /* 0x00000000f104783b */ /* 0x008fe40000000200 */
[C---:B------:R-:W-:Y:S02]  /*2e10*/  HMMA.16816.F32 R68, R12.reuse, R70, R32 ;  /* 0x000000460c44723c */ /* 0x040fe40000001820 */
[----:B------:R-:W3:Y:S04]  /*2e20*/  LDSM.16.M88.4 R32, [R230+0x1800] ;  /* 0x00180000e620783b */ /* 0x000ee80000000200 */
[----:B------:R-:W-:Y:S02]  /*2e30*/  LDSM.16.M88.4 R144, [R135+0x9000] ;  /* 0x009000008790783b */ /* 0x000fe40000000200 */
[----:B------:R-:W-:Y:S02]  /*2e40*/  HMMA.16816.F32 R64, R12, R76, R28 ;  /* 0x0000004c0c40723c */ /* 0x000fe4000000181c */
[----:B------:R-:W1:Y:S01]  /*2e50*/  LDSM.16.M88.4 R28, [R230+0x2000] ;  /* 0x00200000e61c783b */ /* 0x000e620000000200 */
[----:B------:R-:W-:-:S03]  /*2e60*/  IMAD.IADD R229, R2, 0x1, R0 ;  /* 0x0000000102e57824 */ /* 0x000fc600078e0200 */
[----:B------:R-:W-:Y:S02]  /*2e70*/  LDSM.16.M88.4 R148, [R230+0x9000] ;  /* 0x00900000e694783b */ /* 0x000fe40000000200 */
[C---:B------:R-:W-:Y:S02]  /*2e80*/  HMMA.16816.F32 R60, R12.reuse, R78, R20 ;  /* 0x0000004e0c3c723c */ /* 0x040fe40000001814 */
[----:B------:R-:W1:Y:S04]  /*2e90*/  LDSM.16.M88.4 R116, [R229+-0x8800] ;  /* 0xff780000e574783b */ /* 0x000e680000000200 */
[----:B------:R-:W-:Y:S02]  /*2ea0*/  LDSM.16.M88.4 R124, [R229+-0x8000] ;  /* 0xff800000e57c783b */ /* 0x000fe40000000200 */
[C---:B------:R-:W-:Y:S02]  /*2eb0*/  HMMA.16816.F32 R20, R12.reuse, R96, R56 ;  /* 0x000000600c14723c */ /* 0x040fe40000001838 */
[----:B------:R-:W-:Y:S04]  /*2ec0*/  LDSM.16.M88.4 R136, [R229+-0x2800] ;  /* 0xffd80000e588783b */ /* 0x000fe80000000200 */
[----:B------:R-:W-:Y:S02]  /*2ed0*/  LDSM.16.M88.4 R128, [R135+0x9800] ;  /* 0x009800008780783b */ /* 0x000fe40000000200 */
[C---:B--2---:R-:W-:Y:S02]  /*2ee0*/  HMMA.16816.F32 R16, R12.reuse, R98, R80 ;  /* 0x000000620c10723c */ /* 0x044fe40000001850 */
[----:B------:R-:W-:Y:S04]  /*2ef0*/  LDSM.16.M88.4 R140, [R229] ;  /* 0x00000000e58c783b */ /* 0x000fe80000000200 */
[----:B------:R-:W0:Y:S02]  /*2f00*/  LDGDEPBAR ;  /* 0x00000000000079af */ /* 0x000e240000000000 */
[C---:B-----5:R-:W-:Y:S02]  /*2f10*/  HMMA.16816.F32 R24, R12.reuse, R94, R52 ;  /* 0x0000005e0c18723c */ /* 0x060fe40000001834 */
[----:B------:R-:W2:Y:S04]  /*2f20*/  LDSM.16.M88.4 R92, [R229+-0x9000] ;  /* 0xff700000e55c783b */ /* 0x000ea80000000200 */
[----:B------:R-:W-:Y:S02]  /*2f30*/  LDSM.16.M88.4 R52, [R229+-0x7000] ;  /* 0xff900000e534783b */ /* 0x000fe40000000200 */
[C---:B------:R-:W-:Y:S08]  /*2f40*/  HMMA.16816.F32 R96, R12.reuse, R112, R84 ;  /* 0x000000700c60723c */ /* 0x040ff00000001854 */
[----:B------:R-:W-:Y:S01]  /*2f50*/  HMMA.16816.F32 R12, R12, R114, R72 ;  /* 0x000000720c0c723c */ /* 0x000fe20000001848 */
[----:B------:R-:W-:Y:S07]  /*2f60*/  LDSM.16.M88.4 R112, [R228+0x3800] ;  /* 0x00380000e470783b */ /* 0x000fee0000000200 */
[C---:B-1----:R-:W-:Y:S08]  /*2f70*/  HMMA.16816.F32 R80, R8.reuse, R42, R68 ;  /* 0x0000002a0850723c */ /* 0x042ff00000001844 */
[C---:B----4-:R-:W-:Y:S01]  /*2f80*/  HMMA.16816.F32 R76, R8.reuse, R44, R108 ;  /* 0x0000002c084c723c */ /* 0x050fe2000000186c */
[----:B------:R-:W1:Y:S07]  /*2f90*/  LDSM.16.M88.4 R108, [R229+-0x7800] ;  /* 0xff880000e56c783b */ /* 0x000e6e0000000200 */
[C---:B------:R-:W-:Y:S08]  /*2fa0*/  HMMA.16816.F32 R68, R8.reuse, R36, R64 ;  /* 0x000000240844723c */ /* 0x040ff00000001840 */
[C---:B---3--:R-:W-:Y:S01]  /*2fb0*/  HMMA.16816.F32 R64, R8.reuse, R32, R48 ;  /* 0x000000200840723c */ /* 0x048fe20000001830 */
[----:B------:R-:W3:Y:S07]  /*2fc0*/  LDSM.16.M88.4 R48, [R229+-0x6800] ;  /* 0xff980000e530783b */ /* 0x000eee0000000200 */
[C---:B------:R-:W-:Y:S08]  /*2fd0*/  HMMA.16816.F32 R84, R8.reuse, R46, R104 ;  /* 0x0000002e0854723c */ /* 0x040ff00000001868 */
[C---:B------:R-:W-:Y:S01]  /*2fe0*/  HMMA.16816.F32 R72, R8.reuse, R38, R60 ;  /* 0x000000260848723c */ /* 0x040fe2000000183c */
[----:B------:R-:W-:Y:S07]  /*2ff0*/  LDSM.16.M88.4 R36, [R228+0x3000] ;  /* 0x00300000e424783b */ /* 0x000fee0000000200 */
[C---:B------:R-:W-:Y:S08]  /*3000*/  HMMA.16816.F32 R88, R8.reuse, R40, R88 ;  /* 0x000000280858723c */ /* 0x040ff00000001858 */
[C---:B------:R-:W-:Y:S08]  /*3010*/  HMMA.16816.F32 R60, R8.reuse, R34, R24 ;  /* 0x00000022083c723c */ /* 0x040ff00000001818 */
[C---:B------:R-:W-:Y:S08]  /*3020*/  HMMA.16816.F32 R56, R8.reuse, R28, R20 ;  /* 0x0000001c0838723c */ /* 0x040ff00000001814 */
[C---:B------:R-:W-:Y:S01]  /*3030*/  HMMA.16816.F32 R44, R8.reuse, R30, R16 ;  /* 0x0000001e082c723c */ /* 0x040fe20000001810 */
[----:B------:R-:W4:Y:S07]  /*3040*/  LDSM.16.M88.4 R16, [R239+0x4000] ;  /* 0x00400000ef10783b */ /* 0x000f2e0000000200 */
[C---:B------:R-:W-:Y:S08]  /*3050*/  HMMA.16816.F32 R40, R8.reuse, R100, R96 ;  /* 0x000000640828723c */ /* 0x040ff00000001860 */
[----:B------:R-:W-:Y:S08]  /*3060*/  HMMA.16816.F32 R32, R8, R102, R12 ;  /* 0x000000660820723c */ /* 0x000ff0000000180c */
[C---:B------:R-:W-:Y:S08]  /*3070*/  HMMA.16816.F32 R12, R4.reuse, R118, R80 ;  /* 0x00000076040c723c */ /* 0x040ff00000001850 */
[C---:B--2---:R-:W-:Y:S08]  /*3080*/  HMMA.16816.F32 R28, R4.reuse, R92, R76 ;  /* 0x0000005c041c723c */ /* 0x044ff0000000184c */
[C---:B------:R-:W-:Y:S01]  /*3090*/  HMMA.16816.F32 R24, R4.reuse, R94, R84 ;  /* 0x0000005e0418723c */ /* 0x040fe20000001854 */
[----:B------:R-:W-:Y:S07]  /*30a0*/  LDSM.16.M88.4 R92, [R228+0x4800] ;  /* 0x00480000e45c783b */ /* 0x000fee0000000200 */
[C---:B------:R-:W-:Y:S01]  /*30b0*/  HMMA.16816.F32 R20, R4.reuse, R116, R88 ;  /* 0x000000740414723c */ /* 0x040fe20000001858 */
[----:B------:R-:W2:Y:S07]  /*30c0*/  LDSM.16.M88.4 R116, [R228+0x5000] ;  /* 0x00500000e474783b */ /* 0x000eae0000000200 */
[C---:B-1----:R-:W-:Y:S08]  /*30d0*/  HMMA.16816.F32 R84, R4.reuse, R108, R64 ;  /* 0x0000006c0454723c */ /* 0x042ff00000001840 */
[C---:B------:R-:W-:Y:S01]  /*30e0*/  HMMA.16816.F32 R76, R4.reuse, R110, R60 ;  /* 0x0000006e044c723c */ /* 0x040fe2000000183c */
[----:B------:R-:W1:Y:S07]  /*30f0*/  LDSM.16.M88.4 R60, [R228+0x5800] ;  /* 0x00580000e43c783b */ /* 0x000e6e0000000200 */
[C---:B------:R-:W-:Y:S08]  /*3100*/  HMMA.16816.F32 R8, R4.reuse, R124, R68 ;  /* 0x0000007c0408723c */ /* 0x040ff00000001844 */
[C---:B------:R-:W-:Y:S08]  /*3110*/  HMMA.16816.F32 R72, R4.reuse, R126, R72 ;  /* 0x0000007e0448723c */ /* 0x040ff00000001848 */
[C---:B------:R-:W-:Y:S01]  /*3120*/  HMMA.16816.F32 R108, R4.reuse, R52, R56 ;  /* 0x00000034046c723c */ /* 0x040fe20000001838 */
[----:B------:R-:W-:Y:S07]  /*3130*/  LDSM.16.M88.4 R56, [R135+0x3000] ;  /* 0x003000008738783b */ /* 0x000fee0000000200 */
[C---:B------:R-:W-:Y:S01]  /*3140*/  HMMA.16816.F32 R100, R4.reuse, R54, R44 ;  /* 0x000000360464723c */ /* 0x040fe2000000182c */
[----:B------:R-:W-:Y:S04]  /*3150*/  LDSM.16.M88.4 R52, [R135+0x3800] ;  /* 0x003800008734783b */ /* 0x000fe80000000200 */
[----:B------:R-:W-:Y:S03]  /*3160*/  LDSM.16.M88.4 R44, [R135+0x4800] ;  /* 0x00480000872c783b */ /* 0x000fe60000000200 */
[C---:B---3--:R-:W-:Y:S01]  /*3170*/  HMMA.16816.F32 R104, R4.reuse, R48, R40 ;  /* 0x000000300468723c */ /* 0x048fe20000001828 */
[----:B------:R-:W-:Y:S07]  /*3180*/  LDSM.16.M88.4 R40, [R135+0x5000] ;  /* 0x005000008728783b */ /* 0x000fee0000000200 */
[----:B------:R-:W-:Y:S01]  /*3190*/  HMMA.16816.F32 R96, R4, R50, R32 ;  /* 0x000000320460723c */ /* 0x000fe20000001820 */
[----:B------:R-:W3:Y:S04]  /*31a0*/  LDSM.16.M88.4 R4, [R240+0x4000] ;  /* 0x00400000f004783b */ /* 0x000ee80000000200 */
[----:B------:R-:W5:Y:S03]  /*31b0*/  LDSM.16.M88.4 R48, [R135+0x4000] ;  /* 0x004000008730783b */ /* 0x000f660000000200 */
[C---:B----4-:R-:W-:Y:S01]  /*31c0*/  HMMA.16816.F32 R64, R16.reuse, R114, R12 ;  /* 0x000000721040723c */ /* 0x050fe2000000180c */
[----:B------:R-:W-:Y:S07]  /*31d0*/  LDSM.16.M88.4 R12, [R242+0x4000] ;  /* 0x00400000f20c783b */ /* 0x000fee0000000200 */
[C---:B------:R-:W-:Y:S01]  /*31e0*/  HMMA.16816.F32 R68, R16.reuse, R112, R20 ;  /* 0x000000701044723c */ /* 0x040fe20000001814 */
[----:B------:R-:W-:Y:S07]  /*31f0*/  LDSM.16.M88.4 R112, [R230+0x3000] ;  /* 0x00300000e670783b */ /* 0x000fee0000000200 */
[C---:B------:R-:W-:Y:S08]  /*3200*/  HMMA.16816.F32 R80, R16.reuse, R38, R24 ;  /* 0x000000261050723c */ /* 0x040ff00000001818 */
[C---:B------:R-:W-:Y:S08]  /*3210*/  HMMA.16816.F32 R88, R16.reuse, R36, R28 ;  /* 0x000000241058723c */ /* 0x040ff0000000181c */
[C---:B------:R-:W-:Y:S08]  /*3220*/  HMMA.16816.F32 R32, R16.reuse, R122, R72 ;  /* 0x0000007a1020723c */ /* 0x040ff00000001848 */
[C---:B------:R-:W-:Y:S08]  /*3230*/  HMMA.16816.F32 R36, R16.reuse, R120, R8 ;  /* 0x000000781024723c */ /* 0x040ff00000001808 */
[C---:B--2---:R-:W-:Y:S01]  /*3240*/  HMMA.16816.F32 R20, R16.reuse, R116, R108 ;  /* 0x000000741014723c */ /* 0x044fe2000000186c */
[----:B------:R-:W2:Y:S07]  /*3250*/  LDSM.16.M88.4 R108, [R135+0x5800] ;  /* 0x00580000876c783b */ /* 0x000eae0000000200 */
[C---:B-1----:R-:W-:Y:S08]  /*3260*/  HMMA.16816.F32 R72, R16.reuse, R60, R104 ;  /* 0x0000003c1048723c */ /* 0x042ff00000001868 */
[C---:B------:R-:W-:Y:S08]  /*3270*/  HMMA.16816.F32 R28, R16.reuse, R92, R84 ;  /* 0x0000005c101c723c */ /* 0x040ff00000001854 */
[C---:B------:R-:W-:Y:S08]  /*3280*/  HMMA.16816.F32 R24, R16.reuse, R94, R76 ;  /* 0x0000005e1018723c */ /* 0x040ff0000000184c */
[----:B------:R-:W-:Y:S08]  /*3290*/  HMMA.16816.F32 R8, R16, R118, R100 ;  /* 0x000000761008723c */ /* 0x000ff00000001864 */
[----:B---3--:R-:W-:Y:S01]  /*32a0*/  HMMA.16816.F32 R104, R4, R54, R64 ;  /* 0x000000360468723c */ /* 0x008fe20000001840 */
[----:B------:R-:W1:Y:S07]  /*32b0*/  LDSM.16.M88.4 R64, [R230+0x3800] ;  /* 0x00380000e640783b */ /* 0x000e6e0000000200 */
[----:B------:R-:W-:Y:S01]  /*32c0*/  HMMA.16816.F32 R16, R16, R62, R96 ;  /* 0x0000003e1010723c */ /* 0x000fe20000001860 */
[----:B------:R-:W3:Y:S07]  /*32d0*/  LDSM.16.M88.4 R60, [R230+0x4000] ;  /* 0x00400000e63c783b */ /* 0x000eee0000000200 */
[C---:B------:R-:W-:Y:S08]  /*32e0*/  HMMA.16816.F32 R100, R4.reuse, R52, R68 ;  /* 0x000000340464723c */ /* 0x040ff00000001844 */
[C---:B------:R-:W-:Y:S08]  /*32f0*/  HMMA.16816.F32 R92, R4.reuse, R58, R80 ;  /* 0x0000003a045c723c */ /* 0x040ff00000001850 */
[C---:B------:R-:W-:Y:S01]  /*3300*/  HMMA.16816.F32 R84, R4.reuse, R44, R28 ;  /* 0x0000002c0454723c */ /* 0x040fe2000000181c */
[----:B------:R-:W-:Y:S07]  /*3310*/  LDSM.16.M88.4 R28, [R229+-0x5800] ;  /* 0xffa80000e51c783b */ /* 0x000fee0000000200 */
[C---:B------:R-:W-:Y:S01]  /*3320*/  HMMA.16816.F32 R80, R4.reuse, R46, R24 ;  /* 0x0000002e0450723c */ /* 0x040fe20000001818 */
[----:B------:R-:W4:Y:S07]  /*3330*/  LDSM.16.M88.4 R44, [R230+0x5000] ;  /* 0x00500000e62c783b */ /* 0x000f2e0000000200 */
[C---:B------:R-:W-:Y:S01]  /*3340*/  HMMA.16816.F32 R52, R4.reuse, R42, R8 ;  /* 0x0000002a0434723c */ /* 0x040fe20000001808 */
[----:B------:R-:W1:Y:S07]  /*3350*/  LDSM.16.M88.4 R8, [R241+0x4000] ;  /* 0x00400000f108783b */ /* 0x000e6e0000000200 */
[C---:B------:R-:W-:Y:S01]  /*3360*/  HMMA.16816.F32 R76, R4.reuse, R56, R88 ;  /* 0x00000038044c723c */ /* 0x040fe20000001858 */
[----:B------:R-:W3:Y:S07]  /*3370*/  LDSM.16.M88.4 R56, [R230+0x4800] ;  /* 0x00480000e638783b */ /* 0x000eee0000000200 */
[C---:B------:R-:W-:Y:S01]  /*3380*/  HMMA.16816.F32 R68, R4.reuse, R40, R20 ;  /* 0x000000280444723c */ /* 0x040fe20000001814 */
[----:B------:R-:W3:Y:S07]  /*3390*/  LDSM.16.M88.4 R40, [R230+0x5800] ;  /* 0x00580000e628783b */ /* 0x000eee0000000200 */
[C---:B-----5:R-:W-:Y:S01]  /*33a0*/  HMMA.16816.F32 R88, R4.reuse, R50, R32 ;  /* 0x000000320458723c */ /* 0x060fe20000001820 */
[----:B------:R-:W5:Y:S07]  /*33b0*/  LDSM.16.M88.4 R32, [R229+-0x6000] ;  /* 0xffa00000e520783b */ /* 0x000f6e0000000200 */
[C---:B------:R-:W-:Y:S08]  /*33c0*/  HMMA.16816.F32 R96, R4.reuse, R48, R36 ;  /* 0x000000300460723c */ /* 0x040ff00000001824 */
[----:B--2---:R-:W-:Y:S08]  /*33d0*/  HMMA.16816.F32 R36, R4, R110, R16 ;  /* 0x0000006e0424723c */ /* 0x004ff00000001810 */
[----:B-1----:R-:W-:Y:S01]  /*33e0*/  HMMA.16816.F32 R16, R12, R64, R100 ;  /* 0x000000400c10723c */ /* 0x002fe20000001864 */
[----:B------:R-:W1:Y:S07]  /*33f0*/  LDSM.16.M88.4 R100, [R229+-0x4800] ;  /* 0xffb80000e564783b */ /* 0x000e6e0000000200 */
[----:B------:R-:W-:Y:S01]  /*3400*/  HMMA.16816.F32 R48, R4, R108, R72 ;  /* 0x0000006c0430723c */ /* 0x000fe20000001848 */
[----:B------:R-:W2:Y:S07]  /*3410*/  LDSM.16.M88.4 R72, [R229+-0x5000] ;  /* 0xffb00000e548783b */ /* 0x000eae0000000200 */
[C---:B------:R-:W-:Y:S08]  /*3420*/  HMMA.16816.F32 R20, R12.reuse, R114, R92 ;  /* 0x000000720c14723c */ /* 0x040ff0000000185c */
[C---:B------:R-:W-:Y:S08]  /*3430*/  HMMA.16816.F32 R4, R12.reuse, R66, R104 ;  /* 0x000000420c04723c */ /* 0x040ff00000001868 */
[C---:B------:R-:W-:Y:S08]  /*3440*/  HMMA.16816.F32 R24, R12.reuse, R112, R76 ;  /* 0x000000700c18723c */ /* 0x040ff0000000184c */
[C---:B---3--:R-:W-:Y:S08]  /*3450*/  HMMA.16816.F32 R64, R12.reuse, R60, R96 ;  /* 0x0000003c0c40723c */ /* 0x048ff00000001860 */
[C---:B------:R-:W-:Y:S08]  /*3460*/  HMMA.16816.F32 R60, R12.reuse, R62, R88 ;  /* 0x0000003e0c3c723c */ /* 0x040ff00000001858 */
[----:B----4-:R-:W-:Y:S08]  /*3470*/  HMMA.16816.F32 R108, R12, R44, R68 ;  /* 0x0000002c0c6c723c */ /* 0x010ff00000001844 */
[----:B------:R-:W-:Y:S01]  /*3480*/  HMMA.16816.F32 R76, R8, R28, R16 ;  /* 0x0000001c084c723c */ /* 0x000fe20000001810 */
[----:B------:R-:W3:Y:S07]  /*3490*/  LDSM.16.M88.4 R16, [R229+-0x4000] ;  /* 0xffc00000e510783b */ /* 0x000eee0000000200 */
[C---:B------:R-:W-:Y:S08]  /*34a0*/  HMMA.16816.F32 R88, R12.reuse, R56, R84 ;  /* 0x000000380c58723c */ /* 0x040ff00000001854 */
[C---:B------:R-:W-:Y:S01]  /*34b0*/  HMMA.16816.F32 R80, R12.reuse, R58, R80 ;  /* 0x0000003a0c50723c */ /* 0x040fe20000001850 */
[----:B------:R-:W-:Y:S07]  /*34c0*/  LDSM.16.M88.4 R56, [R228+0x6800] ;  /* 0x00680000e438783b */ /* 0x000fee0000000200 */
[C---:B------:R-:W-:Y:S01]  /*34d0*/  HMMA.16816.F32 R68, R12.reuse, R46, R52 ;  /* 0x0000002e0c44723c */ /* 0x040fe20000001834 */
[----:B------:R-:W-:Y:S07]  /*34e0*/  LDSM.16.M88.4 R52, [R228+0x7000] ;  /* 0x00700000e434783b */ /* 0x000fee0000000200 */
[C---:B------:R-:W-:Y:S01]  /*34f0*/  HMMA.16816.F32 R104, R12.reuse, R40, R48 ;  /* 0x000000280c68723c */ /* 0x040fe20000001830 */
[----:B------:R-:W-:Y:S07]  /*3500*/  LDSM.16.M88.4 R48, [R228+0x7800] ;  /* 0x00780000e430783b */ /* 0x000fee0000000200 */
[----:B------:R-:W-:Y:S01]  /*3510*/  HMMA.16816.F32 R96, R12, R42, R36 ;  /* 0x0000002a0c60723c */ /* 0x000fe20000001824 */
[----:B------:R-:W4:Y:S07]  /*3520*/  LDSM.16.M88.4 R12, [R229+-0x3800] ;  /* 0xffc80000e50c783b */ /* 0x000f2e0000000200 */
[C---:B-----5:R-:W-:Y:S01]  /*3530*/  HMMA.16816.F32 R84, R8.reuse, R34, R20 ;  /* 0x000000220854723c */ /* 0x060fe20000001814 */
[----:B------:R-:W-:Y:S07]  /*3540*/  LDSM.16.M88.4 R20, [R228+0x6000] ;  /* 0x00600000e414783b */ /* 0x000fee0000000200 */
[C---:B------:R-:W-:Y:S01]  /*3550*/  HMMA.16816.F32 R44, R8.reuse, R30, R4 ;  /* 0x0000001e082c723c */ /* 0x040fe20000001804 */
[----:B------:R-:W5:Y:S04]  /*3560*/  LDSM.16.M88.4 R4, [R239+0x8000] ;  /* 0x00800000ef04783b */ /* 0x000f680000000200 */
[----:B------:R-:W-:Y:S03]  /*3570*/  LDSM.16.M88.4 R28, [R240+0x8000] ;  /* 0x00800000f01c783b */ /* 0x000fe60000000200 */
[C---:B------:R-:W-:Y:S08]  /*3580*/  HMMA.16816.F32 R92, R8.reuse, R32, R24 ;  /* 0x00000020085c723c */ /* 0x040ff00000001818 */
[C---:B-1----:R-:W-:Y:S01]  /*3590*/  HMMA.16816.F32 R32, R8.reuse, R100, R88 ;  /* 0x000000640820723c */ /* 0x042fe20000001858 */
[----:B------:R-:W1:Y:S07]  /*35a0*/  LDSM.16.M88.4 R88, [R135+0x6000] ;  /* 0x006000008758783b */ /* 0x000e6e0000000200 */
[C---:B------:R-:W-:Y:S01]  /*35b0*/  HMMA.16816.F32 R24, R8.reuse, R102, R80 ;  /* 0x000000660818723c */ /* 0x040fe20000001850 */
[----:B------:R-:W1:Y:S07]  /*35c0*/  LDSM.16.M88.4 R80, [R228+0x8800] ;  /* 0x00880000e450783b */ /* 0x000e6e0000000200 */
[C---:B--2---:R-:W-:Y:S08]  /*35d0*/  HMMA.16816.F32 R36, R8.reuse, R74, R60 ;  /* 0x0000004a0824723c */ /* 0x044ff0000000183c */
[C---:B---3--:R-:W-:Y:S08]  /*35e0*/  HMMA.16816.F32 R60, R8.reuse, R16, R108 ;  /* 0x00000010083c723c */ /* 0x048ff0000000186c */
[C---:B------:R-:W-:Y:S08]  /*35f0*/  HMMA.16816.F32 R68, R8.reuse, R18, R68 ;  /* 0x000000120844723c */ /* 0x040ff00000001844 */
[C---:B----4-:R-:W-:Y:S08]  /*3600*/  HMMA.16816.F32 R16, R8.reuse, R12, R104 ;  /* 0x0000000c0810723c */ /* 0x050ff00000001868 */
[C---:B------:R-:W-:Y:S01]  /*3610*/  HMMA.16816.F32 R40, R8.reuse, R72, R64 ;  /* 0x000000480828723c */ /* 0x040fe20000001840 */
[----:B------:R-:W2:Y:S07]  /*3620*/  LDSM.16.M88.4 R72, [R228+0x8000] ;  /* 0x00800000e448783b */ /* 0x000eae0000000200 */
[----:B------:R-:W-:Y:S08]  /*3630*/  HMMA.16816.F32 R12, R8, R14, R96 ;  /* 0x0000000e080c723c */ /* 0x000ff00000001860 */
[C---:B-----5:R-:W-:Y:S08]  /*3640*/  HMMA.16816.F32 R8, R4.reuse, R20, R92 ;  /* 0x000000140408723c */ /* 0x060ff0000000185c */
[C---:B------:R-:W-:Y:S01]  /*3650*/  HMMA.16816.F32 R104, R4.reuse, R48, R32 ;  /* 0x000000300468723c */ /* 0x040fe20000001820 */
[----:B------:R-:W-:Y:S07]  /*3660*/  LDSM.16.M88.4 R32, [R230+0x6000] ;  /* 0x00600000e620783b */ /* 0x000fee0000000200 */
[C---:B------:R-:W-:Y:S01]  /*3670*/  HMMA.16816.F32 R96, R4.reuse, R50, R24 ;  /* 0x000000320460723c */ /* 0x040fe20000001818 */
[----:B------:R-:W3:Y:S04]  /*3680*/  LDSM.16.M88.4 R24, [R242+0x8000] ;  /* 0x00800000f218783b */ /* 0x000ee80000000200 */
[----:B------:R-:W-:Y:S03]  /*3690*/  LDSM.16.M88.4 R48, [R135+0x7000] ;  /* 0x007000008730783b */ /* 0x000fe60000000200 */
[----:B------:R-:W-:Y:S01]  /*36a0*/  HMMA.16816.F32 R64, R4, R22, R84 ;  /* 0x000000160440723c */ /* 0x000fe20000001854 */
[----:B------:R-:W-:Y:S07]  /*36b0*/  LDSM.16.M88.4 R20, [R241+0x8000] ;  /* 0x00800000f114783b */ /* 0x000fee0000000200 */
[----:B-1----:R-:W-:Y:S08]  /*36c0*/  HMMA.16816.F32 R8, R28, R88, R8 ;  /* 0x000000581c08723c */ /* 0x002ff00000001808 */
[C---:B------:R-:W-:Y:S01]  /*36d0*/  HMMA.16816.F32 R112, R4.reuse, R52, R40 ;  /* 0x000000340470723c */ /* 0x040fe20000001828 */
[----:B------:R-:W-:Y:S07]  /*36e0*/  LDSM.16.M88.4 R40, [R135+0x8000] ;  /* 0x008000008728783b */ /* 0x000fee0000000200 */
[C---:B------:R-:W-:Y:S01]  /*36f0*/  HMMA.16816.F32 R108, R4.reuse, R54, R36 ;  /* 0x00000036046c723c */ /* 0x040fe20000001824 */
[----:B------:R-:W1:Y:S07]  /*3700*/  LDSM.16.M88.4 R52, [R135+0x6800] ;  /* 0x006800008734783b */ /* 0x000e6e0000000200 */
[C---:B------:R-:W-:Y:S08]  /*3710*/  HMMA.16816.F32 R76, R4.reuse, R56, R76 ;  /* 0x00000038044c723c */ /* 0x040ff0000000184c */
[C---:B------:R-:W-:Y:S01]  /*3720*/  HMMA.16816.F32 R100, R4.reuse, R58, R44 ;  /* 0x0000003a0464723c */ /* 0x040fe2000000182c */
[----:B------:R-:W4:Y:S04]  /*3730*/  LDSM.16.M88.4 R56, [R229+-0x3000] ;  /* 0xffd00000e538783b */ /* 0x000f280000000200 */
[----:B------:R-:W-:Y:S03]  /*3740*/  LDSM.16.M88.4 R44, [R135+0x7800] ;  /* 0x00780000872c783b */ /* 0x000fe60000000200 */
[C---:B------:R-:W-:Y:S08]  /*3750*/  HMMA.16816.F32 R120, R4.reuse, R82, R12 ;  /* 0x000000520478723c */ /* 0x040ff0000000180c */
[C---:B--2---:R-:W-:Y:S08]  /*3760*/  HMMA.16816.F32 R92, R4.reuse, R72, R60 ;  /* 0x00000048045c723c */ /* 0x044ff0000000183c */
[C---:B------:R-:W-:Y:S01]  /*3770*/  HMMA.16816.F32 R84, R4.reuse, R74, R68 ;  /* 0x0000004a0454723c */ /* 0x040fe20000001844 */
[----:B------:R-:W-:Y:S04]  /*3780*/  LDSM.16.M88.4 R72, [R228+0x9000] ;  /* 0x00900000e448783b */ /* 0x000fe80000000200 */
[----:B------:R-:W-:Y:S03]  /*3790*/  LDSM.16.M88.4 R68, [R135+0x8800] ;  /* 0x008800008744783b */ /* 0x000fe60000000200 */
[----:B------:R-:W-:Y:S01]  /*37a0*/  HMMA.16816.F32 R124, R4, R80, R16 ;  /* 0x00000050047c723c */ /* 0x000fe20000001810 */
[----:B------:R-:W-:Y:S07]  /*37b0*/  LDSM.16.M88.4 R16, [R239+0xc000] ;  /* 0x00c00000ef10783b */ /* 0x000fee0000000200 */
[----:B------:R-:W-:Y:S01]  /*37c0*/  HMMA.16816.F32 R12, R28, R90, R64 ;  /* 0x0000005a1c0c723c */ /* 0x000fe20000001840 */
[----:B------:R-:W2:Y:S07]  /*37d0*/  LDSM.16.M88.4 R64, [R230+0x6800] ;  /* 0x00680000e640783b */ /* 0x000eae0000000200 */
[----:B---3--:R-:W-:Y:S08]  /*37e0*/  HMMA.16816.F32 R4, R24, R32, R8 ;  /* 0x000000201804723c */ /* 0x008ff00000001808 */
[----:B-1----:R-:W-:Y:S01]  /*37f0*/  HMMA.16816.F32 R36, R28, R52, R76 ;  /* 0x000000341c24723c */ /* 0x002fe2000000184c */
[----:B------:R-:W-:Y:S07]  /*3800*/  LDSM.16.M88.4 R76, [R230+0x7000] ;  /* 0x00700000e64c783b */ /* 0x000fee0000000200 */
[----:B------:R-:W-:Y:S01]  /*3810*/  HMMA.16816.F32 R8, R24, R34, R12 ;  /* 0x000000221808723c */ /* 0x000fe2000000180c */
[----:B------:R-:W1:Y:S07]  /*3820*/  LDSM.16.M88.4 R12, [R240+0xc000] ;  /* 0x00c00000f00c783b */ /* 0x000e6e0000000200 */
[----:B----4-:R-:W-:Y:S08]  /*3830*/  HMMA.16816.F32 R4, R20, R56, R4 ;  /* 0x000000381404723c */ /* 0x010ff00000001804 */
[----:B------:R-:W-:Y:S08]  /*3840*/  HMMA.16816.F32 R52, R28, R54, R100 ;  /* 0x000000361c34723c */ /* 0x000ff00000001864 */
[----:B--2---:R-:W-:Y:S08]  /*3850*/  HMMA.16816.F32 R36, R24, R64, R36 ;  /* 0x000000401824723c */ /* 0x004ff00000001824 */
[----:B------:R-:W-:Y:S08]  /*3860*/  HMMA.16816.F32 R80, R28, R50, R108 ;  /* 0x000000321c50723c */ /* 0x000ff0000000186c */
[----:B------:R-:W-:Y:S01]  /*3870*/  HMMA.16816.F32 R32, R20, R58, R8 ;  /* 0x0000003a1420723c */ /* 0x000fe20000001808 */
[----:B------:R-:W-:Y:S07]  /*3880*/  LDSM.16.M88.4 R8, [R242+0xc000] ;  /* 0x00c00000f208783b */ /* 0x000fee0000000200 */
[C---:B------:R-:W-:Y:S08]  /*3890*/  HMMA.16816.F32 R116, R28.reuse, R44, R104 ;  /* 0x0000002c1c74723c */ /* 0x040ff00000001868 */
[----:B------:R-:W-:Y:S01]  /*38a0*/  HMMA.16816.F32 R108, R28, R46, R96 ;  /* 0x0000002e1c6c723c */ /* 0x000fe20000001860 */
[----:B------:R-:W2:Y:S04]  /*38b0*/  LDSM.16.M88.4 R44, [R230+0x8000] ;  /* 0x00800000e62c783b */ /* 0x000ea80000000200 */
[----:B------:R-:W-:Y:S03]  /*38c0*/  LDSM.16.M88.4 R96, [R230+0x8800] ;  /* 0x00880000e660783b */ /* 0x000fe60000000200 */
[----:B------:R-:W-:Y:S08]  /*38d0*/  HMMA.16816.F32 R4, R16, R72, R4 ;  /* 0x000000481004723c */ /* 0x000ff00000001804 */
[C---:B------:R-:W-:Y:S01]  /*38e0*/  HMMA.16816.F32 R60, R28.reuse, R48, R112 ;  /* 0x000000301c3c723c */ /* 0x040fe20000001870 */
[----:B------:R-:W3:Y:S07]  /*38f0*/  LDSM.16.M88.4 R48, [R230+0x7800] ;  /* 0x00780000e630783b */ /* 0x000eee0000000200 */
[C---:B------:R-:W-:Y:S01]  /*3900*/  HMMA.16816.F32 R56, R28.reuse, R68, R124 ;  /* 0x000000441c38723c */ /* 0x040fe2000000187c */
[----:B------:R-:W4:Y:S07]  /*3910*/  LDSM.16.M88.4 R124, [R228+0x9800] ;  /* 0x00980000e47c783b */ /* 0x000f2e0000000200 */
[C---:B------:R-:W-:Y:S01]  /*3920*/  HMMA.16816.F32 R104, R28.reuse, R40, R92 ;  /* 0x000000281c68723c */ /* 0x040fe2000000185c */
[----:B------:R-:W-:Y:S07]  /*3930*/  LDSM.16.M88.4 R92, [R229+-0x1000] ;  /* 0xfff00000e55c783b */ /* 0x000fee0000000200 */
[----:B------:R-:W-:Y:S01]  /*3940*/  HMMA.16816.F32 R100, R28, R42, R84 ;  /* 0x0000002a1c64723c */ /* 0x000fe20000001854 */
[----:B------:R-:W-:Y:S07]  /*3950*/  LDSM.16.M88.4 R84, [R229+-0x1800] ;  /* 0xffe80000e554783b */ /* 0x000fee0000000200 */
[----:B------:R-:W-:Y:S08]  /*3960*/  HMMA.16816.F32 R36, R20, R136, R36 ;  /* 0x000000881424723c */ /* 0x000ff00000001824 */
[----:B------:R-:W-:Y:S01]  /*3970*/  HMMA.16816.F32 R40, R24, R66, R52 ;  /* 0x000000421828723c */ /* 0x000fe20000001834 */
[----:B------:R-:W5:Y:S07]  /*3980*/  LDSM.16.M88.4 R52, [R229+-0x2000] ;  /* 0xffe00000e534783b */ /* 0x000f6e0000000200 */
[----:B------:R-:W-:Y:S01]  /*3990*/  HMMA.16816.F32 R112, R28, R70, R120 ;  /* 0x000000461c70723c */ /* 0x000fe20000001878 */
[----:B------:R-:W3:Y:S07]  /*39a0*/  LDSM.16.M88.4 R120, [R229+-0x800] ;  /* 0xfff80000e578783b */ /* 0x000eee0000000200 */
[----:B------:R-:W-:Y:S08]  /*39b0*/  HMMA.16816.F32 R32, R16, R74, R32 ;  /* 0x0000004a1020723c */ /* 0x000ff00000001820 */
[----:B-1----:R-:W-:Y:S01]  /*39c0*/  HMMA.16816.F32 R28, R12, R144, R4 ;  /* 0x000000900c1c723c */ /* 0x002fe20000001804 */
[----:B------:R-:W1:Y:S07]  /*39d0*/  LDSM.16.M88.4 R4, [R241+0xc000] ;  /* 0x00c00000f104783b */ /* 0x000e6e0000000200 */
[C---:B------:R-:W-:Y:S08]  /*39e0*/  HMMA.16816.F32 R88, R24.reuse, R76, R60 ;  /* 0x0000004c1858723c */ /* 0x040ff0000000183c */
[C---:B------:R-:W-:Y:S01]  /*39f0*/  HMMA.16816.F32 R64, R24.reuse, R78, R80 ;  /* 0x0000004e1840723c */ /* 0x040fe20000001850 */
[----:B------:R-:W1:Y:S07]  /*3a00*/  LDSM.16.M88.4 R80, [R228+0xa000] ;  /* 0x00a00000e450783b */ /* 0x000e6e0000000200 */
[C---:B--2---:R-:W-:Y:S08]  /*3a10*/  HMMA.16816.F32 R68, R24.reuse, R44, R104 ;  /* 0x0000002c1844723c */ /* 0x044ff00000001868 */
[C---:B------:R-:W-:Y:S01]  /*3a20*/  HMMA.16816.F32 R60, R24.reuse, R46, R100 ;  /* 0x0000002e183c723c */ /* 0x040fe20000001864 */
[----:B------:R-:W-:Y:S07]  /*3a30*/  LDSM.16.M88.4 R100, [R228+0xa800] ;  /* 0x00a80000e464783b */ /* 0x000fee0000000200 */
[C---:B---3--:R-:W-:Y:S08]  /*3a40*/  HMMA.16816.F32 R72, R24.reuse, R48, R116 ;  /* 0x000000301848723c */ /* 0x048ff00000001874 */
[----:B------:R-:W-:Y:S08]  /*3a50*/  HMMA.16816.F32 R76, R24, R50, R108 ;  /* 0x00000032184c723c */ /* 0x000ff0000000186c */
[----:B----4-:R-:W-:Y:S08]  /*3a60*/  HMMA.16816.F32 R44, R16, R124, R36 ;  /* 0x0000007c102c723c */ /* 0x010ff00000001824 */
[----:B------:R-:W-:Y:S08]  /*3a70*/  HMMA.16816.F32 R48, R20, R138, R40 ;  /* 0x0000008a1430723c */ /* 0x000ff00000001828 */
[----:B------:R-:W-:Y:S08]  /*3a80*/  HMMA.16816.F32 R56, R24, R96, R56 ;  /* 0x000000601838723c */ /* 0x000ff00000001838 */
[----:B------:R-:W-:Y:S08]  /*3a90*/  HMMA.16816.F32 R40, R12, R146, R32 ;  /* 0x000000920c28723c */ /* 0x000ff00000001820 */
[----:B------:R-:W-:Y:S08]  /*3aa0*/  HMMA.16816.F32 R32, R8, R148, R28 ;  /* 0x000000940820723c */ /* 0x000ff0000000181c */
[----:B------:R-:W-:Y:S01]  /*3ab0*/  HMMA.16816.F32 R28, R24, R98, R112 ;  /* 0x00000062181c723c */ /* 0x000fe20000001870 */
[----:B------:R-:W2:Y:S07]  /*3ac0*/  LDSM.16.M88.4 R96, [R230+0x9800] ;  /* 0x00980000e660783b */ /* 0x000eae0000000200 */
[----:B-----5:R-:W-:Y:S08]  /*3ad0*/  HMMA.16816.F32 R24, R20, R52, R88 ;  /* 0x000000341418723c */ /* 0x020ff00000001858 */
[----:B------:R-:W-:Y:S08]  /*3ae0*/  HMMA.16816.F32 R44, R12, R128, R44 ;  /* 0x000000800c2c723c */ /* 0x000ff0000000182c */
[----:B------:R-:W-:Y:S08]  /*3af0*/  HMMA.16816.F32 R48, R16, R126, R48 ;  /* 0x0000007e1030723c */ /* 0x000ff00000001830 */
[C---:B------:R-:W-:Y:S01]  /*3b00*/  HMMA.16816.F32 R36, R20.reuse, R54, R64 ;  /* 0x000000361424723c */ /* 0x040fe20000001840 */
[----:B------:R-:W-:Y:S07]  /*3b10*/  LDSM.16.M88.4 R64, [R229+0x800] ;  /* 0x00080000e540783b */ /* 0x000fee0000000200 */
[C---:B------:R-:W-:Y:S08]  /*3b20*/  HMMA.16816.F32 R52, R20.reuse, R84, R72 ;  /* 0x000000541434723c */ /* 0x040ff00000001848 */
[C---:B------:R-:W-:Y:S08]  /*3b30*/  HMMA.16816.F32 R76, R20.reuse, R86, R76 ;  /* 0x00000056144c723c */ /* 0x040ff0000000184c */
[C---:B------:R-:W-:Y:S08]  /*3b40*/  HMMA.16816.F32 R88, R20.reuse, R120, R56 ;  /* 0x000000781458723c */ /* 0x040ff00000001838 */
[----:B------:R-:W-:Y:S01]  /*3b50*/  HMMA.16816.F32 R84, R20, R92, R68 ;  /* 0x0000005c1454723c */ /* 0x000fe20000001844 */
[----:B------:R-:W3:Y:S07]  /*3b60*/  LDSM.16.M88.4 R68, [R135+0xa000] ;  /* 0x00a000008744783b */ /* 0x000eee0000000200 */
[----:B-1----:R-:W-:Y:S08]  /*3b70*/  HMMA.16816.F32 R56, R4, R140, R32 ;  /* 0x0000008c0438723c */ /* 0x002ff00000001820 */
[----:B------:R-:W-:Y:S08]  /*3b80*/  HMMA.16816.F32 R32, R8, R150, R40 ;  /* 0x000000960820723c */ /* 0x000ff00000001828 */
[C---:B------:R-:W-:Y:S01]  /*3b90*/  HMMA.16816.F32 R92, R20.reuse, R94, R60 ;  /* 0x0000005e145c723c */ /* 0x040fe2000000183c */
[----:B------:R-:W-:Y:S07]  /*3ba0*/  LDSM.16.M88.4 R60, [R229+0x1000] ;  /* 0x00100000e53c783b */ /* 0x000fee0000000200 */
[----:B------:R-:W-:Y:S08]  /*3bb0*/  HMMA.16816.F32 R120, R20, R122, R28 ;  /* 0x0000007a1478723c */ /* 0x000ff0000000181c */
[----:B------:R-:W-:Y:S08]  /*3bc0*/  HMMA.16816.F32 R24, R16, R80, R24 ;  /* 0x000000501018723c */ /* 0x000ff00000001818 */
[----:B--2---:R-:W-:Y:S01]  /*3bd0*/  HMMA.16816.F32 R20, R8, R96, R44 ;  /* 0x000000600814723c */ /* 0x004fe2000000182c */
[----:B------:R-:W-:Y:S07]  /*3be0*/  LDSM.16.M88.4 R44, [R230+0xa000] ;  /* 0x00a00000e62c783b */ /* 0x000fee0000000200 */
[----:B------:R-:W-:Y:S01]  /*3bf0*/  HMMA.16816.F32 R28, R12, R130, R48 ;  /* 0x000000820c1c723c */ /* 0x000fe20000001830 */
[----:B------:R-:W-:Y:S01]  /*3c00*/  FMUL.FTZ R0, R56, c[0x0][0x320] ;  /* 0x0000c80038007a20 */ /* 0x000fe20000410000 */
[----:B------:R-:W1:Y:S06]  /*3c10*/  LDSM.16.M88.4 R48, [R228+0xb000] ;  /* 0x00b00000e430783b */ /* 0x000e6c0000000200 */
[----:B------:R-:W-:Y:S01]  /*3c20*/  HMMA.16816.F32 R32, R4, R142, R32 ;  /* 0x0000008e0420723c */ /* 0x000fe20000001820 */
[----:B------:R2:W4:Y:S07]  /*3c30*/  MUFU.TANH R105, R0 ;  /* 0x0000000000697308 */ /* 0x00052e0000002400 */
[----:B------:R-:W-:Y:S01]  /*3c40*/  HMMA.16816.F32 R36, R16, R82, R36 ;  /* 0x000000521024723c */ /* 0x000fe20000001824 */
[----:B--2---:R-:W-:-:S07]  /*3c50*/  FMUL.FTZ R0, R57, c[0x0][0x320] ;  /* 0x0000c80039007a20 */ /* 0x004fce0000410000 */
[----:B------:R-:W-:Y:S01]  /*3c60*/  HMMA.16816.F32 R72, R16, R100, R52 ;  /* 0x000000641048723c */ /* 0x000fe20000001834 */
[----:B------:R-:W2:Y:S01]  /*3c70*/  LDSM.16.M88.4 R52, [R135+0xa800] ;  /* 0x00a800008734783b */ /* 0x000ea20000000200 */
[----:B------:R5:W1:Y:S06]  /*3c80*/  MUFU.TANH R104, R0 ;  /* 0x0000000000687308 */ /* 0x000a6c0000002400 */
[----:B---3--:R-:W-:Y:S08]  /*3c90*/  HMMA.16816.F32 R24, R12, R68, R24 ;  /* 0x000000440c18723c */ /* 0x008ff00000001818 */
[----:B------:R-:W-:Y:S01]  /*3ca0*/  HMMA.16816.F32 R76, R16, R102, R76 ;  /* 0x00000066104c723c */ /* 0x000fe2000000184c */
[----:B-----5:R-:W-:-:S04]  /*3cb0*/  FMUL.FTZ R0, R58, c[0x0][0x320] ;  /* 0x0000c8003a007a20 */ /* 0x020fc80000410000 */
[----:B------:R3:W1:Y:S03]  /*3cc0*/  MUFU.TANH R103, R0 ;  /* 0x0000000000677308 */ /* 0x0006660000002400 */
[----:B------:R-:W-:Y:S08]  /*3cd0*/  HMMA.16816.F32 R40, R4, R64, R20 ;  /* 0x000000400428723c */ /* 0x000ff00000001814 */
[----:B------:R-:W-:Y:S01]  /*3ce0*/  HMMA.16816.F32 R20, R8, R98, R28 ;  /* 0x000000620814723c */ /* 0x000fe2000000181c */
[----:B---3--:R-:W-:-:S07]  /*3cf0*/  FMUL.FTZ R0, R59, c[0x0][0x320] ;  /* 0x0000c8003b007a20 */ /* 0x008fce0000410000 */
[----:B------:R-:W-:Y:S01]  /*3d00*/  HMMA.16816.F32 R36, R12, R70, R36 ;  /* 0x000000460c24723c */ /* 0x000fe20000001824 */
[----:B------:R-:W3:Y:S01]  /*3d10*/  LDSM.16.M88.4 R56, [R230+0xa800] ;  /* 0x00a80000e638783b */ /* 0x000ee20000000200 */
[----:B------:R5:W1:Y:S03]  /*3d20*/  MUFU.TANH R102, R0 ;  /* 0x0000000000667308 */ /* 0x000a660000002400 */
[----:B------:R-:W2:Y:S01]  /*3d30*/  LDSM.16.M88.4 R68, [R228+0xb800] ;  /* 0x00b80000e444783b */ /* 0x000ea20000000200 */
[----:B-----5:R-:W-:-:S04]  /*3d40*/  FMUL.FTZ R0, R32, c[0x0][0x320] ;  /* 0x0000c80020007a20 */ /* 0x020fc80000410000 */
[----:B------:R5:W1:Y:S06]  /*3d50*/  MUFU.TANH R100, R0 ;  /* 0x0000000000647308 */ /* 0x000a6c0000002400 */
[----:B------:R-:W-:Y:S01]  /*3d60*/  HMMA.16816.F32 R20, R4, R66, R20 ;  /* 0x000000420414723c */ /* 0x000fe20000001814 */
[----:B-----5:R-:W-:-:S04]  /*3d70*/  FMUL.FTZ R0, R33, c[0x0][0x320] ;  /* 0x0000c80021007a20 */ /* 0x020fc80000410000 */
[----:B------:R5:W2:Y:S03]  /*3d80*/  MUFU.TANH R98, R0 ;  /* 0x0000000000627308 */ /* 0x000aa60000002400 */
[----:B-1----:R-:W-:Y:S01]  /*3d90*/  HMMA.16816.F32 R80, R16, R48, R84 ;  /* 0x000000301050723c */ /* 0x002fe20000001854 */
[----:B-----5:R-:W-:-:S04]  /*3da0*/  FMUL.FTZ R0, R34, c[0x0][0x320] ;  /* 0x0000c80022007a20 */ /* 0x020fc80000410000 */
[----:B------:R1:W1:Y:S03]  /*3db0*/  MUFU.TANH R101, R0 ;  /* 0x0000000000657308 */ /* 0x0002660000002400 */
[----:B--2---:R-:W-:Y:S01]  /*3dc0*/  HMMA.16816.F32 R28, R12, R52, R72 ;  /* 0x000000340c1c723c */ /* 0x004fe20000001848 */
[----:B-1----:R-:W-:-:S07]  /*3dd0*/  FMUL.FTZ R0, R35, c[0x0][0x320] ;  /* 0x0000c80023007a20 */ /* 0x002fce0000410000 */
[----:B------:R-:W-:Y:S01]  /*3de0*/  HMMA.16816.F32 R32, R8, R44, R24 ;  /* 0x0000002c0820723c */ /* 0x000fe20000001818 */
[----:B------:R1:W2:Y:S02]  /*3df0*/  MUFU.TANH R99, R0 ;  /* 0x0000000000637308 */ /* 0x0002a40000002400 */
[----:B-1----:R-:W-:-:S06]  /*3e00*/  FMUL.FTZ R0, R40, c[0x0][0x320] ;  /* 0x0000c80028007a20 */ /* 0x002fcc0000410000 */
[----:B------:R1:W1:Y:S01]  /*3e10*/  MUFU.TANH R85, R0 ;  /* 0x0000000000557308 */ /* 0x0002620000002400 */
[----:B------:R-:W-:Y:S01]  /*3e20*/  HMMA.16816.F32 R24, R8, R46, R36 ;  /* 0x0000002e0818723c */ /* 0x000fe20000001824 */
[----:B------:R-:W5:Y:S01]  /*3e30*/  LDSM.16.M88.4 R44, [R135+0xb000] ;  /* 0x00b00000872c783b */ /* 0x000f620000000200 */
[----:B-1----:R-:W-:-:S05]  /*3e40*/  FMUL.FTZ R0, R41, c[0x0][0x320] ;  /* 0x0000c80029007a20 */ /* 0x002fca0000410000 */
[----:B------:R1:W1:Y:S01]  /*3e50*/  MUFU.TANH R84, R0 ;  /* 0x0000000000547308 */ /* 0x0002620000002400 */
[----:B------:R-:W-:Y:S01]  /*3e60*/  HMMA.16816.F32 R36, R12, R54, R76 ;  /* 0x000000360c24723c */ /* 0x000fe2000000184c */
[----:B------:R-:W2:Y:S01]  /*3e70*/  LDSM.16.M88.4 R52, [R229+0x1800] ;  /* 0x00180000e534783b */ /* 0x000ea20000000200 */
[----:B-1----:R-:W-:-:S05]  /*3e80*/  FMUL.FTZ R0, R42, c[0x0][0x320] ;  /* 0x0000c8002a007a20 */ /* 0x002fca0000410000 */
[----:B------:R1:W1:Y:S02]  /*3e90*/  MUFU.TANH R97, R0 ;  /* 0x0000000000617308 */ /* 0x0002640000002400 */
[----:B-1----:R-:W-:Y:S02]  /*3ea0*/  FMUL.FTZ R0, R43, c[0x0][0x320] ;  /* 0x0000c8002b007a20 */ /* 0x002fe40000410000 */
[----:B------:R-:W-:Y:S04]  /*3eb0*/  HMMA.16816.F32 R40, R4, R60, R32 ;  /* 0x0000003c0428723c */ /* 0x000fe80000001820 */
[----:B------:R1:W1:Y:S02]  /*3ec0*/  MUFU.TANH R96, R0 ;  /* 0x0000000000607308 */ /* 0x0002640000002400 */
[----:B-1----:R-:W-:-:S06]  /*3ed0*/  FMUL.FTZ R0, R20, c[0x0][0x320] ;  /* 0x0000c80014007a20 */ /* 0x002fcc0000410000 */
[----:B------:R1:W1:Y:S01]  /*3ee0*/  MUFU.TANH R75, R0 ;  /* 0x00000000004b7308 */ /* 0x0002620000002400 */
[----:B---3--:R-:W-:Y:S01]  /*3ef0*/  HMMA.16816.F32 R32, R8, R56, R28 ;  /* 0x000000380820723c */ /* 0x008fe2000000181c */
[----:B-1----:R-:W-:-:S06]  /*3f00*/  FMUL.FTZ R0, R21, c[0x0][0x320] ;  /* 0x0000c80015007a20 */ /* 0x002fcc0000410000 */
[----:B------:R1:W3:Y:S02]  /*3f10*/  MUFU.TANH R74, R0 ;  /* 0x00000000004a7308 */ /* 0x0002e40000002400 */
[----:B-1----:R-:W-:-:S06]  /*3f20*/  FMUL.FTZ R0, R22, c[0x0][0x320] ;  /* 0x0000c80016007a20 */ /* 0x002fcc0000410000 */
[----:B------:R1:W1:Y:S02]  /*3f30*/  MUFU.TANH R77, R0 ;  /* 0x00000000004d7308 */ /* 0x0002640000002400 */
[----:B-1----:R-:W-:Y:S02]  /*3f40*/  FMUL.FTZ R0, R23, c[0x0][0x320] ;  /* 0x0000c80017007a20 */ /* 0x002fe40000410000 */
[----:B------:R-:W-:Y:S01]  /*3f50*/  HMMA.16816.F32 R20, R4, R62, R24 ;  /* 0x0000003e0414723c */ /* 0x000fe20000001818 */
[----:B------:R-:W-:Y:S03]  /*3f60*/  LDSM.16.M88.4 R60, [R230+0xb000] ;  /* 0x00b00000e63c783b */ /* 0x000fe60000000200 */
[----:B------:R1:W1:Y:S04]  /*3f70*/  MUFU.TANH R76, R0 ;  /* 0x00000000004c7308 */ /* 0x0002680000002400 */
[----:B------:R-:W-:Y:S01]  /*3f80*/  HMMA.16816.F32 R24, R8, R58, R36 ;  /* 0x0000003a0818723c */ /* 0x000fe20000001824 */
[----:B------:R-:W2:Y:S01]  /*3f90*/  LDSM.16.M88.4 R56, [R135+0xb800] ;  /* 0x00b800008738783b */ /* 0x000ea20000000200 */
[----:B-1----:R-:W-:-:S04]  /*3fa0*/  FMUL.FTZ R0, R40, c[0x0][0x320] ;  /* 0x0000c80028007a20 */ /* 0x002fc80000410000 */
[----:B------:R1:W1:Y:S02]  /*3fb0*/  MUFU.TANH R73, R0 ;  /* 0x0000000000497308 */ /* 0x0002640000002400 */
[C---:B------:R-:W-:Y:S08]  /*3fc0*/  HMMA.16816.F32 R48, R16.reuse, R50, R92 ;  /* 0x000000321030723c */ /* 0x040ff0000000185c */
[----:B------:R-:W-:Y:S01]  /*3fd0*/  HMMA.16816.F32 R64, R16, R68, R88 ;  /* 0x000000441040723c */ /* 0x000fe20000001858 */
[----:B-1----:R-:W-:-:S04]  /*3fe0*/  FMUL.FTZ R0, R41, c[0x0][0x320] ;  /* 0x0000c80029007a20 */ /* 0x002fc80000410000 */
[----:B------:R1:W1:Y:S03]  /*3ff0*/  MUFU.TANH R72, R0 ;  /* 0x0000000000487308 */ /* 0x0002660000002400 */
[----:B-----5:R-:W-:Y:S08]  /*4000*/  HMMA.16816.F32 R28, R12, R44, R80 ;  /* 0x0000002c0c1c723c */ /* 0x020ff00000001850 */
[----:B------:R-:W-:Y:S01]  /*4010*/  HMMA.16816.F32 R16, R16, R70, R120 ;  /* 0x000000461010723c */ /* 0x000fe20000001878 */
[----:B-1----:R-:W-:-:S07]  /*4020*/  FMUL.FTZ R0, R42, c[0x0][0x320] ;  /* 0x0000c8002a007a20 */ /* 0x002fce0000410000 */
[----:B--2---:R-:W-:Y:S01]  /*4030*/  HMMA.16816.F32 R36, R4, R52, R32 ;  /* 0x000000340424723c */ /* 0x004fe20000001820 */
[----:B------:R1:W2:Y:S02]  /*4040*/  MUFU.TANH R81, R0 ;  /* 0x0000000000517308 */ /* 0x0002a40000002400 */
[----:B-1----:R-:W-:Y:S02]  /*4050*/  FMUL.FTZ R0, R43, c[0x0][0x320] ;  /* 0x0000c8002b007a20 */ /* 0x002fe40000410000 */
[----:B------:R-:W1:Y:S04]  /*4060*/  LDSM.16.M88.4 R40, [R230+0xb800] ;  /* 0x00b80000e628783b */ /* 0x000e680000000200 */
[----:B------:R5:W1:Y:S02]  /*4070*/  MUFU.TANH R80, R0 ;  /* 0x0000000000507308 */ /* 0x000a640000002400 */
[----:B-----5:R-:W-:-:S06]  /*4080*/  FMUL.FTZ R0, R20, c[0x0][0x320] ;  /* 0x0000c80014007a20 */ /* 0x020fcc0000410000 */
[----:B------:R5:W1:Y:S01]  /*4090*/  MUFU.TANH R69, R0 ;  /* 0x0000000000457308 */ /* 0x000a620000002400 */
[----:B------:R-:W-:Y:S06]  /*40a0*/  HMMA.16816.F32 R32, R12, R46, R48 ;  /* 0x0000002e0c20723c */ /* 0x000fec0000001830 */
[----:B------:R-:W-:Y:S01]  /*40b0*/  FMUL.FTZ R37, R37, c[0x0][0x320] ;  /* 0x0000c80025257a20 */ /* 0x000fe20000410000 */
[----:B------:R-:W1:Y:S01]  /*40c0*/  LDSM.16.M88.4 R44, [R229+0x2000] ;  /* 0x00200000e52c783b */ /* 0x000e620000000200 */
[----:B-----5:R-:W-:-:S04]  /*40d0*/  FMUL.FTZ R0, R21, c[0x0][0x320] ;  /* 0x0000c80015007a20 */ /* 0x020fc80000410000 */
[----:B------:R5:W1:Y:S01]  /*40e0*/  MUFU.TANH R68, R0 ;  /* 0x0000000000447308 */ /* 0x000a620000002400 */
[----:B------:R-:W-:Y:S02]  /*40f0*/  FMUL.FTZ R38, R38, c[0x0][0x320] ;  /* 0x0000c80026267a20 */ /* 0x000fe40000410000 */
[----:B------:R-:W-:Y:S01]  /*4100*/  FMUL.FTZ R39, R39, c[0x0][0x320] ;  /* 0x0000c80027277a20 */ /* 0x000fe20000410000 */
[----:B------:R-:W-:Y:S01]  /*4110*/  HMMA.16816.F32 R24, R4, R54, R24 ;  /* 0x000000360418723c */ /* 0x000fe20000001818 */
[----:B-----5:R-:W-:-:S04]  /*4120*/  FMUL.FTZ R0, R22, c[0x0][0x320] ;  /* 0x0000c80016007a20 */ /* 0x020fc80000410000 */
[----:B------:R5:W1:Y:S08]  /*4130*/  MUFU.TANH R83, R0 ;  /* 0x0000000000537308 */ /* 0x000a700000002400 */
[----:B------:R-:W1:Y:S01]  /*4140*/  MUFU.TANH R51, R37 ;  /* 0x0000002500337308 */ /* 0x000e620000002400 */
[----:B-----5:R-:W-:Y:S02]  /*4150*/  FMUL.FTZ R0, R23, c[0x0][0x320] ;  /* 0x0000c80017007a20 */ /* 0x020fe40000410000 */
[C---:B------:R-:W-:Y:S05]  /*4160*/  HMMA.16816.F32 R20, R12.reuse, R56, R64 ;  /* 0x000000380c14723c */ /* 0x040fea0000001840 */
[----:B------:R-:W1:Y:S03]  /*4170*/  MUFU.TANH R54, R38 ;  /* 0x0000002600367308 */ /* 0x000e660000002400 */
[----:B------:R-:W-:Y:S05]  /*4180*/  HMMA.16816.F32 R12, R12, R58, R16 ;  /* 0x0000003a0c0c723c */ /* 0x000fea0000001810 */
[----:B------:R5:W1:Y:S08]  /*4190*/  MUFU.TANH R82, R0 ;  /* 0x0000000000527308 */ /* 0x000a700000002400 */
[----:B------:R1:W1:Y:S01]  /*41a0*/  MUFU.TANH R53, R39 ;  /* 0x0000002700357308 */ /* 0x0002620000002400 */
[----:B-----5:R-:W-:-:S02]  /*41b0*/  FMUL.FTZ R0, R36, c[0x0][0x320] ;  /* 0x0000c80024007a20 */ /* 0x020fc40000410000 */
[----:B-1----:R-:W1:Y:S01]  /*41c0*/  LDSM.16.M88.4 R36, [R229+0x2800] ;  /* 0x00280000e524783b */ /* 0x002e620000000200 */
[C---:B------:R-:W-:Y:S08]  /*41d0*/  HMMA.16816.F32 R28, R8.reuse, R60, R28 ;  /* 0x0000003c081c723c */ /* 0x040ff0000000181c */
[C---:B------:R-:W-:Y:S08]  /*41e0*/  HMMA.16816.F32 R32, R8.reuse, R62, R32 ;  /* 0x0000003e0820723c */ /* 0x040ff00000001820 */
[----:B------:R-:W-:Y:S01]  /*41f0*/  HMMA.16816.F32 R16, R8, R40, R20 ;  /* 0x000000280810723c */ /* 0x000fe20000001814 */
[----:B------:R-:W-:Y:S01]  /*4200*/  FMUL.FTZ R24, R24, c[0x0][0x320] ;  /* 0x0000c80018187a20 */ /* 0x000fe20000410000 */
[----:B------:R5:W1:Y:S01]  /*4210*/  MUFU.TANH R52, R0 ;  /* 0x0000000000347308 */ /* 0x000a620000002400 */
[----:B------:R-:W-:Y:S01]  /*4220*/  FMUL.FTZ R25, R25, c[0x0][0x320] ;  /* 0x0000c80019197a20 */ /* 0x000fe20000410000 */
[----:B------:R-:W-:Y:S01]  /*4230*/  ISETP.GE.AND P0, PT, R168, 0x2, PT ;  /* 0x00000002a800780c */ /* 0x000fe20003f06270 */
[----:B------:R-:W-:Y:S01]  /*4240*/  FMUL.FTZ R26, R26, c[0x0][0x320] ;  /* 0x0000c8001a1a7a20 */ /* 0x000fe20000410000 */
[----:B------:R-:W-:-:S04]  /*4250*/  DEPBAR.LE SB0, 0x0 ;  /* 0x000080000000791a */ /* 0x000fc80000000000 */
[----:B------:R-:W-:Y:S08]  /*4260*/  HMMA.16816.F32 R8, R8, R42, R12 ;  /* 0x0000002a0808723c */ /* 0x000ff0000000180c */
[C---:B------:R-:W-:Y:S08]  /*4270*/  HMMA.16816.F32 R28, R4.reuse, R44, R28 ;  /* 0x0000002c041c723c */ /* 0x040ff0000000181c */
[C---:B------:R-:W-:Y:S08]  /*4280*/  HMMA.16816.F32 R20, R4.reuse, R46, R32 ;  /* 0x0000002e0414723c */ /* 0x040ff00000001820 */
[C---:B-1----:R-:W-:Y:S08]  /*4290*/  HMMA.16816.F32 R12, R4.reuse, R36, R16 ;  /* 0x00000024040c723c */ /* 0x042ff00000001810 */
[----:B------:R-:W-:Y:S01]  /*42a0*/  HMMA.16816.F32 R4, R4, R38, R8 ;  /* 0x000000260404723c */ /* 0x000fe20000001808 */
[----:B------:R-:W-:-:S02]  /*42b0*/  FMUL.FTZ R27, R27, c[0x0][0x320] ;  /* 0x0000c8001b1b7a20 */ /* 0x000fc40000410000 */
[----:B------:R-:W-:Y:S02]  /*42c0*/  FMUL.FTZ R28, R28, c[0x0][0x320] ;  /* 0x0000c8001c1c7a20 */ /* 0x000fe40000410000 */
[----:B------:R-:W-:Y:S02]  /*42d0*/  FMUL.FTZ R29, R29, c[0x0][0x320] ;  /* 0x0000c8001d1d7a20 */ /* 0x000fe40000410000 */
[----:B------:R-:W-:Y:S02]  /*42e0*/  FMUL.FTZ R30, R30, c[0x0][0x320] ;  /* 0x0000c8001e1e7a20 */ /* 0x000fe40000410000 */
[----:B-----5:R-:W-:Y:S02]  /*42f0*/  FMUL.FTZ R0, R31, c[0x0][0x320] ;  /* 0x0000c8001f007a20 */ /* 0x020fe40000410000 */
        /* <DEDUP_REMOVED lines=37> */
[----:B------:R-:W-:Y:S01]  /*4550*/  IMAD.MOV.U32 R246, RZ, RZ, RZ ;  /* 0x000000fffff67224 */ /* 0x000fe200078e00ff */
[----:B------:R-:W-:-:S04]  /*4560*/  IADD3 R2, R163, R154, R166 ;  /* 0x0000009aa3027210 */ /* 0x000fc80007ffe0a6 */
[----:B------:R-:W-:-:S05]  /*4570*/  IADD3 R2, R2, -0x60, RZ ;  /* 0xffffffa002027810 */ /* 0x000fca0007ffe0ff */
[----:B-1----:R-:W-:Y:S02]  /*4580*/  IMAD.MOV.U32 R0, RZ, RZ, R2 ;  /* 0x000000ffff007224 */ /* 0x002fe400078e0002 */
        /* <DEDUP_REMOVED lines=23> */
[----:B------:R1:W2:Y:S02]  /*4700*/  SHFL.IDX PT, R4, R22, RZ, 0x181f ;  /* 0x00181fff16047589 */ /* 0x0002a400000e0000 */
.L_x_1534:
[----:B------:R-:W-:Y:S05]  /*4710*/  BRA.DIV ~URZ, `(.L_x_1473) ;  /* 0x000113b27f007947 */ /* 0x000fea000b800000 */
[----:B------:R-:W3:Y:S01]  /*4720*/  SHFL.IDX PT, R3, R23, RZ, 0x181f ;  /* 0x00181fff17037589 */ /* 0x000ee200000e0000 */
[C---:B------:R-:W-:Y:S02]  /*4730*/  IADD3 R38, R245.reuse, 0x40, RZ ;  /* 0x00000040f5267810 */ /* 0x040fe40007ffe0ff */
[C---:B------:R-:W-:Y:S01]  /*4740*/  IADD3 R39, R245.reuse, 0x80, RZ ;  /* 0x00000080f5277810 */ /* 0x040fe20007ffe0ff */
[----:B------:R-:W4:Y:S01]  /*4750*/  SHFL.IDX PT, R0, R23, 0x1, 0x181f ;  /* 0x00381f0017007f89 */ /* 0x000f2200000e0000 */
[----:B------:R-:W-:-:S03]  /*4760*/  ISETP.GE.AND P3, PT, R245, c[0x0][0x1d4], PT ;  /* 0x00007500f5007a0c */ /* 0x000fc60003f66270 */
[----:B------:R-:W5:Y:S01]  /*4770*/  SHFL.IDX PT, R2, R22, 0x1, 0x181f ;  /* 0x00381f0016027f89 */ /* 0x000f6200000e0000 */
[----:B------:R-:W-:Y:S02]  /*4780*/  SEL R5, RZ, 0x10, P3 ;  /* 0x00000010ff057807 */ /* 0x000fe40001800000 */
[CC--:B---3--:R-:W-:Y:S02]  /*4790*/  IADD3 R20, P0, R3.reuse, R155.reuse, RZ ;  /* 0x0000009b03147210 */ /* 0x0c8fe40007f1e0ff */
[C---:B------:R-:W-:Y:S02]  /*47a0*/  IADD3 R18, P2, R3.reuse, R156, RZ ;  /* 0x0000009c03127210 */ /* 0x040fe40007f5e0ff */
[----:B------:R-:W-:Y:S01]  /*47b0*/  IADD3 R14, P1, R3, R158, RZ ;  /* 0x0000009e030e7210 */ /* 0x000fe20007f3e0ff */
[----:B--2---:R-:W-:Y:S01]  /*47c0*/  IMAD.X R21, R4, 0x1, R132, P0 ;  /* 0x0000000104157824 */ /* 0x004fe200000e0684 */
[----:B----4-:R-:W-:Y:S01]  /*47d0*/  IADD3 R12, P0, R0, R155, RZ ;  /* 0x0000009b000c7210 */ /* 0x010fe20007f1e0ff */
[--C-:B------:R-:W-:Y:S01]  /*47e0*/  IMAD.X R19, R4, 0x1, R133.reuse, P2 ;  /* 0x0000000104137824 */ /* 0x100fe200010e0685 */
[----:B------:R-:W-:Y:S01]  /*47f0*/  IADD3 R10, P2, R0, R156, RZ ;  /* 0x0000009c000a7210 */ /* 0x000fe20007f5e0ff */
[----:B------:R-:W-:Y:S01]  /*4800*/  IMAD.X R15, R4, 0x1, R152, P1 ;  /* 0x00000001040f7824 */ /* 0x000fe200008e0698 */
[----:B------:R-:W-:Y:S01]  /*4810*/  IADD3 R8, P1, R0, R157, RZ ;  /* 0x0000009d00087210 */ /* 0x000fe20007f3e0ff */
[----:B-----5:R-:W-:Y:S01]  /*4820*/  IMAD.X R13, R2, 0x1, R132, P0 ;  /* 0x00000001020d7824 */ /* 0x020fe200000e0684 */
[----:B------:R-:W-:Y:S01]  /*4830*/  IADD3 R6, P0, R0, R158, RZ ;  /* 0x0000009e00067210 */ /* 0x000fe20007f1e0ff */
[----:B------:R-:W-:Y:S01]  /*4840*/  IMAD.X R11, R2, 0x1, R133, P2 ;  /* 0x00000001020b7824 */ /* 0x000fe200010e0685 */
[----:B------:R-:W-:Y:S01]  /*4850*/  ISETP.GE.AND P2, PT, R38, c[0x0][0x1d4], PT ;  /* 0x0000750026007a0c */ /* 0x000fe20003f46270 */
[C---:B------:R-:W-:Y:S01]  /*4860*/  IMAD.X R9, R2.reuse, 0x1, R134, P1 ;  /* 0x0000000102097824 */ /* 0x040fe200008e0686 */
[----:B------:R-:W-:Y:S01]  /*4870*/  IADD3 R38, R245, 0xc0, RZ ;  /* 0x000000c0f5267810 */ /* 0x000fe20007ffe0ff */
[----:B------:R-:W-:Y:S01]  /*4880*/  IMAD.X R7, R2, 0x1, R152, P0 ;  /* 0x0000000102077824 */ /* 0x000fe200000e0698 */
[----:B------:R-:W-:Y:S01]  /*4890*/  ISETP.GE.AND P1, PT, R39, c[0x0][0x1d4], PT ;  /* 0x0000750027007a0c */ /* 0x000fe20003f26270 */
[----:B------:R2:W-:Y:S01]  /*48a0*/  LDGSTS.E.BYPASS.LTC128B.128 [R243+0xc100], [R20.64], !P3 ;  /* 0x0c10000014f37fae */ /* 0x0005e2000d901d46 */
[----:B------:R-:W-:-:S02]  /*48b0*/  ISETP.GE.AND P0, PT, R38, c[0x0][0x1d4], PT ;  /* 0x0000750026007a0c */ /* 0x000fc40003f06270 */
[----:B------:R-:W-:Y:S01]  /*48c0*/  IADD3 R16, P4, R3, R157, RZ ;  /* 0x0000009d03107210 */ /* 0x000fe20007f9e0ff */
[----:B------:R2:W3:Y:S04]  /*48d0*/  SHFL.IDX PT, R0, R23, 0x2, 0x181f ;  /* 0x00581f0017007f89 */ /* 0x0004e800000e0000 */
[----:B------:R-:W-:Y:S01]  /*48e0*/  IMAD.X R17, R4, 0x1, R134, P4 ;  /* 0x0000000104117824 */ /* 0x000fe200020e0686 */
[----:B------:R2:W-:Y:S04]  /*48f0*/  LDGSTS.E.BYPASS.LTC128B.128 [R243+0xf100], [R18.64], !P2 ;  /* 0x0f10000012f37fae */ /* 0x0005e8000d101d46 */
[----:B------:R2:W-:Y:S04]  /*4900*/  LDGSTS.E.BYPASS.LTC128B.128 [R243+0x12100], [R16.64], !P1 ;  /* 0x1210000010f37fae */ /* 0x0005e8000c901d46 */
[----:B------:R4:W-:Y:S04]  /*4910*/  LDGSTS.E.BYPASS.LTC128B.128 [R243+0x15100], [R14.64], !P0 ;  /* 0x151000000ef37fae */ /* 0x0009e8000c101d46 */
[----:B------:R5:W-:Y:S04]  /*4920*/  LDGSTS.E.BYPASS.LTC128B.128 [R243+0xd100], [R12.64], !P3 ;  /* 0x0d1000000cf37fae */ /* 0x000be8000d901d46 */
[----:B------:R2:W-:Y:S04]  /*4930*/  LDGSTS.E.BYPASS.LTC128B.128 [R243+0x10100], [R10.64], !P2 ;  /* 0x101000000af37fae */ /* 0x0005e8000d101d46 */
[----:B------:R2:W-:Y:S04]  /*4940*/  LDGSTS.E.BYPASS.LTC128B.128 [R243+0x13100], [R8.64], !P1 ;  /* 0x1310000008f37fae */ /* 0x0005e8000c901d46 */
[----:B------:R2:W1:Y:S04]  /*4950*/  SHFL.IDX PT, R4, R22, 0x2, 0x181f ;  /* 0x00581f0016047f89 */ /* 0x00046800000e0000 */
[----:B------:R2:W-:Y:S01]  /*4960*/  LDGSTS.E.BYPASS.LTC128B.128 [R243+0x16100], [R6.64], !P0 ;  /* 0x1610000006f37fae */ /* 0x0005e2000c101d46 */
[----:B----4-:R-:W-:-:S02]  /*4970*/  SEL R14, RZ, 0x10, P2 ;  /* 0x00000010ff0e7807 */ /* 0x010fc40001000000 */
[----:B-----5:R-:W-:Y:S02]  /*4980*/  SEL R13, RZ, 0x10, P1 ;  /* 0x00000010ff0d7807 */ /* 0x020fe40000800000 */
[----:B------:R-:W-:Y:S02]  /*4990*/  SEL R12, RZ, 0x10, P0 ;  /* 0x00000010ff0c7807 */ /* 0x000fe40000000000 */
.L_x_1535:
[----:B--23--:R-:W-:Y:S02]  /*49a0*/  IADD3 R10, -R5, 0x10, RZ ;  /* 0x00000010050a7810 */ /* 0x00cfe40007ffe1ff */
[----:B------:R-:W-:Y:S02]  /*49b0*/  IADD3 R2, -R14, 0x10, RZ ;  /* 0x000000100e027810 */ /* 0x000fe40007ffe1ff */
[----:B------:R-:W-:Y:S02]  /*49c0*/  LOP3.LUT R10, R10, 0xf, RZ, 0xc0, !PT ;  /* 0x0000000f0a0a7812 */ /* 0x000fe400078ec0ff */
[----:B------:R-:W-:Y:S02]  /*49d0*/  IADD3 R6, -R13, 0x10, RZ ;  /* 0x000000100d067810 */ /* 0x000fe40007ffe1ff */
[----:B------:R-:W-:-:S02]  /*49e0*/  IADD3 R10, P1, P0, R10, R0, R155 ;  /* 0x000000000a0a7210 */ /* 0x000fc4000783e09b */
[----:B------:R-:W-:Y:S02]  /*49f0*/  LOP3.LUT R2, R2, 0xf, RZ, 0xc0, !PT ;  /* 0x0000000f02027812 */ /* 0x000fe400078ec0ff */
[----:B------:R-:W-:Y:S02]  /*4a00*/  LOP3.LUT R6, R6, 0xf, RZ, 0xc0, !PT ;  /* 0x0000000f06067812 */ /* 0x000fe400078ec0ff */
[----:B------:R-:W-:Y:S02]  /*4a10*/  IADD3 R3, -R12, 0x10, RZ ;  /* 0x000000100c037810 */ /* 0x000fe40007ffe1ff */
[----:B-1----:R-:W-:Y:S02]  /*4a20*/  IADD3.X R11, RZ, R4, R132, P1, P0 ;  /* 0x00000004ff0b7210 */ /* 0x002fe40000fe0484 */
[-C--:B------:R-:W-:Y:S02]  /*4a30*/  IADD3 R8, P3, P2, R2, R0.reuse, R156 ;  /* 0x0000000002087210 */ /* 0x080fe40007a7e09c */
[----:B------:R-:W-:-:S02]  /*4a40*/  IADD3 R6, P1, P0, R6, R0, R157 ;  /* 0x0000000006067210 */ /* 0x000fc4000783e09d */
[----:B------:R-:W-:Y:S02]  /*4a50*/  LOP3.LUT R2, R3, 0xf, RZ, 0xc0, !PT ;  /* 0x0000000f03027812 */ /* 0x000fe400078ec0ff */
[----:B------:R-:W-:Y:S02]  /*4a60*/  IADD3.X R7, RZ, R4, R134, P1, P0 ;  /* 0x00000004ff077210 */ /* 0x000fe40000fe0486 */
[----:B------:R-:W-:Y:S02]  /*4a70*/  IADD3 R2, P1, P0, R2, R0, R158 ;  /* 0x0000000002027210 */ /* 0x000fe4000783e09e */
[----:B------:R-:W-:Y:S02]  /*4a80*/  IADD3.X R9, RZ, R4, R133, P3, P2 ;  /* 0x00000004ff097210 */ /* 0x000fe40001fe4485 */
[----:B------:R-:W-:Y:S02]  /*4a90*/  ISETP.NE.U32.AND P3, PT, R5, RZ, PT ;  /* 0x000000ff0500720c */ /* 0x000fe40003f65070 */
[----:B------:R-:W-:-:S02]  /*4aa0*/  ISETP.NE.U32.AND P2, PT, R14, RZ, PT ;  /* 0x000000ff0e00720c */ /* 0x000fc40003f45070 */
[----:B------:R-:W-:Y:S02]  /*4ab0*/  IADD3.X R3, RZ, R4, R152, P1, P0 ;  /* 0x00000004ff037210 */ /* 0x000fe40000fe0498 */
[----:B------:R-:W-:Y:S02]  /*4ac0*/  ISETP.NE.U32.AND P1, PT, R13, RZ, PT ;  /* 0x000000ff0d00720c */ /* 0x000fe40003f25070 */
[----:B------:R-:W-:-:S05]  /*4ad0*/  ISETP.NE.U32.AND P0, PT, R12, RZ, PT ;  /* 0x000000ff0c00720c */ /* 0x000fca0003f05070 */
[----:B------:R-:W-:Y:S01]  /*4ae0*/  @!PT LDS RZ, [RZ] ;  /* 0x00000000fffff984 */ /* 0x000fe20000000800 */
[----:B------:R-:W-:Y:S01]  /*4af0*/  @!PT LDS RZ, [RZ] ;  /* 0x00000000fffff984 */ /* 0x000fe20000000800 */
[----:B------:R-:W-:Y:S01]  /*4b00*/  @!PT LDS RZ, [RZ] ;  /* 0x00000000fffff984 */ /* 0x000fe20000000800 */
[----:B------:R1:W-:Y:S04]  /*4b10*/  LDGSTS.E.BYPASS.LTC128B.128.ZFILL [R243+0xe100], [R10.64], P3 ;  /* 0x0e1000000af37fae */ /* 0x0003e80009941d46 */
[----:B------:R1:W-:Y:S04]  /*4b20*/  LDGSTS.E.BYPASS.LTC128B.128.ZFILL [R243+0x11100], [R8.64], P2 ;  /* 0x1110000008f37fae */ /* 0x0003e80009141d46 */
[----:B------:R1:W-:Y:S04]  /*4b30*/  LDGSTS.E.BYPASS.LTC128B.128.ZFILL [R243+0x14100], [R6.64], P1 ;  /* 0x1410000006f37fae */ /* 0x0003e80008941d46 */
[----:B------:R1:W-:Y:S02]  /*4b40*/  LDGSTS.E.BYPASS.LTC128B.128.ZFILL [R243+0x17100], [R2.64], P0 ;  /* 0x1710000002f37fae */ /* 0x0003e40008141d46 */
.L_x_1471:
[----:B--234-:R-:W-:Y:S05]  /*4b50*/  BSYNC B0 ;  /* 0x0000000000007941 */ /* 0x01cfea0003800000 */
.L_x_1470:
[----:B-1----:R-:W2:Y:S01]  /*4b60*/  LDL R3, [R1+0x40] ;  /* 0x0000400001037983 */ /* 0x002ea20000100800 */
[----:B------:R-:W-:-:S03]  /*4b70*/  IMAD.MOV.U32 R4, RZ, RZ, c[0x0][0x2c4] ;  /* 0x0000b100ff047624 */ /* 0x000fc600078e00ff */
[----:B------:R-:W2:Y:S04]  /*4b80*/  LDL R0, [R1+0x4c] ;  /* 0x00004c0001007983 */ /* 0x000ea80000100800 */
[----:B------:R-:W3:Y:S01]  /*4b90*/  LDL R2, [R1+0x50] ;  /* 0x0000500001027983 */ /* 0x000ee20000100800 */
[----:B------:R-:W-:-:S03]  /*4ba0*/  ISETP.NE.AND P0, PT, R4, 0x1, PT ;  /* 0x000000010400780c */ /* 0x000fc60003f05270 */
[----:B------:R-:W0:Y:S01]  /*4bb0*/  LDGDEPBAR ;  /* 0x00000000000079af */ /* 0x000e220000000000 */
[----:B--2---:R-:W-:-:S09]  /*4bc0*/  IMAD.IADD R4, R0, 0x1, R3 ;  /* 0x0000000100047824 */ /* 0x004fd200078e0203 */
[----:B------:R-:W-:Y:S01]  /*4bd0*/  @P0 IMAD.HI.U32 R0, R4, c[0x0][0x2c8], RZ ;  /* 0x0000b20004000a27 */ /* 0x000fe200078e00ff */
[----:B---3--:R-:W-:-:S03]  /*4be0*/  IADD3 R5, -R2, 0x1, R153 ;  /* 0x0000000102057810 */ /* 0x008fc60007ffe199 */
[----:B------:R-:W-:Y:S01]  /*4bf0*/  IMAD.IADD R6, R153, 0x1, -R2 ;  /* 0x0000000199067824 */ /* 0x000fe200078e0a02 */
[----:B------:R-:W-:Y:S02]  /*4c00*/  @P0 SHF.R.U32.HI R4, RZ, c[0x0][0x2cc], R0 ;  /* 0x0000b300ff040a19 */ /* 0x000fe40000011600 */
[----:B------:R-:W-:Y:S01]  /*4c10*/  IADD3 R5, R5, -c[0x0][0x168], RZ ;  /* 0x80005a0005057a10 */ /* 0x000fe20007ffe0ff */
[----:B------:R-:W-:Y:S05]  /*4c20*/  BRA.DIV ~URZ, `(.L_x_1474) ;  /* 0x000114027f007947 */ /* 0x000fea000b800000 */
[----:B------:R1:W2:Y:S02]  /*4c30*/  SHFL.IDX PT, R0, R4, RZ, 0x1c1f ;  /* 0x001c1fff04007589 */ /* 0x0002a400000e0000 */
.L_x_1536:
[----:B--2---:R-:W-:-:S05]  /*4c40*/  IMAD.IADD R0, R5, 0x1, R0 ;  /* 0x0000000105007824 */ /* 0x004fca00078e0200 */
[----:B------:R-:W-:-:S04]  /*4c50*/  IMNMX R0, R6, R0, PT ;  /* 0x0000000006007217 */ /* 0x000fc80003800200 */
[C---:B------:R-:W-:Y:S02]  /*4c60*/  ISETP.GT.AND P0, PT, R0.reuse, RZ, PT ;  /* 0x000000ff0000720c */ /* 0x040fe40003f04270 */
[C---:B------:R-:W-:Y:S02]  /*4c70*/  ISETP.GT.AND P1, PT, R0.reuse, 0x1, PT ;  /* 0x000000010000780c */ /* 0x040fe40003f24270 */
[----:B------:R-:W-:Y:S02]  /*4c80*/  FSEL R8, R105, -INF , P0 ;  /* 0xff80000069087808 */ /* 0x000fe40000000000 */
[C---:B------:R-:W-:Y:S02]  /*4c90*/  ISETP.GT.AND P4, PT, R0.reuse, 0x9, PT ;  /* 0x000000090000780c */ /* 0x040fe40003f84270 */
[----:B------:R-:W-:Y:S02]  /*4ca0*/  ISETP.GT.AND P0, PT, R0, 0x10, PT ;  /* 0x000000100000780c */ /* 0x000fe40003f04270 */
[----:B------:R-:W-:-:S02]  /*4cb0*/  FSEL R9, R104, -INF , P1 ;  /* 0xff80000068097808 */ /* 0x000fc40000800000 */
[----:B------:R-:W-:Y:S02]  /*4cc0*/  FSEL R17, R98, -INF , P4 ;  /* 0xff80000062117808 */ /* 0x000fe40002000000 */
[----:B------:R-:W-:Y:S02]  /*4cd0*/  FSEL R18, R85, -INF , P0 ;  /* 0xff80000055127808 */ /* 0x000fe40000000000 */
[C---:B------:R-:W-:Y:S02]  /*4ce0*/  ISETP.GT.AND P2, PT, R0.reuse, 0x8, PT ;  /* 0x000000080000780c */ /* 0x040fe40003f44270 */
        /* <DEDUP_REMOVED lines=38> */
[----:B------:R-:W-:Y:S01]  /*4f50*/  FSEL R237, R24, -INF , P0 ;  /* 0xff80000018ed7808 */ /* 0x000fe20000000000 */
[----:B------:R-:W-:Y:S05]  /*4f60*/  BRA.DIV ~URZ, `(.L_x_1475) ;  /* 0x000111327f007947 */ /* 0x000fea000b800000 */
[----:B-1----:R-:W1:Y:S01]  /*4f70*/  SHFL.IDX PT, R4, R4, 0x1, 0x1c1f ;  /* 0x003c1f0004047f89 */ /* 0x002e6200000e0000 */
[----:B------:R-:W-:-:S04]  /*4f80*/  FMNMX.FTZ R0, R8, R9, !PT ;  /* 0x0000000908007209 */ /* 0x000fc80007810000 */
[----:B------:R-:W-:-:S04]  /*4f90*/  FMNMX.FTZ R0, R16, R0, !PT ;  /* 0x0000000010007209 */ /* 0x000fc80007810000 */
[----:B------:R-:W-:-:S04]  /*4fa0*/  FMNMX.FTZ R0, R17, R0, !PT ;  /* 0x0000000011007209 */ /* 0x000fc80007810000 */
[----:B------:R-:W-:-:S04]  /*4fb0*/  FMNMX.FTZ R0, R18, R0, !PT ;  /* 0x0000000012007209 */ /* 0x000fc80007810000 */
[----:B------:R-:W-:-:S04]  /*4fc0*/  FMNMX.FTZ R0, R19, R0, !PT ;  /* 0x0000000013007209 */ /* 0x000fc80007810000 */
[----:B------:R-:W-:Y:S01]  /*4fd0*/  FMNMX.FTZ R0, R20, R0, !PT ;  /* 0x0000000014007209 */ /* 0x000fe20007810000 */
[----:B-1----:R-:W-:-:S03]  /*4fe0*/  IMAD.IADD R5, R5, 0x1, R4 ;  /* 0x0000000105057824 */ /* 0x002fc600078e0204 */
        /* <DEDUP_REMOVED lines=42> */
[C---:B------:R-:W-:Y:S02]  /*5290*/  ISETP.GT.AND P0, PT, R5.reuse, 0x31, PT ;  /* 0x000000310500780c */ /* 0x040fe40003f04270 */
        /* <DEDUP_REMOVED lines=43> */
[----:B------:R-:W-:Y:S02]  /*5550*/  FSEL R248, R30, -INF , P0 ;  /* 0xff8000001ef87808 */ /* 0x000fe40000000000 */
[----:B------:R-:W-:Y:S01]  /*5560*/  FMNMX.FTZ R2, R249, R2, !PT ;  /* 0x00000002f9027209 */ /* 0x000fe20007810000 */
[----:B------:R-:W1:Y:S03]  /*5570*/  SHFL.BFLY PT, R3, R0, 0x2, 0x1f ;  /* 0x0c401f0000037f89 */ /* 0x000e6600000e0000 */
[----:B------:R-:W-:-:S05]  /*5580*/  FMNMX.FTZ R2, R248, R2, !PT ;  /* 0x00000002f8027209 */ /* 0x000fca0007810000 */
[----:B------:R-:W2:Y:S01]  /*5590*/  SHFL.BFLY PT, R4, R2, 0x2, 0x1f ;  /* 0x0c401f0002047f89 */ /* 0x000ea200000e0000 */
[----:B-1----:R-:W-:-:S05]  /*55a0*/  FMNMX.FTZ R0, R3, R0, !PT ;  /* 0x0000000003007209 */ /* 0x002fca0007810000 */
[----:B------:R-:W1:Y:S01]  /*55b0*/  SHFL.BFLY PT, R132, R0, 0x1, 0x1f ;  /* 0x0c201f0000847f89 */ /* 0x000e6200000e0000 */
[----:B--2---:R-:W-:-:S05]  /*55c0*/  FMNMX.FTZ R4, R2, R4, !PT ;  /* 0x0000000402047209 */ /* 0x004fca0007810000 */
[----:B------:R2:W3:Y:S01]  /*55d0*/  SHFL.BFLY PT, R12, R4, 0x1, 0x1f ;  /* 0x0c201f00040c7f89 */ /* 0x0004e200000e0000 */
[----:B-1----:R-:W-:-:S05]  /*55e0*/  FMNMX.FTZ R132, R0, R132, !PT ;  /* 0x0000008400847209 */ /* 0x002fca0007810000 */
.L_x_1537:
[C---:B------:R-:W-:Y:S01]  /*55f0*/  FMUL.FTZ R0, R132.reuse, c[0x0][0x2d0] ;  /* 0x0000b40084007a20 */ /* 0x040fe20000410000 */
[----:B------:R-:W-:Y:S01]  /*5600*/  FSETP.NEU.FTZ.AND P0, PT, R132, -INF , PT ;  /* 0xff8000008400780b */ /* 0x000fe20003f1d000 */
[----:B------:R-:W-:Y:S01]  /*5610*/  WARPSYNC 0xffffffff ;  /* 0xffffffff00007948 */ /* 0x000fe20003800000 */
[----:B---3--:R-:W-:Y:S01]  /*5620*/  FMNMX.FTZ R12, R12, R4, !PT ;  /* 0x000000040c0c7209 */ /* 0x008fe20007810000 */
[----:B------:R-:W-:Y:S01]  /*5630*/  LDSM.16.MT88.4 R36, [R232] ;  /* 0x00000000e824783b */ /* 0x000fe20000004200 */
[----:B------:R-:W-:Y:S02]  /*5640*/  FSEL R0, R0, RZ, P0 ;  /* 0x000000ff00007208 */ /* 0x000fe40000000000 */
[----:B------:R-:W-:Y:S01]  /*5650*/  FSETP.NEU.FTZ.AND P0, PT, R12, -INF , PT ;  /* 0xff8000000c00780b */ /* 0x000fe20003f1d000 */
[----:B------:R-:W-:Y:S02]  /*5660*/  LDSM.16.MT88.4 R32, [R231+0x800] ;  /* 0x00080000e720783b */ /* 0x000fe40000004200 */
[----:B------:R-:W-:-:S02]  /*5670*/  FFMA.FTZ R2, R8, c[0x0][0x2d0], -R0 ;  /* 0x0000b40008027a23 */ /* 0x000fc40000010800 */
[--C-:B------:R-:W-:Y:S01]  /*5680*/  FFMA.FTZ R3, R20, c[0x0][0x2d0], -R0.reuse ;  /* 0x0000b40014037a23 */ /* 0x100fe20000010800 */
[----:B------:R-:W-:Y:S01]  /*5690*/  LDSM.16.MT88.4 R40, [R232+0x800] ;  /* 0x00080000e828783b */ /* 0x000fe20000004200 */
[----:B------:R1:W-:Y:S03]  /*56a0*/  MUFU.EX2 R103, R2 ;  /* 0x0000000200677308 */ /* 0x0003e60000000800 */
[----:B------:R-:W-:Y:S04]  /*56b0*/  LDSM.16.MT88.4 R60, [R231+0x3000] ;  /* 0x00300000e73c783b */ /* 0x000fe80000004200 */
[----:B------:R-:W-:Y:S01]  /*56c0*/  LDSM.16.MT88.4 R52, [R233] ;  /* 0x00000000e934783b */ /* 0x000fe20000004200 */
[----:B------:R3:W-:Y:S03]  /*56d0*/  MUFU.EX2 R5, R3 ;  /* 0x0000000300057308 */ /* 0x0007e60000000800 */
[----:B------:R-:W-:Y:S04]  /*56e0*/  LDSM.16.MT88.4 R64, [R232+0x3000] ;  /* 0x00300000e840783b */ /* 0x000fe80000004200 */
[----:B------:R-:W-:Y:S01]  /*56f0*/  LDSM.16.MT88.4 R56, [R234+0x800] ;  /* 0x00080000ea38783b */ /* 0x000fe20000004200 */
[----:B-1----:R-:W-:-:S03]  /*5700*/  FFMA.FTZ R2, R9, c[0x0][0x2d0], -R0 ;  /* 0x0000b40009027a23 */ /* 0x002fc60000010800 */
[----:B------:R-:W-:Y:S01]  /*5710*/  LDSM.16.MT88.4 R44, [R233+0x800] ;  /* 0x00080000e92c783b */ /* 0x000fe20000004200 */
[----:B------:R1:W4:Y:S03]  /*5720*/  MUFU.EX2 R97, R2 ;  /* 0x0000000200617308 */ /* 0x0003260000000800 */
[----:B------:R-:W-:Y:S01]  /*5730*/  LDSM.16.MT88.4 R72, [R232+0x3800] ;  /* 0x00380000e848783b */ /* 0x000fe20000004200 */
[----:B---3--:R-:W-:-:S03]  /*5740*/  FFMA.FTZ R3, R21, c[0x0][0x2d0], -R0 ;  /* 0x0000b40015037a23 */ /* 0x008fc60000010800 */
[----:B------:R-:W3:Y:S01]  /*5750*/  LDSM.16.MT88.4 R20, [R231] ;  /* 0x00000000e714783b */ /* 0x000ee20000004200 */
[----:B------:R-:W-:Y:S03]  /*5760*/  MUFU.EX2 R102, R3 ;  /* 0x0000000300667308 */ /* 0x000fe60000000800 */
[----:B------:R-:W-:Y:S04]  /*5770*/  LDSM.16.MT88.4 R76, [R231+0x6000] ;  /* 0x00600000e74c783b */ /* 0x000fe80000004200 */
[----:B------:R-:W-:Y:S01]  /*5780*/  LDSM.16.MT88.4 R68, [R233+0x3000] ;  /* 0x00300000e944783b */ /* 0x000fe20000004200 */
[----:B-1----:R-:W-:Y:S01]  /*5790*/  FFMA.FTZ R2, R16, c[0x0][0x2d0], -R0 ;  /* 0x0000b40010027a23 */ /* 0x002fe20000010800 */
[----:B----4-:R-:W-:-:S03]  /*57a0*/  F2FP.PACK_AB R8, R97, R103 ;  /* 0x000000676108723e */ /* 0x010fc600000000ff */
[----:B------:R1:W-:Y:S02]  /*57b0*/  MUFU.EX2 R94, R2 ;  /* 0x00000002005e7308 */ /* 0x0003e40000000800 */
[----:B-1----:R-:W-:-:S06]  /*57c0*/  FFMA.FTZ R2, R17, c[0x0][0x2d0], -R0 ;  /* 0x0000b40011027a23 */ /* 0x002fcc0000010800 */
[----:B------:R1:W-:Y:S02]  /*57d0*/  MUFU.EX2 R98, R2 ;  /* 0x0000000200627308 */ /* 0x0003e40000000800 */
[----:B-1----:R-:W-:-:S06]  /*57e0*/  FFMA.FTZ R2, R18, c[0x0][0x2d0], -R0 ;  /* 0x0000b40012027a23 */ /* 0x002fcc0000010800 */
[----:B------:R1:W-:Y:S02]  /*57f0*/  MUFU.EX2 R92, R2 ;  /* 0x00000002005c7308 */ /* 0x0003e40000000800 */
[----:B-1----:R-:W-:-:S06]  /*5800*/  FFMA.FTZ R2, R19, c[0x0][0x2d0], -R0 ;  /* 0x0000b40013027a23 */ /* 0x002fcc0000010800 */
[----:B------:R1:W4:Y:S02]  /*5810*/  MUFU.EX2 R25, R2 ;  /* 0x0000000200197308 */ /* 0x0003240000000800 */
[----:B-1----:R-:W-:-:S05]  /*5820*/  FMUL.FTZ R2, R12, c[0x0][0x2d0] ;  /* 0x0000b4000c027a20 */ /* 0x002fca0000410000 */
[----:B------:R-:W-:-:S05]  /*5830*/  FSEL R2, R2, RZ, P0 ;  /* 0x000000ff02027208 */ /* 0x000fca0000000000 */
[----:B------:R-:W-:-:S04]  /*5840*/  FFMA.FTZ R3, R6, c[0x0][0x2d0], -R2 ;  /* 0x0000b40006037a23 */ /* 0x000fc80000010802 */
[----:B------:R1:W-:Y:S02]  /*5850*/  MUFU.EX2 R104, R3 ;  /* 0x0000000300687308 */ /* 0x0003e40000000800 */
[----:B-1----:R-:W-:-:S06]  /*5860*/  FFMA.FTZ R3, R7, c[0x0][0x2d0], -R2 ;  /* 0x0000b40007037a23 */ /* 0x002fcc0000010802 */
[----:B------:R1:W5:Y:S02]  /*5870*/  MUFU.EX2 R93, R3 ;  /* 0x00000003005d7308 */ /* 0x0003640000000800 */
[----:B-1----:R-:W-:Y:S01]  /*5880*/  FFMA.FTZ R3, R14, c[0x0][0x2d0], -R2 ;  /* 0x0000b4000e037a23 */ /* 0x002fe20000010802 */
[----:B----4-:R-:W-:Y:S02]  /*5890*/  MOV R14, R25 ;  /* 0x00000019000e7202 */ /* 0x010fe40000000f00 */
[----:B-----5:R-:W-:-:S03]  /*58a0*/  F2FP.PACK_AB R9, R93, R104 ;  /* 0x000000685d09723e */ /* 0x020fc600000000ff */
[----:B------:R1:W-:Y:S01]  /*58b0*/  MUFU.EX2 R101, R3 ;  /* 0x0000000300657308 */ /* 0x0003e20000000800 */
[----:B--2---:R-:W-:Y:S01]  /*58c0*/  F2FP.PACK_AB R4, R14, R92 ;  /* 0x0000005c0e04723e */ /* 0x004fe200000000ff */
[----:B-1----:R-:W-:-:S06]  /*58d0*/  FFMA.FTZ R3, R13, c[0x0][0x2d0], -R2 ;  /* 0x0000b4000d037a23 */ /* 0x002fcc0000010802 */
[----:B------:R1:W2:Y:S02]  /*58e0*/  MUFU.EX2 R99, R3 ;  /* 0x0000000300637308 */ /* 0x0002a40000000800 */
[----:B-1----:R-:W-:Y:S01]  /*58f0*/  FFMA.FTZ R3, R11, c[0x0][0x2d0], -R2 ;  /* 0x0000b4000b037a23 */ /* 0x002fe20000010802 */
[----:B--2---:R-:W-:-:S05]  /*5900*/  F2FP.PACK_AB R11, R99, R101 ;  /* 0x00000065630b723e */ /* 0x004fca00000000ff */
[----:B------:R1:W-:Y:S02]  /*5910*/  MUFU.EX2 R13, R3 ;  /* 0x00000003000d7308 */ /* 0x0003e40000000800 */
[----:B-1----:R-:W-:Y:S01]  /*5920*/  FFMA.FTZ R3, R10, c[0x0][0x2d0], -R2 ;  /* 0x0000b4000a037a23 */ /* 0x002fe20000010802 */
[----:B------:R-:W-:-:S05]  /*5930*/  F2FP.PACK_AB R10, R98, R94 ;  /* 0x0000005e620a723e */ /* 0x000fca00000000ff */
[----:B------:R1:W2:Y:S02]  /*5940*/  MUFU.EX2 R100, R3 ;  /* 0x0000000300647308 */ /* 0x0002a40000000800 */
[C---:B---3--:R-:W-:Y:S08]  /*5950*/  HMMA.16816.F32 R16, R8.reuse, R20, RZ ;  /* 0x000000140810723c */ /* 0x048ff000000018ff */
[----:B------:R-:W-:Y:S01]  /*5960*/  HMMA.16816.F32 R28, R8, R22, RZ ;  /* 0x00000016081c723c */ /* 0x000fe200000018ff */
[----:B-1----:R-:W-:Y:S01]  /*5970*/  FFMA.FTZ R3, R15, c[0x0][0x2d0], -R2 ;  /* 0x0000b4000f037a23 */ /* 0x002fe20000010802 */
[----:B------:R-:W-:-:S02]  /*5980*/  MOV R15, R5 ;  /* 0x00000005000f7202 */ /* 0x000fc40000000f00 */
[----:B--2---:R-:W-:Y:S01]  /*5990*/  F2FP.PACK_AB R5, R100, R13 ;  /* 0x0000000d6405723e */ /* 0x004fe200000000ff */
[----:B------:R1:W-:Y:S03]  /*59a0*/  MUFU.EX2 R95, R3 ;  /* 0x00000003005f7308 */ /* 0x0003e60000000800 */
[----:B------:R-:W-:Y:S01]  /*59b0*/  HMMA.16816.F32 R20, R8, R36, RZ ;  /* 0x000000240814723c */ /* 0x000fe200000018ff */
[----:B------:R-:W-:Y:S01]  /*59c0*/  F2FP.PACK_AB R6, R102, R15 ;  /* 0x0000000f6606723e */ /* 0x000fe200000000ff */
[----:B-1----:R-:W-:Y:S02]  /*59d0*/  FFMA.FTZ R3, R24, c[0x0][0x2d0], -R2 ;  /* 0x0000b40018037a23 */ /* 0x002fe40000010802 */
[----:B------:R-:W1:Y:S02]  /*59e0*/  LDSM.16.MT88.4 R24, [R234] ;  /* 0x00000000ea18783b */ /* 0x000e640000004200 */
[----:B------:R-:W2:Y:S02]  /*59f0*/  MUFU.EX2 R96, R3 ;  /* 0x0000000300607308 */ /* 0x000ea40000000800 */
[----:B--2---:R-:W-:Y:S01]  /*5a00*/  F2FP.PACK_AB R7, R96, R95 ;  /* 0x0000005f6007723e */ /* 0x004fe200000000ff */
[----:B------:R-:W-:-:S06]  /*5a10*/  FFMA.FTZ R3, R87, c[0x0][0x2d0], -R0 ;  /* 0x0000b40057037a23 */ /* 0x000fcc0000010800 */
[----:B------:R-:W-:Y:S08]  /*5a20*/  HMMA.16816.F32 R88, R4, R32, R16 ;  /* 0x000000200458723c */ /* 0x000ff00000001810 */
[----:B------:R-:W-:Y:S08]  /*5a30*/  HMMA.16816.F32 R16, R8, R38, RZ ;  /* 0x000000260810723c */ /* 0x000ff000000018ff */
[----:B------:R-:W-:Y:S08]  /*5a40*/  HMMA.16816.F32 R212, R4, R40, R20 ;  /* 0x0000002804d4723c */ /* 0x000ff00000001814 */
[C---:B-1----:R-:W-:Y:S08]  /*5a50*/  HMMA.16816.F32 R48, R8.reuse, R24, RZ ;  /* 0x000000180830723c */ /* 0x042ff000000018ff */
[C---:B------:R-:W-:Y:S08]  /*5a60*/  HMMA.16816.F32 R36, R8.reuse, R26, RZ ;  /* 0x0000001a0824723c */ /* 0x040ff000000018ff */
[C---:B------:R-:W-:Y:S08]  /*5a70*/  HMMA.16816.F32 R24, R8.reuse, R60, RZ ;  /* 0x0000003c0818723c */ /* 0x040ff000000018ff */
[----:B------:R-:W-:Y:S01]  /*5a80*/  HMMA.16816.F32 R20, R8, R62, RZ ;  /* 0x0000003e0814723c */ /* 0x000fe200000018ff */
[----:B------:R-:W1:Y:S07]  /*5a90*/  LDSM.16.MT88.4 R60, [R234+0x3000] ;  /* 0x00300000ea3c783b */ /* 0x000e6e0000004200 */
[C---:B------:R-:W-:Y:S08]  /*5aa0*/  HMMA.16816.F32 R208, R4.reuse, R34, R28 ;  /* 0x0000002204d0723c */ /* 0x040ff0000000181c */
[----:B------:R-:W-:Y:S01]  /*5ab0*/  HMMA.16816.F32 R204, R4, R42, R16 ;  /* 0x0000002a04cc723c */ /* 0x000fe20000001810 */
[----:B------:R-:W2:Y:S07]  /*5ac0*/  LDSM.16.MT88.4 R40, [R231+0x3800] ;  /* 0x00380000e728783b */ /* 0x000eae0000004200 */
[C---:B------:R-:W-:Y:S08]  /*5ad0*/  HMMA.16816.F32 R32, R8.reuse, R52, RZ ;  /* 0x000000340820723c */ /* 0x040ff000000018ff */
[C---:B------:R-:W-:Y:S01]  /*5ae0*/  HMMA.16816.F32 R28, R8.reuse, R54, RZ ;  /* 0x00000036081c723c */ /* 0x040fe200000018ff */
[----:B------:R-:W3:Y:S07]  /*5af0*/  LDSM.16.MT88.4 R52, [R234+0x3800] ;  /* 0x00380000ea34783b */ /* 0x000eee0000004200 */
[----:B------:R-:W-:Y:S08]  /*5b00*/  HMMA.16816.F32 R16, R8, R64, RZ ;  /* 0x000000400810723c */ /* 0x000ff000000018ff */
[C---:B------:R-:W-:Y:S08]  /*5b10*/  HMMA.16816.F32 R184, R4.reuse, R58, R36 ;  /* 0x0000003a04b8723c */ /* 0x040ff00000001824 */
[C---:B------:R-:W-:Y:S08]  /*5b20*/  HMMA.16816.F32 R196, R4.reuse, R44, R32 ;  /* 0x0000002c04c4723c */ /* 0x040ff00000001820 */
[C---:B------:R-:W-:Y:S01]  /*5b30*/  HMMA.16816.F32 R180, R4.reuse, R46, R28 ;  /* 0x0000002e04b4723c */ /* 0x040fe2000000181c */
[----:B------:R-:W4:Y:S07]  /*5b40*/  LDSM.16.MT88.4 R44, [R231+0x6800] ;  /* 0x00680000e72c783b */ /* 0x000f2e0000004200 */
[----:B------:R-:W-:Y:S01]  /*5b50*/  HMMA.16816.F32 R200, R4, R56, R48 ;  /* 0x0000003804c8723c */ /* 0x000fe20000001830 */
[----:B------:R-:W5:Y:S04]  /*5b60*/  LDSM.16.MT88.4 R56, [R232+0x6000] ;  /* 0x00600000e838783b */ /* 0x000f680000004200 */
[----:B------:R-:W3:Y:S03]  /*5b70*/  LDSM.16.MT88.4 R48, [R233+0x3800] ;  /* 0x00380000e930783b */ /* 0x000ee60000004200 */
[C---:B-1----:R-:W-:Y:S08]  /*5b80*/  HMMA.16816.F32 R36, R8.reuse, R60, RZ ;  /* 0x0000003c0824723c */ /* 0x042ff000000018ff */
[----:B------:R-:W-:Y:S01]  /*5b90*/  HMMA.16816.F32 R32, R8, R62, RZ ;  /* 0x0000003e0820723c */ /* 0x000fe200000018ff */
[----:B------:R-:W-:Y:S07]  /*5ba0*/  LDSM.16.MT88.4 R60, [R233+0x6000] ;  /* 0x00600000e93c783b */ /* 0x000fee0000004200 */
[C---:B--2---:R-:W-:Y:S08]  /*5bb0*/  HMMA.16816.F32 R176, R4.reuse, R42, R20 ;  /* 0x0000002a04b0723c */ /* 0x044ff00000001814 */
[C---:B------:R-:W-:Y:S08]  /*5bc0*/  HMMA.16816.F32 R188, R4.reuse, R72, R16 ;  /* 0x0000004804bc723c */ /* 0x040ff00000001810 */
[----:B------:R-:W-:Y:S08]  /*5bd0*/  HMMA.16816.F32 R192, R4, R40, R24 ;  /* 0x0000002804c0723c */ /* 0x000ff00000001818 */
[C---:B------:R-:W-:Y:S07]  /*5be0*/  HMMA.16816.F32 R20, R8.reuse, R76, RZ ;  /* 0x0000004c0814723c */ /* 0x040fee00000018ff */
[----:B------:R-:W-:Y:S01]  /*5bf0*/  MOV R77, R98 ;  /* 0x00000062004d7202 */ /* 0x000fe20000000f00 */
[C---:B------:R-:W-:Y:S08]  /*5c00*/  HMMA.16816.F32 R16, R8.reuse, R78, RZ ;  /* 0x0000004e0810723c */ /* 0x040ff000000018ff */
[----:B------:R-:W-:Y:S01]  /*5c10*/  HMMA.16816.F32 R40, R8, R66, RZ ;  /* 0x000000420828723c */ /* 0x000fe200000018ff */
[----:B------:R-:W-:Y:S07]  /*5c20*/  LDSM.16.MT88.4 R64, [R234+0x6000] ;  /* 0x00600000ea40783b */ /* 0x000fee0000004200 */
[C---:B---3--:R-:W-:Y:S01]  /*5c30*/  HMMA.16816.F32 R172, R4.reuse, R52, R36 ;  /* 0x0000003404ac723c */ /* 0x048fe20000001824 */
[----:B------:R-:W-:Y:S07]  /*5c40*/  LDSM.16.MT88.4 R36, [R234+0x6800] ;  /* 0x00680000ea24783b */ /* 0x000fee0000004200 */
[C---:B------:R-:W-:Y:S01]  /*5c50*/  HMMA.16816.F32 R156, R4.reuse, R54, R32 ;  /* 0x00000036049c723c */ /* 0x040fe20000001820 */
[----:B------:R-:W1:Y:S07]  /*5c60*/  LDSM.16.MT88.4 R52, [R232+0x6800] ;  /* 0x00680000e834783b */ /* 0x000e6e0000004200 */
[C---:B----4-:R-:W-:Y:S08]  /*5c70*/  HMMA.16816.F32 R164, R4.reuse, R44, R20 ;  /* 0x0000002c04a4723c */ /* 0x050ff00000001814 */
[----:B------:R-:W-:Y:S01]  /*5c80*/  HMMA.16816.F32 R144, R4, R46, R16 ;  /* 0x0000002e0490723c */ /* 0x000fe20000001810 */
[----:B------:R-:W-:Y:S07]  /*5c90*/  LDSM.16.MT88.4 R44, [R233+0x6800] ;  /* 0x00680000e92c783b */ /* 0x000fee0000004200 */
[----:B------:R-:W-:Y:S07]  /*5ca0*/  HMMA.16816.F32 R28, R8, R68, RZ ;  /* 0x00000044081c723c */ /* 0x000fee00000018ff */
[----:B------:R-:W-:Y:S01]  /*5cb0*/  MOV R69, R104 ;  /* 0x0000006800457202 */ /* 0x000fe20000000f00 */
[----:B------:R-:W-:Y:S01]  /*5cc0*/  HMMA.16816.F32 R160, R4, R74, R40 ;  /* 0x0000004a04a0723c */ /* 0x000fe20000001828 */
[----:B------:R-:W2:Y:S01]  /*5cd0*/  LDSM.16.MT88.4 R40, [R231+0x9000] ;  /* 0x00900000e728783b */ /* 0x000ea20000004200 */
[----:B------:R-:W-:-:S05]  /*5ce0*/  IMAD.MOV.U32 R68, RZ, RZ, R103 ;  /* 0x000000ffff447224 */ /* 0x000fca00078e0067 */
[----:B------:R-:W-:Y:S01]  /*5cf0*/  IMAD.MOV.U32 R75, RZ, RZ, R99 ;  /* 0x000000ffff4b7224 */ /* 0x000fe200078e0063 */
[C---:B-----5:R-:W-:Y:S07]  /*5d00*/  HMMA.16816.F32 R20, R8.reuse, R56, RZ ;  /* 0x000000380814723c */ /* 0x060fee00000018ff */
[----:B------:R-:W-:Y:S01]  /*5d10*/  IMAD.MOV.U32 R57, RZ, RZ, R95 ;  /* 0x000000ffff397224 */ /* 0x000fe200078e005f */
[----:B------:R-:W-:Y:S01]  /*5d20*/  HMMA.16816.F32 R16, R8, R58, RZ ;  /* 0x0000003a0810723c */ /* 0x000fe200000018ff */
[----:B------:R-:W-:-:S06]  /*5d30*/  MOV R56, R94 ;  /* 0x0000005e00387202 */ /* 0x000fcc0000000f00 */
[----:B------:R-:W-:Y:S01]  /*5d40*/  MOV R58, R100 ;  /* 0x00000064003a7202 */ /* 0x000fe20000000f00 */
[----:B------:R-:W-:Y:S01]  /*5d50*/  HMMA.16816.F32 R24, R8, R70, RZ ;  /* 0x000000460818723c */ /* 0x000fe200000018ff */
[----:B------:R-:W-:-:S06]  /*5d60*/  MOV R59, R93 ;  /* 0x0000005d003b7202 */ /* 0x000fcc0000000f00 */
[----:B------:R-:W-:Y:S01]  /*5d70*/  MOV R71, R102 ;  /* 0x0000006600477202 */ /* 0x000fe20000000f00 */
[----:B------:R-:W-:Y:S01]  /*5d80*/  HMMA.16816.F32 R168, R4, R48, R28 ;  /* 0x0000003004a8723c */ /* 0x000fe2000000181c */
[----:B------:R-:W-:-:S07]  /*5d90*/  MOV R70, R101 ;  /* 0x0000006500467202 */ /* 0x000fce0000000f00 */
[C---:B-1----:R-:W-:Y:S08]  /*5da0*/  HMMA.16816.F32 R100, R4.reuse, R52, R20 ;  /* 0x000000340464723c */ /* 0x042ff00000001814 */
[C---:B------:R-:W-:Y:S01]  /*5db0*/  HMMA.16816.F32 R104, R4.reuse, R54, R16 ;  /* 0x000000360468723c */ /* 0x040fe20000001810 */
[----:B------:R-:W1:Y:S07]  /*5dc0*/  LDSM.16.MT88.4 R52, [R231+0x9800] ;  /* 0x00980000e734783b */ /* 0x000e6e0000004200 */
[----:B------:R-:W-:Y:S01]  /*5dd0*/  HMMA.16816.F32 R148, R4, R50, R24 ;  /* 0x000000320494723c */ /* 0x000fe20000001818 */
[----:B------:R-:W3:Y:S07]  /*5de0*/  LDSM.16.MT88.4 R48, [R232+0x9000] ;  /* 0x00900000e830783b */ /* 0x000eee0000004200 */
[C---:B------:R-:W-:Y:S01]  /*5df0*/  HMMA.16816.F32 R28, R8.reuse, R66, RZ ;  /* 0x00000042081c723c */ /* 0x040fe200000018ff */
[----:B------:R4:W-:Y:S06]  /*5e00*/  MUFU.EX2 R67, R3 ;  /* 0x0000000300437308 */ /* 0x0009ec0000000800 */
[----:B------:R-:W-:Y:S01]  /*5e10*/  MOV R66, R96 ;  /* 0x0000006000427202 */ /* 0x000fe20000000f00 */
[C---:B--2---:R-:W-:Y:S08]  /*5e20*/  HMMA.16816.F32 R16, R8.reuse, R40, RZ ;  /* 0x000000280810723c */ /* 0x044ff000000018ff */
[----:B------:R-:W-:Y:S01]  /*5e30*/  HMMA.16816.F32 R32, R8, R64, RZ ;  /* 0x000000400820723c */ /* 0x000fe200000018ff */
[----:B----4-:R-:W-:-:S04]  /*5e40*/  FFMA.FTZ R3, R86, c[0x0][0x2d0], -R0 ;  /* 0x0000b40056037a23 */ /* 0x010fc80000010800 */
[----:B------:R2:W4:Y:S02]  /*5e50*/  MUFU.EX2 R79, R3 ;  /* 0x00000003004f7308 */ /* 0x0005240000000800 */
[----:B------:R-:W-:Y:S01]  /*5e60*/  MOV R64, R97 ;  /* 0x0000006100407202 */ /* 0x000fe20000000f00 */
[C---:B------:R-:W-:Y:S01]  /*5e70*/  HMMA.16816.F32 R112, R4.reuse, R38, R28 ;  /* 0x000000260470723c */ /* 0x040fe2000000181c */
[----:B------:R-:W5:Y:S07]  /*5e80*/  LDSM.16.MT88.4 R28, [R232+0x9800] ;  /* 0x00980000e81c783b */ /* 0x000f6e0000004200 */
[----:B-1----:R-:W-:Y:S01]  /*5e90*/  HMMA.16816.F32 R136, R4, R52, R16 ;  /* 0x000000340488723c */ /* 0x002fe20000001810 */
[----:B--2---:R-:W-:-:S07]  /*5ea0*/  FFMA.FTZ R3, R85, c[0x0][0x2d0], -R0 ;  /* 0x0000b40055037a23 */ /* 0x004fce0000010800 */
[C---:B---3--:R-:W-:Y:S01]  /*5eb0*/  HMMA.16816.F32 R16, R8.reuse, R50, RZ ;  /* 0x000000320810723c */ /* 0x048fe200000018ff */
[----:B------:R1:W-:Y:S07]  /*5ec0*/  MUFU.EX2 R76, R3 ;  /* 0x00000003004c7308 */ /* 0x0003ee0000000800 */
[C---:B------:R-:W-:Y:S07]  /*5ed0*/  HMMA.16816.F32 R24, R8.reuse, R60, RZ ;  /* 0x0000003c0818723c */ /* 0x040fee00000018ff */
[----:B------:R-:W-:Y:S01]  /*5ee0*/  MOV R61, R92 ;  /* 0x0000005c003d7202 */ /* 0x000fe20000000f00 */
[----:B------:R-:W-:Y:S01]  /*5ef0*/  HMMA.16816.F32 R20, R8, R62, RZ ;  /* 0x0000003e0814723c */ /* 0x000fe200000018ff */
[----:B-1----:R-:W-:-:S04]  /*5f00*/  FFMA.FTZ R3, R84, c[0x0][0x2d0], -R0 ;  /* 0x0000b40054037a23 */ /* 0x002fc80000010800 */
[----:B------:R1:W2:Y:S03]  /*5f10*/  MUFU.EX2 R73, R3 ;  /* 0x0000000300497308 */ /* 0x0002a60000000800 */
[C---:B------:R-:W-:Y:S01]  /*5f20*/  HMMA.16816.F32 R152, R4.reuse, R36, R32 ;  /* 0x000000240498723c */ /* 0x040fe20000001820 */
[----:B------:R-:W3:Y:S07]  /*5f30*/  LDSM.16.MT88.4 R32, [R234+0x9000] ;  /* 0x00900000ea20783b */ /* 0x000eee0000004200 */
[----:B-----5:R-:W-:Y:S01]  /*5f40*/  HMMA.16816.F32 R120, R4, R30, R16 ;  /* 0x0000001e0478723c */ /* 0x020fe20000001810 */
[----:B------:R-:W5:Y:S01]  /*5f50*/  LDSM.16.MT88.4 R16, [R233+0x9000] ;  /* 0x00900000e910783b */ /* 0x000f620000004200 */
[----:B-1----:R-:W-:-:S06]  /*5f60*/  FFMA.FTZ R3, R81, c[0x0][0x2d0], -R2 ;  /* 0x0000b40051037a23 */ /* 0x002fcc0000010802 */
[C---:B------:R-:W-:Y:S01]  /*5f70*/  HMMA.16816.F32 R140, R4.reuse, R44, R24 ;  /* 0x0000002c048c723c */ /* 0x040fe20000001818 */
[----:B------:R1:W-:Y:S07]  /*5f80*/  MUFU.EX2 R65, R3 ;  /* 0x0000000300417308 */ /* 0x0003ee0000000800 */
[----:B------:R-:W-:Y:S08]  /*5f90*/  HMMA.16816.F32 R116, R4, R46, R20 ;  /* 0x0000002e0474723c */ /* 0x000ff00000001814 */
[----:B------:R-:W-:Y:S01]  /*5fa0*/  HMMA.16816.F32 R24, R8, R42, RZ ;  /* 0x0000002a0818723c */ /* 0x000fe200000018ff */
[----:B-1----:R-:W-:-:S04]  /*5fb0*/  FFMA.FTZ R3, R80, c[0x0][0x2d0], -R2 ;  /* 0x0000b40050037a23 */ /* 0x002fc80000010802 */
[----:B------:R1:W1:Y:S03]  /*5fc0*/  MUFU.EX2 R78, R3 ;  /* 0x00000003004e7308 */ /* 0x0002660000000800 */
[----:B------:R-:W-:Y:S01]  /*5fd0*/  HMMA.16816.F32 R20, R8, R48, RZ ;  /* 0x000000300814723c */ /* 0x000fe200000018ff */
[--C-:B-1----:R-:W-:Y:S11]  /*5fe0*/  FFMA.FTZ R3, R83, c[0x0][0x2d0], -R2.reuse ;  /* 0x0000b40053037a23 */ /* 0x102ff60000010802 */
[----:B------:R-:W-:Y:S04]  /*5ff0*/  @!UPT UIADD3 URZ, URZ, URZ, URZ ;  /* 0x0000003f3f3ff290 */ /* 0x000fe8000fffe03f */
[C---:B------:R-:W-:Y:S01]  /*6000*/  HMMA.16816.F32 R128, R4.reuse, R54, R24 ;  /* 0x000000360480723c */ /* 0x040fe20000001818 */
[----:B------:R1:W-:Y:S07]  /*6010*/  MUFU.EX2 R74, R3 ;  /* 0x00000003004a7308 */ /* 0x0003ee0000000800 */
[----:B------:R-:W-:Y:S01]  /*6020*/  HMMA.16816.F32 R124, R4, R28, R20 ;  /* 0x0000001c047c723c */ /* 0x000fe20000001814 */
[----:B------:R-:W2:Y:S07]  /*6030*/  LDSM.16.MT88.4 R28, [R234+0x9800] ;  /* 0x00980000ea1c783b */ /* 0x000eae0000004200 */
[----:B---3--:R-:W-:Y:S01]  /*6040*/  HMMA.16816.F32 R24, R8, R32, RZ ;  /* 0x000000200818723c */ /* 0x008fe200000018ff */
[----:B-1----:R-:W-:-:S04]  /*6050*/  FFMA.FTZ R3, R82, c[0x0][0x2d0], -R2 ;  /* 0x0000b40052037a23 */ /* 0x002fc80000010802 */
[----:B------:R1:W3:Y:S03]  /*6060*/  MUFU.EX2 R72, R3 ;  /* 0x0000000300487308 */ /* 0x0002e60000000800 */
[C---:B------:R-:W-:Y:S08]  /*6070*/  HMMA.16816.F32 R20, R8.reuse, R34, RZ ;  /* 0x000000220814723c */ /* 0x040ff000000018ff */
[----:B-----5:R-:W-:Y:S01]  /*6080*/  HMMA.16816.F32 R32, R8, R16, RZ ;  /* 0x000000100820723c */ /* 0x020fe200000018ff */
[----:B-1----:R-:W-:-:S07]  /*6090*/  FFMA.FTZ R3, R221, c[0x0][0x2d0], -R0 ;  /* 0x0000b400dd037a23 */ /* 0x002fce0000010800 */
[----:B------:R-:W-:Y:S01]  /*60a0*/  HMMA.16816.F32 R8, R8, R18, RZ ;  /* 0x000000120808723c */ /* 0x000fe200000018ff */
[----:B------:R-:W1:Y:S07]  /*60b0*/  LDSM.16.MT88.4 R16, [R233+0x9800] ;  /* 0x00980000e910783b */ /* 0x000e6e0000004200 */
[C---:B--2---:R-:W-:Y:S08]  /*60c0*/  HMMA.16816.F32 R108, R4.reuse, R28, R24 ;  /* 0x0000001c046c723c */ /* 0x044ff00000001818 */
[C---:B------:R-:W-:Y:S08]  /*60d0*/  HMMA.16816.F32 R96, R4.reuse, R30, R20 ;  /* 0x0000001e0460723c */ /* 0x040ff00000001814 */
[C---:B-1----:R-:W-:Y:S08]  /*60e0*/  HMMA.16816.F32 R92, R4.reuse, R16, R32 ;  /* 0x00000010045c723c */ /* 0x042ff00000001820 */
[----:B------:R-:W-:Y:S01]  /*60f0*/  HMMA.16816.F32 R16, R4, R18, R8 ;  /* 0x000000120410723c */ /* 0x000fe20000001808 */
[----:B------:R-:W1:Y:S06]  /*6100*/  LDSM.16.MT88.4 R8, [R231+0x1000] ;  /* 0x00100000e708783b */ /* 0x000e6c0000004200 */
[----:B----4-:R-:W-:-:S02]  /*6110*/  F2FP.PACK_AB R4, R79, R67 ;  /* 0x000000434f04723e */ /* 0x010fc400000000ff */
[----:B------:R-:W-:Y:S02]  /*6120*/  F2FP.PACK_AB R6, R73, R76 ;  /* 0x0000004c4906723e */ /* 0x000fe400000000ff */
[----:B------:R-:W-:Y:S02]  /*6130*/  F2FP.PACK_AB R5, R78, R65 ;  /* 0x000000414e05723e */ /* 0x000fe400000000ff */
[----:B---3--:R-:W-:-:S07]  /*6140*/  F2FP.PACK_AB R7, R72, R74 ;  /* 0x0000004a4807723e */ /* 0x008fce00000000ff */
[C---:B-1----:R-:W-:Y:S08]  /*6150*/  HMMA.16816.F32 R88, R4.reuse, R8, R88 ;  /* 0x000000080458723c */ /* 0x042ff00000001858 */
[C---:B------:R-:W-:Y:S01]  /*6160*/  HMMA.16816.F32 R52, R4.reuse, R10, R208 ;  /* 0x0000000a0434723c */ /* 0x040fe200000018d0 */
[----:B------:R-:W1:Y:S07]  /*6170*/  LDSM.16.MT88.4 R8, [R232+0x1000] ;  /* 0x00100000e808783b */ /* 0x000e6e0000004200 */
[C---:B-1----:R-:W-:Y:S07]  /*6180*/  HMMA.16816.F32 R84, R4.reuse, R8, R212 ;  /* 0x000000080454723c */ /* 0x042fee00000018d4 */
[----:B------:R-:W-:Y:S01]  /*6190*/  MOV R212, R71 ;  /* 0x0000004700d47202 */ /* 0x000fe20000000f00 */
[----:B------:R-:W-:Y:S01]  /*61a0*/  HMMA.16816.F32 R48, R4, R10, R204 ;  /* 0x0000000a0430723c */ /* 0x000fe200000018cc */
[----:B------:R-:W1:Y:S01]  /*61b0*/  LDSM.16.MT88.4 R8, [R234+0x1000] ;  /* 0x00100000ea08783b */ /* 0x000e620000004200 */
[----:B------:R-:W-:Y:S01]  /*61c0*/  IMAD.MOV.U32 R213, RZ, RZ, R68 ;  /* 0x000000ffffd57224 */ /* 0x000fe200078e0044 */
[----:B------:R-:W-:-:S02]  /*61d0*/  MOV R214, R64 ;  /* 0x0000004000d67202 */ /* 0x000fc40000000f00 */
[----:B------:R-:W-:Y:S02]  /*61e0*/  MOV R215, R56 ;  /* 0x0000003800d77202 */ /* 0x000fe40000000f00 */
[----:B------:R-:W-:Y:S01]  /*61f0*/  MOV R206, R66 ;  /* 0x0000004200ce7202 */ /* 0x000fe20000000f00 */
[----:B------:R-:W-:Y:S01]  /*6200*/  IMAD.MOV.U32 R204, RZ, RZ, R65 ;  /* 0x000000ffffcc7224 */ /* 0x000fe200078e0041 */
[----:B------:R-:W-:Y:S01]  /*6210*/  MOV R205, R67 ;  /* 0x0000004300cd7202 */ /* 0x000fe20000000f00 */
[----:B------:R-:W-:Y:S01]  /*6220*/  IMAD.MOV.U32 R207, RZ, RZ, R61 ;  /* 0x000000ffffcf7224 */ /* 0x000fe200078e003d */
[C---:B-1----:R-:W-:Y:S08]  /*6230*/  HMMA.16816.F32 R80, R4.reuse, R8, R200 ;  /* 0x000000080450723c */ /* 0x042ff000000018c8 */
[----:B------:R-:W-:Y:S01]  /*6240*/  HMMA.16816.F32 R44, R4, R10, R184 ;  /* 0x0000000a042c723c */ /* 0x000fe200000018b8 */
[----:B------:R-:W1:Y:S06]  /*6250*/  LDSM.16.MT88.4 R8, [R233+0x1000] ;  /* 0x00100000e908783b */ /* 0x000e6c0000004200 */
[----:B------:R-:W-:Y:S01]  /*6260*/  MOV R187, R79 ;  /* 0x0000004f00bb7202 */ /* 0x000fe20000000f00 */
[----:B------:R-:W-:Y:S01]  /*6270*/  IMAD.MOV.U32 R184, RZ, RZ, R77 ;  /* 0x000000ffffb87224 */ /* 0x000fe200078e004d */
[----:B------:R-:W-:-:S02]  /*6280*/  MOV R186, R78 ;  /* 0x0000004e00ba7202 */ /* 0x000fc40000000f00 */
[----:B------:R-:W-:Y:S02]  /*6290*/  MOV R185, R76 ;  /* 0x0000004c00b97202 */ /* 0x000fe40000000f00 */
[C---:B-1----:R-:W-:Y:S07]  /*62a0*/  HMMA.16816.F32 R76, R4.reuse, R8, R196 ;  /* 0x00000008044c723c */ /* 0x042fee00000018c4 */
[----:B------:R-:W-:Y:S01]  /*62b0*/  MOV R199, R75 ;  /* 0x0000004b00c77202 */ /* 0x000fe20000000f00 */
[----:B------:R-:W-:Y:S01]  /*62c0*/  HMMA.16816.F32 R40, R4, R10, R180 ;  /* 0x0000000a0428723c */ /* 0x000fe200000018b4 */
[----:B------:R-:W1:Y:S01]  /*62d0*/  LDSM.16.MT88.4 R8, [R231+0x4000] ;  /* 0x00400000e708783b */ /* 0x000e620000004200 */
[----:B------:R-:W-:Y:S01]  /*62e0*/  MOV R198, R74 ;  /* 0x0000004a00c67202 */ /* 0x000fe20000000f00 */
[----:B------:R-:W-:Y:S01]  /*62f0*/  IMAD.MOV.U32 R196, RZ, RZ, R72 ;  /* 0x000000ffffc47224 */ /* 0x000fe200078e0048 */
[----:B------:R-:W-:-:S04]  /*6300*/  MOV R197, R73 ;  /* 0x0000004900c57202 */ /* 0x000fc80000000f00 */
[C---:B-1----:R-:W-:Y:S08]  /*6310*/  HMMA.16816.F32 R72, R4.reuse, R8, R192 ;  /* 0x000000080448723c */ /* 0x042ff000000018c0 */
[----:B------:R-:W-:Y:S01]  /*6320*/  HMMA.16816.F32 R36, R4, R10, R176 ;  /* 0x0000000a0424723c */ /* 0x000fe200000018b0 */
[----:B------:R-:W1:Y:S01]  /*6330*/  LDSM.16.MT88.4 R8, [R232+0x4000] ;  /* 0x00400000e808783b */ /* 0x000e620000004200 */
[----:B------:R2:W-:Y:S05]  /*6340*/  MUFU.EX2 R179, R3 ;  /* 0x0000000300b37308 */ /* 0x0005ea0000000800 */
[----:B------:R-:W-:-:S02]  /*6350*/  MOV R177, R70 ;  /* 0x0000004600b17202 */ /* 0x000fc40000000f00 */
[----:B------:R-:W-:Y:S02]  /*6360*/  MOV R176, R69 ;  /* 0x0000004500b07202 */ /* 0x000fe40000000f00 */
[----:B------:R-:W-:Y:S01]  /*6370*/  MOV R178, R58 ;  /* 0x0000003a00b27202 */ /* 0x000fe20000000f00 */
[----:B--2---:R-:W-:-:S04]  /*6380*/  FFMA.FTZ R3, R220, c[0x0][0x2d0], -R0 ;  /* 0x0000b400dc037a23 */ /* 0x004fc80000010800 */
[----:B------:R2:W3:Y:S02]  /*6390*/  MUFU.EX2 R192, R3 ;  /* 0x0000000300c07308 */ /* 0x0004e40000000800 */
[----:B--2---:R-:W-:Y:S01]  /*63a0*/  FFMA.FTZ R3, R219, c[0x0][0x2d0], -R0 ;  /* 0x0000b400db037a23 */ /* 0x004fe20000010800 */
[C---:B-1----:R-:W-:Y:S07]  /*63b0*/  HMMA.16816.F32 R68, R4.reuse, R8, R188 ;  /* 0x000000080444723c */ /* 0x042fee00000018bc */
[----:B------:R-:W-:Y:S01]  /*63c0*/  MOV R191, R59 ;  /* 0x0000003b00bf7202 */ /* 0x000fe20000000f00 */
[----:B------:R-:W-:Y:S01]  /*63d0*/  HMMA.16816.F32 R32, R4, R10, R160 ;  /* 0x0000000a0420723c */ /* 0x000fe200000018a0 */
[----:B------:R-:W1:Y:S01]  /*63e0*/  LDSM.16.MT88.4 R8, [R234+0x4000] ;  /* 0x00400000ea08783b */ /* 0x000e620000004200 */
[----:B------:R-:W-:-:S06]  /*63f0*/  IMAD.MOV.U32 R190, RZ, RZ, R57 ;  /* 0x000000ffffbe7224 */ /* 0x000fcc00078e0039 */
[C---:B-1----:R-:W-:Y:S01]  /*6400*/  HMMA.16816.F32 R64, R4.reuse, R8, R172 ;  /* 0x000000080440723c */ /* 0x042fe200000018ac */
[----:B------:R1:W-:Y:S07]  /*6410*/  MUFU.EX2 R175, R3 ;  /* 0x0000000300af7308 */ /* 0x0003ee0000000800 */
[----:B------:R-:W-:Y:S01]  /*6420*/  HMMA.16816.F32 R28, R4, R10, R156 ;  /* 0x0000000a041c723c */ /* 0x000fe2000000189c */
[----:B------:R-:W2:Y:S01]  /*6430*/  LDSM.16.MT88.4 R8, [R233+0x4000] ;  /* 0x00400000e908783b */ /* 0x000ea20000004200 */
[----:B-1----:R-:W-:-:S02]  /*6440*/  FFMA.FTZ R3, R218, c[0x0][0x2d0], -R0 ;  /* 0x0000b400da037a23 */ /* 0x002fc40000010800 */
[----:B------:R-:W-:Y:S02]  /*6450*/  IMAD.MOV.U32 R218, RZ, RZ, R177 ;  /* 0x000000ffffda7224 */ /* 0x000fe400078e00b1 */
[----:B------:R1:W4:Y:S02]  /*6460*/  MUFU.EX2 R189, R3 ;  /* 0x0000000300bd7308 */ /* 0x0003240000000800 */
[----:B-1----:R-:W-:Y:S01]  /*6470*/  FFMA.FTZ R3, R217, c[0x0][0x2d0], -R2 ;  /* 0x0000b400d9037a23 */ /* 0x002fe20000010802 */
[----:B------:R-:W-:-:S05]  /*6480*/  MOV R217, R207 ;  /* 0x000000cf00d97202 */ /* 0x000fca0000000f00 */
[----:B------:R1:W-:Y:S01]  /*6490*/  MUFU.EX2 R219, R3 ;  /* 0x0000000300db7308 */ /* 0x0003e20000000800 */
[C---:B--2---:R-:W-:Y:S08]  /*64a0*/  HMMA.16816.F32 R60, R4.reuse, R8, R168 ;  /* 0x00000008043c723c */ /* 0x044ff000000018a8 */
[----:B------:R-:W-:Y:S01]  /*64b0*/  HMMA.16816.F32 R24, R4, R10, R148 ;  /* 0x0000000a0418723c */ /* 0x000fe20000001894 */
[----:B------:R-:W2:Y:S01]  /*64c0*/  LDSM.16.MT88.4 R8, [R231+0x7000] ;  /* 0x00700000e708783b */ /* 0x000ea20000004200 */
[----:B-1----:R-:W-:Y:S01]  /*64d0*/  FFMA.FTZ R3, R134, c[0x0][0x2d0], -R2 ;  /* 0x0000b40086037a23 */ /* 0x002fe20000010802 */
[----:B------:R-:W-:-:S03]  /*64e0*/  MOV R134, R206 ;  /* 0x000000ce00867202 */ /* 0x000fc60000000f00 */
[----:B------:R1:W5:Y:S02]  /*64f0*/  MUFU.EX2 R220, R3 ;  /* 0x0000000300dc7308 */ /* 0x0003640000000800 */
[----:B-1----:R-:W-:Y:S02]  /*6500*/  FFMA.FTZ R3, R216, c[0x0][0x2d0], -R2 ;  /* 0x0000b400d8037a23 */ /* 0x002fe40000010802 */
[----:B------:R-:W-:-:S04]  /*6510*/  IMAD.MOV.U32 R216, RZ, RZ, R205 ;  /* 0x000000ffffd87224 */ /* 0x000fc800078e00cd */
[----:B------:R1:W-:Y:S01]  /*6520*/  MUFU.EX2 R221, R3 ;  /* 0x0000000300dd7308 */ /* 0x0003e20000000800 */
[----:B--2---:R-:W-:Y:S01]  /*6530*/  HMMA.16816.F32 R56, R4, R8, R164 ;  /* 0x000000080438723c */ /* 0x004fe200000018a4 */
[----:B-1----:R-:W-:Y:S01]  /*6540*/  FFMA.FTZ R3, R133, c[0x0][0x2d0], -R2 ;  /* 0x0000b40085037a23 */ /* 0x002fe20000010802 */
[----:B------:R-:W-:-:S05]  /*6550*/  MOV R133, R199 ;  /* 0x000000c700857202 */ /* 0x000fca0000000f00 */
[----:B------:R1:W2:Y:S01]  /*6560*/  MUFU.EX2 R188, R3 ;  /* 0x0000000300bc7308 */ /* 0x0002a20000000800 */
[----:B------:R-:W-:Y:S01]  /*6570*/  HMMA.16816.F32 R20, R4, R10, R144 ;  /* 0x0000000a0414723c */ /* 0x000fe20000001890 */
[----:B------:R-:W2:Y:S01]  /*6580*/  LDSM.16.MT88.4 R8, [R232+0x7000] ;  /* 0x00700000e808783b */ /* 0x000ea20000004200 */
[----:B-1----:R-:W-:-:S06]  /*6590*/  MOV R3, R204 ;  /* 0x000000cc00037202 */ /* 0x002fcc0000000f00 */
        /* <DEDUP_REMOVED lines=20> */
[----:B------:R-:W1:Y:S06]  /*66e0*/  LDSM.16.MT88.4 R8, [R231+0x1800] ;  /* 0x00180000e708783b */ /* 0x000e6c0000004200 */
[----:B---3--:R-:W-:-:S02]  /*66f0*/  F2FP.PACK_AB R4, R192, R179 ;  /* 0x000000b3c004723e */ /* 0x008fc400000000ff */
[----:B----4-:R-:W-:Y:S02]  /*6700*/  F2FP.PACK_AB R6, R189, R175 ;  /* 0x000000afbd06723e */ /* 0x010fe400000000ff */
[----:B-----5:R-:W-:Y:S02]  /*6710*/  F2FP.PACK_AB R5, R220, R219 ;  /* 0x000000dbdc05723e */ /* 0x020fe400000000ff */
[----:B------:R-:W-:-:S07]  /*6720*/  F2FP.PACK_AB R7, R188, R221 ;  /* 0x000000ddbc07723e */ /* 0x000fce00000000ff */
        /* <DEDUP_REMOVED lines=9> */
[----:B------:R-:W-:Y:S02]  /*67c0*/  MOV R53, R196 ;  /* 0x000000c400357202 */ /* 0x000fe40000000f00 */
[----:B------:R-:W-:Y:S01]  /*67d0*/  MOV R55, R198 ;  /* 0x000000c600377202 */ /* 0x000fe20000000f00 */
[C---:B-1----:R-:W-:Y:S07]  /*67e0*/  HMMA.16816.F32 R208, R4.reuse, R8, R84 ;  /* 0x0000000804d0723c */ /* 0x042fee0000001854 */
[----:B------:R-:W-:Y:S01]  /*67f0*/  MOV R84, R192 ;  /* 0x000000c000547202 */ /* 0x000fe20000000f00 */
[----:B------:R-:W-:Y:S01]  /*6800*/  HMMA.16816.F32 R200, R4, R10, R48 ;  /* 0x0000000a04c8723c */ /* 0x000fe20000001830 */
[----:B------:R-:W1:Y:S01]  /*6810*/  LDSM.16.MT88.4 R8, [R234+0x1800] ;  /* 0x00180000ea08783b */ /* 0x000e620000004200 */
[----:B------:R-:W-:Y:S01]  /*6820*/  MOV R87, R178 ;  /* 0x000000b200577202 */ /* 0x000fe20000000f00 */
[----:B------:R-:W-:Y:S01]  /*6830*/  IMAD.MOV.U32 R85, RZ, RZ, R52 ;  /* 0x000000ffff557224 */ /* 0x000fe200078e0034 */
[----:B------:R-:W-:-:S02]  /*6840*/  MOV R86, R53 ;  /* 0x0000003500567202 */ /* 0x000fc40000000f00 */
[----:B------:R-:W-:Y:S02]  /*6850*/  MOV R52, R55 ;  /* 0x0000003700347202 */ /* 0x000fe40000000f00 */
[----:B------:R-:W-:Y:S02]  /*6860*/  MOV R49, R176 ;  /* 0x000000b000317202 */ /* 0x000fe40000000f00 */
[----:B------:R-:W-:Y:S02]  /*6870*/  MOV R51, R190 ;  /* 0x000000be00337202 */ /* 0x000fe40000000f00 */
[----:B------:R-:W-:Y:S02]  /*6880*/  MOV R50, R191 ;  /* 0x000000bf00327202 */ /* 0x000fe40000000f00 */
[----:B------:R-:W-:Y:S02]  /*6890*/  MOV R53, R89 ;  /* 0x0000005900357202 */ /* 0x000fe40000000f00 */
[----:B------:R-:W-:Y:S01]  /*68a0*/  MOV R55, R91 ;  /* 0x0000005b00377202 */ /* 0x000fe20000000f00 */
[C---:B-1----:R-:W-:Y:S07]  /*68b0*/  HMMA.16816.F32 R192, R4.reuse, R8, R80 ;  /* 0x0000000804c0723c */ /* 0x042fee0000001850 */
[----:B------:R-:W-:Y:S01]  /*68c0*/  MOV R83, R175 ;  /* 0x000000af00537202 */ /* 0x000fe20000000f00 */
[----:B------:R-:W-:Y:S01]  /*68d0*/  HMMA.16816.F32 R184, R4, R10, R44 ;  /* 0x0000000a04b8723c */ /* 0x000fe2000000182c */
[----:B------:R-:W1:Y:S01]  /*68e0*/  LDSM.16.MT88.4 R8, [R233+0x1800] ;  /* 0x00180000e908783b */ /* 0x000e620000004200 */
[----:B------:R-:W-:Y:S01]  /*68f0*/  MOV R82, R189 ;  /* 0x000000bd00527202 */ /* 0x000fe20000000f00 */
[----:B------:R-:W-:-:S05]  /*6900*/  IMAD.MOV.U32 R81, RZ, RZ, R188 ;  /* 0x000000ffff517224 */ /* 0x000fca00078e00bc */
        /* <DEDUP_REMOVED lines=15> */
[----:B------:R-:W-:Y:S01]  /*6a00*/  MOV R27, R87 ;  /* 0x00000057001b7202 */ /* 0x000fe20000000f00 */
[----:B------:R-:W-:Y:S01]  /*6a10*/  IMAD.MOV.U32 R26, RZ, RZ, R88 ;  /* 0x000000ffff1a7224 */ /* 0x000fe200078e0058 */
[----:B------:R-:W-:-:S02]  /*6a20*/  MOV R87, R54 ;  /* 0x0000003600577202 */ /* 0x000fc40000000f00 */
[----:B------:R-:W-:Y:S02]  /*6a30*/  MOV R54, R90 ;  /* 0x0000005a00367202 */ /* 0x000fe40000000f00 */
[----:B------:R-:W-:Y:S02]  /*6a40*/  MOV R24, R217 ;  /* 0x000000d900187202 */ /* 0x000fe40000000f00 */
[----:B------:R-:W-:Y:S01]  /*6a50*/  MOV R25, R218 ;  /* 0x000000da00197202 */ /* 0x000fe20000000f00 */
[C---:B-1----:R-:W-:Y:S08]  /*6a60*/  HMMA.16816.F32 R88, R4.reuse, R8, R56 ;  /* 0x000000080458723c */ /* 0x042ff00000001838 */
[----:B------:R-:W-:Y:S01]  /*6a70*/  HMMA.16816.F32 R60, R4, R10, R20 ;  /* 0x0000000a043c723c */ /* 0x000fe20000001814 */
[----:B------:R-:W1:Y:S06]  /*6a80*/  LDSM.16.MT88.4 R8, [R232+0x7800] ;  /* 0x00780000e808783b */ /* 0x000e6c0000004200 */
[----:B------:R-:W-:Y:S01]  /*6a90*/  IMAD.MOV.U32 R23, RZ, RZ, R49 ;  /* 0x000000ffff177224 */ /* 0x000fe200078e0031 */
[----:B------:R-:W-:-:S02]  /*6aa0*/  MOV R22, R50 ;  /* 0x0000003200167202 */ /* 0x000fc40000000f00 */
        /* <DEDUP_REMOVED lines=8> */
[----:B------:R-:W-:-:S03]  /*6b30*/  MOV R101, R83 ;  /* 0x0000005300657202 */ /* 0x000fc60000000f00 */
        /* <DEDUP_REMOVED lines=8> */
[----:B------:R-:W-:Y:S01]  /*6bc0*/  IMAD.MOV.U32 R154, RZ, RZ, R54 ;  /* 0x000000ffff9a7224 */ /* 0x000fe200078e0036 */
[----:B------:R-:W-:-:S02]  /*6bd0*/  MOV R153, R55 ;  /* 0x0000003700997202 */ /* 0x000fc40000000f00 */
[----:B------:R-:W-:Y:S01]  /*6be0*/  MOV R152, R3 ;  /* 0x0000000300987202 */ /* 0x000fe20000000f00 */
[----:B------:R-:W-:Y:S01]  /*6bf0*/  FFMA.FTZ R3, R236, c[0x0][0x2d0], -R0 ;  /* 0x0000b400ec037a23 */ /* 0x000fe20000010800 */
[----:B------:R-:W-:Y:S01]  /*6c00*/  MOV R112, R214 ;  /* 0x000000d600707202 */ /* 0x000fe20000000f00 */
[----:B------:R-:W-:Y:S01]  /*6c10*/  IMAD.MOV.U32 R114, RZ, RZ, R134 ;  /* 0x000000ffff727224 */ /* 0x000fe200078e0086 */
[----:B------:R-:W-:Y:S01]  /*6c20*/  MOV R115, R216 ;  /* 0x000000d800737202 */ /* 0x000fe20000000f00 */
[----:B------:R2:W-:Y:S01]  /*6c30*/  MUFU.EX2 R214, R3 ;  /* 0x0000000300d67308 */ /* 0x0005e20000000800 */
[----:B------:R-:W-:Y:S01]  /*6c40*/  IMAD.MOV.U32 R113, RZ, RZ, R213 ;  /* 0x000000ffff717224 */ /* 0x000fe200078e00d5 */
[----:B------:R-:W-:Y:S01]  /*6c50*/  MOV R236, R103 ;  /* 0x0000006700ec7202 */ /* 0x000fe20000000f00 */
[----:B--2---:R-:W-:Y:S01]  /*6c60*/  FFMA.FTZ R3, R235, c[0x0][0x2d0], -R0 ;  /* 0x0000b400eb037a23 */ /* 0x004fe20000010800 */
[----:B------:R-:W-:-:S04]  /*6c70*/  MOV R235, R102 ;  /* 0x0000006600eb7202 */ /* 0x000fc80000000f00 */
[----:B------:R2:W-:Y:S01]  /*6c80*/  MUFU.EX2 R216, R3 ;  /* 0x0000000300d87308 */ /* 0x0005e20000000800 */
[----:B-1----:R-:W-:Y:S01]  /*6c90*/  HMMA.16816.F32 R68, R4, R8, R148 ;  /* 0x000000080444723c */ /* 0x002fe20000001894 */
[----:B--2---:R-:W-:Y:S01]  /*6ca0*/  FFMA.FTZ R3, R227, c[0x0][0x2d0], -R0 ;  /* 0x0000b400e3037a23 */ /* 0x004fe20000010800 */
[----:B------:R-:W-:-:S06]  /*6cb0*/  MOV R227, R101 ;  /* 0x0000006500e37202 */ /* 0x000fcc0000000f00 */
[----:B------:R-:W-:Y:S01]  /*6cc0*/  HMMA.16816.F32 R56, R4, R10, R116 ;  /* 0x0000000a0438723c */ /* 0x000fe20000001874 */
[----:B------:R-:W1:Y:S01]  /*6cd0*/  LDSM.16.MT88.4 R8, [R231+0xa800] ;  /* 0x00a80000e708783b */ /* 0x000e620000004200 */
[----:B------:R2:W-:Y:S01]  /*6ce0*/  MUFU.EX2 R217, R3 ;  /* 0x0000000300d97308 */ /* 0x0005e20000000800 */
[----:B------:R-:W-:Y:S01]  /*6cf0*/  MOV R149, R133 ;  /* 0x0000008500957202 */ /* 0x000fe20000000f00 */
[----:B--2---:R-:W-:Y:S02]  /*6d00*/  FFMA.FTZ R3, R226, c[0x0][0x2d0], -R0 ;  /* 0x0000b400e2037a23 */ /* 0x004fe40000010800 */
[----:B------:R-:W-:-:S04]  /*6d10*/  IMAD.MOV.U32 R226, RZ, RZ, R100 ;  /* 0x000000ffffe27224 */ /* 0x000fc800078e0064 */
[----:B------:R2:W3:Y:S02]  /*6d20*/  MUFU.EX2 R218, R3 ;  /* 0x0000000300da7308 */ /* 0x0004e40000000800 */
[--C-:B--2---:R-:W-:Y:S01]  /*6d30*/  FFMA.FTZ R3, R225, c[0x0][0x2d0], -R2.reuse ;  /* 0x0000b400e1037a23 */ /* 0x104fe20000010802 */
[----:B------:R-:W-:Y:S01]  /*6d40*/  MOV R225, R107 ;  /* 0x0000006b00e17202 */ /* 0x000fe20000000f00 */
[C---:B-1----:R-:W-:Y:S04]  /*6d50*/  HMMA.16816.F32 R44, R4.reuse, R8, R144 ;  /* 0x00000008042c723c */ /* 0x042fe80000001890 */
[----:B------:R1:W-:Y:S04]  /*6d60*/  MUFU.EX2 R134, R3 ;  /* 0x0000000300867308 */ /* 0x0003e80000000800 */
[----:B------:R-:W-:Y:S01]  /*6d70*/  HMMA.16816.F32 R32, R4, R10, R136 ;  /* 0x0000000a0420723c */ /* 0x000fe20000001888 */
[----:B------:R-:W2:Y:S01]  /*6d80*/  LDSM.16.MT88.4 R8, [R232+0xa800] ;  /* 0x00a80000e808783b */ /* 0x000ea20000004200 */
[----:B-1----:R-:W-:Y:S01]  /*6d90*/  FFMA.FTZ R3, R222, c[0x0][0x2d0], -R2 ;  /* 0x0000b400de037a23 */ /* 0x002fe20000010802 */
[----:B------:R-:W-:-:S03]  /*6da0*/  MOV R222, R105 ;  /* 0x0000006900de7202 */ /* 0x000fc60000000f00 */
[----:B------:R1:W-:Y:S02]  /*6db0*/  MUFU.EX2 R213, R3 ;  /* 0x0000000300d57308 */ /* 0x0003e40000000800 */
[----:B-1----:R-:W-:Y:S02]  /*6dc0*/  FFMA.FTZ R3, R224, c[0x0][0x2d0], -R2 ;  /* 0x0000b400e0037a23 */ /* 0x002fe40000010802 */
[----:B------:R-:W-:Y:S01]  /*6dd0*/  IMAD.MOV.U32 R224, RZ, RZ, R104 ;  /* 0x000000ffffe07224 */ /* 0x000fe200078e0068 */
[C---:B--2---:R-:W-:Y:S01]  /*6de0*/  HMMA.16816.F32 R80, R4.reuse, R8, R140 ;  /* 0x000000080450723c */ /* 0x044fe2000000188c */
[----:B------:R-:W-:Y:S07]  /*6df0*/  LDSM.16.MT88.4 R140, [R231+0x2800] ;  /* 0x00280000e78c783b */ /* 0x000fee0000004200 */
[----:B------:R-:W-:Y:S01]  /*6e00*/  HMMA.16816.F32 R72, R4, R10, R128 ;  /* 0x0000000a0448723c */ /* 0x000fe20000001880 */
[----:B------:R-:W1:Y:S06]  /*6e10*/  LDSM.16.MT88.4 R8, [R234+0xa800] ;  /* 0x00a80000ea08783b */ /* 0x000e6c0000004200 */
[----:B------:R-:W-:Y:S01]  /*6e20*/  IMAD.MOV.U32 R129, RZ, RZ, R152 ;  /* 0x000000ffff817224 */ /* 0x000fe200078e0098 */
[----:B------:R-:W-:-:S02]  /*6e30*/  MOV R128, R153 ;  /* 0x0000009900807202 */ /* 0x000fc40000000f00 */
[----:B------:R-:W-:Y:S02]  /*6e40*/  MOV R131, R114 ;  /* 0x0000007200837202 */ /* 0x000fe40000000f00 */
[----:B------:R-:W-:Y:S01]  /*6e50*/  MOV R130, R115 ;  /* 0x0000007300827202 */ /* 0x000fe20000000f00 */
[C---:B-1----:R-:W-:Y:S08]  /*6e60*/  HMMA.16816.F32 R64, R4.reuse, R8, R108 ;  /* 0x000000080440723c */ /* 0x042ff0000000186c */
[C---:B------:R-:W-:Y:S01]  /*6e70*/  HMMA.16816.F32 R52, R4.reuse, R10, R96 ;  /* 0x0000000a0434723c */ /* 0x040fe20000001860 */
[----:B------:R-:W1:Y:S07]  /*6e80*/  LDSM.16.MT88.4 R8, [R233+0xa800] ;  /* 0x00a80000e908783b */ /* 0x000e6e0000004200 */
[C---:B-1----:R-:W-:Y:S08]  /*6e90*/  HMMA.16816.F32 R40, R4.reuse, R8, R92 ;  /* 0x000000080428723c */ /* 0x042ff0000000185c */
[----:B------:R-:W-:Y:S01]  /*6ea0*/  HMMA.16816.F32 R28, R4, R10, R16 ;  /* 0x0000000a041c723c */ /* 0x000fe20000001810 */
[----:B------:R-:W1:Y:S04]  /*6eb0*/  LDSM.16.MT88.4 R8, [R231+0x2000] ;  /* 0x00200000e708783b */ /* 0x000e680000004200 */
[----:B------:R-:W2:Y:S02]  /*6ec0*/  LDSM.16.MT88.4 R16, [R234+0x2000] ;  /* 0x00200000ea10783b */ /* 0x000ea40000004200 */
[----:B------:R-:W-:Y:S01]  /*6ed0*/  FFMA.FTZ R4, R223, c[0x0][0x2d0], -R2 ;  /* 0x0000b400df047a23 */ /* 0x000fe20000010802 */
[----:B---3--:R-:W-:Y:S01]  /*6ee0*/  F2FP.PACK_AB R6, R218, R217 ;  /* 0x000000d9da06723e */ /* 0x008fe200000000ff */
[----:B------:R-:W-:Y:S01]  /*6ef0*/  FADD.FTZ R5, R23, R22 ;  /* 0x0000001617057221 */ /* 0x000fe20000010000 */
[----:B------:R-:W-:Y:S01]  /*6f00*/  MOV R22, R27 ;  /* 0x0000001b00167202 */ /* 0x000fe20000000f00 */
[----:B------:R3:W4:Y:S01]  /*6f10*/  MUFU.EX2 R212, R4 ;  /* 0x0000000400d47308 */ /* 0x0007220000000800 */
[----:B------:R-:W-:Y:S01]  /*6f20*/  MOV R23, R15 ;  /* 0x0000000f00177202 */ /* 0x000fe20000000f00 */
[----:B------:R-:W-:Y:S01]  /*6f30*/  FADD.FTZ R25, R25, R5 ;  /* 0x0000000519197221 */ /* 0x000fe20000010000 */
[----:B------:R-:W-:Y:S01]  /*6f40*/  MOV R27, R14 ;  /* 0x0000000e001b7202 */ /* 0x000fe20000000f00 */
[--C-:B------:R-:W-:Y:S01]  /*6f50*/  FFMA.FTZ R15, R247, c[0x0][0x2d0], -R0.reuse ;  /* 0x0000b400f70f7a23 */ /* 0x100fe20000010800 */
[----:B------:R-:W-:Y:S01]  /*6f60*/  MOV R247, R155 ;  /* 0x0000009b00f77202 */ /* 0x000fe20000000f00 */
[----:B------:R-:W-:Y:S01]  /*6f70*/  FFMA.FTZ R14, R244, c[0x0][0x2d0], -R0 ;  /* 0x0000b400f40e7a23 */ /* 0x000fe20000010800 */
[----:B------:R-:W-:-:S02]  /*6f80*/  MOV R244, R154 ;  /* 0x0000009a00f47202 */ /* 0x000fc40000000f00 */
[----:B------:R-:W-:Y:S01]  /*6f90*/  MOV R223, R106 ;  /* 0x0000006a00df7202 */ /* 0x000fe20000000f00 */
[----:B------:R-:W-:Y:S01]  /*6fa0*/  MUFU.EX2 R15, R15 ;  /* 0x0000000f000f7308 */ /* 0x000fe20000000800 */
[----:B------:R-:W-:Y:S01]  /*6fb0*/  MOV R150, R27 ;  /* 0x0000001b00967202 */ /* 0x000fe20000000f00 */
[----:B---3--:R-:W-:Y:S01]  /*6fc0*/  FADD.FTZ R4, R113, R112 ;  /* 0x0000007071047221 */ /* 0x008fe20000010000 */
[----:B----4-:R-:W-:-:S03]  /*6fd0*/  F2FP.PACK_AB R5, R212, R134 ;  /* 0x00000086d405723e */ /* 0x010fc600000000ff */
[----:B------:R-:W-:Y:S02]  /*6fe0*/  FADD.FTZ R4, R215, R4 ;  /* 0x00000004d7047221 */ /* 0x000fe40000010000 */
[----:B------:R3:W4:Y:S02]  /*6ff0*/  MUFU.EX2 R215, R3 ;  /* 0x0000000300d77308 */ /* 0x0007240000000800 */
[----:B---3--:R-:W-:Y:S01]  /*7000*/  FADD.FTZ R3, R26, R4 ;  /* 0x000000041a037221 */ /* 0x008fe20000010000 */
[----:B------:R-:W-:Y:S01]  /*7010*/  F2FP.PACK_AB R4, R216, R214 ;  /* 0x000000d6d804723e */ /* 0x000fe200000000ff */
[----:B------:R-:W-:Y:S01]  /*7020*/  IMAD.MOV.U32 R26, RZ, RZ, R13 ;  /* 0x000000ffff1a7224 */ /* 0x000fe200078e000d */
[----:B----4-:R-:W-:Y:S01]  /*7030*/  F2FP.PACK_AB R7, R215, R213 ;  /* 0x000000d5d707723e */ /* 0x010fe200000000ff */
[--C-:B------:R-:W-:Y:S02]  /*7040*/  FFMA.FTZ R13, R238, c[0x0][0x2d0], -R0.reuse ;  /* 0x0000b400ee0d7a23 */ /* 0x100fe40000010800 */
[----:B------:R-:W-:Y:S01]  /*7050*/  FFMA.FTZ R0, R237, c[0x0][0x2d0], -R0 ;  /* 0x0000b400ed007a23 */ /* 0x000fe20000010800 */
[----:B------:R-:W-:Y:S01]  /*7060*/  MOV R237, R21 ;  /* 0x0000001500ed7202 */ /* 0x000fe20000000f00 */
[----:B------:R-:W-:Y:S01]  /*7070*/  IMAD.MOV.U32 R238, RZ, RZ, R20 ;  /* 0x000000ffffee7224 */ /* 0x000fe200078e0014 */
[----:B------:R-:W-:Y:S01]  /*7080*/  MUFU.EX2 R27, R13 ;  /* 0x0000000d001b7308 */ /* 0x000fe20000000800 */
[----:B-1----:R-:W-:Y:S01]  /*7090*/  HMMA.16816.F32 R136, R4, R8, R180 ;  /* 0x000000080488723c */ /* 0x002fe200000018b4 */
[----:B------:R-:W-:-:S02]  /*70a0*/  FADD.FTZ R24, R24, R3 ;  /* 0x0000000318187221 */ /* 0x000fc40000010000 */
[----:B------:R-:W-:Y:S02]  /*70b0*/  FFMA.FTZ R3, R249, c[0x0][0x2d0], -R2 ;  /* 0x0000b400f9037a23 */ /* 0x000fe40000010802 */
[----:B------:R-:W-:Y:S02]  /*70c0*/  IMAD.MOV.U32 R151, RZ, RZ, R26 ;  /* 0x000000ffff977224 */ /* 0x000fe400078e001a */
[----:B------:R-:W-:Y:S01]  /*70d0*/  MOV R183, R22 ;  /* 0x0000001600b77202 */ /* 0x000fe20000000f00 */
[C---:B------:R-:W-:Y:S01]  /*70e0*/  HMMA.16816.F32 R92, R4.reuse, R10, R160 ;  /* 0x0000000a045c723c */ /* 0x040fe200000018a0 */
[----:B------:R-:W-:Y:S01]  /*70f0*/  MOV R182, R23 ;  /* 0x0000001700b67202 */ /* 0x000fe20000000f00 */
[----:B------:R-:W1:Y:S01]  /*7100*/  LDSM.16.MT88.4 R8, [R233+0x2000] ;  /* 0x00200000e908783b */ /* 0x000e620000004200 */
[----:B------:R3:W4:Y:S03]  /*7110*/  MUFU.EX2 R133, R0 ;  /* 0x0000000000857308 */ /* 0x0007260000000800 */
[----:B------:R-:W5:Y:S02]  /*7120*/  LDSM.16.MT88.4 R20, [R232+0x2000] ;  /* 0x00200000e814783b */ /* 0x000f640000004200 */
[C---:B--2---:R-:W-:Y:S03]  /*7130*/  HMMA.16816.F32 R152, R4.reuse, R16, R192 ;  /* 0x000000100498723c */ /* 0x044fe600000018c0 */
[----:B------:R-:W2:Y:S05]  /*7140*/  MUFU.EX2 R26, R14 ;  /* 0x0000000e001a7308 */ /* 0x000eaa0000000800 */
[----:B------:R-:W-:Y:S01]  /*7150*/  HMMA.16816.F32 R100, R4, R18, R184 ;  /* 0x000000120464723c */ /* 0x000fe200000018b8 */
[----:B------:R-:W2:Y:S01]  /*7160*/  LDSM.16.MT88.4 R16, [R232+0x5000] ;  /* 0x00500000e810783b */ /* 0x000ea20000004200 */
[----:B---3--:R-:W-:-:S06]  /*7170*/  FFMA.FTZ R0, R251, c[0x0][0x2d0], -R2 ;  /* 0x0000b400fb007a23 */ /* 0x008fcc0000010802 */
[C---:B-1----:R-:W-:Y:S08]  /*7180*/  HMMA.16816.F32 R160, R4.reuse, R8, R176 ;  /* 0x0000000804a0723c */ /* 0x042ff000000018b0 */
[C---:B-----5:R-:W-:Y:S08]  /*7190*/  HMMA.16816.F32 R144, R4.reuse, R20, R208 ;  /* 0x000000140490723c */ /* 0x060ff000000018d0 */
[C---:B------:R-:W-:Y:S01]  /*71a0*/  HMMA.16816.F32 R96, R4.reuse, R22, R200 ;  /* 0x000000160460723c */ /* 0x040fe200000018c8 */
[----:B------:R-:W1:Y:S07]  /*71b0*/  LDSM.16.MT88.4 R20, [R231+0x5000] ;  /* 0x00500000e714783b */ /* 0x000e6e0000004200 */
[C---:B------:R-:W-:Y:S01]  /*71c0*/  HMMA.16816.F32 R104, R4.reuse, R10, R168 ;  /* 0x0000000a0468723c */ /* 0x040fe200000018a8 */
[----:B------:R-:W3:Y:S07]  /*71d0*/  LDSM.16.MT88.4 R8, [R234+0x5000] ;  /* 0x00500000ea08783b */ /* 0x000eee0000004200 */
[C---:B--2---:R-:W-:Y:S08]  /*71e0*/  HMMA.16816.F32 R176, R4.reuse, R16, R188 ;  /* 0x0000001004b0723c */ /* 0x044ff000000018bc */
[C---:B-1----:R-:W-:Y:S08]  /*71f0*/  HMMA.16816.F32 R168, R4.reuse, R20, R204 ;  /* 0x0000001404a8723c */ /* 0x042ff000000018cc */
[C---:B------:R-:W-:Y:S01]  /*7200*/  HMMA.16816.F32 R108, R4.reuse, R22, R196 ;  /* 0x00000016046c723c */ /* 0x040fe200000018c4 */
[----:B------:R-:W1:Y:S07]  /*7210*/  LDSM.16.MT88.4 R20, [R233+0x5000] ;  /* 0x00500000e914783b */ /* 0x000e6e0000004200 */
[C---:B------:R-:W-:Y:S01]  /*7220*/  HMMA.16816.F32 R204, R4.reuse, R18, R172 ;  /* 0x0000001204cc723c */ /* 0x040fe200000018ac */
[----:B------:R-:W2:Y:S04]  /*7230*/  LDSM.16.MT88.4 R16, [R231+0x8000] ;  /* 0x00800000e710783b */ /* 0x000ea80000004200 */
[----:B------:R-:W-:Y:S03]  /*7240*/  LDSM.16.MT88.4 R172, [R231+0x5800] ;  /* 0x00580000e7ac783b */ /* 0x000fe60000004200 */
[C---:B---3--:R-:W-:Y:S01]  /*7250*/  HMMA.16816.F32 R200, R4.reuse, R8, R164 ;  /* 0x0000000804c8723c */ /* 0x048fe200000018a4 */
[----:B------:R-:W-:Y:S07]  /*7260*/  LDSM.16.MT88.4 R164, [R233+0x2800] ;  /* 0x00280000e9a4783b */ /* 0x000fee0000004200 */
[C---:B------:R-:W-:Y:S01]  /*7270*/  HMMA.16816.F32 R196, R4.reuse, R10, R124 ;  /* 0x0000000a04c4723c */ /* 0x040fe2000000187c */
[----:B------:R-:W3:Y:S07]  /*7280*/  LDSM.16.MT88.4 R8, [R232+0x8000] ;  /* 0x00800000e808783b */ /* 0x000eee0000004200 */
[C---:B-1----:R-:W-:Y:S01]  /*7290*/  HMMA.16816.F32 R184, R4.reuse, R20, R156 ;  /* 0x0000001404b8723c */ /* 0x042fe2000000189c */
[----:B------:R-:W-:Y:S07]  /*72a0*/  LDSM.16.MT88.4 R156, [R234+0x2800] ;  /* 0x00280000ea9c783b */ /* 0x000fee0000004200 */
        /* <DEDUP_REMOVED lines=13> */
[----:B------:R-:W2:Y:S04]  /*7380*/  LDSM.16.MT88.4 R16, [R234+0xb000] ;  /* 0x00b00000ea10783b */ /* 0x000ea80000004200 */
[----:B------:R-:W-:Y:S03]  /*7390*/  LDSM.16.MT88.4 R56, [R234+0x5800] ;  /* 0x00580000ea38783b */ /* 0x000fe60000004200 */
[C---:B---3--:R-:W-:Y:S08]  /*73a0*/  HMMA.16816.F32 R44, R4.reuse, R8, R44 ;  /* 0x00000008042c723c */ /* 0x048ff0000000182c */
[C---:B------:R-:W-:Y:S01]  /*73b0*/  HMMA.16816.F32 R32, R4.reuse, R10, R32 ;  /* 0x0000000a0420723c */ /* 0x040fe20000001820 */
[----:B------:R-:W3:Y:S07]  /*73c0*/  LDSM.16.MT88.4 R8, [R233+0xb000] ;  /* 0x00b00000e908783b */ /* 0x000eee0000004200 */
[C---:B-1----:R-:W-:Y:S01]  /*73d0*/  HMMA.16816.F32 R36, R4.reuse, R20, R80 ;  /* 0x000000140424723c */ /* 0x042fe20000001850 */
[----:B------:R-:W-:Y:S07]  /*73e0*/  LDSM.16.MT88.4 R80, [R232+0x8800] ;  /* 0x00880000e850783b */ /* 0x000fee0000004200 */
[C---:B------:R-:W-:Y:S01]  /*73f0*/  HMMA.16816.F32 R20, R4.reuse, R22, R72 ;  /* 0x000000160414723c */ /* 0x040fe20000001848 */
[----:B------:R-:W1:Y:S07]  /*7400*/  LDSM.16.MT88.4 R72, [R231+0x8800] ;  /* 0x00880000e748783b */ /* 0x000e6e0000004200 */
[C---:B--2---:R-:W-:Y:S01]  /*7410*/  HMMA.16816.F32 R208, R4.reuse, R16, R64 ;  /* 0x0000001004d0723c */ /* 0x044fe20000001840 */
[----:B------:R-:W-:Y:S07]  /*7420*/  LDSM.16.MT88.4 R64, [R233+0x5800] ;  /* 0x00580000e940783b */ /* 0x000fee0000004200 */
[C---:B------:R-:W-:Y:S08]  /*7430*/  HMMA.16816.F32 R16, R4.reuse, R18, R52 ;  /* 0x000000120410723c */ /* 0x040ff00000001834 */
[C---:B---3--:R-:W-:Y:S07]  /*7440*/  HMMA.16816.F32 R40, R4.reuse, R8, R40 ;  /* 0x000000080428723c */ /* 0x048fee0000001828 */
[----:B------:R-:W-:Y:S01]  /*7450*/  IMAD.MOV.U32 R9, RZ, RZ, R130 ;  /* 0x000000ffff097224 */ /* 0x000fe200078e0082 */
[----:B------:R-:W-:Y:S01]  /*7460*/  HMMA.16816.F32 R28, R4, R10, R28 ;  /* 0x0000000a041c723c */ /* 0x000fe2000000181c */
[----:B------:R2:W-:Y:S01]  /*7470*/  MUFU.EX2 R7, R0 ;  /* 0x0000000000077308 */ /* 0x0005e20000000800 */
[----:B------:R-:W-:Y:S01]  /*7480*/  MOV R8, R131 ;  /* 0x0000008300087202 */ /* 0x000fe20000000f00 */
[----:B------:R-:W3:Y:S04]  /*7490*/  LDL R5, [R1+0x40] ;  /* 0x0000400001057983 */ /* 0x000ee80000100800 */
[----:B------:R-:W-:-:S02]  /*74a0*/  FADD.FTZ R4, R149, R25 ;  /* 0x0000001995047221 */ /* 0x000fc40000010000 */
[----:B------:R-:W-:Y:S02]  /*74b0*/  MUFU.EX2 R6, R3 ;  /* 0x0000000300067308 */ /* 0x000fe40000000800 */
[----:B------:R-:W-:Y:S02]  /*74c0*/  FADD.FTZ R4, R151, R4 ;  /* 0x0000000497047221 */ /* 0x000fe40000010000 */
[--C-:B--2---:R-:W-:Y:S02]  /*74d0*/  FFMA.FTZ R0, R250, c[0x0][0x2d0], -R2.reuse ;  /* 0x0000b400fa007a23 */ /* 0x104fe40000010802 */
[----:B------:R-:W-:Y:S02]  /*74e0*/  FFMA.FTZ R2, R248, c[0x0][0x2d0], -R2 ;  /* 0x0000b400f8027a23 */ /* 0x000fe40000010802 */
[----:B------:R2:W5:Y:S08]  /*74f0*/  MUFU.EX2 R14, R0 ;  /* 0x00000000000e7308 */ /* 0x0005700000000800 */
[----:B------:R1:W1:Y:S01]  /*7500*/  MUFU.EX2 R13, R2 ;  /* 0x00000002000d7308 */ /* 0x0002620000000800 */
[----:B--2---:R-:W-:Y:S01]  /*7510*/  FADD.FTZ R0, R150, R24 ;  /* 0x0000001896007221 */ /* 0x004fe20000010000 */
[----:B----4-:R-:W-:Y:S01]  /*7520*/  F2FP.PACK_AB R130, R133, R27 ;  /* 0x0000001b8582723e */ /* 0x010fe200000000ff */
[----:B------:R-:W-:Y:S02]  /*7530*/  LDSM.16.MT88.4 R148, [R232+0x2800] ;  /* 0x00280000e894783b */ /* 0x000fe40000004200 */
[----:B------:R-:W-:-:S02]  /*7540*/  FADD.FTZ R0, R182, R0 ;  /* 0x00000000b6007221 */ /* 0x000fc40000010000 */
[----:B-1----:R-:W-:Y:S02]  /*7550*/  FADD.FTZ R2, R183, R4 ;  /* 0x00000004b7027221 */ /* 0x002fe40000010000 */
[----:B------:R-:W-:Y:S01]  /*7560*/  FADD.FTZ R3, R237, R0 ;  /* 0x00000000ed037221 */ /* 0x000fe20000010000 */
[----:B------:R-:W-:Y:S01]  /*7570*/  MOV R237, R129 ;  /* 0x0000008100ed7202 */ /* 0x000fe20000000f00 */
[----:B------:R-:W-:Y:S01]  /*7580*/  FADD.FTZ R0, R238, R2 ;  /* 0x00000002ee007221 */ /* 0x000fe20000010000 */
[----:B------:R-:W-:Y:S01]  /*7590*/  MOV R238, R128 ;  /* 0x0000008000ee7202 */ /* 0x000fe20000000f00 */
[----:B------:R-:W-:Y:S01]  /*75a0*/  LDSM.16.MT88.4 R180, [R232+0x5800] ;  /* 0x00580000e8b4783b */ /* 0x000fe20000004200 */
[----:B------:R-:W-:Y:S02]  /*75b0*/  F2FP.PACK_AB R128, R26, R15 ;  /* 0x0000000f1a80723e */ /* 0x000fe400000000ff */
[----:B-----5:R-:W-:Y:S02]  /*75c0*/  F2FP.PACK_AB R129, R14, R7 ;  /* 0x000000070e81723e */ /* 0x020fe400000000ff */
[----:B------:R-:W-:-:S07]  /*75d0*/  F2FP.PACK_AB R131, R13, R6 ;  /* 0x000000060d83723e */ /* 0x000fce00000000ff */
[C---:B------:R-:W-:Y:S01]  /*75e0*/  HMMA.16816.F32 R68, R128.reuse, R72, R112 ;  /* 0x000000488044723c */ /* 0x040fe20000001870 */
[----:B------:R-:W1:Y:S07]  /*75f0*/  LDSM.16.MT88.4 R112, [R232+0xb800] ;  /* 0x00b80000e870783b */ /* 0x000e6e0000004200 */
[C---:B------:R-:W-:Y:S08]  /*7600*/  HMMA.16816.F32 R168, R128.reuse, R172, R168 ;  /* 0x000000ac80a8723c */ /* 0x040ff000000018a8 */
[C---:B------:R-:W-:Y:S08]  /*7610*/  HMMA.16816.F32 R172, R128.reuse, R174, R108 ;  /* 0x000000ae80ac723c */ /* 0x040ff0000000186c */
[C---:B-1----:R-:W-:Y:S08]  /*7620*/  HMMA.16816.F32 R108, R128.reuse, R112, R36 ;  /* 0x00000070806c723c */ /* 0x042ff00000001824 */
[----:B------:R-:W-:Y:S01]  /*7630*/  HMMA.16816.F32 R112, R128, R114, R20 ;  /* 0x000000728070723c */ /* 0x000fe20000001814 */
[----:B------:R-:W2:Y:S01]  /*7640*/  LDL.LU R20, [R1+0x4] ;  /* 0x0000040001147983 */ /* 0x000ea20000300800 */
[----:B------:R-:W-:-:S02]  /*7650*/  FADD.FTZ R0, R8, R0 ;  /* 0x0000000008007221 */ /* 0x000fc40000010000 */
[----:B------:R-:W-:Y:S02]  /*7660*/  FADD.FTZ R2, R9, R3 ;  /* 0x0000000309027221 */ /* 0x000fe40000010000 */
[----:B------:R-:W-:Y:S01]  /*7670*/  FADD.FTZ R0, R237, R0 ;  /* 0x00000000ed007221 */ /* 0x000fe20000010000 */
[----:B------:R-:W-:Y:S01]  /*7680*/  MOV R4, c[0x0][0x2c4] ;  /* 0x0000b10000047a02 */ /* 0x000fe20000000f00 */
[----:B------:R-:W-:Y:S01]  /*7690*/  FADD.FTZ R2, R238, R2 ;  /* 0x00000002ee027221 */ /* 0x000fe20000010000 */
[----:B------:R-:W-:Y:S01]  /*76a0*/  MOV R24, c[0x0][0x2ac] ;  /* 0x0000ab0000187a02 */ /* 0x000fe20000000f00 */
[----:B------:R-:W-:Y:S01]  /*76b0*/  FADD.FTZ R0, R244, R0 ;  /* 0x00000000f4007221 */ /* 0x000fe20000010000 */
[----:B------:R-:W-:Y:S01]  /*76c0*/  HMMA.16816.F32 R144, R128, R148, R144 ;  /* 0x000000948090723c */ /* 0x000fe20000001890 */
[----:B------:R-:W-:Y:S01]  /*76d0*/  FADD.FTZ R2, R247, R2 ;  /* 0x00000002f7027221 */ /* 0x000fe20000010000 */
[----:B------:R-:W-:Y:S01]  /*76e0*/  ISETP.NE.AND P1, PT, R4, 0x1, PT ;  /* 0x000000010400780c */ /* 0x000fe20003f25270 */
[----:B------:R-:W-:Y:S01]  /*76f0*/  FADD.FTZ R0, R224, R0 ;  /* 0x00000000e0007221 */ /* 0x000fe20000010000 */
[----:B------:R-:W-:Y:S01]  /*7700*/  LDSM.16.MT88.4 R8, [R233+0xb800] ;  /* 0x00b80000e908783b */ /* 0x000fe20000004200 */
[----:B------:R-:W-:-:S02]  /*7710*/  FADD.FTZ R2, R222, R2 ;  /* 0x00000002de027221 */ /* 0x000fc40000010000 */
[----:B------:R-:W-:Y:S02]  /*7720*/  FADD.FTZ R0, R223, R0 ;  /* 0x00000000df007221 */ /* 0x000fe40000010000 */
[----:B------:R-:W-:Y:S02]  /*7730*/  FADD.FTZ R2, R225, R2 ;  /* 0x00000002e1027221 */ /* 0x000fe40000010000 */
[----:B------:R-:W-:Y:S02]  /*7740*/  FADD.FTZ R0, R219, R0 ;  /* 0x00000000db007221 */ /* 0x000fe40000010000 */
[----:B------:R-:W-:Y:S02]  /*7750*/  FADD.FTZ R4, R226, R2 ;  /* 0x00000002e2047221 */ /* 0x000fe40000010000 */
[----:B------:R-:W-:Y:S02]  /*7760*/  FADD.FTZ R3, R220, R0 ;  /* 0x00000000dc037221 */ /* 0x000fe40000010000 */
[----:B------:R-:W-:Y:S01]  /*7770*/  IMAD R24, R24, c[0x0][0x1d0], RZ ;  /* 0x0000740018187a24 */ /* 0x000fe200078e02ff */
[C---:B------:R-:W-:Y:S01]  /*7780*/  HMMA.16816.F32 R148, R128.reuse, R150, R96 ;  /* 0x000000968094723c */ /* 0x040fe20000001860 */
[----:B------:R-:W1:Y:S07]  /*7790*/  LDSM.16.MT88.4 R96, [R233+0x8800] ;  /* 0x00880000e960783b */ /* 0x000e6e0000004200 */
[C---:B------:R-:W-:Y:S08]  /*77a0*/  HMMA.16816.F32 R160, R128.reuse, R164, R160 ;  /* 0x000000a480a0723c */ /* 0x040ff000000018a0 */
[C---:B------:R-:W-:Y:S08]  /*77b0*/  HMMA.16816.F32 R60, R128.reuse, R64, R184 ;  /* 0x00000040803c723c */ /* 0x040ff000000018b8 */
[C---:B------:R-:W-:Y:S01]  /*77c0*/  HMMA.16816.F32 R164, R128.reuse, R166, R104 ;  /* 0x000000a680a4723c */ /* 0x040fe20000001868 */
[----:B------:R-:W-:Y:S07]  /*77d0*/  LDSM.16.MT88.4 R104, [R231+0xb800] ;  /* 0x00b80000e768783b */ /* 0x000fee0000004200 */
[C---:B------:R-:W-:Y:S01]  /*77e0*/  HMMA.16816.F32 R64, R128.reuse, R66, R120 ;  /* 0x000000428040723c */ /* 0x040fe20000001878 */
[----:B------:R-:W-:Y:S07]  /*77f0*/  LDSM.16.MT88.4 R120, [R234+0xb800] ;  /* 0x00b80000ea78783b */ /* 0x000fee0000004200 */
[C---:B------:R-:W-:Y:S01]  /*7800*/  HMMA.16816.F32 R72, R128.reuse, R74, R88 ;  /* 0x0000004a8048723c */ /* 0x040fe20000001858 */
[----:B------:R-:W4:Y:S07]  /*7810*/  LDSM.16.MT88.4 R88, [R234+0x8800] ;  /* 0x00880000ea58783b */ /* 0x000f2e0000004200 */
[C---:B------:R-:W-:Y:S08]  /*7820*/  HMMA.16816.F32 R136, R128.reuse, R140, R136 ;  /* 0x0000008c8088723c */ /* 0x040ff00000001888 */
[C---:B------:R-:W-:Y:S08]  /*7830*/  HMMA.16816.F32 R140, R128.reuse, R142, R92 ;  /* 0x0000008e808c723c */ /* 0x040ff0000000185c */
[C---:B------:R-:W-:Y:S08]  /*7840*/  HMMA.16816.F32 R152, R128.reuse, R156, R152 ;  /* 0x0000009c8098723c */ /* 0x040ff00000001898 */
[C---:B-1----:R-:W-:Y:S08]  /*7850*/  HMMA.16816.F32 R92, R128.reuse, R96, R124 ;  /* 0x00000060805c723c */ /* 0x042ff0000000187c */
[C---:B------:R-:W-:Y:S08]  /*7860*/  HMMA.16816.F32 R156, R128.reuse, R158, R100 ;  /* 0x0000009e809c723c */ /* 0x040ff00000001864 */
[C---:B------:R-:W-:Y:S08]  /*7870*/  HMMA.16816.F32 R96, R128.reuse, R98, R116 ;  /* 0x000000628060723c */ /* 0x040ff00000001874 */
[----:B------:R-:W-:Y:S01]  /*7880*/  HMMA.16816.F32 R176, R128, R180, R176 ;  /* 0x000000b480b0723c */ /* 0x000fe200000018b0 */
[----:B---3--:R-:W-:Y:S01]  /*7890*/  @P1 IMAD.HI.U32 R2, R5, c[0x0][0x2c8], RZ ;  /* 0x0000b20005021a27 */ /* 0x008fe200078e00ff */
[----:B------:R-:W-:-:S03]  /*78a0*/  MOV R0, R5 ;  /* 0x0000000500007202 */ /* 0x000fc60000000f00 */
[----:B------:R-:W-:Y:S02]  /*78b0*/  FADD.FTZ R5, R227, R4 ;  /* 0x00000004e3057221 */ /* 0x000fe40000010000 */
[----:B------:R-:W-:Y:S01]  /*78c0*/  FADD.FTZ R4, R221, R3 ;  /* 0x00000003dd047221 */ /* 0x000fe20000010000 */
[----:B------:R-:W-:Y:S01]  /*78d0*/  @P1 SHF.R.U32.HI R0, RZ, c[0x0][0x2cc], R2 ;  /* 0x0000b300ff001a19 */ /* 0x000fe20000011602 */
[----:B------:R-:W-:Y:S02]  /*78e0*/  FADD.FTZ R3, R235, R5 ;  /* 0x00000005eb037221 */ /* 0x000fe40000010000 */
[----:B------:R-:W-:Y:S01]  /*78f0*/  FADD.FTZ R2, R236, R4 ;  /* 0x00000004ec027221 */ /* 0x000fe20000010000 */
[----:B------:R-:W-:Y:S01]  /*7900*/  IADD3 R4, R0, -c[0x0][0x168], R24 ;  /* 0x80005a0000047a10 */ /* 0x000fe20007ffe018 */
[----:B------:R-:W-:Y:S02]  /*7910*/  FADD.FTZ R3, R214, R3 ;  /* 0x00000003d6037221 */ /* 0x000fe40000010000 */
[----:B------:R-:W-:-:S02]  /*7920*/  FADD.FTZ R0, R134, R2 ;  /* 0x0000000286007221 */ /* 0x000fc40000010000 */
[----:B------:R-:W-:Y:S02]  /*7930*/  FADD.FTZ R2, R216, R3 ;  /* 0x00000003d8027221 */ /* 0x000fe40000010000 */
[----:B------:R-:W-:Y:S02]  /*7940*/  FADD.FTZ R0, R212, R0 ;  /* 0x00000000d4007221 */ /* 0x000fe40000010000 */
[----:B------:R-:W-:Y:S02]  /*7950*/  FADD.FTZ R2, R217, R2 ;  /* 0x00000002d9027221 */ /* 0x000fe40000010000 */
[----:B------:R-:W-:Y:S02]  /*7960*/  FADD.FTZ R0, R213, R0 ;  /* 0x00000000d5007221 */ /* 0x000fe40000010000 */
[----:B------:R-:W-:Y:S02]  /*7970*/  FADD.FTZ R2, R218, R2 ;  /* 0x00000002da027221 */ /* 0x000fe40000010000 */
[----:B------:R-:W-:-:S02]  /*7980*/  FADD.FTZ R0, R215, R0 ;  /* 0x00000000d7007221 */ /* 0x000fc40000010000 */
[----:B------:R-:W-:-:S04]  /*7990*/  IMAD.HI R3, R4, 0x2aaaaaab, RZ ;  /* 0x2aaaaaab04037827 */ /* 0x000fc800078e02ff */
[----:B------:R-:W-:Y:S02]  /*79a0*/  FADD.FTZ R0, R7, R0 ;  /* 0x0000000007007221 */ /* 0x000fe40000010000 */
[----:B------:R-:W-:Y:S01]  /*79b0*/  FADD.FTZ R2, R15, R2 ;  /* 0x000000020f027221 */ /* 0x000fe20000010000 */
[----:B------:R-:W-:Y:S01]  /*79c0*/  SHF.R.U32.HI R4, RZ, 0x1f, R3 ;  /* 0x0000001fff047819 */ /* 0x000fe20000011603 */
[----:B------:R-:W-:Y:S02]  /*79d0*/  FADD.FTZ R0, R14, R0 ;  /* 0x000000000e007221 */ /* 0x000fe40000010000 */
[----:B------:R-:W-:Y:S01]  /*79e0*/  FADD.FTZ R2, R26, R2 ;  /* 0x000000021a027221 */ /* 0x000fe20000010000 */
[----:B------:R-:W-:Y:S01]  /*79f0*/  LEA.HI.SX32 R3, R3, R4, 0x1c ;  /* 0x0000000403037211 */ /* 0x000fe200078fe2ff */
[----:B------:R-:W-:Y:S02]  /*7a00*/  FADD.FTZ R0, R6, R0 ;  /* 0x0000000006007221 */ /* 0x000fe40000010000 */
[----:B------:R-:W-:Y:S01]  /*7a10*/  FADD.FTZ R2, R27, R2 ;  /* 0x000000021b027221 */ /* 0x000fe20000010000 */
[----:B------:R-:W-:Y:S01]  /*7a20*/  IMNMX R3, RZ, R3, !PT ;  /* 0x00000003ff037217 */ /* 0x000fe20007800200 */
[----:B------:R-:W-:-:S02]  /*7a30*/  FADD.FTZ R0, R13, R0 ;  /* 0x000000000d007221 */ /* 0x000fc40000010000 */
[----:B------:R-:W-:Y:S02]  /*7a40*/  FADD.FTZ R2, R133, R2 ;  /* 0x0000000285027221 */ /* 0x000fe40000010000 */
[----:B------:R1:W-:Y:S04]  /*7a50*/  STL [R1+0x14], R3 ;  /* 0x0000140301007387 */ /* 0x0003e80000100800 */
[----:B------:R1:W-:Y:S04]  /*7a60*/  STL [R1+0xc], R0 ;  /* 0x00000c0001007387 */ /* 0x0003e80000100800 */
[----:B------:R1:W-:Y:S01]  /*7a70*/  STL [R1+0x8], R2 ;  /* 0x0000080201007387 */ /* 0x0003e20000100800 */
[C---:B------:R-:W-:Y:S08]  /*7a80*/  HMMA.16816.F32 R52, R128.reuse, R56, R200 ;  /* 0x000000388034723c */ /* 0x040ff000000018c8 */
[C---:B------:R-:W-:Y:S08]  /*7a90*/  HMMA.16816.F32 R76, R128.reuse, R80, R48 ;  /* 0x00000050804c723c */ /* 0x040ff00000001830 */
[C---:B----4-:R-:W-:Y:S08]  /*7aa0*/  HMMA.16816.F32 R84, R128.reuse, R88, R84 ;  /* 0x000000588054723c */ /* 0x050ff00000001854 */
[C---:B------:R-:W-:Y:S08]  /*7ab0*/  HMMA.16816.F32 R100, R128.reuse, R104, R44 ;  /* 0x000000688064723c */ /* 0x040ff0000000182c */
[----:B------:R-:W-:Y:S01]  /*7ac0*/  HMMA.16816.F32 R116, R128, R120, R208 ;  /* 0x000000788074723c */ /* 0x000fe200000018d0 */
[----:B--2---:R-:W-:-:S04]  /*7ad0*/  IADD3 R247, R20, -0x2, RZ ;  /* 0xfffffffe14f77810 */ /* 0x004fc80007ffe0ff */
[----:B------:R-:W-:-:S03]  /*7ae0*/  ISETP.GE.AND P0, PT, R247, R3, PT ;  /* 0x00000003f700720c */ /* 0x000fc60003f06270 */
        /* <DEDUP_REMOVED lines=8> */
[----:B------:R-:W-:Y:S03]  /*7b70*/  @!UPT UIADD3 URZ, URZ, URZ, URZ ;  /* 0x0000003f3f3ff290 */ /* 0x000fe6000fffe03f */
[----:B------:R-:W-:Y:S11]  /*7b80*/  @!P0 BRA `(.L_x_1476) ;  /* 0x0000595000008947 */ /* 0x000ff60003800000 */
[----:B-1----:R-:W-:Y:S02]  /*7b90*/  MOV R134, R12 ;  /* 0x0000000c00867202 */ /* 0x002fe40000000f00 */
[----:B------:R-:W-:-:S07]  /*7ba0*/  MOV R133, R132 ;  /* 0x0000008400857202 */ /* 0x000fce0000000f00 */
.L_x_1487:
[----:B------:R-:W-:Y:S04]  /*7bb0*/  DEPBAR.LE SB0, 0x0 ;  /* 0x000080000000791a */ /* 0x000fe80000000000 */
[----:B------:R-:W-:Y:S01]  /*7bc0*/  WARPSYNC 0xffffffff ;  /* 0xffffffff00007948 */ /* 0x000fe20003800000 */
[----:B------:R-:W-:Y:S01]  /*7bd0*/  BAR.SYNC.DEFER_BLOCKING 0x0 ;  /* 0x0000000000007b1d */ /* 0x000fe20000010000 */
[----:B------:R-:W-:Y:S05]  /*7be0*/  ISETP.GE.AND P0, PT, R247, RZ, PT ;  /* 0x000000fff700720c */ /* 0x000fea0003f06270 */
[----:B------:R1:W2:Y:S01]  /*7bf0*/  LDSM.16.M88.4 R48, [R239] ;  /* 0x00000000ef30783b */ /* 0x0002a20000000200 */
[----:B------:R-:W-:Y:S03]  /*7c00*/  BSSY B0, `(.L_x_1477) ;  /* 0x0000077000007945 */ /* 0x000fe60003800000 */
[----:B------:R1:W3:Y:S04]  /*7c10*/  LDSM.16.M88.4 R8, [R228] ;  /* 0x00000000e408783b */ /* 0x0002e80000000200 */
[----:B------:R1:W4:Y:S04]  /*7c20*/  LDSM.16.M88.4 R16, [R228+0x800] ;  /* 0x00080000e410783b */ /* 0x0003280000000200 */
[----:B------:R1:W1:Y:S04]  /*7c30*/  LDSM.16.M88.4 R24, [R228+0x1000] ;  /* 0x00100000e418783b */ /* 0x0002680000000200 */
[----:B------:R1:W1:Y:S04]  /*7c40*/  LDSM.16.M88.4 R32, [R228+0x1800] ;  /* 0x00180000e420783b */ /* 0x0002680000000200 */
[----:B------:R1:W1:Y:S04]  /*7c50*/  LDSM.16.M88.4 R40, [R228+0x2000] ;  /* 0x00200000e428783b */ /* 0x0002680000000200 */
[----:B------:R1:W1:Y:S04]  /*7c60*/  LDSM.16.M88.4 R184, [R228+0x2800] ;  /* 0x00280000e4b8783b */ /* 0x0002680000000200 */
[----:B------:R1:W1:Y:S04]  /*7c70*/  LDSM.16.M88.4 R188, [R240] ;  /* 0x00000000f0bc783b */ /* 0x0002680000000200 */
[----:B------:R1:W1:Y:S04]  /*7c80*/  LDSM.16.M88.4 R192, [R135] ;  /* 0x0000000087c0783b */ /* 0x0002680000000200 */
[----:B------:R1:W1:Y:S04]  /*7c90*/  LDSM.16.M88.4 R196, [R135+0x800] ;  /* 0x0008000087c4783b */ /* 0x0002680000000200 */
[----:B------:R1:W1:Y:S04]  /*7ca0*/  LDSM.16.M88.4 R200, [R135+0x1000] ;  /* 0x0010000087c8783b */ /* 0x0002680000000200 */
[----:B------:R1:W1:Y:S04]  /*7cb0*/  LDSM.16.M88.4 R204, [R135+0x1800] ;  /* 0x0018000087cc783b */ /* 0x0002680000000200 */
[----:B------:R1:W1:Y:S04]  /*7cc0*/  LDSM.16.M88.4 R208, [R135+0x2000] ;  /* 0x0020000087d0783b */ /* 0x0002680000000200 */
[----:B------:R1:W1:Y:S01]  /*7cd0*/  LDSM.16.M88.4 R212, [R135+0x2800] ;  /* 0x0028000087d4783b */ /* 0x0002620000000200 */
[----:B------:R-:W-:-:S05]  /*7ce0*/  @!P0 BRA `(.L_x_1478) ;  /* 0x0000068000008947 */ /* 0x000fca0003800000 */
[----:B--234-:R-:W-:Y:S01]  /*7cf0*/  SHF.R.S32.HI R0, RZ, 0x1f, R252 ;  /* 0x0000001fff007819 */ /* 0x01cfe200000114fc */
[----:B------:R-:W2:Y:S01]  /*7d00*/  LDL.64 R14, [R1+0x30] ;  /* 0x00003000010e7983 */ /* 0x000ea20000100a00 */
[C---:B------:R-:W-:Y:S01]  /*7d10*/  IADD3 R12, R245.reuse, 0xc0, RZ ;  /* 0x000000c0f50c7810 */ /* 0x040fe20007ffe0ff */
[----:B------:R-:W-:Y:S01]  /*7d20*/  IMAD.WIDE.U32 R2, R252, c[0x0][0x208], RZ ;  /* 0x00008200fc027a25 */ /* 0x000fe200078e00ff */
[----:B------:R-:W-:Y:S02]  /*7d30*/  SHF.R.S32.HI R4, RZ, 0x1f, R246 ;  /* 0x0000001fff047819 */ /* 0x000fe400000114f6 */
[C---:B------:R-:W-:Y:S01]  /*7d40*/  IADD3 R7, R245.reuse, 0xc0, RZ ;  /* 0x000000c0f5077810 */ /* 0x040fe20007ffe0ff */
[----:B------:R-:W3:Y:S01]  /*7d50*/  LDL R6, [R1+0x3c] ;  /* 0x00003c0001067983 */ /* 0x000ee20000100800 */
[----:B------:R-:W-:Y:S01]  /*7d60*/  SHF.R.S32.HI R12, RZ, 0x1f, R12 ;  /* 0x0000001fff0c7819 */ /* 0x000fe2000001140c */
[----:B------:R-:W-:Y:S01]  /*7d70*/  IMAD R0, R0, c[0x0][0x208], RZ ;  /* 0x0000820000007a24 */ /* 0x000fe200078e02ff */
[----:B------:R-:W-:Y:S01]  /*7d80*/  IADD3 R20, R245, 0x80, RZ ;  /* 0x00000080f5147810 */ /* 0x000fe20007ffe0ff */
[----:B------:R-:W-:Y:S02]  /*7d90*/  IMAD.SHL.U32 R31, R7, 0x2, RZ ;  /* 0x00000002071f7824 */ /* 0x000fe400078e00ff */
[----:B------:R-:W-:Y:S02]  /*7da0*/  IMAD R0, R252, c[0x0][0x20c], R0 ;  /* 0x00008300fc007a24 */ /* 0x000fe400078e0200 */
[----:B------:R-:W-:Y:S02]  /*7db0*/  IMAD.SHL.U32 R30, R20, 0x2, RZ ;  /* 0x00000002141e7824 */ /* 0x000fe400078e00ff */
[----:B------:R-:W-:Y:S02]  /*7dc0*/  IMAD.IADD R3, R3, 0x1, R0 ;  /* 0x0000000103037824 */ /* 0x000fe400078e0200 */
[----:B------:R-:W-:Y:S02]  /*7dd0*/  IMAD R0, R4, c[0x0][0x218], RZ ;  /* 0x0000860004007a24 */ /* 0x000fe400078e02ff */
[C---:B------:R-:W-:Y:S04]  /*7de0*/  IMAD.WIDE.U32 R2, R246.reuse, c[0x0][0x218], R2 ;  /* 0x00008600f6027a25 */ /* 0x040fe800078e0002 */
[----:B------:R-:W-:Y:S02]  /*7df0*/  IMAD R0, R246, c[0x0][0x21c], R0 ;  /* 0x00008700f6007a24 */ /* 0x000fe400078e0200 */
[----:B------:R-:W-:Y:S01]  /*7e00*/  IMAD.SHL.U32 R28, R245, 0x2, RZ ;  /* 0x00000002f51c7824 */ /* 0x000fe200078e00ff */
[----:B--2---:R-:W-:Y:S02]  /*7e10*/  IADD3 R5, P0, R14, R2, RZ ;  /* 0x000000020e057210 */ /* 0x004fe40007f1e0ff */
[----:B------:R-:W-:Y:S02]  /*7e20*/  SHF.L.U64.HI R14, R7, 0x1, R12 ;  /* 0x00000001070e7819 */ /* 0x000fe4000001020c */
[C---:B------:R-:W-:Y:S02]  /*7e30*/  IADD3 R7, R245.reuse, 0x80, RZ ;  /* 0x00000080f5077810 */ /* 0x040fe40007ffe0ff */
[C---:B------:R-:W-:Y:S02]  /*7e40*/  IADD3 R12, R245.reuse, 0x40, RZ ;  /* 0x00000040f50c7810 */ /* 0x040fe40007ffe0ff */
[----:B------:R-:W-:Y:S02]  /*7e50*/  SHF.R.S32.HI R7, RZ, 0x1f, R7 ;  /* 0x0000001fff077819 */ /* 0x000fe40000011407 */
[----:B------:R-:W-:Y:S02]  /*7e60*/  IADD3 R15, R245, 0x40, RZ ;  /* 0x00000040f50f7810 */ /* 0x000fe40007ffe0ff */
[----:B---3--:R-:W-:Y:S02]  /*7e70*/  IADD3.X R0, R6, R3, R0, P0, !PT ;  /* 0x0000000306007210 */ /* 0x008fe400007fe400 */
[----:B------:R-:W-:Y:S01]  /*7e80*/  LEA R6, P0, R5, c[0x0][0x1f8], 0x1 ;  /* 0x00007e0005067a11 */ /* 0x000fe200078008ff */
[----:B------:R-:W-:Y:S01]  /*7e90*/  IMAD.SHL.U32 R29, R15, 0x2, RZ ;  /* 0x000000020f1d7824 */ /* 0x000fe200078e00ff */
[----:B------:R-:W-:Y:S02]  /*7ea0*/  SHF.R.S32.HI R12, RZ, 0x1f, R12 ;  /* 0x0000001fff0c7819 */ /* 0x000fe4000001140c */
[----:B------:R-:W-:Y:S02]  /*7eb0*/  SHF.L.U64.HI R13, R20, 0x1, R7 ;  /* 0x00000001140d7819 */ /* 0x000fe40000010207 */
[----:B------:R-:W-:Y:S02]  /*7ec0*/  SHF.R.S32.HI R7, RZ, 0x1f, R245 ;  /* 0x0000001fff077819 */ /* 0x000fe400000114f5 */
[----:B------:R-:W-:Y:S02]  /*7ed0*/  LEA.HI.X R5, R5, c[0x0][0x1fc], R0, 0x1, P0 ;  /* 0x00007f0005057a11 */ /* 0x000fe400000f0c00 */
[----:B------:R-:W-:Y:S02]  /*7ee0*/  SHF.L.U64.HI R12, R15, 0x1, R12 ;  /* 0x000000010f0c7819 */ /* 0x000fe4000001020c */
[----:B------:R-:W-:Y:S01]  /*7ef0*/  SHF.L.U64.HI R7, R245, 0x1, R7 ;  /* 0x00000001f5077819 */ /* 0x000fe20000010207 */
[----:B------:R-:W-:-:S05]  /*7f00*/  BRA.DIV ~URZ, `(.L_x_1479) ;  /* 0x0000e9327f007947 */ /* 0x000fca000b800000 */
[----:B------:R2:W3:Y:S02]  /*7f10*/  SHFL.IDX PT, R4, R5, RZ, 0x181f ;  /* 0x00181fff05047589 */ /* 0x0004e400000e0000 */
.L_x_1538:
[----:B------:R-:W-:-:S05]  /*7f20*/  BRA.DIV ~URZ, `(.L_x_1480) ;  /* 0x0000e9827f007947 */ /* 0x000fca000b800000 */
[----:B------:R-:W4:Y:S01]  /*7f30*/  SHFL.IDX PT, R3, R6, RZ, 0x181f ;  /* 0x00181fff06037589 */ /* 0x000f2200000e0000 */
[C---:B------:R-:W-:Y:S02]  /*7f40*/  ISETP.GE.AND P4, PT, R245.reuse, c[0x0][0x1d4], PT ;  /* 0x00007500f5007a0c */ /* 0x040fe40003f86270 */
[C---:B------:R-:W-:Y:S01]  /*7f50*/  IADD3 R2, R245.reuse, 0x40, RZ ;  /* 0x00000040f5027810 */ /* 0x040fe20007ffe0ff */
[----:B------:R-:W5:Y:S01]  /*7f60*/  SHFL.IDX PT, R0, R6, 0x1, 0x181f ;  /* 0x00381f0006007f89 */ /* 0x000f6200000e0000 */
[C---:B------:R-:W-:Y:S02]  /*7f70*/  IADD3 R36, R245.reuse, 0xc0, RZ ;  /* 0x000000c0f5247810 */ /* 0x040fe40007ffe0ff */
[----:B------:R-:W-:Y:S02]  /*7f80*/  ISETP.GE.AND P3, PT, R2, c[0x0][0x1d4], PT ;  /* 0x0000750002007a0c */ /* 0x000fe40003f66270 */
[----:B------:R-:W-:Y:S02]  /*7f90*/  IADD3 R2, R245, 0x80, RZ ;  /* 0x00000080f5027810 */ /* 0x000fe40007ffe0ff */
[----:B------:R-:W-:Y:S02]  /*7fa0*/  ISETP.GE.AND P1, PT, R36, c[0x0][0x1d4], PT ;  /* 0x0000750024007a0c */ /* 0x000fe40003f26270 */
[----:B------:R-:W-:Y:S02]  /*7fb0*/  ISETP.GE.AND P2, PT, R2, c[0x0][0x1d4], PT ;  /* 0x0000750002007a0c */ /* 0x000fe40003f46270 */
[----:B------:R-:W2:Y:S01]  /*7fc0*/  SHFL.IDX PT, R2, R5, 0x1, 0x181f ;  /* 0x00381f0005027f89 */ /* 0x000ea200000e0000 */
[----:B------:R-:W-:Y:S02]  /*7fd0*/  SEL R15, RZ, 0x10, P4 ;  /* 0x00000010ff0f7807 */ /* 0x000fe40002000000 */
[C---:B----4-:R-:W-:Y:S05]  /*7fe0*/  IADD3 R20, P0, R3.reuse, R28, RZ ;  /* 0x0000001c03147210 */ /* 0x050fea0007f1e0ff */
[C---:B---3--:R-:W-:Y:S05]  /*7ff0*/  IMAD.X R21, R4.reuse, 0x1, R7, P0 ;  /* 0x0000000104157824 */ /* 0x048fea00000e0607 */
[----:B------:R3:W-:Y:S02]  /*8000*/  LDGSTS.E.BYPASS.LTC128B.128 [R243+0x100], [R20.64], !P4 ;  /* 0x0010000014f37fae */ /* 0x0007e4000e101d46 */
[C---:B---3--:R-:W-:Y:S05]  /*8010*/  IADD3 R20, P0, R3.reuse, R29, RZ ;  /* 0x0000001d03147210 */ /* 0x048fea0007f1e0ff */
[C---:B------:R-:W-:Y:S05]  /*8020*/  IMAD.X R21, R4.reuse, 0x1, R12, P0 ;  /* 0x0000000104157824 */ /* 0x040fea00000e060c */
[----:B------:R3:W-:Y:S02]  /*8030*/  LDGSTS.E.BYPASS.LTC128B.128 [R243+0x3100], [R20.64], !P3 ;  /* 0x0310000014f37fae */ /* 0x0007e4000d901d46 */
[C---:B---3--:R-:W-:Y:S05]  /*8040*/  IADD3 R20, P0, R3.reuse, R30, RZ ;  /* 0x0000001e03147210 */ /* 0x048fea0007f1e0ff */
[C---:B------:R-:W-:Y:S01]  /*8050*/  IMAD.X R21, R4.reuse, 0x1, R13, P0 ;  /* 0x0000000104157824 */ /* 0x040fe200000e060d */
[----:B------:R-:W-:Y:S04]  /*8060*/  IADD3 R22, P0, R3, R31, RZ ;  /* 0x0000001f03167210 */ /* 0x000fe80007f1e0ff */
[----:B------:R5:W-:Y:S01]  /*8070*/  LDGSTS.E.BYPASS.LTC128B.128 [R243+0x6100], [R20.64], !P2 ;  /* 0x0610000014f37fae */ /* 0x000be2000d101d46 */
[----:B------:R-:W-:Y:S03]  /*8080*/  IMAD.X R23, R4, 0x1, R14, P0 ;  /* 0x0000000104177824 */ /* 0x000fe600000e060e */
[----:B------:R3:W4:Y:S04]  /*8090*/  SHFL.IDX PT, R4, R5, 0x2, 0x181f ;  /* 0x00581f0005047f89 */ /* 0x00072800000e0000 */
[----:B------:R1:W-:Y:S01]  /*80a0*/  LDGSTS.E.BYPASS.LTC128B.128 [R243+0x9100], [R22.64], !P1 ;  /* 0x0910000016f37fae */ /* 0x0003e2000c901d46 */
[----:B-----5:R-:W-:Y:S05]  /*80b0*/  IADD3 R20, P0, R0, R28, RZ ;  /* 0x0000001c00147210 */ /* 0x020fea0007f1e0ff */
[----:B--2---:R-:W-:Y:S05]  /*80c0*/  IMAD.X R21, R2, 0x1, R7, P0 ;  /* 0x0000000102157824 */ /* 0x004fea00000e0607 */
[----:B------:R2:W-:Y:S02]  /*80d0*/  LDGSTS.E.BYPASS.LTC128B.128 [R243+0x1100], [R20.64], !P4 ;  /* 0x0110000014f37fae */ /* 0x0005e4000e101d46 */
[----:B--2---:R-:W-:Y:S05]  /*80e0*/  IADD3 R20, P0, R0, R29, RZ ;  /* 0x0000001d00147210 */ /* 0x004fea0007f1e0ff */
[----:B------:R-:W-:Y:S01]  /*80f0*/  IMAD.X R21, R2, 0x1, R12, P0 ;  /* 0x0000000102157824 */ /* 0x000fe200000e060c */
[----:B-1----:R-:W-:Y:S04]  /*8100*/  IADD3 R22, P0, R0, R30, RZ ;  /* 0x0000001e00167210 */ /* 0x002fe80007f1e0ff */
[----:B------:R1:W-:Y:S01]  /*8110*/  LDGSTS.E.BYPASS.LTC128B.128 [R243+0x4100], [R20.64], !P3 ;  /* 0x0410000014f37fae */ /* 0x0003e2000d901d46 */
[----:B------:R-:W-:Y:S05]  /*8120*/  IMAD.X R23, R2, 0x1, R13, P0 ;  /* 0x0000000102177824 */ /* 0x000fea00000e060d */
[----:B------:R2:W-:Y:S01]  /*8130*/  LDGSTS.E.BYPASS.LTC128B.128 [R243+0x7100], [R22.64], !P2 ;  /* 0x0710000016f37fae */ /* 0x0005e2000d101d46 */
[----:B-1----:R-:W-:Y:S03]  /*8140*/  IADD3 R20, P0, R0, R31, RZ ;  /* 0x0000001f00147210 */ /* 0x002fe60007f1e0ff */
[----:B------:R3:W1:Y:S02]  /*8150*/  SHFL.IDX PT, R0, R6, 0x2, 0x181f ;  /* 0x00581f0006007f89 */ /* 0x00066400000e0000 */
[----:B------:R-:W-:Y:S01]  /*8160*/  IMAD.X R21, R2, 0x1, R14, P0 ;  /* 0x0000000102157824 */ /* 0x000fe200000e060e */
[----:B--2---:R-:W-:Y:S02]  /*8170*/  SEL R23, RZ, 0x10, P2 ;  /* 0x00000010ff177807 */ /* 0x004fe40001000000 */
[----:B------:R-:W-:Y:S02]  /*8180*/  SEL R22, RZ, 0x10, P1 ;  /* 0x00000010ff167807 */ /* 0x000fe40000800000 */
[----:B------:R2:W-:Y:S02]  /*8190*/  LDGSTS.E.BYPASS.LTC128B.128 [R243+0xa100], [R20.64], !P1 ;  /* 0x0a10000014f37fae */ /* 0x0005e4000c901d46 */
[----:B--2---:R-:W-:Y:S02]  /*81a0*/  SEL R20, RZ, 0x10, P3 ;  /* 0x00000010ff147807 */ /* 0x004fe40001800000 */
.L_x_1539:
[C---:B-1-34-:R-:W-:Y:S02]  /*81b0*/  ISETP.NE.U32.AND P2, PT, R15.reuse, RZ, PT ;  /* 0x000000ff0f00720c */ /* 0x05afe40003f45070 */
[----:B------:R-:W-:Y:S02]  /*81c0*/  IADD3 R15, -R15, 0x10, RZ ;  /* 0x000000100f0f7810 */ /* 0x000fe40007ffe1ff */
[C---:B------:R-:W-:Y:S02]  /*81d0*/  ISETP.NE.U32.AND P3, PT, R20.reuse, RZ, PT ;  /* 0x000000ff1400720c */ /* 0x040fe40003f65070 */
[----:B------:R-:W-:Y:S02]  /*81e0*/  LOP3.LUT R15, R15, 0xf, RZ, 0xc0, !PT ;  /* 0x0000000f0f0f7812 */ /* 0x000fe400078ec0ff */
[----:B------:R-:W-:Y:S02]  /*81f0*/  IADD3 R20, -R20, 0x10, RZ ;  /* 0x0000001014147810 */ /* 0x000fe40007ffe1ff */
[----:B------:R-:W-:Y:S02]  /*8200*/  IADD3 R2, P1, P0, R15, R0, R28 ;  /* 0x000000000f027210 */ /* 0x000fe4000783e01c */
[----:B------:R-:W-:Y:S02]  /*8210*/  LOP3.LUT R20, R20, 0xf, RZ, 0xc0, !PT ;  /* 0x0000000f14147812 */ /* 0x000fe400078ec0ff */
[----:B------:R-:W-:Y:S02]  /*8220*/  IADD3.X R3, RZ, R4, R7, P1, P0 ;  /* 0x00000004ff037210 */ /* 0x000fe40000fe0407 */
[C---:B------:R-:W-:Y:S02]  /*8230*/  IADD3 R6, -R23.reuse, 0x10, RZ ;  /* 0x0000001017067810 */ /* 0x040fe40007ffe1ff */
[----:B------:R-:W-:Y:S01]  /*8240*/  IADD3 R20, P1, P0, R20, R0, R29 ;  /* 0x0000000014147210 */ /* 0x000fe2000783e01d */
[----:B------:R-:W-:Y:S01]  /*8250*/  @!PT LDS RZ, [RZ] ;  /* 0x00000000fffff984 */ /* 0x000fe20000000800 */
[----:B------:R-:W-:Y:S01]  /*8260*/  @!PT LDS RZ, [RZ] ;  /* 0x00000000fffff984 */ /* 0x000fe20000000800 */
[----:B------:R-:W-:Y:S01]  /*8270*/  @!PT LDS RZ, [RZ] ;  /* 0x00000000fffff984 */ /* 0x000fe20000000800 */
[----:B------:R1:W-:Y:S01]  /*8280*/  LDGSTS.E.BYPASS.LTC128B.128.ZFILL [R243+0x2100], [R2.64], P2 ;  /* 0x0210000002f37fae */ /* 0x0003e20009141d46 */
[----:B------:R-:W-:Y:S02]  /*8290*/  LOP3.LUT R6, R6, 0xf, RZ, 0xc0, !PT ;  /* 0x0000000f06067812 */ /* 0x000fe400078ec0ff */
[----:B------:R-:W-:Y:S02]  /*82a0*/  IADD3.X R21, RZ, R4, R12, P1, P0 ;  /* 0x00000004ff157210 */ /* 0x000fe40000fe040c */
[----:B------:R-:W-:Y:S02]  /*82b0*/  IADD3 R6, P1, P0, R6, R0, R30 ;  /* 0x0000000006067210 */ /* 0x000fe4000783e01e */
[----:B------:R-:W-:Y:S01]  /*82c0*/  ISETP.NE.U32.AND P2, PT, R23, RZ, PT ;  /* 0x000000ff1700720c */ /* 0x000fe20003f45070 */
[----:B------:R2:W-:Y:S01]  /*82d0*/  LDGSTS.E.BYPASS.LTC128B.128.ZFILL [R243+0x5100], [R20.64], P3 ;  /* 0x0510000014f37fae */ /* 0x0005e20009941d46 */
[----:B------:R-:W-:Y:S11]  /*82e0*/  IADD3.X R7, RZ, R4, R13, P1, P0 ;  /* 0x00000004ff077210 */ /* 0x000ff60000fe040d */
        /* <DEDUP_REMOVED lines=8> */
.L_x_1478:
[----:B--234-:R-:W-:Y:S05]  /*8370*/  BSYNC B0 ;  /* 0x0000000000007941 */ /* 0x01cfea0003800000 */
.L_x_1477:
[----:B------:R-:W0:Y:S01]  /*8380*/  LDGDEPBAR ;  /* 0x00000000000079af */ /* 0x000e220000000000 */
[----:B------:R-:W-:Y:S01]  /*8390*/  WARPSYNC 0xffffffff ;  /* 0xffffffff00007948 */ /* 0x000fe20003800000 */
[C---:B------:R-:W-:Y:S01]  /*83a0*/  HMMA.16816.F32 R4, R48.reuse, R8, RZ ;  /* 0x000000083004723c */ /* 0x040fe200000018ff */
[----:B------:R-:W-:Y:S02]  /*83b0*/  BSSY B0, `(.L_x_1481) ;  /* 0x0000201000007945 */ /* 0x000fe40003800000 */
[----:B------:R-:W-:Y:S05]  /*83c0*/  ISETP.GE.AND P0, PT, R247, 0x1, PT ;  /* 0x00000001f700780c */ /* 0x000fea0003f06270 */
[C---:B------:R-:W-:Y:S08]  /*83d0*/  HMMA.16816.F32 R8, R48.reuse, R10, RZ ;  /* 0x0000000a3008723c */ /* 0x040ff000000018ff */
[C---:B------:R-:W-:Y:S08]  /*83e0*/  HMMA.16816.F32 R12, R48.reuse, R16, RZ ;  /* 0x00000010300c723c */ /* 0x040ff000000018ff */
[C---:B------:R-:W-:Y:S08]  /*83f0*/  HMMA.16816.F32 R16, R48.reuse, R18, RZ ;  /* 0x000000123010723c */ /* 0x040ff000000018ff */
[C---:B-1----:R-:W-:Y:S08]  /*8400*/  HMMA.16816.F32 R20, R48.reuse, R24, RZ ;  /* 0x000000183014723c */ /* 0x042ff000000018ff */
[C---:B------:R-:W-:Y:S08]  /*8410*/  HMMA.16816.F32 R24, R48.reuse, R26, RZ ;  /* 0x0000001a3018723c */ /* 0x040ff000000018ff */
[C---:B------:R-:W-:Y:S08]  /*8420*/  HMMA.16816.F32 R28, R48.reuse, R32, RZ ;  /* 0x00000020301c723c */ /* 0x040ff000000018ff */
[C---:B------:R-:W-:Y:S08]  /*8430*/  HMMA.16816.F32 R32, R48.reuse, R34, RZ ;  /* 0x000000223020723c */ /* 0x040ff000000018ff */
[C---:B------:R-:W-:Y:S08]  /*8440*/  HMMA.16816.F32 R36, R48.reuse, R40, RZ ;  /* 0x000000283024723c */ /* 0x040ff000000018ff */
[C---:B------:R-:W-:Y:S08]  /*8450*/  HMMA.16816.F32 R40, R48.reuse, R42, RZ ;  /* 0x0000002a3028723c */ /* 0x040ff000000018ff */
[C---:B------:R-:W-:Y:S08]  /*8460*/  HMMA.16816.F32 R44, R48.reuse, R184, RZ ;  /* 0x000000b8302c723c */ /* 0x040ff000000018ff */
[----:B------:R-:W-:Y:S01]  /*8470*/  HMMA.16816.F32 R48, R48, R186, RZ ;  /* 0x000000ba3030723c */ /* 0x000fe200000018ff */
[----:B------:R-:W-:Y:S07]  /*8480*/  LDSM.16.M88.4 R184, [R242] ;  /* 0x00000000f2b8783b */ /* 0x000fee0000000200 */
[C---:B------:R-:W-:Y:S08]  /*8490*/  HMMA.16816.F32 R4, R188.reuse, R192, R4 ;  /* 0x000000c0bc04723c */ /* 0x040ff00000001804 */
        /* <DEDUP_REMOVED lines=19> */
[----:B------:R-:W-:Y:S07]  /*85d0*/  LDSM.16.M88.4 R192, [R229+-0x9000] ;  /* 0xff700000e5c0783b */ /* 0x000fee0000000200 */
[C---:B--2---:R-:W-:Y:S08]  /*85e0*/  HMMA.16816.F32 R12, R184.reuse, R196, R12 ;  /* 0x000000c4b80c723c */ /* 0x044ff0000000180c */
[C---:B------:R-:W-:Y:S01]  /*85f0*/  HMMA.16816.F32 R16, R184.reuse, R198, R16 ;  /* 0x000000c6b810723c */ /* 0x040fe20000001810 */
[----:B------:R-:W-:Y:S07]  /*8600*/  LDSM.16.M88.4 R196, [R229+-0x8800] ;  /* 0xff780000e5c4783b */ /* 0x000fee0000000200 */
[C---:B---3--:R-:W-:Y:S08]  /*8610*/  HMMA.16816.F32 R20, R184.reuse, R200, R20 ;  /* 0x000000c8b814723c */ /* 0x048ff00000001814 */
[C---:B------:R-:W-:Y:S01]  /*8620*/  HMMA.16816.F32 R24, R184.reuse, R202, R24 ;  /* 0x000000cab818723c */ /* 0x040fe20000001818 */
[----:B------:R-:W-:Y:S07]  /*8630*/  LDSM.16.M88.4 R200, [R229+-0x8000] ;  /* 0xff800000e5c8783b */ /* 0x000fee0000000200 */
[C---:B----4-:R-:W-:Y:S08]  /*8640*/  HMMA.16816.F32 R28, R184.reuse, R204, R28 ;  /* 0x000000ccb81c723c */ /* 0x050ff0000000181c */
[C---:B------:R-:W-:Y:S01]  /*8650*/  HMMA.16816.F32 R32, R184.reuse, R206, R32 ;  /* 0x000000ceb820723c */ /* 0x040fe20000001820 */
[----:B------:R-:W-:Y:S07]  /*8660*/  LDSM.16.M88.4 R204, [R229+-0x7800] ;  /* 0xff880000e5cc783b */ /* 0x000fee0000000200 */
[C---:B-----5:R-:W-:Y:S08]  /*8670*/  HMMA.16816.F32 R36, R184.reuse, R188, R36 ;  /* 0x000000bcb824723c */ /* 0x060ff00000001824 */
[C---:B------:R-:W-:Y:S01]  /*8680*/  HMMA.16816.F32 R40, R184.reuse, R190, R40 ;  /* 0x000000beb828723c */ /* 0x040fe20000001828 */
[----:B------:R-:W1:Y:S07]  /*8690*/  LDSM.16.M88.4 R188, [R241] ;  /* 0x00000000f1bc783b */ /* 0x000e6e0000000200 */
[C---:B------:R-:W-:Y:S08]  /*86a0*/  HMMA.16816.F32 R44, R184.reuse, R208, R44 ;  /* 0x000000d0b82c723c */ /* 0x040ff0000000182c */
[----:B------:R-:W-:Y:S01]  /*86b0*/  HMMA.16816.F32 R48, R184, R210, R48 ;  /* 0x000000d2b830723c */ /* 0x000fe20000001830 */
[----:B------:R-:W2:Y:S08]  /*86c0*/  LDSM.16.M88.4 R184, [R229+-0x7000] ;  /* 0xff900000e5b8783b */ /* 0x000eb00000000200 */
[----:B------:R-:W3:Y:S01]  /*86d0*/  LDSM.16.M88.4 R208, [R229+-0x6800] ;  /* 0xff980000e5d0783b */ /* 0x000ee20000000200 */
        /* <DEDUP_REMOVED lines=17> */
[----:B------:R-:W2:Y:S08]  /*87f0*/  LDSM.16.M88.4 R188, [R228+0x5000] ;  /* 0x00500000e4bc783b */ /* 0x000eb00000000200 */
[----:B------:R-:W3:Y:S01]  /*8800*/  LDSM.16.M88.4 R208, [R228+0x5800] ;  /* 0x00580000e4d0783b */ /* 0x000ee20000000200 */
        /* <DEDUP_REMOVED lines=40> */
[----:B------:R-:W-:Y:S07]  /*8a90*/  LDSM.16.M88.4 R192, [R229+-0x6000] ;  /* 0xffa00000e5c0783b */ /* 0x000fee0000000200 */
[C---:B------:R-:W-:Y:S08]  /*8aa0*/  HMMA.16816.F32 R12, R184.reuse, R196, R12 ;  /* 0x000000c4b80c723c */ /* 0x040ff0000000180c */
        /* <DEDUP_REMOVED lines=8> */
[C---:B--2---:R-:W-:Y:S08]  /*8b30*/  HMMA.16816.F32 R36, R184.reuse, R188, R36 ;  /* 0x000000bcb824723c */ /* 0x044ff00000001824 */
[C---:B------:R-:W-:Y:S01]  /*8b40*/  HMMA.16816.F32 R40, R184.reuse, R190, R40 ;  /* 0x000000beb828723c */ /* 0x040fe20000001828 */
[----:B------:R-:W1:Y:S07]  /*8b50*/  LDSM.16.M88.4 R188, [R241+0x4000] ;  /* 0x00400000f1bc783b */ /* 0x000e6e0000000200 */
[C---:B---3--:R-:W-:Y:S08]  /*8b60*/  HMMA.16816.F32 R44, R184.reuse, R208, R44 ;  /* 0x000000d0b82c723c */ /* 0x048ff0000000182c */
        /* <DEDUP_REMOVED lines=116> */
[----:B------:R-:W-:Y:S01]  /*92b0*/  LDSM.16.M88.4 R208, [R230+0xa000] ;  /* 0x00a00000e6d0783b */ /* 0x000fe20000000200 */
        /* <DEDUP_REMOVED lines=17> */
[----:B------:R-:W1:Y:S07]  /*93d0*/  LDSM.16.M88.4 R188, [R230+0xb000] ;  /* 0x00b00000e6bc783b */ /* 0x000e6e0000000200 */
[C---:B---3--:R-:W-:Y:S01]  /*93e0*/  HMMA.16816.F32 R4, R196.reuse, R200, R4 ;  /* 0x000000c8c404723c */ /* 0x048fe20000001804 */
[----:B------:R-:W3:Y:S07]  /*93f0*/  LDSM.16.M88.4 R192, [R230+0xb800] ;  /* 0x00b80000e6c0783b */ /* 0x000eee0000000200 */
[C---:B------:R-:W-:Y:S01]  /*9400*/  HMMA.16816.F32 R8, R196.reuse, R202, R8 ;  /* 0x000000cac408723c */ /* 0x040fe20000001808 */
[----:B------:R-:W-:Y:S07]  /*9410*/  LDSM.16.M88.4 R200, [R241+0xc000] ;  /* 0x00c00000f1c8783b */ /* 0x000fee0000000200 */
[C---:B----4-:R-:W-:Y:S08]  /*9420*/  HMMA.16816.F32 R12, R196.reuse, R204, R12 ;  /* 0x000000ccc40c723c */ /* 0x050ff0000000180c */
[C---:B------:R-:W-:Y:S01]  /*9430*/  HMMA.16816.F32 R16, R196.reuse, R206, R16 ;  /* 0x000000cec410723c */ /* 0x040fe20000001810 */
[----:B------:R-:W4:Y:S07]  /*9440*/  LDSM.16.M88.4 R204, [R229] ;  /* 0x00000000e5cc783b */ /* 0x000f2e0000000200 */
[C---:B------:R-:W-:Y:S08]  /*9450*/  HMMA.16816.F32 R20, R196.reuse, R208, R20 ;  /* 0x000000d0c414723c */ /* 0x040ff00000001814 */
[C---:B------:R-:W-:Y:S08]  /*9460*/  HMMA.16816.F32 R24, R196.reuse, R210, R24 ;  /* 0x000000d2c418723c */ /* 0x040ff00000001818 */
[C---:B--2---:R-:W-:Y:S08]  /*9470*/  HMMA.16816.F32 R28, R196.reuse, R184, R28 ;  /* 0x000000b8c41c723c */ /* 0x044ff0000000181c */
[C---:B------:R-:W-:Y:S01]  /*9480*/  HMMA.16816.F32 R32, R196.reuse, R186, R32 ;  /* 0x000000bac420723c */ /* 0x040fe20000001820 */
[----:B------:R-:W2:Y:S07]  /*9490*/  LDSM.16.M88.4 R184, [R229+0x800] ;  /* 0x00080000e5b8783b */ /* 0x000eae0000000200 */
[C---:B-1----:R-:W-:Y:S08]  /*94a0*/  HMMA.16816.F32 R36, R196.reuse, R188, R36 ;  /* 0x000000bcc424723c */ /* 0x042ff00000001824 */
[C---:B------:R-:W-:Y:S08]  /*94b0*/  HMMA.16816.F32 R40, R196.reuse, R190, R40 ;  /* 0x000000bec428723c */ /* 0x040ff00000001828 */
[C---:B---3--:R-:W-:Y:S08]  /*94c0*/  HMMA.16816.F32 R44, R196.reuse, R192, R44 ;  /* 0x000000c0c42c723c */ /* 0x048ff0000000182c */
[----:B------:R-:W-:Y:S08]  /*94d0*/  HMMA.16816.F32 R48, R196, R194, R48 ;  /* 0x000000c2c430723c */ /* 0x000ff00000001830 */
[C---:B----4-:R-:W-:Y:S08]  /*94e0*/  HMMA.16816.F32 R4, R200.reuse, R204, R4 ;  /* 0x000000ccc804723c */ /* 0x050ff00000001804 */
[C---:B------:R-:W-:Y:S08]  /*94f0*/  HMMA.16816.F32 R8, R200.reuse, R206, R8 ;  /* 0x000000cec808723c */ /* 0x040ff00000001808 */
[C---:B--2---:R-:W-:Y:S08]  /*9500*/  HMMA.16816.F32 R12, R200.reuse, R184, R12 ;  /* 0x000000b8c80c723c */ /* 0x044ff0000000180c */
        /* <DEDUP_REMOVED lines=26> */
[----:B------:R-:W1:Y:S10]  /*96b0*/  MUFU.TANH R186, R16 ;  /* 0x0000001000ba7308 */ /* 0x000e740000002400 */
[----:B------:R-:W1:Y:S01]  /*96c0*/  MUFU.TANH R185, R17 ;  /* 0x0000001100b97308 */ /* 0x000e620000002400 */
[----:B-----5:R-:W5:Y:S01]  /*96d0*/  LDSM.16.M88.4 R8, [R229+0x1800] ;  /* 0x00180000e508783b */ /* 0x020f620000000200 */
[C---:B----4-:R-:W-:Y:S08]  /*96e0*/  HMMA.16816.F32 R20, R200.reuse, R4, R20 ;  /* 0x00000004c814723c */ /* 0x050ff00000001814 */
[----:B------:R-:W4:Y:S01]  /*96f0*/  MUFU.TANH R192, R18 ;  /* 0x0000001200c07308 */ /* 0x000f220000002400 */
[C---:B------:R-:W-:Y:S01]  /*9700*/  HMMA.16816.F32 R24, R200.reuse, R6, R24 ;  /* 0x00000006c818723c */ /* 0x040fe20000001818 */
[----:B------:R-:W1:Y:S08]  /*9710*/  LDSM.16.M88.4 R4, [R229+0x2000] ;  /* 0x00200000e504783b */ /* 0x000e700000000200 */
[----:B------:R-:W1:Y:S06]  /*9720*/  MUFU.TANH R193, R19 ;  /* 0x0000001300c17308 */ /* 0x000e6c0000002400 */
[----:B------:R-:W-:Y:S04]  /*9730*/  FMUL.FTZ R20, R20, c[0x0][0x320] ;  /* 0x0000c80014147a20 */ /* 0x000fe80000410000 */
[----:B------:R-:W1:Y:S01]  /*9740*/  MUFU.TANH R190, R12 ;  /* 0x0000000c00be7308 */ /* 0x000e620000002400 */
[----:B------:R-:W-:Y:S02]  /*9750*/  FMUL.FTZ R21, R21, c[0x0][0x320] ;  /* 0x0000c80015157a20 */ /* 0x000fe40000410000 */
[----:B------:R-:W-:Y:S02]  /*9760*/  FMUL.FTZ R22, R22, c[0x0][0x320] ;  /* 0x0000c80016167a20 */ /* 0x000fe40000410000 */
[----:B------:R-:W-:Y:S02]  /*9770*/  FMUL.FTZ R23, R23, c[0x0][0x320] ;  /* 0x0000c80017177a20 */ /* 0x000fe40000410000 */
[----:B------:R-:W-:Y:S02]  /*9780*/  FMUL.FTZ R24, R24, c[0x0][0x320] ;  /* 0x0000c80018187a20 */ /* 0x000fe40000410000 */
[----:B------:R-:W-:Y:S01]  /*9790*/  FMUL.FTZ R25, R25, c[0x0][0x320] ;  /* 0x0000c80019197a20 */ /* 0x000fe20000410000 */
[----:B------:R-:W2:Y:S01]  /*97a0*/  MUFU.TANH R184, R20 ;  /* 0x0000001400b87308 */ /* 0x000ea20000002400 */
[----:B------:R-:W-:Y:S02]  /*97b0*/  FMUL.FTZ R26, R26, c[0x0][0x320] ;  /* 0x0000c8001a1a7a20 */ /* 0x000fe40000410000 */
[----:B------:R-:W-:Y:S01]  /*97c0*/  FMUL.FTZ R27, R27, c[0x0][0x320] ;  /* 0x0000c8001b1b7a20 */ /* 0x000fe20000410000 */
[C---:B-----5:R-:W-:Y:S06]  /*97d0*/  HMMA.16816.F32 R28, R200.reuse, R8, R28 ;  /* 0x00000008c81c723c */ /* 0x060fec000000181c */
[----:B------:R-:W2:Y:S02]  /*97e0*/  MUFU.TANH R132, R21 ;  /* 0x0000001500847308 */ /* 0x000ea40000002400 */
[C---:B------:R-:W-:Y:S01]  /*97f0*/  HMMA.16816.F32 R32, R200.reuse, R10, R32 ;  /* 0x0000000ac820723c */ /* 0x040fe20000001820 */
[----:B------:R-:W5:Y:S01]  /*9800*/  LDSM.16.M88.4 R8, [R229+0x2800] ;  /* 0x00280000e508783b */ /* 0x000f620000000200 */
[----:B------:R-:W-:Y:S06]  /*9810*/  DEPBAR.LE SB0, 0x0 ;  /* 0x000080000000791a */ /* 0x000fec0000000000 */
[----:B------:R2:W2:Y:S01]  /*9820*/  MUFU.TANH R188, R22 ;  /* 0x0000001600bc7308 */ /* 0x0004a20000002400 */
[----:B------:R-:W-:Y:S01]  /*9830*/  BAR.SYNC.DEFER_BLOCKING 0x0 ;  /* 0x0000000000007b1d */ /* 0x000fe20000010000 */
[C---:B-1----:R-:W-:Y:S06]  /*9840*/  HMMA.16816.F32 R36, R200.reuse, R4, R36 ;  /* 0x00000004c824723c */ /* 0x042fec0000001824 */
[----:B------:R-:W-:Y:S02]  /*9850*/  FMUL.FTZ R28, R28, c[0x0][0x320] ;  /* 0x0000c8001c1c7a20 */ /* 0x000fe40000410000 */
[----:B------:R1:W1:Y:S01]  /*9860*/  MUFU.TANH R187, R23 ;  /* 0x0000001700bb7308 */ /* 0x0002620000002400 */
[C---:B------:R-:W-:Y:S03]  /*9870*/  HMMA.16816.F32 R40, R200.reuse, R6, R40 ;  /* 0x00000006c828723c */ /* 0x040fe60000001828 */
[----:B------:R-:W-:Y:S02]  /*9880*/  FMUL.FTZ R29, R29, c[0x0][0x320] ;  /* 0x0000c8001d1d7a20 */ /* 0x000fe40000410000 */
[----:B------:R-:W-:Y:S02]  /*9890*/  FMUL.FTZ R30, R30, c[0x0][0x320] ;  /* 0x0000c8001e1e7a20 */ /* 0x000fe40000410000 */
[----:B------:R-:W-:Y:S02]  /*98a0*/  FMUL.FTZ R31, R31, c[0x0][0x320] ;  /* 0x0000c8001f1f7a20 */ /* 0x000fe40000410000 */
[----:B------:R3:W3:Y:S03]  /*98b0*/  MUFU.TANH R189, R13 ;  /* 0x0000000d00bd7308 */ /* 0x0006e60000002400 */
[----:B------:R-:W-:Y:S02]  /*98c0*/  FMUL.FTZ R32, R32, c[0x0][0x320] ;  /* 0x0000c80020207a20 */ /* 0x000fe40000410000 */
[----:B------:R-:W-:Y:S02]  /*98d0*/  FMUL.FTZ R33, R33, c[0x0][0x320] ;  /* 0x0000c80021217a20 */ /* 0x000fe40000410000 */
[----:B------:R-:W-:Y:S02]  /*98e0*/  FMUL.FTZ R34, R34, c[0x0][0x320] ;  /* 0x0000c80022227a20 */ /* 0x000fe40000410000 */
[----:B------:R-:W-:Y:S01]  /*98f0*/  FMUL.FTZ R35, R35, c[0x0][0x320] ;  /* 0x0000c80023237a20 */ /* 0x000fe20000410000 */
[----:B------:R3:W3:Y:S01]  /*9900*/  MUFU.TANH R198, R14 ;  /* 0x0000000e00c67308 */ /* 0x0006e20000002400 */
[----:B--2---:R-:W-:Y:S01]  /*9910*/  FMUL.FTZ R22, R37, c[0x0][0x320] ;  /* 0x0000c80025167a20 */ /* 0x004fe20000410000 */
[C---:B-----5:R-:W-:Y:S03]  /*9920*/  HMMA.16816.F32 R44, R200.reuse, R8, R44 ;  /* 0x00000008c82c723c */ /* 0x060fe6000000182c */
[----:B-1----:R-:W-:Y:S02]  /*9930*/  FMUL.FTZ R23, R36, c[0x0][0x320] ;  /* 0x0000c80024177a20 */ /* 0x002fe40000410000 */
[----:B------:R-:W-:Y:S03]  /*9940*/  FMUL.FTZ R38, R38, c[0x0][0x320] ;  /* 0x0000c80026267a20 */ /* 0x000fe60000410000 */
[----:B------:R1:W2:Y:S01]  /*9950*/  MUFU.TANH R199, R15 ;  /* 0x0000000f00c77308 */ /* 0x0002a20000002400 */
[----:B------:R-:W-:Y:S03]  /*9960*/  HMMA.16816.F32 R48, R200, R10, R48 ;  /* 0x0000000ac830723c */ /* 0x000fe60000001830 */
[----:B------:R-:W-:Y:S02]  /*9970*/  FMUL.FTZ R39, R39, c[0x0][0x320] ;  /* 0x0000c80027277a20 */ /* 0x000fe40000410000 */
[----:B------:R-:W-:Y:S02]  /*9980*/  FMUL.FTZ R21, R40, c[0x0][0x320] ;  /* 0x0000c80028157a20 */ /* 0x000fe40000410000 */
[----:B------:R-:W-:Y:S02]  /*9990*/  FMUL.FTZ R20, R41, c[0x0][0x320] ;  /* 0x0000c80029147a20 */ /* 0x000fe40000410000 */
[----:B------:R-:W1:Y:S03]  /*99a0*/  MUFU.TANH R24, R24 ;  /* 0x0000001800187308 */ /* 0x000e660000002400 */
[----:B------:R-:W-:Y:S02]  /*99b0*/  FMUL.FTZ R42, R42, c[0x0][0x320] ;  /* 0x0000c8002a2a7a20 */ /* 0x000fe40000410000 */
[----:B------:R-:W-:Y:S02]  /*99c0*/  FMUL.FTZ R43, R43, c[0x0][0x320] ;  /* 0x0000c8002b2b7a20 */ /* 0x000fe40000410000 */
[----:B------:R-:W-:Y:S02]  /*99d0*/  FMUL.FTZ R19, R44, c[0x0][0x320] ;  /* 0x0000c8002c137a20 */ /* 0x000fe40000410000 */
[----:B------:R-:W-:Y:S01]  /*99e0*/  FMUL.FTZ R18, R45, c[0x0][0x320] ;  /* 0x0000c8002d127a20 */ /* 0x000fe20000410000 */
        /* <DEDUP_REMOVED lines=34> */
[C---:B--234-:R-:W-:Y:S01]  /*9c10*/  IADD3 R217, R245.reuse, 0xc0, RZ ;  /* 0x000000c0f5d97810 */ /* 0x05cfe20007ffe0ff */
[----:B------:R-:W2:Y:S01]  /*9c20*/  LDL R2, [R1+0x18] ;  /* 0x0000180001027983 */ /* 0x000ea20000100800 */
[----:B------:R-:W-:Y:S01]  /*9c30*/  IADD3 R7, R245, 0x80, RZ ;  /* 0x00000080f5077810 */ /* 0x000fe20007ffe0ff */
[----:B------:R-:W-:Y:S01]  /*9c40*/  IMAD.MOV.U32 R3, RZ, RZ, c[0x0][0x2b8] ;  /* 0x0000ae00ff037624 */ /* 0x000fe200078e00ff */
[----:B------:R-:W-:Y:S01]  /*9c50*/  SHF.R.S32.HI R217, RZ, 0x1f, R217 ;  /* 0x0000001fffd97819 */ /* 0x000fe200000114d9 */
[----:B------:R-:W3:Y:S01]  /*9c60*/  LDL R0, [R1+0x10] ;  /* 0x0000100001007983 */ /* 0x000ee20000100800 */
[----:B------:R-:W-:Y:S01]  /*9c70*/  SHF.R.S32.HI R7, RZ, 0x1f, R7 ;  /* 0x0000001fff077819 */ /* 0x000fe20000011407 */
[----:B------:R-:W-:Y:S01]  /*9c80*/  IMAD.MOV.U32 R246, RZ, RZ, RZ ;  /* 0x000000fffff67224 */ /* 0x000fe200078e00ff */
[----:B------:R-:W-:Y:S01]  /*9c90*/  ISETP.NE.AND P1, PT, R3, 0x1, PT ;  /* 0x000000010300780c */ /* 0x000fe20003f25270 */
[----:B------:R-:W4:Y:S01]  /*9ca0*/  LDL.64 R222, [R1+0x28] ;  /* 0x0000280001de7983 */ /* 0x000f220000100a00 */
[C---:B------:R-:W-:Y:S01]  /*9cb0*/  IADD3 R8, R245.reuse, 0x40, RZ ;  /* 0x00000040f5087810 */ /* 0x040fe20007ffe0ff */
[----:B------:R-:W-:Y:S03]  /*9cc0*/  IMAD.SHL.U32 R36, R245, 0x2, RZ ;  /* 0x00000002f5247824 */ /* 0x000fe600078e00ff */
[----:B------:R-:W-:Y:S01]  /*9cd0*/  SHF.R.S32.HI R8, RZ, 0x1f, R8 ;  /* 0x0000001fff087819 */ /* 0x000fe20000011408 */
[----:B------:R-:W5:Y:S04]  /*9ce0*/  LDL R216, [R1+0x38] ;  /* 0x0000380001d87983 */ /* 0x000f680000100800 */
[----:B------:R-:W4:Y:S06]  /*9cf0*/  LDL.64 R220, [R1+0x20] ;  /* 0x0000200001dc7983 */ /* 0x000f2c0000100a00 */
        /* <DEDUP_REMOVED lines=9> */
[----:B------:R-:W-:Y:S02]  /*9d90*/  @!P6 LEA R4, P0, R3, c[0x0][0x2a0], 0x2 ;  /* 0x0000a8000304ea11 */ /* 0x000fe400078010ff */
[----:B------:R-:W-:Y:S01]  /*9da0*/  IADD3 R216, R245, 0xc0, RZ ;  /* 0x000000c0f5d87810 */ /* 0x000fe20007ffe0ff */
[----:B------:R-:W-:Y:S01]  /*9db0*/  IMAD R252, R0, c[0x0][0x2b8], R2 ;  /* 0x0000ae0000fc7a24 */ /* 0x000fe200078e0202 */
[----:B------:R-:W-:Y:S02]  /*9dc0*/  @!P6 LEA.HI.X R5, R3, c[0x0][0x2a4], R5, 0x2, P0 ;  /* 0x0000a9000305ea11 */ /* 0x000fe400000f1405 */
[----:B------:R-:W-:Y:S01]  /*9dd0*/  SHF.L.U64.HI R10, R216, 0x1, R217 ;  /* 0x00000001d80a7819 */ /* 0x000fe200000102d9 */
[----:B------:R-:W-:Y:S01]  /*9de0*/  IMAD.WIDE.U32 R2, R252, c[0x0][0x1e0], RZ ;  /* 0x00007800fc027a25 */ /* 0x000fe200078e00ff */
[----:B------:R-:W-:Y:S01]  /*9df0*/  SHF.R.S32.HI R0, RZ, 0x1f, R252 ;  /* 0x0000001fff007819 */ /* 0x000fe200000114fc */
[----:B------:R-:W2:Y:S01]  /*9e00*/  @!P6 LDG.E R246, [R4.64] ;  /* 0x0000000604f6e981 */ /* 0x000ea2000c1e1900 */
[C---:B------:R-:W-:Y:S01]  /*9e10*/  IADD3 R217, R245.reuse, 0x80, RZ ;  /* 0x00000080f5d97810 */ /* 0x040fe20007ffe0ff */
[----:B------:R-:W-:Y:S01]  /*9e20*/  IMAD.SHL.U32 R41, R216, 0x2, RZ ;  /* 0x00000002d8297824 */ /* 0x000fe200078e00ff */
[----:B------:R-:W-:Y:S01]  /*9e30*/  IADD3 R216, R245, 0x40, RZ ;  /* 0x00000040f5d87810 */ /* 0x000fe20007ffe0ff */
[----:B------:R-:W-:Y:S01]  /*9e40*/  IMAD R0, R0, c[0x0][0x1e0], RZ ;  /* 0x0000780000007a24 */ /* 0x000fe200078e02ff */
[C---:B------:R-:W-:Y:S01]  /*9e50*/  SHF.L.U64.HI R9, R217.reuse, 0x1, R7 ;  /* 0x00000001d9097819 */ /* 0x040fe20000010207 */
[----:B------:R-:W-:Y:S01]  /*9e60*/  IMAD.SHL.U32 R40, R217, 0x2, RZ ;  /* 0x00000002d9287824 */ /* 0x000fe200078e00ff */
[----:B------:R-:W-:Y:S01]  /*9e70*/  SHF.R.S32.HI R7, RZ, 0x1f, R245 ;  /* 0x0000001fff077819 */ /* 0x000fe200000114f5 */
[----:B------:R-:W-:Y:S01]  /*9e80*/  IMAD R0, R252, c[0x0][0x1e4], R0 ;  /* 0x00007900fc007a24 */ /* 0x000fe200078e0200 */
[C---:B------:R-:W-:Y:S01]  /*9e90*/  SHF.L.U64.HI R8, R216.reuse, 0x1, R8 ;  /* 0x00000001d8087819 */ /* 0x040fe20000010208 */
[----:B------:R-:W-:Y:S01]  /*9ea0*/  IMAD.SHL.U32 R37, R216, 0x2, RZ ;  /* 0x00000002d8257824 */ /* 0x000fe200078e00ff */
[----:B------:R-:W-:Y:S01]  /*9eb0*/  SHF.L.U64.HI R7, R245, 0x1, R7 ;  /* 0x00000001f5077819 */ /* 0x000fe20000010207 */
        /* <DEDUP_REMOVED lines=11> */
.L_x_1540:
        /* <DEDUP_REMOVED lines=22> */
[----:B-1----:R-:W-:Y:S03]  /*a0d0*/  IMAD.X R15, R4, 0x1, R10, P0 ;  /* 0x00000001040f7824 */ /* 0x002fe600000e060a */
[----:B------:R1:W3:Y:S04]  /*a0e0*/  SHFL.IDX PT, R4, R5, 0x2, 0x181f ;  /* 0x00581f0005047f89 */ /* 0x0002e800000e0000 */
[----:B------:R4:W-:Y:S01]  /*a0f0*/  LDGSTS.E.BYPASS.LTC128B.128 [R243+0x15100], [R14.64], !P1 ;  /* 0x151000000ef37fae */ /* 0x0009e2000c901d46 */
[----:B-----5:R-:W-:Y:S05]  /*a100*/  IADD3 R12, P0, R0, R36, RZ ;  /* 0x00000024000c7210 */ /* 0x020fea0007f1e0ff */
[----:B--2---:R-:W-:Y:S05]  /*a110*/  IMAD.X R13, R2, 0x1, R7, P0 ;  /* 0x00000001020d7824 */ /* 0x004fea00000e0607 */
[----:B------:R2:W-:Y:S02]  /*a120*/  LDGSTS.E.BYPASS.LTC128B.128 [R243+0xd100], [R12.64], !P4 ;  /* 0x0d1000000cf37fae */ /* 0x0005e4000e101d46 */
[----:B--2---:R-:W-:Y:S05]  /*a130*/  IADD3 R12, P0, R0, R37, RZ ;  /* 0x00000025000c7210 */ /* 0x004fea0007f1e0ff */
[----:B------:R-:W-:Y:S01]  /*a140*/  IMAD.X R13, R2, 0x1, R8, P0 ;  /* 0x00000001020d7824 */ /* 0x000fe200000e0608 */
[----:B----4-:R-:W-:Y:S04]  /*a150*/  IADD3 R14, P0, R0, R40, RZ ;  /* 0x00000028000e7210 */ /* 0x010fe80007f1e0ff */
[----:B------:R2:W-:Y:S01]  /*a160*/  LDGSTS.E.BYPASS.LTC128B.128 [R243+0x10100], [R12.64], !P3 ;  /* 0x101000000cf37fae */ /* 0x0005e2000d901d46 */
[----:B------:R-:W-:Y:S05]  /*a170*/  IMAD.X R15, R2, 0x1, R9, P0 ;  /* 0x00000001020f7824 */ /* 0x000fea00000e0609 */
[----:B------:R4:W-:Y:S01]  /*a180*/  LDGSTS.E.BYPASS.LTC128B.128 [R243+0x13100], [R14.64], !P2 ;  /* 0x131000000ef37fae */ /* 0x0009e2000d101d46 */
[----:B--2---:R-:W-:Y:S03]  /*a190*/  IADD3 R12, P0, R0, R41, RZ ;  /* 0x00000029000c7210 */ /* 0x004fe60007f1e0ff */
[----:B------:R1:W2:Y:S02]  /*a1a0*/  SHFL.IDX PT, R0, R6, 0x2, 0x181f ;  /* 0x00581f0006007f89 */ /* 0x0002a400000e0000 */
[----:B------:R-:W-:Y:S01]  /*a1b0*/  IMAD.X R13, R2, 0x1, R10, P0 ;  /* 0x00000001020d7824 */ /* 0x000fe200000e060a */
[----:B----4-:R-:W-:Y:S02]  /*a1c0*/  SEL R15, RZ, 0x10, P2 ;  /* 0x00000010ff0f7807 */ /* 0x010fe40001000000 */
[----:B------:R-:W-:Y:S02]  /*a1d0*/  SEL R14, RZ, 0x10, P1 ;  /* 0x00000010ff0e7807 */ /* 0x000fe40000800000 */
[----:B------:R4:W-:Y:S02]  /*a1e0*/  LDGSTS.E.BYPASS.LTC128B.128 [R243+0x16100], [R12.64], !P1 ;  /* 0x161000000cf37fae */ /* 0x0009e4000c901d46 */
[----:B----4-:R-:W-:Y:S02]  /*a1f0*/  SEL R12, RZ, 0x10, P3 ;  /* 0x00000010ff0c7807 */ /* 0x010fe40001800000 */
.L_x_1541:
[C---:B-123--:R-:W-:Y:S02]  /*a200*/  ISETP.NE.U32.AND P2, PT, R11.reuse, RZ, PT ;  /* 0x000000ff0b00720c */ /* 0x04efe40003f45070 */
        /* <DEDUP_REMOVED lines=27> */
.L_x_1482:
[----:B--234-:R-:W-:Y:S05]  /*a3c0*/  BSYNC B0 ;  /* 0x0000000000007941 */ /* 0x01cfea0003800000 */
.L_x_1481:
[----:B------:R-:W2:Y:S01]  /*a3d0*/  LDL R4, [R1+0x40] ;  /* 0x0000400001047983 */ /* 0x000ea20000100800 */
[----:B------:R-:W-:Y:S02]  /*a3e0*/  IMAD.MOV.U32 R5, RZ, RZ, c[0x0][0x2c4] ;  /* 0x0000b100ff057624 */ /* 0x000fe400078e00ff */
[----:B------:R-:W-:Y:S01]  /*a3f0*/  IMAD R0, R247, -0x60, RZ ;  /* 0xffffffa0f7007824 */ /* 0x000fe200078e02ff */
[----:B------:R-:W2:Y:S02]  /*a400*/  LDL R3, [R1+0x4c] ;  /* 0x00004c0001037983 */ /* 0x000ea40000100800 */
[----:B------:R-:W-:Y:S02]  /*a410*/  ISETP.NE.AND P0, PT, R5, 0x1, PT ;  /* 0x000000010500780c */ /* 0x000fe40003f05270 */
[----:B------:R-:W3:Y:S04]  /*a420*/  LDL R2, [R1+0x50] ;  /* 0x0000500001027983 */ /* 0x000ee80000100800 */
[----:B------:R-:W0:Y:S01]  /*a430*/  LDGDEPBAR ;  /* 0x00000000000079af */ /* 0x000e220000000000 */
[----:B--2---:R-:W-:Y:S01]  /*a440*/  IADD3 R4, R3, R4, RZ ;  /* 0x0000000403047210 */ /* 0x004fe20007ffe0ff */
[----:B------:R-:W-:Y:S01]  /*a450*/  IMAD.MOV.U32 R3, RZ, RZ, c[0x0][0x2ac] ;  /* 0x0000ab00ff037624 */ /* 0x000fe200078e00ff */
[----:B---3--:R-:W-:Y:S04]  /*a460*/  IADD3 R0, -R2, 0x1, R0 ;  /* 0x0000000102007810 */ /* 0x008fe80007ffe100 */
[----:B------:R-:W-:Y:S04]  /*a470*/  @P0 IMAD.HI.U32 R2, R4, c[0x0][0x2c8], RZ ;  /* 0x0000b20004020a27 */ /* 0x000fe800078e00ff */
[----:B------:R-:W-:Y:S01]  /*a480*/  IMAD R0, R3, c[0x0][0x1d0], R0 ;  /* 0x0000740003007a24 */ /* 0x000fe200078e0200 */
[----:B------:R-:W-:Y:S04]  /*a490*/  @P0 SHF.R.U32.HI R4, RZ, c[0x0][0x2cc], R2 ;  /* 0x0000b300ff040a19 */ /* 0x000fe80000011602 */
[----:B------:R-:W-:Y:S01]  /*a4a0*/  IADD3 R5, R0, -c[0x0][0x168], RZ ;  /* 0x80005a0000057a10 */ /* 0x000fe20007ffe0ff */
[----:B------:R-:W-:-:S05]  /*a4b0*/  BRA.DIV ~URZ, `(.L_x_1485) ;  /* 0x0000cf227f007947 */ /* 0x000fca000b800000 */
[----:B------:R2:W3:Y:S02]  /*a4c0*/  SHFL.IDX PT, R0, R4, RZ, 0x1c1f ;  /* 0x001c1fff04007589 */ /* 0x0004e400000e0000 */
.L_x_1542:
[----:B---3--:R-:W-:Y:S05]  /*a4d0*/  IMAD.IADD R0, R5, 0x1, R0 ;  /* 0x0000000105007824 */ /* 0x008fea00078e0200 */
[C---:B------:R-:W-:Y:S02]  /*a4e0*/  ISETP.GT.AND P0, PT, R0.reuse, RZ, PT ;  /* 0x000000ff0000720c */ /* 0x040fe40003f04270 */
[C---:B------:R-:W-:Y:S02]  /*a4f0*/  ISETP.GT.AND P1, PT, R0.reuse, 0x1, PT ;  /* 0x000000010000780c */ /* 0x040fe40003f24270 */
[----:B------:R-:W-:Y:S02]  /*a500*/  ISETP.GT.AND P4, PT, R0, 0x9, PT ;  /* 0x000000090000780c */ /* 0x000fe40003f84270 */
[----:B------:R-:W-:Y:S02]  /*a510*/  FSEL R6, R196, -INF , P0 ;  /* 0xff800000c4067808 */ /* 0x000fe40000000000 */
[C---:B------:R-:W-:Y:S02]  /*a520*/  ISETP.GT.AND P0, PT, R0.reuse, 0x10, PT ;  /* 0x000000100000780c */ /* 0x040fe40003f04270 */
[C---:B------:R-:W-:Y:S02]  /*a530*/  ISETP.GT.AND P2, PT, R0.reuse, 0x8, PT ;  /* 0x000000080000780c */ /* 0x040fe40003f44270 */
[----:B------:R-:W-:Y:S02]  /*a540*/  FSEL R10, R195, -INF , P1 ;  /* 0xff800000c30a7808 */ /* 0x000fe40000800000 */
[C---:B------:R-:W-:Y:S02]  /*a550*/  ISETP.GT.AND P1, PT, R0.reuse, 0x11, PT ;  /* 0x000000110000780c */ /* 0x040fe40003f24270 */
[C---:B------:R-:W-:Y:S02]  /*a560*/  ISETP.GT.AND P3, PT, R0.reuse, 0x18, PT ;  /* 0x000000180000780c */ /* 0x040fe40003f64270 */
[----:B------:R-:W-:Y:S02]  /*a570*/  FSEL R12, R191, -INF , P4 ;  /* 0xff800000bf0c7808 */ /* 0x000fe40002000000 */
[----:B------:R-:W-:Y:S02]  /*a580*/  ISETP.GT.AND P4, PT, R0, 0x19, PT ;  /* 0x000000190000780c */ /* 0x000fe40003f84270 */
[----:B------:R-:W-:Y:S02]  /*a590*/  FSEL R197, R190, -INF , P0 ;  /* 0xff800000bec57808 */ /* 0x000fe40000000000 */
        /* <DEDUP_REMOVED lines=12> */
[----:B-1----:R-:W-:Y:S02]  /*a660*/  FSEL R203, R24, -INF , P3 ;  /* 0xff80000018cb7808 */ /* 0x002fe40001800000 */
[C---:B------:R-:W-:Y:S02]  /*a670*/  ISETP.GT.AND P3, PT, R0.reuse, 0x38, PT ;  /* 0x000000380000780c */ /* 0x040fe40003f64270 */
[----:B------:R-:W-:Y:S02]  /*a680*/  FSEL R202, R25, -INF , P4 ;  /* 0xff80000019ca7808 */ /* 0x000fe40002000000 */
[----:B------:R-:W-:Y:S02]  /*a690*/  ISETP.GT.AND P4, PT, R0, 0x39, PT ;  /* 0x000000390000780c */ /* 0x000fe40003f84270 */
[----:B------:R-:W-:Y:S02]  /*a6a0*/  FSEL R221, R28, -INF , P1 ;  /* 0xff8000001cdd7808 */ /* 0x000fe40000800000 */
[C---:B------:R-:W-:Y:S02]  /*a6b0*/  ISETP.GT.AND P2, PT, R0.reuse, 0x40, PT ;  /* 0x000000400000780c */ /* 0x040fe40003f44270 */
[----:B------:R-:W-:Y:S02]  /*a6c0*/  FSEL R220, R29, -INF , P0 ;  /* 0xff8000001ddc7808 */ /* 0x000fe40000000000 */
[C---:B------:R-:W-:Y:S02]  /*a6d0*/  ISETP.GT.AND P1, PT, R0.reuse, 0x41, PT ;  /* 0x000000410000780c */ /* 0x040fe40003f24270 */
[----:B------:R-:W-:Y:S02]  /*a6e0*/  ISETP.GT.AND P0, PT, R0, 0x48, PT ;  /* 0x000000480000780c */ /* 0x000fe40003f04270 */
[----:B------:R-:W-:Y:S02]  /*a6f0*/  FSEL R219, R32, -INF , P3 ;  /* 0xff80000020db7808 */ /* 0x000fe40001800000 */
[----:B------:R-:W-:Y:S02]  /*a700*/  FSEL R218, R33, -INF , P4 ;  /* 0xff80000021da7808 */ /* 0x000fe40002000000 */
        /* <DEDUP_REMOVED lines=14> */
[----:B------:R-:W-:Y:S01]  /*a7f0*/  FMNMX.FTZ R2, R6, R133, !PT ;  /* 0x0000008506027209 */ /* 0x000fe20007810000 */
[----:B------:R-:W1:Y:S03]  /*a800*/  SHFL.IDX PT, R0, R4, 0x1, 0x1c1f ;  /* 0x003c1f0004007f89 */ /* 0x000e6600000e0000 */
[----:B------:R-:W-:Y:S04]  /*a810*/  FMNMX.FTZ R2, R10, R2, !PT ;  /* 0x000000020a027209 */ /* 0x000fe80007810000 */
[----:B------:R-:W-:Y:S04]  /*a820*/  FMNMX.FTZ R2, R9, R2, !PT ;  /* 0x0000000209027209 */ /* 0x000fe80007810000 */
[----:B------:R-:W-:Y:S04]  /*a830*/  FMNMX.FTZ R2, R12, R2, !PT ;  /* 0x000000020c027209 */ /* 0x000fe80007810000 */
[----:B------:R-:W-:Y:S04]  /*a840*/  FMNMX.FTZ R2, R197, R2, !PT ;  /* 0x00000002c5027209 */ /* 0x000fe80007810000 */
[----:B------:R-:W-:Y:S04]  /*a850*/  FMNMX.FTZ R2, R196, R2, !PT ;  /* 0x00000002c4027209 */ /* 0x000fe80007810000 */
[----:B------:R-:W-:Y:S01]  /*a860*/  FMNMX.FTZ R2, R195, R2, !PT ;  /* 0x00000002c3027209 */ /* 0x000fe20007810000 */
[----:B-1----:R-:W-:Y:S03]  /*a870*/  IMAD.IADD R0, R5, 0x1, R0 ;  /* 0x0000000105007824 */ /* 0x002fe600078e0200 */
[----:B------:R-:W-:Y:S02]  /*a880*/  FMNMX.FTZ R2, R194, R2, !PT ;  /* 0x00000002c2027209 */ /* 0x000fe40007810000 */
[C---:B------:R-:W-:Y:S02]  /*a890*/  ISETP.GT.AND P0, PT, R0.reuse, RZ, PT ;  /* 0x000000ff0000720c */ /* 0x040fe40003f04270 */
[C---:B------:R-:W-:Y:S02]  /*a8a0*/  ISETP.GT.AND P1, PT, R0.reuse, 0x1, PT ;  /* 0x000000010000780c */ /* 0x040fe40003f24270 */
[----:B------:R-:W-:Y:S02]  /*a8b0*/  FSEL R5, R207, -INF , P0 ;  /* 0xff800000cf057808 */ /* 0x000fe40000000000 */
[----:B------:R-:W-:Y:S02]  /*a8c0*/  ISETP.GT.AND P0, PT, R0, 0x8, PT ;  /* 0x000000080000780c */ /* 0x000fe40003f04270 */
[----:B------:R-:W-:Y:S02]  /*a8d0*/  FSEL R8, R206, -INF , P1 ;  /* 0xff800000ce087808 */ /* 0x000fe40000800000 */
[----:B------:R-:W-:Y:S02]  /*a8e0*/  FMNMX.FTZ R3, R5, R134, !PT ;  /* 0x0000008605037209 */ /* 0x000fe40007810000 */
[----:B------:R-:W-:Y:S02]  /*a8f0*/  ISETP.GT.AND P1, PT, R0, 0x9, PT ;  /* 0x000000090000780c */ /* 0x000fe40003f24270 */
[----:B------:R-:W-:Y:S02]  /*a900*/  FSEL R7, R204, -INF , P0 ;  /* 0xff800000cc077808 */ /* 0x000fe40000000000 */
[----:B------:R-:W-:Y:S02]  /*a910*/  FMNMX.FTZ R3, R8, R3, !PT ;  /* 0x0000000308037209 */ /* 0x000fe40007810000 */
[C---:B------:R-:W-:Y:S02]  /*a920*/  ISETP.GT.AND P0, PT, R0.reuse, 0x10, PT ;  /* 0x000000100000780c */ /* 0x040fe40003f04270 */
[----:B------:R-:W-:Y:S02]  /*a930*/  FSEL R11, R205, -INF , P1 ;  /* 0xff800000cd0b7808 */ /* 0x000fe40000800000 */
[----:B--2---:R-:W-:Y:S02]  /*a940*/  FMNMX.FTZ R4, R7, R3, !PT ;  /* 0x0000000307047209 */ /* 0x004fe40007810000 */
[----:B------:R-:W-:Y:S02]  /*a950*/  ISETP.GT.AND P1, PT, R0, 0x11, PT ;  /* 0x000000110000780c */ /* 0x000fe40003f24270 */
[----:B------:R-:W-:Y:S02]  /*a960*/  FSEL R190, R198, -INF , P0 ;  /* 0xff800000c6be7808 */ /* 0x000fe40000000000 */
[----:B------:R-:W-:Y:S02]  /*a970*/  FMNMX.FTZ R4, R11, R4, !PT ;  /* 0x000000040b047209 */ /* 0x000fe40007810000 */
        /* <DEDUP_REMOVED lines=70> */
[----:B------:R-:W-:Y:S02]  /*ade0*/  FSEL R226, R51, -INF , P0 ;  /* 0xff80000033e27808 */ /* 0x000fe40000000000 */
[----:B------:R-:W-:Y:S01]  /*adf0*/  FMNMX.FTZ R4, R227, R4, !PT ;  /* 0x00000004e3047209 */ /* 0x000fe20007810000 */
[----:B------:R-:W1:Y:S03]  /*ae00*/  SHFL.BFLY PT, R132, R0, 0x2, 0x1f ;  /* 0x0c401f0000847f89 */ /* 0x000e6600000e0000 */
[----:B------:R-:W-:Y:S05]  /*ae10*/  FMNMX.FTZ R4, R226, R4, !PT ;  /* 0x00000004e2047209 */ /* 0x000fea0007810000 */
[----:B------:R-:W2:Y:S01]  /*ae20*/  SHFL.BFLY PT, R2, R4, 0x2, 0x1f ;  /* 0x0c401f0004027f89 */ /* 0x000ea200000e0000 */
[----:B-1----:R-:W-:Y:S07]  /*ae30*/  FMNMX.FTZ R132, R132, R0, !PT ;  /* 0x0000000084847209 */ /* 0x002fee0007810000 */
[----:B------:R-:W1:Y:S01]  /*ae40*/  SHFL.BFLY PT, R3, R132, 0x1, 0x1f ;  /* 0x0c201f0084037f89 */ /* 0x000e6200000e0000 */
[----:B--2---:R-:W-:Y:S07]  /*ae50*/  FMNMX.FTZ R4, R4, R2, !PT ;  /* 0x0000000204047209 */ /* 0x004fee0007810000 */
[----:B------:R2:W3:Y:S01]  /*ae60*/  SHFL.BFLY PT, R0, R4, 0x1, 0x1f ;  /* 0x0c201f0004007f89 */ /* 0x0004e200000e0000 */
[----:B-1----:R-:W-:Y:S07]  /*ae70*/  FMNMX.FTZ R132, R132, R3, !PT ;  /* 0x0000000384847209 */ /* 0x002fee0007810000 */
.L_x_1543:
[----:B------:R-:W4:Y:S01]  /*ae80*/  LDL.LU R16, [R1+0x8] ;  /* 0x0000080001107983 */ /* 0x000f220000300800 */
[C---:B------:R-:W-:Y:S01]  /*ae90*/  FSETP.NEU.FTZ.AND P0, PT, R132.reuse, -INF , PT ;  /* 0xff8000008400780b */ /* 0x040fe20003f1d000 */
[----:B------:R-:W-:Y:S01]  /*aea0*/  FMUL.FTZ R188, R132, c[0x0][0x2d0] ;  /* 0x0000b40084bc7a20 */ /* 0x000fe20000410000 */
[----:B---3--:R-:W-:Y:S01]  /*aeb0*/  FMNMX.FTZ R3, R0, R4, !PT ;  /* 0x0000000400037209 */ /* 0x008fe20007810000 */
[----:B------:R-:W-:Y:S01]  /*aec0*/  WARPSYNC 0xffffffff ;  /* 0xffffffff00007948 */ /* 0x000fe20003800000 */
[----:B------:R-:W-:Y:S01]  /*aed0*/  FSEL R2, R132, RZ, P0 ;  /* 0x000000ff84027208 */ /* 0x000fe20000000000 */
[----:B------:R-:W-:Y:S01]  /*aee0*/  LDSM.16.MT88.4 R20, [R232] ;  /* 0x00000000e814783b */ /* 0x000fe20000004200 */
[----:B------:R-:W-:Y:S01]  /*aef0*/  FSEL R188, R188, RZ, P0 ;  /* 0x000000ffbcbc7208 */ /* 0x000fe20000000000 */
[C---:B------:R-:W-:Y:S01]  /*af00*/  FMUL.FTZ R189, R3.reuse, c[0x0][0x2d0] ;  /* 0x0000b40003bd7a20 */ /* 0x040fe20000410000 */
[----:B------:R-:W-:Y:S01]  /*af10*/  FSETP.NEU.FTZ.AND P0, PT, R3, -INF , PT ;  /* 0xff8000000300780b */ /* 0x000fe20003f1d000 */
[----:B------:R-:W-:Y:S02]  /*af20*/  FADD.FTZ R0, -R2, R133 ;  /* 0x0000008502007221 */ /* 0x000fe40000010100 */
[--C-:B------:R-:W-:Y:S01]  /*af30*/  FFMA.FTZ R12, R12, c[0x0][0x2d0], -R188.reuse ;  /* 0x0000b4000c0c7a23 */ /* 0x100fe200000108bc */
[----:B------:R-:W-:Y:S01]  /*af40*/  FSEL R189, R189, RZ, P0 ;  /* 0x000000ffbdbd7208 */ /* 0x000fe20000000000 */
[----:B------:R-:W-:Y:S01]  /*af50*/  FMUL.FTZ R0, R0, c[0x0][0x2d0] ;  /* 0x0000b40000007a20 */ /* 0x000fe20000410000 */
[----:B------:R-:W-:Y:S01]  /*af60*/  LDSM.16.MT88.4 R28, [R234] ;  /* 0x00000000ea1c783b */ /* 0x000fe20000004200 */
[----:B------:R1:W-:Y:S01]  /*af70*/  MUFU.EX2 R251, R12 ;  /* 0x0000000c00fb7308 */ /* 0x0003e20000000800 */
[--C-:B------:R-:W-:Y:S02]  /*af80*/  FFMA.FTZ R6, R6, c[0x0][0x2d0], -R188.reuse ;  /* 0x0000b40006067a23 */ /* 0x100fe400000108bc */
[--C-:B------:R-:W-:Y:S02]  /*af90*/  FFMA.FTZ R10, R10, c[0x0][0x2d0], -R188.reuse ;  /* 0x0000b4000a0a7a23 */ /* 0x100fe400000108bc */
[----:B------:R-:W-:Y:S02]  /*afa0*/  FFMA.FTZ R9, R9, c[0x0][0x2d0], -R188 ;  /* 0x0000b40009097a23 */ /* 0x000fe400000108bc */
[--C-:B------:R-:W-:Y:S01]  /*afb0*/  FFMA.FTZ R5, R5, c[0x0][0x2d0], -R189.reuse ;  /* 0x0000b40005057a23 */ /* 0x100fe200000108bd */
[----:B------:R-:W-:Y:S01]  /*afc0*/  LDSM.16.MT88.4 R36, [R233] ;  /* 0x00000000e924783b */ /* 0x000fe20000004200 */
[--C-:B------:R-:W-:Y:S01]  /*afd0*/  FFMA.FTZ R8, R8, c[0x0][0x2d0], -R189.reuse ;  /* 0x0000b40008087a23 */ /* 0x100fe200000108bd */
[----:B------:R3:W5:Y:S01]  /*afe0*/  MUFU.EX2 R2, R0 ;  /* 0x0000000000027308 */ /* 0x0007620000000800 */
[--C-:B------:R-:W-:Y:S02]  /*aff0*/  FFMA.FTZ R7, R7, c[0x0][0x2d0], -R189.reuse ;  /* 0x0000b40007077a23 */ /* 0x100fe400000108bd */
[----:B------:R-:W-:Y:S03]  /*b000*/  FFMA.FTZ R11, R11, c[0x0][0x2d0], -R189 ;  /* 0x0000b4000b0b7a23 */ /* 0x000fe600000108bd */
[----:B------:R-:W-:Y:S04]  /*b010*/  LDSM.16.MT88.4 R44, [R231+0x3000] ;  /* 0x00300000e72c783b */ /* 0x000fe80000004200 */
[----:B------:R-:W-:Y:S04]  /*b020*/  MUFU.EX2 R6, R6 ;  /* 0x0000000600067308 */ /* 0x000fe80000000800 */
[----:B-1----:R-:W1:Y:S06]  /*b030*/  LDSM.16.MT88.4 R12, [R231] ;  /* 0x00000000e70c783b */ /* 0x002e6c0000004200 */
[----:B------:R-:W2:Y:S01]  /*b040*/  MUFU.EX2 R238, R10 ;  /* 0x0000000a00ee7308 */ /* 0x000ea20000000800 */
[----:B---3--:R-:W-:Y:S05]  /*b050*/  FSEL R0, R3, RZ, P0 ;  /* 0x000000ff03007208 */ /* 0x008fea0000000000 */
[----:B------:R-:W-:Y:S04]  /*b060*/  FADD.FTZ R0, -R0, R134 ;  /* 0x0000008600007221 */ /* 0x000fe80000010100 */
[----:B------:R-:W3:Y:S01]  /*b070*/  MUFU.EX2 R249, R9 ;  /* 0x0000000900f97308 */ /* 0x000ee20000000800 */
[----:B------:R-:W4:Y:S01]  /*b080*/  LDL.LU R134, [R1+0xc] ;  /* 0x00000c0001867983 */ /* 0x000f220000300800 */
[----:B------:R-:W-:Y:S08]  /*b090*/  FMUL.FTZ R0, R0, c[0x0][0x2d0] ;  /* 0x0000b40000007a20 */ /* 0x000ff00000410000 */
[----:B------:R1:W-:Y:S10]  /*b0a0*/  MUFU.EX2 R237, R5 ;  /* 0x0000000500ed7308 */ /* 0x0003f40000000800 */
[----:B------:R1:W1:Y:S10]  /*b0b0*/  MUFU.EX2 R244, R8 ;  /* 0x0000000800f47308 */ /* 0x0002740000000800 */
[----:B------:R-:W-:Y:S10]  /*b0c0*/  MUFU.EX2 R248, R7 ;  /* 0x0000000700f87308 */ /* 0x000ff40000000800 */
[----:B------:R-:W3:Y:S10]  /*b0d0*/  MUFU.EX2 R250, R11 ;  /* 0x0000000b00fa7308 */ /* 0x000ef40000000800 */
[----:B------:R-:W3:Y:S01]  /*b0e0*/  MUFU.EX2 R0, R0 ;  /* 0x0000000000007308 */ /* 0x000ee20000000800 */
[----:B--2--5:R-:W-:Y:S01]  /*b0f0*/  FMUL.FTZ R4, R2, R136 ;  /* 0x0000008802047220 */ /* 0x024fe20000410000 */
[----:B------:R-:W-:Y:S01]  /*b100*/  F2FP.PACK_AB R184, R238, R6 ;  /* 0x00000006eeb8723e */ /* 0x000fe200000000ff */
[C---:B-1----:R-:W-:Y:S01]  /*b110*/  FMUL.FTZ R5, R2.reuse, R137 ;  /* 0x0000008902057220 */ /* 0x042fe20000410000 */
[----:B---3--:R-:W-:Y:S01]  /*b120*/  F2FP.PACK_AB R186, R251, R249 ;  /* 0x000000f9fbba723e */ /* 0x008fe200000000ff */
[----:B------:R-:W-:Y:S01]  /*b130*/  FMUL.FTZ R8, R2, R140 ;  /* 0x0000008c02087220 */ /* 0x000fe20000410000 */
[----:B------:R-:W-:Y:S01]  /*b140*/  F2FP.PACK_AB R185, R244, R237 ;  /* 0x000000edf4b9723e */ /* 0x000fe200000000ff */
[C---:B------:R-:W-:Y:S02]  /*b150*/  FMUL.FTZ R9, R2.reuse, R141 ;  /* 0x0000008d02097220 */ /* 0x040fe40000410000 */
[C---:B------:R-:W-:Y:S02]  /*b160*/  FMUL.FTZ R17, R2.reuse, R149 ;  /* 0x0000009502117220 */ /* 0x040fe40000410000 */
[C---:B------:R-:W-:Y:S02]  /*b170*/  FMUL.FTZ R24, R2.reuse, R156 ;  /* 0x0000009c02187220 */ /* 0x040fe40000410000 */
[----:B------:R-:W-:Y:S01]  /*b180*/  FMUL.FTZ R25, R2, R157 ;  /* 0x0000009d02197220 */ /* 0x000fe20000410000 */
[----:B------:R-:W-:Y:S01]  /*b190*/  F2FP.PACK_AB R187, R250, R248 ;  /* 0x000000f8fabb723e */ /* 0x000fe200000000ff */
[C---:B------:R-:W-:Y:S02]  /*b1a0*/  FMUL.FTZ R32, R2.reuse, R164 ;  /* 0x000000a402207220 */ /* 0x040fe40000410000 */
[C---:B------:R-:W-:Y:S02]  /*b1b0*/  FMUL.FTZ R33, R2.reuse, R165 ;  /* 0x000000a502217220 */ /* 0x040fe40000410000 */
[C---:B------:R-:W-:Y:S02]  /*b1c0*/  FMUL.FTZ R40, R2.reuse, R172 ;  /* 0x000000ac02287220 */ /* 0x040fe40000410000 */
[C---:B------:R-:W-:Y:S02]  /*b1d0*/  FMUL.FTZ R41, R2.reuse, R173 ;  /* 0x000000ad02297220 */ /* 0x040fe40000410000 */
[----:B------:R-:W-:Y:S02]  /*b1e0*/  FMUL.FTZ R48, R2, R180 ;  /* 0x000000b402307220 */ /* 0x000fe40000410000 */
[C---:B------:R-:W-:Y:S02]  /*b1f0*/  FMUL.FTZ R7, R0.reuse, R139 ;  /* 0x0000008b00077220 */ /* 0x040fe40000410000 */
[C---:B------:R-:W-:Y:S02]  /*b200*/  FMUL.FTZ R10, R0.reuse, R142 ;  /* 0x0000008e000a7220 */ /* 0x040fe40000410000 */
[C---:B------:R-:W-:Y:S02]  /*b210*/  FMUL.FTZ R11, R0.reuse, R143 ;  /* 0x0000008f000b7220 */ /* 0x040fe40000410000 */
[C---:B------:R-:W-:Y:S01]  /*b220*/  FMUL.FTZ R18, R0.reuse, R150 ;  /* 0x0000009600127220 */ /* 0x040fe20000410000 */
[----:B------:R-:W-:Y:S01]  /*b230*/  LDSM.16.MT88.4 R140, [R231+0x800] ;  /* 0x00080000e78c783b */ /* 0x000fe20000004200 */
[C---:B------:R-:W-:Y:S02]  /*b240*/  FMUL.FTZ R19, R0.reuse, R151 ;  /* 0x0000009700137220 */ /* 0x040fe40000410000 */
[C---:B------:R-:W-:Y:S02]  /*b250*/  FMUL.FTZ R26, R0.reuse, R158 ;  /* 0x0000009e001a7220 */ /* 0x040fe40000410000 */
[C---:B------:R-:W-:Y:S02]  /*b260*/  FMUL.FTZ R27, R0.reuse, R159 ;  /* 0x0000009f001b7220 */ /* 0x040fe40000410000 */
[C---:B------:R-:W-:Y:S02]  /*b270*/  FMUL.FTZ R34, R0.reuse, R166 ;  /* 0x000000a600227220 */ /* 0x040fe40000410000 */
[C---:B------:R-:W-:Y:S02]  /*b280*/  FMUL.FTZ R35, R0.reuse, R167 ;  /* 0x000000a700237220 */ /* 0x040fe40000410000 */
[C---:B------:R-:W-:Y:S02]  /*b290*/  FMUL.FTZ R42, R0.reuse, R174 ;  /* 0x000000ae002a7220 */ /* 0x040fe40000410000 */
[----:B------:R-:W-:Y:S02]  /*b2a0*/  FMUL.FTZ R43, R0, R175 ;  /* 0x000000af002b7220 */ /* 0x000fe40000410000 */
[----:B------:R-:W-:Y:S01]  /*b2b0*/  FMUL.FTZ R49, R2, R181 ;  /* 0x000000b502317220 */ /* 0x000fe20000410000 */
[----:B------:R-:W-:Y:S01]  /*b2c0*/  LDSM.16.MT88.4 R172, [R231+0x5800] ;  /* 0x00580000e7ac783b */ /* 0x000fe20000004200 */
[C---:B------:R-:W-:Y:S02]  /*b2d0*/  FMUL.FTZ R50, R0.reuse, R182 ;  /* 0x000000b600327220 */ /* 0x040fe40000410000 */
[----:B------:R-:W-:Y:S02]  /*b2e0*/  FMUL.FTZ R51, R0, R183 ;  /* 0x000000b700337220 */ /* 0x000fe40000410000 */
[C---:B------:R-:W-:Y:S02]  /*b2f0*/  FMUL.FTZ R52, R2.reuse, R52 ;  /* 0x0000003402347220 */ /* 0x040fe40000410000 */
[----:B------:R-:W-:Y:S01]  /*b300*/  FMUL.FTZ R53, R2, R53 ;  /* 0x0000003502357220 */ /* 0x000fe20000410000 */
[----:B------:R-:W-:Y:S01]  /*b310*/  LDSM.16.MT88.4 R180, [R232+0x5800] ;  /* 0x00580000e8b4783b */ /* 0x000fe20000004200 */
        /* <DEDUP_REMOVED lines=69> */
[----:B----4-:R-:W-:Y:S02]  /*b770*/  FFMA.FTZ R133, R2, R16, R6 ;  /* 0x0000001002857223 */ /* 0x010fe40000010006 */
[----:B------:R-:W-:Y:S02]  /*b780*/  FMUL.FTZ R6, R0, R138 ;  /* 0x0000008a00067220 */ /* 0x000fe40000410000 */
[----:B------:R-:W1:Y:S01]  /*b790*/  LDSM.16.MT88.4 R136, [R232+0x3000] ;  /* 0x00300000e888783b */ /* 0x000e620000004200 */
[--C-:B------:R-:W-:Y:S02]  /*b7a0*/  FFMA.FTZ R157, R217, c[0x0][0x2d0], -R188.reuse ;  /* 0x0000b400d99d7a23 */ /* 0x100fe400000108bc */
[--C-:B------:R-:W-:Y:S02]  /*b7b0*/  FFMA.FTZ R156, R216, c[0x0][0x2d0], -R188.reuse ;  /* 0x0000b400d89c7a23 */ /* 0x100fe400000108bc */
[C---:B------:R-:W-:Y:S05]  /*b7c0*/  HMMA.16816.F32 R4, R184.reuse, R12, R4 ;  /* 0x0000000cb804723c */ /* 0x040fea0000001804 */
[--C-:B------:R-:W-:Y:S02]  /*b7d0*/  FFMA.FTZ R158, R215, c[0x0][0x2d0], -R188.reuse ;  /* 0x0000b400d79e7a23 */ /* 0x100fe400000108bc */
[C---:B------:R-:W-:Y:S01]  /*b7e0*/  FMUL.FTZ R12, R2.reuse, R144 ;  /* 0x00000090020c7220 */ /* 0x040fe20000410000 */
[C---:B------:R-:W-:Y:S04]  /*b7f0*/  HMMA.16816.F32 R8, R184.reuse, R14, R8 ;  /* 0x0000000eb808723c */ /* 0x040fe80000001808 */
[C---:B------:R-:W-:Y:S02]  /*b800*/  FMUL.FTZ R13, R2.reuse, R145 ;  /* 0x00000091020d7220 */ /* 0x040fe40000410000 */
[----:B------:R-:W-:Y:S02]  /*b810*/  FMUL.FTZ R16, R2, R148 ;  /* 0x0000009402107220 */ /* 0x000fe40000410000 */
[C---:B------:R-:W-:Y:S04]  /*b820*/  FMUL.FTZ R14, R0.reuse, R146 ;  /* 0x00000092000e7220 */ /* 0x040fe80000410000 */
[----:B------:R-:W-:Y:S02]  /*b830*/  FMUL.FTZ R15, R0, R147 ;  /* 0x00000093000f7220 */ /* 0x000fe40000410000 */
[----:B------:R-:W-:Y:S01]  /*b840*/  LDSM.16.MT88.4 R144, [R232+0x800] ;  /* 0x00080000e890783b */ /* 0x000fe20000004200 */
[--C-:B------:R-:W-:Y:S02]  /*b850*/  FFMA.FTZ R159, R214, c[0x0][0x2d0], -R188.reuse ;  /* 0x0000b400d69f7a23 */ /* 0x100fe400000108bc */
        /* <DEDUP_REMOVED lines=9> */
[----:B------:R-:W-:Y:S02]  /*b8f0*/  FMUL.FTZ R23, R0, R155 ;  /* 0x0000009b00177220 */ /* 0x000fe40000410000 */
[--C-:B------:R-:W-:Y:S02]  /*b900*/  FFMA.FTZ R152, R220, c[0x0][0x2d0], -R188.reuse ;  /* 0x0000b400dc987a23 */ /* 0x100fe400000108bc */
[----:B------:R-:W-:Y:S02]  /*b910*/  FMUL.FTZ R123, R0, R123 ;  /* 0x0000007b007b7220 */ /* 0x000fe40000410000 */
[----:B------:R-:W-:Y:S01]  /*b920*/  FADD.FTZ R153, R238, R133 ;  /* 0x00000085ee997221 */ /* 0x000fe20000010000 */
[C---:B------:R-:W-:Y:S03]  /*b930*/  HMMA.16816.F32 R20, R184.reuse, R28, R20 ;  /* 0x0000001cb814723c */ /* 0x040fe60000001814 */
[----:B------:R-:W-:Y:S02]  /*b940*/  FADD.FTZ R153, R249, R153 ;  /* 0x00000099f9997221 */ /* 0x000fe40000010000 */
[--C-:B------:R-:W-:Y:S02]  /*b950*/  FFMA.FTZ R133, R218, c[0x0][0x2d0], -R188.reuse ;  /* 0x0000b400da857a23 */ /* 0x100fe400000108bc */
[C---:B------:R-:W-:Y:S01]  /*b960*/  FMUL.FTZ R28, R2.reuse, R160 ;  /* 0x000000a0021c7220 */ /* 0x040fe20000410000 */
[C---:B------:R-:W-:Y:S04]  /*b970*/  HMMA.16816.F32 R24, R184.reuse, R30, R24 ;  /* 0x0000001eb818723c */ /* 0x040fe80000001818 */
[----:B------:R-:W-:Y:S02]  /*b980*/  FMUL.FTZ R29, R2, R161 ;  /* 0x000000a1021d7220 */ /* 0x000fe40000410000 */
[C---:B------:R-:W-:Y:S02]  /*b990*/  FMUL.FTZ R126, R0.reuse, R126 ;  /* 0x0000007e007e7220 */ /* 0x040fe40000410000 */
[C---:B------:R-:W-:Y:S04]  /*b9a0*/  FMUL.FTZ R30, R0.reuse, R162 ;  /* 0x000000a2001e7220 */ /* 0x040fe80000410000 */
[C---:B------:R-:W-:Y:S02]  /*b9b0*/  FMUL.FTZ R31, R0.reuse, R163 ;  /* 0x000000a3001f7220 */ /* 0x040fe40000410000 */
[C---:B------:R-:W-:Y:S02]  /*b9c0*/  FMUL.FTZ R127, R0.reuse, R127 ;  /* 0x0000007f007f7220 */ /* 0x040fe40000410000 */
[C---:B------:R-:W-:Y:S02]  /*b9d0*/  FMUL.FTZ R130, R0.reuse, R130 ;  /* 0x0000008200827220 */ /* 0x040fe40000410000 */
[----:B------:R-:W-:Y:S01]  /*b9e0*/  FMUL.FTZ R131, R0, R131 ;  /* 0x0000008300837220 */ /* 0x000fe20000410000 */
[C---:B------:R-:W-:Y:S07]  /*b9f0*/  HMMA.16816.F32 R28, R184.reuse, R36, R28 ;  /* 0x00000024b81c723c */ /* 0x040fee000000181c */
[C---:B------:R-:W-:Y:S01]  /*ba00*/  FMUL.FTZ R36, R2.reuse, R168 ;  /* 0x000000a802247220 */ /* 0x040fe20000410000 */
[C---:B------:R-:W-:Y:S04]  /*ba10*/  HMMA.16816.F32 R32, R184.reuse, R38, R32 ;  /* 0x00000026b820723c */ /* 0x040fe80000001820 */
[----:B------:R-:W-:Y:S03]  /*ba20*/  FMUL.FTZ R37, R2, R169 ;  /* 0x000000a902257220 */ /* 0x000fe60000410000 */
[C---:B------:R-:W-:Y:S02]  /*ba30*/  FMUL.FTZ R38, R0.reuse, R170 ;  /* 0x000000aa00267220 */ /* 0x040fe40000410000 */
[----:B------:R-:W-:Y:S07]  /*ba40*/  FMUL.FTZ R39, R0, R171 ;  /* 0x000000ab00277220 */ /* 0x000fee0000410000 */
[C---:B------:R-:W-:Y:S07]  /*ba50*/  HMMA.16816.F32 R36, R184.reuse, R44, R36 ;  /* 0x0000002cb824723c */ /* 0x040fee0000001824 */
[C---:B------:R-:W-:Y:S01]  /*ba60*/  FMUL.FTZ R44, R2.reuse, R176 ;  /* 0x000000b0022c7220 */ /* 0x040fe20000410000 */
[C---:B------:R-:W-:Y:S04]  /*ba70*/  HMMA.16816.F32 R40, R184.reuse, R46, R40 ;  /* 0x0000002eb828723c */ /* 0x040fe80000001828 */
[----:B------:R-:W-:Y:S02]  /*ba80*/  FMUL.FTZ R45, R2, R177 ;  /* 0x000000b1022d7220 */ /* 0x000fe40000410000 */
[--C-:B------:R-:W-:Y:S02]  /*ba90*/  FFMA.FTZ R2, R197, c[0x0][0x2d0], -R188.reuse ;  /* 0x0000b400c5027a23 */ /* 0x100fe400000108bc */
[C---:B------:R-:W-:Y:S02]  /*baa0*/  FMUL.FTZ R46, R0.reuse, R178 ;  /* 0x000000b2002e7220 */ /* 0x040fe40000410000 */
[----:B------:R2:W3:Y:S02]  /*bab0*/  MUFU.EX2 R155, R2 ;  /* 0x00000002009b7308 */ /* 0x0004e40000000800 */
[----:B------:R-:W-:Y:S07]  /*bac0*/  FMUL.FTZ R47, R0, R179 ;  /* 0x000000b3002f7220 */ /* 0x000fee0000410000 */
[C---:B-1----:R-:W-:Y:S08]  /*bad0*/  HMMA.16816.F32 R44, R184.reuse, R136, R44 ;  /* 0x00000088b82c723c */ /* 0x042ff0000000182c */
[C---:B------:R-:W-:Y:S01]  /*bae0*/  HMMA.16816.F32 R48, R184.reuse, R138, R48 ;  /* 0x0000008ab830723c */ /* 0x040fe20000001830 */
[----:B------:R-:W1:Y:S03]  /*baf0*/  LDSM.16.MT88.4 R136, [R234+0x3000] ;  /* 0x00300000ea88783b */ /* 0x000e660000004200 */
[--C-:B--2---:R-:W-:Y:S04]  /*bb00*/  FFMA.FTZ R2, R196, c[0x0][0x2d0], -R188.reuse ;  /* 0x0000b400c4027a23 */ /* 0x104fe800000108bc */
[----:B------:R2:W-:Y:S04]  /*bb10*/  MUFU.EX2 R165, R2 ;  /* 0x0000000200a57308 */ /* 0x0005e80000000800 */
[--C-:B--2---:R-:W-:Y:S06]  /*bb20*/  FFMA.FTZ R2, R195, c[0x0][0x2d0], -R188.reuse ;  /* 0x0000b400c3027a23 */ /* 0x104fec00000108bc */
[----:B------:R2:W-:Y:S01]  /*bb30*/  MUFU.EX2 R166, R2 ;  /* 0x0000000200a67308 */ /* 0x0005e20000000800 */
[C---:B-1----:R-:W-:Y:S08]  /*bb40*/  HMMA.16816.F32 R52, R184.reuse, R136, R52 ;  /* 0x00000088b834723c */ /* 0x042ff00000001834 */
[C---:B------:R-:W-:Y:S01]  /*bb50*/  HMMA.16816.F32 R56, R184.reuse, R138, R56 ;  /* 0x0000008ab838723c */ /* 0x040fe20000001838 */
[----:B------:R-:W1:Y:S03]  /*bb60*/  LDSM.16.MT88.4 R136, [R233+0x3000] ;  /* 0x00300000e988783b */ /* 0x000e660000004200 */
[--C-:B--2---:R-:W-:Y:S04]  /*bb70*/  FFMA.FTZ R2, R194, c[0x0][0x2d0], -R188.reuse ;  /* 0x0000b400c2027a23 */ /* 0x104fe800000108bc */
[----:B------:R2:W-:Y:S01]  /*bb80*/  MUFU.EX2 R169, R2 ;  /* 0x0000000200a97308 */ /* 0x0005e20000000800 */
[C---:B-1----:R-:W-:Y:S03]  /*bb90*/  HMMA.16816.F32 R60, R184.reuse, R136, R60 ;  /* 0x00000088b83c723c */ /* 0x042fe6000000183c */
[--C-:B--2---:R-:W-:Y:S02]  /*bba0*/  FFMA.FTZ R2, R190, c[0x0][0x2d0], -R189.reuse ;  /* 0x0000b400be027a23 */ /* 0x104fe400000108bd */
[--C-:B------:R-:W-:Y:S04]  /*bbb0*/  FFMA.FTZ R190, R213, c[0x0][0x2d0], -R188.reuse ;  /* 0x0000b400d5be7a23 */ /* 0x100fe800000108bc */
[----:B------:R1:W-:Y:S01]  /*bbc0*/  MUFU.EX2 R160, R2 ;  /* 0x0000000200a07308 */ /* 0x0003e20000000800 */
[C---:B------:R-:W-:Y:S01]  /*bbd0*/  HMMA.16816.F32 R64, R184.reuse, R138, R64 ;  /* 0x0000008ab840723c */ /* 0x040fe20000001840 */
[----:B------:R-:W2:Y:S08]  /*bbe0*/  LDSM.16.MT88.4 R136, [R231+0x6000] ;  /* 0x00600000e788783b */ /* 0x000eb00000004200 */
[----:B------:R-:W-:Y:S03]  /*bbf0*/  MUFU.EX2 R190, R190 ;  /* 0x000000be00be7308 */ /* 0x000fe60000000800 */
[----:B-1----:R-:W-:Y:S02]  /*bc00*/  FFMA.FTZ R2, R191, c[0x0][0x2d0], -R189 ;  /* 0x0000b400bf027a23 */ /* 0x002fe400000108bd */
[--C-:B------:R-:W-:Y:S05]  /*bc10*/  FFMA.FTZ R191, R212, c[0x0][0x2d0], -R188.reuse ;  /* 0x0000b400d4bf7a23 */ /* 0x100fea00000108bc */
[----:B------:R1:W-:Y:S10]  /*bc20*/  MUFU.EX2 R212, R133 ;  /* 0x0000008500d47308 */ /* 0x0003f40000000800 */
[----:B------:R4:W-:Y:S01]  /*bc30*/  MUFU.EX2 R161, R2 ;  /* 0x0000000200a17308 */ /* 0x0009e20000000800 */
[C---:B--2---:R-:W-:Y:S09]  /*bc40*/  HMMA.16816.F32 R68, R184.reuse, R136, R68 ;  /* 0x00000088b844723c */ /* 0x044ff20000001844 */
[----:B------:R-:W-:Y:S01]  /*bc50*/  MUFU.EX2 R191, R191 ;  /* 0x000000bf00bf7308 */ /* 0x000fe20000000800 */
[C---:B------:R-:W-:Y:S01]  /*bc60*/  HMMA.16816.F32 R72, R184.reuse, R138, R72 ;  /* 0x0000008ab848723c */ /* 0x040fe20000001848 */
[----:B------:R-:W2:Y:S02]  /*bc70*/  LDSM.16.MT88.4 R136, [R232+0x6000] ;  /* 0x00600000e888783b */ /* 0x000ea40000004200 */
[----:B-1----:R-:W-:Y:S04]  /*bc80*/  FADD.FTZ R133, R251, R153 ;  /* 0x00000099fb857221 */ /* 0x002fe80000010000 */
[----:B---3--:R-:W-:Y:S02]  /*bc90*/  FADD.FTZ R133, R155, R133 ;  /* 0x000000859b857221 */ /* 0x008fe40000010000 */
[----:B----4-:R-:W-:Y:S03]  /*bca0*/  FFMA.FTZ R2, R192, c[0x0][0x2d0], -R189 ;  /* 0x0000b400c0027a23 */ /* 0x010fe600000108bd */
[--C-:B------:R-:W-:Y:S01]  /*bcb0*/  FFMA.FTZ R192, R211, c[0x0][0x2d0], -R188.reuse ;  /* 0x0000b400d3c07a23 */ /* 0x100fe200000108bc */
[----:B------:R1:W-:Y:S10]  /*bcc0*/  MUFU.EX2 R167, R2 ;  /* 0x0000000200a77308 */ /* 0x0003f40000000800 */
[----:B------:R-:W-:Y:S01]  /*bcd0*/  MUFU.EX2 R192, R192 ;  /* 0x000000c000c07308 */ /* 0x000fe20000000800 */
[----:B-1----:R-:W-:Y:S01]  /*bce0*/  FFMA.FTZ R2, R0, R134, R237 ;  /* 0x0000008600027223 */ /* 0x002fe200000100ed */
[C---:B--2---:R-:W-:Y:S03]  /*bcf0*/  HMMA.16816.F32 R76, R184.reuse, R136, R76 ;  /* 0x00000088b84c723c */ /* 0x044fe6000000184c */
[--C-:B------:R-:W-:Y:S05]  /*bd00*/  FFMA.FTZ R0, R193, c[0x0][0x2d0], -R189.reuse ;  /* 0x0000b400c1007a23 */ /* 0x100fea00000108bd */
[----:B------:R1:W-:Y:S01]  /*bd10*/  MUFU.EX2 R168, R0 ;  /* 0x0000000000a87308 */ /* 0x0003e20000000800 */
[C---:B------:R-:W-:Y:S01]  /*bd20*/  HMMA.16816.F32 R80, R184.reuse, R138, R80 ;  /* 0x0000008ab850723c */ /* 0x040fe20000001850 */
[----:B------:R-:W2:Y:S02]  /*bd30*/  LDSM.16.MT88.4 R136, [R234+0x6000] ;  /* 0x00600000ea88783b */ /* 0x000ea40000004200 */
[--C-:B-1----:R-:W-:Y:S06]  /*bd40*/  FFMA.FTZ R0, R209, c[0x0][0x2d0], -R188.reuse ;  /* 0x0000b400d1007a23 */ /* 0x102fec00000108bc */
[----:B------:R1:W-:Y:S01]  /*bd50*/  MUFU.EX2 R164, R0 ;  /* 0x0000000000a47308 */ /* 0x0003e20000000800 */
[C---:B--2---:R-:W-:Y:S08]  /*bd60*/  HMMA.16816.F32 R84, R184.reuse, R136, R84 ;  /* 0x00000088b854723c */ /* 0x044ff00000001854 */
[C---:B------:R-:W-:Y:S01]  /*bd70*/  HMMA.16816.F32 R88, R184.reuse, R138, R88 ;  /* 0x0000008ab858723c */ /* 0x040fe20000001858 */
[----:B------:R-:W2:Y:S03]  /*bd80*/  LDSM.16.MT88.4 R136, [R233+0x6000] ;  /* 0x00600000e988783b */ /* 0x000ea60000004200 */
[--C-:B-1----:R-:W-:Y:S04]  /*bd90*/  FFMA.FTZ R0, R208, c[0x0][0x2d0], -R188.reuse ;  /* 0x0000b400d0007a23 */ /* 0x102fe800000108bc */
[----:B------:R1:W-:Y:S04]  /*bda0*/  MUFU.EX2 R163, R0 ;  /* 0x0000000000a37308 */ /* 0x0003e80000000800 */
[--C-:B-1----:R-:W-:Y:S06]  /*bdb0*/  FFMA.FTZ R0, R203, c[0x0][0x2d0], -R188.reuse ;  /* 0x0000b400cb007a23 */ /* 0x102fec00000108bc */
[----:B------:R1:W-:Y:S01]  /*bdc0*/  MUFU.EX2 R148, R0 ;  /* 0x0000000000947308 */ /* 0x0003e20000000800 */
[C---:B--2---:R-:W-:Y:S08]  /*bdd0*/  HMMA.16816.F32 R92, R184.reuse, R136, R92 ;  /* 0x00000088b85c723c */ /* 0x044ff0000000185c */
[C---:B------:R-:W-:Y:S01]  /*bde0*/  HMMA.16816.F32 R96, R184.reuse, R138, R96 ;  /* 0x0000008ab860723c */ /* 0x040fe20000001860 */
[----:B------:R-:W2:Y:S03]  /*bdf0*/  LDSM.16.MT88.4 R136, [R231+0x9000] ;  /* 0x00900000e788783b */ /* 0x000ea60000004200 */
[--C-:B-1----:R-:W-:Y:S04]  /*be00*/  FFMA.FTZ R0, R202, c[0x0][0x2d0], -R188.reuse ;  /* 0x0000b400ca007a23 */ /* 0x102fe800000108bc */
[----:B------:R1:W-:Y:S04]  /*be10*/  MUFU.EX2 R149, R0 ;  /* 0x0000000000957308 */ /* 0x0003e80000000800 */
[--C-:B-1----:R-:W-:Y:S01]  /*be20*/  FFMA.FTZ R0, R198, c[0x0][0x2d0], -R189.reuse ;  /* 0x0000b400c6007a23 */ /* 0x102fe200000108bd */
[C---:B--2---:R-:W-:Y:S05]  /*be30*/  HMMA.16816.F32 R100, R184.reuse, R136, R100 ;  /* 0x00000088b864723c */ /* 0x044fea0000001864 */
[----:B------:R-:W-:Y:S03]  /*be40*/  MUFU.EX2 R198, R159 ;  /* 0x0000009f00c67308 */ /* 0x000fe60000000800 */
[C---:B------:R-:W-:Y:S01]  /*be50*/  HMMA.16816.F32 R104, R184.reuse, R138, R104 ;  /* 0x0000008ab868723c */ /* 0x040fe20000001868 */
[----:B------:R-:W1:Y:S06]  /*be60*/  LDSM.16.MT88.4 R136, [R232+0x9000] ;  /* 0x00900000e888783b */ /* 0x000e6c0000004200 */
[----:B------:R2:W-:Y:S02]  /*be70*/  MUFU.EX2 R162, R0 ;  /* 0x0000000000a27308 */ /* 0x0005e40000000800 */
[--C-:B--2---:R-:W-:Y:S08]  /*be80*/  FFMA.FTZ R0, R199, c[0x0][0x2d0], -R189.reuse ;  /* 0x0000b400c7007a23 */ /* 0x104ff000000108bd */
[----:B------:R-:W-:Y:S10]  /*be90*/  MUFU.EX2 R199, R158 ;  /* 0x0000009e00c77308 */ /* 0x000ff40000000800 */
[----:B------:R2:W3:Y:S01]  /*bea0*/  MUFU.EX2 R134, R0 ;  /* 0x0000000000867308 */ /* 0x0004e20000000800 */
[C---:B-1----:R-:W-:Y:S08]  /*beb0*/  HMMA.16816.F32 R108, R184.reuse, R136, R108 ;  /* 0x00000088b86c723c */ /* 0x042ff0000000186c */
[C---:B------:R-:W-:Y:S01]  /*bec0*/  HMMA.16816.F32 R112, R184.reuse, R138, R112 ;  /* 0x0000008ab870723c */ /* 0x040fe20000001870 */
[----:B------:R-:W1:Y:S03]  /*bed0*/  LDSM.16.MT88.4 R136, [R234+0x9000] ;  /* 0x00900000ea88783b */ /* 0x000e660000004200 */
[--C-:B--2---:R-:W-:Y:S01]  /*bee0*/  FFMA.FTZ R0, R200, c[0x0][0x2d0], -R189.reuse ;  /* 0x0000b400c8007a23 */ /* 0x104fe200000108bd */
[----:B---3--:R-:W-:Y:S01]  /*bef0*/  MOV R220, R134 ;  /* 0x0000008600dc7202 */ /* 0x008fe20000000f00 */
[----:B------:R-:W-:Y:S01]  /*bf00*/  MUFU.EX2 R200, R157 ;  /* 0x0000009d00c87308 */ /* 0x000fe20000000800 */
[----:B------:R-:W-:Y:S09]  /*bf10*/  FFMA.FTZ R134, R219, c[0x0][0x2d0], -R188 ;  /* 0x0000b400db867a23 */ /* 0x000ff200000108bc */
[----:B------:R2:W-:Y:S10]  /*bf20*/  MUFU.EX2 R238, R0 ;  /* 0x0000000000ee7308 */ /* 0x0005f40000000800 */
[----:B------:R3:W-:Y:S01]  /*bf30*/  MUFU.EX2 R211, R134 ;  /* 0x0000008600d37308 */ /* 0x0007e20000000800 */
[C---:B-1----:R-:W-:Y:S08]  /*bf40*/  HMMA.16816.F32 R116, R184.reuse, R136, R116 ;  /* 0x00000088b874723c */ /* 0x042ff00000001874 */
[C---:B------:R-:W-:Y:S01]  /*bf50*/  HMMA.16816.F32 R120, R184.reuse, R138, R120 ;  /* 0x0000008ab878723c */ /* 0x040fe20000001878 */
[----:B------:R-:W1:Y:S03]  /*bf60*/  LDSM.16.MT88.4 R136, [R233+0x9000] ;  /* 0x00900000e988783b */ /* 0x000e660000004200 */
[--C-:B--2---:R-:W-:Y:S02]  /*bf70*/  FFMA.FTZ R0, R201, c[0x0][0x2d0], -R189.reuse ;  /* 0x0000b400c9007a23 */ /* 0x104fe400000108bd */
[----:B------:R2:W-:Y:S01]  /*bf80*/  MUFU.EX2 R201, R156 ;  /* 0x0000009c00c97308 */ /* 0x0005e20000000800 */
[--C-:B---3--:R-:W-:Y:S09]  /*bf90*/  FFMA.FTZ R134, R227, c[0x0][0x2d0], -R189.reuse ;  /* 0x0000b400e3867a23 */ /* 0x108ff200000108bd */
[----:B------:R3:W-:Y:S10]  /*bfa0*/  MUFU.EX2 R237, R0 ;  /* 0x0000000000ed7308 */ /* 0x0007f40000000800 */
[----:B------:R-:W-:Y:S01]  /*bfb0*/  MUFU.EX2 R134, R134 ;  /* 0x0000008600867308 */ /* 0x000fe20000000800 */
[----:B--2---:R-:W-:Y:S01]  /*bfc0*/  LDSM.16.MT88.4 R156, [R233+0x2000] ;  /* 0x00200000e99c783b */ /* 0x004fe20000004200 */
[----:B---3--:R-:W-:Y:S01]  /*bfd0*/  FADD.FTZ R0, R244, R2 ;  /* 0x00000002f4007221 */ /* 0x008fe20000010000 */
[C---:B-1----:R-:W-:Y:S03]  /*bfe0*/  HMMA.16816.F32 R124, R184.reuse, R136, R124 ;  /* 0x00000088b87c723c */ /* 0x042fe6000000187c */
[----:B------:R-:W-:Y:S01]  /*bff0*/  MOV R244, R149 ;  /* 0x0000009500f47202 */ /* 0x000fe20000000f00 */
[----:B------:R-:W-:Y:S02]  /*c000*/  FADD.FTZ R154, R248, R0 ;  /* 0x00000000f89a7221 */ /* 0x000fe40000010000 */
[--C-:B------:R-:W-:Y:S01]  /*c010*/  FFMA.FTZ R2, R221, c[0x0][0x2d0], -R188.reuse ;  /* 0x0000b400dd027a23 */ /* 0x100fe200000108bc */
[----:B------:R-:W-:Y:S01]  /*c020*/  F2FP.PACK_AB R136, R165, R155 ;  /* 0x0000009ba588723e */ /* 0x000fe200000000ff */
[----:B------:R-:W-:Y:S02]  /*c030*/  HMMA.16816.F32 R128, R184, R138, R128 ;  /* 0x0000008ab880723c */ /* 0x000fe40000001880 */
[----:B------:R1:W-:Y:S02]  /*c040*/  MUFU.EX2 R209, R2 ;  /* 0x0000000200d17308 */ /* 0x0003e40000000800 */
[----:B------:R-:W-:Y:S01]  /*c050*/  F2FP.PACK_AB R137, R161, R160 ;  /* 0x000000a0a189723e */ /* 0x000fe200000000ff */
[----:B------:R-:W-:Y:S01]  /*c060*/  FFMA.FTZ R188, R210, c[0x0][0x2d0], -R188 ;  /* 0x0000b400d2bc7a23 */ /* 0x000fe200000108bc */
[----:B------:R-:W-:Y:S01]  /*c070*/  MOV R221, R148 ;  /* 0x0000009400dd7202 */ /* 0x000fe20000000f00 */
[--C-:B------:R-:W-:Y:S01]  /*c080*/  FFMA.FTZ R0, R204, c[0x0][0x2d0], -R189.reuse ;  /* 0x0000b400cc007a23 */ /* 0x100fe200000108bd */
[----:B------:R-:W-:Y:S01]  /*c090*/  F2FP.PACK_AB R138, R169, R166 ;  /* 0x000000a6a98a723e */ /* 0x000fe200000000ff */
[----:B------:R-:W-:Y:S03]  /*c0a0*/  LDSM.16.MT88.4 R148, [R234+0x1000] ;  /* 0x00100000ea94783b */ /* 0x000fe60000004200 */
[----:B------:R-:W-:Y:S01]  /*c0b0*/  F2FP.PACK_AB R139, R168, R167 ;  /* 0x000000a7a88b723e */ /* 0x000fe200000000ff */
[----:B------:R2:W-:Y:S01]  /*c0c0*/  MUFU.EX2 R210, R152 ;  /* 0x0000009800d27308 */ /* 0x0005e20000000800 */
[----:B------:R-:W-:Y:S05]  /*c0d0*/  F2FP.PACK_AB R184, R191, R190 ;  /* 0x000000bebfb8723e */ /* 0x000fea00000000ff */
[C---:B------:R-:W-:Y:S04]  /*c0e0*/  HMMA.16816.F32 R4, R136.reuse, R140, R4 ;  /* 0x0000008c8804723c */ /* 0x040fe80000001804 */
[----:B------:R-:W3:Y:S01]  /*c0f0*/  MUFU.EX2 R193, R188 ;  /* 0x000000bc00c17308 */ /* 0x000ee20000000800 */
[----:B-1----:R-:W-:Y:S03]  /*c100*/  FADD.FTZ R2, R250, R154 ;  /* 0x0000009afa027221 */ /* 0x002fe60000010000 */
[C---:B------:R-:W-:Y:S01]  /*c110*/  HMMA.16816.F32 R8, R136.reuse, R142, R8 ;  /* 0x0000008e8808723c */ /* 0x040fe20000001808 */
[----:B------:R-:W1:Y:S03]  /*c120*/  LDSM.16.MT88.4 R140, [R234+0x800] ;  /* 0x00080000ea8c783b */ /* 0x000e660000004200 */
[----:B------:R-:W-:Y:S02]  /*c130*/  FADD.FTZ R160, R160, R2 ;  /* 0x00000002a0a07221 */ /* 0x000fe40000010000 */
[--C-:B------:R-:W-:Y:S01]  /*c140*/  FFMA.FTZ R2, R236, c[0x0][0x2d0], -R189.reuse ;  /* 0x0000b400ec027a23 */ /* 0x100fe200000108bd */
[----:B------:R4:W5:Y:S01]  /*c150*/  MUFU.EX2 R208, R0 ;  /* 0x0000000000d07308 */ /* 0x0009620000000800 */
[C---:B------:R-:W-:Y:S01]  /*c160*/  HMMA.16816.F32 R12, R136.reuse, R144, R12 ;  /* 0x00000090880c723c */ /* 0x040fe2000000180c */
[----:B--2---:R-:W-:Y:S03]  /*c170*/  LDSM.16.MT88.4 R152, [R234+0x1800] ;  /* 0x00180000ea98783b */ /* 0x004fe60000004200 */
[----:B------:R-:W-:Y:S04]  /*c180*/  FADD.FTZ R160, R161, R160 ;  /* 0x000000a0a1a07221 */ /* 0x000fe80000010000 */
[C---:B------:R-:W-:Y:S01]  /*c190*/  HMMA.16816.F32 R16, R136.reuse, R146, R16 ;  /* 0x000000928810723c */ /* 0x040fe20000001810 */
[----:B------:R2:W-:Y:S01]  /*c1a0*/  MUFU.EX2 R188, R2 ;  /* 0x0000000200bc7308 */ /* 0x0005e20000000800 */
[----:B------:R-:W5:Y:S02]  /*c1b0*/  LDSM.16.MT88.4 R144, [R233+0x800] ;  /* 0x00080000e990783b */ /* 0x000f640000004200 */
[----:B---3--:R-:W-:Y:S01]  /*c1c0*/  F2FP.PACK_AB R186, R193, R192 ;  /* 0x000000c0c1ba723e */ /* 0x008fe200000000ff */
[--C-:B----4-:R-:W-:Y:S06]  /*c1d0*/  FFMA.FTZ R0, R205, c[0x0][0x2d0], -R189.reuse ;  /* 0x0000b400cd007a23 */ /* 0x110fec00000108bd */
[----:B------:R3:W4:Y:S01]  /*c1e0*/  MUFU.EX2 R204, R0 ;  /* 0x0000000000cc7308 */ /* 0x0007220000000800 */
[C---:B-1----:R-:W-:Y:S03]  /*c1f0*/  HMMA.16816.F32 R20, R136.reuse, R140, R20 ;  /* 0x0000008c8814723c */ /* 0x042fe60000001814 */
[----:B--2---:R-:W-:Y:S04]  /*c200*/  FADD.FTZ R2, R167, R160 ;  /* 0x000000a0a7027221 */ /* 0x004fe80000010000 */
[----:B------:R-:W-:Y:S01]  /*c210*/  FADD.FTZ R2, R168, R2 ;  /* 0x00000002a8027221 */ /* 0x000fe20000010000 */
[C---:B------:R-:W-:Y:S01]  /*c220*/  HMMA.16816.F32 R24, R136.reuse, R142, R24 ;  /* 0x0000008e8818723c */ /* 0x040fe20000001818 */
[----:B------:R-:W1:Y:S03]  /*c230*/  LDSM.16.MT88.4 R140, [R231+0x3800] ;  /* 0x00380000e78c783b */ /* 0x000e660000004200 */
[----:B------:R-:W-:Y:S04]  /*c240*/  FADD.FTZ R2, R162, R2 ;  /* 0x00000002a2027221 */ /* 0x000fe80000010000 */
[----:B------:R-:W-:Y:S01]  /*c250*/  FADD.FTZ R2, R220, R2 ;  /* 0x00000002dc027221 */ /* 0x000fe20000010000 */
[C---:B-----5:R-:W-:Y:S03]  /*c260*/  HMMA.16816.F32 R28, R136.reuse, R144, R28 ;  /* 0x00000090881c723c */ /* 0x060fe6000000181c */
[--C-:B---3--:R-:W-:Y:S02]  /*c270*/  FFMA.FTZ R0, R206, c[0x0][0x2d0], -R189.reuse ;  /* 0x0000b400ce007a23 */ /* 0x108fe400000108bd */
[----:B------:R-:W-:Y:S02]  /*c280*/  FADD.FTZ R2, R238, R2 ;  /* 0x00000002ee027221 */ /* 0x000fe40000010000 */
[----:B------:R2:W3:Y:S01]  /*c290*/  MUFU.EX2 R203, R0 ;  /* 0x0000000000cb7308 */ /* 0x0004e20000000800 */
[C---:B------:R-:W-:Y:S01]  /*c2a0*/  HMMA.16816.F32 R32, R136.reuse, R146, R32 ;  /* 0x000000928820723c */ /* 0x040fe20000001820 */
[----:B------:R-:W5:Y:S03]  /*c2b0*/  LDSM.16.MT88.4 R144, [R232+0x3800] ;  /* 0x00380000e890783b */ /* 0x000f660000004200 */
[----:B------:R-:W-:Y:S04]  /*c2c0*/  FADD.FTZ R2, R237, R2 ;  /* 0x00000002ed027221 */ /* 0x000fe80000010000 */
[----:B------:R-:W-:Y:S04]  /*c2d0*/  FADD.FTZ R2, R208, R2 ;  /* 0x00000002d0027221 */ /* 0x000fe80000010000 */
[----:B----4-:R-:W-:Y:S02]  /*c2e0*/  FADD.FTZ R2, R204, R2 ;  /* 0x00000002cc027221 */ /* 0x010fe40000010000 */
[--C-:B--2---:R-:W-:Y:S01]  /*c2f0*/  FFMA.FTZ R0, R207, c[0x0][0x2d0], -R189.reuse ;  /* 0x0000b400cf007a23 */ /* 0x104fe200000108bd */
[C---:B-1----:R-:W-:Y:S03]  /*c300*/  HMMA.16816.F32 R36, R136.reuse, R140, R36 ;  /* 0x0000008c8824723c */ /* 0x042fe60000001824 */
[----:B------:R1:W2:Y:S01]  /*c310*/  MUFU.EX2 R202, R0 ;  /* 0x0000000000ca7308 */ /* 0x0002a20000000800 */
[----:B---3--:R-:W-:Y:S04]  /*c320*/  FADD.FTZ R2, R203, R2 ;  /* 0x00000002cb027221 */ /* 0x008fe80000010000 */
[C---:B------:R-:W-:Y:S01]  /*c330*/  HMMA.16816.F32 R40, R136.reuse, R142, R40 ;  /* 0x0000008e8828723c */ /* 0x040fe20000001828 */
[----:B------:R-:W3:Y:S07]  /*c340*/  LDSM.16.MT88.4 R140, [R234+0x3800] ;  /* 0x00380000ea8c783b */ /* 0x000eee0000004200 */
[C---:B-----5:R-:W-:Y:S08]  /*c350*/  HMMA.16816.F32 R44, R136.reuse, R144, R44 ;  /* 0x00000090882c723c */ /* 0x060ff0000000182c */
[C---:B------:R-:W-:Y:S01]  /*c360*/  HMMA.16816.F32 R48, R136.reuse, R146, R48 ;  /* 0x000000928830723c */ /* 0x040fe20000001830 */
[----:B------:R-:W4:Y:S03]  /*c370*/  LDSM.16.MT88.4 R144, [R233+0x3800] ;  /* 0x00380000e990783b */ /* 0x000f260000004200 */
[--C-:B-1----:R-:W-:Y:S02]  /*c380*/  FFMA.FTZ R0, R222, c[0x0][0x2d0], -R189.reuse ;  /* 0x0000b400de007a23 */ /* 0x102fe400000108bd */
[----:B--2---:R-:W-:Y:S02]  /*c390*/  FADD.FTZ R2, R202, R2 ;  /* 0x00000002ca027221 */ /* 0x004fe40000010000 */
[----:B------:R1:W2:Y:S01]  /*c3a0*/  MUFU.EX2 R197, R0 ;  /* 0x0000000000c57308 */ /* 0x0002a20000000800 */
[C---:B---3--:R-:W-:Y:S08]  /*c3b0*/  HMMA.16816.F32 R52, R136.reuse, R140, R52 ;  /* 0x0000008c8834723c */ /* 0x048ff00000001834 */
[C---:B------:R-:W-:Y:S01]  /*c3c0*/  HMMA.16816.F32 R56, R136.reuse, R142, R56 ;  /* 0x0000008e8838723c */ /* 0x040fe20000001838 */
[----:B------:R-:W3:Y:S03]  /*c3d0*/  LDSM.16.MT88.4 R140, [R231+0x6800] ;  /* 0x00680000e78c783b */ /* 0x000ee60000004200 */
[--C-:B-1----:R-:W-:Y:S02]  /*c3e0*/  FFMA.FTZ R0, R223, c[0x0][0x2d0], -R189.reuse ;  /* 0x0000b400df007a23 */ /* 0x102fe400000108bd */
[----:B--2---:R-:W-:Y:S02]  /*c3f0*/  FADD.FTZ R2, R197, R2 ;  /* 0x00000002c5027221 */ /* 0x004fe40000010000 */
[----:B------:R1:W2:Y:S01]  /*c400*/  MUFU.EX2 R196, R0 ;  /* 0x0000000000c47308 */ /* 0x0002a20000000800 */
[C---:B----4-:R-:W-:Y:S08]  /*c410*/  HMMA.16816.F32 R60, R136.reuse, R144, R60 ;  /* 0x00000090883c723c */ /* 0x050ff0000000183c */
[C---:B------:R-:W-:Y:S01]  /*c420*/  HMMA.16816.F32 R64, R136.reuse, R146, R64 ;  /* 0x000000928840723c */ /* 0x040fe20000001840 */
[----:B------:R-:W4:Y:S03]  /*c430*/  LDSM.16.MT88.4 R144, [R232+0x6800] ;  /* 0x00680000e890783b */ /* 0x000f260000004200 */
[--C-:B-1----:R-:W-:Y:S02]  /*c440*/  FFMA.FTZ R0, R224, c[0x0][0x2d0], -R189.reuse ;  /* 0x0000b400e0007a23 */ /* 0x102fe400000108bd */
[----:B--2---:R-:W-:Y:S02]  /*c450*/  FADD.FTZ R2, R196, R2 ;  /* 0x00000002c4027221 */ /* 0x004fe40000010000 */
[----:B------:R1:W2:Y:S01]  /*c460*/  MUFU.EX2 R195, R0 ;  /* 0x0000000000c37308 */ /* 0x0002a20000000800 */
[C---:B---3--:R-:W-:Y:S08]  /*c470*/  HMMA.16816.F32 R68, R136.reuse, R140, R68 ;  /* 0x0000008c8844723c */ /* 0x048ff00000001844 */
[C---:B------:R-:W-:Y:S01]  /*c480*/  HMMA.16816.F32 R72, R136.reuse, R142, R72 ;  /* 0x0000008e8848723c */ /* 0x040fe20000001848 */
[----:B------:R-:W3:Y:S07]  /*c490*/  LDSM.16.MT88.4 R140, [R234+0x6800] ;  /* 0x00680000ea8c783b */ /* 0x000eee0000004200 */
[C---:B----4-:R-:W-:Y:S04]  /*c4a0*/  HMMA.16816.F32 R76, R136.reuse, R144, R76 ;  /* 0x00000090884c723c */ /* 0x050fe8000000184c */
[----:B-1----:R-:W-:Y:S02]  /*c4b0*/  FFMA.FTZ R0, R225, c[0x0][0x2d0], -R189 ;  /* 0x0000b400e1007a23 */ /* 0x002fe400000108bd */
[----:B--2---:R-:W-:Y:S02]  /*c4c0*/  FADD.FTZ R2, R195, R2 ;  /* 0x00000002c3027221 */ /* 0x004fe40000010000 */
[----:B------:R1:W-:Y:S01]  /*c4d0*/  MUFU.EX2 R194, R0 ;  /* 0x0000000000c27308 */ /* 0x0003e20000000800 */
[C---:B------:R-:W-:Y:S01]  /*c4e0*/  HMMA.16816.F32 R80, R136.reuse, R146, R80 ;  /* 0x000000928850723c */ /* 0x040fe20000001850 */
[----:B------:R-:W2:Y:S02]  /*c4f0*/  LDSM.16.MT88.4 R144, [R233+0x6800] ;  /* 0x00680000e990783b */ /* 0x000ea40000004200 */
[----:B-1----:R-:W-:Y:S05]  /*c500*/  FADD.FTZ R0, R165, R133 ;  /* 0x00000085a5007221 */ /* 0x002fea0000010000 */
[C---:B---3--:R-:W-:Y:S04]  /*c510*/  HMMA.16816.F32 R84, R136.reuse, R140, R84 ;  /* 0x0000008c8854723c */ /* 0x048fe80000001854 */
[----:B------:R-:W-:Y:S02]  /*c520*/  FADD.FTZ R0, R166, R0 ;  /* 0x00000000a6007221 */ /* 0x000fe40000010000 */
[--C-:B------:R-:W-:Y:S02]  /*c530*/  FFMA.FTZ R133, R235, c[0x0][0x2d0], -R189.reuse ;  /* 0x0000b400eb857a23 */ /* 0x100fe400000108bd */
[----:B------:R-:W-:Y:S01]  /*c540*/  FADD.FTZ R0, R169, R0 ;  /* 0x00000000a9007221 */ /* 0x000fe20000010000 */
[C---:B------:R-:W-:Y:S01]  /*c550*/  HMMA.16816.F32 R88, R136.reuse, R142, R88 ;  /* 0x0000008e8858723c */ /* 0x040fe20000001858 */
[----:B------:R-:W1:Y:S02]  /*c560*/  LDSM.16.MT88.4 R140, [R231+0x9800] ;  /* 0x00980000e78c783b */ /* 0x000e640000004200 */
[----:B------:R-:W3:Y:S01]  /*c570*/  MUFU.EX2 R133, R133 ;  /* 0x0000008500857308 */ /* 0x000ee20000000800 */
[----:B------:R-:W-:Y:S02]  /*c580*/  FADD.FTZ R0, R164, R0 ;  /* 0x00000000a4007221 */ /* 0x000fe40000010000 */
[----:B------:R-:W-:Y:S02]  /*c590*/  FFMA.FTZ R189, R226, c[0x0][0x2d0], -R189 ;  /* 0x0000b400e2bd7a23 */ /* 0x000fe400000108bd */
[----:B------:R-:W-:Y:S01]  /*c5a0*/  FADD.FTZ R0, R163, R0 ;  /* 0x00000000a3007221 */ /* 0x000fe20000010000 */
[C---:B--2---:R-:W-:Y:S03]  /*c5b0*/  HMMA.16816.F32 R92, R136.reuse, R144, R92 ;  /* 0x00000090885c723c */ /* 0x044fe6000000185c */
[----:B------:R-:W-:Y:S01]  /*c5c0*/  FADD.FTZ R0, R221, R0 ;  /* 0x00000000dd007221 */ /* 0x000fe20000010000 */
[----:B------:R-:W2:Y:S03]  /*c5d0*/  MUFU.EX2 R189, R189 ;  /* 0x000000bd00bd7308 */ /* 0x000ea60000000800 */
[----:B------:R-:W-:Y:S01]  /*c5e0*/  FADD.FTZ R0, R244, R0 ;  /* 0x00000000f4007221 */ /* 0x000fe20000010000 */
[C---:B------:R-:W-:Y:S01]  /*c5f0*/  HMMA.16816.F32 R96, R136.reuse, R146, R96 ;  /* 0x000000928860723c */ /* 0x040fe20000001860 */
[----:B------:R-:W4:Y:S03]  /*c600*/  LDSM.16.MT88.4 R144, [R232+0x9800] ;  /* 0x00980000e890783b */ /* 0x000f260000004200 */
[----:B------:R-:W-:Y:S04]  /*c610*/  FADD.FTZ R0, R209, R0 ;  /* 0x00000000d1007221 */ /* 0x000fe80000010000 */
[----:B------:R-:W-:Y:S01]  /*c620*/  FADD.FTZ R0, R210, R0 ;  /* 0x00000000d2007221 */ /* 0x000fe20000010000 */
[----:B---3--:R-:W-:Y:S03]  /*c630*/  F2FP.PACK_AB R185, R133, R188 ;  /* 0x000000bc85b9723e */ /* 0x008fe600000000ff */
[----:B------:R-:W-:Y:S04]  /*c640*/  FADD.FTZ R0, R211, R0 ;  /* 0x00000000d3007221 */ /* 0x000fe80000010000 */
[----:B------:R-:W-:Y:S01]  /*c650*/  FADD.FTZ R0, R212, R0 ;  /* 0x00000000d4007221 */ /* 0x000fe20000010000 */
[----:B--2---:R-:W-:Y:S03]  /*c660*/  F2FP.PACK_AB R187, R189, R134 ;  /* 0x00000086bdbb723e */ /* 0x004fe600000000ff */
[----:B------:R-:W-:Y:S01]  /*c670*/  FADD.FTZ R0, R200, R0 ;  /* 0x00000000c8007221 */ /* 0x000fe20000010000 */
[C---:B-1----:R-:W-:Y:S03]  /*c680*/  HMMA.16816.F32 R100, R136.reuse, R140, R100 ;  /* 0x0000008c8864723c */ /* 0x042fe60000001864 */
[----:B------:R-:W-:Y:S04]  /*c690*/  FADD.FTZ R0, R201, R0 ;  /* 0x00000000c9007221 */ /* 0x000fe80000010000 */
[----:B------:R-:W-:Y:S01]  /*c6a0*/  FADD.FTZ R0, R199, R0 ;  /* 0x00000000c7007221 */ /* 0x000fe20000010000 */
[C---:B------:R-:W-:Y:S01]  /*c6b0*/  HMMA.16816.F32 R104, R136.reuse, R142, R104 ;  /* 0x0000008e8868723c */ /* 0x040fe20000001868 */
[----:B------:R-:W1:Y:S03]  /*c6c0*/  LDSM.16.MT88.4 R140, [R234+0x9800] ;  /* 0x00980000ea8c783b */ /* 0x000e660000004200 */
[----:B------:R-:W-:Y:S04]  /*c6d0*/  FADD.FTZ R0, R198, R0 ;  /* 0x00000000c6007221 */ /* 0x000fe80000010000 */
[C---:B----4-:R-:W-:Y:S08]  /*c6e0*/  HMMA.16816.F32 R108, R136.reuse, R144, R108 ;  /* 0x00000090886c723c */ /* 0x050ff0000000186c */
        /* <DEDUP_REMOVED lines=9> */
[----:B------:R-:W-:Y:S01]  /*c780*/  F2FP.PACK_AB R138, R244, R221 ;  /* 0x000000ddf48a723e */ /* 0x000fe200000000ff */
[----:B------:R-:W-:Y:S02]  /*c790*/  LDSM.16.MT88.4 R164, [R233+0x2800] ;  /* 0x00280000e9a4783b */ /* 0x000fe40000004200 */
[----:B------:R-:W-:Y:S02]  /*c7a0*/  F2FP.PACK_AB R137, R220, R162 ;  /* 0x000000a2dc89723e */ /* 0x000fe400000000ff */
[----:B------:R-:W-:Y:S07]  /*c7b0*/  F2FP.PACK_AB R139, R237, R238 ;  /* 0x000000eeed8b723e */ /* 0x000fee00000000ff */
[C---:B-1----:R-:W-:Y:S08]  /*c7c0*/  HMMA.16816.F32 R4, R136.reuse, R140, R4 ;  /* 0x0000008c8804723c */ /* 0x042ff00000001804 */
[C---:B------:R-:W-:Y:S01]  /*c7d0*/  HMMA.16816.F32 R8, R136.reuse, R142, R8 ;  /* 0x0000008e8808723c */ /* 0x040fe20000001808 */
[----:B------:R-:W1:Y:S07]  /*c7e0*/  LDSM.16.MT88.4 R140, [R233+0x1000] ;  /* 0x00100000e98c783b */ /* 0x000e6e0000004200 */
[C---:B--2---:R-:W-:Y:S08]  /*c7f0*/  HMMA.16816.F32 R12, R136.reuse, R144, R12 ;  /* 0x00000090880c723c */ /* 0x044ff0000000180c */
[C---:B------:R-:W-:Y:S01]  /*c800*/  HMMA.16816.F32 R16, R136.reuse, R146, R16 ;  /* 0x000000928810723c */ /* 0x040fe20000001810 */
[----:B------:R-:W2:Y:S07]  /*c810*/  LDSM.16.MT88.4 R144, [R231+0x4000] ;  /* 0x00400000e790783b */ /* 0x000eae0000004200 */
[C---:B------:R-:W-:Y:S08]  /*c820*/  HMMA.16816.F32 R20, R136.reuse, R148, R20 ;  /* 0x000000948814723c */ /* 0x040ff00000001814 */
        /* <DEDUP_REMOVED lines=39> */
[----:B------:R-:W-:Y:S01]  /*caa0*/  HMMA.16816.F32 R128, R136, R142, R128 ;  /* 0x0000008e8880723c */ /* 0x000fe20000001880 */
[----:B------:R-:W1:Y:S06]  /*cab0*/  LDSM.16.MT88.4 R140, [R233+0x1800] ;  /* 0x00180000e98c783b */ /* 0x000e6c0000004200 */
[----:B------:R-:W-:Y:S02]  /*cac0*/  F2FP.PACK_AB R136, R210, R209 ;  /* 0x000000d1d288723e */ /* 0x000fe400000000ff */
[----:B------:R-:W-:Y:S03]  /*cad0*/  F2FP.PACK_AB R138, R212, R211 ;  /* 0x000000d3d48a723e */ /* 0x000fe600000000ff */
[----:B------:R-:W-:Y:S02]  /*cae0*/  F2FP.PACK_AB R137, R204, R208 ;  /* 0x000000d0cc89723e */ /* 0x000fe400000000ff */
[----:B------:R-:W-:Y:S07]  /*caf0*/  F2FP.PACK_AB R139, R202, R203 ;  /* 0x000000cbca8b723e */ /* 0x000fee00000000ff */
        /* <DEDUP_REMOVED lines=46> */
[----:B------:R-:W-:Y:S01]  /*cde0*/  HMMA.16816.F32 R128, R136, R142, R128 ;  /* 0x0000008e8880723c */ /* 0x000fe20000001880 */
[----:B------:R-:W1:Y:S06]  /*cdf0*/  LDSM.16.MT88.4 R140, [R231+0x5000] ;  /* 0x00500000e78c783b */ /* 0x000e6c0000004200 */
[----:B------:R-:W-:Y:S02]  /*ce00*/  F2FP.PACK_AB R136, R201, R200 ;  /* 0x000000c8c988723e */ /* 0x000fe400000000ff */
[----:B------:R-:W-:Y:S03]  /*ce10*/  F2FP.PACK_AB R138, R198, R199 ;  /* 0x000000c7c68a723e */ /* 0x000fe600000000ff */
[----:B------:R-:W-:Y:S02]  /*ce20*/  F2FP.PACK_AB R137, R196, R197 ;  /* 0x000000c5c489723e */ /* 0x000fe400000000ff */
[C---:B------:R-:W-:Y:S07]  /*ce30*/  F2FP.PACK_AB R139, R194.reuse, R195 ;  /* 0x000000c3c28b723e */ /* 0x040fee00000000ff */
        /* <DEDUP_REMOVED lines=40> */
[C---:B------:R-:W-:Y:S08]  /*d0c0*/  HMMA.16816.F32 R112, R136.reuse, R154, R112 ;  /* 0x0000009a8870723c */ /* 0x040ff00000001870 */
[C---:B----4-:R-:W-:Y:S08]  /*d0d0*/  HMMA.16816.F32 R116, R136.reuse, R156, R116 ;  /* 0x0000009c8874723c */ /* 0x050ff00000001874 */
[C---:B------:R-:W-:Y:S01]  /*d0e0*/  HMMA.16816.F32 R120, R136.reuse, R158, R120 ;  /* 0x0000009e8878723c */ /* 0x040fe20000001878 */
[----:B------:R-:W3:Y:S07]  /*d0f0*/  LDSM.16.MT88.4 R156, [R234+0x2800] ;  /* 0x00280000ea9c783b */ /* 0x000eee0000004200 */
[C---:B--2---:R-:W-:Y:S08]  /*d100*/  HMMA.16816.F32 R124, R136.reuse, R144, R124 ;  /* 0x00000090887c723c */ /* 0x044ff0000000187c */
[----:B------:R-:W-:Y:S08]  /*d110*/  HMMA.16816.F32 R128, R136, R146, R128 ;  /* 0x000000928880723c */ /* 0x000ff00000001880 */
[C---:B-1----:R-:W-:Y:S01]  /*d120*/  HMMA.16816.F32 R136, R184.reuse, R140, R4 ;  /* 0x0000008cb888723c */ /* 0x042fe20000001804 */
[----:B------:R-:W1:Y:S07]  /*d130*/  LDSM.16.MT88.4 R4, [R234+0x5800] ;  /* 0x00580000ea04783b */ /* 0x000e6e0000004200 */
[C---:B------:R-:W-:Y:S01]  /*d140*/  HMMA.16816.F32 R140, R184.reuse, R142, R8 ;  /* 0x0000008eb88c723c */ /* 0x040fe20000001808 */
[----:B------:R-:W2:Y:S07]  /*d150*/  LDSM.16.MT88.4 R8, [R233+0x5800] ;  /* 0x00580000e908783b */ /* 0x000eae0000004200 */
[C---:B------:R-:W-:Y:S01]  /*d160*/  HMMA.16816.F32 R144, R184.reuse, R148, R12 ;  /* 0x00000094b890723c */ /* 0x040fe2000000180c */
[----:B------:R-:W4:Y:S07]  /*d170*/  LDSM.16.MT88.4 R12, [R231+0x8800] ;  /* 0x00880000e70c783b */ /* 0x000f2e0000004200 */
[C---:B------:R-:W-:Y:S01]  /*d180*/  HMMA.16816.F32 R148, R184.reuse, R150, R16 ;  /* 0x00000096b894723c */ /* 0x040fe20000001810 */
[----:B------:R-:W5:Y:S07]  /*d190*/  LDSM.16.MT88.4 R16, [R232+0x8800] ;  /* 0x00880000e810783b */ /* 0x000f6e0000004200 */
[C---:B---3--:R-:W-:Y:S01]  /*d1a0*/  HMMA.16816.F32 R152, R184.reuse, R156, R20 ;  /* 0x0000009cb898723c */ /* 0x048fe20000001814 */
[----:B------:R-:W3:Y:S07]  /*d1b0*/  LDSM.16.MT88.4 R20, [R234+0x8800] ;  /* 0x00880000ea14783b */ /* 0x000eee0000004200 */
        /* <DEDUP_REMOVED lines=17> */
[C---:B-----5:R-:W-:Y:S01]  /*d2d0*/  HMMA.16816.F32 R76, R184.reuse, R16, R76 ;  /* 0x00000010b84c723c */ /* 0x060fe2000000184c */
[----:B------:R-:W5:Y:S07]  /*d2e0*/  LDL R16, [R1+0x14] ;  /* 0x0000140001107983 */ /* 0x000f6e0000100800 */
[C---:B------:R-:W-:Y:S08]  /*d2f0*/  HMMA.16816.F32 R80, R184.reuse, R18, R80 ;  /* 0x00000012b850723c */ /* 0x040ff00000001850 */
[C---:B---3--:R-:W-:Y:S08]  /*d300*/  HMMA.16816.F32 R84, R184.reuse, R20, R84 ;  /* 0x00000014b854723c */ /* 0x048ff00000001854 */
[C---:B------:R-:W-:Y:S08]  /*d310*/  HMMA.16816.F32 R88, R184.reuse, R22, R88 ;  /* 0x00000016b858723c */ /* 0x040ff00000001858 */
[C---:B------:R-:W-:Y:S08]  /*d320*/  HMMA.16816.F32 R92, R184.reuse, R24, R92 ;  /* 0x00000018b85c723c */ /* 0x040ff0000000185c */
[C---:B------:R-:W-:Y:S08]  /*d330*/  HMMA.16816.F32 R96, R184.reuse, R26, R96 ;  /* 0x0000001ab860723c */ /* 0x040ff00000001860 */
[C---:B-1----:R-:W-:Y:S08]  /*d340*/  HMMA.16816.F32 R100, R184.reuse, R4, R100 ;  /* 0x00000004b864723c */ /* 0x042ff00000001864 */
[C---:B------:R-:W-:Y:S01]  /*d350*/  HMMA.16816.F32 R104, R184.reuse, R6, R104 ;  /* 0x00000006b868723c */ /* 0x040fe20000001868 */
[----:B------:R-:W1:Y:S07]  /*d360*/  LDSM.16.MT88.4 R4, [R233+0xb800] ;  /* 0x00b80000e904783b */ /* 0x000e6e0000004200 */
[C---:B--2---:R-:W-:Y:S08]  /*d370*/  HMMA.16816.F32 R108, R184.reuse, R8, R108 ;  /* 0x00000008b86c723c */ /* 0x044ff0000000186c */
[C---:B------:R-:W-:Y:S08]  /*d380*/  HMMA.16816.F32 R112, R184.reuse, R10, R112 ;  /* 0x0000000ab870723c */ /* 0x040ff00000001870 */
[C---:B----4-:R-:W-:Y:S07]  /*d390*/  HMMA.16816.F32 R116, R184.reuse, R12, R116 ;  /* 0x0000000cb874723c */ /* 0x050fee0000001874 */
[-C--:B------:R-:W-:Y:S01]  /*d3a0*/  MOV R12, R3.reuse ;  /* 0x00000003000c7202 */ /* 0x080fe20000000f00 */
[C---:B------:R-:W-:Y:S08]  /*d3b0*/  HMMA.16816.F32 R120, R184.reuse, R14, R120 ;  /* 0x0000000eb878723c */ /* 0x040ff00000001878 */
[C---:B-1----:R-:W-:Y:S07]  /*d3c0*/  HMMA.16816.F32 R124, R184.reuse, R4, R124 ;  /* 0x00000004b87c723c */ /* 0x042fee000000187c */
[----:B------:R-:W-:Y:S01]  /*d3d0*/  FADD.FTZ R4, R194, R2 ;  /* 0x00000002c2047221 */ /* 0x000fe20000010000 */
[----:B------:R-:W-:Y:S04]  /*d3e0*/  HMMA.16816.F32 R128, R184, R6, R128 ;  /* 0x00000006b880723c */ /* 0x000fe80000001880 */
[----:B------:R-:W-:Y:S02]  /*d3f0*/  FADD.FTZ R2, R190, R0 ;  /* 0x00000000be027221 */ /* 0x000fe40000010000 */
[----:B------:R-:W-:Y:S02]  /*d400*/  FADD.FTZ R0, R188, R4 ;  /* 0x00000004bc007221 */ /* 0x000fe40000010000 */
[----:B------:R-:W-:Y:S04]  /*d410*/  FADD.FTZ R2, R191, R2 ;  /* 0x00000002bf027221 */ /* 0x000fe80000010000 */
[----:B------:R-:W-:Y:S01]  /*d420*/  FADD.FTZ R0, R133, R0 ;  /* 0x0000000085007221 */ /* 0x000fe20000010000 */
[----:B------:R-:W-:Y:S01]  /*d430*/  MOV R133, R132 ;  /* 0x0000008400857202 */ /* 0x000fe20000000f00 */
[----:B------:R-:W-:Y:S02]  /*d440*/  FADD.FTZ R2, R192, R2 ;  /* 0x00000002c0027221 */ /* 0x000fe40000010000 */
[----:B------:R-:W-:Y:S01]  /*d450*/  FADD.FTZ R0, R134, R0 ;  /* 0x0000000086007221 */ /* 0x000fe20000010000 */
[----:B------:R-:W-:Y:S01]  /*d460*/  MOV R134, R3 ;  /* 0x0000000300867202 */ /* 0x000fe20000000f00 */
[----:B------:R-:W-:Y:S02]  /*d470*/  FADD.FTZ R2, R193, R2 ;  /* 0x00000002c1027221 */ /* 0x000fe40000010000 */
[----:B------:R-:W-:Y:S03]  /*d480*/  FADD.FTZ R0, R189, R0 ;  /* 0x00000000bd007221 */ /* 0x000fe60000010000 */
[----:B------:R1:W-:Y:S04]  /*d490*/  STL [R1+0x8], R2 ;  /* 0x0000080201007387 */ /* 0x0003e80000100800 */
[----:B------:R1:W-:Y:S01]  /*d4a0*/  STL [R1+0xc], R0 ;  /* 0x00000c0001007387 */ /* 0x0003e20000100800 */
[C---:B-----5:R-:W-:Y:S02]  /*d4b0*/  ISETP.GT.AND P0, PT, R247.reuse, R16, PT ;  /* 0x00000010f700720c */ /* 0x060fe40003f04270 */
[----:B------:R-:W-:Y:S11]  /*d4c0*/  IADD3 R247, R247, -0x1, RZ ;  /* 0xfffffffff7f77810 */ /* 0x000ff60007ffe0ff */
[----:B-1----:R-:W-:-:S05]  /*d4d0*/  @P0 BRA `(.L_x_1487) ;  /* 0xffffa6d000000947 */ /* 0x002fca000383ffff */
.L_x_1476:
[----:B-1----:R-:W-:-:S13]  /*d4e0*/  ISETP.GE.AND P0, PT, R247, RZ, PT ;  /* 0x000000fff700720c */ /* 0x002fda0003f06270 */
[----:B------:R-:W-:Y:S05]  /*d4f0*/  @!P0 BRA `(.L_x_1488) ;  /* 0x0000516000008947 */ /* 0x000fea0003800000 */
[----:B------:R-:W-:Y:S02]  /*d500*/  MOV R134, R12 ;  /* 0x0000000c00867202 */ /* 0x000fe40000000f00 */
[----:B------:R-:W-:Y:S02]  /*d510*/  MOV R133, R132 ;  /* 0x0000008400857202 */ /* 0x000fe40000000f00 */
.L_x_1495:
[----:B------:R-:W-:Y:S01]  /*d520*/  SHF.R.S32.HI R0, RZ, 0x1f, R252 ;  /* 0x0000001fff007819 */ /* 0x000fe200000114fc */
[----:B------:R-:W2:Y:S01]  /*d530*/  LDL.64 R6, [R1+0x30] ;  /* 0x0000300001067983 */ /* 0x000ea20000100a00 */
[----:B------:R-:W-:Y:S01]  /*d540*/  SHF.R.S32.HI R4, RZ, 0x1f, R246 ;  /* 0x0000001fff047819 */ /* 0x000fe200000114f6 */
[----:B------:R-:W-:Y:S04]  /*d550*/  DEPBAR.LE SB0, 0x0 ;  /* 0x000080000000791a */ /* 0x000fe80000000000 */
[C---:B------:R-:W-:Y:S01]  /*d560*/  IADD3 R14, R245.reuse, 0x80, RZ ;  /* 0x00000080f50e7810 */ /* 0x040fe20007ffe0ff */
[----:B------:R-:W3:Y:S01]  /*d570*/  LDL R5, [R1+0x3c] ;  /* 0x00003c0001057983 */ /* 0x000ee20000100800 */
[----:B------:R-:W-:Y:S01]  /*d580*/  IADD3 R13, R245, 0x40, RZ ;  /* 0x00000040f50d7810 */ /* 0x000fe20007ffe0ff */
[----:B------:R-:W-:Y:S01]  /*d590*/  WARPSYNC 0xffffffff ;  /* 0xffffffff00007948 */ /* 0x000fe20003800000 */
[C---:B------:R-:W-:Y:S01]  /*d5a0*/  IADD3 R238, R135.reuse, 0xb800, RZ ;  /* 0x0000b80087ee7810 */ /* 0x040fe20007ffe0ff */
[----:B------:R-:W-:Y:S01]  /*d5b0*/  BAR.SYNC.DEFER_BLOCKING 0x0 ;  /* 0x0000000000007b1d */ /* 0x000fe20000010000 */
[----:B------:R-:W-:Y:S01]  /*d5c0*/  SHF.R.S32.HI R13, RZ, 0x1f, R13 ;  /* 0x0000001fff0d7819 */ /* 0x000fe2000001140d */
[----:B------:R-:W-:Y:S01]  /*d5d0*/  IMAD R0, R0, c[0x0][0x208], RZ ;  /* 0x0000820000007a24 */ /* 0x000fe200078e02ff */
[C---:B------:R-:W-:Y:S01]  /*d5e0*/  IADD3 R237, R135.reuse, 0xb000, RZ ;  /* 0x0000b00087ed7810 */ /* 0x040fe20007ffe0ff */
[C---:B------:R-:W-:Y:S01]  /*d5f0*/  IMAD.WIDE.U32 R2, R252.reuse, c[0x0][0x208], RZ ;  /* 0x00008200fc027a25 */ /* 0x040fe200078e00ff */
[C---:B------:R-:W-:Y:S02]  /*d600*/  IADD3 R236, R135.reuse, 0xa800, RZ ;  /* 0x0000a80087ec7810 */ /* 0x040fe40007ffe0ff */
[C---:B------:R-:W-:Y:S01]  /*d610*/  IADD3 R235, R135.reuse, 0xa000, RZ ;  /* 0x0000a00087eb7810 */ /* 0x040fe20007ffe0ff */
[----:B------:R-:W-:Y:S01]  /*d620*/  IMAD R0, R252, c[0x0][0x20c], R0 ;  /* 0x00008300fc007a24 */ /* 0x000fe200078e0200 */
[C---:B------:R-:W-:Y:S01]  /*d630*/  IADD3 R227, R135.reuse, 0x9800, RZ ;  /* 0x0000980087e37810 */ /* 0x040fe20007ffe0ff */
[----:B------:R-:W-:Y:S01]  /*d640*/  IMAD R4, R4, c[0x0][0x218], RZ ;  /* 0x0000860004047a24 */ /* 0x000fe200078e02ff */
[----:B------:R-:W-:Y:S01]  /*d650*/  IADD3 R226, R135, 0x9000, RZ ;  /* 0x0000900087e27810 */ /* 0x000fe20007ffe0ff */
[----:B------:R-:W-:Y:S01]  /*d660*/  IMAD.IADD R3, R3, 0x1, R0 ;  /* 0x0000000103037824 */ /* 0x000fe200078e0200 */
[C---:B------:R-:W-:Y:S01]  /*d670*/  IADD3 R225, R135.reuse, 0x8800, RZ ;  /* 0x0000880087e17810 */ /* 0x040fe20007ffe0ff */
[C---:B------:R-:W-:Y:S01]  /*d680*/  IMAD R4, R246.reuse, c[0x0][0x21c], R4 ;  /* 0x00008700f6047a24 */ /* 0x040fe200078e0204 */
[C---:B------:R-:W-:Y:S01]  /*d690*/  IADD3 R224, R135.reuse, 0x8000, RZ ;  /* 0x0000800087e07810 */ /* 0x040fe20007ffe0ff */
[----:B------:R-:W-:Y:S01]  /*d6a0*/  IMAD.WIDE.U32 R2, R246, c[0x0][0x218], R2 ;  /* 0x00008600f6027a25 */ /* 0x000fe200078e0002 */
[C---:B------:R-:W-:Y:S02]  /*d6b0*/  IADD3 R223, R135.reuse, 0x7800, RZ ;  /* 0x0000780087df7810 */ /* 0x040fe40007ffe0ff */
[C---:B------:R-:W-:Y:S01]  /*d6c0*/  IADD3 R222, R135.reuse, 0x7000, RZ ;  /* 0x0000700087de7810 */ /* 0x040fe20007ffe0ff */
[----:B------:R-:W-:Y:S01]  /*d6d0*/  IMAD.SHL.U32 R45, R14, 0x2, RZ ;  /* 0x000000020e2d7824 */ /* 0x000fe200078e00ff */
[----:B------:R-:W-:Y:S01]  /*d6e0*/  IADD3 R221, R135, 0x6800, RZ ;  /* 0x0000680087dd7810 */ /* 0x000fe20007ffe0ff */
[----:B------:R-:W-:Y:S01]  /*d6f0*/  IMAD.SHL.U32 R37, R245, 0x2, RZ ;  /* 0x00000002f5257824 */ /* 0x000fe200078e00ff */
[C---:B------:R-:W-:Y:S01]  /*d700*/  IADD3 R220, R135.reuse, 0x6000, RZ ;  /* 0x0000600087dc7810 */ /* 0x040fe20007ffe0ff */
[----:B------:R1:W4:Y:S01]  /*d710*/  LDSM.16.M88.4 R48, [R239] ;  /* 0x00000000ef30783b */ /* 0x0003220000000200 */
[C---:B------:R-:W-:Y:S02]  /*d720*/  IADD3 R219, R135.reuse, 0x5800, RZ ;  /* 0x0000580087db7810 */ /* 0x040fe40007ffe0ff */
[C---:B------:R-:W-:Y:S01]  /*d730*/  IADD3 R218, R135.reuse, 0x5000, RZ ;  /* 0x0000500087da7810 */ /* 0x040fe20007ffe0ff */
[----:B------:R1:W1:Y:S01]  /*d740*/  LDSM.16.M88.4 R8, [R228] ;  /* 0x00000000e408783b */ /* 0x0002620000000200 */
[C---:B------:R-:W-:Y:S02]  /*d750*/  IADD3 R217, R135.reuse, 0x4800, RZ ;  /* 0x0000480087d97810 */ /* 0x040fe40007ffe0ff */
[C---:B------:R-:W-:Y:S01]  /*d760*/  IADD3 R216, R135.reuse, 0x4000, RZ ;  /* 0x0000400087d87810 */ /* 0x040fe20007ffe0ff */
[----:B------:R1:W1:Y:S01]  /*d770*/  LDSM.16.M88.4 R16, [R228+0x800] ;  /* 0x00080000e410783b */ /* 0x0002620000000200 */
[C---:B------:R-:W-:Y:S02]  /*d780*/  IADD3 R132, R135.reuse, 0x3800, RZ ;  /* 0x0000380087847810 */ /* 0x040fe40007ffe0ff */
[----:B------:R-:W-:Y:S01]  /*d790*/  IADD3 R0, R135, 0x3000, RZ ;  /* 0x0000300087007810 */ /* 0x000fe20007ffe0ff */
        /* <DEDUP_REMOVED lines=11> */
[----:B--2---:R-:W-:Y:S02]  /*d850*/  IADD3 R12, P0, R6, R2, RZ ;  /* 0x00000002060c7210 */ /* 0x004fe40007f1e0ff */
[----:B------:R-:W-:Y:S04]  /*d860*/  IADD3 R6, R245, 0xc0, RZ ;  /* 0x000000c0f5067810 */ /* 0x000fe80007ffe0ff */
[----:B------:R-:W-:Y:S02]  /*d870*/  SHF.R.S32.HI R6, RZ, 0x1f, R6 ;  /* 0x0000001fff067819 */ /* 0x000fe40000011406 */
[----:B---3--:R-:W-:Y:S02]  /*d880*/  IADD3.X R4, R5, R3, R4, P0, !PT ;  /* 0x0000000305047210 */ /* 0x008fe400007fe404 */
[----:B------:R-:W-:Y:S02]  /*d890*/  IADD3 R5, R245, 0xc0, RZ ;  /* 0x000000c0f5057810 */ /* 0x000fe40007ffe0ff */
[C---:B------:R-:W-:Y:S02]  /*d8a0*/  LEA R7, P0, R12.reuse, c[0x0][0x1f8], 0x1 ;  /* 0x00007e000c077a11 */ /* 0x040fe400078008ff */
[C---:B------:R-:W-:Y:S01]  /*d8b0*/  SHF.L.U64.HI R20, R5.reuse, 0x1, R6 ;  /* 0x0000000105147819 */ /* 0x040fe20000010206 */
[----:B------:R-:W-:Y:S01]  /*d8c0*/  IMAD.SHL.U32 R47, R5, 0x2, RZ ;  /* 0x00000002052f7824 */ /* 0x000fe200078e00ff */
[C---:B------:R-:W-:Y:S02]  /*d8d0*/  IADD3 R5, R245.reuse, 0x80, RZ ;  /* 0x00000080f5057810 */ /* 0x040fe40007ffe0ff */
[C---:B------:R-:W-:Y:S02]  /*d8e0*/  IADD3 R6, R245.reuse, 0x40, RZ ;  /* 0x00000040f5067810 */ /* 0x040fe40007ffe0ff */
[----:B------:R-:W-:Y:S02]  /*d8f0*/  SHF.R.S32.HI R5, RZ, 0x1f, R5 ;  /* 0x0000001fff057819 */ /* 0x000fe40000011405 */
[----:B------:R-:W-:Y:S01]  /*d900*/  LEA.HI.X R12, R12, c[0x0][0x1fc], R4, 0x1, P0 ;  /* 0x00007f000c0c7a11 */ /* 0x000fe200000f0c04 */
[----:B------:R-:W-:Y:S01]  /*d910*/  IMAD.SHL.U32 R39, R6, 0x2, RZ ;  /* 0x0000000206277824 */ /* 0x000fe200078e00ff */
[----:B------:R-:W-:Y:S02]  /*d920*/  SHF.L.U64.HI R15, R14, 0x1, R5 ;  /* 0x000000010e0f7819 */ /* 0x000fe40000010205 */
[----:B------:R-:W-:Y:S02]  /*d930*/  SHF.R.S32.HI R5, RZ, 0x1f, R245 ;  /* 0x0000001fff057819 */ /* 0x000fe400000114f5 */
[----:B------:R-:W-:Y:S02]  /*d940*/  SHF.L.U64.HI R14, R6, 0x1, R13 ;  /* 0x00000001060e7819 */ /* 0x000fe4000001020d */
[----:B------:R-:W-:Y:S01]  /*d950*/  SHF.L.U64.HI R13, R245, 0x1, R5 ;  /* 0x00000001f50d7819 */ /* 0x000fe20000010205 */
[----:B------:R-:W-:-:S05]  /*d960*/  BRA.DIV ~URZ, `(.L_x_1489) ;  /* 0x0000a2627f007947 */ /* 0x000fca000b800000 */
[----:B-1--4-:R1:W2:Y:S02]  /*d970*/  SHFL.IDX PT, R2, R12, RZ, 0x181f ;  /* 0x00181fff0c027589 */ /* 0x0122a400000e0000 */
.L_x_1544:
[----:B------:R-:W3:Y:S01]  /*d980*/  SHFL.IDX PT, R6, R7, RZ, 0x181f ;  /* 0x00181fff07067589 */ /* 0x000ee200000e0000 */
[C---:B------:R-:W-:Y:S01]  /*d990*/  ISETP.GE.AND P1, PT, R245.reuse, c[0x0][0x1d4], PT ;  /* 0x00007500f5007a0c */ /* 0x040fe20003f26270 */
[----:B------:R-:W-:Y:S01]  /*d9a0*/  BSSY B0, `(.L_x_1490) ;  /* 0x0000231000007945 */ /* 0x000fe20003800000 */
[C---:B------:R-:W-:Y:S02]  /*d9b0*/  IADD3 R3, R245.reuse, 0x80, RZ ;  /* 0x00000080f5037810 */ /* 0x040fe40007ffe0ff */
[----:B------:R-:W-:Y:S02]  /*d9c0*/  IADD3 R21, R245, 0x40, RZ ;  /* 0x00000040f5157810 */ /* 0x000fe40007ffe0ff */
[----:B------:R-:W-:Y:S01]  /*d9d0*/  ISETP.GE.AND P4, PT, R3, c[0x0][0x1d4], PT ;  /* 0x0000750003007a0c */ /* 0x000fe20003f86270 */
[----:B------:R-:W4:Y:S01]  /*d9e0*/  SHFL.IDX PT, R4, R7, 0x1, 0x181f ;  /* 0x00381f0007047f89 */ /* 0x000f2200000e0000 */
[----:B------:R-:W-:Y:S02]  /*d9f0*/  IADD3 R3, R245, 0xc0, RZ ;  /* 0x000000c0f5037810 */ /* 0x000fe40007ffe0ff */
[----:B------:R-:W-:Y:S02]  /*da00*/  ISETP.GE.AND P5, PT, R21, c[0x0][0x1d4], PT ;  /* 0x0000750015007a0c */ /* 0x000fe40003fa6270 */
[----:B------:R-:W-:Y:S02]  /*da10*/  ISETP.GE.AND P3, PT, R3, c[0x0][0x1d4], PT ;  /* 0x0000750003007a0c */ /* 0x000fe40003f66270 */
[----:B------:R-:W-:Y:S01]  /*da20*/  SEL R244, RZ, 0x10, P1 ;  /* 0x00000010fff47807 */ /* 0x000fe20000800000 */
[----:B------:R5:W-:Y:S01]  /*da30*/  SHFL.IDX PT, R3, R7, 0x2, 0x181f ;  /* 0x00581f0007037f89 */ /* 0x000be200000e0000 */
[----:B------:R-:W-:Y:S02]  /*da40*/  SEL R21, RZ, 0x10, P4 ;  /* 0x00000010ff157807 */ /* 0x000fe40002000000 */
[----:B------:R-:W-:Y:S02]  /*da50*/  IADD3 R36, -R244, 0x10, RZ ;  /* 0x00000010f4247810 */ /* 0x000fe40007ffe1ff */
[----:B------:R-:W-:Y:S02]  /*da60*/  SEL R46, RZ, 0x10, P3 ;  /* 0x00000010ff2e7807 */ /* 0x000fe40001800000 */
[----:B------:R-:W-:Y:S01]  /*da70*/  LOP3.LUT R36, R36, 0xf, RZ, 0xc0, !PT ;  /* 0x0000000f24247812 */ /* 0x000fe200078ec0ff */
[----:B------:R-:W1:Y:S01]  /*da80*/  SHFL.IDX PT, R5, R12, 0x1, 0x181f ;  /* 0x00381f000c057f89 */ /* 0x000e6200000e0000 */
[----:B------:R-:W-:Y:S02]  /*da90*/  IADD3 R38, -R21, 0x10, RZ ;  /* 0x0000001015267810 */ /* 0x000fe40007ffe1ff */
[----:B------:R-:W-:Y:S02]  /*daa0*/  IADD3 R44, -R46, 0x10, RZ ;  /* 0x000000102e2c7810 */ /* 0x000fe40007ffe1ff */
[----:B------:R-:W-:Y:S02]  /*dab0*/  LOP3.LUT R38, R38, 0xf, RZ, 0xc0, !PT ;  /* 0x0000000f26267812 */ /* 0x000fe400078ec0ff */
[----:B------:R-:W-:Y:S02]  /*dac0*/  LOP3.LUT R44, R44, 0xf, RZ, 0xc0, !PT ;  /* 0x0000000f2c2c7812 */ /* 0x000fe400078ec0ff */
[C---:B---3--:R-:W-:Y:S02]  /*dad0*/  IADD3 R28, P0, R6.reuse, R37, RZ ;  /* 0x00000025061c7210 */ /* 0x048fe40007f1e0ff */
[----:B------:R-:W-:Y:S02]  /*dae0*/  IADD3 R22, P2, R6, R39, RZ ;  /* 0x0000002706167210 */ /* 0x000fe40007f5e0ff */
[C---:B--2---:R-:W-:Y:S02]  /*daf0*/  IADD3.X R29, R2.reuse, R13, RZ, P0, !PT ;  /* 0x0000000d021d7210 */ /* 0x044fe400007fe4ff */
[----:B------:R-:W-:Y:S02]  /*db00*/  IADD3.X R23, R2, R14, RZ, P2, !PT ;  /* 0x0000000e02177210 */ /* 0x000fe400017fe4ff */
[----:B------:R-:W-:Y:S01]  /*db10*/  IADD3 R30, P0, R6, R45, RZ ;  /* 0x0000002d061e7210 */ /* 0x000fe20007f1e0ff */
[----:B------:R2:W-:Y:S03]  /*db20*/  LDGSTS.E.BYPASS.LTC128B.128 [R243+0x100], [R28.64], !P1 ;  /* 0x001000001cf37fae */ /* 0x0005e6000c901d46 */
[----:B------:R-:W-:Y:S02]  /*db30*/  IADD3.X R31, R2, R15, RZ, P0, !PT ;  /* 0x0000000f021f7210 */ /* 0x000fe400007fe4ff */
[----:B------:R-:W-:Y:S03]  /*db40*/  IADD3 R6, P0, R6, R47, RZ ;  /* 0x0000002f06067210 */ /* 0x000fe60007f1e0ff */
[----:B------:R4:W-:Y:S01]  /*db50*/  LDGSTS.E.BYPASS.LTC128B.128 [R243+0x3100], [R22.64], !P5 ;  /* 0x0310000016f37fae */ /* 0x0009e2000e901d46 */
[----:B-----5:R-:W-:Y:S07]  /*db60*/  IADD3.X R7, R2, R20, RZ, P0, !PT ;  /* 0x0000001402077210 */ /* 0x020fee00007fe4ff */
[----:B------:R3:W-:Y:S08]  /*db70*/  LDGSTS.E.BYPASS.LTC128B.128 [R243+0x6100], [R30.64], !P4 ;  /* 0x061000001ef37fae */ /* 0x0007f0000e101d46 */
[----:B------:R5:W-:Y:S08]  /*db80*/  LDGSTS.E.BYPASS.LTC128B.128 [R243+0x9100], [R6.64], !P3 ;  /* 0x0910000006f37fae */ /* 0x000bf0000d901d46 */
[----:B------:R2:W2:Y:S01]  /*db90*/  SHFL.IDX PT, R2, R12, 0x2, 0x181f ;  /* 0x00581f000c027f89 */ /* 0x0004a200000e0000 */
[C---:B----4-:R-:W-:Y:S04]  /*dba0*/  IADD3 R22, P0, R4.reuse, R37, RZ ;  /* 0x0000002504167210 */ /* 0x050fe80007f1e0ff */
[C---:B-1----:R-:W-:Y:S05]  /*dbb0*/  IADD3.X R23, R5.reuse, R13, RZ, P0, !PT ;  /* 0x0000000d05177210 */ /* 0x042fea00007fe4ff */
[----:B------:R1:W-:Y:S01]  /*dbc0*/  LDGSTS.E.BYPASS.LTC128B.128 [R243+0x1100], [R22.64], !P1 ;  /* 0x0110000016f37fae */ /* 0x0003e2000c901d46 */
[C---:B-----5:R-:W-:Y:S04]  /*dbd0*/  IADD3 R6, P0, R4.reuse, R39, RZ ;  /* 0x0000002704067210 */ /* 0x060fe80007f1e0ff */
[C---:B------:R-:W-:Y:S02]  /*dbe0*/  IADD3.X R7, R5.reuse, R14, RZ, P0, !PT ;  /* 0x0000000e05077210 */ /* 0x040fe400007fe4ff */
[----:B--2---:R-:W-:Y:S02]  /*dbf0*/  SEL R12, RZ, 0x10, P5 ;  /* 0x00000010ff0c7807 */ /* 0x004fe40002800000 */
[----:B------:R-:W-:Y:S01]  /*dc00*/  IADD3 R28, P0, R4, R47, RZ ;  /* 0x0000002f041c7210 */ /* 0x000fe20007f1e0ff */
[----:B------:R2:W-:Y:S01]  /*dc10*/  LDGSTS.E.BYPASS.LTC128B.128 [R243+0x4100], [R6.64], !P5 ;  /* 0x0410000006f37fae */ /* 0x0005e2000e901d46 */
[----:B---3--:R-:W-:Y:S02]  /*dc20*/  IADD3 R30, -R12, 0x10, RZ ;  /* 0x000000100c1e7810 */ /* 0x008fe40007ffe1ff */
[C---:B------:R-:W-:Y:S02]  /*dc30*/  IADD3.X R29, R5.reuse, R20, RZ, P0, !PT ;  /* 0x00000014051d7210 */ /* 0x040fe400007fe4ff */
[----:B------:R-:W-:Y:S02]  /*dc40*/  LOP3.LUT R30, R30, 0xf, RZ, 0xc0, !PT ;  /* 0x0000000f1e1e7812 */ /* 0x000fe400078ec0ff */
[----:B------:R-:W-:Y:S02]  /*dc50*/  ISETP.NE.U32.AND P2, PT, R12, RZ, PT ;  /* 0x000000ff0c00720c */ /* 0x000fe40003f45070 */
[----:B-1----:R-:W-:Y:S04]  /*dc60*/  IADD3 R22, P1, R4, R45, RZ ;  /* 0x0000002d04167210 */ /* 0x002fe80007f3e0ff */
[----:B------:R-:W-:Y:S02]  /*dc70*/  IADD3.X R23, R5, R15, RZ, P1, !PT ;  /* 0x0000000f05177210 */ /* 0x000fe40000ffe4ff */
[-C--:B------:R-:W-:Y:S03]  /*dc80*/  IADD3 R36, P1, P0, R36, R3.reuse, R37 ;  /* 0x0000000324247210 */ /* 0x080fe6000783e025 */
[----:B------:R1:W-:Y:S01]  /*dc90*/  LDGSTS.E.BYPASS.LTC128B.128 [R243+0x7100], [R22.64], !P4 ;  /* 0x0710000016f37fae */ /* 0x0003e2000e101d46 */
[-C--:B------:R-:W-:Y:S02]  /*dca0*/  IADD3.X R37, RZ, R2.reuse, R13, P1, P0 ;  /* 0x00000002ff257210 */ /* 0x080fe40000fe040d */
[-C--:B------:R-:W-:Y:S01]  /*dcb0*/  IADD3 R30, P1, P0, R30, R3.reuse, R39 ;  /* 0x000000031e1e7210 */ /* 0x080fe2000783e027 */
[C---:B--2---:R-:W-:Y:S04]  /*dcc0*/  HMMA.16816.F32 R4, R48.reuse, R8, RZ ;  /* 0x000000083004723c */ /* 0x044fe800000018ff */
[----:B------:R2:W-:Y:S01]  /*dcd0*/  LDGSTS.E.BYPASS.LTC128B.128 [R243+0xa100], [R28.64], !P3 ;  /* 0x0a1000001cf37fae */ /* 0x0005e2000d901d46 */
[-C--:B------:R-:W-:Y:S02]  /*dce0*/  IADD3.X R31, RZ, R2.reuse, R14, P1, P0 ;  /* 0x00000002ff1f7210 */ /* 0x080fe40000fe040e */
[-C--:B------:R-:W-:Y:S01]  /*dcf0*/  IADD3 R38, P1, P0, R38, R3.reuse, R45 ;  /* 0x0000000326267210 */ /* 0x080fe2000783e02d */
[C---:B------:R-:W-:Y:S04]  /*dd00*/  HMMA.16816.F32 R8, R48.reuse, R10, RZ ;  /* 0x0000000a3008723c */ /* 0x040fe800000018ff */
[-C--:B------:R-:W-:Y:S02]  /*dd10*/  IADD3.X R39, RZ, R2.reuse, R15, P1, P0 ;  /* 0x00000002ff277210 */ /* 0x080fe40000fe040f */
[----:B------:R-:W-:Y:S02]  /*dd20*/  IADD3 R44, P1, P0, R44, R3, R47 ;  /* 0x000000032c2c7210 */ /* 0x000fe4000783e02f */
[C---:B------:R-:W-:Y:S04]  /*dd30*/  HMMA.16816.F32 R12, R48.reuse, R16, RZ ;  /* 0x00000010300c723c */ /* 0x040fe800000018ff */
[----:B------:R-:W-:Y:S02]  /*dd40*/  IADD3.X R45, RZ, R2, R20, P1, P0 ;  /* 0x00000002ff2d7210 */ /* 0x000fe40000fe0414 */
[----:B------:R-:W-:Y:S02]  /*dd50*/  ISETP.NE.U32.AND P0, PT, R244, RZ, PT ;  /* 0x000000fff400720c */ /* 0x000fe40003f05070 */
[----:B------:R-:W-:Y:S01]  /*dd60*/  ISETP.NE.U32.AND P1, PT, R21, RZ, PT ;  /* 0x000000ff1500720c */ /* 0x000fe20003f25070 */
[C---:B------:R-:W-:Y:S08]  /*dd70*/  HMMA.16816.F32 R16, R48.reuse, R18, RZ ;  /* 0x000000123010723c */ /* 0x040ff000000018ff */
[C---:B-1----:R-:W-:Y:S02]  /*dd80*/  HMMA.16816.F32 R20, R48.reuse, R24, RZ ;  /* 0x000000183014723c */ /* 0x042fe400000018ff */
[----:B------:R1:W-:Y:S01]  /*dd90*/  LDGSTS.E.BYPASS.LTC128B.128.ZFILL [R243+0x2100], [R36.64], P0 ;  /* 0x0210000024f37fae */ /* 0x0003e20008141d46 */
[----:B------:R-:W-:Y:S05]  /*dda0*/  ISETP.NE.U32.AND P0, PT, R46, RZ, PT ;  /* 0x000000ff2e00720c */ /* 0x000fea0003f05070 */
[C---:B------:R-:W-:Y:S02]  /*ddb0*/  HMMA.16816.F32 R24, R48.reuse, R26, RZ ;  /* 0x0000001a3018723c */ /* 0x040fe400000018ff */
[----:B------:R2:W-:Y:S08]  /*ddc0*/  LDGSTS.E.BYPASS.LTC128B.128.ZFILL [R243+0x5100], [R30.64], P2 ;  /* 0x051000001ef37fae */ /* 0x0005f00009141d46 */
[----:B------:R1:W-:Y:S08]  /*ddd0*/  LDGSTS.E.BYPASS.LTC128B.128.ZFILL [R243+0x8100], [R38.64], P1 ;  /* 0x0810000026f37fae */ /* 0x0003f00008941d46 */
[----:B------:R3:W-:Y:S01]  /*dde0*/  LDGSTS.E.BYPASS.LTC128B.128.ZFILL [R243+0xb100], [R44.64], P0 ;  /* 0x0b1000002cf37fae */ /* 0x0007e20008141d46 */
[----:B------:R-:W-:Y:S07]  /*ddf0*/  ISETP.GE.AND P0, PT, R247, 0x1, PT ;  /* 0x00000001f700780c */ /* 0x000fee0003f06270 */
[----:B------:R-:W0:Y:S01]  /*de00*/  LDGDEPBAR ;  /* 0x00000000000079af */ /* 0x000e220000000000 */
[C---:B--2---:R-:W-:Y:S08]  /*de10*/  HMMA.16816.F32 R28, R48.reuse, R32, RZ ;  /* 0x00000020301c723c */ /* 0x044ff000000018ff */
[C---:B------:R-:W-:Y:S08]  /*de20*/  HMMA.16816.F32 R32, R48.reuse, R34, RZ ;  /* 0x000000223020723c */ /* 0x040ff000000018ff */
[C---:B-1----:R-:W-:Y:S08]  /*de30*/  HMMA.16816.F32 R36, R48.reuse, R40, RZ ;  /* 0x000000283024723c */ /* 0x042ff000000018ff */
[C---:B------:R-:W-:Y:S08]  /*de40*/  HMMA.16816.F32 R40, R48.reuse, R42, RZ ;  /* 0x0000002a3028723c */ /* 0x040ff000000018ff */
[C---:B---3--:R-:W-:Y:S08]  /*de50*/  HMMA.16816.F32 R44, R48.reuse, R184, RZ ;  /* 0x000000b8302c723c */ /* 0x048ff000000018ff */
        /* <DEDUP_REMOVED lines=20> */
[C---:B-1----:R-:W-:Y:S01]  /*dfa0*/  HMMA.16816.F32 R4, R184.reuse, R192, R4 ;  /* 0x000000c0b804723c */ /* 0x042fe20000001804 */
[----:B------:R-:W-:Y:S07]  /*dfb0*/  LDSM.16.M88.4 R212, [R228+0x7000] ;  /* 0x00700000e4d4783b */ /* 0x000fee0000000200 */
[C---:B------:R-:W-:Y:S01]  /*dfc0*/  HMMA.16816.F32 R8, R184.reuse, R194, R8 ;  /* 0x000000c2b808723c */ /* 0x040fe20000001808 */
[----:B------:R-:W-:Y:S07]  /*dfd0*/  LDSM.16.M88.4 R192, [R241] ;  /* 0x00000000f1c0783b */ /* 0x000fee0000000200 */
[C---:B--2---:R-:W-:Y:S08]  /*dfe0*/  HMMA.16816.F32 R12, R184.reuse, R196, R12 ;  /* 0x000000c4b80c723c */ /* 0x044ff0000000180c */
[C---:B------:R-:W-:Y:S01]  /*dff0*/  HMMA.16816.F32 R16, R184.reuse, R198, R16 ;  /* 0x000000c6b810723c */ /* 0x040fe20000001810 */
[----:B------:R-:W1:Y:S07]  /*e000*/  LDSM.16.M88.4 R196, [R229+-0x9000] ;  /* 0xff700000e5c4783b */ /* 0x000e6e0000000200 */
[C---:B---3--:R-:W-:Y:S08]  /*e010*/  HMMA.16816.F32 R20, R184.reuse, R200, R20 ;  /* 0x000000c8b814723c */ /* 0x048ff00000001814 */
[C---:B------:R-:W-:Y:S01]  /*e020*/  HMMA.16816.F32 R24, R184.reuse, R202, R24 ;  /* 0x000000cab818723c */ /* 0x040fe20000001818 */
[----:B------:R-:W2:Y:S07]  /*e030*/  LDSM.16.M88.4 R200, [R229+-0x8800] ;  /* 0xff780000e5c8783b */ /* 0x000eae0000000200 */
[C---:B----4-:R-:W-:Y:S08]  /*e040*/  HMMA.16816.F32 R28, R184.reuse, R204, R28 ;  /* 0x000000ccb81c723c */ /* 0x050ff0000000181c */
[C---:B------:R-:W-:Y:S01]  /*e050*/  HMMA.16816.F32 R32, R184.reuse, R206, R32 ;  /* 0x000000ceb820723c */ /* 0x040fe20000001820 */
[----:B------:R-:W3:Y:S07]  /*e060*/  LDSM.16.M88.4 R204, [R229+-0x8000] ;  /* 0xff800000e5cc783b */ /* 0x000eee0000000200 */
[C---:B-----5:R-:W-:Y:S08]  /*e070*/  HMMA.16816.F32 R36, R184.reuse, R188, R36 ;  /* 0x000000bcb824723c */ /* 0x060ff00000001824 */
[C---:B------:R-:W-:Y:S01]  /*e080*/  HMMA.16816.F32 R40, R184.reuse, R190, R40 ;  /* 0x000000beb828723c */ /* 0x040fe20000001828 */
[----:B------:R-:W4:Y:S07]  /*e090*/  LDSM.16.M88.4 R188, [R229+-0x7800] ;  /* 0xff880000e5bc783b */ /* 0x000f2e0000000200 */
[C---:B------:R-:W-:Y:S08]  /*e0a0*/  HMMA.16816.F32 R44, R184.reuse, R208, R44 ;  /* 0x000000d0b82c723c */ /* 0x040ff0000000182c */
[----:B------:R-:W-:Y:S01]  /*e0b0*/  HMMA.16816.F32 R48, R184, R210, R48 ;  /* 0x000000d2b830723c */ /* 0x000fe20000001830 */
[----:B------:R-:W5:Y:S07]  /*e0c0*/  LDSM.16.M88.4 R184, [R229+-0x7000] ;  /* 0xff900000e5b8783b */ /* 0x000f6e0000000200 */
[C---:B-1----:R-:W-:Y:S01]  /*e0d0*/  HMMA.16816.F32 R4, R192.reuse, R196, R4 ;  /* 0x000000c4c004723c */ /* 0x042fe20000001804 */
[----:B------:R-:W-:Y:S07]  /*e0e0*/  LDSM.16.M88.4 R208, [R228+0x3000] ;  /* 0x00300000e4d0783b */ /* 0x000fee0000000200 */
[C---:B------:R-:W-:Y:S01]  /*e0f0*/  HMMA.16816.F32 R8, R192.reuse, R198, R8 ;  /* 0x000000c6c008723c */ /* 0x040fe20000001808 */
[----:B------:R-:W1:Y:S07]  /*e100*/  LDSM.16.M88.4 R196, [R229+-0x6800] ;  /* 0xff980000e5c4783b */ /* 0x000e6e0000000200 */
[C---:B--2---:R-:W-:Y:S08]  /*e110*/  HMMA.16816.F32 R12, R192.reuse, R200, R12 ;  /* 0x000000c8c00c723c */ /* 0x044ff0000000180c */
[C---:B------:R-:W-:Y:S01]  /*e120*/  HMMA.16816.F32 R16, R192.reuse, R202, R16 ;  /* 0x000000cac010723c */ /* 0x040fe20000001810 */
[----:B------:R-:W2:Y:S07]  /*e130*/  LDSM.16.M88.4 R200, [R239+0x4000] ;  /* 0x00400000efc8783b */ /* 0x000eae0000000200 */
[C---:B---3--:R-:W-:Y:S08]  /*e140*/  HMMA.16816.F32 R20, R192.reuse, R204, R20 ;  /* 0x000000ccc014723c */ /* 0x048ff00000001814 */
[C---:B------:R-:W-:Y:S01]  /*e150*/  HMMA.16816.F32 R24, R192.reuse, R206, R24 ;  /* 0x000000cec018723c */ /* 0x040fe20000001818 */
[----:B------:R-:W3:Y:S07]  /*e160*/  LDSM.16.M88.4 R204, [R228+0x3800] ;  /* 0x00380000e4cc783b */ /* 0x000eee0000000200 */
[C---:B----4-:R-:W-:Y:S08]  /*e170*/  HMMA.16816.F32 R28, R192.reuse, R188, R28 ;  /* 0x000000bcc01c723c */ /* 0x050ff0000000181c */
[C---:B------:R-:W-:Y:S01]  /*e180*/  HMMA.16816.F32 R32, R192.reuse, R190, R32 ;  /* 0x000000bec020723c */ /* 0x040fe20000001820 */
[----:B------:R-:W4:Y:S07]  /*e190*/  LDSM.16.M88.4 R188, [R228+0x4000] ;  /* 0x00400000e4bc783b */ /* 0x000f2e0000000200 */
[C---:B-----5:R-:W-:Y:S08]  /*e1a0*/  HMMA.16816.F32 R36, R192.reuse, R184, R36 ;  /* 0x000000b8c024723c */ /* 0x060ff00000001824 */
[C---:B------:R-:W-:Y:S01]  /*e1b0*/  HMMA.16816.F32 R40, R192.reuse, R186, R40 ;  /* 0x000000bac028723c */ /* 0x040fe20000001828 */
[----:B------:R-:W5:Y:S07]  /*e1c0*/  LDSM.16.M88.4 R184, [R228+0x4800] ;  /* 0x00480000e4b8783b */ /* 0x000f6e0000000200 */
[C---:B-1----:R-:W-:Y:S08]  /*e1d0*/  HMMA.16816.F32 R44, R192.reuse, R196, R44 ;  /* 0x000000c4c02c723c */ /* 0x042ff0000000182c */
[----:B------:R-:W-:Y:S01]  /*e1e0*/  HMMA.16816.F32 R48, R192, R198, R48 ;  /* 0x000000c6c030723c */ /* 0x000fe20000001830 */
[----:B------:R-:W1:Y:S07]  /*e1f0*/  LDSM.16.M88.4 R192, [R228+0x5000] ;  /* 0x00500000e4c0783b */ /* 0x000e6e0000000200 */
[C---:B--2---:R-:W-:Y:S01]  /*e200*/  HMMA.16816.F32 R4, R200.reuse, R208, R4 ;  /* 0x000000d0c804723c */ /* 0x044fe20000001804 */
[----:B------:R-:W2:Y:S07]  /*e210*/  LDSM.16.M88.4 R196, [R228+0x5800] ;  /* 0x00580000e4c4783b */ /* 0x000eae0000000200 */
[C---:B------:R-:W-:Y:S01]  /*e220*/  HMMA.16816.F32 R8, R200.reuse, R210, R8 ;  /* 0x000000d2c808723c */ /* 0x040fe20000001808 */
[----:B------:R-:W-:Y:S07]  /*e230*/  LDSM.16.M88.4 R208, [R0] ;  /* 0x0000000000d0783b */ /* 0x000fee0000000200 */
[C---:B---3--:R-:W-:Y:S08]  /*e240*/  HMMA.16816.F32 R12, R200.reuse, R204, R12 ;  /* 0x000000ccc80c723c */ /* 0x048ff0000000180c */
[C---:B------:R-:W-:Y:S01]  /*e250*/  HMMA.16816.F32 R16, R200.reuse, R206, R16 ;  /* 0x000000cec810723c */ /* 0x040fe20000001810 */
[----:B------:R-:W3:Y:S07]  /*e260*/  LDSM.16.M88.4 R204, [R240+0x4000] ;  /* 0x00400000f0cc783b */ /* 0x000eee0000000200 */
[C---:B----4-:R-:W-:Y:S08]  /*e270*/  HMMA.16816.F32 R20, R200.reuse, R188, R20 ;  /* 0x000000bcc814723c */ /* 0x050ff00000001814 */
[C---:B------:R-:W-:Y:S01]  /*e280*/  HMMA.16816.F32 R24, R200.reuse, R190, R24 ;  /* 0x000000bec818723c */ /* 0x040fe20000001818 */
[----:B------:R-:W4:Y:S07]  /*e290*/  LDSM.16.M88.4 R188, [R132] ;  /* 0x0000000084bc783b */ /* 0x000f2e0000000200 */
[C---:B-----5:R-:W-:Y:S08]  /*e2a0*/  HMMA.16816.F32 R28, R200.reuse, R184, R28 ;  /* 0x000000b8c81c723c */ /* 0x060ff0000000181c */
[C---:B------:R-:W-:Y:S01]  /*e2b0*/  HMMA.16816.F32 R32, R200.reuse, R186, R32 ;  /* 0x000000bac820723c */ /* 0x040fe20000001820 */
[----:B------:R-:W5:Y:S07]  /*e2c0*/  LDSM.16.M88.4 R184, [R216] ;  /* 0x00000000d8b8783b */ /* 0x000f6e0000000200 */
[C---:B-1----:R-:W-:Y:S08]  /*e2d0*/  HMMA.16816.F32 R36, R200.reuse, R192, R36 ;  /* 0x000000c0c824723c */ /* 0x042ff00000001824 */
[C---:B------:R-:W-:Y:S01]  /*e2e0*/  HMMA.16816.F32 R40, R200.reuse, R194, R40 ;  /* 0x000000c2c828723c */ /* 0x040fe20000001828 */
[----:B------:R-:W1:Y:S07]  /*e2f0*/  LDSM.16.M88.4 R192, [R217] ;  /* 0x00000000d9c0783b */ /* 0x000e6e0000000200 */
[C---:B--2---:R-:W-:Y:S08]  /*e300*/  HMMA.16816.F32 R44, R200.reuse, R196, R44 ;  /* 0x000000c4c82c723c */ /* 0x044ff0000000182c */
[----:B------:R-:W-:Y:S01]  /*e310*/  HMMA.16816.F32 R48, R200, R198, R48 ;  /* 0x000000c6c830723c */ /* 0x000fe20000001830 */
[----:B------:R-:W2:Y:S07]  /*e320*/  LDSM.16.M88.4 R196, [R218] ;  /* 0x00000000dac4783b */ /* 0x000eae0000000200 */
[C---:B---3--:R-:W-:Y:S01]  /*e330*/  HMMA.16816.F32 R4, R204.reuse, R208, R4 ;  /* 0x000000d0cc04723c */ /* 0x048fe20000001804 */
[----:B------:R-:W3:Y:S07]  /*e340*/  LDSM.16.M88.4 R200, [R219] ;  /* 0x00000000dbc8783b */ /* 0x000eee0000000200 */
[C---:B------:R-:W-:Y:S01]  /*e350*/  HMMA.16816.F32 R8, R204.reuse, R210, R8 ;  /* 0x000000d2cc08723c */ /* 0x040fe20000001808 */
[----:B------:R-:W-:Y:S07]  /*e360*/  LDSM.16.M88.4 R208, [R230+0x3000] ;  /* 0x00300000e6d0783b */ /* 0x000fee0000000200 */
[C---:B----4-:R-:W-:Y:S01]  /*e370*/  HMMA.16816.F32 R12, R204.reuse, R188, R12 ;  /* 0x000000bccc0c723c */ /* 0x050fe2000000180c */
[----:B------:R-:W-:Y:S07]  /*e380*/  LDSM.16.M88.4 R216, [R222] ;  /* 0x00000000ded8783b */ /* 0x000fee0000000200 */
[C---:B------:R-:W-:Y:S01]  /*e390*/  HMMA.16816.F32 R16, R204.reuse, R190, R16 ;  /* 0x000000becc10723c */ /* 0x040fe20000001810 */
[----:B------:R-:W4:Y:S07]  /*e3a0*/  LDSM.16.M88.4 R188, [R242+0x4000] ;  /* 0x00400000f2bc783b */ /* 0x000f2e0000000200 */
[C---:B-----5:R-:W-:Y:S08]  /*e3b0*/  HMMA.16816.F32 R20, R204.reuse, R184, R20 ;  /* 0x000000b8cc14723c */ /* 0x060ff00000001814 */
[C---:B------:R-:W-:Y:S01]  /*e3c0*/  HMMA.16816.F32 R24, R204.reuse, R186, R24 ;  /* 0x000000bacc18723c */ /* 0x040fe20000001818 */
[----:B------:R-:W5:Y:S07]  /*e3d0*/  LDSM.16.M88.4 R184, [R230+0x3800] ;  /* 0x00380000e6b8783b */ /* 0x000f6e0000000200 */
        /* <DEDUP_REMOVED lines=8> */
[----:B------:R-:W3:Y:S07]  /*e460*/  LDSM.16.M88.4 R200, [R230+0x5000] ;  /* 0x00500000e6c8783b */ /* 0x000eee0000000200 */
[C---:B----4-:R-:W-:Y:S01]  /*e470*/  HMMA.16816.F32 R4, R188.reuse, R208, R4 ;  /* 0x000000d0bc04723c */ /* 0x050fe20000001804 */
[----:B------:R-:W-:Y:S07]  /*e480*/  LDSM.16.M88.4 R204, [R241+0x4000] ;  /* 0x00400000f1cc783b */ /* 0x000fee0000000200 */
[C---:B------:R-:W-:Y:S01]  /*e490*/  HMMA.16816.F32 R8, R188.reuse, R210, R8 ;  /* 0x000000d2bc08723c */ /* 0x040fe20000001808 */
[----:B------:R-:W-:Y:S07]  /*e4a0*/  LDSM.16.M88.4 R208, [R229+-0x6000] ;  /* 0xffa00000e5d0783b */ /* 0x000fee0000000200 */
[C---:B-----5:R-:W-:Y:S08]  /*e4b0*/  HMMA.16816.F32 R12, R188.reuse, R184, R12 ;  /* 0x000000b8bc0c723c */ /* 0x060ff0000000180c */
[C---:B------:R-:W-:Y:S01]  /*e4c0*/  HMMA.16816.F32 R16, R188.reuse, R186, R16 ;  /* 0x000000babc10723c */ /* 0x040fe20000001810 */
[----:B------:R-:W4:Y:S07]  /*e4d0*/  LDSM.16.M88.4 R184, [R230+0x5800] ;  /* 0x00580000e6b8783b */ /* 0x000f2e0000000200 */
[C---:B-1----:R-:W-:Y:S08]  /*e4e0*/  HMMA.16816.F32 R20, R188.reuse, R192, R20 ;  /* 0x000000c0bc14723c */ /* 0x042ff00000001814 */
[C---:B------:R-:W-:Y:S01]  /*e4f0*/  HMMA.16816.F32 R24, R188.reuse, R194, R24 ;  /* 0x000000c2bc18723c */ /* 0x040fe20000001818 */
[----:B------:R-:W1:Y:S07]  /*e500*/  LDSM.16.M88.4 R192, [R229+-0x5800] ;  /* 0xffa80000e5c0783b */ /* 0x000e6e0000000200 */
[C---:B--2---:R-:W-:Y:S08]  /*e510*/  HMMA.16816.F32 R28, R188.reuse, R196, R28 ;  /* 0x000000c4bc1c723c */ /* 0x044ff0000000181c */
[C---:B------:R-:W-:Y:S01]  /*e520*/  HMMA.16816.F32 R32, R188.reuse, R198, R32 ;  /* 0x000000c6bc20723c */ /* 0x040fe20000001820 */
[----:B------:R-:W2:Y:S07]  /*e530*/  LDSM.16.M88.4 R196, [R229+-0x5000] ;  /* 0xffb00000e5c4783b */ /* 0x000eae0000000200 */
[C---:B---3--:R-:W-:Y:S08]  /*e540*/  HMMA.16816.F32 R36, R188.reuse, R200, R36 ;  /* 0x000000c8bc24723c */ /* 0x048ff00000001824 */
[C---:B------:R-:W-:Y:S01]  /*e550*/  HMMA.16816.F32 R40, R188.reuse, R202, R40 ;  /* 0x000000cabc28723c */ /* 0x040fe20000001828 */
[----:B------:R-:W3:Y:S07]  /*e560*/  LDSM.16.M88.4 R200, [R229+-0x4800] ;  /* 0xffb80000e5c8783b */ /* 0x000eee0000000200 */
[C---:B----4-:R-:W-:Y:S08]  /*e570*/  HMMA.16816.F32 R44, R188.reuse, R184, R44 ;  /* 0x000000b8bc2c723c */ /* 0x050ff0000000182c */
[----:B------:R-:W-:Y:S01]  /*e580*/  HMMA.16816.F32 R48, R188, R186, R48 ;  /* 0x000000babc30723c */ /* 0x000fe20000001830 */
[----:B------:R-:W4:Y:S07]  /*e590*/  LDSM.16.M88.4 R184, [R229+-0x4000] ;  /* 0xffc00000e5b8783b */ /* 0x000f2e0000000200 */
[C---:B------:R-:W-:Y:S01]  /*e5a0*/  HMMA.16816.F32 R4, R204.reuse, R208, R4 ;  /* 0x000000d0cc04723c */ /* 0x040fe20000001804 */
[----:B------:R-:W5:Y:S07]  /*e5b0*/  LDSM.16.M88.4 R188, [R229+-0x3800] ;  /* 0xffc80000e5bc783b */ /* 0x000f6e0000000200 */
[C---:B------:R-:W-:Y:S01]  /*e5c0*/  HMMA.16816.F32 R8, R204.reuse, R210, R8 ;  /* 0x000000d2cc08723c */ /* 0x040fe20000001808 */
[----:B------:R-:W-:Y:S07]  /*e5d0*/  LDSM.16.M88.4 R208, [R228+0x6800] ;  /* 0x00680000e4d0783b */ /* 0x000fee0000000200 */
[C---:B-1----:R-:W-:Y:S08]  /*e5e0*/  HMMA.16816.F32 R12, R204.reuse, R192, R12 ;  /* 0x000000c0cc0c723c */ /* 0x042ff0000000180c */
[C---:B------:R-:W-:Y:S01]  /*e5f0*/  HMMA.16816.F32 R16, R204.reuse, R194, R16 ;  /* 0x000000c2cc10723c */ /* 0x040fe20000001810 */
[----:B------:R-:W-:Y:S07]  /*e600*/  LDSM.16.M88.4 R192, [R239+0x8000] ;  /* 0x00800000efc0783b */ /* 0x000fee0000000200 */
[C---:B--2---:R-:W-:Y:S08]  /*e610*/  HMMA.16816.F32 R20, R204.reuse, R196, R20 ;  /* 0x000000c4cc14723c */ /* 0x044ff00000001814 */
[C---:B------:R-:W-:Y:S01]  /*e620*/  HMMA.16816.F32 R24, R204.reuse, R198, R24 ;  /* 0x000000c6cc18723c */ /* 0x040fe20000001818 */
[----:B------:R-:W1:Y:S07]  /*e630*/  LDSM.16.M88.4 R196, [R228+0x6000] ;  /* 0x00600000e4c4783b */ /* 0x000e6e0000000200 */
        /* <DEDUP_REMOVED lines=8> */
[----:B------:R-:W4:Y:S07]  /*e6c0*/  LDSM.16.M88.4 R188, [R228+0x8800] ;  /* 0x00880000e4bc783b */ /* 0x000f2e0000000200 */
[C---:B-1----:R-:W-:Y:S01]  /*e6d0*/  HMMA.16816.F32 R4, R192.reuse, R196, R4 ;  /* 0x000000c4c004723c */ /* 0x042fe20000001804 */
[----:B------:R-:W-:Y:S07]  /*e6e0*/  LDSM.16.M88.4 R204, [R220] ;  /* 0x00000000dccc783b */ /* 0x000fee0000000200 */
[C---:B------:R-:W-:Y:S01]  /*e6f0*/  HMMA.16816.F32 R8, R192.reuse, R198, R8 ;  /* 0x000000c6c008723c */ /* 0x040fe20000001808 */
[----:B------:R-:W1:Y:S07]  /*e700*/  LDSM.16.M88.4 R196, [R240+0x8000] ;  /* 0x00800000f0c4783b */ /* 0x000e6e0000000200 */
[C---:B------:R-:W-:Y:S08]  /*e710*/  HMMA.16816.F32 R12, R192.reuse, R208, R12 ;  /* 0x000000d0c00c723c */ /* 0x040ff0000000180c */
[C---:B------:R-:W-:Y:S01]  /*e720*/  HMMA.16816.F32 R16, R192.reuse, R210, R16 ;  /* 0x000000d2c010723c */ /* 0x040fe20000001810 */
[----:B------:R-:W5:Y:S07]  /*e730*/  LDSM.16.M88.4 R208, [R221] ;  /* 0x00000000ddd0783b */ /* 0x000f6e0000000200 */
[C---:B------:R-:W-:Y:S08]  /*e740*/  HMMA.16816.F32 R20, R192.reuse, R212, R20 ;  /* 0x000000d4c014723c */ /* 0x040ff00000001814 */
[C---:B------:R-:W-:Y:S01]  /*e750*/  HMMA.16816.F32 R24, R192.reuse, R214, R24 ;  /* 0x000000d6c018723c */ /* 0x040fe20000001818 */
[----:B------:R-:W-:Y:S07]  /*e760*/  LDSM.16.M88.4 R212, [R230+0x6000] ;  /* 0x00600000e6d4783b */ /* 0x000fee0000000200 */
[C---:B--2---:R-:W-:Y:S08]  /*e770*/  HMMA.16816.F32 R28, R192.reuse, R200, R28 ;  /* 0x000000c8c01c723c */ /* 0x044ff0000000181c */
[C---:B------:R-:W-:Y:S01]  /*e780*/  HMMA.16816.F32 R32, R192.reuse, R202, R32 ;  /* 0x000000cac020723c */ /* 0x040fe20000001820 */
[----:B------:R-:W2:Y:S07]  /*e790*/  LDSM.16.M88.4 R200, [R223] ;  /* 0x00000000dfc8783b */ /* 0x000eae0000000200 */
[C---:B---3--:R-:W-:Y:S01]  /*e7a0*/  HMMA.16816.F32 R36, R192.reuse, R184, R36 ;  /* 0x000000b8c024723c */ /* 0x048fe20000001824 */
[----:B------:R-:W-:Y:S07]  /*e7b0*/  LDSM.16.M88.4 R220, [R230+0x6800] ;  /* 0x00680000e6dc783b */ /* 0x000fee0000000200 */
[C---:B------:R-:W-:Y:S01]  /*e7c0*/  HMMA.16816.F32 R40, R192.reuse, R186, R40 ;  /* 0x000000bac028723c */ /* 0x040fe20000001828 */
[----:B------:R-:W3:Y:S07]  /*e7d0*/  LDSM.16.M88.4 R184, [R224] ;  /* 0x00000000e0b8783b */ /* 0x000eee0000000200 */
[C---:B----4-:R-:W-:Y:S08]  /*e7e0*/  HMMA.16816.F32 R44, R192.reuse, R188, R44 ;  /* 0x000000bcc02c723c */ /* 0x050ff0000000182c */
[----:B------:R-:W-:Y:S01]  /*e7f0*/  HMMA.16816.F32 R48, R192, R190, R48 ;  /* 0x000000bec030723c */ /* 0x000fe20000001830 */
[----:B------:R-:W4:Y:S07]  /*e800*/  LDSM.16.M88.4 R188, [R225] ;  /* 0x00000000e1bc783b */ /* 0x000f2e0000000200 */
[C---:B-1----:R-:W-:Y:S01]  /*e810*/  HMMA.16816.F32 R4, R196.reuse, R204, R4 ;  /* 0x000000ccc404723c */ /* 0x042fe20000001804 */
[----:B------:R-:W1:Y:S07]  /*e820*/  LDSM.16.M88.4 R192, [R242+0x8000] ;  /* 0x00800000f2c0783b */ /* 0x000e6e0000000200 */
[C---:B------:R-:W-:Y:S01]  /*e830*/  HMMA.16816.F32 R8, R196.reuse, R206, R8 ;  /* 0x000000cec408723c */ /* 0x040fe20000001808 */
[----:B------:R-:W1:Y:S07]  /*e840*/  LDSM.16.M88.4 R204, [R230+0x7000] ;  /* 0x00700000e6cc783b */ /* 0x000e6e0000000200 */
[C---:B-----5:R-:W-:Y:S08]  /*e850*/  HMMA.16816.F32 R12, R196.reuse, R208, R12 ;  /* 0x000000d0c40c723c */ /* 0x060ff0000000180c */
[C---:B------:R-:W-:Y:S01]  /*e860*/  HMMA.16816.F32 R16, R196.reuse, R210, R16 ;  /* 0x000000d2c410723c */ /* 0x040fe20000001810 */
[----:B------:R-:W5:Y:S07]  /*e870*/  LDSM.16.M88.4 R208, [R230+0x7800] ;  /* 0x00780000e6d0783b */ /* 0x000f6e0000000200 */
[C---:B------:R-:W-:Y:S08]  /*e880*/  HMMA.16816.F32 R20, R196.reuse, R216, R20 ;  /* 0x000000d8c414723c */ /* 0x040ff00000001814 */
[C---:B------:R-:W-:Y:S01]  /*e890*/  HMMA.16816.F32 R24, R196.reuse, R218, R24 ;  /* 0x000000dac418723c */ /* 0x040fe20000001818 */
[----:B------:R-:W1:Y:S07]  /*e8a0*/  LDSM.16.M88.4 R216, [R230+0x8000] ;  /* 0x00800000e6d8783b */ /* 0x000e6e0000000200 */
[C---:B--2---:R-:W-:Y:S08]  /*e8b0*/  HMMA.16816.F32 R28, R196.reuse, R200, R28 ;  /* 0x000000c8c41c723c */ /* 0x044ff0000000181c */
[C---:B------:R-:W-:Y:S01]  /*e8c0*/  HMMA.16816.F32 R32, R196.reuse, R202, R32 ;  /* 0x000000cac420723c */ /* 0x040fe20000001820 */
[----:B------:R-:W-:Y:S07]  /*e8d0*/  LDSM.16.M88.4 R200, [R229+-0x2800] ;  /* 0xffd80000e5c8783b */ /* 0x000fee0000000200 */
[C---:B---3--:R-:W-:Y:S08]  /*e8e0*/  HMMA.16816.F32 R36, R196.reuse, R184, R36 ;  /* 0x000000b8c424723c */ /* 0x048ff00000001824 */
[C---:B------:R-:W-:Y:S01]  /*e8f0*/  HMMA.16816.F32 R40, R196.reuse, R186, R40 ;  /* 0x000000bac428723c */ /* 0x040fe20000001828 */
[----:B------:R-:W2:Y:S07]  /*e900*/  LDSM.16.M88.4 R184, [R230+0x8800] ;  /* 0x00880000e6b8783b */ /* 0x000eae0000000200 */
[C---:B----4-:R-:W-:Y:S08]  /*e910*/  HMMA.16816.F32 R44, R196.reuse, R188, R44 ;  /* 0x000000bcc42c723c */ /* 0x050ff0000000182c */
[----:B------:R-:W-:Y:S01]  /*e920*/  HMMA.16816.F32 R48, R196, R190, R48 ;  /* 0x000000bec430723c */ /* 0x000fe20000001830 */
[----:B------:R-:W-:Y:S07]  /*e930*/  LDSM.16.M88.4 R188, [R241+0x8000] ;  /* 0x00800000f1bc783b */ /* 0x000fee0000000200 */
[C---:B-1----:R-:W-:Y:S01]  /*e940*/  HMMA.16816.F32 R4, R192.reuse, R212, R4 ;  /* 0x000000d4c004723c */ /* 0x042fe20000001804 */
[----:B------:R-:W1:Y:S07]  /*e950*/  LDSM.16.M88.4 R196, [R229+-0x3000] ;  /* 0xffd00000e5c4783b */ /* 0x000e6e0000000200 */
[C---:B------:R-:W-:Y:S01]  /*e960*/  HMMA.16816.F32 R8, R192.reuse, R214, R8 ;  /* 0x000000d6c008723c */ /* 0x040fe20000001808 */
[----:B------:R-:W-:Y:S07]  /*e970*/  LDSM.16.M88.4 R212, [R229+-0x1000] ;  /* 0xfff00000e5d4783b */ /* 0x000fee0000000200 */
[C---:B------:R-:W-:Y:S08]  /*e980*/  HMMA.16816.F32 R12, R192.reuse, R220, R12 ;  /* 0x000000dcc00c723c */ /* 0x040ff0000000180c */
[C---:B------:R-:W-:Y:S01]  /*e990*/  HMMA.16816.F32 R16, R192.reuse, R222, R16 ;  /* 0x000000dec010723c */ /* 0x040fe20000001810 */
[----:B------:R-:W-:Y:S07]  /*e9a0*/  LDSM.16.M88.4 R220, [R229+-0x800] ;  /* 0xfff80000e5dc783b */ /* 0x000fee0000000200 */
[C---:B------:R-:W-:Y:S08]  /*e9b0*/  HMMA.16816.F32 R20, R192.reuse, R204, R20 ;  /* 0x000000ccc014723c */ /* 0x040ff00000001814 */
[C---:B------:R-:W-:Y:S01]  /*e9c0*/  HMMA.16816.F32 R24, R192.reuse, R206, R24 ;  /* 0x000000cec018723c */ /* 0x040fe20000001818 */
[----:B------:R-:W3:Y:S07]  /*e9d0*/  LDSM.16.M88.4 R204, [R229+-0x2000] ;  /* 0xffe00000e5cc783b */ /* 0x000eee0000000200 */
[C---:B-----5:R-:W-:Y:S08]  /*e9e0*/  HMMA.16816.F32 R28, R192.reuse, R208, R28 ;  /* 0x000000d0c01c723c */ /* 0x060ff0000000181c */
[C---:B------:R-:W-:Y:S01]  /*e9f0*/  HMMA.16816.F32 R32, R192.reuse, R210, R32 ;  /* 0x000000d2c020723c */ /* 0x040fe20000001820 */
[----:B------:R-:W4:Y:S07]  /*ea00*/  LDSM.16.M88.4 R208, [R229+-0x1800] ;  /* 0xffe80000e5d0783b */ /* 0x000f2e0000000200 */
[C---:B------:R-:W-:Y:S08]  /*ea10*/  HMMA.16816.F32 R36, R192.reuse, R216, R36 ;  /* 0x000000d8c024723c */ /* 0x040ff00000001824 */
[C---:B------:R-:W-:Y:S01]  /*ea20*/  HMMA.16816.F32 R40, R192.reuse, R218, R40 ;  /* 0x000000dac028723c */ /* 0x040fe20000001828 */
[----:B------:R-:W-:Y:S07]  /*ea30*/  LDSM.16.M88.4 R216, [R226] ;  /* 0x00000000e2d8783b */ /* 0x000fee0000000200 */
[C---:B--2---:R-:W-:Y:S08]  /*ea40*/  HMMA.16816.F32 R44, R192.reuse, R184, R44 ;  /* 0x000000b8c02c723c */ /* 0x044ff0000000182c */
[----:B------:R-:W-:Y:S01]  /*ea50*/  HMMA.16816.F32 R48, R192, R186, R48 ;  /* 0x000000bac030723c */ /* 0x000fe20000001830 */
[----:B------:R-:W-:Y:S07]  /*ea60*/  LDSM.16.M88.4 R184, [R239+0xc000] ;  /* 0x00c00000efb8783b */ /* 0x000fee0000000200 */
[C---:B-1----:R-:W-:Y:S01]  /*ea70*/  HMMA.16816.F32 R4, R188.reuse, R196, R4 ;  /* 0x000000c4bc04723c */ /* 0x042fe20000001804 */
[----:B------:R-:W1:Y:S07]  /*ea80*/  LDSM.16.M88.4 R192, [R228+0x9000] ;  /* 0x00900000e4c0783b */ /* 0x000e6e0000000200 */
[C---:B------:R-:W-:Y:S01]  /*ea90*/  HMMA.16816.F32 R8, R188.reuse, R198, R8 ;  /* 0x000000c6bc08723c */ /* 0x040fe20000001808 */
[----:B------:R-:W2:Y:S07]  /*eaa0*/  LDSM.16.M88.4 R196, [R228+0x9800] ;  /* 0x00980000e4c4783b */ /* 0x000eae0000000200 */
[C---:B------:R-:W-:Y:S08]  /*eab0*/  HMMA.16816.F32 R12, R188.reuse, R200, R12 ;  /* 0x000000c8bc0c723c */ /* 0x040ff0000000180c */
[C---:B------:R-:W-:Y:S01]  /*eac0*/  HMMA.16816.F32 R16, R188.reuse, R202, R16 ;  /* 0x000000cabc10723c */ /* 0x040fe20000001810 */
[----:B------:R-:W5:Y:S07]  /*ead0*/  LDSM.16.M88.4 R200, [R228+0xa000] ;  /* 0x00a00000e4c8783b */ /* 0x000f6e0000000200 */
[C---:B---3--:R-:W-:Y:S08]  /*eae0*/  HMMA.16816.F32 R20, R188.reuse, R204, R20 ;  /* 0x000000ccbc14723c */ /* 0x048ff00000001814 */
[C---:B------:R-:W-:Y:S01]  /*eaf0*/  HMMA.16816.F32 R24, R188.reuse, R206, R24 ;  /* 0x000000cebc18723c */ /* 0x040fe20000001818 */
[----:B------:R-:W3:Y:S07]  /*eb00*/  LDSM.16.M88.4 R204, [R228+0xa800] ;  /* 0x00a80000e4cc783b */ /* 0x000eee0000000200 */
[C---:B----4-:R-:W-:Y:S08]  /*eb10*/  HMMA.16816.F32 R28, R188.reuse, R208, R28 ;  /* 0x000000d0bc1c723c */ /* 0x050ff0000000181c */
[C---:B------:R-:W-:Y:S01]  /*eb20*/  HMMA.16816.F32 R32, R188.reuse, R210, R32 ;  /* 0x000000d2bc20723c */ /* 0x040fe20000001820 */
[----:B------:R-:W4:Y:S07]  /*eb30*/  LDSM.16.M88.4 R208, [R228+0xb000] ;  /* 0x00b00000e4d0783b */ /* 0x000f2e0000000200 */
[C---:B------:R-:W-:Y:S08]  /*eb40*/  HMMA.16816.F32 R36, R188.reuse, R212, R36 ;  /* 0x000000d4bc24723c */ /* 0x040ff00000001824 */
[C---:B------:R-:W-:Y:S01]  /*eb50*/  HMMA.16816.F32 R40, R188.reuse, R214, R40 ;  /* 0x000000d6bc28723c */ /* 0x040fe20000001828 */
[----:B------:R-:W-:Y:S07]  /*eb60*/  LDSM.16.M88.4 R212, [R240+0xc000] ;  /* 0x00c00000f0d4783b */ /* 0x000fee0000000200 */
[C---:B------:R-:W-:Y:S08]  /*eb70*/  HMMA.16816.F32 R44, R188.reuse, R220, R44 ;  /* 0x000000dcbc2c723c */ /* 0x040ff0000000182c */
[----:B------:R-:W-:Y:S01]  /*eb80*/  HMMA.16816.F32 R48, R188, R222, R48 ;  /* 0x000000debc30723c */ /* 0x000fe20000001830 */
[----:B------:R-:W3:Y:S07]  /*eb90*/  LDSM.16.M88.4 R188, [R228+0xb800] ;  /* 0x00b80000e4bc783b */ /* 0x000eee0000000200 */
[C---:B-1----:R-:W-:Y:S01]  /*eba0*/  HMMA.16816.F32 R4, R184.reuse, R192, R4 ;  /* 0x000000c0b804723c */ /* 0x042fe20000001804 */
[----:B------:R-:W1:Y:S07]  /*ebb0*/  LDSM.16.M88.4 R220, [R227] ;  /* 0x00000000e3dc783b */ /* 0x000e6e0000000200 */
[C---:B------:R-:W-:Y:S01]  /*ebc0*/  HMMA.16816.F32 R8, R184.reuse, R194, R8 ;  /* 0x000000c2b808723c */ /* 0x040fe20000001808 */
[----:B------:R-:W1:Y:S07]  /*ebd0*/  LDSM.16.M88.4 R192, [R235] ;  /* 0x00000000ebc0783b */ /* 0x000e6e0000000200 */
[C---:B--2---:R-:W-:Y:S01]  /*ebe0*/  HMMA.16816.F32 R12, R184.reuse, R196, R12 ;  /* 0x000000c4b80c723c */ /* 0x044fe2000000180c */
[----:B------:R-:W2:Y:S07]  /*ebf0*/  LDSM.16.M88.4 R224, [R236] ;  /* 0x00000000ece0783b */ /* 0x000eae0000000200 */
[C---:B------:R-:W-:Y:S01]  /*ec00*/  HMMA.16816.F32 R16, R184.reuse, R198, R16 ;  /* 0x000000c6b810723c */ /* 0x040fe20000001810 */
[----:B------:R-:W1:Y:S07]  /*ec10*/  LDSM.16.M88.4 R196, [R237] ;  /* 0x00000000edc4783b */ /* 0x000e6e0000000200 */
[C---:B-----5:R-:W-:Y:S08]  /*ec20*/  HMMA.16816.F32 R20, R184.reuse, R200, R20 ;  /* 0x000000c8b814723c */ /* 0x060ff00000001814 */
        /* <DEDUP_REMOVED lines=8> */
[C---:B------:R-:W-:Y:S08]  /*ecb0*/  HMMA.16816.F32 R44, R184.reuse, R188, R44 ;  /* 0x000000bcb82c723c */ /* 0x040ff0000000182c */
[----:B------:R-:W-:Y:S01]  /*ecc0*/  HMMA.16816.F32 R48, R184, R190, R48 ;  /* 0x000000beb830723c */ /* 0x000fe20000001830 */
[----:B------:R-:W3:Y:S07]  /*ecd0*/  LDSM.16.M88.4 R184, [R238] ;  /* 0x00000000eeb8783b */ /* 0x000eee0000000200 */
[C---:B------:R-:W-:Y:S01]  /*ece0*/  HMMA.16816.F32 R4, R212.reuse, R216, R4 ;  /* 0x000000d8d404723c */ /* 0x040fe20000001804 */
[----:B------:R-:W4:Y:S07]  /*ecf0*/  LDSM.16.M88.4 R188, [R242+0xc000] ;  /* 0x00c00000f2bc783b */ /* 0x000f2e0000000200 */
[C---:B------:R-:W-:Y:S01]  /*ed00*/  HMMA.16816.F32 R8, R212.reuse, R218, R8 ;  /* 0x000000dad408723c */ /* 0x040fe20000001808 */
[----:B------:R-:W-:Y:S07]  /*ed10*/  LDSM.16.M88.4 R216, [R230+0xb000] ;  /* 0x00b00000e6d8783b */ /* 0x000fee0000000200 */
[C---:B-1----:R-:W-:Y:S08]  /*ed20*/  HMMA.16816.F32 R12, R212.reuse, R220, R12 ;  /* 0x000000dcd40c723c */ /* 0x042ff0000000180c */
[C---:B------:R-:W-:Y:S01]  /*ed30*/  HMMA.16816.F32 R16, R212.reuse, R222, R16 ;  /* 0x000000ded410723c */ /* 0x040fe20000001810 */
[----:B------:R-:W-:Y:S07]  /*ed40*/  LDSM.16.M88.4 R220, [R241+0xc000] ;  /* 0x00c00000f1dc783b */ /* 0x000fee0000000200 */
[C---:B------:R-:W-:Y:S08]  /*ed50*/  HMMA.16816.F32 R20, R212.reuse, R192, R20 ;  /* 0x000000c0d414723c */ /* 0x040ff00000001814 */
[C---:B------:R-:W-:Y:S01]  /*ed60*/  HMMA.16816.F32 R24, R212.reuse, R194, R24 ;  /* 0x000000c2d418723c */ /* 0x040fe20000001818 */
[----:B------:R-:W1:Y:S07]  /*ed70*/  LDSM.16.M88.4 R192, [R230+0x9800] ;  /* 0x00980000e6c0783b */ /* 0x000e6e0000000200 */
[C---:B--2---:R-:W-:Y:S08]  /*ed80*/  HMMA.16816.F32 R28, R212.reuse, R224, R28 ;  /* 0x000000e0d41c723c */ /* 0x044ff0000000181c */
[C---:B------:R-:W-:Y:S01]  /*ed90*/  HMMA.16816.F32 R32, R212.reuse, R226, R32 ;  /* 0x000000e2d420723c */ /* 0x040fe20000001820 */
[----:B------:R-:W-:Y:S07]  /*eda0*/  LDSM.16.M88.4 R224, [R229] ;  /* 0x00000000e5e0783b */ /* 0x000fee0000000200 */
[C---:B------:R-:W-:Y:S08]  /*edb0*/  HMMA.16816.F32 R36, R212.reuse, R196, R36 ;  /* 0x000000c4d424723c */ /* 0x040ff00000001824 */
[C---:B------:R-:W-:Y:S01]  /*edc0*/  HMMA.16816.F32 R40, R212.reuse, R198, R40 ;  /* 0x000000c6d428723c */ /* 0x040fe20000001828 */
[----:B------:R-:W2:Y:S07]  /*edd0*/  LDSM.16.M88.4 R196, [R230+0xb800] ;  /* 0x00b80000e6c4783b */ /* 0x000eae0000000200 */
[C---:B---3--:R-:W-:Y:S08]  /*ede0*/  HMMA.16816.F32 R44, R212.reuse, R184, R44 ;  /* 0x000000b8d42c723c */ /* 0x048ff0000000182c */
[----:B------:R-:W-:Y:S01]  /*edf0*/  HMMA.16816.F32 R48, R212, R186, R48 ;  /* 0x000000bad430723c */ /* 0x000fe20000001830 */
[----:B------:R-:W3:Y:S07]  /*ee00*/  LDSM.16.M88.4 R184, [R229+0x800] ;  /* 0x00080000e5b8783b */ /* 0x000eee0000000200 */
[C---:B----4-:R-:W-:Y:S08]  /*ee10*/  HMMA.16816.F32 R4, R188.reuse, R200, R4 ;  /* 0x000000c8bc04723c */ /* 0x050ff00000001804 */
[C---:B------:R-:W-:Y:S08]  /*ee20*/  HMMA.16816.F32 R8, R188.reuse, R202, R8 ;  /* 0x000000cabc08723c */ /* 0x040ff00000001808 */
[C---:B-1----:R-:W-:Y:S08]  /*ee30*/  HMMA.16816.F32 R12, R188.reuse, R192, R12 ;  /* 0x000000c0bc0c723c */ /* 0x042ff0000000180c */
        /* <DEDUP_REMOVED lines=8> */
[----:B------:R-:W-:Y:S08]  /*eec0*/  HMMA.16816.F32 R48, R188, R198, R48 ;  /* 0x000000c6bc30723c */ /* 0x000ff00000001830 */
[C---:B------:R-:W-:Y:S08]  /*eed0*/  HMMA.16816.F32 R4, R220.reuse, R224, R4 ;  /* 0x000000e0dc04723c */ /* 0x040ff00000001804 */
[C---:B------:R-:W-:Y:S08]  /*eee0*/  HMMA.16816.F32 R8, R220.reuse, R226, R8 ;  /* 0x000000e2dc08723c */ /* 0x040ff00000001808 */
[C---:B---3--:R-:W-:Y:S08]  /*eef0*/  HMMA.16816.F32 R12, R220.reuse, R184, R12 ;  /* 0x000000b8dc0c723c */ /* 0x048ff0000000180c */
        /* <DEDUP_REMOVED lines=26> */
[----:B------:R1:W1:Y:S10]  /*f0a0*/  MUFU.TANH R200, R12 ;  /* 0x0000000c00c87308 */ /* 0x0002740000002400 */
[----:B------:R1:W1:Y:S01]  /*f0b0*/  MUFU.TANH R197, R13 ;  /* 0x0000000d00c57308 */ /* 0x0002620000002400 */
[----:B-----5:R-:W5:Y:S01]  /*f0c0*/  LDSM.16.M88.4 R8, [R229+0x1800] ;  /* 0x00180000e508783b */ /* 0x020f620000000200 */
[C---:B----4-:R-:W-:Y:S08]  /*f0d0*/  HMMA.16816.F32 R20, R220.reuse, R4, R20 ;  /* 0x00000004dc14723c */ /* 0x050ff00000001814 */
[----:B------:R4:W1:Y:S01]  /*f0e0*/  MUFU.TANH R199, R14 ;  /* 0x0000000e00c77308 */ /* 0x0008620000002400 */
[C---:B------:R-:W-:Y:S01]  /*f0f0*/  HMMA.16816.F32 R24, R220.reuse, R6, R24 ;  /* 0x00000006dc18723c */ /* 0x040fe20000001818 */
[----:B------:R-:W1:Y:S08]  /*f100*/  LDSM.16.M88.4 R4, [R229+0x2000] ;  /* 0x00200000e504783b */ /* 0x000e700000000200 */
[----:B------:R4:W1:Y:S06]  /*f110*/  MUFU.TANH R201, R15 ;  /* 0x0000000f00c97308 */ /* 0x00086c0000002400 */
[----:B------:R-:W-:Y:S04]  /*f120*/  FMUL.FTZ R20, R20, c[0x0][0x320] ;  /* 0x0000c80014147a20 */ /* 0x000fe80000410000 */
[----:B------:R4:W1:Y:S01]  /*f130*/  MUFU.TANH R196, R16 ;  /* 0x0000001000c47308 */ /* 0x0008620000002400 */
[----:B------:R-:W-:Y:S02]  /*f140*/  FMUL.FTZ R21, R21, c[0x0][0x320] ;  /* 0x0000c80015157a20 */ /* 0x000fe40000410000 */
[----:B------:R-:W-:Y:S02]  /*f150*/  FMUL.FTZ R22, R22, c[0x0][0x320] ;  /* 0x0000c80016167a20 */ /* 0x000fe40000410000 */
[----:B------:R-:W-:Y:S02]  /*f160*/  FMUL.FTZ R23, R23, c[0x0][0x320] ;  /* 0x0000c80017177a20 */ /* 0x000fe40000410000 */
[----:B------:R-:W-:Y:S02]  /*f170*/  FMUL.FTZ R24, R24, c[0x0][0x320] ;  /* 0x0000c80018187a20 */ /* 0x000fe40000410000 */
[----:B------:R-:W-:Y:S01]  /*f180*/  FMUL.FTZ R25, R25, c[0x0][0x320] ;  /* 0x0000c80019197a20 */ /* 0x000fe20000410000 */
[----:B------:R4:W2:Y:S01]  /*f190*/  MUFU.TANH R195, R17 ;  /* 0x0000001100c37308 */ /* 0x0008a20000002400 */
[----:B------:R-:W-:Y:S02]  /*f1a0*/  FMUL.FTZ R26, R26, c[0x0][0x320] ;  /* 0x0000c8001a1a7a20 */ /* 0x000fe40000410000 */
[----:B------:R-:W-:Y:S01]  /*f1b0*/  FMUL.FTZ R27, R27, c[0x0][0x320] ;  /* 0x0000c8001b1b7a20 */ /* 0x000fe20000410000 */
[C---:B-----5:R-:W-:Y:S06]  /*f1c0*/  HMMA.16816.F32 R28, R220.reuse, R8, R28 ;  /* 0x00000008dc1c723c */ /* 0x060fec000000181c */
[----:B------:R4:W2:Y:S02]  /*f1d0*/  MUFU.TANH R198, R18 ;  /* 0x0000001200c67308 */ /* 0x0008a40000002400 */
        /* <DEDUP_REMOVED lines=12> */
[----:B------:R4:W1:Y:S03]  /*f2a0*/  MUFU.TANH R216, R21 ;  /* 0x0000001500d87308 */ /* 0x0008660000002400 */
[----:B------:R-:W-:Y:S02]  /*f2b0*/  FMUL.FTZ R32, R32, c[0x0][0x320] ;  /* 0x0000c80020207a20 */ /* 0x000fe40000410000 */
[----:B------:R-:W-:Y:S02]  /*f2c0*/  FMUL.FTZ R33, R33, c[0x0][0x320] ;  /* 0x0000c80021217a20 */ /* 0x000fe40000410000 */
[----:B------:R-:W-:Y:S02]  /*f2d0*/  FMUL.FTZ R34, R34, c[0x0][0x320] ;  /* 0x0000c80022227a20 */ /* 0x000fe40000410000 */
[----:B------:R-:W-:Y:S01]  /*f2e0*/  FMUL.FTZ R35, R35, c[0x0][0x320] ;  /* 0x0000c80023237a20 */ /* 0x000fe20000410000 */
[----:B------:R4:W1:Y:S01]  /*f2f0*/  MUFU.TANH R218, R22 ;  /* 0x0000001600da7308 */ /* 0x0008620000002400 */
[----:B------:R-:W-:Y:S01]  /*f300*/  FMUL.FTZ R36, R36, c[0x0][0x320] ;  /* 0x0000c80024247a20 */ /* 0x000fe20000410000 */
[C---:B-----5:R-:W-:Y:S03]  /*f310*/  HMMA.16816.F32 R44, R220.reuse, R8, R44 ;  /* 0x00000008dc2c723c */ /* 0x060fe6000000182c */
[----:B------:R-:W-:Y:S02]  /*f320*/  FMUL.FTZ R37, R37, c[0x0][0x320] ;  /* 0x0000c80025257a20 */ /* 0x000fe40000410000 */
[----:B------:R-:W-:Y:S03]  /*f330*/  FMUL.FTZ R38, R38, c[0x0][0x320] ;  /* 0x0000c80026267a20 */ /* 0x000fe60000410000 */
[----:B------:R4:W1:Y:S01]  /*f340*/  MUFU.TANH R225, R23 ;  /* 0x0000001700e17308 */ /* 0x0008620000002400 */
[----:B------:R-:W-:Y:S03]  /*f350*/  HMMA.16816.F32 R48, R220, R10, R48 ;  /* 0x0000000adc30723c */ /* 0x000fe60000001830 */
        /* <DEDUP_REMOVED lines=42> */
[C---:B--23--:R-:W-:Y:S01]  /*f600*/  IADD3 R194, R245.reuse, 0xc0, RZ ;  /* 0x000000c0f5c27810 */ /* 0x04cfe20007ffe0ff */
[----:B------:R-:W2:Y:S01]  /*f610*/  LDL R2, [R1+0x18] ;  /* 0x0000180001027983 */ /* 0x000ea20000100800 */
[C---:B------:R-:W-:Y:S01]  /*f620*/  IADD3 R7, R245.reuse, 0x80, RZ ;  /* 0x00000080f5077810 */ /* 0x040fe20007ffe0ff */
[----:B------:R-:W-:Y:S01]  /*f630*/  IMAD.MOV.U32 R0, RZ, RZ, c[0x0][0x2b8] ;  /* 0x0000ae00ff007624 */ /* 0x000fe200078e00ff */
[----:B------:R-:W-:Y:S01]  /*f640*/  SHF.R.S32.HI R194, RZ, 0x1f, R194 ;  /* 0x0000001fffc27819 */ /* 0x000fe200000114c2 */
[----:B------:R-:W3:Y:S01]  /*f650*/  LDL R3, [R1+0x10] ;  /* 0x0000100001037983 */ /* 0x000ee20000100800 */
[----:B------:R-:W-:Y:S01]  /*f660*/  SHF.R.S32.HI R7, RZ, 0x1f, R7 ;  /* 0x0000001fff077819 */ /* 0x000fe20000011407 */
[----:B------:R-:W-:Y:S01]  /*f670*/  IMAD.MOV.U32 R246, RZ, RZ, RZ ;  /* 0x000000fffff67224 */ /* 0x000fe200078e00ff */
[----:B------:R-:W-:Y:S01]  /*f680*/  ISETP.NE.AND P2, PT, R0, 0x1, PT ;  /* 0x000000010000780c */ /* 0x000fe20003f45270 */
[----:B----4-:R-:W4:Y:S01]  /*f690*/  LDL.64 R14, [R1+0x28] ;  /* 0x00002800010e7983 */ /* 0x010f220000100a00 */
        /* <DEDUP_REMOVED lines=24> */
[C---:B------:R-:W-:Y:S01]  /*f820*/  IADD3 R132, R245.reuse, 0x40, RZ ;  /* 0x00000040f5847810 */ /* 0x040fe20007ffe0ff */
        /* <DEDUP_REMOVED lines=19> */
.L_x_1545:
[----:B------:R-:W-:-:S05]  /*f960*/  BRA.DIV ~URZ, `(.L_x_1493) ;  /* 0x000083427f007947 */ /* 0x000fca000b800000 */
[----:B------:R-:W4:Y:S01]  /*f970*/  SHFL.IDX PT, R0, R6, RZ, 0x181f ;  /* 0x00181fff06007589 */ /* 0x000f2200000e0000 */
[C---:B------:R-:W-:Y:S02]  /*f980*/  IADD3 R12, -R244.reuse, 0x10, RZ ;  /* 0x00000010f40c7810 */ /* 0x040fe40007ffe1ff */
[----:B------:R-:W-:Y:S02]  /*f990*/  ISETP.NE.U32.AND P2, PT, R244, RZ, PT ;  /* 0x000000fff400720c */ /* 0x000fe40003f45070 */
[----:B------:R-:W-:Y:S04]  /*f9a0*/  LOP3.LUT R12, R12, 0xf, RZ, 0xc0, !PT ;  /* 0x0000000f0c0c7812 */ /* 0x000fe800078ec0ff */
[----:B----4-:R-:W-:Y:S04]  /*f9b0*/  IADD3 R2, P1, P0, R12, R0, R11 ;  /* 0x000000000c027210 */ /* 0x010fe8000783e00b */
[----:B---3--:R-:W-:Y:S02]  /*f9c0*/  IADD3.X R3, RZ, R4, R7, P1, P0 ;  /* 0x00000004ff037210 */ /* 0x008fe40000fe0407 */
[----:B------:R-:W-:Y:S03]  /*f9d0*/  IADD3 R14, P0, R0, R16, RZ ;  /* 0x00000010000e7210 */ /* 0x000fe60007f1e0ff */
[----:B------:R-:W-:Y:S01]  /*f9e0*/  @!PT LDS RZ, [RZ] ;  /* 0x00000000fffff984 */ /* 0x000fe20000000800 */
[----:B------:R-:W-:Y:S01]  /*f9f0*/  @!PT LDS RZ, [RZ] ;  /* 0x00000000fffff984 */ /* 0x000fe20000000800 */
[----:B------:R3:W-:Y:S02]  /*fa00*/  LDGSTS.E.BYPASS.LTC128B.128.ZFILL [R243+0xc100], [R2.64], P2 ;  /* 0x0c10000002f37fae */ /* 0x0007e40009141d46 */
[----:B------:R-:W-:Y:S05]  /*fa10*/  IMAD.X R15, R4, 0x1, R8, P0 ;  /* 0x00000001040f7824 */ /* 0x000fea00000e0608 */
[----:B------:R4:W-:Y:S01]  /*fa20*/  LDGSTS.E.BYPASS.LTC128B.128 [R243+0xf100], [R14.64], !P5 ;  /* 0x0f1000000ef37fae */ /* 0x0009e2000e901d46 */
[-C--:B---3--:R-:W-:Y:S05]  /*fa30*/  IADD3 R2, P0, R0, R17.reuse, RZ ;  /* 0x0000001100027210 */ /* 0x088fea0007f1e0ff */
[----:B------:R-:W-:Y:S05]  /*fa40*/  IMAD.X R3, R4, 0x1, R9, P0 ;  /* 0x0000000104037824 */ /* 0x000fea00000e0609 */
[----:B------:R3:W-:Y:S02]  /*fa50*/  LDGSTS.E.BYPASS.LTC128B.128 [R243+0x12100], [R2.64], !P4 ;  /* 0x1210000002f37fae */ /* 0x0007e4000e101d46 */
[----:B---3--:R-:W-:Y:S02]  /*fa60*/  IADD3 R2, P0, R0, R18, RZ ;  /* 0x0000001200027210 */ /* 0x008fe40007f1e0ff */
[----:B------:R-:W3:Y:S03]  /*fa70*/  SHFL.IDX PT, R0, R6, 0x1, 0x181f ;  /* 0x00381f0006007f89 */ /* 0x000ee600000e0000 */
[----:B------:R-:W-:Y:S02]  /*fa80*/  IMAD.X R3, R4, 0x1, R10, P0 ;  /* 0x0000000104037824 */ /* 0x000fe400000e060a */
[----:B------:R-:W-:Y:S04]  /*fa90*/  SHFL.IDX PT, R4, R5, 0x2, 0x181f ;  /* 0x00581f0005047f89 */ /* 0x000fe800000e0000 */
[----:B------:R5:W-:Y:S01]  /*faa0*/  LDGSTS.E.BYPASS.LTC128B.128 [R243+0x15100], [R2.64], !P3 ;  /* 0x1510000002f37fae */ /* 0x000be2000d901d46 */
[----:B---3--:R-:W-:Y:S03]  /*fab0*/  IADD3 R12, P1, P0, R12, R0, R11 ;  /* 0x000000000c0c7210 */ /* 0x008fe6000783e00b */
[----:B-----5:R-:W3:Y:S02]  /*fac0*/  SHFL.IDX PT, R2, R5, 0x1, 0x181f ;  /* 0x00381f0005027f89 */ /* 0x020ee400000e0000 */
[----:B---3--:R-:W-:Y:S05]  /*fad0*/  IADD3.X R13, RZ, R2, R7, P1, P0 ;  /* 0x00000002ff0d7210 */ /* 0x008fea0000fe0407 */
[----:B------:R3:W-:Y:S02]  /*fae0*/  LDGSTS.E.BYPASS.LTC128B.128.ZFILL [R243+0xd100], [R12.64], P2 ;  /* 0x0d1000000cf37fae */ /* 0x0007e40009141d46 */
[----:B---3--:R-:W-:Y:S05]  /*faf0*/  IADD3 R12, P0, R0, R16, RZ ;  /* 0x00000010000c7210 */ /* 0x008fea0007f1e0ff */
[----:B------:R-:W-:Y:S05]  /*fb00*/  IMAD.X R13, R2, 0x1, R8, P0 ;  /* 0x00000001020d7824 */ /* 0x000fea00000e0608 */
[----:B------:R3:W-:Y:S02]  /*fb10*/  LDGSTS.E.BYPASS.LTC128B.128 [R243+0x10100], [R12.64], !P5 ;  /* 0x101000000cf37fae */ /* 0x0007e4000e901d46 */
[----:B---3--:R-:W-:Y:S05]  /*fb20*/  IADD3 R12, P0, R0, R17, RZ ;  /* 0x00000011000c7210 */ /* 0x008fea0007f1e0ff */
[----:B------:R-:W-:Y:S01]  /*fb30*/  IMAD.X R13, R2, 0x1, R9, P0 ;  /* 0x00000001020d7824 */ /* 0x000fe200000e0609 */
[----:B----4-:R-:W-:Y:S02]  /*fb40*/  IADD3 R14, P0, R0, R18, RZ ;  /* 0x00000012000e7210 */ /* 0x010fe40007f1e0ff */
[----:B------:R3:W4:Y:S03]  /*fb50*/  SHFL.IDX PT, R0, R6, 0x2, 0x181f ;  /* 0x00581f0006007f89 */ /* 0x00072600000e0000 */
[----:B------:R-:W-:Y:S01]  /*fb60*/  IMAD.X R15, R2, 0x1, R10, P0 ;  /* 0x00000001020f7824 */ /* 0x000fe200000e060a */
[----:B------:R3:W-:Y:S04]  /*fb70*/  LDGSTS.E.BYPASS.LTC128B.128 [R243+0x13100], [R12.64], !P4 ;  /* 0x131000000cf37fae */ /* 0x0007e8000e101d46 */
[----:B------:R3:W-:Y:S03]  /*fb80*/  LDGSTS.E.BYPASS.LTC128B.128 [R243+0x16100], [R14.64], !P3 ;  /* 0x161000000ef37fae */ /* 0x0007e6000d901d46 */
.L_x_1546:
[C---:B---3--:R-:W-:Y:S02]  /*fb90*/  IADD3 R14, -R244.reuse, 0x10, RZ ;  /* 0x00000010f40e7810 */ /* 0x048fe40007ffe1ff */
[----:B------:R-:W-:Y:S02]  /*fba0*/  ISETP.NE.U32.AND P2, PT, R244, RZ, PT ;  /* 0x000000fff400720c */ /* 0x000fe40003f45070 */
[----:B------:R-:W-:Y:S04]  /*fbb0*/  LOP3.LUT R14, R14, 0xf, RZ, 0xc0, !PT ;  /* 0x0000000f0e0e7812 */ /* 0x000fe800078ec0ff */
[----:B----4-:R-:W-:Y:S04]  /*fbc0*/  IADD3 R14, P1, P0, R14, R0, R11 ;  /* 0x000000000e0e7210 */ /* 0x010fe8000783e00b */
[----:B------:R-:W-:Y:S02]  /*fbd0*/  IADD3.X R15, RZ, R4, R7, P1, P0 ;  /* 0x00000004ff0f7210 */ /* 0x000fe40000fe0407 */
[----:B------:R-:W-:Y:S03]  /*fbe0*/  IADD3 R12, P0, R0, R16, RZ ;  /* 0x00000010000c7210 */ /* 0x000fe60007f1e0ff */
[----:B------:R-:W-:Y:S01]  /*fbf0*/  @!PT LDS RZ, [RZ] ;  /* 0x00000000fffff984 */ /* 0x000fe20000000800 */
[----:B------:R-:W-:Y:S01]  /*fc00*/  @!PT LDS RZ, [RZ] ;  /* 0x00000000fffff984 */ /* 0x000fe20000000800 */
[----:B------:R-:W-:Y:S01]  /*fc10*/  @!PT LDS RZ, [RZ] ;  /* 0x00000000fffff984 */ /* 0x000fe20000000800 */
[----:B------:R3:W-:Y:S02]  /*fc20*/  LDGSTS.E.BYPASS.LTC128B.128.ZFILL [R243+0xe100], [R14.64], P2 ;  /* 0x0e1000000ef37fae */ /* 0x0007e40009141d46 */
        /* <DEDUP_REMOVED lines=8> */
.L_x_1491:
[----:B--23--:R-:W-:Y:S05]  /*fcb0*/  BSYNC B0 ;  /* 0x0000000000007941 */ /* 0x00cfea0003800000 */
.L_x_1490:
        /* <DEDUP_REMOVED lines=17> */
[----:B-1----:R-:W-:Y:S02]  /*fdd0*/  FMNMX.FTZ R4, R219, R4, !PT ;  /* 0x00000004db047209 */ /* 0x002fe40007810000 */
        /* <DEDUP_REMOVED lines=32> */
[----:B------:R-:W1:Y:S04]  /*ffe0*/  SHFL.BFLY PT, R132, R4, 0x2, 0x1f ;  /* 0x0c401f0004847f89 */ /* 0x000e6800000e0000 */
[----:B------:R-:W2:Y:S01]  /*fff0*/  SHFL.BFLY PT, R0, R5, 0x2, 0x1f ;  /* 0x0c401f0005007f89 */ /* 0x000ea200000e0000 */
[----:B-1----:R-:W-:Y:S02]  /*10000*/  FMNMX.FTZ R132, R4, R132, !PT ;  /* 0x0000008404847209 */ /* 0x002fe40007810000 */
[----:B--2---:R-:W-:Y:S03]  /*10010*/  FMNMX.FTZ R4, R5, R0, !PT ;  /* 0x0000000005047209 */ /* 0x004fe60007810000 */
[----:B------:R-:W1:Y:S04]  /*10020*/  SHFL.BFLY PT, R2, R132, 0x1, 0x1f ;  /* 0x0c201f0084027f89 */ /* 0x000e6800000e0000 */
[----:B------:R2:W3:Y:S01]  /*10030*/  SHFL.BFLY PT, R0, R4, 0x1, 0x1f ;  /* 0x0c201f0004007f89 */ /* 0x0004e200000e0000 */
[----:B-1----:R-:W-:Y:S05]  /*10040*/  FMNMX.FTZ R132, R132, R2, !PT ;  /* 0x0000000284847209 */ /* 0x002fea0007810000 */
.L_x_1547:
[C---:B------:R-:W-:Y:S01]  /*10050*/  FMUL.FTZ R194, R132.reuse, c[0x0][0x2d0] ;  /* 0x0000b40084c27a20 */ /* 0x040fe20000410000 */
[----:B------:R-:W-:Y:S01]  /*10060*/  WARPSYNC 0xffffffff ;  /* 0xffffffff00007948 */ /* 0x000fe20003800000 */
[----:B------:R-:W-:Y:S01]  /*10070*/  FADD.FTZ R2, -R132, R133 ;  /* 0x0000008584027221 */ /* 0x000fe20000010100 */
[----:B----4-:R-:W1:Y:S01]  /*10080*/  LDSM.16.MT88.4 R12, [R231] ;  /* 0x00000000e70c783b */ /* 0x010e620000004200 */
[--C-:B------:R-:W-:Y:S01]  /*10090*/  FFMA.FTZ R3, R188, c[0x0][0x2d0], -R194.reuse ;  /* 0x0000b400bc037a23 */ /* 0x100fe200000108c2 */
[----:B------:R-:W-:Y:S01]  /*100a0*/  ISETP.GT.AND P0, PT, R247, RZ, PT ;  /* 0x000000fff700720c */ /* 0x000fe20003f04270 */
[----:B------:R-:W-:Y:S02]  /*100b0*/  FMUL.FTZ R2, R2, c[0x0][0x2d0] ;  /* 0x0000b40002027a20 */ /* 0x000fe40000410000 */
[----:B------:R4:W-:Y:S01]  /*100c0*/  MUFU.EX2 R220, R3 ;  /* 0x0000000300dc7308 */ /* 0x0009e20000000800 */
[--C-:B------:R-:W-:Y:S02]  /*100d0*/  FFMA.FTZ R133, R200, c[0x0][0x2d0], -R194.reuse ;  /* 0x0000b400c8857a23 */ /* 0x100fe400000108c2 */
[----:B------:R-:W5:Y:S07]  /*100e0*/  LDSM.16.MT88.4 R20, [R232] ;  /* 0x00000000e814783b */ /* 0x000f6e0000004200 */
[----:B------:R-:W-:Y:S01]  /*100f0*/  MUFU.EX2 R2, R2 ;  /* 0x0000000200027308 */ /* 0x000fe20000000800 */
[----:B------:R-:W2:Y:S08]  /*10100*/  LDSM.16.MT88.4 R28, [R234] ;  /* 0x00000000ea1c783b */ /* 0x000eb00000004200 */
[----:B------:R-:W3:Y:S01]  /*10110*/  LDSM.16.MT88.4 R36, [R233] ;  /* 0x00000000e924783b */ /* 0x000ee20000004200 */
[--C-:B----4-:R-:W-:Y:S07]  /*10120*/  FFMA.FTZ R3, R191, c[0x0][0x2d0], -R194.reuse ;  /* 0x0000b400bf037a23 */ /* 0x110fee00000108c2 */
[----:B------:R-:W4:Y:S01]  /*10130*/  LDSM.16.MT88.4 R44, [R231+0x3000] ;  /* 0x00300000e72c783b */ /* 0x000f220000004200 */
[----:B------:R1:W1:Y:S02]  /*10140*/  MUFU.EX2 R191, R3 ;  /* 0x0000000300bf7308 */ /* 0x0002640000000800 */
[--C-:B-1----:R-:W-:Y:S08]  /*10150*/  FFMA.FTZ R3, R190, c[0x0][0x2d0], -R194.reuse ;  /* 0x0000b400be037a23 */ /* 0x102ff000000108c2 */
[----:B------:R1:W-:Y:S02]  /*10160*/  MUFU.EX2 R190, R3 ;  /* 0x0000000300be7308 */ /* 0x0003e40000000800 */
[----:B-1-3--:R-:W-:Y:S01]  /*10170*/  FMNMX.FTZ R3, R0, R4, !PT ;  /* 0x0000000400037209 */ /* 0x00afe20007810000 */
[----:B------:R-:W-:Y:S01]  /*10180*/  FFMA.FTZ R0, R184, c[0x0][0x2d0], -R194 ;  /* 0x0000b400b8007a23 */ /* 0x000fe200000108c2 */
[----:B------:R-:W-:Y:S01]  /*10190*/  F2FP.PACK_AB R184, R191, R220 ;  /* 0x000000dcbfb8723e */ /* 0x000fe200000000ff */
[C---:B------:R-:W-:Y:S05]  /*101a0*/  FMUL.FTZ R8, R2.reuse, R140 ;  /* 0x0000008c02087220 */ /* 0x040fea0000410000 */
[----:B------:R1:W3:Y:S01]  /*101b0*/  MUFU.EX2 R5, R0 ;  /* 0x0000000000057308 */ /* 0x0002e20000000800 */
[----:B------:R-:W-:Y:S02]  /*101c0*/  FMUL.FTZ R188, R3, c[0x0][0x2d0] ;  /* 0x0000b40003bc7a20 */ /* 0x000fe40000410000 */
[C---:B------:R-:W-:Y:S02]  /*101d0*/  FMUL.FTZ R9, R2.reuse, R141 ;  /* 0x0000008d02097220 */ /* 0x040fe40000410000 */
[----:B--2---:R-:W-:Y:S02]  /*101e0*/  FFMA.FTZ R4, R189, c[0x0][0x2d0], -R188 ;  /* 0x0000b400bd047a23 */ /* 0x004fe400000108bc */
        /* <DEDUP_REMOVED lines=9> */
[----:B-1----:R-:W-:Y:S02]  /*10280*/  FADD.FTZ R0, -R3, R134 ;  /* 0x0000008603007221 */ /* 0x002fe40000010100 */
[----:B------:R1:W-:Y:S01]  /*10290*/  MUFU.EX2 R134, R4 ;  /* 0x0000000400867308 */ /* 0x0003e20000000800 */
[----:B------:R-:W-:Y:S02]  /*102a0*/  FMUL.FTZ R49, R2, R181 ;  /* 0x000000b502317220 */ /* 0x000fe40000410000 */
[----:B------:R-:W-:Y:S02]  /*102b0*/  FMUL.FTZ R0, R0, c[0x0][0x2d0] ;  /* 0x0000b40000007a20 */ /* 0x000fe40000410000 */
        /* <DEDUP_REMOVED lines=11> */
[--C-:B-1----:R-:W-:Y:S01]  /*10370*/  FFMA.FTZ R4, R193, c[0x0][0x2d0], -R188.reuse ;  /* 0x0000b400c1047a23 */ /* 0x102fe200000108bc */
[----:B---3--:R-:W-:Y:S01]  /*10380*/  MOV R193, R5 ;  /* 0x0000000500c17202 */ /* 0x008fe20000000f00 */
[C---:B------:R-:W-:Y:S02]  /*10390*/  FMUL.FTZ R5, R2.reuse, R137 ;  /* 0x0000008902057220 */ /* 0x040fe40000410000 */
[----:B------:R1:W3:Y:S01]  /*103a0*/  MUFU.EX2 R189, R4 ;  /* 0x0000000400bd7308 */ /* 0x0002e20000000800 */
[----:B------:R-:W-:Y:S01]  /*103b0*/  F2FP.PACK_AB R186, R193, R190 ;  /* 0x000000bec1ba723e */ /* 0x000fe200000000ff */
[C---:B------:R-:W-:Y:S02]  /*103c0*/  FMUL.FTZ R72, R2.reuse, R72 ;  /* 0x0000004802487220 */ /* 0x040fe40000410000 */
[----:B------:R-:W-:Y:S02]  /*103d0*/  FMUL.FTZ R73, R2, R73 ;  /* 0x0000004902497220 */ /* 0x000fe40000410000 */
[C---:B--2---:R-:W-:Y:S02]  /*103e0*/  FMUL.FTZ R6, R0.reuse, R138 ;  /* 0x0000008a00067220 */ /* 0x044fe40000410000 */
        /* <DEDUP_REMOVED lines=9> */
[--C-:B-1----:R-:W-:Y:S01]  /*10480*/  FFMA.FTZ R4, R185, c[0x0][0x2d0], -R188.reuse ;  /* 0x0000b400b9047a23 */ /* 0x102fe200000108bc */
[----:B---3--:R-:W-:Y:S01]  /*10490*/  F2FP.PACK_AB R185, R189, R134 ;  /* 0x00000086bdb9723e */ /* 0x008fe200000000ff */
[C---:B------:R-:W-:Y:S02]  /*104a0*/  FMUL.FTZ R35, R0.reuse, R167 ;  /* 0x000000a700237220 */ /* 0x040fe40000410000 */
[----:B------:R1:W-:Y:S01]  /*104b0*/  MUFU.EX2 R244, R4 ;  /* 0x0000000400f47308 */ /* 0x0003e20000000800 */
[C---:B------:R-:W-:Y:S02]  /*104c0*/  FMUL.FTZ R42, R0.reuse, R174 ;  /* 0x000000ae002a7220 */ /* 0x040fe40000410000 */
[C---:B------:R-:W-:Y:S02]  /*104d0*/  FMUL.FTZ R43, R0.reuse, R175 ;  /* 0x000000af002b7220 */ /* 0x040fe40000410000 */
[C---:B------:R-:W-:Y:S01]  /*104e0*/  FMUL.FTZ R50, R0.reuse, R182 ;  /* 0x000000b600327220 */ /* 0x040fe20000410000 */
[----:B------:R-:W-:Y:S01]  /*104f0*/  LDSM.16.MT88.4 R172, [R231+0x5800] ;  /* 0x00580000e7ac783b */ /* 0x000fe20000004200 */
        /* <DEDUP_REMOVED lines=9> */
[----:B------:R-:W-:Y:S02]  /*10590*/  FMUL.FTZ R67, R0, R67 ;  /* 0x0000004300437220 */ /* 0x000fe40000410000 */
[----:B-1----:R-:W-:Y:S02]  /*105a0*/  FFMA.FTZ R4, R192, c[0x0][0x2d0], -R188 ;  /* 0x0000b400c0047a23 */ /* 0x002fe400000108bc */
[C---:B------:R-:W-:Y:S02]  /*105b0*/  FMUL.FTZ R70, R0.reuse, R70 ;  /* 0x0000004600467220 */ /* 0x040fe40000410000 */
[----:B------:R-:W1:Y:S01]  /*105c0*/  MUFU.EX2 R192, R4 ;  /* 0x0000000400c07308 */ /* 0x000e620000000800 */
[C---:B------:R-:W-:Y:S02]  /*105d0*/  FMUL.FTZ R71, R0.reuse, R71 ;  /* 0x0000004700477220 */ /* 0x040fe40000410000 */
        /* <DEDUP_REMOVED lines=11> */
[----:B-1----:R-:W-:Y:S01]  /*10690*/  F2FP.PACK_AB R187, R192, R244 ;  /* 0x000000f4c0bb723e */ /* 0x002fe200000000ff */
[----:B------:R-:W-:Y:S02]  /*106a0*/  FMUL.FTZ R4, R2, R136 ;  /* 0x0000008802047220 */ /* 0x000fe40000410000 */
[----:B------:R-:W1:Y:S01]  /*106b0*/  LDSM.16.MT88.4 R136, [R232+0x3000] ;  /* 0x00300000e888783b */ /* 0x000e620000004200 */
[--C-:B------:R-:W-:Y:S02]  /*106c0*/  FFMA.FTZ R157, R210, c[0x0][0x2d0], -R194.reuse ;  /* 0x0000b400d29d7a23 */ /* 0x100fe400000108c2 */
[--C-:B------:R-:W-:Y:S02]  /*106d0*/  FFMA.FTZ R159, R207, c[0x0][0x2d0], -R194.reuse ;  /* 0x0000b400cf9f7a23 */ /* 0x100fe400000108c2 */
[C---:B------:R-:W-:Y:S05]  /*106e0*/  HMMA.16816.F32 R4, R184.reuse, R12, R4 ;  /* 0x0000000cb804723c */ /* 0x040fea0000001804 */
[--C-:B------:R-:W-:Y:S02]  /*106f0*/  FFMA.FTZ R158, R208, c[0x0][0x2d0], -R194.reuse ;  /* 0x0000b400d09e7a23 */ /* 0x100fe400000108c2 */
[C---:B------:R-:W-:Y:S01]  /*10700*/  FMUL.FTZ R12, R2.reuse, R144 ;  /* 0x00000090020c7220 */ /* 0x040fe20000410000 */
[C---:B------:R-:W-:Y:S01]  /*10710*/  HMMA.16816.F32 R8, R184.reuse, R14, R8 ;  /* 0x0000000eb808723c */ /* 0x040fe20000001808 */
[----:B------:R-:W2:Y:S01]  /*10720*/  LDL.LU R144, [R1+0x8] ;  /* 0x0000080001907983 */ /* 0x000ea20000300800 */
[----:B------:R-:W-:Y:S02]  /*10730*/  MUFU.EX2 R200, R158 ;  /* 0x0000009e00c87308 */ /* 0x000fe40000000800 */
[C---:B------:R-:W-:Y:S01]  /*10740*/  FMUL.FTZ R13, R2.reuse, R145 ;  /* 0x00000091020d7220 */ /* 0x040fe20000410000 */
[----:B------:R-:W3:Y:S01]  /*10750*/  LDL.LU R148, [R1+0xc] ;  /* 0x00000c0001947983 */ /* 0x000ee20000300800 */
[----:B------:R-:W-:Y:S02]  /*10760*/  FMUL.FTZ R85, R2, R85 ;  /* 0x0000005502557220 */ /* 0x000fe40000410000 */
[C---:B------:R-:W-:Y:S04]  /*10770*/  FMUL.FTZ R14, R0.reuse, R146 ;  /* 0x00000092000e7220 */ /* 0x040fe80000410000 */
[C---:B------:R-:W-:Y:S02]  /*10780*/  FMUL.FTZ R15, R0.reuse, R147 ;  /* 0x00000093000f7220 */ /* 0x040fe40000410000 */
[--C-:B------:R-:W-:Y:S02]  /*10790*/  FFMA.FTZ R156, R209, c[0x0][0x2d0], -R194.reuse ;  /* 0x0000b400d19c7a23 */ /* 0x100fe400000108c2 */
[C---:B------:R-:W-:Y:S02]  /*107a0*/  FMUL.FTZ R86, R0.reuse, R86 ;  /* 0x0000005600567220 */ /* 0x040fe40000410000 */
[----:B------:R-:W-:Y:S01]  /*107b0*/  FMUL.FTZ R87, R0, R87 ;  /* 0x0000005700577220 */ /* 0x000fe20000410000 */
[C---:B-----5:R-:W-:Y:S03]  /*107c0*/  HMMA.16816.F32 R12, R184.reuse, R20, R12 ;  /* 0x00000014b80c723c */ /* 0x060fe6000000180c */
[C---:B------:R-:W-:Y:S02]  /*107d0*/  FMUL.FTZ R88, R2.reuse, R88 ;  /* 0x0000005802587220 */ /* 0x040fe40000410000 */
[C---:B------:R-:W-:Y:S02]  /*107e0*/  FMUL.FTZ R89, R2.reuse, R89 ;  /* 0x0000005902597220 */ /* 0x040fe40000410000 */
[C---:B------:R-:W-:Y:S01]  /*107f0*/  FMUL.FTZ R20, R2.reuse, R152 ;  /* 0x0000009802147220 */ /* 0x040fe20000410000 */
[C---:B------:R-:W-:Y:S04]  /*10800*/  HMMA.16816.F32 R16, R184.reuse, R22, R16 ;  /* 0x00000016b810723c */ /* 0x040fe80000001810 */
[----:B------:R-:W-:Y:S02]  /*10810*/  FMUL.FTZ R21, R2, R153 ;  /* 0x0000009902157220 */ /* 0x000fe40000410000 */
[C---:B------:R-:W-:Y:S02]  /*10820*/  FMUL.FTZ R90, R0.reuse, R90 ;  /* 0x0000005a005a7220 */ /* 0x040fe40000410000 */
[C---:B------:R-:W-:Y:S04]  /*10830*/  FMUL.FTZ R22, R0.reuse, R154 ;  /* 0x0000009a00167220 */ /* 0x040fe80000410000 */
[C---:B------:R-:W-:Y:S01]  /*10840*/  FMUL.FTZ R23, R0.reuse, R155 ;  /* 0x0000009b00177220 */ /* 0x040fe20000410000 */
[----:B------:R-:W-:Y:S01]  /*10850*/  MOV R155, R192 ;  /* 0x000000c0009b7202 */ /* 0x000fe20000000f00 */
[--C-:B------:R-:W-:Y:S02]  /*10860*/  FFMA.FTZ R152, R217, c[0x0][0x2d0], -R194.reuse ;  /* 0x0000b400d9987a23 */ /* 0x100fe400000108c2 */
[----:B------:R-:W-:Y:S02]  /*10870*/  FMUL.FTZ R91, R0, R91 ;  /* 0x0000005b005b7220 */ /* 0x000fe40000410000 */
[----:B------:R-:W-:Y:S01]  /*10880*/  MUFU.EX2 R208, R152 ;  /* 0x0000009800d07308 */ /* 0x000fe20000000800 */
[C---:B------:R-:W-:Y:S03]  /*10890*/  HMMA.16816.F32 R20, R184.reuse, R28, R20 ;  /* 0x0000001cb814723c */ /* 0x040fe60000001814 */
[C---:B------:R-:W-:Y:S02]  /*108a0*/  FMUL.FTZ R92, R2.reuse, R92 ;  /* 0x0000005c025c7220 */ /* 0x040fe40000410000 */
[----:B------:R-:W-:Y:S02]  /*108b0*/  FMUL.FTZ R93, R2, R93 ;  /* 0x0000005d025d7220 */ /* 0x000fe40000410000 */
[----:B------:R-:W-:Y:S01]  /*108c0*/  FMUL.FTZ R94, R0, R94 ;  /* 0x0000005e005e7220 */ /* 0x000fe20000410000 */
[C---:B------:R-:W-:Y:S04]  /*108d0*/  HMMA.16816.F32 R24, R184.reuse, R30, R24 ;  /* 0x0000001eb818723c */ /* 0x040fe80000001818 */
[C---:B------:R-:W-:Y:S02]  /*108e0*/  FMUL.FTZ R28, R2.reuse, R160 ;  /* 0x000000a0021c7220 */ /* 0x040fe40000410000 */
[----:B------:R-:W-:Y:S02]  /*108f0*/  FMUL.FTZ R29, R2, R161 ;  /* 0x000000a1021d7220 */ /* 0x000fe40000410000 */
[C---:B------:R-:W-:Y:S01]  /*10900*/  FMUL.FTZ R30, R0.reuse, R162 ;  /* 0x000000a2001e7220 */ /* 0x040fe20000410000 */
[----:B------:R5:W-:Y:S03]  /*10910*/  MUFU.EX2 R161, R133 ;  /* 0x0000008500a17308 */ /* 0x000be60000000800 */
[C---:B------:R-:W-:Y:S02]  /*10920*/  FMUL.FTZ R31, R0.reuse, R163 ;  /* 0x000000a3001f7220 */ /* 0x040fe40000410000 */
[----:B------:R-:W-:Y:S02]  /*10930*/  FMUL.FTZ R95, R0, R95 ;  /* 0x0000005f005f7220 */ /* 0x000fe40000410000 */
[C---:B------:R-:W-:Y:S02]  /*10940*/  FMUL.FTZ R96, R2.reuse, R96 ;  /* 0x0000006002607220 */ /* 0x040fe40000410000 */
[----:B------:R-:W-:Y:S01]  /*10950*/  FMUL.FTZ R97, R2, R97 ;  /* 0x0000006102617220 */ /* 0x000fe20000410000 */
[C---:B------:R-:W-:Y:S03]  /*10960*/  HMMA.16816.F32 R28, R184.reuse, R36, R28 ;  /* 0x00000024b81c723c */ /* 0x040fe6000000181c */
[C---:B------:R-:W-:Y:S02]  /*10970*/  FMUL.FTZ R98, R0.reuse, R98 ;  /* 0x0000006200627220 */ /* 0x040fe40000410000 */
[----:B------:R-:W-:Y:S02]  /*10980*/  FMUL.FTZ R99, R0, R99 ;  /* 0x0000006300637220 */ /* 0x000fe40000410000 */
[C---:B------:R-:W-:Y:S01]  /*10990*/  FMUL.FTZ R100, R2.reuse, R100 ;  /* 0x0000006402647220 */ /* 0x040fe20000410000 */
[C---:B------:R-:W-:Y:S04]  /*109a0*/  HMMA.16816.F32 R32, R184.reuse, R38, R32 ;  /* 0x00000026b820723c */ /* 0x040fe80000001820 */
[C---:B------:R-:W-:Y:S02]  /*109b0*/  FMUL.FTZ R36, R2.reuse, R168 ;  /* 0x000000a802247220 */ /* 0x040fe40000410000 */
[----:B------:R-:W-:Y:S02]  /*109c0*/  FMUL.FTZ R37, R2, R169 ;  /* 0x000000a902257220 */ /* 0x000fe40000410000 */
[C---:B------:R-:W-:Y:S01]  /*109d0*/  FMUL.FTZ R38, R0.reuse, R170 ;  /* 0x000000aa00267220 */ /* 0x040fe20000410000 */
[----:B------:R-:W-:Y:S03]  /*109e0*/  MOV R170, R193 ;  /* 0x000000c100aa7202 */ /* 0x000fe60000000f00 */
[----:B------:R-:W-:Y:S02]  /*109f0*/  FMUL.FTZ R39, R0, R171 ;  /* 0x000000ab00277220 */ /* 0x000fe40000410000 */
[--C-:B-----5:R-:W-:Y:S02]  /*10a00*/  FFMA.FTZ R133, R197, c[0x0][0x2d0], -R194.reuse ;  /* 0x0000b400c5857a23 */ /* 0x120fe400000108c2 */
[----:B------:R-:W-:Y:S02]  /*10a10*/  FMUL.FTZ R101, R2, R101 ;  /* 0x0000006502657220 */ /* 0x000fe40000410000 */
[----:B------:R5:W-:Y:S01]  /*10a20*/  MUFU.EX2 R165, R133 ;  /* 0x0000008500a57308 */ /* 0x000be20000000800 */
[C---:B----4-:R-:W-:Y:S03]  /*10a30*/  HMMA.16816.F32 R36, R184.reuse, R44, R36 ;  /* 0x0000002cb824723c */ /* 0x050fe60000001824 */
        /* <DEDUP_REMOVED lines=19> */
[----:B------:R-:W-:Y:S04]  /*10b70*/  FMUL.FTZ R113, R2, R113 ;  /* 0x0000007102717220 */ /* 0x000fe80000410000 */
        /* <DEDUP_REMOVED lines=13> */
[----:B------:R-:W-:Y:S02]  /*10c50*/  FMUL.FTZ R129, R2, R129 ;  /* 0x0000008102817220 */ /* 0x000fe40000410000 */
[C---:B------:R-:W-:Y:S01]  /*10c60*/  FMUL.FTZ R126, R0.reuse, R126 ;  /* 0x0000007e007e7220 */ /* 0x040fe20000410000 */
[C---:B-1----:R-:W-:Y:S03]  /*10c70*/  HMMA.16816.F32 R52, R184.reuse, R136, R52 ;  /* 0x00000088b834723c */ /* 0x042fe60000001834 */
[C---:B------:R-:W-:Y:S02]  /*10c80*/  FMUL.FTZ R127, R0.reuse, R127 ;  /* 0x0000007f007f7220 */ /* 0x040fe40000410000 */
[C---:B------:R-:W-:Y:S02]  /*10c90*/  FMUL.FTZ R130, R0.reuse, R130 ;  /* 0x0000008200827220 */ /* 0x040fe40000410000 */
[----:B------:R-:W-:Y:S01]  /*10ca0*/  FMUL.FTZ R131, R0, R131 ;  /* 0x0000008300837220 */ /* 0x000fe20000410000 */
[C---:B------:R-:W-:Y:S01]  /*10cb0*/  HMMA.16816.F32 R56, R184.reuse, R138, R56 ;  /* 0x0000008ab838723c */ /* 0x040fe20000001838 */
[----:B------:R-:W1:Y:S03]  /*10cc0*/  LDSM.16.MT88.4 R136, [R233+0x3000] ;  /* 0x00300000e988783b */ /* 0x000e660000004200 */
[--C-:B-----5:R-:W-:Y:S02]  /*10cd0*/  FFMA.FTZ R133, R196, c[0x0][0x2d0], -R194.reuse ;  /* 0x0000b400c4857a23 */ /* 0x120fe400000108c2 */
[--C-:B------:R-:W-:Y:S02]  /*10ce0*/  FFMA.FTZ R192, R205, c[0x0][0x2d0], -R194.reuse ;  /* 0x0000b400cdc07a23 */ /* 0x100fe400000108c2 */
[----:B------:R4:W-:Y:S01]  /*10cf0*/  MUFU.EX2 R168, R133 ;  /* 0x0000008500a87308 */ /* 0x0009e20000000800 */
[--C-:B------:R-:W-:Y:S09]  /*10d00*/  FFMA.FTZ R193, R204, c[0x0][0x2d0], -R194.reuse ;  /* 0x0000b400ccc17a23 */ /* 0x100ff200000108c2 */
[----:B------:R-:W-:Y:S10]  /*10d10*/  MUFU.EX2 R192, R192 ;  /* 0x000000c000c07308 */ /* 0x000ff40000000800 */
[----:B------:R-:W-:Y:S01]  /*10d20*/  MUFU.EX2 R193, R193 ;  /* 0x000000c100c17308 */ /* 0x000fe20000000800 */
[----:B----4-:R-:W-:Y:S09]  /*10d30*/  FFMA.FTZ R133, R195, c[0x0][0x2d0], -R194 ;  /* 0x0000b400c3857a23 */ /* 0x010ff200000108c2 */
[----:B------:R4:W-:Y:S01]  /*10d40*/  MUFU.EX2 R169, R133 ;  /* 0x0000008500a97308 */ /* 0x0009e20000000800 */
[C---:B-1----:R-:W-:Y:S08]  /*10d50*/  HMMA.16816.F32 R60, R184.reuse, R136, R60 ;  /* 0x00000088b83c723c */ /* 0x042ff0000000183c */
[C---:B------:R-:W-:Y:S01]  /*10d60*/  HMMA.16816.F32 R64, R184.reuse, R138, R64 ;  /* 0x0000008ab840723c */ /* 0x040fe20000001840 */
[----:B------:R-:W1:Y:S03]  /*10d70*/  LDSM.16.MT88.4 R136, [R231+0x6000] ;  /* 0x00600000e788783b */ /* 0x000e660000004200 */
[--C-:B----4-:R-:W-:Y:S02]  /*10d80*/  FFMA.FTZ R133, R199, c[0x0][0x2d0], -R188.reuse ;  /* 0x0000b400c7857a23 */ /* 0x110fe400000108bc */
[----:B------:R-:W-:Y:S10]  /*10d90*/  MUFU.EX2 R199, R159 ;  /* 0x0000009f00c77308 */ /* 0x000ff40000000800 */
[----:B------:R4:W-:Y:S01]  /*10da0*/  MUFU.EX2 R160, R133 ;  /* 0x0000008500a07308 */ /* 0x0009e20000000800 */
[C---:B-1----:R-:W-:Y:S08]  /*10db0*/  HMMA.16816.F32 R68, R184.reuse, R136, R68 ;  /* 0x00000088b844723c */ /* 0x042ff00000001844 */
[C---:B------:R-:W-:Y:S01]  /*10dc0*/  HMMA.16816.F32 R72, R184.reuse, R138, R72 ;  /* 0x0000008ab848723c */ /* 0x040fe20000001848 */
[----:B------:R-:W1:Y:S03]  /*10dd0*/  LDSM.16.MT88.4 R136, [R232+0x6000] ;  /* 0x00600000e888783b */ /* 0x000e660000004200 */
[----:B----4-:R-:W-:Y:S02]  /*10de0*/  FFMA.FTZ R133, R201, c[0x0][0x2d0], -R188 ;  /* 0x0000b400c9857a23 */ /* 0x010fe400000108bc */
[----:B------:R-:W-:Y:S10]  /*10df0*/  MUFU.EX2 R201, R157 ;  /* 0x0000009d00c97308 */ /* 0x000ff40000000800 */
[----:B------:R4:W-:Y:S01]  /*10e00*/  MUFU.EX2 R162, R133 ;  /* 0x0000008500a27308 */ /* 0x0009e20000000800 */
[----:B---3--:R-:W-:Y:S02]  /*10e10*/  FFMA.FTZ R153, R0, R148, R134 ;  /* 0x0000009400997223 */ /* 0x008fe40000010086 */
[----:B------:R-:W-:Y:S01]  /*10e20*/  LDSM.16.MT88.4 R148, [R234+0x1000] ;  /* 0x00100000ea94783b */ /* 0x000fe20000004200 */
[--C-:B------:R-:W-:Y:S02]  /*10e30*/  FFMA.FTZ R0, R219, c[0x0][0x2d0], -R194.reuse ;  /* 0x0000b400db007a23 */ /* 0x100fe400000108c2 */
[----:B------:R-:W-:Y:S04]  /*10e40*/  FADD.FTZ R154, R189, R153 ;  /* 0x00000099bd9a7221 */ /* 0x000fe80000010000 */
[----:B------:R3:W-:Y:S01]  /*10e50*/  MUFU.EX2 R164, R0 ;  /* 0x0000000000a47308 */ /* 0x0007e20000000800 */
[----:B------:R-:W-:Y:S02]  /*10e60*/  FFMA.FTZ R134, R214, c[0x0][0x2d0], -R194 ;  /* 0x0000b400d6867a23 */ /* 0x000fe400000108c2 */
[----:B----4-:R-:W-:Y:S01]  /*10e70*/  FFMA.FTZ R133, R198, c[0x0][0x2d0], -R188 ;  /* 0x0000b400c6857a23 */ /* 0x010fe200000108bc */
[C---:B-1----:R-:W-:Y:S06]  /*10e80*/  HMMA.16816.F32 R76, R184.reuse, R136, R76 ;  /* 0x00000088b84c723c */ /* 0x042fec000000184c */
[----:B------:R1:W-:Y:S02]  /*10e90*/  MUFU.EX2 R209, R134 ;  /* 0x0000008600d17308 */ /* 0x0003e40000000800 */
[C---:B------:R-:W-:Y:S01]  /*10ea0*/  HMMA.16816.F32 R80, R184.reuse, R138, R80 ;  /* 0x0000008ab850723c */ /* 0x040fe20000001850 */
[----:B------:R-:W4:Y:S07]  /*10eb0*/  LDSM.16.MT88.4 R136, [R234+0x6000] ;  /* 0x00600000ea88783b */ /* 0x000f2e0000004200 */
[----:B------:R2:W-:Y:S01]  /*10ec0*/  MUFU.EX2 R166, R133 ;  /* 0x0000008500a67308 */ /* 0x0005e20000000800 */
[----:B---3--:R-:W-:Y:S03]  /*10ed0*/  FFMA.FTZ R0, R216, c[0x0][0x2d0], -R194 ;  /* 0x0000b400d8007a23 */ /* 0x008fe600000108c2 */
[----:B-1----:R-:W-:Y:S02]  /*10ee0*/  FFMA.FTZ R134, R222, c[0x0][0x2d0], -R188 ;  /* 0x0000b400de867a23 */ /* 0x002fe400000108bc */
[----:B--2---:R-:W-:Y:S02]  /*10ef0*/  FFMA.FTZ R133, R2, R144, R220 ;  /* 0x0000009002857223 */ /* 0x004fe400000100dc */
[----:B------:R-:W-:Y:S01]  /*10f00*/  LDSM.16.MT88.4 R144, [R232+0x800] ;  /* 0x00080000e890783b */ /* 0x000fe20000004200 */
[----:B------:R-:W-:Y:S01]  /*10f10*/  FFMA.FTZ R2, R202, c[0x0][0x2d0], -R188 ;  /* 0x0000b400ca027a23 */ /* 0x000fe200000108bc */
[----:B------:R1:W-:Y:S01]  /*10f20*/  MUFU.EX2 R220, R0 ;  /* 0x0000000000dc7308 */ /* 0x0003e20000000800 */
[C---:B----4-:R-:W-:Y:S09]  /*10f30*/  HMMA.16816.F32 R84, R184.reuse, R136, R84 ;  /* 0x00000088b854723c */ /* 0x050ff20000001854 */
[----:B------:R-:W-:Y:S01]  /*10f40*/  MUFU.EX2 R167, R2 ;  /* 0x0000000200a77308 */ /* 0x000fe20000000800 */
[C---:B------:R-:W-:Y:S01]  /*10f50*/  HMMA.16816.F32 R88, R184.reuse, R138, R88 ;  /* 0x0000008ab858723c */ /* 0x040fe20000001858 */
[----:B------:R-:W2:Y:S08]  /*10f60*/  LDSM.16.MT88.4 R136, [R233+0x6000] ;  /* 0x00600000e988783b */ /* 0x000eb00000004200 */
[----:B------:R3:W-:Y:S03]  /*10f70*/  MUFU.EX2 R202, R156 ;  /* 0x0000009c00ca7308 */ /* 0x0007e60000000800 */
[--C-:B-1----:R-:W-:Y:S07]  /*10f80*/  FFMA.FTZ R0, R213, c[0x0][0x2d0], -R194.reuse ;  /* 0x0000b400d5007a23 */ /* 0x102fee00000108c2 */
[----:B------:R1:W-:Y:S01]  /*10f90*/  MUFU.EX2 R219, R0 ;  /* 0x0000000000db7308 */ /* 0x0003e20000000800 */
[----:B---3--:R-:W-:Y:S01]  /*10fa0*/  LDSM.16.MT88.4 R156, [R233+0x2000] ;  /* 0x00200000e99c783b */ /* 0x008fe20000004200 */
[----:B-1----:R-:W-:Y:S01]  /*10fb0*/  FFMA.FTZ R0, R211, c[0x0][0x2d0], -R194 ;  /* 0x0000b400d3007a23 */ /* 0x002fe200000108c2 */
[C---:B--2---:R-:W-:Y:S07]  /*10fc0*/  HMMA.16816.F32 R92, R184.reuse, R136, R92 ;  /* 0x00000088b85c723c */ /* 0x044fee000000185c */
[----:B------:R1:W2:Y:S01]  /*10fd0*/  MUFU.EX2 R2, R0 ;  /* 0x0000000000027308 */ /* 0x0002a20000000800 */
[C---:B------:R-:W-:Y:S01]  /*10fe0*/  HMMA.16816.F32 R96, R184.reuse, R138, R96 ;  /* 0x0000008ab860723c */ /* 0x040fe20000001860 */
[----:B------:R-:W3:Y:S03]  /*10ff0*/  LDSM.16.MT88.4 R136, [R231+0x9000] ;  /* 0x00900000e788783b */ /* 0x000ee60000004200 */
[----:B-1----:R-:W-:Y:S01]  /*11000*/  FFMA.FTZ R0, R218, c[0x0][0x2d0], -R188 ;  /* 0x0000b400da007a23 */ /* 0x002fe200000108bc */
[----:B--2---:R-:W-:Y:S01]  /*11010*/  MOV R218, R2 ;  /* 0x0000000200da7202 */ /* 0x004fe20000000f00 */
[----:B------:R-:W-:Y:S03]  /*11020*/  FFMA.FTZ R2, R224, c[0x0][0x2d0], -R194 ;  /* 0x0000b400e0027a23 */ /* 0x000fe600000108c2 */
[----:B------:R1:W-:Y:S10]  /*11030*/  MUFU.EX2 R163, R0 ;  /* 0x0000000000a37308 */ /* 0x0003f40000000800 */
[----:B------:R-:W-:Y:S01]  /*11040*/  MUFU.EX2 R207, R2 ;  /* 0x0000000200cf7308 */ /* 0x000fe20000000800 */
[C---:B---3--:R-:W-:Y:S03]  /*11050*/  HMMA.16816.F32 R100, R184.reuse, R136, R100 ;  /* 0x00000088b864723c */ /* 0x048fe60000001864 */
[--C-:B-1----:R-:W-:Y:S05]  /*11060*/  FFMA.FTZ R0, R225, c[0x0][0x2d0], -R188.reuse ;  /* 0x0000b400e1007a23 */ /* 0x102fea00000108bc */
[C---:B------:R-:W-:Y:S01]  /*11070*/  HMMA.16816.F32 R104, R184.reuse, R138, R104 ;  /* 0x0000008ab868723c */ /* 0x040fe20000001868 */
[----:B------:R-:W1:Y:S01]  /*11080*/  LDSM.16.MT88.4 R136, [R232+0x9000] ;  /* 0x00900000e888783b */ /* 0x000e620000004200 */
[----:B------:R2:W-:Y:S02]  /*11090*/  MUFU.EX2 R216, R0 ;  /* 0x0000000000d87308 */ /* 0x0005e40000000800 */
[--C-:B--2---:R-:W-:Y:S08]  /*110a0*/  FFMA.FTZ R0, R215, c[0x0][0x2d0], -R188.reuse ;  /* 0x0000b400d7007a23 */ /* 0x104ff000000108bc */
[----:B------:R2:W-:Y:S01]  /*110b0*/  MUFU.EX2 R213, R0 ;  /* 0x0000000000d57308 */ /* 0x0005e20000000800 */
[C---:B-1----:R-:W-:Y:S08]  /*110c0*/  HMMA.16816.F32 R108, R184.reuse, R136, R108 ;  /* 0x00000088b86c723c */ /* 0x042ff0000000186c */
[C---:B------:R-:W-:Y:S01]  /*110d0*/  HMMA.16816.F32 R112, R184.reuse, R138, R112 ;  /* 0x0000008ab870723c */ /* 0x040fe20000001870 */
[----:B------:R-:W1:Y:S03]  /*110e0*/  LDSM.16.MT88.4 R136, [R234+0x9000] ;  /* 0x00900000ea88783b */ /* 0x000e660000004200 */
[----:B--2---:R-:W-:Y:S04]  /*110f0*/  FFMA.FTZ R0, R226, c[0x0][0x2d0], -R188 ;  /* 0x0000b400e2007a23 */ /* 0x004fe800000108bc */
[----:B------:R2:W-:Y:S04]  /*11100*/  MUFU.EX2 R211, R0 ;  /* 0x0000000000d37308 */ /* 0x0005e80000000800 */
[----:B--2---:R-:W-:Y:S02]  /*11110*/  FADD.FTZ R0, R191, R133 ;  /* 0x00000085bf007221 */ /* 0x004fe40000010000 */
[----:B------:R-:W-:Y:S02]  /*11120*/  FFMA.FTZ R133, R212, c[0x0][0x2d0], -R194 ;  /* 0x0000b400d4857a23 */ /* 0x000fe400000108c2 */
[----:B------:R-:W-:Y:S02]  /*11130*/  FADD.FTZ R153, R190, R0 ;  /* 0x00000000be997221 */ /* 0x000fe40000010000 */
[----:B------:R2:W-:Y:S01]  /*11140*/  MUFU.EX2 R210, R133 ;  /* 0x0000008500d27308 */ /* 0x0005e20000000800 */
[----:B------:R-:W-:Y:S01]  /*11150*/  FFMA.FTZ R0, R235, c[0x0][0x2d0], -R188 ;  /* 0x0000b400eb007a23 */ /* 0x000fe200000108bc */
[C---:B-1----:R-:W-:Y:S03]  /*11160*/  HMMA.16816.F32 R116, R184.reuse, R136, R116 ;  /* 0x00000088b874723c */ /* 0x042fe60000001874 */
[----:B------:R-:W-:Y:S02]  /*11170*/  FADD.FTZ R2, R170, R153 ;  /* 0x00000099aa027221 */ /* 0x000fe40000010000 */
[--C-:B------:R-:W-:Y:S02]  /*11180*/  FFMA.FTZ R191, R206, c[0x0][0x2d0], -R194.reuse ;  /* 0x0000b400cebf7a23 */ /* 0x100fe400000108c2 */
[----:B------:R-:W-:Y:S01]  /*11190*/  FFMA.FTZ R194, R203, c[0x0][0x2d0], -R194 ;  /* 0x0000b400cbc27a23 */ /* 0x000fe200000108c2 */
[C---:B------:R-:W-:Y:S01]  /*111a0*/  HMMA.16816.F32 R120, R184.reuse, R138, R120 ;  /* 0x0000008ab878723c */ /* 0x040fe20000001878 */
[----:B------:R-:W1:Y:S01]  /*111b0*/  LDSM.16.MT88.4 R136, [R233+0x9000] ;  /* 0x00900000e988783b */ /* 0x000e620000004200 */
[----:B------:R3:W-:Y:S10]  /*111c0*/  MUFU.EX2 R206, R0 ;  /* 0x0000000000ce7308 */ /* 0x0007f40000000800 */
[----:B------:R-:W-:Y:S01]  /*111d0*/  MUFU.EX2 R194, R194 ;  /* 0x000000c200c27308 */ /* 0x000fe20000000800 */
[----:B--2---:R-:W-:Y:S04]  /*111e0*/  FADD.FTZ R133, R244, R154 ;  /* 0x0000009af4857221 */ /* 0x004fe80000010000 */
[----:B------:R-:W-:Y:S02]  /*111f0*/  FADD.FTZ R133, R155, R133 ;  /* 0x000000859b857221 */ /* 0x000fe40000010000 */
[----:B------:R-:W-:Y:S03]  /*11200*/  LDSM.16.MT88.4 R152, [R234+0x1800] ;  /* 0x00180000ea98783b */ /* 0x000fe60000004200 */
[----:B------:R-:W2:Y:S01]  /*11210*/  MUFU.EX2 R191, R191 ;  /* 0x000000bf00bf7308 */ /* 0x000ea20000000800 */
[----:B---3--:R-:W-:Y:S09]  /*11220*/  FFMA.FTZ R0, R236, c[0x0][0x2d0], -R188 ;  /* 0x0000b400ec007a23 */ /* 0x008ff200000108bc */
[----:B------:R3:W-:Y:S01]  /*11230*/  MUFU.EX2 R205, R0 ;  /* 0x0000000000cd7308 */ /* 0x0007e20000000800 */
[C---:B-1----:R-:W-:Y:S07]  /*11240*/  HMMA.16816.F32 R124, R184.reuse, R136, R124 ;  /* 0x00000088b87c723c */ /* 0x042fee000000187c */
[----:B------:R-:W-:Y:S01]  /*11250*/  F2FP.PACK_AB R136, R165, R161 ;  /* 0x000000a1a588723e */ /* 0x000fe200000000ff */
[----:B------:R-:W-:Y:S04]  /*11260*/  HMMA.16816.F32 R128, R184, R138, R128 ;  /* 0x0000008ab880723c */ /* 0x000fe80000001880 */
[----:B------:R-:W-:Y:S01]  /*11270*/  F2FP.PACK_AB R137, R162, R160 ;  /* 0x000000a0a289723e */ /* 0x000fe200000000ff */
[----:B------:R-:W-:Y:S02]  /*11280*/  FADD.FTZ R161, R161, R2 ;  /* 0x00000002a1a17221 */ /* 0x000fe40000010000 */
[----:B------:R-:W-:Y:S01]  /*11290*/  F2FP.PACK_AB R139, R167, R166 ;  /* 0x000000a6a78b723e */ /* 0x000fe200000000ff */
[--C-:B---3--:R-:W-:Y:S01]  /*112a0*/  FFMA.FTZ R0, R227, c[0x0][0x2d0], -R188.reuse ;  /* 0x0000b400e3007a23 */ /* 0x108fe200000108bc */
[----:B------:R-:W-:Y:S03]  /*112b0*/  F2FP.PACK_AB R138, R169, R168 ;  /* 0x000000a8a98a723e */ /* 0x000fe600000000ff */
[----:B------:R-:W-:Y:S01]  /*112c0*/  FADD.FTZ R161, R165, R161 ;  /* 0x000000a1a5a17221 */ /* 0x000fe20000010000 */
[----:B--2---:R-:W-:Y:S01]  /*112d0*/  F2FP.PACK_AB R184, R192, R191 ;  /* 0x000000bfc0b8723e */ /* 0x004fe200000000ff */
[----:B------:R1:W-:Y:S01]  /*112e0*/  MUFU.EX2 R204, R0 ;  /* 0x0000000000cc7308 */ /* 0x0003e20000000800 */
[----:B------:R-:W-:Y:S01]  /*112f0*/  F2FP.PACK_AB R186, R194, R193 ;  /* 0x000000c1c2ba723e */ /* 0x000fe200000000ff */
[C---:B------:R-:W-:Y:S05]  /*11300*/  HMMA.16816.F32 R4, R136.reuse, R140, R4 ;  /* 0x0000008c8804723c */ /* 0x040fea0000001804 */
[--C-:B------:R-:W-:Y:S03]  /*11310*/  FFMA.FTZ R2, R251, c[0x0][0x2d0], -R188.reuse ;  /* 0x0000b400fb027a23 */ /* 0x100fe600000108bc */
[C---:B------:R-:W-:Y:S01]  /*11320*/  HMMA.16816.F32 R8, R136.reuse, R142, R8 ;  /* 0x0000008e8808723c */ /* 0x040fe20000001808 */
[----:B------:R-:W2:Y:S01]  /*11330*/  LDSM.16.MT88.4 R140, [R234+0x800] ;  /* 0x00080000ea8c783b */ /* 0x000ea20000004200 */
[----:B------:R3:W-:Y:S06]  /*11340*/  MUFU.EX2 R190, R2 ;  /* 0x0000000200be7308 */ /* 0x0007ec0000000800 */
[C---:B------:R-:W-:Y:S04]  /*11350*/  HMMA.16816.F32 R12, R136.reuse, R144, R12 ;  /* 0x00000090880c723c */ /* 0x040fe8000000180c */
[----:B-1----:R-:W-:Y:S04]  /*11360*/  FFMA.FTZ R0, R237, c[0x0][0x2d0], -R188 ;  /* 0x0000b400ed007a23 */ /* 0x002fe800000108bc */
[C---:B------:R-:W-:Y:S01]  /*11370*/  HMMA.16816.F32 R16, R136.reuse, R146, R16 ;  /* 0x000000928810723c */ /* 0x040fe20000001810 */
[----:B------:R-:W1:Y:S01]  /*11380*/  LDSM.16.MT88.4 R144, [R233+0x800] ;  /* 0x00080000e990783b */ /* 0x000e620000004200 */
[----:B------:R4:W-:Y:S02]  /*11390*/  MUFU.EX2 R203, R0 ;  /* 0x0000000000cb7308 */ /* 0x0009e40000000800 */
[----:B---3--:R-:W-:Y:S04]  /*113a0*/  FADD.FTZ R2, R168, R161 ;  /* 0x000000a1a8027221 */ /* 0x008fe80000010000 */
[----:B------:R-:W-:Y:S01]  /*113b0*/  FADD.FTZ R2, R169, R2 ;  /* 0x00000002a9027221 */ /* 0x000fe20000010000 */
[C---:B--2---:R-:W-:Y:S03]  /*113c0*/  HMMA.16816.F32 R20, R136.reuse, R140, R20 ;  /* 0x0000008c8814723c */ /* 0x044fe60000001814 */
[--C-:B----4-:R-:W-:Y:S04]  /*113d0*/  FFMA.FTZ R0, R248, c[0x0][0x2d0], -R188.reuse ;  /* 0x0000b400f8007a23 */ /* 0x110fe800000108bc */
[----:B------:R2:W-:Y:S01]  /*113e0*/  MUFU.EX2 R198, R0 ;  /* 0x0000000000c67308 */ /* 0x0005e20000000800 */
[C---:B------:R-:W-:Y:S01]  /*113f0*/  HMMA.16816.F32 R24, R136.reuse, R142, R24 ;  /* 0x0000008e8818723c */ /* 0x040fe20000001818 */
[----:B------:R-:W3:Y:S07]  /*11400*/  LDSM.16.MT88.4 R140, [R231+0x3800] ;  /* 0x00380000e78c783b */ /* 0x000eee0000004200 */
[C---:B-1----:R-:W-:Y:S08]  /*11410*/  HMMA.16816.F32 R28, R136.reuse, R144, R28 ;  /* 0x00000090881c723c */ /* 0x042ff0000000181c */
[C---:B------:R-:W-:Y:S01]  /*11420*/  HMMA.16816.F32 R32, R136.reuse, R146, R32 ;  /* 0x000000928820723c */ /* 0x040fe20000001820 */
[----:B------:R-:W1:Y:S03]  /*11430*/  LDSM.16.MT88.4 R144, [R232+0x3800] ;  /* 0x00380000e890783b */ /* 0x000e660000004200 */
[--C-:B--2---:R-:W-:Y:S04]  /*11440*/  FFMA.FTZ R0, R250, c[0x0][0x2d0], -R188.reuse ;  /* 0x0000b400fa007a23 */ /* 0x104fe800000108bc */
[----:B------:R2:W-:Y:S01]  /*11450*/  MUFU.EX2 R197, R0 ;  /* 0x0000000000c57308 */ /* 0x0005e20000000800 */
[C---:B---3--:R-:W-:Y:S08]  /*11460*/  HMMA.16816.F32 R36, R136.reuse, R140, R36 ;  /* 0x0000008c8824723c */ /* 0x048ff00000001824 */
[C---:B------:R-:W-:Y:S01]  /*11470*/  HMMA.16816.F32 R40, R136.reuse, R142, R40 ;  /* 0x0000008e8828723c */ /* 0x040fe20000001828 */
[----:B------:R-:W3:Y:S03]  /*11480*/  LDSM.16.MT88.4 R140, [R234+0x3800] ;  /* 0x00380000ea8c783b */ /* 0x000ee60000004200 */
[--C-:B--2---:R-:W-:Y:S04]  /*11490*/  FFMA.FTZ R0, R238, c[0x0][0x2d0], -R188.reuse ;  /* 0x0000b400ee007a23 */ /* 0x104fe800000108bc */
[C---:B-1----:R-:W-:Y:S01]  /*114a0*/  HMMA.16816.F32 R44, R136.reuse, R144, R44 ;  /* 0x00000090882c723c */ /* 0x042fe2000000182c */
[----:B------:R1:W-:Y:S07]  /*114b0*/  MUFU.EX2 R196, R0 ;  /* 0x0000000000c47308 */ /* 0x0003ee0000000800 */
[C---:B------:R-:W-:Y:S01]  /*114c0*/  HMMA.16816.F32 R48, R136.reuse, R146, R48 ;  /* 0x000000928830723c */ /* 0x040fe20000001830 */
[----:B------:R-:W2:Y:S03]  /*114d0*/  LDSM.16.MT88.4 R144, [R233+0x3800] ;  /* 0x00380000e990783b */ /* 0x000ea60000004200 */
[--C-:B-1----:R-:W-:Y:S04]  /*114e0*/  FFMA.FTZ R0, R249, c[0x0][0x2d0], -R188.reuse ;  /* 0x0000b400f9007a23 */ /* 0x102fe800000108bc */
[----:B------:R1:W-:Y:S01]  /*114f0*/  MUFU.EX2 R195, R0 ;  /* 0x0000000000c37308 */ /* 0x0003e20000000800 */
[C---:B---3--:R-:W-:Y:S08]  /*11500*/  HMMA.16816.F32 R52, R136.reuse, R140, R52 ;  /* 0x0000008c8834723c */ /* 0x048ff00000001834 */
[C---:B------:R-:W-:Y:S01]  /*11510*/  HMMA.16816.F32 R56, R136.reuse, R142, R56 ;  /* 0x0000008e8838723c */ /* 0x040fe20000001838 */
[----:B------:R-:W3:Y:S07]  /*11520*/  LDSM.16.MT88.4 R140, [R231+0x6800] ;  /* 0x00680000e78c783b */ /* 0x000eee0000004200 */
[C---:B--2---:R-:W-:Y:S04]  /*11530*/  HMMA.16816.F32 R60, R136.reuse, R144, R60 ;  /* 0x00000090883c723c */ /* 0x044fe8000000183c */
[----:B-1----:R-:W-:Y:S02]  /*11540*/  FADD.FTZ R0, R160, R133 ;  /* 0x00000085a0007221 */ /* 0x002fe40000010000 */
[----:B------:R-:W-:Y:S02]  /*11550*/  FFMA.FTZ R133, R223, c[0x0][0x2d0], -R188 ;  /* 0x0000b400df857a23 */ /* 0x000fe400000108bc */
[C---:B------:R-:W-:Y:S01]  /*11560*/  HMMA.16816.F32 R64, R136.reuse, R146, R64 ;  /* 0x000000928840723c */ /* 0x040fe20000001840 */
[----:B------:R-:W1:Y:S01]  /*11570*/  LDSM.16.MT88.4 R144, [R232+0x6800] ;  /* 0x00680000e890783b */ /* 0x000e620000004200 */
[----:B------:R2:W4:Y:S02]  /*11580*/  MUFU.EX2 R189, R133 ;  /* 0x0000008500bd7308 */ /* 0x0005240000000800 */
[----:B------:R-:W-:Y:S02]  /*11590*/  FADD.FTZ R0, R162, R0 ;  /* 0x00000000a2007221 */ /* 0x000fe40000010000 */
[----:B------:R-:W-:Y:S02]  /*115a0*/  FFMA.FTZ R160, R221, c[0x0][0x2d0], -R188 ;  /* 0x0000b400dda07a23 */ /* 0x000fe400000108bc */
[----:B------:R-:W-:Y:S04]  /*115b0*/  FADD.FTZ R0, R166, R0 ;  /* 0x00000000a6007221 */ /* 0x000fe80000010000 */
[----:B------:R-:W-:Y:S01]  /*115c0*/  FADD.FTZ R0, R167, R0 ;  /* 0x00000000a7007221 */ /* 0x000fe20000010000 */
[----:B------:R-:W-:Y:S10]  /*115d0*/  MUFU.EX2 R188, R134 ;  /* 0x0000008600bc7308 */ /* 0x000ff40000000800 */
[----:B------:R-:W5:Y:S01]  /*115e0*/  MUFU.EX2 R134, R160 ;  /* 0x000000a000867308 */ /* 0x000f620000000800 */
[C---:B---3--:R-:W-:Y:S03]  /*115f0*/  HMMA.16816.F32 R68, R136.reuse, R140, R68 ;  /* 0x0000008c8844723c */ /* 0x048fe60000001844 */
[----:B--2---:R-:W-:Y:S01]  /*11600*/  FADD.FTZ R133, R164, R2 ;  /* 0x00000002a4857221 */ /* 0x004fe20000010000 */
[----:B----4-:R-:W-:Y:S01]  /*11610*/  F2FP.PACK_AB R185, R189, R190 ;  /* 0x000000bebdb9723e */ /* 0x010fe200000000ff */
[----:B------:R-:W-:Y:S02]  /*11620*/  FADD.FTZ R2, R163, R0 ;  /* 0x00000000a3027221 */ /* 0x000fe40000010000 */
[----:B------:R-:W-:Y:S01]  /*11630*/  FADD.FTZ R0, R220, R133 ;  /* 0x00000085dc007221 */ /* 0x000fe20000010000 */
[C---:B------:R-:W-:Y:S01]  /*11640*/  HMMA.16816.F32 R72, R136.reuse, R142, R72 ;  /* 0x0000008e8848723c */ /* 0x040fe20000001848 */
[----:B------:R-:W2:Y:S03]  /*11650*/  LDSM.16.MT88.4 R140, [R234+0x6800] ;  /* 0x00680000ea8c783b */ /* 0x000ea60000004200 */
[----:B------:R-:W-:Y:S01]  /*11660*/  FADD.FTZ R2, R216, R2 ;  /* 0x00000002d8027221 */ /* 0x000fe20000010000 */
[----:B------:R-:W-:Y:S01]  /*11670*/  MOV R133, R132 ;  /* 0x0000008400857202 */ /* 0x000fe20000000f00 */
[----:B------:R-:W-:Y:S02]  /*11680*/  FADD.FTZ R0, R219, R0 ;  /* 0x00000000db007221 */ /* 0x000fe40000010000 */
[C---:B-1----:R-:W-:Y:S04]  /*11690*/  HMMA.16816.F32 R76, R136.reuse, R144, R76 ;  /* 0x00000090884c723c */ /* 0x042fe8000000184c */
[----:B------:R-:W-:Y:S01]  /*116a0*/  FADD.FTZ R2, R213, R2 ;  /* 0x00000002d5027221 */ /* 0x000fe20000010000 */
[----:B-----5:R-:W-:Y:S01]  /*116b0*/  F2FP.PACK_AB R187, R134, R188 ;  /* 0x000000bc86bb723e */ /* 0x020fe200000000ff */
[----:B------:R-:W-:Y:S02]  /*116c0*/  FADD.FTZ R0, R218, R0 ;  /* 0x00000000da007221 */ /* 0x000fe40000010000 */
[C---:B------:R-:W-:Y:S01]  /*116d0*/  HMMA.16816.F32 R80, R136.reuse, R146, R80 ;  /* 0x000000928850723c */ /* 0x040fe20000001850 */
[----:B------:R-:W1:Y:S03]  /*116e0*/  LDSM.16.MT88.4 R144, [R233+0x6800] ;  /* 0x00680000e990783b */ /* 0x000e660000004200 */
        /* <DEDUP_REMOVED lines=9> */
[----:B------:R-:W-:Y:S01]  /*11780*/  FADD.FTZ R2, R198, R2 ;  /* 0x00000002c6027221 */ /* 0x000fe20000010000 */
[C---:B--2---:R-:W-:Y:S03]  /*11790*/  HMMA.16816.F32 R84, R136.reuse, R140, R84 ;  /* 0x0000008c8854723c */ /* 0x044fe60000001854 */
[----:B------:R-:W-:Y:S02]  /*117a0*/  FADD.FTZ R2, R197, R2 ;  /* 0x00000002c5027221 */ /* 0x000fe40000010000 */
[----:B------:R-:W-:Y:S02]  /*117b0*/  FADD.FTZ R0, R201, R0 ;  /* 0x00000000c9007221 */ /* 0x000fe40000010000 */
[----:B------:R-:W-:Y:S01]  /*117c0*/  FADD.FTZ R2, R196, R2 ;  /* 0x00000002c4027221 */ /* 0x000fe20000010000 */
        /* <DEDUP_REMOVED lines=21> */
[----:B------:R-:W-:Y:S01]  /*11920*/  F2FP.PACK_AB R138, R218, R219 ;  /* 0x000000dbda8a723e */ /* 0x000fe200000000ff */
[----:B------:R-:W-:Y:S02]  /*11930*/  LDSM.16.MT88.4 R164, [R233+0x2800] ;  /* 0x00280000e9a4783b */ /* 0x000fe40000004200 */
        /* <DEDUP_REMOVED lines=57> */
[C---:B---3--:R-:W-:Y:S08]  /*11cd0*/  HMMA.16816.F32 R12, R136.reuse, R148, R12 ;  /* 0x00000094880c723c */ /* 0x048ff0000000180c */
[C---:B------:R-:W-:Y:S01]  /*11ce0*/  HMMA.16816.F32 R16, R136.reuse, R150, R16 ;  /* 0x000000968810723c */ /* 0x040fe20000001810 */
[----:B------:R-:W3:Y:S07]  /*11cf0*/  LDSM.16.MT88.4 R148, [R232+0x4800] ;  /* 0x00480000e894783b */ /* 0x000eee0000004200 */
[C---:B------:R-:W-:Y:S08]  /*11d00*/  HMMA.16816.F32 R20, R136.reuse, R152, R20 ;  /* 0x000000988814723c */ /* 0x040ff00000001814 */
        /* <DEDUP_REMOVED lines=39> */
[----:B------:R-:W-:Y:S01]  /*11f80*/  HMMA.16816.F32 R128, R136, R142, R128 ;  /* 0x0000008e8880723c */ /* 0x000fe20000001880 */
[----:B------:R-:W2:Y:S06]  /*11f90*/  LDSM.16.MT88.4 R140, [R231+0x5000] ;  /* 0x00500000e78c783b */ /* 0x000eac0000004200 */
[----:B------:R-:W-:Y:S02]  /*11fa0*/  F2FP.PACK_AB R136, R202, R201 ;  /* 0x000000c9ca88723e */ /* 0x000fe400000000ff */
[----:B------:R-:W-:Y:S03]  /*11fb0*/  F2FP.PACK_AB R138, R199, R200 ;  /* 0x000000c8c78a723e */ /* 0x000fe600000000ff */
[----:B------:R-:W-:Y:S02]  /*11fc0*/  F2FP.PACK_AB R137, R197, R198 ;  /* 0x000000c6c589723e */ /* 0x000fe400000000ff */
[C---:B------:R-:W-:Y:S07]  /*11fd0*/  F2FP.PACK_AB R139, R195.reuse, R196 ;  /* 0x000000c4c38b723e */ /* 0x040fee00000000ff */
        /* <DEDUP_REMOVED lines=23> */
[----:B------:R-:W-:Y:S07]  /*12150*/  LDSM.16.MT88.4 R152, [R232+0xb000] ;  /* 0x00b00000e898783b */ /* 0x000fee0000004200 */
        /* <DEDUP_REMOVED lines=11> */
[----:B------:R-:W-:Y:S07]  /*12210*/  LDSM.16.MT88.4 R148, [R232+0x2800] ;  /* 0x00280000e894783b */ /* 0x000fee0000004200 */
[C---:B--2---:R-:W-:Y:S08]  /*12220*/  HMMA.16816.F32 R100, R136.reuse, R140, R100 ;  /* 0x0000008c8864723c */ /* 0x044ff00000001864 */
[C---:B------:R-:W-:Y:S01]  /*12230*/  HMMA.16816.F32 R104, R136.reuse, R142, R104 ;  /* 0x0000008e8868723c */ /* 0x040fe20000001868 */
[----:B------:R-:W2:Y:S07]  /*12240*/  LDSM.16.MT88.4 R140, [R231+0x2800] ;  /* 0x00280000e78c783b */ /* 0x000eae0000004200 */
[C---:B------:R-:W-:Y:S08]  /*12250*/  HMMA.16816.F32 R108, R136.reuse, R152, R108 ;  /* 0x00000098886c723c */ /* 0x040ff0000000186c */
[C---:B------:R-:W-:Y:S08]  /*12260*/  HMMA.16816.F32 R112, R136.reuse, R154, R112 ;  /* 0x0000009a8870723c */ /* 0x040ff00000001870 */
[C---:B----4-:R-:W-:Y:S08]  /*12270*/  HMMA.16816.F32 R116, R136.reuse, R156, R116 ;  /* 0x0000009c8874723c */ /* 0x050ff00000001874 */
[C---:B------:R-:W-:Y:S01]  /*12280*/  HMMA.16816.F32 R120, R136.reuse, R158, R120 ;  /* 0x0000009e8878723c */ /* 0x040fe20000001878 */
[----:B------:R-:W3:Y:S07]  /*12290*/  LDSM.16.MT88.4 R156, [R234+0x2800] ;  /* 0x00280000ea9c783b */ /* 0x000eee0000004200 */
[C---:B-1----:R-:W-:Y:S08]  /*122a0*/  HMMA.16816.F32 R124, R136.reuse, R144, R124 ;  /* 0x00000090887c723c */ /* 0x042ff0000000187c */
[----:B------:R-:W-:Y:S08]  /*122b0*/  HMMA.16816.F32 R128, R136, R146, R128 ;  /* 0x000000928880723c */ /* 0x000ff00000001880 */
[C---:B--2---:R-:W-:Y:S01]  /*122c0*/  HMMA.16816.F32 R136, R184.reuse, R140, R4 ;  /* 0x0000008cb888723c */ /* 0x044fe20000001804 */
        /* <DEDUP_REMOVED lines=26> */
[C---:B-----5:R-:W-:Y:S08]  /*12470*/  HMMA.16816.F32 R76, R184.reuse, R16, R76 ;  /* 0x00000010b84c723c */ /* 0x060ff0000000184c */
        /* <DEDUP_REMOVED lines=19> */
[----:B------:R-:W-:Y:S02]  /*125b0*/  FADD.FTZ R0, R189, R0 ;  /* 0x00000000bd007221 */ /* 0x000fe40000010000 */
[----:B------:R-:W-:Y:S02]  /*125c0*/  FADD.FTZ R4, R193, R2 ;  /* 0x00000002c1047221 */ /* 0x000fe40000010000 */
[----:B------:R-:W-:Y:S01]  /*125d0*/  FADD.FTZ R2, R188, R0 ;  /* 0x00000000bc027221 */ /* 0x000fe20000010000 */
[----:B------:R-:W-:Y:S01]  /*125e0*/  IADD3 R0, R247, -0x1, RZ ;  /* 0xfffffffff7007810 */ /* 0x000fe20007ffe0ff */
[----:B------:R-:W-:Y:S02]  /*125f0*/  FADD.FTZ R4, R194, R4 ;  /* 0x00000004c2047221 */ /* 0x000fe40000010000 */
[----:B------:R-:W-:Y:S01]  /*12600*/  FADD.FTZ R2, R134, R2 ;  /* 0x0000000286027221 */ /* 0x000fe20000010000 */
[----:B------:R-:W-:Y:S02]  /*12610*/  MOV R247, R0 ;  /* 0x0000000000f77202 */ /* 0x000fe40000000f00 */
[----:B------:R1:W-:Y:S01]  /*12620*/  STL [R1+0x8], R4 ;  /* 0x0000080401007387 */ /* 0x0003e20000100800 */
[----:B------:R-:W-:Y:S03]  /*12630*/  MOV R134, R3 ;  /* 0x0000000300867202 */ /* 0x000fe60000000f00 */
[----:B------:R1:W-:Y:S02]  /*12640*/  STL [R1+0xc], R2 ;  /* 0x00000c0201007387 */ /* 0x0003e40000100800 */
[----:B-1----:R-:W-:-:S05]  /*12650*/  @P0 BRA `(.L_x_1495) ;  /* 0xffffaec000000947 */ /* 0x002fca000383ffff */
.L_x_1488:
[----:B------:R-:W-:Y:S05]  /*12660*/  BRA.DIV ~URZ, `(.L_x_1496) ;  /* 0x00005bc27f007947 */ /* 0x000fea000b800000 */
[----:B------:R-:W2:Y:S04]  /*12670*/  LDL R0, [R1+0x8] ;  /* 0x0000080001007983 */ /* 0x000ea80000100800 */
[----:B--2---:R1:W2:Y:S02]  /*12680*/  SHFL.BFLY PT, R5, R0, 0x2, 0x1f ;  /* 0x0c401f0000057f89 */ /* 0x0042a400000e0000 */
.L_x_1548:
        /* <DEDUP_REMOVED lines=9> */
.L_x_1549:
        /* <DEDUP_REMOVED lines=77> */
[----:B------:R3:W4:Y:S01]  /*12bf0*/  @P0 MUFU.LG2 R2, R3 ;  /* 0x0000000300020308 */ /* 0x0007220000000c00 */
[----:B-1----:R-:W-:Y:S02]  /*12c00*/  @P1 FMUL.FTZ R5, R5, 0.69314718246459960938 ;  /* 0x3f31721805051820 */ /* 0x002fe40000410000 */
[----:B--2---:R-:W-:Y:S02]  /*12c10*/  FMUL.FTZ R138, R0, R138 ;  /* 0x0000008a008a7220 */ /* 0x004fe40000410000 */
[----:B------:R-:W-:Y:S02]  /*12c20*/  @P1 FFMA.FTZ R184, R4, R132, R5 ;  /* 0x0000008404b81223 */ /* 0x000fe40000010005 */
[C---:B------:R-:W-:Y:S02]  /*12c30*/  FMUL.FTZ R139, R0.reuse, R139 ;  /* 0x0000008b008b7220 */ /* 0x040fe40000410000 */
[----:B------:R-:W-:-:S02]  /*12c40*/  FMUL.FTZ R142, R0, R142 ;  /* 0x0000008e008e7220 */ /* 0x000fc40000410000 */
[C---:B------:R-:W-:Y:S02]  /*12c50*/  FMUL.FTZ R61, R0.reuse, R143 ;  /* 0x0000008f003d7220 */ /* 0x040fe40000410000 */
[C---:B------:R-:W-:Y:S02]  /*12c60*/  FMUL.FTZ R146, R0.reuse, R146 ;  /* 0x0000009200927220 */ /* 0x040fe40000410000 */
[----:B------:R-:W-:Y:S01]  /*12c70*/  FMUL.FTZ R147, R0, R147 ;  /* 0x0000009300937220 */ /* 0x000fe20000410000 */
[----:B---3--:R-:W-:Y:S01]  /*12c80*/  @P0 MOV R3, 0x3f317218 ;  /* 0x3f31721800030802 */ /* 0x008fe20000000f00 */
[----:B----4-:R-:W-:Y:S02]  /*12c90*/  @P0 FMUL.FTZ R2, R2, 0.69314718246459960938 ;  /* 0x3f31721802020820 */ /* 0x010fe40000410000 */
[----:B------:R-:W-:Y:S02]  /*12ca0*/  FMUL.FTZ R150, R0, R150 ;  /* 0x0000009600967220 */ /* 0x000fe40000410000 */
[----:B------:R-:W-:-:S02]  /*12cb0*/  @P0 FMUL.FTZ R3, R3, c[0x0][0x2d0] ;  /* 0x0000b40003030a20 */ /* 0x000fc40000410000 */
        /* <DEDUP_REMOVED lines=56> */
[----:B------:R-:W-:Y:S01]  /*13040*/  FMUL.FTZ R131, R0, R131 ;  /* 0x0000008300837220 */ /* 0x000fe20000410000 */
[----:B------:R-:W-:Y:S01]  /*13050*/  PRMT R0, R52, 0x7610, R0 ;  /* 0x0000761034007816 */ /* 0x000fe20000000000 */
[----:B------:R-:W-:Y:S02]  /*13060*/  @P0 FFMA.FTZ R65, R3, R12, R2 ;  /* 0x0000000c03410223 */ /* 0x000fe40000010002 */
.L_x_1457:
[----:B-1----:R1:W5:Y:S01]  /*13070*/  LDL R52, [R1+0x54] ;  /* 0x0000540001347983 */ /* 0x0023620000100800 */
[----:B------:R-:W-:Y:S03]  /*13080*/  BSSY B0, `(.L_x_1498) ;  /* 0x0000012000007945 */ /* 0x000fe60003800000 */
[----:B------:R-:W2:Y:S02]  /*13090*/  S2R R69, SR_TID.X ;  /* 0x0000000000457919 */ /* 0x000ea40000002100 */
[----:B--2---:R-:W-:-:S13]  /*130a0*/  LOP3.LUT P0, RZ, R69, 0xff, RZ, 0xc0, !PT ;  /* 0x000000ff45ff7812 */ /* 0x004fda000780c0ff */
[----:B------:R-:W-:Y:S05]  /*130b0*/  @P0 BRA `(.L_x_1499) ;  /* 0x000000e000000947 */ /* 0x000fea0003800000 */
[----:B-1----:R-:W1:Y:S01]  /*130c0*/  S2R R12, SR_LANEID ;  /* 0x00000000000c7919 */ /* 0x002e620000000000 */
        /* <DEDUP_REMOVED lines=13> */
.L_x_1499:
[----:B-1----:R-:W-:Y:S05]  /*131a0*/  BSYNC B0 ;  /* 0x0000000000007941 */ /* 0x002fea0003800000 */
.L_x_1498:
        /* <DEDUP_REMOVED lines=145> */
[----:B------:R2:W-:Y:S01]  /*13ac0*/  STL [R1], RZ ;  /* 0x000000ff01007387 */ /* 0x0005e20000100800 */
[----:B-1----:R-:W-:Y:S01]  /*13ad0*/  SHF.R.S32.HI R67, RZ, 0x1f, R69 ;  /* 0x0000001fff437819 */ /* 0x002fe20000011445 */
[----:B------:R-:W-:Y:S01]  /*13ae0*/  IMAD.MOV.U32 R3, RZ, RZ, 0x1f ;  /* 0x0000001fff037424 */ /* 0x000fe200078e00ff */
[----:B------:R-:W-:-:S02]  /*13af0*/  MOV R2, 0x13b40 ;  /* 0x00013b4000027802 */ /* 0x000fc40000000f00 */
[----:B------:R-:W-:-:S04]  /*13b00*/  LEA.HI R67, R67, R69, RZ, 0x7 ;  /* 0x0000004543437211 */ /* 0x000fc800078f38ff */
[----:B------:R-:W-:-:S05]  /*13b10*/  SHF.R.S32.HI R67, RZ, 0x7, R67 ;  /* 0x00000007ff437819 */ /* 0x000fca0000011443 */
[----:B------:R-:W-:Y:S02]  /*13b20*/  IMAD.MOV.U32 R44, RZ, RZ, R67 ;  /* 0x000000ffff2c7224 */ /* 0x000fe400078e0043 */
[----:B--2---:R-:W-:Y:S05]  /*13b30*/  CALL.REL.NOINC `($__internal_8_$__cuda_sm70_shflsync_idx_p) ;  /* 0x00004ce000007944 */ /* 0x004fea0003c00000 */
.L_x_1502:
        /* <DEDUP_REMOVED lines=8> */
[----:B------:R-:W1:Y:S01]  /*13bc0*/  S2R R16, SR_TID.X ;  /* 0x0000000000107919 */ /* 0x000e620000002100 */
[----:B------:R-:W-:Y:S02]  /*13bd0*/  ULDC UR5, c[0x0][0x4e8] ;  /* 0x00013a0000057ab9 */ /* 0x000fe40000000800 */
[----:B------:R-:W-:Y:S02]  /*13be0*/  ULDC UR4, c[0x0][0x388] ;  /* 0x0000e20000047ab9 */ /* 0x000fe40000000800 */
[----:B------:R-:W-:Y:S01]  /*13bf0*/  UIMAD UR4, UR5, UR4, URZ ;  /* 0x00000004050472a4 */ /* 0x000fe2000f8e023f */
[C---:B------:R-:W-:Y:S01]  /*13c00*/  IADD3 R80, R245.reuse, 0xc0, RZ ;  /* 0x000000c0f5507810 */ /* 0x040fe20007ffe0ff */
[----:B------:R-:W-:Y:S01]  /*13c10*/  BSSY B0, `(.L_x_1503) ;  /* 0x0000075000007945 */ /* 0x000fe20003800000 */
[----:B------:R-:W-:-:S02]  /*13c20*/  IADD3 R83, R245, 0x80, RZ ;  /* 0x00000080f5537810 */ /* 0x000fc40007ffe0ff */
[C---:B------:R-:W-:Y:S02]  /*13c30*/  IADD3 R85, R245.reuse, 0x40, RZ ;  /* 0x00000040f5557810 */ /* 0x040fe40007ffe0ff */
[----:B------:R-:W-:Y:S02]  /*13c40*/  SHF.R.S32.HI R80, RZ, 0x1f, R80 ;  /* 0x0000001fff507819 */ /* 0x000fe40000011450 */
[C---:B------:R-:W-:Y:S02]  /*13c50*/  IADD3 R82, R245.reuse, 0x80, RZ ;  /* 0x00000080f5527810 */ /* 0x040fe40007ffe0ff */
[----:B------:R-:W-:Y:S02]  /*13c60*/  SHF.R.S32.HI R83, RZ, 0x1f, R83 ;  /* 0x0000001fff537819 */ /* 0x000fe40000011453 */
[----:B------:R-:W-:Y:S02]  /*13c70*/  IADD3 R84, R245, 0x40, RZ ;  /* 0x00000040f5547810 */ /* 0x000fe40007ffe0ff */
[----:B------:R-:W-:-:S02]  /*13c80*/  SHF.R.S32.HI R85, RZ, 0x1f, R85 ;  /* 0x0000001fff557819 */ /* 0x000fc40000011455 */
[----:B------:R-:W-:Y:S02]  /*13c90*/  SHF.R.S32.HI R86, RZ, 0x1f, R245 ;  /* 0x0000001fff567819 */ /* 0x000fe400000114f5 */
[----:B----4-:R-:W-:Y:S01]  /*13ca0*/  SHF.R.S32.HI R5, RZ, 0x1f, R10 ;  /* 0x0000001fff057819 */ /* 0x010fe2000001140a */
[----:B--2---:R-:W-:-:S04]  /*13cb0*/  IMAD.IADD R4, R2, 0x1, R15 ;  /* 0x0000000102047824 */ /* 0x004fc800078e020f */
[----:B------:R-:W-:Y:S02]  /*13cc0*/  IMAD R6, R5, c[0x0][0x490], RZ ;  /* 0x0001240005067a24 */ /* 0x000fe400078e02ff */
[----:B------:R-:W-:-:S04]  /*13cd0*/  @P0 IMAD.HI.U32 R7, R4, c[0x0][0x4ec], RZ ;  /* 0x00013b0004070a27 */ /* 0x000fc800078e00ff */
[----:B------:R-:W-:Y:S01]  /*13ce0*/  IMAD.MOV.U32 R0, RZ, RZ, R4 ;  /* 0x000000ffff007224 */ /* 0x000fe200078e0004 */
[----:B------:R-:W-:Y:S01]  /*13cf0*/  @P0 SHF.R.U32.HI R0, RZ, c[0x0][0x4f0], R7 ;  /* 0x00013c00ff000a19 */ /* 0x000fe20000011607 */
[----:B------:R-:W-:-:S04]  /*13d00*/  IMAD.WIDE.U32 R2, R10, c[0x0][0x490], RZ ;  /* 0x000124000a027a25 */ /* 0x000fc800078e00ff */
[----:B------:R-:W-:Y:S01]  /*13d10*/  IMAD R6, R10, c[0x0][0x494], R6 ;  /* 0x000125000a067a24 */ /* 0x000fe200078e0206 */
[----:B------:R-:W-:Y:S02]  /*13d20*/  SHF.R.S32.HI R11, RZ, 0x1f, R12 ;  /* 0x0000001fff0b7819 */ /* 0x000fe4000001140c */
[----:B------:R-:W-:Y:S01]  /*13d30*/  IADD3 R8, -R0, RZ, RZ ;  /* 0x000000ff00087210 */ /* 0x000fe20007ffe1ff */
[----:B------:R-:W-:Y:S02]  /*13d40*/  IMAD.IADD R3, R3, 0x1, R6 ;  /* 0x0000000103037824 */ /* 0x000fe400078e0206 */
[----:B------:R-:W-:Y:S02]  /*13d50*/  IMAD R9, R11, c[0x0][0x498], RZ ;  /* 0x000126000b097a24 */ /* 0x000fe400078e02ff */
[----:B------:R-:W-:-:S04]  /*13d60*/  IMAD.WIDE.U32 R6, R12, c[0x0][0x498], R2 ;  /* 0x000126000c067a25 */ /* 0x000fc800078e0002 */
[----:B------:R-:W-:Y:S01]  /*13d70*/  IMAD R2, R8, c[0x0][0x4e8], R4 ;  /* 0x00013a0008027a24 */ /* 0x000fe200078e0204 */
[----:B------:R-:W-:Y:S01]  /*13d80*/  IADD3 R4, P1, R0, R6, RZ ;  /* 0x0000000600047210 */ /* 0x000fe20007f3e0ff */
[----:B------:R-:W-:Y:S01]  /*13d90*/  IMAD R3, R12, c[0x0][0x49c], R9 ;  /* 0x000127000c037a24 */ /* 0x000fe200078e0209 */
[----:B------:R-:W-:Y:S02]  /*13da0*/  SHF.R.S32.HI R8, RZ, 0x1f, R0 ;  /* 0x0000001fff087819 */ /* 0x000fe40000011400 */
[----:B------:R-:W-:Y:S01]  /*13db0*/  SHF.R.S32.HI R6, RZ, 0x1f, R2 ;  /* 0x0000001fff067819 */ /* 0x000fe20000011402 */
[----:B------:R-:W-:Y:S01]  /*13dc0*/  IMAD R0, R5, c[0x0][0x3e8], RZ ;  /* 0x0000fa0005007a24 */ /* 0x000fe200078e02ff */
[----:B------:R-:W-:Y:S01]  /*13dd0*/  IADD3.X R5, R8, R7, R3, P1, !PT ;  /* 0x0000000708057210 */ /* 0x000fe20000ffe403 */
[----:B---3--:R-:W-:Y:S02]  /*13de0*/  IMAD.IADD R8, R14, 0x1, R15 ;  /* 0x000000010e087824 */ /* 0x008fe400078e020f */
[----:B------:R-:W-:-:S02]  /*13df0*/  IMAD R3, R6, c[0x0][0x488], RZ ;  /* 0x0001220006037a24 */ /* 0x000fc400078e02ff */
[C---:B------:R-:W-:Y:S02]  /*13e00*/  IMAD R9, R10.reuse, c[0x0][0x3ec], R0 ;  /* 0x0000fb000a097a24 */ /* 0x040fe400078e0200 */
[----:B------:R-:W-:-:S04]  /*13e10*/  IMAD.WIDE.U32 R6, R10, c[0x0][0x3e8], RZ ;  /* 0x0000fa000a067a25 */ /* 0x000fc800078e00ff */
[C---:B------:R-:W-:Y:S02]  /*13e20*/  IMAD R10, R2.reuse, c[0x0][0x48c], R3 ;  /* 0x00012300020a7a24 */ /* 0x040fe400078e0203 */
[----:B------:R-:W-:-:S04]  /*13e30*/  IMAD.WIDE.U32 R4, R2, c[0x0][0x488], R4 ;  /* 0x0001220002047a25 */ /* 0x000fc800078e0004 */
[----:B------:R-:W-:Y:S01]  /*13e40*/  @P0 IMAD.HI.U32 R2, R8, c[0x0][0x4ec], RZ ;  /* 0x00013b0008020a27 */ /* 0x000fe200078e00ff */
[----:B-1----:R-:W-:-:S03]  /*13e50*/  SHF.R.S32.HI R14, RZ, 0x1f, R16 ;  /* 0x0000001fff0e7819 */ /* 0x002fc60000011410 */
[----:B------:R-:W-:Y:S01]  /*13e60*/  IMAD.MOV.U32 R0, RZ, RZ, R8 ;  /* 0x000000ffff007224 */ /* 0x000fe200078e0008 */
[----:B------:R-:W-:Y:S01]  /*13e70*/  @P0 SHF.R.U32.HI R0, RZ, c[0x0][0x4f0], R2 ;  /* 0x00013c00ff000a19 */ /* 0x000fe20000011602 */
[----:B------:R-:W-:Y:S01]  /*13e80*/  IMAD.IADD R3, R7, 0x1, R9 ;  /* 0x0000000107037824 */ /* 0x000fe200078e0209 */
[----:B------:R-:W-:Y:S02]  /*13e90*/  IADD3 R5, R5, R10, RZ ;  /* 0x0000000a05057210 */ /* 0x000fe40007ffe0ff */
[----:B------:R-:W-:Y:S01]  /*13ea0*/  LEA R9, P0, R4, c[0x0][0x450], 0x2 ;  /* 0x0001140004097a11 */ /* 0x000fe200078010ff */
[----:B------:R-:W-:Y:S01]  /*13eb0*/  IMAD.MOV.U32 R2, RZ, RZ, R6 ;  /* 0x000000ffff027224 */ /* 0x000fe200078e0006 */
[----:B------:R-:W-:Y:S01]  /*13ec0*/  LEA.HI R14, R14, R16, RZ, 0x5 ;  /* 0x000000100e0e7211 */ /* 0x000fe200078f28ff */
[----:B------:R-:W-:Y:S01]  /*13ed0*/  IMAD R6, R11, c[0x0][0x3f0], RZ ;  /* 0x0000fc000b067a24 */ /* 0x000fe200078e02ff */
[----:B------:R-:W-:Y:S02]  /*13ee0*/  LEA.HI.X R5, R4, c[0x0][0x454], R5, 0x2, P0 ;  /* 0x0001150004057a11 */ /* 0x000fe400000f1405 */
[----:B------:R-:W-:Y:S01]  /*13ef0*/  LOP3.LUT R14, R14, 0xffffffe0, RZ, 0xc0, !PT ;  /* 0xffffffe00e0e7812 */ /* 0x000fe200078ec0ff */
[----:B------:R-:W-:Y:S01]  /*13f00*/  IMAD R10, R12, c[0x0][0x3f4], R6 ;  /* 0x0000fd000c0a7a24 */ /* 0x000fe200078e0206 */
[----:B------:R-:W-:Y:S01]  /*13f10*/  SHFL.IDX PT, R4, R9, 0x1, 0x1c1f ;  /* 0x003c1f0009047f89 */ /* 0x000fe200000e0000 */
[----:B------:R-:W-:-:S03]  /*13f20*/  IMAD.MOV R11, RZ, RZ, -R0 ;  /* 0x000000ffff0b7224 */ /* 0x000fc600078e0a00 */
[----:B------:R1:W-:Y:S01]  /*13f30*/  SHFL.IDX PT, R6, R9, RZ, 0x1c1f ;  /* 0x001c1fff09067589 */ /* 0x0003e200000e0000 */
[----:B------:R-:W-:-:S03]  /*13f40*/  IMAD.IADD R14, R16, 0x1, -R14 ;  /* 0x00000001100e7824 */ /* 0x000fc600078e0a0e */
[----:B------:R-:W2:Y:S04]  /*13f50*/  SHFL.IDX PT, R7, R5, RZ, 0x1c1f ;  /* 0x001c1fff05077589 */ /* 0x000ea800000e0000 */
[----:B------:R-:W3:Y:S01]  /*13f60*/  SHFL.IDX PT, R5, R5, 0x1, 0x1c1f ;  /* 0x003c1f0005057f89 */ /* 0x000ee200000e0000 */
[----:B------:R-:W-:Y:S01]  /*13f70*/  LOP3.LUT P0, RZ, R14, 0x3, RZ, 0xc0, !PT ;  /* 0x000000030eff7812 */ /* 0x000fe2000780c0ff */
[----:B------:R-:W-:Y:S02]  /*13f80*/  IMAD R8, R11, c[0x0][0x4e8], R8 ;  /* 0x00013a000b087a24 */ /* 0x000fe400078e0208 */
[----:B-1----:R-:W-:-:S05]  /*13f90*/  IMAD.IADD R9, R13, 0x1, R15 ;  /* 0x000000010d097824 */ /* 0x002fca00078e020f */
[C---:B------:R-:W-:Y:S02]  /*13fa0*/  IADD3 R11, R9.reuse, 0x8, RZ ;  /* 0x00000008090b7810 */ /* 0x040fe40007ffe0ff */
[----:B------:R-:W-:Y:S02]  /*13fb0*/  ISETP.GE.OR P1, PT, R9, UR4, P0 ;  /* 0x0000000409007c0c */ /* 0x000fe40008726670 */
[----:B------:R-:W-:Y:S01]  /*13fc0*/  ISETP.GE.OR P0, PT, R11, UR4, P0 ;  /* 0x000000040b007c0c */ /* 0x000fe20008706670 */
[----:B------:R-:W-:Y:S01]  /*13fd0*/  IMAD.WIDE.U32 R2, R12, c[0x0][0x3f0], R2 ;  /* 0x0000fc000c027a25 */ /* 0x000fe200078e0002 */
[----:B------:R-:W-:-:S04]  /*13fe0*/  SHF.R.S32.HI R12, RZ, 0x1f, R0 ;  /* 0x0000001fff0c7819 */ /* 0x000fc80000011400 */
[----:B------:R-:W-:Y:S01]  /*13ff0*/  IADD3 R3, R3, R10, RZ ;  /* 0x0000000a03037210 */ /* 0x000fe20007ffe0ff */
[----:B------:R-:W-:-:S04]  /*14000*/  IMAD R10, R12, c[0x0][0x3e0], RZ ;  /* 0x0000f8000c0a7a24 */ /* 0x000fc800078e02ff */
[----:B--2---:R1:W-:Y:S01]  /*14010*/  @!P1 ST.E [R6.64], R184 ;  /* 0x000000b806009985 */ /* 0x0043e2000c101906 */
[----:B------:R-:W-:-:S03]  /*14020*/  IMAD R9, R0, c[0x0][0x3e4], R10 ;  /* 0x0000f90000097a24 */ /* 0x000fc600078e020a */
[----:B---3--:R1:W-:Y:S01]  /*14030*/  @!P0 ST.E [R4.64], R65 ;  /* 0x0000004104008985 */ /* 0x0083e2000c101906 */
[----:B------:R-:W-:Y:S01]  /*14040*/  IMAD.WIDE.U32 R2, R0, c[0x0][0x3e0], R2 ;  /* 0x0000f80000027a25 */ /* 0x000fe200078e0002 */
[----:B------:R-:W-:Y:S02]  /*14050*/  SHF.R.S32.HI R0, RZ, 0x1f, R8 ;  /* 0x0000001fff007819 */ /* 0x000fe40000011408 */
[----:B------:R1:W2:Y:S01]  /*14060*/  LDS.128 R44, [R243+0x1080] ;  /* 0x00108000f32c7984 */ /* 0x0002a20000000c00 */
[----:B------:R-:W-:-:S03]  /*14070*/  SHF.R.S32.HI R13, RZ, 0x1f, R16 ;  /* 0x0000001fff0d7819 */ /* 0x000fc60000011410 */
        /* <DEDUP_REMOVED lines=23> */
[----:B------:R-:W-:-:S03]  /*141f0*/  IADD3 R15, R245, 0xc0, RZ ;  /* 0x000000c0f50f7810 */ /* 0x000fc60007ffe0ff */
[----:B------:R1:W1:Y:S08]  /*14200*/  SHFL.IDX PT, R2, R12, RZ, 0x181f ;  /* 0x00181fff0c027589 */ /* 0x00027000000e0000 */
[----:B------:R-:W-:Y:S05]  /*14210*/  @P0 BRA `(.L_x_1504) ;  /* 0x0000014000000947 */ /* 0x000fea0003800000 */
[----:B--234-:R-:W2:Y:S01]  /*14220*/  LDS.128 R28, [R243+0x80] ;  /* 0x00008000f31c7984 */ /* 0x01cea20000000c00 */
[----:B------:R-:W-:Y:S02]  /*14230*/  ISETP.GE.AND P3, PT, R245, c[0x0][0x3c8], PT ;  /* 0x0000f200f5007a0c */ /* 0x000fe40003f66270 */
[----:B------:R-:W-:Y:S01]  /*14240*/  ISETP.GE.AND P2, PT, R84, c[0x0][0x3c8], PT ;  /* 0x0000f20054007a0c */ /* 0x000fe20003f46270 */
[----:B------:R-:W3:Y:S01]  /*14250*/  LDS.128 R24, [R243+0x4080] ;  /* 0x00408000f3187984 */ /* 0x000ee20000000c00 */
[----:B------:R-:W-:-:S02]  /*14260*/  ISETP.GE.AND P1, PT, R82, c[0x0][0x3c8], PT ;  /* 0x0000f20052007a0c */ /* 0x000fc40003f26270 */
[----:B------:R-:W-:Y:S01]  /*14270*/  ISETP.GE.AND P0, PT, R15, c[0x0][0x3c8], PT ;  /* 0x0000f2000f007a0c */ /* 0x000fe20003f06270 */
[----:B------:R-:W4:Y:S04]  /*14280*/  LDS.128 R20, [R243+0x8080] ;  /* 0x00808000f3147984 */ /* 0x000f280000000c00 */
[----:B------:R-:W5:Y:S02]  /*14290*/  LDS.128 R16, [R243+0xc080] ;  /* 0x00c08000f3107984 */ /* 0x000f640000000c00 */
[CC--:B-1----:R-:W-:Y:S02]  /*142a0*/  @!P3 LEA R10, P4, R245.reuse, R0.reuse, 0x1 ;  /* 0x00000000f50ab211 */ /* 0x0c2fe400078808ff */
[----:B------:R-:W-:Y:S02]  /*142b0*/  @!P2 LEA R8, P6, R84, R0, 0x1 ;  /* 0x000000005408a211 */ /* 0x000fe400078c08ff */
[----:B------:R-:W-:-:S02]  /*142c0*/  @!P3 LEA.HI.X R11, R245, R2, R86, 0x1, P4 ;  /* 0x00000002f50bb211 */ /* 0x000fc400020f0c56 */
[-C--:B------:R-:W-:Y:S02]  /*142d0*/  @!P1 LEA R6, P5, R82, R0.reuse, 0x1 ;  /* 0x0000000052069211 */ /* 0x080fe400078a08ff */
[C---:B------:R-:W-:Y:S02]  /*142e0*/  @!P0 LEA R4, P4, R15.reuse, R0, 0x1 ;  /* 0x000000000f048211 */ /* 0x040fe400078808ff */
[-C--:B------:R-:W-:Y:S02]  /*142f0*/  @!P2 LEA.HI.X R9, R84, R2.reuse, R85, 0x1, P6 ;  /* 0x000000025409a211 */ /* 0x080fe400030f0c55 */
[-C--:B------:R-:W-:Y:S02]  /*14300*/  @!P1 LEA.HI.X R7, R82, R2.reuse, R83, 0x1, P5 ;  /* 0x0000000252079211 */ /* 0x080fe400028f0c53 */
[----:B------:R-:W-:Y:S01]  /*14310*/  @!P0 LEA.HI.X R5, R15, R2, R80, 0x1, P4 ;  /* 0x000000020f058211 */ /* 0x000fe200020f0c50 */
[----:B--2---:R1:W-:Y:S04]  /*14320*/  @!P3 ST.E.128 [R10.64], R28 ;  /* 0x0000001c0a00b985 */ /* 0x0043e8000c101d06 */
[----:B---3--:R1:W-:Y:S04]  /*14330*/  @!P2 ST.E.128 [R8.64], R24 ;  /* 0x000000180800a985 */ /* 0x0083e8000c101d06 */
[----:B----4-:R1:W-:Y:S04]  /*14340*/  @!P1 ST.E.128 [R6.64], R20 ;  /* 0x0000001406009985 */ /* 0x0103e8000c101d06 */
[----:B-----5:R1:W-:Y:S02]  /*14350*/  @!P0 ST.E.128 [R4.64], R16 ;  /* 0x0000001004008985 */ /* 0x0203e4000c101d06 */
.L_x_1504:
[----:B--234-:R-:W-:Y:S05]  /*14360*/  BSYNC B0 ;  /* 0x0000000000007941 */ /* 0x01cfea0003800000 */
.L_x_1503:
[----:B------:R-:W-:Y:S01]  /*14370*/  IADD3 R3, R13, 0x20, RZ ;  /* 0x000000200d037810 */ /* 0x000fe20007ffe0ff */
[----:B-1----:R1:W2:Y:S01]  /*14380*/  SHFL.IDX PT, R2, R12, 0x1, 0x181f ;  /* 0x00381f000c027f89 */ /* 0x0022a200000e0000 */
[----:B------:R-:W-:Y:S02]  /*14390*/  BSSY B0, `(.L_x_1505) ;  /* 0x0000014000007945 */ /* 0x000fe40003800000 */
[----:B------:R-:W-:Y:S01]  /*143a0*/  ISETP.GE.AND P0, PT, R3, UR4, PT ;  /* 0x0000000403007c0c */ /* 0x000fe2000bf06270 */
[----:B------:R1:W3:-:S12]  /*143b0*/  SHFL.IDX PT, R0, R14, 0x1, 0x181f ;  /* 0x00381f000e007f89 */ /* 0x0002d800000e0000 */
[----:B------:R-:W-:Y:S05]  /*143c0*/  @P0 BRA `(.L_x_1506) ;  /* 0x0000010000000947 */ /* 0x000fea0003800000 */
[----:B------:R-:W-:Y:S02]  /*143d0*/  ISETP.GE.AND P3, PT, R245, c[0x0][0x3c8], PT ;  /* 0x0000f200f5007a0c */ /* 0x000fe40003f66270 */
[----:B------:R-:W-:Y:S02]  /*143e0*/  ISETP.GE.AND P2, PT, R84, c[0x0][0x3c8], PT ;  /* 0x0000f20054007a0c */ /* 0x000fe40003f46270 */
[----:B------:R-:W-:Y:S02]  /*143f0*/  ISETP.GE.AND P1, PT, R82, c[0x0][0x3c8], PT ;  /* 0x0000f20052007a0c */ /* 0x000fe40003f26270 */
[----:B------:R-:W-:-:S07]  /*14400*/  ISETP.GE.AND P0, PT, R15, c[0x0][0x3c8], PT ;  /* 0x0000f2000f007a0c */ /* 0x000fce0003f06270 */
[CC--:B---3--:R-:W-:Y:S02]  /*14410*/  @!P3 LEA R10, P4, R245.reuse, R0.reuse, 0x1 ;  /* 0x00000000f50ab211 */ /* 0x0c8fe400078808ff */
[----:B------:R-:W-:Y:S02]  /*14420*/  @!P2 LEA R8, P6, R84, R0, 0x1 ;  /* 0x000000005408a211 */ /* 0x000fe400078c08ff */
[----:B--2---:R-:W-:Y:S02]  /*14430*/  @!P3 LEA.HI.X R11, R245, R2, R86, 0x1, P4 ;  /* 0x00000002f50bb211 */ /* 0x004fe400020f0c56 */
        /* <DEDUP_REMOVED lines=9> */
.L_x_1506:
[----:B------:R-:W-:Y:S05]  /*144d0*/  BSYNC B0 ;  /* 0x0000000000007941 */ /* 0x000fea0003800000 */
.L_x_1505:
[----:B------:R-:W-:Y:S01]  /*144e0*/  IADD3 R3, R13, 0x40, RZ ;  /* 0x000000400d037810 */ /* 0x000fe20007ffe0ff */
[----:B--2---:R2:W4:Y:S01]  /*144f0*/  SHFL.IDX PT, R2, R12, 0x2, 0x181f ;  /* 0x00581f000c027f89 */ /* 0x00452200000e0000 */
[----:B------:R-:W-:Y:S02]  /*14500*/  BSSY B0, `(.L_x_1507) ;  /* 0x0000014000007945 */ /* 0x000fe40003800000 */
[----:B------:R-:W-:Y:S01]  /*14510*/  ISETP.GE.AND P0, PT, R3, UR4, PT ;  /* 0x0000000403007c0c */ /* 0x000fe2000bf06270 */
[----:B---3--:R2:W3:-:S12]  /*14520*/  SHFL.IDX PT, R0, R14, 0x2, 0x181f ;  /* 0x00581f000e007f89 */ /* 0x0084d800000e0000 */
[----:B------:R-:W-:Y:S05]  /*14530*/  @P0 BRA `(.L_x_1508) ;  /* 0x0000010000000947 */ /* 0x000fea0003800000 */
[----:B------:R-:W-:Y:S02]  /*14540*/  ISETP.GE.AND P3, PT, R245, c[0x0][0x3c8], PT ;  /* 0x0000f200f5007a0c */ /* 0x000fe40003f66270 */
[----:B------:R-:W-:Y:S02]  /*14550*/  ISETP.GE.AND P2, PT, R84, c[0x0][0x3c8], PT ;  /* 0x0000f20054007a0c */ /* 0x000fe40003f46270 */
[----:B------:R-:W-:Y:S02]  /*14560*/  ISETP.GE.AND P1, PT, R82, c[0x0][0x3c8], PT ;  /* 0x0000f20052007a0c */ /* 0x000fe40003f26270 */
[----:B------:R-:W-:-:S07]  /*14570*/  ISETP.GE.AND P0, PT, R15, c[0x0][0x3c8], PT ;  /* 0x0000f2000f007a0c */ /* 0x000fce0003f06270 */
[CC--:B---3--:R-:W-:Y:S02]  /*14580*/  @!P3 LEA R10, P4, R245.reuse, R0.reuse, 0x1 ;  /* 0x00000000f50ab211 */ /* 0x0c8fe400078808ff */
[----:B------:R-:W-:Y:S02]  /*14590*/  @!P2 LEA R8, P6, R84, R0, 0x1 ;  /* 0x000000005408a211 */ /* 0x000fe400078c08ff */
[----:B----4-:R-:W-:Y:S02]  /*145a0*/  @!P3 LEA.HI.X R11, R245, R2, R86, 0x1, P4 ;  /* 0x00000002f50bb211 */ /* 0x010fe400020f0c56 */
        /* <DEDUP_REMOVED lines=9> */
.L_x_1508:
[----:B------:R-:W-:Y:S05]  /*14640*/  BSYNC B0 ;  /* 0x0000000000007941 */ /* 0x000fea0003800000 */
.L_x_1507:
[----:B------:R-:W-:Y:S01]  /*14650*/  IADD3 R3, R13, 0x60, RZ ;  /* 0x000000600d037810 */ /* 0x000fe20007ffe0ff */
[----:B----4-:R4:W1:Y:S03]  /*14660*/  SHFL.IDX PT, R2, R12, 0x3, 0x181f ;  /* 0x00781f000c027f89 */ /* 0x01086600000e0000 */
[----:B------:R-:W-:Y:S01]  /*14670*/  ISETP.GE.AND P0, PT, R3, UR4, PT ;  /* 0x0000000403007c0c */ /* 0x000fe2000bf06270 */
[----:B---3--:R4:W3:-:S12]  /*14680*/  SHFL.IDX PT, R0, R14, 0x3, 0x181f ;  /* 0x00781f000e007f89 */ /* 0x0088d800000e0000 */
[----:B------:R-:W-:Y:S05]  /*14690*/  @P0 BRA `(.L_x_1509) ;  /* 0x00000e9000000947 */ /* 0x000fea0003800000 */
[----:B------:R-:W-:Y:S02]  /*146a0*/  ISETP.GE.AND P2, PT, R245, c[0x0][0x3c8], PT ;  /* 0x0000f200f5007a0c */ /* 0x000fe40003f46270 */
[----:B------:R-:W-:Y:S02]  /*146b0*/  ISETP.GE.AND P1, PT, R84, c[0x0][0x3c8], PT ;  /* 0x0000f20054007a0c */ /* 0x000fe40003f26270 */
[----:B------:R-:W-:-:S09]  /*146c0*/  ISETP.GE.AND P0, PT, R82, c[0x0][0x3c8], PT ;  /* 0x0000f20052007a0c */ /* 0x000fd20003f06270 */
[CC--:B---3--:R-:W-:Y:S02]  /*146d0*/  @!P2 LEA R8, P5, R245.reuse, R0.reuse, 0x1 ;  /* 0x00000000f508a211 */ /* 0x0c8fe400078a08ff */
[-C--:B------:R-:W-:Y:S02]  /*146e0*/  @!P1 LEA R6, P4, R84, R0.reuse, 0x1 ;  /* 0x0000000054069211 */ /* 0x080fe400078808ff */
[----:B------:R-:W-:Y:S02]  /*146f0*/  @!P0 LEA R4, P3, R82, R0, 0x1 ;  /* 0x0000000052048211 */ /* 0x000fe400078608ff */
[-C--:B-1----:R-:W-:Y:S02]  /*14700*/  @!P2 LEA.HI.X R9, R245, R2.reuse, R86, 0x1, P5 ;  /* 0x00000002f509a211 */ /* 0x082fe400028f0c56 */
[-C--:B------:R-:W-:Y:S02]  /*14710*/  @!P1 LEA.HI.X R7, R84, R2.reuse, R85, 0x1, P4 ;  /* 0x0000000254079211 */ /* 0x080fe400020f0c55 */
[----:B------:R-:W-:Y:S01]  /*14720*/  @!P0 LEA.HI.X R5, R82, R2, R83, 0x1, P3 ;  /* 0x0000000252058211 */ /* 0x000fe200018f0c53 */
[----:B------:R1:W-:Y:S04]  /*14730*/  @!P2 ST.E.128 [R8.64], R72 ;  /* 0x000000480800a985 */ /* 0x0003e8000c101d06 */
[----:B------:R1:W-:Y:S04]  /*14740*/  @!P1 ST.E.128 [R6.64], R68 ;  /* 0x0000004406009985 */ /* 0x0003e8000c101d06 */
[----:B------:R1:W-:Y:S01]  /*14750*/  @!P0 ST.E.128 [R4.64], R64 ;  /* 0x0000004004008985 */ /* 0x0003e2000c101d06 */
[----:B------:R-:W-:-:S13]  /*14760*/  ISETP.GE.AND P0, PT, R15, c[0x0][0x3c8], PT ;  /* 0x0000f2000f007a0c */ /* 0x000fda0003f06270 */
[----:B------:R-:W-:Y:S05]  /*14770*/  @P0 BRA `(.L_x_1509) ;  /* 0x00000db000000947 */ /* 0x000fea0003800000 */
[----:B-1----:R-:W-:-:S04]  /*14780*/  LEA R4, P0, R15, R0, 0x1 ;  /* 0x000000000f047211 */ /* 0x002fc800078008ff */
[----:B------:R-:W-:-:S05]  /*14790*/  LEA.HI.X R5, R15, R2, R80, 0x1, P0 ;  /* 0x000000020f057211 */ /* 0x000fca00000f0c50 */
[----:B------:R1:W-:Y:S01]  /*147a0*/  ST.E.128 [R4.64], R76 ;  /* 0x0000004c04007985 */ /* 0x0003e2000c101d06 */
[----:B------:R-:W-:Y:S05]  /*147b0*/  BRA `(.L_x_1509) ;  /* 0x00000d7000007947 */ /* 0x000fea0003800000 */
.L_x_1501:
[----:B------:R-:W2:Y:S04]  /*147c0*/  LDL R2, [R1+0x48] ;  /* 0x0000480001027983 */ /* 0x000ea80000100800 */
[----:B------:R-:W3:Y:S04]  /*147d0*/  LDL R0, [R1+0x44] ;  /* 0x0000440001007983 */ /* 0x000ee80000100800 */
[----:B------:R-:W4:Y:S04]  /*147e0*/  LDL R4, [R1+0x40] ;  /* 0x0000400001047983 */ /* 0x000f280000100800 */
[----:B------:R-:W1:Y:S01]  /*147f0*/  S2R R3, SR_TID.X ;  /* 0x0000000000037919 */ /* 0x000e620000002100 */
[----:B------:R-:W-:Y:S01]  /*14800*/  BSSY B0, `(.L_x_1510) ;  /* 0x0000026000007945 */ /* 0x000fe20003800000 */
[----:B-1----:R-:W-:Y:S01]  /*14810*/  ISETP.GE.AND P0, PT, R3, 0x80, PT ;  /* 0x000000800300780c */ /* 0x002fe20003f06270 */
        /* <DEDUP_REMOVED lines=36> */
.L_x_1511:
[----:B------:R-:W-:Y:S05]  /*14a60*/  BSYNC B0 ;  /* 0x0000000000007941 */ /* 0x000fea0003800000 */
.L_x_1510:
[----:B------:R-:W2:Y:S01]  /*14a70*/  LDL R2, [R1+0x10] ;  /* 0x0000100001027983 */ /* 0x000ea20000100800 */
[----:B-1----:R-:W-:Y:S01]  /*14a80*/  MOV R0, c[0x0][0x4e8] ;  /* 0x00013a0000007a02 */ /* 0x002fe20000000f00 */
[----:B------:R-:W-:-:S03]  /*14a90*/  IMAD R6, R10, c[0x0][0x3f0], RZ ;  /* 0x0000fc000a067a24 */ /* 0x000fc600078e02ff */
[----:B------:R-:W-:Y:S01]  /*14aa0*/  ISETP.NE.AND P0, PT, R0, 0x1, PT ;  /* 0x000000010000780c */ /* 0x000fe20003f05270 */
[----:B------:R-:W-:Y:S02]  /*14ab0*/  IMAD R0, R9, c[0x0][0x3e8], RZ ;  /* 0x0000fa0009007a24 */ /* 0x000fe400078e02ff */
[----:B------:R-:W-:Y:S02]  /*14ac0*/  IMAD R8, R11, c[0x0][0x3f4], R6 ;  /* 0x0000fd000b087a24 */ /* 0x000fe400078e0206 */
[----:B------:R-:W-:Y:S01]  /*14ad0*/  IMAD R5, R12, c[0x0][0x3ec], R0 ;  /* 0x0000fb000c057a24 */ /* 0x000fe200078e0200 */
[----:B--2---:R-:W-:Y:S01]  /*14ae0*/  IADD3 R4, R2, R13, RZ ;  /* 0x0000000d02047210 */ /* 0x004fe20007ffe0ff */
        /* <DEDUP_REMOVED lines=22> */
[----:B------:R1:W2:Y:S02]  /*14c50*/  SHFL.IDX PT, R4, R5, RZ, 0x181f ;  /* 0x00181fff05047589 */ /* 0x0002a400000e0000 */
.L_x_1550:
[----:B------:R-:W-:Y:S05]  /*14c60*/  BRA.DIV ~URZ, `(.L_x_1513) ;  /* 0x000037927f007947 */ /* 0x000fea000b800000 */
[----:B------:R3:W4:Y:S02]  /*14c70*/  SHFL.IDX PT, R0, R13, RZ, 0x181f ;  /* 0x00181fff0d007589 */ /* 0x00072400000e0000 */
.L_x_1551:
[----:B------:R-:W5:Y:S04]  /*14c80*/  LDL.LU R3, [R1+0x40] ;  /* 0x0000400001037983 */ /* 0x000f680000300800 */
[----:B------:R-:W1:Y:S01]  /*14c90*/  S2R R6, SR_TID.X ;  /* 0x0000000000067919 */ /* 0x000e620000002100 */
[----:B------:R-:W-:-:S04]  /*14ca0*/  IMAD.MOV.U32 R14, RZ, RZ, c[0x0][0x4e8] ;  /* 0x00013a00ff0e7624 */ /* 0x000fc800078e00ff */
[----:B------:R-:W-:Y:S01]  /*14cb0*/  IMAD R14, R14, c[0x0][0x388], RZ ;  /* 0x0000e2000e0e7a24 */ /* 0x000fe200078e02ff */
[----:B-1----:R-:W-:-:S04]  /*14cc0*/  SHF.R.S32.HI R2, RZ, 0x1f, R6 ;  /* 0x0000001fff027819 */ /* 0x002fc80000011406 */
[----:B------:R-:W-:-:S04]  /*14cd0*/  LEA.HI R2, R2, R6, RZ, 0x3 ;  /* 0x0000000602027211 */ /* 0x000fc800078f18ff */
[----:B------:R-:W-:Y:S01]  /*14ce0*/  SHF.R.S32.HI R2, RZ, 0x3, R2 ;  /* 0x00000003ff027819 */ /* 0x000fe20000011402 */
[----:B------:R-:W-:Y:S04]  /*14cf0*/  BSSY B0, `(.L_x_1514) ;  /* 0x000001e000007945 */ /* 0x000fe80003800000 */
[----:B-----5:R-:W-:-:S05]  /*14d00*/  IMAD.IADD R12, R2, 0x1, R3 ;  /* 0x00000001020c7824 */ /* 0x020fca00078e0203 */
[----:B------:R-:W-:-:S13]  /*14d10*/  ISETP.GE.AND P0, PT, R12, R14, PT ;  /* 0x0000000e0c00720c */ /* 0x000fda0003f06270 */
[----:B------:R-:W-:Y:S05]  /*14d20*/  @P0 BRA `(.L_x_1515) ;  /* 0x000001a000000947 */ /* 0x000fea0003800000 */
[C---:B------:R-:W-:Y:S02]  /*14d30*/  ISETP.GE.AND P3, PT, R245.reuse, c[0x0][0x3c8], PT ;  /* 0x0000f200f5007a0c */ /* 0x040fe40003f66270 */
[C---:B------:R-:W-:Y:S02]  /*14d40*/  IADD3 R2, R245.reuse, 0x40, RZ ;  /* 0x00000040f5027810 */ /* 0x040fe40007ffe0ff */
[C---:B------:R-:W-:Y:S02]  /*14d50*/  IADD3 R17, R245.reuse, 0x80, RZ ;  /* 0x00000080f5117810 */ /* 0x040fe40007ffe0ff */
[----:B------:R-:W-:Y:S02]  /*14d60*/  ISETP.GE.AND P2, PT, R2, c[0x0][0x3c8], PT ;  /* 0x0000f20002007a0c */ /* 0x000fe40003f46270 */
[----:B------:R-:W-:Y:S02]  /*14d70*/  IADD3 R15, R245, 0xc0, RZ ;  /* 0x000000c0f50f7810 */ /* 0x000fe40007ffe0ff */
[----:B------:R-:W-:-:S02]  /*14d80*/  ISETP.GE.AND P1, PT, R17, c[0x0][0x3c8], PT ;  /* 0x0000f20011007a0c */ /* 0x000fc40003f26270 */
[----:B------:R-:W-:Y:S02]  /*14d90*/  SHF.R.S32.HI R3, RZ, 0x1f, R245 ;  /* 0x0000001fff037819 */ /* 0x000fe400000114f5 */
[----:B----4-:R-:W-:Y:S02]  /*14da0*/  @!P3 LEA R10, P4, R245, R0, 0x1 ;  /* 0x00000000f50ab211 */ /* 0x010fe400078808ff */
[----:B------:R-:W-:Y:S02]  /*14db0*/  ISETP.GE.AND P0, PT, R15, c[0x0][0x3c8], PT ;  /* 0x0000f2000f007a0c */ /* 0x000fe40003f06270 */
[C---:B--2---:R-:W-:Y:S02]  /*14dc0*/  @!P3 LEA.HI.X R11, R245.reuse, R4, R3, 0x1, P4 ;  /* 0x00000004f50bb211 */ /* 0x044fe400020f0c03 */
[----:B------:R-:W-:Y:S02]  /*14dd0*/  IADD3 R3, R245, 0x40, RZ ;  /* 0x00000040f5037810 */ /* 0x000fe40007ffe0ff */
[----:B------:R-:W-:Y:S01]  /*14de0*/  @!P2 LEA R8, P6, R2, R0, 0x1 ;  /* 0x000000000208a211 */ /* 0x000fe200078c08ff */
[----:B------:R1:W-:Y:S01]  /*14df0*/  @!P3 ST.E.128 [R10.64], RZ ;  /* 0x000000ff0a00b985 */ /* 0x0003e2000c101d06 */
[----:B------:R-:W-:-:S02]  /*14e00*/  SHF.R.S32.HI R3, RZ, 0x1f, R3 ;  /* 0x0000001fff037819 */ /* 0x000fc40000011403 */
[C---:B------:R-:W-:Y:S02]  /*14e10*/  IADD3 R18, R245.reuse, 0x80, RZ ;  /* 0x00000080f5127810 */ /* 0x040fe40007ffe0ff */
[----:B------:R-:W-:Y:S02]  /*14e20*/  IADD3 R16, R245, 0xc0, RZ ;  /* 0x000000c0f5107810 */ /* 0x000fe40007ffe0ff */
[----:B------:R-:W-:Y:S02]  /*14e30*/  @!P1 LEA R6, P5, R17, R0, 0x1 ;  /* 0x0000000011069211 */ /* 0x000fe400078a08ff */
[----:B------:R-:W-:Y:S02]  /*14e40*/  SHF.R.S32.HI R18, RZ, 0x1f, R18 ;  /* 0x0000001fff127819 */ /* 0x000fe40000011412 */
[----:B------:R-:W-:Y:S02]  /*14e50*/  @!P2 LEA.HI.X R9, R2, R4, R3, 0x1, P6 ;  /* 0x000000040209a211 */ /* 0x000fe400030f0c03 */
[----:B------:R-:W-:-:S02]  /*14e60*/  SHF.R.S32.HI R16, RZ, 0x1f, R16 ;  /* 0x0000001fff107819 */ /* 0x000fc40000011410 */
[----:B------:R-:W-:Y:S01]  /*14e70*/  @!P0 LEA R2, P4, R15, R0, 0x1 ;  /* 0x000000000f028211 */ /* 0x000fe200078808ff */
[----:B------:R1:W-:Y:S01]  /*14e80*/  @!P2 ST.E.128 [R8.64], RZ ;  /* 0x000000ff0800a985 */ /* 0x0003e2000c101d06 */
[-C--:B------:R-:W-:Y:S02]  /*14e90*/  @!P1 LEA.HI.X R7, R17, R4.reuse, R18, 0x1, P5 ;  /* 0x0000000411079211 */ /* 0x080fe400028f0c12 */
[----:B------:R-:W-:-:S03]  /*14ea0*/  @!P0 LEA.HI.X R3, R15, R4, R16, 0x1, P4 ;  /* 0x000000040f038211 */ /* 0x000fc600020f0c10 */
[----:B------:R1:W-:Y:S04]  /*14eb0*/  @!P1 ST.E.128 [R6.64], RZ ;  /* 0x000000ff06009985 */ /* 0x0003e8000c101d06 */
[----:B------:R1:W-:Y:S02]  /*14ec0*/  @!P0 ST.E.128 [R2.64], RZ ;  /* 0x000000ff02008985 */ /* 0x0003e4000c101d06 */
.L_x_1515:
[----:B------:R-:W-:Y:S05]  /*14ed0*/  BSYNC B0 ;  /* 0x0000000000007941 */ /* 0x000fea0003800000 */
.L_x_1514:
[----:B------:R-:W-:Y:S05]  /*14ee0*/  BRA.DIV ~URZ, `(.L_x_1516) ;  /* 0x000035827f007947 */ /* 0x000fea000b800000 */
[----:B--2---:R2:W1:Y:S04]  /*14ef0*/  SHFL.IDX PT, R4, R5, 0x1, 0x181f ;  /* 0x00381f0005047f89 */ /* 0x00446800000e0000 */
[----:B----4-:R2:W4:Y:S02]  /*14f00*/  SHFL.IDX PT, R0, R13, 0x1, 0x181f ;  /* 0x00381f000d007f89 */ /* 0x01052400000e0000 */
.L_x_1552:
[----:B-1----:R-:W-:Y:S01]  /*14f10*/  IADD3 R2, R12, 0x20, RZ ;  /* 0x000000200c027810 */ /* 0x002fe20007ffe0ff */
[----:B------:R-:W-:Y:S03]  /*14f20*/  BSSY B0, `(.L_x_1517) ;  /* 0x000001d000007945 */ /* 0x000fe60003800000 */
[----:B------:R-:W-:-:S13]  /*14f30*/  ISETP.GE.AND P0, PT, R2, R14, PT ;  /* 0x0000000e0200720c */ /* 0x000fda0003f06270 */
[----:B------:R-:W-:Y:S05]  /*14f40*/  @P0 BRA `(.L_x_1518) ;  /* 0x000001a000000947 */ /* 0x000fea0003800000 */
[C---:B------:R-:W-:Y:S02]  /*14f50*/  IADD3 R3, R245.reuse, 0x40, RZ ;  /* 0x00000040f5037810 */ /* 0x040fe40007ffe0ff */
[C---:B------:R-:W-:Y:S02]  /*14f60*/  ISETP.GE.AND P3, PT, R245.reuse, c[0x0][0x3c8], PT ;  /* 0x0000f200f5007a0c */ /* 0x040fe40003f66270 */
[C---:B------:R-:W-:Y:S02]  /*14f70*/  IADD3 R17, R245.reuse, 0x80, RZ ;  /* 0x00000080f5117810 */ /* 0x040fe40007ffe0ff */
[----:B------:R-:W-:Y:S02]  /*14f80*/  IADD3 R15, R245, 0xc0, RZ ;  /* 0x000000c0f50f7810 */ /* 0x000fe40007ffe0ff */
[----:B------:R-:W-:Y:S02]  /*14f90*/  ISETP.GE.AND P2, PT, R3, c[0x0][0x3c8], PT ;  /* 0x0000f20003007a0c */ /* 0x000fe40003f46270 */
[----:B------:R-:W-:-:S02]  /*14fa0*/  ISETP.GE.AND P1, PT, R17, c[0x0][0x3c8], PT ;  /* 0x0000f20011007a0c */ /* 0x000fc40003f26270 */
[----:B------:R-:W-:Y:S02]  /*14fb0*/  ISETP.GE.AND P0, PT, R15, c[0x0][0x3c8], PT ;  /* 0x0000f2000f007a0c */ /* 0x000fe40003f06270 */
[----:B------:R-:W-:Y:S02]  /*14fc0*/  SHF.R.S32.HI R6, RZ, 0x1f, R245 ;  /* 0x0000001fff067819 */ /* 0x000fe400000114f5 */
[C---:B----4-:R-:W-:Y:S02]  /*14fd0*/  @!P3 LEA R10, P4, R245.reuse, R0, 0x1 ;  /* 0x00000000f50ab211 */ /* 0x050fe400078808ff */
[C---:B------:R-:W-:Y:S02]  /*14fe0*/  IADD3 R19, R245.reuse, 0x40, RZ ;  /* 0x00000040f5137810 */ /* 0x040fe40007ffe0ff */
[C---:B------:R-:W-:Y:S02]  /*14ff0*/  IADD3 R18, R245.reuse, 0x80, RZ ;  /* 0x00000080f5127810 */ /* 0x040fe40007ffe0ff */
[----:B------:R-:W-:-:S02]  /*15000*/  IADD3 R16, R245, 0xc0, RZ ;  /* 0x000000c0f5107810 */ /* 0x000fc40007ffe0ff */
[----:B------:R-:W-:Y:S02]  /*15010*/  @!P2 LEA R8, P6, R3, R0, 0x1 ;  /* 0x000000000308a211 */ /* 0x000fe400078c08ff */
[----:B------:R-:W-:Y:S02]  /*15020*/  @!P3 LEA.HI.X R11, R245, R4, R6, 0x1, P4 ;  /* 0x00000004f50bb211 */ /* 0x000fe400020f0c06 */
[----:B------:R-:W-:Y:S02]  /*15030*/  SHF.R.S32.HI R19, RZ, 0x1f, R19 ;  /* 0x0000001fff137819 */ /* 0x000fe40000011413 */
[----:B------:R-:W-:Y:S01]  /*15040*/  @!P1 LEA R6, P5, R17, R0, 0x1 ;  /* 0x0000000011069211 */ /* 0x000fe200078a08ff */
[----:B------:R1:W-:Y:S01]  /*15050*/  @!P3 ST.E.128 [R10.64], RZ ;  /* 0x000000ff0a00b985 */ /* 0x0003e2000c101d06 */
[----:B------:R-:W-:Y:S02]  /*15060*/  SHF.R.S32.HI R18, RZ, 0x1f, R18 ;  /* 0x0000001fff127819 */ /* 0x000fe40000011412 */
[----:B------:R-:W-:-:S02]  /*15070*/  SHF.R.S32.HI R16, RZ, 0x1f, R16 ;  /* 0x0000001fff107819 */ /* 0x000fc40000011410 */
[----:B------:R-:W-:Y:S02]  /*15080*/  @!P0 LEA R2, P4, R15, R0, 0x1 ;  /* 0x000000000f028211 */ /* 0x000fe400078808ff */
[-C--:B------:R-:W-:Y:S02]  /*15090*/  @!P2 LEA.HI.X R9, R3, R4.reuse, R19, 0x1, P6 ;  /* 0x000000040309a211 */ /* 0x080fe400030f0c13 */
[-C--:B------:R-:W-:Y:S02]  /*150a0*/  @!P1 LEA.HI.X R7, R17, R4.reuse, R18, 0x1, P5 ;  /* 0x0000000411079211 */ /* 0x080fe400028f0c12 */
[----:B------:R-:W-:Y:S01]  /*150b0*/  @!P0 LEA.HI.X R3, R15, R4, R16, 0x1, P4 ;  /* 0x000000040f038211 */ /* 0x000fe200020f0c10 */
[----:B------:R1:W-:Y:S04]  /*150c0*/  @!P2 ST.E.128 [R8.64], RZ ;  /* 0x000000ff0800a985 */ /* 0x0003e8000c101d06 */
[----:B------:R1:W-:Y:S04]  /*150d0*/  @!P1 ST.E.128 [R6.64], RZ ;  /* 0x000000ff06009985 */ /* 0x0003e8000c101d06 */
[----:B------:R1:W-:Y:S02]  /*150e0*/  @!P0 ST.E.128 [R2.64], RZ ;  /* 0x000000ff02008985 */ /* 0x0003e4000c101d06 */
.L_x_1518:
[----:B------:R-:W-:Y:S05]  /*150f0*/  BSYNC B0 ;  /* 0x0000000000007941 */ /* 0x000fea0003800000 */
.L_x_1517:
[----:B------:R-:W-:Y:S05]  /*15100*/  BRA.DIV ~URZ, `(.L_x_1519) ;  /* 0x000034527f007947 */ /* 0x000fea000b800000 */
[----:B------:R1:W2:Y:S02]  /*15110*/  SHFL.IDX PT, R4, R5, 0x2, 0x181f ;  /* 0x00581f0005047f89 */ /* 0x0002a400000e0000 */
.L_x_1553:
[----:B------:R-:W-:Y:S05]  /*15120*/  BRA.DIV ~URZ, `(.L_x_1520) ;  /* 0x000034b27f007947 */ /* 0x000fea000b800000 */
[----:B----4-:R4:W1:Y:S02]  /*15130*/  SHFL.IDX PT, R0, R13, 0x2, 0x181f ;  /* 0x00581f000d007f89 */ /* 0x01086400000e0000 */
.L_x_1554:
        /* <DEDUP_REMOVED lines=12> */
[C---:B------:R-:W-:Y:S02]  /*15200*/  @!P3 LEA R10, P4, R245.reuse, R0, 0x1 ;  /* 0x00000000f50ab211 */ /* 0x040fe400078808ff */
[C---:B------:R-:W-:Y:S02]  /*15210*/  IADD3 R19, R245.reuse, 0x40, RZ ;  /* 0x00000040f5137810 */ /* 0x040fe40007ffe0ff */
[C---:B------:R-:W-:Y:S02]  /*15220*/  IADD3 R18, R245.reuse, 0x80, RZ ;  /* 0x00000080f5127810 */ /* 0x040fe40007ffe0ff */
[----:B------:R-:W-:-:S02]  /*15230*/  IADD3 R16, R245, 0xc0, RZ ;  /* 0x000000c0f5107810 */ /* 0x000fc40007ffe0ff */
[----:B------:R-:W-:Y:S02]  /*15240*/  @!P2 LEA R8, P6, R3, R0, 0x1 ;  /* 0x000000000308a211 */ /* 0x000fe400078c08ff */
[----:B--2---:R-:W-:Y:S02]  /*15250*/  @!P3 LEA.HI.X R11, R245, R4, R6, 0x1, P4 ;  /* 0x00000004f50bb211 */ /* 0x004fe400020f0c06 */
        /* <DEDUP_REMOVED lines=12> */
.L_x_1522:
[----:B------:R-:W-:Y:S05]  /*15320*/  BSYNC B0 ;  /* 0x0000000000007941 */ /* 0x000fea0003800000 */
.L_x_1521:
[----:B------:R-:W-:Y:S05]  /*15330*/  BRA.DIV ~URZ, `(.L_x_1523) ;  /* 0x000033227f007947 */ /* 0x000fea000b800000 */
[----:B--2---:R2:W1:Y:S04]  /*15340*/  SHFL.IDX PT, R4, R5, 0x3, 0x181f ;  /* 0x00781f0005047f89 */ /* 0x00446800000e0000 */
[----:B------:R2:W3:Y:S02]  /*15350*/  SHFL.IDX PT, R0, R13, 0x3, 0x181f ;  /* 0x00781f000d007f89 */ /* 0x0004e400000e0000 */
.L_x_1555:
[----:B-1----:R-:W-:-:S04]  /*15360*/  IADD3 R2, R12, 0x60, RZ ;  /* 0x000000600c027810 */ /* 0x002fc80007ffe0ff */
[----:B------:R-:W-:-:S13]  /*15370*/  ISETP.GE.AND P0, PT, R2, R14, PT ;  /* 0x0000000e0200720c */ /* 0x000fda0003f06270 */
[----:B------:R-:W-:Y:S05]  /*15380*/  @P0 BRA `(.L_x_1509) ;  /* 0x000001a000000947 */ /* 0x000fea0003800000 */
[C---:B------:R-:W-:Y:S02]  /*15390*/  IADD3 R3, R245.reuse, 0x40, RZ ;  /* 0x00000040f5037810 */ /* 0x040fe40007ffe0ff */
[C---:B------:R-:W-:Y:S02]  /*153a0*/  ISETP.GE.AND P3, PT, R245.reuse, c[0x0][0x3c8], PT ;  /* 0x0000f200f5007a0c */ /* 0x040fe40003f66270 */
[C---:B------:R-:W-:Y:S02]  /*153b0*/  IADD3 R15, R245.reuse, 0x80, RZ ;  /* 0x00000080f50f7810 */ /* 0x040fe40007ffe0ff */
[----:B--2---:R-:W-:Y:S02]  /*153c0*/  IADD3 R5, R245, 0xc0, RZ ;  /* 0x000000c0f5057810 */ /* 0x004fe40007ffe0ff */
[----:B------:R-:W-:Y:S02]  /*153d0*/  ISETP.GE.AND P2, PT, R3, c[0x0][0x3c8], PT ;  /* 0x0000f20003007a0c */ /* 0x000fe40003f46270 */
[----:B------:R-:W-:-:S02]  /*153e0*/  ISETP.GE.AND P1, PT, R15, c[0x0][0x3c8], PT ;  /* 0x0000f2000f007a0c */ /* 0x000fc40003f26270 */
[----:B------:R-:W-:Y:S02]  /*153f0*/  ISETP.GE.AND P0, PT, R5, c[0x0][0x3c8], PT ;  /* 0x0000f20005007a0c */ /* 0x000fe40003f06270 */
[----:B------:R-:W-:Y:S02]  /*15400*/  SHF.R.S32.HI R6, RZ, 0x1f, R245 ;  /* 0x0000001fff067819 */ /* 0x000fe400000114f5 */
[C---:B---3--:R-:W-:Y:S02]  /*15410*/  @!P3 LEA R10, P4, R245.reuse, R0, 0x1 ;  /* 0x00000000f50ab211 */ /* 0x048fe400078808ff */
[C---:B------:R-:W-:Y:S02]  /*15420*/  IADD3 R17, R245.reuse, 0x40, RZ ;  /* 0x00000040f5117810 */ /* 0x040fe40007ffe0ff */
[C---:B------:R-:W-:Y:S02]  /*15430*/  IADD3 R16, R245.reuse, 0x80, RZ ;  /* 0x00000080f5107810 */ /* 0x040fe40007ffe0ff */
[----:B----4-:R-:W-:-:S02]  /*15440*/  IADD3 R13, R245, 0xc0, RZ ;  /* 0x000000c0f50d7810 */ /* 0x010fc40007ffe0ff */
        /* <DEDUP_REMOVED lines=14> */
.L_x_1509:
[----:B------:R-:W-:Y:S05]  /*15530*/  BSYNC B1 ;  /* 0x0000000000017941 */ /* 0x000fea0003800000 */
.L_x_1500:
[----:B---3--:R-:W3:Y:S02]  /*15540*/  LDL R0, [R1+0x78] ;  /* 0x0000780001007983 */ /* 0x008ee40000100800 */
        /* <DEDUP_REMOVED lines=8> */
[----:B---3--:R3:W2:Y:S02]  /*155d0*/  SHFL.IDX PT, R0, R81, RZ, 0x1f ;  /* 0x00001fff51007589 */ /* 0x0086a400000e0000 */
.L_x_1556:
[----:B-1----:R-:W1:Y:S01]  /*155e0*/  S2R R2, SR_TID.X ;  /* 0x0000000000027919 */ /* 0x002e620000002100 */
[----:B------:R-:W-:Y:S03]  /*155f0*/  WARPSYNC 0xffffffff ;  /* 0xffffffff00007948 */ /* 0x000fe60003800000 */
[----:B------:R-:W-:Y:S06]  /*15600*/  BAR.SYNC.DEFER_BLOCKING 0x4, 0x100 ;  /* 0x0104000000007b1d */ /* 0x000fec0000010000 */
[----:B--2---:R2:W-:Y:S01]  /*15610*/  STL [R1+0x54], R0 ;  /* 0x0000540001007387 */ /* 0x0045e20000100800 */
[----:B-1----:R-:W-:-:S13]  /*15620*/  LOP3.LUT P0, RZ, R2, 0xff, RZ, 0xc0, !PT ;  /* 0x000000ff02ff7812 */ /* 0x002fda000780c0ff */
[----:B------:R2:W-:Y:S04]  /*15630*/  @!P0 STS [0x28100], R81 ;  /* 0x02810051ff008388 */ /* 0x0005e80000000800 */
[----:B------:R-:W-:Y:S06]  /*15640*/  BAR.ARV 0x5, 0x100 ;  /* 0x0144000000007b1d */ /* 0x000fec0000002000 */
.L_x_1524:
[----:B--23--:R-:W2:Y:S02]  /*15650*/  LDL R0, [R1+0x54] ;  /* 0x0000540001007983 */ /* 0x00cea40000100800 */
[----:B--2---:R-:W-:-:S13]  /*15660*/  ISETP.GE.AND P0, PT, R0, c[0x0][0x538], PT ;  /* 0x00014e0000007a0c */ /* 0x004fda0003f06270 */
[----:B-1--4-:R-:W-:Y:S01]  /*15670*/  @P0 CALL.REL.NOINC `(.L_x_1526) ;  /* 0x0000001000000944 */ /* 0x012fe20003c00000 */
[----:B------:R-:W-:Y:S05]  /*15680*/  BRA `(.L_x_1527) ;  /* 0xfffeb22000007947 */ /* 0x000fea000383ffff */
.L_x_1526:
[----:B------:R-:W-:Y:S05]  /*15690*/  EXIT ;  /* 0x000000000000794d */ /* 0x000fea0003800000 */
.L_x_1458:
[----:B------:R1:W-:Y:S01]  /*156a0*/  STL [R1], RZ ;  /* 0x000000ff01007387 */ /* 0x0003e20000100800 */
[----:B------:R-:W-:Y:S01]  /*156b0*/  IMAD.MOV.U32 R44, RZ, RZ, R5 ;  /* 0x000000ffff2c7224 */ /* 0x000fe200078e0005 */
[----:B------:R-:W-:Y:S02]  /*156c0*/  MOV R3, 0x181f ;  /* 0x0000181f00037802 */ /* 0x000fe40000000f00 */
[----:B------:R-:W-:Y:S02]  /*156d0*/  MOV R2, 0x156f0 ;  /* 0x000156f000027802 */ /* 0x000fe40000000f00 */
[----:B-1---5:R-:W-:Y:S05]  /*156e0*/  CALL.REL.NOINC `($__internal_8_$__cuda_sm70_shflsync_idx_p) ;  /* 0x0000313000007944 */ /* 0x022fea0003c00000 */
[----:B-----5:R-:W-:Y:S01]  /*156f0*/  MOV R4, R44 ;  /* 0x0000002c00047202 */ /* 0x020fe20000000f00 */
[----:B-1----:R-:W-:Y:S05]  /*15700*/  BRA `(.L_x_1528) ;  /* 0xfffebe5000007947 */ /* 0x002fea000383ffff */
.L_x_1459:
[----:B------:R3:W-:Y:S01]  /*15710*/  STL [R1], RZ ;  /* 0x000000ff01007387 */ /* 0x0007e20000100800 */
[----:B------:R-:W-:Y:S01]  /*15720*/  IMAD.MOV.U32 R44, RZ, RZ, R13 ;  /* 0x000000ffff2c7224 */ /* 0x000fe200078e000d */
[----:B------:R-:W-:Y:S02]  /*15730*/  MOV R3, 0x181f ;  /* 0x0000181f00037802 */ /* 0x000fe40000000f00 */
[----:B------:R-:W-:Y:S02]  /*15740*/  MOV R2, 0x15760 ;  /* 0x0001576000027802 */ /* 0x000fe40000000f00 */
[----:B-123-5:R-:W-:Y:S05]  /*15750*/  CALL.REL.NOINC `($__internal_8_$__cuda_sm70_shflsync_idx_p) ;  /* 0x000030c000007944 */ /* 0x02efea0003c00000 */
[----:B-----5:R-:W-:Y:S01]  /*15760*/  MOV R0, R44 ;  /* 0x0000002c00007202 */ /* 0x020fe20000000f00 */
[----:B-1----:R-:W-:Y:S05]  /*15770*/  BRA `(.L_x_1529) ;  /* 0xfffebe0000007947 */ /* 0x002fea000383ffff */
.L_x_1462:
[----:B----4-:R-:W-:Y:S01]  /*15780*/  MOV R0, 0x1 ;  /* 0x0000000100007802 */ /* 0x010fe20000000f00 */
[----:B------:R-:W-:Y:S01]  /*15790*/  IMAD.MOV.U32 R44, RZ, RZ, R5 ;  /* 0x000000ffff2c7224 */ /* 0x000fe200078e0005 */
[----:B-1----:R-:W-:Y:S01]  /*157a0*/  MOV R2, 0x157e0 ;  /* 0x000157e000027802 */ /* 0x002fe20000000f00 */
[----:B------:R-:W-:-:S02]  /*157b0*/  IMAD.MOV.U32 R3, RZ, RZ, 0x181f ;  /* 0x0000181fff037424 */ /* 0x000fc400078e00ff */
[----:B------:R1:W-:Y:S04]  /*157c0*/  STL [R1], R0 ;  /* 0x0000000001007387 */ /* 0x0003e80000100800 */
[----:B-12--5:R-:W-:Y:S05]  /*157d0*/  CALL.REL.NOINC `($__internal_8_$__cuda_sm70_shflsync_idx_p) ;  /* 0x0000304000007944 */ /* 0x026fea0003c00000 */
[----:B-----5:R-:W-:Y:S01]  /*157e0*/  MOV R0, 0x1 ;  /* 0x0000000100007802 */ /* 0x020fe20000000f00 */
[----:B------:R-:W-:Y:S01]  /*157f0*/  IMAD.MOV.U32 R4, RZ, RZ, R44 ;  /* 0x000000ffff047224 */ /* 0x000fe200078e002c */
[----:B------:R-:W-:Y:S01]  /*15800*/  MOV R3, 0x181f ;  /* 0x0000181f00037802 */ /* 0x000fe20000000f00 */
[----:B------:R-:W-:Y:S01]  /*15810*/  IMAD.MOV.U32 R44, RZ, RZ, R13 ;  /* 0x000000ffff2c7224 */ /* 0x000fe200078e000d */
[----:B------:R-:W-:Y:S01]  /*15820*/  MOV R2, 0x15850 ;  /* 0x0001585000027802 */ /* 0x000fe20000000f00 */
[----:B------:R2:W-:Y:S04]  /*15830*/  STL [R1], R0 ;  /* 0x0000000001007387 */ /* 0x0005e80000100800 */
[----:B-12---:R-:W-:Y:S05]  /*15840*/  CALL.REL.NOINC `($__internal_8_$__cuda_sm70_shflsync_idx_p) ;  /* 0x00002fd000007944 */ /* 0x006fea0003c00000 */
[----:B-----5:R-:W-:Y:S01]  /*15850*/  MOV R0, R44 ;  /* 0x0000002c00007202 */ /* 0x020fe20000000f00 */
[----:B-1----:R-:W-:Y:S05]  /*15860*/  BRA `(.L_x_1530) ;  /* 0xfffebf9000007947 */ /* 0x002fea000383ffff */
.L_x_1465:
[----:B----4-:R-:W-:Y:S01]  /*15870*/  MOV R0, 0x2 ;  /* 0x0000000200007802 */ /* 0x010fe20000000f00 */
[----:B------:R-:W-:Y:S01]  /*15880*/  IMAD.MOV.U32 R44, RZ, RZ, R5 ;  /* 0x000000ffff2c7224 */ /* 0x000fe200078e0005 */
[----:B-1----:R-:W-:Y:S01]  /*15890*/  MOV R2, 0x158d0 ;  /* 0x000158d000027802 */ /* 0x002fe20000000f00 */
[----:B------:R-:W-:Y:S02]  /*158a0*/  IMAD.MOV.U32 R3, RZ, RZ, 0x181f ;  /* 0x0000181fff037424 */ /* 0x000fe400078e00ff */
[----:B------:R1:W-:Y:S04]  /*158b0*/  STL [R1], R0 ;  /* 0x0000000001007387 */ /* 0x0003e80000100800 */
[----:B-123-5:R-:W-:Y:S05]  /*158c0*/  CALL.REL.NOINC `($__internal_8_$__cuda_sm70_shflsync_idx_p) ;  /* 0x00002f5000007944 */ /* 0x02efea0003c00000 */
[----:B-----5:R-:W-:Y:S01]  /*158d0*/  MOV R4, R44 ;  /* 0x0000002c00047202 */ /* 0x020fe20000000f00 */
[----:B-1----:R-:W-:Y:S05]  /*158e0*/  BRA `(.L_x_1531) ;  /* 0xfffec11000007947 */ /* 0x002fea000383ffff */
.L_x_1466:
[----:B----4-:R-:W-:Y:S01]  /*158f0*/  MOV R0, 0x2 ;  /* 0x0000000200007802 */ /* 0x010fe20000000f00 */
[----:B------:R-:W-:Y:S01]  /*15900*/  IMAD.MOV.U32 R44, RZ, RZ, R13 ;  /* 0x000000ffff2c7224 */ /* 0x000fe200078e000d */
[----:B-1----:R-:W-:Y:S01]  /*15910*/  MOV R2, 0x15950 ;  /* 0x0001595000027802 */ /* 0x002fe20000000f00 */
[----:B------:R-:W-:-:S02]  /*15920*/  IMAD.MOV.U32 R3, RZ, RZ, 0x181f ;  /* 0x0000181fff037424 */ /* 0x000fc400078e00ff */
[----:B------:R1:W-:Y:S04]  /*15930*/  STL [R1], R0 ;  /* 0x0000000001007387 */ /* 0x0003e80000100800 */
[----:B-123-5:R-:W-:Y:S05]  /*15940*/  CALL.REL.NOINC `($__internal_8_$__cuda_sm70_shflsync_idx_p) ;  /* 0x00002ed000007944 */ /* 0x02efea0003c00000 */
[----:B-----5:R-:W-:Y:S01]  /*15950*/  MOV R0, R44 ;  /* 0x0000002c00007202 */ /* 0x020fe20000000f00 */
[----:B-1----:R-:W-:Y:S05]  /*15960*/  BRA `(.L_x_1532) ;  /* 0xfffec0b000007947 */ /* 0x002fea000383ffff */
.L_x_1469:
[----:B--2---:R-:W-:Y:S01]  /*15970*/  MOV R0, 0x3 ;  /* 0x0000000300007802 */ /* 0x004fe20000000f00 */
[----:B------:R-:W-:Y:S01]  /*15980*/  IMAD.MOV.U32 R44, RZ, RZ, R5 ;  /* 0x000000ffff2c7224 */ /* 0x000fe200078e0005 */
[----:B-1----:R-:W-:Y:S01]  /*15990*/  MOV R2, 0x159d0 ;  /* 0x000159d000027802 */ /* 0x002fe20000000f00 */
[----:B------:R-:W-:Y:S02]  /*159a0*/  IMAD.MOV.U32 R3, RZ, RZ, 0x181f ;  /* 0x0000181fff037424 */ /* 0x000fe400078e00ff */
[----:B------:R1:W-:Y:S04]  /*159b0*/  STL [R1], R0 ;  /* 0x0000000001007387 */ /* 0x0003e80000100800 */
[----:B-1-345:R-:W-:Y:S05]  /*159c0*/  CALL.REL.NOINC `($__internal_8_$__cuda_sm70_shflsync_idx_p) ;  /* 0x00002e5000007944 */ /* 0x03afea0003c00000 */
        /* <DEDUP_REMOVED lines=9> */
.L_x_1472:
[----:B------:R1:W-:Y:S01]  /*15a60*/  STL [R1], RZ ;  /* 0x000000ff01007387 */ /* 0x0003e20000100800 */
[----:B------:R-:W-:Y:S01]  /*15a70*/  IMAD.MOV.U32 R44, RZ, RZ, R22 ;  /* 0x000000ffff2c7224 */ /* 0x000fe200078e0016 */
[----:B------:R-:W-:-:S02]  /*15a80*/  MOV R3, 0x181f ;  /* 0x0000181f00037802 */ /* 0x000fc40000000f00 */
[----:B------:R-:W-:Y:S02]  /*15a90*/  MOV R2, 0x15ab0 ;  /* 0x00015ab000027802 */ /* 0x000fe40000000f00 */
[----:B-1----:R-:W-:Y:S05]  /*15aa0*/  CALL.REL.NOINC `($__internal_8_$__cuda_sm70_shflsync_idx_p) ;  /* 0x00002d7000007944 */ /* 0x002fea0003c00000 */
[----:B-----5:R-:W-:Y:S01]  /*15ab0*/  MOV R4, R44 ;  /* 0x0000002c00047202 */ /* 0x020fe20000000f00 */
[----:B-1----:R-:W-:Y:S05]  /*15ac0*/  BRA `(.L_x_1534) ;  /* 0xfffeec4000007947 */ /* 0x002fea000383ffff */
.L_x_1473:
[----:B------:R3:W-:Y:S01]  /*15ad0*/  STL [R1], RZ ;  /* 0x000000ff01007387 */ /* 0x0007e20000100800 */
[----:B------:R-:W-:Y:S01]  /*15ae0*/  IMAD.MOV.U32 R44, RZ, RZ, R23 ;  /* 0x000000ffff2c7224 */ /* 0x000fe200078e0017 */
[----:B------:R-:W-:Y:S02]  /*15af0*/  MOV R3, 0x181f ;  /* 0x0000181f00037802 */ /* 0x000fe40000000f00 */
[----:B------:R-:W-:Y:S02]  /*15b00*/  MOV R2, 0x15b20 ;  /* 0x00015b2000027802 */ /* 0x000fe40000000f00 */
[----:B-123--:R-:W-:Y:S05]  /*15b10*/  CALL.REL.NOINC `($__internal_8_$__cuda_sm70_shflsync_idx_p) ;  /* 0x00002d0000007944 */ /* 0x00efea0003c00000 */
[C---:B-----5:R-:W-:Y:S02]  /*15b20*/  IADD3 R0, R245.reuse, 0x40, RZ ;  /* 0x00000040f5007810 */ /* 0x060fe40007ffe0ff */
[----:B------:R-:W-:Y:S02]  /*15b30*/  IADD3 R8, P0, R44, R156, RZ ;  /* 0x0000009c2c087210 */ /* 0x000fe40007f1e0ff */
[----:B------:R-:W-:Y:S02]  /*15b40*/  ISETP.GE.AND P2, PT, R0, c[0x0][0x1d4], PT ;  /* 0x0000750000007a0c */ /* 0x000fe40003f46270 */
[----:B------:R-:W-:Y:S01]  /*15b50*/  IADD3 R0, R245, 0xc0, RZ ;  /* 0x000000c0f5007810 */ /* 0x000fe20007ffe0ff */
[----:B------:R-:W-:Y:S01]  /*15b60*/  IMAD.X R9, R4, 0x1, R133, P0 ;  /* 0x0000000104097824 */ /* 0x000fe200000e0685 */
[----:B------:R-:W-:-:S02]  /*15b70*/  IADD3 R10, P1, R44, R155, RZ ;  /* 0x0000009b2c0a7210 */ /* 0x000fc40007f3e0ff */
[----:B------:R-:W-:Y:S01]  /*15b80*/  ISETP.GE.AND P0, PT, R0, c[0x0][0x1d4], PT ;  /* 0x0000750000007a0c */ /* 0x000fe20003f06270 */
[----:B------:R-:W-:Y:S01]  /*15b90*/  IMAD.MOV.U32 R0, RZ, RZ, 0x1 ;  /* 0x00000001ff007424 */ /* 0x000fe200078e00ff */
[C---:B------:R-:W-:Y:S01]  /*15ba0*/  IADD3 R5, R245.reuse, 0x80, RZ ;  /* 0x00000080f5057810 */ /* 0x040fe20007ffe0ff */
[----:B------:R-:W-:Y:S01]  /*15bb0*/  IMAD.X R11, R4, 0x1, R132, P1 ;  /* 0x00000001040b7824 */ /* 0x000fe200008e0684 */
[----:B------:R-:W-:Y:S02]  /*15bc0*/  ISETP.GE.AND P3, PT, R245, c[0x0][0x1d4], PT ;  /* 0x00007500f5007a0c */ /* 0x000fe40003f66270 */
[----:B------:R2:W-:Y:S01]  /*15bd0*/  STL [R1], R0 ;  /* 0x0000000001007387 */ /* 0x0005e20000100800 */
[----:B------:R-:W-:Y:S02]  /*15be0*/  ISETP.GE.AND P1, PT, R5, c[0x0][0x1d4], PT ;  /* 0x0000750005007a0c */ /* 0x000fe40003f26270 */
[C---:B------:R-:W-:Y:S02]  /*15bf0*/  IADD3 R6, P5, R44.reuse, R157, RZ ;  /* 0x0000009d2c067210 */ /* 0x040fe40007fbe0ff */
[----:B------:R-:W-:Y:S01]  /*15c00*/  IADD3 R2, P4, R44, R158, RZ ;  /* 0x0000009e2c027210 */ /* 0x000fe20007f9e0ff */
[----:B------:R-:W-:Y:S01]  /*15c10*/  IMAD.MOV.U32 R44, RZ, RZ, R22 ;  /* 0x000000ffff2c7224 */ /* 0x000fe200078e0016 */
[----:B------:R-:W-:Y:S01]  /*15c20*/  SEL R5, RZ, 0x10, P3 ;  /* 0x00000010ff057807 */ /* 0x000fe20001800000 */
[C---:B------:R-:W-:Y:S01]  /*15c30*/  IMAD.X R7, R4.reuse, 0x1, R134, P5 ;  /* 0x0000000104077824 */ /* 0x040fe200028e0686 */
[----:B------:R-:W-:Y:S01]  /*15c40*/  SEL R14, RZ, 0x10, P2 ;  /* 0x00000010ff0e7807 */ /* 0x000fe20001000000 */
[----:B------:R-:W-:Y:S01]  /*15c50*/  IMAD.X R3, R4, 0x1, R152, P4 ;  /* 0x0000000104037824 */ /* 0x000fe200020e0698 */
[----:B------:R-:W-:Y:S01]  /*15c60*/  @!PT LDS RZ, [RZ] ;  /* 0x00000000fffff984 */ /* 0x000fe20000000800 */
[----:B------:R-:W-:Y:S01]  /*15c70*/  @!PT LDS RZ, [RZ] ;  /* 0x00000000fffff984 */ /* 0x000fe20000000800 */
[----:B------:R-:W-:Y:S01]  /*15c80*/  @!PT LDS RZ, [RZ] ;  /* 0x00000000fffff984 */ /* 0x000fe20000000800 */
[----:B------:R2:W-:Y:S01]  /*15c90*/  LDGSTS.E.BYPASS.LTC128B.128 [R243+0xc100], [R10.64], !P3 ;  /* 0x0c1000000af37fae */ /* 0x0005e2000d901d46 */
[----:B------:R-:W-:-:S02]  /*15ca0*/  SEL R13, RZ, 0x10, P1 ;  /* 0x00000010ff0d7807 */ /* 0x000fc40000800000 */
[----:B------:R-:W-:Y:S01]  /*15cb0*/  SEL R12, RZ, 0x10, P0 ;  /* 0x00000010ff0c7807 */ /* 0x000fe20000000000 */
[----:B------:R2:W-:Y:S04]  /*15cc0*/  LDGSTS.E.BYPASS.LTC128B.128 [R243+0xf100], [R8.64], !P2 ;  /* 0x0f10000008f37fae */ /* 0x0005e8000d101d46 */
[----:B------:R2:W-:Y:S04]  /*15cd0*/  LDGSTS.E.BYPASS.LTC128B.128 [R243+0x12100], [R6.64], !P1 ;  /* 0x1210000006f37fae */ /* 0x0005e8000c901d46 */
[----:B------:R3:W-:Y:S02]  /*15ce0*/  LDGSTS.E.BYPASS.LTC128B.128 [R243+0x15100], [R2.64], !P0 ;  /* 0x1510000002f37fae */ /* 0x0007e4000c101d46 */
[----:B---3--:R-:W-:Y:S01]  /*15cf0*/  IMAD.MOV.U32 R3, RZ, RZ, 0x181f ;  /* 0x0000181fff037424 */ /* 0x008fe200078e00ff */
[----:B------:R-:W-:-:S02]  /*15d00*/  MOV R2, 0x15d20 ;  /* 0x00015d2000027802 */ /* 0x000fc40000000f00 */
[----:B-12---:R-:W-:Y:S05]  /*15d10*/  CALL.REL.NOINC `($__internal_8_$__cuda_sm70_shflsync_idx_p) ;  /* 0x00002b0000007944 */ /* 0x006fea0003c00000 */
[----:B------:R-:W-:Y:S01]  /*15d20*/  MOV R2, 0x1 ;  /* 0x0000000100027802 */ /* 0x000fe20000000f00 */
[----:B-----5:R-:W-:Y:S01]  /*15d30*/  IMAD.MOV.U32 R0, RZ, RZ, R44 ;  /* 0x000000ffff007224 */ /* 0x020fe200078e002c */
[----:B------:R-:W-:Y:S01]  /*15d40*/  MOV R3, 0x181f ;  /* 0x0000181f00037802 */ /* 0x000fe20000000f00 */
[----:B------:R-:W-:-:S02]  /*15d50*/  IMAD.MOV.U32 R44, RZ, RZ, R23 ;  /* 0x000000ffff2c7224 */ /* 0x000fc400078e0017 */
[----:B------:R2:W-:Y:S02]  /*15d60*/  STL [R1], R2 ;  /* 0x0000000201007387 */ /* 0x0005e40000100800 */
[----:B--2---:R-:W-:Y:S02]  /*15d70*/  MOV R2, 0x15d90 ;  /* 0x00015d9000027802 */ /* 0x004fe40000000f00 */
[----:B-1----:R-:W-:Y:S05]  /*15d80*/  CALL.REL.NOINC `($__internal_8_$__cuda_sm70_shflsync_idx_p) ;  /* 0x00002a9000007944 */ /* 0x002fea0003c00000 */
[----:B------:R-:W-:Y:S02]  /*15d90*/  IADD3 R10, -R5, 0x10, RZ ;  /* 0x00000010050a7810 */ /* 0x000fe40007ffe1ff */
[----:B------:R-:W-:Y:S02]  /*15da0*/  IADD3 R2, -R14, 0x10, RZ ;  /* 0x000000100e027810 */ /* 0x000fe40007ffe1ff */
[----:B------:R-:W-:Y:S02]  /*15db0*/  LOP3.LUT R10, R10, 0xf, RZ, 0xc0, !PT ;  /* 0x0000000f0a0a7812 */ /* 0x000fe400078ec0ff */
[----:B------:R-:W-:Y:S02]  /*15dc0*/  IADD3 R6, -R13, 0x10, RZ ;  /* 0x000000100d067810 */ /* 0x000fe40007ffe1ff */
[----:B------:R-:W-:-:S02]  /*15dd0*/  IADD3 R3, -R12, 0x10, RZ ;  /* 0x000000100c037810 */ /* 0x000fc40007ffe1ff */
[----:B------:R-:W-:Y:S02]  /*15de0*/  LOP3.LUT R2, R2, 0xf, RZ, 0xc0, !PT ;  /* 0x0000000f02027812 */ /* 0x000fe400078ec0ff */
[-C--:B------:R-:W-:Y:S02]  /*15df0*/  IADD3 R10, P1, P0, R10, R44.reuse, R155 ;  /* 0x0000002c0a0a7210 */ /* 0x080fe4000783e09b */
[----:B------:R-:W-:Y:S02]  /*15e00*/  LOP3.LUT R6, R6, 0xf, RZ, 0xc0, !PT ;  /* 0x0000000f06067812 */ /* 0x000fe400078ec0ff */
[----:B------:R-:W-:Y:S02]  /*15e10*/  LOP3.LUT R3, R3, 0xf, RZ, 0xc0, !PT ;  /* 0x0000000f03037812 */ /* 0x000fe400078ec0ff */
[----:B------:R-:W-:Y:S02]  /*15e20*/  IADD3 R8, P5, P4, R2, R44, R156 ;  /* 0x0000002c02087210 */ /* 0x000fe40007cbe09c */
[----:B-----5:R-:W-:-:S02]  /*15e30*/  IADD3.X R11, RZ, R0, R132, P1, P0 ;  /* 0x00000000ff0b7210 */ /* 0x020fc40000fe0484 */
[-C--:B------:R-:W-:Y:S02]  /*15e40*/  IADD3 R6, P3, P2, R6, R44.reuse, R157 ;  /* 0x0000002c06067210 */ /* 0x080fe40007a7e09d */
[----:B------:R-:W-:Y:S01]  /*15e50*/  IADD3 R2, P1, P0, R3, R44, R158 ;  /* 0x0000002c03027210 */ /* 0x000fe2000783e09e */
[----:B------:R-:W-:Y:S01]  /*15e60*/  IMAD.MOV.U32 R44, RZ, RZ, R22 ;  /* 0x000000ffff2c7224 */ /* 0x000fe200078e0016 */
[-C--:B------:R-:W-:Y:S02]  /*15e70*/  IADD3.X R9, RZ, R0.reuse, R133, P5, P4 ;  /* 0x00000000ff097210 */ /* 0x080fe40002fe8485 */
[-C--:B------:R-:W-:Y:S02]  /*15e80*/  IADD3.X R7, RZ, R0.reuse, R134, P3, P2 ;  /* 0x00000000ff077210 */ /* 0x080fe40001fe4486 */
[----:B------:R-:W-:Y:S01]  /*15e90*/  IADD3.X R3, RZ, R0, R152, P1, P0 ;  /* 0x00000000ff037210 */ /* 0x000fe20000fe0498 */
[----:B------:R-:W-:Y:S01]  /*15ea0*/  IMAD.MOV.U32 R0, RZ, RZ, 0x2 ;  /* 0x00000002ff007424 */ /* 0x000fe200078e00ff */
[----:B------:R-:W-:-:S02]  /*15eb0*/  ISETP.NE.U32.AND P3, PT, R5, RZ, PT ;  /* 0x000000ff0500720c */ /* 0x000fc40003f65070 */
[----:B------:R-:W-:Y:S02]  /*15ec0*/  ISETP.NE.U32.AND P2, PT, R14, RZ, PT ;  /* 0x000000ff0e00720c */ /* 0x000fe40003f45070 */
[----:B------:R2:W-:Y:S01]  /*15ed0*/  STL [R1], R0 ;  /* 0x0000000001007387 */ /* 0x0005e20000100800 */
[----:B------:R-:W-:Y:S02]  /*15ee0*/  ISETP.NE.U32.AND P1, PT, R13, RZ, PT ;  /* 0x000000ff0d00720c */ /* 0x000fe40003f25070 */
[----:B------:R-:W-:-:S06]  /*15ef0*/  ISETP.NE.U32.AND P0, PT, R12, RZ, PT ;  /* 0x000000ff0c00720c */ /* 0x000fcc0003f05070 */
[----:B------:R-:W-:Y:S01]  /*15f00*/  @!PT LDS RZ, [RZ] ;  /* 0x00000000fffff984 */ /* 0x000fe20000000800 */
[----:B------:R-:W-:Y:S01]  /*15f10*/  @!PT LDS RZ, [RZ] ;  /* 0x00000000fffff984 */ /* 0x000fe20000000800 */
[----:B------:R-:W-:Y:S01]  /*15f20*/  @!PT LDS RZ, [RZ] ;  /* 0x00000000fffff984 */ /* 0x000fe20000000800 */
[----:B------:R2:W-:Y:S04]  /*15f30*/  LDGSTS.E.BYPASS.LTC128B.128.ZFILL [R243+0xd100], [R10.64], P3 ;  /* 0x0d1000000af37fae */ /* 0x0005e80009941d46 */
[----:B------:R2:W-:Y:S04]  /*15f40*/  LDGSTS.E.BYPASS.LTC128B.128.ZFILL [R243+0x10100], [R8.64], P2 ;  /* 0x1010000008f37fae */ /* 0x0005e80009141d46 */
[----:B------:R2:W-:Y:S04]  /*15f50*/  LDGSTS.E.BYPASS.LTC128B.128.ZFILL [R243+0x13100], [R6.64], P1 ;  /* 0x1310000006f37fae */ /* 0x0005e80008941d46 */
[----:B------:R3:W-:Y:S02]  /*15f60*/  LDGSTS.E.BYPASS.LTC128B.128.ZFILL [R243+0x16100], [R2.64], P0 ;  /* 0x1610000002f37fae */ /* 0x0007e40008141d46 */
[----:B---3--:R-:W-:Y:S01]  /*15f70*/  IMAD.MOV.U32 R3, RZ, RZ, 0x181f ;  /* 0x0000181fff037424 */ /* 0x008fe200078e00ff */
[----:B------:R-:W-:-:S02]  /*15f80*/  MOV R2, 0x15fa0 ;  /* 0x00015fa000027802 */ /* 0x000fc40000000f00 */
[----:B-12---:R-:W-:Y:S05]  /*15f90*/  CALL.REL.NOINC `($__internal_8_$__cuda_sm70_shflsync_idx_p) ;  /* 0x0000288000007944 */ /* 0x006fea0003c00000 */
        /* <DEDUP_REMOVED lines=9> */
.L_x_1474:
[----:B------:R1:W-:Y:S01]  /*16030*/  STL [R1], RZ ;  /* 0x000000ff01007387 */ /* 0x0003e20000100800 */
[----:B------:R-:W-:Y:S01]  /*16040*/  IMAD.MOV.U32 R44, RZ, RZ, R4 ;  /* 0x000000ffff2c7224 */ /* 0x000fe200078e0004 */
[----:B------:R-:W-:-:S02]  /*16050*/  MOV R3, 0x1c1f ;  /* 0x00001c1f00037802 */ /* 0x000fc40000000f00 */
[----:B------:R-:W-:Y:S02]  /*16060*/  MOV R2, 0x16080 ;  /* 0x0001608000027802 */ /* 0x000fe40000000f00 */
[----:B-1----:R-:W-:Y:S05]  /*16070*/  CALL.REL.NOINC `($__internal_8_$__cuda_sm70_shflsync_idx_p) ;  /* 0x000027a000007944 */ /* 0x002fea0003c00000 */
[----:B-----5:R-:W-:Y:S01]  /*16080*/  MOV R0, R44 ;  /* 0x0000002c00007202 */ /* 0x020fe20000000f00 */
[----:B-1----:R-:W-:Y:S05]  /*16090*/  BRA `(.L_x_1536) ;  /* 0xfffeeba000007947 */ /* 0x002fea000383ffff */
.L_x_1475:
[----:B------:R-:W-:Y:S01]  /*160a0*/  MOV R0, 0x1 ;  /* 0x0000000100007802 */ /* 0x000fe20000000f00 */
[----:B------:R-:W-:Y:S01]  /*160b0*/  IMAD.MOV.U32 R44, RZ, RZ, R4 ;  /* 0x000000ffff2c7224 */ /* 0x000fe200078e0004 */
[----:B------:R-:W-:Y:S01]  /*160c0*/  MOV R2, 0x16100 ;  /* 0x0001610000027802 */ /* 0x000fe20000000f00 */
[----:B------:R-:W-:Y:S02]  /*160d0*/  IMAD.MOV.U32 R3, RZ, RZ, 0x1c1f ;  /* 0x00001c1fff037424 */ /* 0x000fe400078e00ff */
[----:B------:R2:W-:Y:S04]  /*160e0*/  STL [R1], R0 ;  /* 0x0000000001007387 */ /* 0x0005e80000100800 */
[----:B-12---:R-:W-:Y:S05]  /*160f0*/  CALL.REL.NOINC `($__internal_8_$__cuda_sm70_shflsync_idx_p) ;  /* 0x0000272000007944 */ /* 0x006fea0003c00000 */
        /* <DEDUP_REMOVED lines=89> */
[----:B------:R-:W-:Y:S01]  /*16690*/  ISETP.GT.AND P0, PT, R0, 0x59, PT ;  /* 0x000000590000780c */ /* 0x000fe20003f04270 */
[----:B------:R-:W-:Y:S01]  /*166a0*/  IMAD.MOV.U32 R0, RZ, RZ, 0x2 ;  /* 0x00000002ff007424 */ /* 0x000fe200078e00ff */
[----:B------:R-:W-:Y:S02]  /*166b0*/  FSEL R249, R31, -INF , P1 ;  /* 0xff8000001ff97808 */ /* 0x000fe40000800000 */
[----:B------:R-:W-:-:S02]  /*166c0*/  FMNMX.FTZ R5, R250, R5, !PT ;  /* 0x00000005fa057209 */ /* 0x000fc40007810000 */
[----:B------:R-:W-:Y:S02]  /*166d0*/  FMNMX.FTZ R132, R237, R132, !PT ;  /* 0x00000084ed847209 */ /* 0x000fe40007810000 */
[----:B------:R-:W-:Y:S02]  /*166e0*/  FSEL R248, R30, -INF , P0 ;  /* 0xff8000001ef87808 */ /* 0x000fe40000000000 */
[----:B------:R-:W-:Y:S01]  /*166f0*/  FMNMX.FTZ R5, R249, R5, !PT ;  /* 0x00000005f9057209 */ /* 0x000fe20007810000 */
[----:B------:R-:W-:Y:S01]  /*16700*/  IMAD.MOV.U32 R4, RZ, RZ, R132 ;  /* 0x000000ffff047224 */ /* 0x000fe200078e0084 */
[----:B------:R-:W-:Y:S02]  /*16710*/  MOV R2, 0x16740 ;  /* 0x0001674000027802 */ /* 0x000fe40000000f00 */
[----:B------:R-:W-:Y:S02]  /*16720*/  FMNMX.FTZ R5, R248, R5, !PT ;  /* 0x00000005f8057209 */ /* 0x000fe40007810000 */
[----:B-1----:R-:W-:Y:S05]  /*16730*/  CALL.REL.NOINC `($__internal_7_$__cuda_sm70_shflsync_bfly_p) ;  /* 0x0000208000007944 */ /* 0x002fea0003c00000 */
[----:B------:R-:W-:Y:S01]  /*16740*/  FMNMX.FTZ R132, R132, R0, !PT ;  /* 0x0000000084847209 */ /* 0x000fe20007810000 */
[----:B------:R-:W-:Y:S01]  /*16750*/  IMAD.MOV.U32 R0, RZ, RZ, 0x1 ;  /* 0x00000001ff007424 */ /* 0x000fe200078e00ff */
[----:B------:R-:W-:-:S03]  /*16760*/  MOV R2, 0x16790 ;  /* 0x0001679000027802 */ /* 0x000fc60000000f00 */
[----:B------:R-:W-:Y:S02]  /*16770*/  IMAD.MOV.U32 R4, RZ, RZ, R132 ;  /* 0x000000ffff047224 */ /* 0x000fe400078e0084 */
[----:B------:R-:W-:Y:S05]  /*16780*/  CALL.REL.NOINC `($__internal_7_$__cuda_sm70_shflsync_bfly_p) ;  /* 0x0000203000007944 */ /* 0x000fea0003c00000 */
[----:B------:R-:W-:Y:S01]  /*16790*/  FMNMX.FTZ R132, R132, R0, !PT ;  /* 0x0000000084847209 */ /* 0x000fe20007810000 */
[----:B------:R-:W-:Y:S01]  /*167a0*/  IMAD.MOV.U32 R4, RZ, RZ, R5 ;  /* 0x000000ffff047224 */ /* 0x000fe200078e0005 */
[----:B------:R-:W-:Y:S01]  /*167b0*/  MOV R2, 0x167e0 ;  /* 0x000167e000027802 */ /* 0x000fe20000000f00 */
[----:B------:R-:W-:Y:S02]  /*167c0*/  IMAD.MOV.U32 R0, RZ, RZ, 0x2 ;  /* 0x00000002ff007424 */ /* 0x000fe400078e00ff */
[----:B------:R-:W-:Y:S05]  /*167d0*/  CALL.REL.NOINC `($__internal_7_$__cuda_sm70_shflsync_bfly_p) ;  /* 0x00001fe000007944 */ /* 0x000fea0003c00000 */
[----:B------:R-:W-:Y:S01]  /*167e0*/  FMNMX.FTZ R4, R5, R0, !PT ;  /* 0x0000000005047209 */ /* 0x000fe20007810000 */
[----:B------:R-:W-:Y:S01]  /*167f0*/  IMAD.MOV.U32 R0, RZ, RZ, 0x1 ;  /* 0x00000001ff007424 */ /* 0x000fe200078e00ff */
[----:B------:R-:W-:Y:S02]  /*16800*/  MOV R2, 0x16820 ;  /* 0x0001682000027802 */ /* 0x000fe40000000f00 */
[----:B------:R-:W-:Y:S05]  /*16810*/  CALL.REL.NOINC `($__internal_7_$__cuda_sm70_shflsync_bfly_p) ;  /* 0x00001fa000007944 */ /* 0x000fea0003c00000 */
[----:B------:R-:W-:Y:S01]  /*16820*/  MOV R12, R0 ;  /* 0x00000000000c7202 */ /* 0x000fe20000000f00 */
[----:B------:R-:W-:Y:S05]  /*16830*/  BRA `(.L_x_1537) ;  /* 0xfffeedb000007947 */ /* 0x000fea000383ffff */
.L_x_1479:
[----:B------:R-:W-:Y:S01]  /*16840*/  MOV R3, 0x181f ;  /* 0x0000181f00037802 */ /* 0x000fe20000000f00 */
[----:B------:R2:W-:Y:S01]  /*16850*/  STL [R1], RZ ;  /* 0x000000ff01007387 */ /* 0x0005e20000100800 */
[----:B------:R-:W-:Y:S01]  /*16860*/  MOV R2, 0x16890 ;  /* 0x0001689000027802 */ /* 0x000fe20000000f00 */
[----:B------:R-:W-:Y:S02]  /*16870*/  IMAD.MOV.U32 R44, RZ, RZ, R5 ;  /* 0x000000ffff2c7224 */ /* 0x000fe400078e0005 */
[----:B-12---:R-:W-:Y:S05]  /*16880*/  CALL.REL.NOINC `($__internal_8_$__cuda_sm70_shflsync_idx_p) ;  /* 0x00001f9000007944 */ /* 0x006fea0003c00000 */
[----:B-----5:R-:W-:Y:S01]  /*16890*/  MOV R4, R44 ;  /* 0x0000002c00047202 */ /* 0x020fe20000000f00 */
[----:B-1----:R-:W-:-:S05]  /*168a0*/  BRA `(.L_x_1538) ;  /* 0xffff167000007947 */ /* 0x002fca000383ffff */
.L_x_1480:
[----:B------:R-:W-:Y:S01]  /*168b0*/  MOV R3, 0x181f ;  /* 0x0000181f00037802 */ /* 0x000fe20000000f00 */
[----:B------:R4:W-:Y:S01]  /*168c0*/  STL [R1], RZ ;  /* 0x000000ff01007387 */ /* 0x0009e20000100800 */
[----:B------:R-:W-:Y:S01]  /*168d0*/  MOV R2, 0x16900 ;  /* 0x0001690000027802 */ /* 0x000fe20000000f00 */
[----:B------:R-:W-:Y:S02]  /*168e0*/  IMAD.MOV.U32 R44, RZ, RZ, R6 ;  /* 0x000000ffff2c7224 */ /* 0x000fe400078e0006 */
[----:B-1234-:R-:W-:Y:S05]  /*168f0*/  CALL.REL.NOINC `($__internal_8_$__cuda_sm70_shflsync_idx_p) ;  /* 0x00001f2000007944 */ /* 0x01efea0003c00000 */
[C---:B------:R-:W-:Y:S02]  /*16900*/  ISETP.GE.AND P3, PT, R245.reuse, c[0x0][0x1d4], PT ;  /* 0x00007500f5007a0c */ /* 0x040fe40003f66270 */
[C---:B-----5:R-:W-:Y:S02]  /*16910*/  IADD3 R0, R245.reuse, 0x40, RZ ;  /* 0x00000040f5007810 */ /* 0x060fe40007ffe0ff */
[----:B------:R-:W-:Y:S02]  /*16920*/  IADD3 R20, P0, R44, R28, RZ ;  /* 0x0000001c2c147210 */ /* 0x000fe40007f1e0ff */
[----:B------:R-:W-:Y:S02]  /*16930*/  ISETP.GE.AND P2, PT, R0, c[0x0][0x1d4], PT ;  /* 0x0000750000007a0c */ /* 0x000fe40003f46270 */
[C---:B------:R-:W-:Y:S01]  /*16940*/  IADD3 R0, R245.reuse, 0x80, RZ ;  /* 0x00000080f5007810 */ /* 0x040fe20007ffe0ff */
[----:B------:R-:W-:Y:S01]  /*16950*/  IMAD.X R21, R4, 0x1, R7, P0 ;  /* 0x0000000104157824 */ /* 0x000fe200000e0607 */
[----:B------:R-:W-:Y:S02]  /*16960*/  IADD3 R2, P0, R44, R29, RZ ;  /* 0x0000001d2c027210 */ /* 0x000fe40007f1e0ff */
[----:B------:R-:W-:Y:S02]  /*16970*/  ISETP.GE.AND P1, PT, R0, c[0x0][0x1d4], PT ;  /* 0x0000750000007a0c */ /* 0x000fe40003f26270 */
[----:B------:R-:W-:Y:S01]  /*16980*/  @!PT LDS RZ, [RZ] ;  /* 0x00000000fffff984 */ /* 0x000fe20000000800 */
[----:B------:R-:W-:Y:S01]  /*16990*/  @!PT LDS RZ, [RZ] ;  /* 0x00000000fffff984 */ /* 0x000fe20000000800 */
[----:B------:R-:W-:Y:S01]  /*169a0*/  @!PT LDS RZ, [RZ] ;  /* 0x00000000fffff984 */ /* 0x000fe20000000800 */
[----:B------:R2:W-:Y:S01]  /*169b0*/  LDGSTS.E.BYPASS.LTC128B.128 [R243+0x100], [R20.64], !P3 ;  /* 0x0010000014f37fae */ /* 0x0005e2000d901d46 */
[----:B------:R-:W-:Y:S01]  /*169c0*/  IADD3 R0, R245, 0xc0, RZ ;  /* 0x000000c0f5007810 */ /* 0x000fe20007ffe0ff */
[----:B------:R-:W-:Y:S01]  /*169d0*/  IMAD.X R3, R4, 0x1, R12, P0 ;  /* 0x0000000104037824 */ /* 0x000fe200000e060c */
[----:B------:R-:W-:Y:S02]  /*169e0*/  SEL R15, RZ, 0x10, P3 ;  /* 0x00000010ff0f7807 */ /* 0x000fe40001800000 */
[----:B------:R-:W-:Y:S02]  /*169f0*/  SEL R23, RZ, 0x10, P1 ;  /* 0x00000010ff177807 */ /* 0x000fe40000800000 */
[----:B------:R3:W-:Y:S01]  /*16a00*/  LDGSTS.E.BYPASS.LTC128B.128 [R243+0x3100], [R2.64], !P2 ;  /* 0x0310000002f37fae */ /* 0x0007e2000d101d46 */
[----:B--2---:R-:W-:Y:S02]  /*16a10*/  SEL R20, RZ, 0x10, P2 ;  /* 0x00000010ff147807 */ /* 0x004fe40001000000 */
[----:B---3--:R-:W-:Y:S05]  /*16a20*/  IADD3 R2, P0, R44, R30, RZ ;  /* 0x0000001e2c027210 */ /* 0x008fea0007f1e0ff */
[----:B------:R-:W-:Y:S05]  /*16a30*/  IMAD.X R3, R4, 0x1, R13, P0 ;  /* 0x0000000104037824 */ /* 0x000fea00000e060d */
[----:B------:R2:W-:Y:S02]  /*16a40*/  LDGSTS.E.BYPASS.LTC128B.128 [R243+0x6100], [R2.64], !P1 ;  /* 0x0610000002f37fae */ /* 0x0005e4000c901d46 */
[----:B--2---:R-:W-:Y:S01]  /*16a50*/  IADD3 R2, P0, R44, R31, RZ ;  /* 0x0000001f2c027210 */ /* 0x004fe20007f1e0ff */
[----:B------:R-:W-:Y:S04]  /*16a60*/  IMAD.MOV.U32 R44, RZ, RZ, R5 ;  /* 0x000000ffff2c7224 */ /* 0x000fe800078e0005 */
[----:B------:R-:W-:Y:S01]  /*16a70*/  IMAD.X R3, R4, 0x1, R14, P0 ;  /* 0x0000000104037824 */ /* 0x000fe200000e060e */
[----:B------:R-:W-:Y:S01]  /*16a80*/  ISETP.GE.AND P0, PT, R0, c[0x0][0x1d4], PT ;  /* 0x0000750000007a0c */ /* 0x000fe20003f06270 */
[----:B------:R-:W-:Y:S03]  /*16a90*/  IMAD.MOV.U32 R0, RZ, RZ, 0x1 ;  /* 0x00000001ff007424 */ /* 0x000fe600078e00ff */
[----:B------:R-:W-:Y:S02]  /*16aa0*/  SEL R22, RZ, 0x10, P0 ;  /* 0x00000010ff167807 */ /* 0x000fe40000000000 */
[----:B------:R2:W-:Y:S07]  /*16ab0*/  STL [R1], R0 ;  /* 0x0000000001007387 */ /* 0x0005ee0000100800 */
[----:B------:R3:W-:Y:S02]  /*16ac0*/  LDGSTS.E.BYPASS.LTC128B.128 [R243+0x9100], [R2.64], !P0 ;  /* 0x0910000002f37fae */ /* 0x0007e4000c101d46 */
[----:B---3--:R-:W-:Y:S01]  /*16ad0*/  MOV R2, 0x16b00 ;  /* 0x00016b0000027802 */ /* 0x008fe20000000f00 */
[----:B------:R-:W-:Y:S02]  /*16ae0*/  IMAD.MOV.U32 R3, RZ, RZ, 0x181f ;  /* 0x0000181fff037424 */ /* 0x000fe400078e00ff */
[----:B-12---:R-:W-:Y:S05]  /*16af0*/  CALL.REL.NOINC `($__internal_8_$__cuda_sm70_shflsync_idx_p) ;  /* 0x00001d2000007944 */ /* 0x006fea0003c00000 */
[----:B------:R-:W-:Y:S01]  /*16b00*/  MOV R2, 0x1 ;  /* 0x0000000100027802 */ /* 0x000fe20000000f00 */
[----:B-----5:R-:W-:Y:S01]  /*16b10*/  IMAD.MOV.U32 R0, RZ, RZ, R44 ;  /* 0x000000ffff007224 */ /* 0x020fe200078e002c */
[----:B------:R-:W-:Y:S01]  /*16b20*/  MOV R3, 0x181f ;  /* 0x0000181f00037802 */ /* 0x000fe20000000f00 */
[----:B------:R-:W-:Y:S02]  /*16b30*/  IMAD.MOV.U32 R44, RZ, RZ, R6 ;  /* 0x000000ffff2c7224 */ /* 0x000fe400078e0006 */
[----:B------:R2:W-:Y:S02]  /*16b40*/  STL [R1], R2 ;  /* 0x0000000201007387 */ /* 0x0005e40000100800 */
[----:B--2---:R-:W-:Y:S02]  /*16b50*/  MOV R2, 0x16b70 ;  /* 0x00016b7000027802 */ /* 0x004fe40000000f00 */
[----:B-1----:R-:W-:Y:S05]  /*16b60*/  CALL.REL.NOINC `($__internal_8_$__cuda_sm70_shflsync_idx_p) ;  /* 0x00001cb000007944 */ /* 0x002fea0003c00000 */
[C---:B------:R-:W-:Y:S02]  /*16b70*/  IADD3 R2, -R15.reuse, 0x10, RZ ;  /* 0x000000100f027810 */ /* 0x040fe40007ffe1ff */
[----:B------:R-:W-:Y:S02]  /*16b80*/  ISETP.NE.U32.AND P2, PT, R15, RZ, PT ;  /* 0x000000ff0f00720c */ /* 0x000fe40003f45070 */
[----:B------:R-:W-:Y:S04]  /*16b90*/  LOP3.LUT R2, R2, 0xf, RZ, 0xc0, !PT ;  /* 0x0000000f02027812 */ /* 0x000fe800078ec0ff */
[----:B------:R-:W-:Y:S04]  /*16ba0*/  IADD3 R2, P1, P0, R2, R44, R28 ;  /* 0x0000002c02027210 */ /* 0x000fe8000783e01c */
[----:B-----5:R-:W-:Y:S05]  /*16bb0*/  IADD3.X R3, RZ, R0, R7, P1, P0 ;  /* 0x00000000ff037210 */ /* 0x020fea0000fe0407 */
[----:B------:R-:W-:Y:S01]  /*16bc0*/  @!PT LDS RZ, [RZ] ;  /* 0x00000000fffff984 */ /* 0x000fe20000000800 */
[----:B------:R-:W-:Y:S01]  /*16bd0*/  @!PT LDS RZ, [RZ] ;  /* 0x00000000fffff984 */ /* 0x000fe20000000800 */
[----:B------:R-:W-:Y:S01]  /*16be0*/  @!PT LDS RZ, [RZ] ;  /* 0x00000000fffff984 */ /* 0x000fe20000000800 */
[----:B------:R2:W-:Y:S01]  /*16bf0*/  LDGSTS.E.BYPASS.LTC128B.128.ZFILL [R243+0x1100], [R2.64], P2 ;  /* 0x0110000002f37fae */ /* 0x0005e20009141d46 */
[C---:B------:R-:W-:Y:S02]  /*16c00*/  ISETP.NE.U32.AND P2, PT, R20.reuse, RZ, PT ;  /* 0x000000ff1400720c */ /* 0x040fe40003f45070 */
[----:B--2---:R-:W-:Y:S04]  /*16c10*/  IADD3 R2, -R20, 0x10, RZ ;  /* 0x0000001014027810 */ /* 0x004fe80007ffe1ff */
[----:B------:R-:W-:Y:S04]  /*16c20*/  LOP3.LUT R2, R2, 0xf, RZ, 0xc0, !PT ;  /* 0x0000000f02027812 */ /* 0x000fe800078ec0ff */
[----:B------:R-:W-:Y:S04]  /*16c30*/  IADD3 R2, P1, P0, R2, R44, R29 ;  /* 0x0000002c02027210 */ /* 0x000fe8000783e01d */
[----:B------:R-:W-:Y:S05]  /*16c40*/  IADD3.X R3, RZ, R0, R12, P1, P0 ;  /* 0x00000000ff037210 */ /* 0x000fea0000fe040c */
        /* <DEDUP_REMOVED lines=10> */
[----:B------:R-:W-:Y:S01]  /*16cf0*/  IADD3 R2, P1, P0, R2, R44, R31 ;  /* 0x0000002c02027210 */ /* 0x000fe2000783e01f */
[----:B------:R-:W-:Y:S03]  /*16d00*/  IMAD.MOV.U32 R44, RZ, RZ, R5 ;  /* 0x000000ffff2c7224 */ /* 0x000fe600078e0005 */
[----:B------:R-:W-:Y:S01]  /*16d10*/  IADD3.X R3, RZ, R0, R14, P1, P0 ;  /* 0x00000000ff037210 */ /* 0x000fe20000fe040e */
[----:B------:R-:W-:Y:S04]  /*16d20*/  IMAD.MOV.U32 R0, RZ, RZ, 0x2 ;  /* 0x00000002ff007424 */ /* 0x000fe800078e00ff */
[----:B------:R2:W-:Y:S04]  /*16d30*/  LDGSTS.E.BYPASS.LTC128B.128.ZFILL [R243+0xa100], [R2.64], P2 ;  /* 0x0a10000002f37fae */ /* 0x0005e80009141d46 */
[----:B------:R3:W-:Y:S01]  /*16d40*/  STL [R1], R0 ;  /* 0x0000000001007387 */ /* 0x0007e20000100800 */
[----:B--2---:R-:W-:Y:S01]  /*16d50*/  MOV R2, 0x16d80 ;  /* 0x00016d8000027802 */ /* 0x004fe20000000f00 */
[----:B------:R-:W-:Y:S02]  /*16d60*/  IMAD.MOV.U32 R3, RZ, RZ, 0x181f ;  /* 0x0000181fff037424 */ /* 0x000fe400078e00ff */
[----:B-1-3--:R-:W-:Y:S05]  /*16d70*/  CALL.REL.NOINC `($__internal_8_$__cuda_sm70_shflsync_idx_p) ;  /* 0x00001aa000007944 */ /* 0x00afea0003c00000 */
        /* <DEDUP_REMOVED lines=8> */
[----:B-1----:R-:W-:-:S05]  /*16e00*/  BRA `(.L_x_1539) ;  /* 0xffff13a000007947 */ /* 0x002fca000383ffff */
.L_x_1483:
[----:B------:R-:W-:Y:S01]  /*16e10*/  MOV R3, 0x181f ;  /* 0x0000181f00037802 */ /* 0x000fe20000000f00 */
[----:B------:R2:W-:Y:S01]  /*16e20*/  STL [R1], RZ ;  /* 0x000000ff01007387 */ /* 0x0005e20000100800 */
[----:B------:R-:W-:Y:S01]  /*16e30*/  MOV R2, 0x16e60 ;  /* 0x00016e6000027802 */ /* 0x000fe20000000f00 */
[----:B------:R-:W-:Y:S02]  /*16e40*/  IMAD.MOV.U32 R44, RZ, RZ, R5 ;  /* 0x000000ffff2c7224 */ /* 0x000fe400078e0005 */
[----:B-12---:R-:W-:Y:S05]  /*16e50*/  CALL.REL.NOINC `($__internal_8_$__cuda_sm70_shflsync_idx_p) ;  /* 0x000019c000007944 */ /* 0x006fea0003c00000 */
[----:B-----5:R-:W-:Y:S01]  /*16e60*/  MOV R4, R44 ;  /* 0x0000002c00047202 */ /* 0x020fe20000000f00 */
[----:B-1----:R-:W-:-:S05]  /*16e70*/  BRA `(.L_x_1540) ;  /* 0xffff30f000007947 */ /* 0x002fca000383ffff */
.L_x_1484:
        /* <DEDUP_REMOVED lines=86> */
.L_x_1485:
[----:B------:R-:W-:Y:S01]  /*173e0*/  MOV R3, 0x1c1f ;  /* 0x00001c1f00037802 */ /* 0x000fe20000000f00 */
[----:B------:R2:W-:Y:S01]  /*173f0*/  STL [R1], RZ ;  /* 0x000000ff01007387 */ /* 0x0005e20000100800 */
[----:B------:R-:W-:Y:S01]  /*17400*/  MOV R2, 0x17430 ;  /* 0x0001743000027802 */ /* 0x000fe20000000f00 */
[----:B------:R-:W-:Y:S02]  /*17410*/  IMAD.MOV.U32 R44, RZ, RZ, R4 ;  /* 0x000000ffff2c7224 */ /* 0x000fe400078e0004 */
[----:B-12---:R-:W-:Y:S05]  /*17420*/  CALL.REL.NOINC `($__internal_8_$__cuda_sm70_shflsync_idx_p) ;  /* 0x000013f000007944 */ /* 0x006fea0003c00000 */
[----:B-----5:R-:W-:Y:S01]  /*17430*/  MOV R0, R44 ;  /* 0x0000002c00007202 */ /* 0x020fe20000000f00 */
[----:B-1----:R-:W-:-:S05]  /*17440*/  BRA `(.L_x_1542) ;  /* 0xffff308000007947 */ /* 0x002fca000383ffff */
.L_x_1486:
[----:B------:R-:W-:Y:S01]  /*17450*/  MOV R0, 0x1 ;  /* 0x0000000100007802 */ /* 0x000fe20000000f00 */
[----:B------:R-:W-:Y:S01]  /*17460*/  IMAD.MOV.U32 R44, RZ, RZ, R4 ;  /* 0x000000ffff2c7224 */ /* 0x000fe200078e0004 */
[----:B------:R-:W-:Y:S01]  /*17470*/  MOV R2, 0x174b0 ;  /* 0x000174b000027802 */ /* 0x000fe20000000f00 */
[----:B------:R-:W-:Y:S02]  /*17480*/  IMAD.MOV.U32 R3, RZ, RZ, 0x1c1f ;  /* 0x00001c1fff037424 */ /* 0x000fe400078e00ff */
[----:B------:R1:W-:Y:S04]  /*17490*/  STL [R1], R0 ;  /* 0x0000000001007387 */ /* 0x0003e80000100800 */
[----:B-12---:R-:W-:Y:S05]  /*174a0*/  CALL.REL.NOINC `($__internal_8_$__cuda_sm70_shflsync_idx_p) ;  /* 0x0000137000007944 */ /* 0x006fea0003c00000 */
[----:B-----5:R-:W-:Y:S01]  /*174b0*/  FMNMX.FTZ R0, R6, R133, !PT ;  /* 0x0000008506007209 */ /* 0x020fe20007810000 */
[----:B------:R-:W-:Y:S03]  /*174c0*/  IMAD.IADD R44, R5, 0x1, R44 ;  /* 0x00000001052c7824 */ /* 0x000fe600078e022c */
        /* <DEDUP_REMOVED lines=82> */
[----:B------:R-:W-:Y:S02]  /*179f0*/  ISETP.GT.AND P1, PT, R44, 0x58, PT ;  /* 0x000000582c00780c */ /* 0x000fe40003f24270 */
[----:B------:R-:W-:Y:S01]  /*17a00*/  FMNMX.FTZ R4, R213, R0, !PT ;  /* 0x00000000d5047209 */ /* 0x000fe20007810000 */
[----:B------:R-:W-:Y:S01]  /*17a10*/  IMAD.MOV.U32 R0, RZ, RZ, 0x2 ;  /* 0x00000002ff007424 */ /* 0x000fe200078e00ff */
[----:B------:R-:W-:Y:S02]  /*17a20*/  FSEL R235, R47, -INF , P2 ;  /* 0xff8000002feb7808 */ /* 0x000fe40001000000 */
[----:B------:R-:W-:Y:S02]  /*17a30*/  FMNMX.FTZ R13, R236, R13, !PT ;  /* 0x0000000dec0d7209 */ /* 0x000fe40007810000 */
[----:B------:R-:W-:Y:S02]  /*17a40*/  ISETP.GT.AND P0, PT, R44, 0x59, PT ;  /* 0x000000592c00780c */ /* 0x000fe40003f04270 */
[----:B------:R-:W-:Y:S02]  /*17a50*/  FMNMX.FTZ R4, R212, R4, !PT ;  /* 0x00000004d4047209 */ /* 0x000fe40007810000 */
[----:B------:R-:W-:Y:S02]  /*17a60*/  FSEL R227, R50, -INF , P1 ;  /* 0xff80000032e37808 */ /* 0x000fe40000800000 */
[----:B------:R-:W-:Y:S02]  /*17a70*/  FMNMX.FTZ R13, R235, R13, !PT ;  /* 0x0000000deb0d7209 */ /* 0x000fe40007810000 */
[----:B------:R-:W-:Y:S02]  /*17a80*/  FMNMX.FTZ R4, R211, R4, !PT ;  /* 0x00000004d3047209 */ /* 0x000fe40007810000 */
[----:B------:R-:W-:Y:S02]  /*17a90*/  FSEL R226, R51, -INF , P0 ;  /* 0xff80000033e27808 */ /* 0x000fe40000000000 */
[----:B------:R-:W-:Y:S02]  /*17aa0*/  FMNMX.FTZ R13, R227, R13, !PT ;  /* 0x0000000de30d7209 */ /* 0x000fe40007810000 */
[----:B------:R-:W-:Y:S02]  /*17ab0*/  FMNMX.FTZ R4, R210, R4, !PT ;  /* 0x00000004d2047209 */ /* 0x000fe40007810000 */
[----:B------:R-:W-:Y:S02]  /*17ac0*/  FMNMX.FTZ R13, R226, R13, !PT ;  /* 0x0000000de20d7209 */ /* 0x000fe40007810000 */
[----:B------:R-:W-:Y:S02]  /*17ad0*/  MOV R2, 0x17af0 ;  /* 0x00017af000027802 */ /* 0x000fe40000000f00 */
[----:B-1----:R-:W-:Y:S05]  /*17ae0*/  CALL.REL.NOINC `($__internal_7_$__cuda_sm70_shflsync_bfly_p) ;  /* 0x00000cd000007944 */ /* 0x002fea0003c00000 */
[----:B------:R-:W-:Y:S01]  /*17af0*/  FMNMX.FTZ R4, R4, R0, !PT ;  /* 0x0000000004047209 */ /* 0x000fe20007810000 */
[----:B------:R-:W-:Y:S01]  /*17b00*/  IMAD.MOV.U32 R0, RZ, RZ, 0x1 ;  /* 0x00000001ff007424 */ /* 0x000fe200078e00ff */
[----:B------:R-:W-:Y:S02]  /*17b10*/  MOV R2, 0x17b30 ;  /* 0x00017b3000027802 */ /* 0x000fe40000000f00 */
        /* <DEDUP_REMOVED lines=10> */
[----:B------:R-:W-:-:S05]  /*17bc0*/  BRA `(.L_x_1543) ;  /* 0xffff32b000007947 */ /* 0x000fca000383ffff */
.L_x_1489:
[----:B-1--4-:R-:W-:Y:S01]  /*17bd0*/  MOV R3, 0x181f ;  /* 0x0000181f00037802 */ /* 0x012fe20000000f00 */
[----:B------:R1:W-:Y:S01]  /*17be0*/  STL [R1], RZ ;  /* 0x000000ff01007387 */ /* 0x0003e20000100800 */
[----:B------:R-:W-:Y:S01]  /*17bf0*/  MOV R2, 0x17c20 ;  /* 0x00017c2000027802 */ /* 0x000fe20000000f00 */
[----:B------:R-:W-:Y:S02]  /*17c00*/  IMAD.MOV.U32 R44, RZ, RZ, R12 ;  /* 0x000000ffff2c7224 */ /* 0x000fe400078e000c */
[----:B-1----:R-:W-:Y:S05]  /*17c10*/  CALL.REL.NOINC `($__internal_8_$__cuda_sm70_shflsync_idx_p) ;  /* 0x00000c0000007944 */ /* 0x002fea0003c00000 */
[----:B------:R-:W-:Y:S01]  /*17c20*/  MOV R2, R44 ;  /* 0x0000002c00027202 */ /* 0x000fe20000000f00 */
[----:B-1---5:R-:W-:-:S05]  /*17c30*/  BRA `(.L_x_1544) ;  /* 0xffff5d4000007947 */ /* 0x022fca000383ffff */
.L_x_1492:
[----:B------:R-:W-:Y:S01]  /*17c40*/  MOV R3, 0x181f ;  /* 0x0000181f00037802 */ /* 0x000fe20000000f00 */
[----:B------:R2:W-:Y:S01]  /*17c50*/  STL [R1], RZ ;  /* 0x000000ff01007387 */ /* 0x0005e20000100800 */
[----:B------:R-:W-:Y:S01]  /*17c60*/  MOV R2, 0x17c90 ;  /* 0x00017c9000027802 */ /* 0x000fe20000000f00 */
[----:B------:R-:W-:Y:S02]  /*17c70*/  IMAD.MOV.U32 R44, RZ, RZ, R5 ;  /* 0x000000ffff2c7224 */ /* 0x000fe400078e0005 */
[----:B-12---:R-:W-:Y:S05]  /*17c80*/  CALL.REL.NOINC `($__internal_8_$__cuda_sm70_shflsync_idx_p) ;  /* 0x00000b9000007944 */ /* 0x006fea0003c00000 */
[----:B-----5:R-:W-:Y:S01]  /*17c90*/  MOV R4, R44 ;  /* 0x0000002c00047202 */ /* 0x020fe20000000f00 */
[----:B-1----:R-:W-:-:S05]  /*17ca0*/  BRA `(.L_x_1545) ;  /* 0xffff7cb000007947 */ /* 0x002fca000383ffff */
.L_x_1493:
[----:B------:R-:W-:Y:S01]  /*17cb0*/  MOV R3, 0x181f ;  /* 0x0000181f00037802 */ /* 0x000fe20000000f00 */
[----:B------:R4:W-:Y:S01]  /*17cc0*/  STL [R1], RZ ;  /* 0x000000ff01007387 */ /* 0x0009e20000100800 */
[----:B------:R-:W-:Y:S01]  /*17cd0*/  MOV R2, 0x17d00 ;  /* 0x00017d0000027802 */ /* 0x000fe20000000f00 */
[----:B------:R-:W-:Y:S02]  /*17ce0*/  IMAD.MOV.U32 R44, RZ, RZ, R6 ;  /* 0x000000ffff2c7224 */ /* 0x000fe400078e0006 */
[----:B-1234-:R-:W-:Y:S05]  /*17cf0*/  CALL.REL.NOINC `($__internal_8_$__cuda_sm70_shflsync_idx_p) ;  /* 0x00000b2000007944 */ /* 0x01efea0003c00000 */
[----:B------:R-:W-:Y:S01]  /*17d00*/  IADD3 R2, -R244, 0x10, RZ ;  /* 0x00000010f4027810 */ /* 0x000fe20007ffe1ff */
[----:B-----5:R-:W-:Y:S03]  /*17d10*/  IMAD.MOV.U32 R0, RZ, RZ, 0x1 ;  /* 0x00000001ff007424 */ /* 0x020fe600078e00ff */
[----:B------:R-:W-:Y:S02]  /*17d20*/  LOP3.LUT R2, R2, 0xf, RZ, 0xc0, !PT ;  /* 0x0000000f02027812 */ /* 0x000fe400078ec0ff */
[----:B------:R2:W-:Y:S02]  /*17d30*/  STL [R1], R0 ;  /* 0x0000000001007387 */ /* 0x0005e40000100800 */
[----:B------:R-:W-:Y:S04]  /*17d40*/  IADD3 R2, P1, P0, R2, R44, R11 ;  /* 0x0000002c02027210 */ /* 0x000fe8000783e00b */
[----:B------:R-:W-:Y:S02]  /*17d50*/  IADD3.X R3, RZ, R4, R7, P1, P0 ;  /* 0x00000004ff037210 */ /* 0x000fe40000fe0407 */
[----:B------:R-:W-:Y:S11]  /*17d60*/  ISETP.NE.U32.AND P0, PT, R244, RZ, PT ;  /* 0x000000fff400720c */ /* 0x000ff60003f05070 */
[----:B------:R-:W-:Y:S02]  /*17d70*/  @!UPT UIADD3 URZ, URZ, URZ, URZ ;  /* 0x0000003f3f3ff290 */ /* 0x000fe4000fffe03f */
[----:B------:R-:W-:Y:S01]  /*17d80*/  @!PT LDS RZ, [RZ] ;  /* 0x00000000fffff984 */ /* 0x000fe20000000800 */
[----:B------:R-:W-:Y:S01]  /*17d90*/  @!PT LDS RZ, [RZ] ;  /* 0x00000000fffff984 */ /* 0x000fe20000000800 */
[----:B------:R-:W-:Y:S01]  /*17da0*/  @!PT LDS RZ, [RZ] ;  /* 0x00000000fffff984 */ /* 0x000fe20000000800 */
[----:B------:R3:W-:Y:S02]  /*17db0*/  LDGSTS.E.BYPASS.LTC128B.128.ZFILL [R243+0xc100], [R2.64], P0 ;  /* 0x0c10000002f37fae */ /* 0x0007e40008141d46 */
[----:B---3--:R-:W-:Y:S05]  /*17dc0*/  IADD3 R2, P0, R44, R16, RZ ;  /* 0x000000102c027210 */ /* 0x008fea0007f1e0ff */
[----:B------:R-:W-:Y:S01]  /*17dd0*/  IMAD.X R3, R4, 0x1, R8, P0 ;  /* 0x0000000104037824 */ /* 0x000fe200000e0608 */
[----:B------:R-:W-:Y:S04]  /*17de0*/  IADD3 R12, P0, R44, R17, RZ ;  /* 0x000000112c0c7210 */ /* 0x000fe80007f1e0ff */
[----:B------:R3:W-:Y:S01]  /*17df0*/  LDGSTS.E.BYPASS.LTC128B.128 [R243+0xf100], [R2.64], !P5 ;  /* 0x0f10000002f37fae */ /* 0x0007e2000e901d46 */
[----:B------:R-:W-:Y:S05]  /*17e00*/  IMAD.X R13, R4, 0x1, R9, P0 ;  /* 0x00000001040d7824 */ /* 0x000fea00000e0609 */
[----:B------:R2:W-:Y:S01]  /*17e10*/  LDGSTS.E.BYPASS.LTC128B.128 [R243+0x12100], [R12.64], !P4 ;  /* 0x121000000cf37fae */ /* 0x0005e2000e101d46 */
[----:B---3--:R-:W-:Y:S01]  /*17e20*/  IADD3 R2, P0, R44, R18, RZ ;  /* 0x000000122c027210 */ /* 0x008fe20007f1e0ff */
[----:B------:R-:W-:Y:S04]  /*17e30*/  IMAD.MOV.U32 R44, RZ, RZ, R5 ;  /* 0x000000ffff2c7224 */ /* 0x000fe800078e0005 */
[----:B------:R-:W-:Y:S05]  /*17e40*/  IMAD.X R3, R4, 0x1, R10, P0 ;  /* 0x0000000104037824 */ /* 0x000fea00000e060a */
        /* <DEDUP_REMOVED lines=11> */
[----:B------:R-:W-:Y:S04]  /*17f00*/  IADD3 R2, -R244, 0x10, RZ ;  /* 0x00000010f4027810 */ /* 0x000fe80007ffe1ff */
[----:B------:R-:W-:Y:S04]  /*17f10*/  LOP3.LUT R2, R2, 0xf, RZ, 0xc0, !PT ;  /* 0x0000000f02027812 */ /* 0x000fe800078ec0ff */
[----:B------:R-:W-:Y:S04]  /*17f20*/  IADD3 R2, P1, P0, R2, R44, R11 ;  /* 0x0000002c02027210 */ /* 0x000fe8000783e00b */
[----:B-----5:R-:W-:Y:S02]  /*17f30*/  IADD3.X R3, RZ, R0, R7, P1, P0 ;  /* 0x00000000ff037210 */ /* 0x020fe40000fe0407 */
[----:B------:R-:W-:Y:S11]  /*17f40*/  ISETP.NE.U32.AND P0, PT, R244, RZ, PT ;  /* 0x000000fff400720c */ /* 0x000ff60003f05070 */
[----:B------:R-:W-:Y:S02]  /*17f50*/  @!UPT UIADD3 URZ, URZ, URZ, URZ ;  /* 0x0000003f3f3ff290 */ /* 0x000fe4000fffe03f */
[----:B------:R-:W-:Y:S01]  /*17f60*/  @!PT LDS RZ, [RZ] ;  /* 0x00000000fffff984 */ /* 0x000fe20000000800 */
[----:B------:R-:W-:Y:S01]  /*17f70*/  @!PT LDS RZ, [RZ] ;  /* 0x00000000fffff984 */ /* 0x000fe20000000800 */
[----:B------:R-:W-:Y:S01]  /*17f80*/  @!PT LDS RZ, [RZ] ;  /* 0x00000000fffff984 */ /* 0x000fe20000000800 */
[----:B------:R2:W-:Y:S02]  /*17f90*/  LDGSTS.E.BYPASS.LTC128B.128.ZFILL [R243+0xd100], [R2.64], P0 ;  /* 0x0d10000002f37fae */ /* 0x0005e40008141d46 */
[----:B--2---:R-:W-:Y:S05]  /*17fa0*/  IADD3 R2, P0, R44, R16, RZ ;  /* 0x000000102c027210 */ /* 0x004fea0007f1e0ff */
[----:B------:R-:W-:Y:S01]  /*17fb0*/  IMAD.X R3, R0, 0x1, R8, P0 ;  /* 0x0000000100037824 */ /* 0x000fe200000e0608 */
[----:B------:R-:W-:Y:S04]  /*17fc0*/  IADD3 R12, P0, R44, R17, RZ ;  /* 0x000000112c0c7210 */ /* 0x000fe80007f1e0ff */
[----:B------:R2:W-:Y:S01]  /*17fd0*/  LDGSTS.E.BYPASS.LTC128B.128 [R243+0x10100], [R2.64], !P5 ;  /* 0x1010000002f37fae */ /* 0x0005e2000e901d46 */
[----:B------:R-:W-:Y:S05]  /*17fe0*/  IMAD.X R13, R0, 0x1, R9, P0 ;  /* 0x00000001000d7824 */ /* 0x000fea00000e0609 */
[----:B------:R3:W-:Y:S01]  /*17ff0*/  LDGSTS.E.BYPASS.LTC128B.128 [R243+0x13100], [R12.64], !P4 ;  /* 0x131000000cf37fae */ /* 0x0007e2000e101d46 */
[----:B--2---:R-:W-:Y:S01]  /*18000*/  IADD3 R2, P0, R44, R18, RZ ;  /* 0x000000122c027210 */ /* 0x004fe20007f1e0ff */
[----:B------:R-:W-:Y:S04]  /*18010*/  IMAD.MOV.U32 R44, RZ, RZ, R5 ;  /* 0x000000ffff2c7224 */ /* 0x000fe800078e0005 */
[----:B------:R-:W-:Y:S02]  /*18020*/  IMAD.X R3, R0, 0x1, R10, P0 ;  /* 0x0000000100037824 */ /* 0x000fe400000e060a */
[----:B------:R-:W-:Y:S03]  /*18030*/  IMAD.MOV.U32 R0, RZ, RZ, 0x2 ;  /* 0x00000002ff007424 */ /* 0x000fe600078e00ff */
[----:B------:R2:W-:Y:S04]  /*18040*/  LDGSTS.E.BYPASS.LTC128B.128 [R243+0x16100], [R2.64], !P3 ;  /* 0x1610000002f37fae */ /* 0x0005e8000d901d46 */
        /* <DEDUP_REMOVED lines=13> */
.L_x_1494:
[----:B------:R-:W-:Y:S02]  /*18120*/  MOV R0, 0x2 ;  /* 0x0000000200007802 */ /* 0x000fe40000000f00 */
[----:B------:R-:W-:Y:S02]  /*18130*/  MOV R2, 0x18150 ;  /* 0x0001815000027802 */ /* 0x000fe40000000f00 */
[----:B----4-:R-:W-:Y:S05]  /*18140*/  CALL.REL.NOINC `($__internal_7_$__cuda_sm70_shflsync_bfly_p) ;  /* 0x0000067000007944 */ /* 0x010fea0003c00000 */
        /* <DEDUP_REMOVED lines=14> */
.L_x_1496:
[----:B------:R1:W5:Y:S01]  /*18230*/  LDL R4, [R1+0x8] ;  /* 0x0000080001047983 */ /* 0x0003620000100800 */
[----:B------:R-:W-:-:S02]  /*18240*/  MOV R0, 0x2 ;  /* 0x0000000200007802 */ /* 0x000fc40000000f00 */
[----:B------:R-:W-:Y:S02]  /*18250*/  MOV R2, 0x18270 ;  /* 0x0001827000027802 */ /* 0x000fe40000000f00 */
[----:B-1---5:R-:W-:Y:S05]  /*18260*/  CALL.REL.NOINC `($__internal_7_$__cuda_sm70_shflsync_bfly_p) ;  /* 0x0000055000007944 */ /* 0x022fea0003c00000 */
[----:B------:R-:W-:Y:S01]  /*18270*/  MOV R5, R0 ;  /* 0x0000000000057202 */ /* 0x000fe20000000f00 */
[----:B------:R-:W-:Y:S05]  /*18280*/  BRA `(.L_x_1548) ;  /* 0xffffa40000007947 */ /* 0x000fea000383ffff */
.L_x_1497:
[----:B------:R-:W-:Y:S01]  /*18290*/  IMAD.MOV.U32 R4, RZ, RZ, R5 ;  /* 0x000000ffff047224 */ /* 0x000fe200078e0005 */
[----:B------:R-:W-:Y:S02]  /*182a0*/  MOV R0, 0x1 ;  /* 0x0000000100007802 */ /* 0x000fe40000000f00 */
[----:B------:R-:W-:Y:S02]  /*182b0*/  MOV R2, 0x182d0 ;  /* 0x000182d000027802 */ /* 0x000fe40000000f00 */
[----:B------:R-:W-:Y:S05]  /*182c0*/  CALL.REL.NOINC `($__internal_7_$__cuda_sm70_shflsync_bfly_p) ;  /* 0x000004f000007944 */ /* 0x000fea0003c00000 */
[----:B------:R1:W5:Y:S01]  /*182d0*/  LDL R4, [R1+0xc] ;  /* 0x00000c0001047983 */ /* 0x0003620000100800 */
[----:B------:R-:W-:Y:S01]  /*182e0*/  FADD.FTZ R5, R5, R0 ;  /* 0x0000000005057221 */ /* 0x000fe20000010000 */
[----:B------:R-:W-:Y:S02]  /*182f0*/  MOV R0, 0x2 ;  /* 0x0000000200007802 */ /* 0x000fe40000000f00 */
[----:B------:R-:W-:Y:S02]  /*18300*/  MOV R2, 0x18320 ;  /* 0x0001832000027802 */ /* 0x000fe40000000f00 */
[----:B-1---5:R-:W-:Y:S05]  /*18310*/  CALL.REL.NOINC `($__internal_7_$__cuda_sm70_shflsync_bfly_p) ;  /* 0x000004a000007944 */ /* 0x022fea0003c00000 */
[----:B------:R-:W2:Y:S02]  /*18320*/  LDL.LU R2, [R1+0xc] ;  /* 0x00000c0001027983 */ /* 0x000ea40000300800 */
[----:B--2---:R-:W-:Y:S01]  /*18330*/  FADD.FTZ R4, R2, R0 ;  /* 0x0000000002047221 */ /* 0x004fe20000010000 */
[----:B------:R-:W-:-:S02]  /*18340*/  MOV R0, 0x1 ;  /* 0x0000000100007802 */ /* 0x000fc40000000f00 */
[----:B------:R-:W-:Y:S02]  /*18350*/  MOV R2, 0x18370 ;  /* 0x0001837000027802 */ /* 0x000fe40000000f00 */
[----:B------:R-:W-:Y:S05]  /*18360*/  CALL.REL.NOINC `($__internal_7_$__cuda_sm70_shflsync_bfly_p) ;  /* 0x0000045000007944 */ /* 0x000fea0003c00000 */
[----:B------:R-:W-:Y:S01]  /*18370*/  MOV R3, R0 ;  /* 0x0000000000037202 */ /* 0x000fe20000000f00 */
[----:B------:R-:W-:Y:S05]  /*18380*/  BRA `(.L_x_1549) ;  /* 0xffffa39000007947 */ /* 0x000fea000383ffff */
.L_x_1512:
[----:B------:R1:W-:Y:S01]  /*18390*/  STL [R1], RZ ;  /* 0x000000ff01007387 */ /* 0x0003e20000100800 */
[----:B------:R-:W-:Y:S01]  /*183a0*/  IMAD.MOV.U32 R44, RZ, RZ, R5 ;  /* 0x000000ffff2c7224 */ /* 0x000fe200078e0005 */
[----:B------:R-:W-:Y:S02]  /*183b0*/  MOV R3, 0x181f ;  /* 0x0000181f00037802 */ /* 0x000fe40000000f00 */
[----:B------:R-:W-:Y:S02]  /*183c0*/  MOV R2, 0x183e0 ;  /* 0x000183e000027802 */ /* 0x000fe40000000f00 */
[----:B-1----:R-:W-:Y:S05]  /*183d0*/  CALL.REL.NOINC `($__internal_8_$__cuda_sm70_shflsync_idx_p) ;  /* 0x0000044000007944 */ /* 0x002fea0003c00000 */
[----:B-----5:R-:W-:Y:S01]  /*183e0*/  MOV R4, R44 ;  /* 0x0000002c00047202 */ /* 0x020fe20000000f00 */
[----:B-1----:R-:W-:Y:S05]  /*183f0*/  BRA `(.L_x_1550) ;  /* 0xffffc86000007947 */ /* 0x002fea000383ffff */
.L_x_1513:
[----:B------:R3:W-:Y:S01]  /*18400*/  STL [R1], RZ ;  /* 0x000000ff01007387 */ /* 0x0007e20000100800 */
[----:B------:R-:W-:Y:S01]  /*18410*/  IMAD.MOV.U32 R44, RZ, RZ, R13 ;  /* 0x000000ffff2c7224 */ /* 0x000fe200078e000d */
[----:B------:R-:W-:Y:S02]  /*18420*/  MOV R3, 0x181f ;  /* 0x0000181f00037802 */ /* 0x000fe40000000f00 */
[----:B------:R-:W-:-:S02]  /*18430*/  MOV R2, 0x18450 ;  /* 0x0001845000027802 */ /* 0x000fc40000000f00 */
[----:B-123--:R-:W-:Y:S05]  /*18440*/  CALL.REL.NOINC `($__internal_8_$__cuda_sm70_shflsync_idx_p) ;  /* 0x000003d000007944 */ /* 0x00efea0003c00000 */
[----:B-----5:R-:W-:Y:S01]  /*18450*/  MOV R0, R44 ;  /* 0x0000002c00007202 */ /* 0x020fe20000000f00 */
[----:B-1----:R-:W-:Y:S05]  /*18460*/  BRA `(.L_x_1551) ;  /* 0xffffc81000007947 */ /* 0x002fea000383ffff */
.L_x_1516:
[----:B----4-:R-:W-:Y:S01]  /*18470*/  MOV R0, 0x1 ;  /* 0x0000000100007802 */ /* 0x010fe20000000f00 */
[----:B------:R-:W-:Y:S01]  /*18480*/  IMAD.MOV.U32 R44, RZ, RZ, R5 ;  /* 0x000000ffff2c7224 */ /* 0x000fe200078e0005 */
[----:B-1----:R-:W-:Y:S01]  /*18490*/  MOV R2, 0x184d0 ;  /* 0x000184d000027802 */ /* 0x002fe20000000f00 */
[----:B------:R-:W-:-:S02]  /*184a0*/  IMAD.MOV.U32 R3, RZ, RZ, 0x181f ;  /* 0x0000181fff037424 */ /* 0x000fc400078e00ff */
[----:B------:R1:W-:Y:S04]  /*184b0*/  STL [R1], R0 ;  /* 0x0000000001007387 */ /* 0x0003e80000100800 */
[----:B-123--:R-:W-:Y:S05]  /*184c0*/  CALL.REL.NOINC `($__internal_8_$__cuda_sm70_shflsync_idx_p) ;  /* 0x0000035000007944 */ /* 0x00efea0003c00000 */
        /* <DEDUP_REMOVED lines=9> */
.L_x_1519:
[----:B----4-:R-:W-:Y:S01]  /*18560*/  MOV R0, 0x2 ;  /* 0x0000000200007802 */ /* 0x010fe20000000f00 */
[----:B------:R-:W-:Y:S01]  /*18570*/  IMAD.MOV.U32 R44, RZ, RZ, R5 ;  /* 0x000000ffff2c7224 */ /* 0x000fe200078e0005 */
[----:B-1----:R-:W-:Y:S01]  /*18580*/  MOV R2, 0x185c0 ;  /* 0x000185c000027802 */ /* 0x002fe20000000f00 */
[----:B------:R-:W-:Y:S02]  /*18590*/  IMAD.MOV.U32 R3, RZ, RZ, 0x181f ;  /* 0x0000181fff037424 */ /* 0x000fe400078e00ff */
[----:B------:R1:W-:Y:S04]  /*185a0*/  STL [R1], R0 ;  /* 0x0000000001007387 */ /* 0x0003e80000100800 */
[----:B-123--:R-:W-:Y:S05]  /*185b0*/  CALL.REL.NOINC `($__internal_8_$__cuda_sm70_shflsync_idx_p) ;  /* 0x0000026000007944 */ /* 0x00efea0003c00000 */
[----:B-----5:R-:W-:Y:S01]  /*185c0*/  MOV R4, R44 ;  /* 0x0000002c00047202 */ /* 0x020fe20000000f00 */
[----:B-1----:R-:W-:Y:S05]  /*185d0*/  BRA `(.L_x_1553) ;  /* 0xffffcb4000007947 */ /* 0x002fea000383ffff */
.L_x_1520:
[----:B----4-:R-:W-:Y:S01]  /*185e0*/  MOV R0, 0x2 ;  /* 0x0000000200007802 */ /* 0x010fe20000000f00 */
[----:B------:R-:W-:Y:S01]  /*185f0*/  IMAD.MOV.U32 R44, RZ, RZ, R13 ;  /* 0x000000ffff2c7224 */ /* 0x000fe200078e000d */
[----:B-1----:R-:W-:Y:S01]  /*18600*/  MOV R2, 0x18640 ;  /* 0x0001864000027802 */ /* 0x002fe20000000f00 */
[----:B------:R-:W-:-:S02]  /*18610*/  IMAD.MOV.U32 R3, RZ, RZ, 0x181f ;  /* 0x0000181fff037424 */ /* 0x000fc400078e00ff */
[----:B------:R1:W-:Y:S04]  /*18620*/  STL [R1], R0 ;  /* 0x0000000001007387 */ /* 0x0003e80000100800 */
[----:B-123--:R-:W-:Y:S05]  /*18630*/  CALL.REL.NOINC `($__internal_8_$__cuda_sm70_shflsync_idx_p) ;  /* 0x000001e000007944 */ /* 0x00efea0003c00000 */
[----:B-----5:R-:W-:Y:S01]  /*18640*/  MOV R0, R44 ;  /* 0x0000002c00007202 */ /* 0x020fe20000000f00 */
[----:B-1----:R-:W-:Y:S05]  /*18650*/  BRA `(.L_x_1554) ;  /* 0xffffcae000007947 */ /* 0x002fea000383ffff */
.L_x_1523:
[----:B------:R-:W-:Y:S01]  /*18660*/  MOV R0, 0x3 ;  /* 0x0000000300007802 */ /* 0x000fe20000000f00 */
[----:B------:R-:W-:Y:S01]  /*18670*/  IMAD.MOV.U32 R44, RZ, RZ, R5 ;  /* 0x000000ffff2c7224 */ /* 0x000fe200078e0005 */
[----:B-1----:R-:W-:Y:S01]  /*18680*/  MOV R2, 0x186c0 ;  /* 0x000186c000027802 */ /* 0x002fe20000000f00 */
[----:B------:R-:W-:Y:S02]  /*18690*/  IMAD.MOV.U32 R3, RZ, RZ, 0x181f ;  /* 0x0000181fff037424 */ /* 0x000fe400078e00ff */
[----:B------:R1:W-:Y:S04]  /*186a0*/  STL [R1], R0 ;  /* 0x0000000001007387 */ /* 0x0003e80000100800 */
[----:B-1234-:R-:W-:Y:S05]  /*186b0*/  CALL.REL.NOINC `($__internal_8_$__cuda_sm70_shflsync_idx_p) ;  /* 0x0000016000007944 */ /* 0x01efea0003c00000 */
        /* <DEDUP_REMOVED lines=9> */
.L_x_1525:
[----:B------:R2:W-:Y:S01]  /*18750*/  STL [R1], RZ ;  /* 0x000000ff01007387 */ /* 0x0005e20000100800 */
[----:B------:R-:W-:Y:S01]  /*18760*/  IMAD.MOV.U32 R44, RZ, RZ, R81 ;  /* 0x000000ffff2c7224 */ /* 0x000fe200078e0051 */
[----:B-1----:R-:W-:-:S02]  /*18770*/  MOV R3, 0x1f ;  /* 0x0000001f00037802 */ /* 0x002fc40000000f00 */
[----:B------:R-:W-:Y:S02]  /*18780*/  MOV R2, 0x187a0 ;  /* 0x000187a000027802 */ /* 0x000fe40000000f00 */
[----:B--234-:R-:W-:Y:S05]  /*18790*/  CALL.REL.NOINC `($__internal_8_$__cuda_sm70_shflsync_idx_p) ;  /* 0x0000008000007944 */ /* 0x01cfea0003c00000 */
[----:B-----5:R-:W-:Y:S01]  /*187a0*/  MOV R0, R44 ;  /* 0x0000002c00007202 */ /* 0x020fe20000000f00 */
[----:B-1----:R-:W-:Y:S05]  /*187b0*/  BRA `(.L_x_1556) ;  /* 0xffffce2000007947 */ /* 0x002fea000383ffff */
        .weak           $__internal_7_$__cuda_sm70_shflsync_bfly_p
        .type           $__internal_7_$__cuda_sm70_shflsync_bfly_p,@function
        .size           $__internal_7_$__cuda_sm70_shflsync_bfly_p,($__internal_8_$__cuda_sm70_shflsync_idx_p - $__internal_7_$__cuda_sm70_shflsync_bfly_p)
$__internal_7_$__cuda_sm70_shflsync_bfly_p:
[----:B------:R-:W-:Y:S02]  /*187c0*/  MOV R22, 0xffffffff ;  /* 0xffffffff00167802 */ /* 0x000fe40000000f00 */
[----:B------:R-:W-:Y:S02]  /*187d0*/  MOV R3, 0x1f ;  /* 0x0000001f00037802 */ /* 0x000fe40000000f00 */
[----:B------:R-:W-:Y:S04]  /*187e0*/  WARPSYNC R22 ;  /* 0x0000001600007348 */ /* 0x000fe80003800000 */
[----:B------:R1:W2:Y:S02]  /*187f0*/  SHFL.BFLY PT, R0, R4, R0, R3 ;  /* 0x0c00000004007389 */ /* 0x0002a400000e0003 */
[----:B-1----:R-:W-:-:S04]  /*18800*/  MOV R3, 0x0 ;  /* 0x0000000000037802 */ /* 0x002fc80000000f00 */
[----:B--2---:R-:W-:Y:S05]  /*18810*/  RET.REL.NODEC R2 `(_ZN7cutlass13device_kernelIN5flash19enable_sm80_to_sm89INS1_16FlashAttnFwdSm80INS1_25CollectiveMainloopFwdSm80ILi8ELi1ELb0EN4cute5tupleIJNS5_1CILi128EEENS7_ILi96EEENS7_ILi256EEEEEELi256ENS_6half_tEfNS_4arch4Sm80ELb1ELb0ELb1ELb0ELb1ELb0ELb1ELb0EEENS1_21CollectiveEpilogueFwdINS6_IJS8_SA_S9_EEENS6_IJNS7_ILi1EEESI_SI_EEESC_SE_Li256ELb0ELb1ELb0ELb0EEENS1_30DynamicPersistentTileSchedulerILi256ELi256ELb0ELb1ELb0EEEEEEEEEvNT_6ParamsE) ;  /* 0xfffe77e002007950 */ /* 0x004fea0003c3ffff */
        .weak           $__internal_8_$__cuda_sm70_shflsync_idx_p
        .type           $__internal_8_$__cuda_sm70_shflsync_idx_p,@function
        .size           $__internal_8_$__cuda_sm70_shflsync_idx_p,(.L_x_3555 - $__internal_8_$__cuda_sm70_shflsync_idx_p)
$__internal_8_$__cuda_sm70_shflsync_idx_p:
[----:B------:R1:W-:Y:S04]  /*18820*/  STL [R1+0x84], R4 ;  /* 0x0000840401007387 */ /* 0x0003e80000100800 */
[----:B------:R2:W-:Y:S01]  /*18830*/  STL [R1+0x80], R0 ;  /* 0x0000800001007387 */ /* 0x0005e20000100800 */
[----:B-1----:R-:W-:-:S03]  /*18840*/  MOV R4, 0xffffffff ;  /* 0xffffffff00047802 */ /* 0x002fc60000000f00 */
[----:B--2---:R-:W2:Y:S01]  /*18850*/  LDL.LU R0, [R1] ;  /* 0x0000000001007983 */ /* 0x004ea20000300800 */
[----:B------:R-:W-:Y:S04]  /*18860*/  WARPSYNC R4 ;  /* 0x0000000400007348 */ /* 0x000fe80003800000 */
[----:B--2---:R1:W2:Y:S04]  /*18870*/  SHFL.IDX PT, R44, R44, R0, R3 ;  /* 0x000000002c2c7389 */ /* 0x0042a800000e0003 */
[----:B-1----:R1:W5:Y:S04]  /*18880*/  LDL.LU R4, [R1+0x84] ;  /* 0x0000840001047983 */ /* 0x0023680000300800 */
[----:B------:R1:W5:Y:S01]  /*18890*/  LDL.LU R0, [R1+0x80] ;  /* 0x0000800001007983 */ /* 0x0003620000300800 */
[----:B------:R-:W-:-:S04]  /*188a0*/  MOV R3, 0x0 ;  /* 0x0000000000037802 */ /* 0x000fc80000000f00 */
[----:B--2---:R-:W-:Y:S05]  /*188b0*/  RET.REL.NODEC R2 `(_ZN7cutlass13device_kernelIN5flash19enable_sm80_to_sm89INS1_16FlashAttnFwdSm80INS1_25CollectiveMainloopFwdSm80ILi8ELi1ELb0EN4cute5tupleIJNS5_1CILi128EEENS7_ILi96EEENS7_ILi256EEEEEELi256ENS_6half_tEfNS_4arch4Sm80ELb1ELb0ELb1ELb0ELb1ELb0ELb1ELb0EEENS1_21CollectiveEpilogueFwdINS6_IJS8_SA_S9_EEENS6_IJNS7_ILi1EEESI_SI_EEESC_SE_Li256ELb0ELb1ELb0ELb0EEENS1_30DynamicPersistentTileSchedulerILi256ELi256ELb0ELb1ELb0EEEEEEEEEvNT_6ParamsE) ;  /* 0xfffe774002007950 */ /* 0x004fea0003c3ffff */
.L_x_1557:
        /* <DEDUP_REMOVED lines=12> */
.L_x_3555:


//--------------------- .text._ZN7cutlass13device_kernelIN5flash19enable_sm80_to_sm89INS1_16FlashAttnFwdSm80INS1_25CollectiveMainloopFwdSm80ILi8ELi1ELb0EN4cute5tupleIJNS5_1CILi128EEENS7_ILi96EEENS7_ILi256EEEEEELi256ENS_6half_tEfNS_4arch4Sm80ELb1ELb0ELb1ELb1ELb1ELb0ELb1ELb0EEENS1_21CollectiveEpilogueFwdINS6_IJS8_SA_S9_EEENS6_IJNS7_ILi1EEESI_SI_EEESC_SE_Li256ELb1ELb1ELb0ELb0EEENS1_19SingleTileSchedulerILb1ELb0ELb1ELi128EEEEEEEEEvNT_6ParamsE --------------------------
	.section	.text._ZN7cutlass13device_kernelIN5flash19enable_sm80_to_sm89INS1_16FlashAttnFwdSm80INS1_25CollectiveMainloopFwdSm80ILi8ELi1ELb0EN4cute5tupleIJNS5_1CILi128EEENS7_ILi96EEENS7_ILi256EEEEEELi256ENS_6half_tEfNS_4arch4Sm80ELb1ELb0ELb1ELb1ELb1ELb0ELb1ELb0EEENS1_21CollectiveEpilogueFwdINS6_IJS8_SA_S9_EEENS6_IJNS7_ILi1EEESI_SI_EEESC_SE_Li256ELb1ELb1ELb0ELb0EEENS1_19SingleTileSchedulerILb1ELb0ELb1ELi128EEEEEEEEEvNT_6ParamsE,"ax",@progbits
	.sectioninfo	@"SHI_REGISTERS=255"
	.align	128
.text._ZN7cutlass13device_kernelIN5flash19enable_sm80_to_sm89INS1_16FlashAttnFwdSm80INS1_25CollectiveMainloopFwdSm80ILi8ELi1ELb0EN4cute5tupleIJNS5_1CILi128EEENS7_ILi96EEENS7_ILi256EEEEEELi256ENS_6half_tEfNS_4arch4Sm80ELb1ELb0ELb1ELb1ELb1ELb0ELb1ELb0EEENS1_21CollectiveEpilogueFwdINS6_IJS8_SA_S9_EEENS6_IJNS7_ILi1EEESI_SI_EEESC_SE_Li256ELb1ELb1ELb0ELb0EEENS1_19SingleTileSchedulerILb1ELb0ELb1ELi128EEEEEEEEEvNT_6ParamsE:
        .type           _ZN7cutlass13device_kernelIN5flash19enable_sm80_to_sm89INS1_16FlashAttnFwdSm80INS1_25CollectiveMainloopFwdSm80ILi8ELi1ELb0EN4cute5tupleIJNS5_1CILi128EEENS7_ILi96EEENS7_ILi256EEEEEELi256ENS_6half_tEfNS_4arch4Sm80ELb1ELb0ELb1ELb1ELb1ELb0ELb1ELb0EEENS1_21CollectiveEpilogueFwdINS6_IJS8_SA_S9_EEENS6_IJNS7_ILi1EEESI_SI_EEESC_SE_Li256ELb1ELb1ELb0ELb0EEENS1_19SingleTileSchedulerILb1ELb0ELb1ELi128EEEEEEEEEvNT_6ParamsE,@function
        .size           _ZN7cutlass13device_kernelIN5flash19enable_sm80_to_sm89INS1_16FlashAttnFwdSm80INS1_25CollectiveMainloopFwdSm80ILi8ELi1ELb0EN4cute5tupleIJNS5_1CILi128EEENS7_ILi96EEENS7_ILi256EEEEEELi256ENS_6half_tEfNS_4arch4Sm80ELb1ELb0ELb1ELb1ELb1ELb0ELb1ELb0EEENS1_21CollectiveEpilogueFwdINS6_IJS8_SA_S9_EEENS6_IJNS7_ILi1EEESI_SI_EEESC_SE_Li256ELb1ELb1ELb0ELb0EEENS1_19SingleTileSchedulerILb1ELb0ELb1ELi128EEEEEEEEEvNT_6ParamsE,(.L_x_3558 - _ZN7cutlass13device_kernelIN5flash19enable_sm80_to_sm89INS1_16FlashAttnFwdSm80INS1_25CollectiveMainloopFwdSm80ILi8ELi1ELb0EN4cute5tupleIJNS5_1CILi128EEENS7_ILi96EEENS7_ILi256EEEEEELi256ENS_6half_tEfNS_4arch4Sm80ELb1ELb0ELb1ELb1ELb1ELb0ELb1ELb0EEENS1_21CollectiveEpilogueFwdINS6_IJS8_SA_S9_EEENS6_IJNS7_ILi1EEESI_SI_EEESC_SE_Li256ELb1ELb1ELb0ELb0EEENS1_19SingleTileSchedulerILb1ELb0ELb1ELi128EEEEEEEEEvNT_6ParamsE)
        .other          _ZN7cutlass13device_kernelIN5flash19enable_sm80_to_sm89INS1_16FlashAttnFwdSm80INS1_25CollectiveMainloopFwdSm80ILi8ELi1ELb0EN4cute5tupleIJNS5_1CILi128EEENS7_ILi96EEENS7_ILi256EEEEEELi256ENS_6half_tEfNS_4arch4Sm80ELb1ELb0ELb1ELb1ELb1ELb0ELb1ELb0EEENS1_21CollectiveEpilogueFwdINS6_IJS8_SA_S9_EEENS6_IJNS7_ILi1EEESI_SI_EEESC_SE_Li256ELb1ELb1ELb0ELb0EEENS1_19SingleTileSchedulerILb1ELb0ELb1ELi128EEEEEEEEEvNT_6ParamsE,@"STO_CUDA_ENTRY STV_DEFAULT"
_ZN7cutlass13device_kernelIN5flash19enable_sm80_to_sm89INS1_16FlashAttnFwdSm80INS1_25CollectiveMainloopFwdSm80ILi8ELi1ELb0EN4cute5tupleIJNS5_1CILi128EEENS7_ILi96EEENS7_ILi256EEEEEELi256ENS_6half_tEfNS_4arch4Sm80ELb1ELb0ELb1ELb1ELb1ELb0ELb1ELb0EEENS1_21CollectiveEpilogueFwdINS6_IJS8_SA_S9_EEENS6_IJNS7_ILi1EEESI_SI_EEESC_SE_Li256ELb1ELb1ELb0ELb0EEENS1_19SingleTileSchedulerILb1ELb0ELb1ELi128EEEEEEEEEvNT_6ParamsE:
        /* <DEDUP_REMOVED lines=21> */
.L_x_1559:
        /* <DEDUP_REMOVED lines=13> */
.L_x_1561:
[----:B------:R-:W-:Y:S02]  /*0220*/  ULDC UR5, c[0x0][0x54c] ;  /* 0x0001530000057ab9 */ /* 0x000fe40000000800 */
.L_x_1560:
[----:B------:R-:W-:Y:S02]  /*0230*/  ULDC UR4, c[0x0][0x548] ;  /* 0x0001520000047ab9 */ /* 0x000fe40000000800 */
[----:B------:R-:W-:-:S02]  /*0240*/  USHF.L.U32 UR11, UR10, 0x7, URZ ;  /* 0x000000070a0b7899 */ /* 0x000fc4000800063f */
[----:B------:R-:W-:-:S04]  /*0250*/  UIMAD UR4, UR5, UR4, URZ ;  /* 0x00000004050472a4 */ /* 0x000fc8000f8e023f */
[----:B------:R-:W-:-:S04]  /*0260*/  UISETP.GE.AND UP0, UPT, UR11, UR4, UPT ;  /* 0x000000040b00728c */ /* 0x000fc8000bf06270 */
[----:B------:R-:W-:Y:S01]  /*0270*/  USEL UR14, UR14, 0xffffffff, !UP0 ;  /* 0xffffffff0e0e7887 */ /* 0x000fe2000c000000 */
[----:B------:R-:W-:Y:S05]  /*0280*/  BRA `(.L_x_1562) ;  /* 0x000001b000007947 */ /* 0x000fea0003800000 */
.L_x_1558:
        /* <DEDUP_REMOVED lines=8> */
.L_x_1563:
        /* <DEDUP_REMOVED lines=13> */
.L_x_1565:
[----:B------:R-:W-:Y:S02]  /*03e0*/  ULDC UR5, c[0x0][0x54c] ;  /* 0x0001530000057ab9 */ /* 0x000fe40000000800 */
.L_x_1564:
[----:B------:R-:W-:Y:S02]  /*03f0*/  ULDC UR4, c[0x0][0x548] ;  /* 0x0001520000047ab9 */ /* 0x000fe40000000800 */
[----:B------:R-:W-:-:S02]  /*0400*/  USHF.L.U32 UR11, UR10, 0x7, URZ ;  /* 0x000000070a0b7899 */ /* 0x000fc4000800063f */
[----:B------:R-:W-:-:S04]  /*0410*/  UIMAD UR4, UR5, UR4, URZ ;  /* 0x00000004050472a4 */ /* 0x000fc8000f8e023f */
[----:B------:R-:W-:-:S04]  /*0420*/  UISETP.GE.AND UP0, UPT, UR11, UR4, UPT ;  /* 0x000000040b00728c */ /* 0x000fc8000bf06270 */
[----:B------:R-:W-:-:S06]  /*0430*/  USEL UR14, UR14, 0xffffffff, !UP0 ;  /* 0xffffffff0e0e7887 */ /* 0x000fcc000c000000 */
.L_x_1562:
[----:B------:R-:W-:-:S13]  /*0440*/  ISETP.LE.AND P0, PT, RZ, UR14, PT ;  /* 0x0000000eff007c0c */ /* 0x000fda000bf03270 */
[----:B------:R-:W-:Y:S05]  /*0450*/  @!P0 EXIT ;  /* 0x000000000000894d */ /* 0x000fea0003800000 */
[----:B------:R-:W-:Y:S02]  /*0460*/  ULDC.64 UR8, c[0x0][0x370] ;  /* 0x0000dc0000087ab9 */ /* 0x000fe40000000a00 */
[----:B------:R-:W-:Y:S02]  /*0470*/  ULDC.64 UR4, c[0x0][0x360] ;  /* 0x0000d80000047ab9 */ /* 0x000fe40000000a00 */
[----:B------:R-:W-:Y:S02]  /*0480*/  UISETP.NE.U32.AND UP1, UPT, URZ, UR8, UPT ;  /* 0x000000083f00728c */ /* 0x000fe4000bf25070 */
        /* <DEDUP_REMOVED lines=21> */
[----:B------:R-:W2:Y:S04]  /*05e0*/  @P2 LDG.E R4, [R4.64] ;  /* 0x0000001004042981 */ /* 0x000ea8000c1e1900 */
[----:B------:R-:W3:Y:S04]  /*05f0*/  @P0 LDG.E R0, [R8.64] ;  /* 0x0000001008000981 */ /* 0x000ee8000c1e1900 */
[----:B------:R-:W4:Y:S01]  /*0600*/  @P1 LDG.E R3, [R6.64] ;  /* 0x0000001006031981 */ /* 0x000f22000c1e1900 */
        /* <DEDUP_REMOVED lines=12> */
[----:B------:R-:W-:Y:S05]  /*06d0*/  @!P1 BRA `(.L_x_1566) ;  /* 0x0000005000009947 */ /* 0x000fea0003800000 */
[----:B------:R1:W4:Y:S04]  /*06e0*/  LDG.E R0, [R6.64] ;  /* 0x0000001006007981 */ /* 0x000328000c1e1900 */
[----:B-1----:R-:W5:Y:S01]  /*06f0*/  LDG.E R6, [R6.64+0x4] ;  /* 0x0000041006067981 */ /* 0x002f62000c1e1900 */
[----:B---34-:R-:W1:Y:S08]  /*0700*/  R2UR UR13, R0 ;  /* 0x00000000000d73c2 */ /* 0x018e7000000e0000 */
[----:B-----5:R-:W1:Y:S02]  /*0710*/  R2UR UR4, R6 ;  /* 0x00000000060473c2 */ /* 0x020e6400000e0000 */
[----:B-1----:R-:W-:-:S06]  /*0720*/  UIADD3 UR13, -UR13, UR4, URZ ;  /* 0x000000040d0d7290 */ /* 0x002fcc000fffe13f */
.L_x_1566:
[----:B------:R-:W-:-:S04]  /*0730*/  ISETP.NE.U32.AND P0, PT, RZ, c[0x0][0x368], PT ;  /* 0x0000da00ff007a0c */ /* 0x000fc80003f05070 */
[----:B------:R-:W-:-:S13]  /*0740*/  ISETP.NE.AND.EX P0, PT, RZ, c[0x0][0x36c], PT, P0 ;  /* 0x0000db00ff007a0c */ /* 0x000fda0003f05300 */
[----:B------:R-:W-:Y:S05]  /*0750*/  @!P0 BRA `(.L_x_1567) ;  /* 0x0000007000008947 */ /* 0x000fea0003800000 */
[----:B------:R-:W-:Y:S02]  /*0760*/  ULDC.64 UR4, c[0x0][0x368] ;  /* 0x0000da0000047ab9 */ /* 0x000fe40000000a00 */
[----:B------:R-:W-:-:S06]  /*0770*/  UIMAD.WIDE UR4, UR14, UR15, UR4 ;  /* 0x0000000f0e0472a5 */ /* 0x000fcc000f8e0204 */
[----:B------:R-:W-:Y:S02]  /*0780*/  MOV R4, UR4 ;  /* 0x0000000400047c02 */ /* 0x000fe40008000f00 */
[----:B------:R-:W-:-:S05]  /*0790*/  MOV R5, UR5 ;  /* 0x0000000500057c02 */ /* 0x000fca0008000f00 */
[----:B------:R-:W4:Y:S02]  /*07a0*/  LDG.E R4, [R4.64] ;  /* 0x0000001004047981 */ /* 0x000f24000c1e1900 */
[----:B----4-:R1:W4:Y:S02]  /*07b0*/  R2UR UR7, R4 ;  /* 0x00000000040773c2 */ /* 0x01032400000e0000 */
[----:B-1--4-:R-:W-:Y:S05]  /*07c0*/  BRA `(.L_x_1568) ;  /* 0x000000c000007947 */ /* 0x012fea0003800000 */
.L_x_1567:
[----:B------:R-:W-:-:S04]  /*07d0*/  ISETP.NE.U32.AND P0, PT, RZ, c[0x0][0x350], PT ;  /* 0x0000d400ff007a0c */ /* 0x000fc80003f05070 */
[----:B------:R-:W-:-:S13]  /*07e0*/  ISETP.NE.AND.EX P0, PT, RZ, c[0x0][0x354], PT, P0 ;  /* 0x0000d500ff007a0c */ /* 0x000fda0003f05300 */
[----:B------:R-:W-:Y:S05]  /*07f0*/  @!P0 BRA `(.L_x_1568) ;  /* 0x0000009000008947 */ /* 0x000fea0003800000 */
[----:B------:R-:W-:Y:S02]  /*0800*/  ULDC.64 UR4, c[0x0][0x350] ;  /* 0x0000d40000047ab9 */ /* 0x000fe40000000a00 */
[----:B------:R-:W-:-:S06]  /*0810*/  UIMAD.WIDE UR4, UR14, UR15, UR4 ;  /* 0x0000000f0e0472a5 */ /* 0x000fcc000f8e0204 */
[----:B------:R-:W-:Y:S02]  /*0820*/  MOV R4, UR4 ;  /* 0x0000000400047c02 */ /* 0x000fe40008000f00 */
[----:B------:R-:W-:-:S05]  /*0830*/  MOV R5, UR5 ;  /* 0x0000000500057c02 */ /* 0x000fca0008000f00 */
[----:B------:R-:W4:Y:S04]  /*0840*/  LDG.E R3, [R4.64] ;  /* 0x0000001004037981 */ /* 0x000f28000c1e1900 */
[----:B------:R-:W5:Y:S01]  /*0850*/  LDG.E R0, [R4.64+0x4] ;  /* 0x0000041004007981 */ /* 0x000f62000c1e1900 */
[----:B----4-:R-:W1:Y:S08]  /*0860*/  R2UR UR4, R3 ;  /* 0x00000000030473c2 */ /* 0x010e7000000e0000 */
[----:B-----5:R-:W1:Y:S02]  /*0870*/  R2UR UR7, R0 ;  /* 0x00000000000773c2 */ /* 0x020e6400000e0000 */
[----:B-1----:R-:W-:-:S06]  /*0880*/  UIADD3 UR7, -UR4, UR7, URZ ;  /* 0x0000000704077290 */ /* 0x002fcc000fffe13f */
.L_x_1568:
[----:B------:R-:W-:Y:S01]  /*0890*/  ULDC UR4, c[0x0][0x2c4] ;  /* 0x0000b10000047ab9 */ /* 0x000fe20000000800 */
[----:B------:R-:W-:Y:S01]  /*08a0*/  PLOP3.LUT P2, PT, PT, PT, PT, 0x80, 0x0 ;  /* 0x000000000000781c */ /* 0x000fe20003f4f070 */
[----:B------:R-:W-:Y:S01]  /*08b0*/  UISETP.NE.AND UP1, UPT, UR4, 0x1, UPT ;  /* 0x000000010400788c */ /* 0x000fe2000bf25270 */
[----:B------:R-:W-:Y:S01]  /*08c0*/  CS2R R4, SRZ ;  /* 0x0000000000047805 */ /* 0x000fe2000001ff00 */
[----:B--2---:R-:W-:Y:S01]  /*08d0*/  UIADD3 UR7, -UR12, UR7, URZ ;  /* 0x000000070c077290 */ /* 0x004fe2000fffe13f */
[----:B------:R-:W-:Y:S01]  /*08e0*/  IMAD.MOV.U32 R130, RZ, RZ, RZ ;  /* 0x000000ffff827224 */ /* 0x000fe200078e00ff */
[----:B------:R-:W-:Y:S01]  /*08f0*/  ULDC.64 UR4, c[0x0][0x2c8] ;  /* 0x0000b20000047ab9 */ /* 0x000fe20000000a00 */
[----:B------:R-:W-:Y:S01]  /*0900*/  IMAD.MOV.U32 R128, RZ, RZ, RZ ;  /* 0x000000ffff807224 */ /* 0x000fe200078e00ff */
[----:B------:R-:W-:Y:S01]  /*0910*/  UIADD3 UR6, UR7, 0x5f, URZ ;  /* 0x0000005f07067890 */ /* 0x000fe2000fffe03f */
[----:B------:R-:W-:Y:S01]  /*0920*/  CS2R R126, SRZ ;  /* 0x00000000007e7805 */ /* 0x000fe2000001ff00 */
[----:B------:R-:W-:Y:S01]  /*0930*/  CS2R R124, SRZ ;  /* 0x00000000007c7805 */ /* 0x000fe2000001ff00 */
[----:B------:R-:W-:Y:S01]  /*0940*/  CS2R R122, SRZ ;  /* 0x00000000007a7805 */ /* 0x000fe2000001ff00 */
[----:B------:R-:W-:Y:S01]  /*0950*/  CS2R R120, SRZ ;  /* 0x0000000000787805 */ /* 0x000fe2000001ff00 */
[----:B------:R-:W-:Y:S01]  /*0960*/  @UP1 UIADD3 UR20, UR11, 0x7f, URZ ;  /* 0x0000007f0b141890 */ /* 0x000fe2000fffe03f */
[----:B------:R-:W-:Y:S01]  /*0970*/  CS2R R118, SRZ ;  /* 0x0000000000767805 */ /* 0x000fe2000001ff00 */
[----:B------:R-:W-:Y:S01]  /*0980*/  CS2R R116, SRZ ;  /* 0x0000000000747805 */ /* 0x000fe2000001ff00 */
[----:B------:R-:W-:Y:S01]  /*0990*/  CS2R R114, SRZ ;  /* 0x0000000000727805 */ /* 0x000fe2000001ff00 */
[----:B------:R-:W-:Y:S01]  /*09a0*/  UIMAD.WIDE.U32 UR20, UR20, UR4, URZ ;  /* 0x00000004141472a5 */ /* 0x000fe2000f8e003f */
[----:B------:R-:W-:Y:S01]  /*09b0*/  CS2R R112, SRZ ;  /* 0x0000000000707805 */ /* 0x000fe2000001ff00 */
[----:B------:R-:W-:Y:S01]  /*09c0*/  UIADD3 UR4, UR11, 0x7f, URZ ;  /* 0x0000007f0b047890 */ /* 0x000fe2000fffe03f */
[----:B------:R-:W-:Y:S01]  /*09d0*/  CS2R R110, SRZ ;  /* 0x00000000006e7805 */ /* 0x000fe2000001ff00 */
[----:B------:R-:W-:Y:S01]  /*09e0*/  @UP1 USHF.R.U32.HI UR4, URZ, UR5, UR21 ;  /* 0x000000053f041299 */ /* 0x000fe20008011615 */
[----:B------:R-:W-:Y:S01]  /*09f0*/  CS2R R108, SRZ ;  /* 0x00000000006c7805 */ /* 0x000fe2000001ff00 */
[----:B---3--:R-:W-:Y:S01]  /*0a00*/  UIADD3 UR5, UR7, 0x60, -UR13 ;  /* 0x0000006007057890 */ /* 0x008fe2000fffe80d */
[----:B------:R-:W-:Y:S01]  /*0a10*/  CS2R R106, SRZ ;  /* 0x00000000006a7805 */ /* 0x000fe2000001ff00 */
[----:B------:R-:W-:Y:S01]  /*0a20*/  UIMAD.WIDE UR20, UR6, 0x2aaaaaab, URZ ;  /* 0x2aaaaaab061478a5 */ /* 0x000fe2000f8e023f */
[----:B------:R-:W-:Y:S01]  /*0a30*/  CS2R R104, SRZ ;  /* 0x0000000000687805 */ /* 0x000fe2000001ff00 */
[----:B------:R-:W-:Y:S01]  /*0a40*/  UIADD3 UR4, UR5, UR4, URZ ;  /* 0x0000000405047290 */ /* 0x000fe2000fffe03f */
[----:B------:R-:W-:Y:S01]  /*0a50*/  CS2R R102, SRZ ;  /* 0x0000000000667805 */ /* 0x000fe2000001ff00 */
[----:B------:R-:W-:Y:S01]  /*0a60*/  CS2R R100, SRZ ;  /* 0x0000000000647805 */ /* 0x000fe2000001ff00 */
[----:B------:R-:W-:Y:S01]  /*0a70*/  CS2R R98, SRZ ;  /* 0x0000000000627805 */ /* 0x000fe2000001ff00 */
[----:B------:R-:W-:Y:S01]  /*0a80*/  UIMAD.WIDE UR4, UR4, 0x2aaaaaab, URZ ;  /* 0x2aaaaaab040478a5 */ /* 0x000fe2000f8e023f */
[----:B------:R-:W-:Y:S01]  /*0a90*/  CS2R R96, SRZ ;  /* 0x0000000000607805 */ /* 0x000fe2000001ff00 */
[----:B------:R-:W-:Y:S01]  /*0aa0*/  UMOV UR19, UR21 ;  /* 0x0000001500137c82 */ /* 0x000fe20008000000 */
[----:B------:R-:W-:Y:S01]  /*0ab0*/  CS2R R94, SRZ ;  /* 0x00000000005e7805 */ /* 0x000fe2000001ff00 */
[----:B------:R-:W-:Y:S01]  /*0ac0*/  USHF.R.U32.HI UR6, URZ, 0x1f, UR19 ;  /* 0x0000001f3f067899 */ /* 0x000fe20008011613 */
[----:B------:R-:W-:Y:S01]  /*0ad0*/  CS2R R92, SRZ ;  /* 0x00000000005c7805 */ /* 0x000fe2000001ff00 */
[----:B------:R-:W-:Y:S01]  /*0ae0*/  USHF.R.U32.HI UR4, URZ, 0x1f, UR5 ;  /* 0x0000001f3f047899 */ /* 0x000fe20008011605 */
[----:B------:R-:W-:Y:S01]  /*0af0*/  CS2R R90, SRZ ;  /* 0x00000000005a7805 */ /* 0x000fe2000001ff00 */
[----:B------:R-:W-:Y:S01]  /*0b00*/  ULEA.HI.SX32 UR6, UR19, UR6, 0x1c ;  /* 0x0000000613067291 */ /* 0x000fe2000f8fe23f */
[----:B------:R-:W-:Y:S01]  /*0b10*/  CS2R R88, SRZ ;  /* 0x0000000000587805 */ /* 0x000fe2000001ff00 */
[----:B------:R-:W-:Y:S01]  /*0b20*/  ULEA.HI.SX32 UR4, UR5, UR4, 0x1c ;  /* 0x0000000405047291 */ /* 0x000fe2000f8fe23f */
        /* <DEDUP_REMOVED lines=61> */
[----:B------:R-:W-:Y:S01]  /*0f00*/  LEA.HI R84, R7, R2, RZ, 0x3 ;  /* 0x0000000207547211 */ /* 0x000fe200078f18ff */
[----:B------:R-:W-:Y:S01]  /*0f10*/  UIMAD UR15, UR15, UR4, URZ ;  /* 0x000000040f0f72a4 */ /* 0x000fe2000f8e023f */
[----:B------:R-:W-:Y:S01]  /*0f20*/  PLOP3.LUT P1, PT, PT, PT, UP1, 0x80, 0x0 ;  /* 0x000000000000781c */ /* 0x000fe20003f2f018 */
[----:B------:R-:W-:Y:S01]  /*0f30*/  UIMAD.WIDE.U32 UR20, UR18, UR4, URZ ;  /* 0x00000004121472a5 */ /* 0x000fe2000f8e003f */
[----:B------:R-:W-:Y:S01]  /*0f40*/  LOP3.LUT R13, R84, 0xfffffff8, RZ, 0xc0, !PT ;  /* 0xfffffff8540d7812 */ /* 0x000fe200078ec0ff */
[----:B------:R-:W-:Y:S01]  /*0f50*/  UIMAD UR15, UR18, UR5, UR15 ;  /* 0x00000005120f72a4 */ /* 0x000fe2000f8e020f */
[----:B------:R-:W-:Y:S01]  /*0f60*/  SHF.R.S32.HI R84, RZ, 0x3, R84 ;  /* 0x00000003ff547819 */ /* 0x000fe20000011454 */
[----:B------:R-:W-:Y:S01]  /*0f70*/  USHF.R.S32.HI UR18, URZ, 0x1f, UR14 ;  /* 0x0000001f3f127899 */ /* 0x000fe2000801140e */
[----:B------:R-:W-:Y:S01]  /*0f80*/  PLOP3.LUT P0, PT, PT, PT, UP1, 0x80, 0x0 ;  /* 0x000000000000781c */ /* 0x000fe20003f0f018 */
[----:B------:R-:W-:Y:S01]  /*0f90*/  IMAD.IADD R13, R2, 0x1, -R13 ;  /* 0x00000001020d7824 */ /* 0x000fe200078e0a0d */
[----:B------:R-:W-:Y:S01]  /*0fa0*/  ULDC.64 UR4, c[0x0][0x1b8] ;  /* 0x00006e0000047ab9 */ /* 0x000fe20000000a00 */
[----:B------:R-:W-:Y:S01]  /*0fb0*/  IMAD.SHL.U32 R251, R84, 0x40, RZ ;  /* 0x0000004054fb7824 */ /* 0x000fe200078e00ff */
[----:B------:R-:W-:Y:S01]  /*0fc0*/  UIADD3 UR21, UR21, UR15, URZ ;  /* 0x0000000f15157290 */ /* 0x000fe2000fffe03f */
[C---:B------:R-:W-:Y:S01]  /*0fd0*/  IMAD R112, R13.reuse, 0x20, R84 ;  /* 0x000000200d707824 */ /* 0x040fe200078e0254 */
[----:B------:R-:W-:Y:S01]  /*0fe0*/  UIMAD UR15, UR8, UR4, URZ ;  /* 0x00000004080f72a4 */ /* 0x000fe2000f8e023f */
[----:B------:R-:W-:Y:S01]  /*0ff0*/  IMAD.SHL.U32 R211, R13, 0x8, RZ ;  /* 0x000000080dd37824 */ /* 0x000fe200078e00ff */
[----:B------:R-:W-:Y:S01]  /*1000*/  UIMAD.WIDE.U32 UR20, UR9, UR4, UR20 ;  /* 0x00000004091472a5 */ /* 0x000fe2000f8e0014 */
[----:B------:R-:W-:Y:S01]  /*1010*/  LOP3.LUT R251, R251, 0x1c0, RZ, 0xc0, !PT ;  /* 0x000001c0fbfb7812 */ /* 0x000fe200078ec0ff */
[----:B------:R-:W-:Y:S01]  /*1020*/  UIMAD UR15, UR9, UR5, UR15 ;  /* 0x00000005090f72a4 */ /* 0x000fe2000f8e020f */
[----:B------:R-:W-:Y:S01]  /*1030*/  IADD3 R0, R112, UR11, RZ ;  /* 0x0000000b70007c10 */ /* 0x000fe2000fffe0ff */
[----:B------:R-:W-:Y:S01]  /*1040*/  USEL UR18, UR18, URZ, !UP2 ;  /* 0x0000003f12127287 */ /* 0x000fe2000d000000 */
[----:B------:R3:W-:Y:S01]  /*1050*/  STL [R1+0x8], R112 ;  /* 0x0000087001007387 */ /* 0x0007e20000100800 */
[----:B------:R-:W-:Y:S01]  /*1060*/  ULDC.64 UR4, c[0x0][0x1c0] ;  /* 0x0000700000047ab9 */ /* 0x000fe20000000a00 */
[C---:B------:R-:W-:Y:S01]  /*1070*/  IADD3 R12, R211.reuse, 0x40, RZ ;  /* 0x00000040d30c7810 */ /* 0x040fe20007ffe0ff */
[----:B-1----:R-:W-:Y:S01]  /*1080*/  @P1 IMAD.HI.U32 R4, R0, c[0x0][0x2c8], RZ ;  /* 0x0000b20000041a27 */ /* 0x002fe200078e00ff */
[----:B------:R-:W-:Y:S01]  /*1090*/  USEL UR19, UR14, URZ, !UP2 ;  /* 0x0000003f0e137287 */ /* 0x000fe2000d000000 */
[----:B------:R3:W-:Y:S01]  /*10a0*/  STL [R1+0x1c], R211 ;  /* 0x00001cd301007387 */ /* 0x0007e20000100800 */
[----:B------:R-:W-:Y:S01]  /*10b0*/  UIMAD UR18, UR18, UR4, URZ ;  /* 0x00000004121272a4 */ /* 0x000fe2000f8e023f */
[----:B------:R-:W-:Y:S01]  /*10c0*/  IMAD.MOV.U32 R6, RZ, RZ, R0 ;  /* 0x000000ffff067224 */ /* 0x000fe200078e0000 */
[----:B------:R-:W-:Y:S01]  /*10d0*/  UIADD3 UR21, UR21, UR15, URZ ;  /* 0x0000000f15157290 */ /* 0x000fe2000fffe03f */
[----:B------:R-:W-:Y:S01]  /*10e0*/  @P0 SHF.R.U32.HI R6, RZ, c[0x0][0x2cc], R4 ;  /* 0x0000b300ff060a19 */ /* 0x000fe20000011604 */
[----:B------:R-:W-:Y:S01]  /*10f0*/  UIMAD UR5, UR19, UR5, UR18 ;  /* 0x00000005130572a4 */ /* 0x000fe2000f8e0212 */
[C---:B------:R-:W-:Y:S01]  /*1100*/  IADD3 R85, R211.reuse, 0x80, RZ ;  /* 0x00000080d3557810 */ /* 0x040fe20007ffe0ff */
[----:B------:R-:W-:Y:S01]  /*1110*/  UIMAD.WIDE.U32 UR20, UR19, UR4, UR20 ;  /* 0x00000004131472a5 */ /* 0x000fe2000f8e0014 */
[--C-:B------:R-:W-:Y:S01]  /*1120*/  SHF.R.S32.HI R5, RZ, 0x1f, R6.reuse ;  /* 0x0000001fff057819 */ /* 0x100fe20000011406 */
[----:B------:R-:W-:Y:S01]  /*1130*/  IMAD.MOV R4, RZ, RZ, -R6 ;  /* 0x000000ffff047224 */ /* 0x000fe200078e0a06 */
[----:B------:R-:W-:Y:S01]  /*1140*/  ULDC UR4, c[0x0][0x2c4] ;  /* 0x0000b10000047ab9 */ /* 0x000fe20000000800 */
[----:B------:R-:W-:Y:S01]  /*1150*/  ISETP.GE.AND P4, PT, R211, c[0x0][0x198], PT ;  /* 0x00006600d3007a0c */ /* 0x000fe20003f86270 */
[----:B------:R-:W-:Y:S01]  /*1160*/  UIADD3 UR5, UR21, UR5, URZ ;  /* 0x0000000515057290 */ /* 0x000fe2000fffe03f */
[----:B------:R-:W-:Y:S01]  /*1170*/  IMAD R4, R4, c[0x0][0x2c4], R0 ;  /* 0x0000b10004047a24 */ /* 0x000fe200078e0200 */
[----:B------:R-:W-:Y:S01]  /*1180*/  UIMAD UR4, UR13, UR4, URZ ;  /* 0x000000040d0472a4 */ /* 0x000fe2000f8e023f */
[----:B------:R-:W-:Y:S01]  /*1190*/  IMAD.U32 R9, RZ, RZ, UR21 ;  /* 0x00000015ff097e24 */ /* 0x000fe2000f8e00ff */
[----:B------:R-:W-:Y:S01]  /*11a0*/  ISETP.GE.AND P3, PT, R12, c[0x0][0x198], PT ;  /* 0x000066000c007a0c */ /* 0x000fe20003f66270 */
[----:B------:R-:W-:Y:S01]  /*11b0*/  IMAD.U32 R8, RZ, RZ, UR20 ;  /* 0x00000014ff087e24 */ /* 0x000fe2000f8e00ff */
[----:B------:R-:W-:Y:S01]  /*11c0*/  SHF.R.S32.HI R0, RZ, 0x1f, R4 ;  /* 0x0000001fff007819 */ /* 0x000fe20000011404 */
[----:B------:R-:W-:Y:S01]  /*11d0*/  IMAD.U32 R9, RZ, RZ, UR5 ;  /* 0x00000005ff097e24 */ /* 0x000fe2000f8e00ff */
[----:B------:R-:W-:Y:S01]  /*11e0*/  ISETP.GE.AND P6, PT, R85, c[0x0][0x198], PT ;  /* 0x0000660055007a0c */ /* 0x000fe20003fc6270 */
[----:B------:R-:W-:Y:S01]  /*11f0*/  IMAD R5, R5, c[0x0][0x1b0], RZ ;  /* 0x00006c0005057a24 */ /* 0x000fe200078e02ff */
[----:B------:R-:W-:Y:S01]  /*1200*/  BSSY B0, `(.L_x_1570) ;  /* 0x0000039000007945 */ /* 0x000fe20003800000 */
[----:B------:R-:W-:-:S04]  /*1210*/  IMAD.WIDE.U32 R8, R6, c[0x0][0x1b0], R8 ;  /* 0x00006c0006087a25 */ /* 0x000fc800078e0008 */
[----:B------:R-:W-:Y:S02]  /*1220*/  IMAD R5, R6, c[0x0][0x1b4], R5 ;  /* 0x00006d0006057a24 */ /* 0x000fe400078e0205 */
[----:B------:R-:W-:Y:S02]  /*1230*/  IMAD R0, R0, c[0x0][0x1a8], RZ ;  /* 0x00006a0000007a24 */ /* 0x000fe400078e02ff */
[----:B------:R-:W-:Y:S02]  /*1240*/  IMAD.IADD R11, R9, 0x1, R5 ;  /* 0x00000001090b7824 */ /* 0x000fe400078e0205 */
[----:B------:R-:W-:Y:S01]  /*1250*/  IMAD.MOV.U32 R10, RZ, RZ, R8 ;  /* 0x000000ffff0a7224 */ /* 0x000fe200078e0008 */
[----:B------:R-:W-:Y:S01]  /*1260*/  IADD3 R8, R84, UR11, RZ ;  /* 0x0000000b54087c10 */ /* 0x000fe2000fffe0ff */
[C---:B------:R-:W-:Y:S02]  /*1270*/  IMAD R9, R4.reuse, c[0x0][0x1ac], R0 ;  /* 0x00006b0004097a24 */ /* 0x040fe400078e0200 */
[----:B------:R-:W-:Y:S01]  /*1280*/  IMAD.WIDE.U32 R4, R4, c[0x0][0x1a8], R10 ;  /* 0x00006a0004047a25 */ /* 0x000fe200078e000a */
[----:B------:R-:W-:-:S02]  /*1290*/  LEA.HI R11, R7, R2, RZ, 0x4 ;  /* 0x00000002070b7211 */ /* 0x000fc400078f20ff */
[----:B------:R-:W-:Y:S01]  /*12a0*/  LEA.HI R10, R7, R2, RZ, 0x6 ;  /* 0x00000002070a7211 */ /* 0x000fe200078f30ff */
[----:B------:R-:W-:Y:S01]  /*12b0*/  IMAD.IADD R9, R5, 0x1, R9 ;  /* 0x0000000105097824 */ /* 0x000fe200078e0209 */
[----:B------:R-:W-:Y:S02]  /*12c0*/  LOP3.LUT R0, R11, 0xfffffff0, RZ, 0xc0, !PT ;  /* 0xfffffff00b007812 */ /* 0x000fe400078ec0ff */
[----:B------:R-:W-:Y:S01]  /*12d0*/  LEA R16, P0, R4, c[0x0][0x160], 0x1 ;  /* 0x0000580004107a11 */ /* 0x000fe200078008ff */
[----:B------:R-:W-:Y:S02]  /*12e0*/  IMAD.SHL.U32 R10, R10, 0x8, RZ ;  /* 0x000000080a0a7824 */ /* 0x000fe400078e00ff */
[----:B------:R-:W-:Y:S01]  /*12f0*/  IMAD.IADD R0, R2, 0x1, -R0 ;  /* 0x0000000102007824 */ /* 0x000fe200078e0a00 */
[----:B------:R-:W-:Y:S01]  /*1300*/  LEA.HI.X R9, R4, c[0x0][0x164], R9, 0x1, P0 ;  /* 0x0000590004097a11 */ /* 0x000fe200000f0c09 */
[----:B------:R-:W-:Y:S01]  /*1310*/  IMAD.MOV.U32 R4, RZ, RZ, 0x10 ;  /* 0x00000010ff047424 */ /* 0x000fe200078e00ff */
[----:B------:R-:W-:Y:S01]  /*1320*/  ISETP.GE.AND P0, PT, R8, UR4, PT ;  /* 0x0000000408007c0c */ /* 0x000fe2000bf06270 */
[----:B------:R3:W1:Y:S01]  /*1330*/  SHFL.IDX PT, R18, R16, RZ, 0x181f ;  /* 0x00181fff10127589 */ /* 0x00066200000e0000 */
[----:B------:R-:W-:-:S03]  /*1340*/  SHF.R.S32.HI R6, RZ, 0x1f, R0 ;  /* 0x0000001fff067819 */ /* 0x000fc60000011400 */
[----:B------:R3:W4:Y:S01]  /*1350*/  SHFL.IDX PT, R19, R9, RZ, 0x181f ;  /* 0x00181fff09137589 */ /* 0x00072200000e0000 */
[----:B------:R-:W-:-:S04]  /*1360*/  LEA.HI R6, R6, R0, RZ, 0x3 ;  /* 0x0000000006067211 */ /* 0x000fc800078f18ff */
[----:B------:R-:W-:-:S05]  /*1370*/  LOP3.LUT R5, R6, 0xfffffff8, RZ, 0xc0, !PT ;  /* 0xfffffff806057812 */ /* 0x000fca00078ec0ff */
[----:B------:R-:W-:Y:S01]  /*1380*/  IMAD.IADD R5, R0, 0x1, -R5 ;  /* 0x0000000100057824 */ /* 0x000fe200078e0a05 */
[----:B------:R-:W-:-:S04]  /*1390*/  IADD3 R0, R211, 0xc0, RZ ;  /* 0x000000c0d3007810 */ /* 0x000fc80007ffe0ff */
[----:B------:R-:W-:Y:S01]  /*13a0*/  ISETP.GE.AND P5, PT, R0, c[0x0][0x198], PT ;  /* 0x0000660000007a0c */ /* 0x000fe20003fa6270 */
[----:B--2---:R2:W5:Y:S03]  /*13b0*/  @P2 R2UR UR19, R3 ;  /* 0x00000000031323c2 */ /* 0x00456600000e0000 */
[----:B------:R-:W-:Y:S01]  /*13c0*/  R2P PR, R5, 0x6 ;  /* 0x0000000605007804 */ /* 0x000fe20000000000 */
[----:B-----5:R-:W-:-:S04]  /*13d0*/  @!UP0 UMOV UR19, UR14 ;  /* 0x0000000e00138c82 */ /* 0x020fc80008000000 */
[----:B------:R-:W-:Y:S02]  /*13e0*/  SEL R4, R4, 0xfffffff0, !P1 ;  /* 0xfffffff004047807 */ /* 0x000fe40004800000 */
[----:B--2---:R-:W-:Y:S02]  /*13f0*/  SHF.R.U32.HI R3, RZ, 0x3, R251 ;  /* 0x00000003ff037819 */ /* 0x004fe400000116fb */
[----:B------:R-:W-:-:S04]  /*1400*/  LOP3.LUT R251, R251, 0x38, R211, 0xf8, !PT ;  /* 0x00000038fbfb7812 */ /* 0x000fc800078ef8d3 */
[----:B------:R-:W-:Y:S01]  /*1410*/  LOP3.LUT R251, R251, R3, RZ, 0x3c, !PT ;  /* 0x00000003fbfb7212 */ /* 0x000fe200078e3cff */
[----:B------:R-:W-:-:S03]  /*1420*/  IMAD.MOV.U32 R3, RZ, RZ, 0x20 ;  /* 0x00000020ff037424 */ /* 0x000fc600078e00ff */
[----:B------:R-:W-:Y:S02]  /*1430*/  LOP3.LUT R251, R251, 0xfffffe00, R10, 0xf8, !PT ;  /* 0xfffffe00fbfb7812 */ /* 0x000fe400078ef80a */
        /* <DEDUP_REMOVED lines=21> */
.L_x_1571:
[----:B-1-34-:R-:W-:Y:S05]  /*1590*/  BSYNC B0 ;  /* 0x0000000000007941 */ /* 0x01afea0003800000 */
.L_x_1570:
        /* <DEDUP_REMOVED lines=25> */
.L_x_1573:
[----:B------:R-:W-:Y:S05]  /*1730*/  BSYNC B0 ;  /* 0x0000000000007941 */ /* 0x000fea0003800000 */
.L_x_1572:
        /* <DEDUP_REMOVED lines=25> */
.L_x_1575:
[----:B------:R-:W-:Y:S05]  /*18d0*/  BSYNC B0 ;  /* 0x0000000000007941 */ /* 0x000fea0003800000 */
.L_x_1574:
[----:B------:R-:W-:Y:S01]  /*18e0*/  IMAD.MOV.U32 R252, RZ, RZ, c[0x0][0x2b8] ;  /* 0x0000ae00fffc7624 */ /* 0x000fe200078e00ff */
[----:B------:R-:W-:Y:S01]  /*18f0*/  UMOV UR15, 0x60 ;  /* 0x00000060000f7882 */ /* 0x000fe20000000000 */
[----:B-12---:R-:W-:Y:S01]  /*1900*/  SHFL.IDX PT, R16, R16, 0x3, 0x181f ;  /* 0x00781f0010107f89 */ /* 0x006fe200000e0000 */
[----:B------:R-:W-:Y:S01]  /*1910*/  UIMAD UR15, UR6, UR15, -0x60 ;  /* 0xffffffa0060f74a4 */ /* 0x000fe2000f8e020f */
[----:B---3--:R-:W-:Y:S01]  /*1920*/  SHF.R.S32.HI R15, RZ, 0x1f, R12 ;  /* 0x0000001fff0f7819 */ /* 0x008fe2000001140c */
[----:B------:R-:W-:Y:S01]  /*1930*/  IMAD.SHL.U32 R251, R251, 0x2, RZ ;  /* 0x00000002fbfb7824 */ /* 0x000fe200078e00ff */
[----:B------:R-:W-:Y:S01]  /*1940*/  ISETP.NE.AND P2, PT, R252, 0x1, PT ;  /* 0x00000001fc00780c */ /* 0x000fe20003f45270 */
[----:B------:R1:W2:Y:S01]  /*1950*/  SHFL.IDX PT, R17, R9, 0x3, 0x181f ;  /* 0x00781f0009117f89 */ /* 0x0002a200000e0000 */
[----:B------:R-:W-:Y:S01]  /*1960*/  LEA.HI R15, R15, R12, RZ, 0x3 ;  /* 0x0000000c0f0f7211 */ /* 0x000fe200078f18ff */
[----:B------:R-:W-:Y:S01]  /*1970*/  USHF.R.S32.HI UR18, URZ, 0x1f, UR19 ;  /* 0x0000001f3f127899 */ /* 0x000fe20008011413 */
[----:B------:R-:W-:Y:S01]  /*1980*/  IADD3 R10, R112, UR15, RZ ;  /* 0x0000000f700a7c10 */ /* 0x000fe2000fffe0ff */
[----:B------:R-:W-:Y:S01]  /*1990*/  IMAD.MOV.U32 R23, RZ, RZ, RZ ;  /* 0x000000ffff177224 */ /* 0x000fe200078e00ff */
[----:B------:R-:W-:-:S02]  /*19a0*/  LOP3.LUT R209, R15, 0xfffffff8, RZ, 0xc0, !PT ;  /* 0xfffffff80fd17812 */ /* 0x000fc400078ec0ff */
[----:B------:R-:W-:Y:S01]  /*19b0*/  ISETP.GE.AND P1, PT, R10, UR7, PT ;  /* 0x000000070a007c0c */ /* 0x000fe2000bf26270 */
[----:B------:R-:W-:Y:S02]  /*19c0*/  IMAD.SHL.U32 R249, R13, 0x40, RZ ;  /* 0x000000400df97824 */ /* 0x000fe400078e00ff */
[----:B------:R-:W-:Y:S01]  /*19d0*/  STL [R1+0x18], R209 ;  /* 0x000018d101007387 */ /* 0x000fe20000100800 */
[----:B------:R-:W-:Y:S02]  /*19e0*/  ISETP.GT.OR P1, PT, R112, 0x5f, P1 ;  /* 0x0000005f7000780c */ /* 0x000fe40000f24670 */
[----:B-1----:R-:W-:Y:S02]  /*19f0*/  IADD3 R9, R8, 0x60, RZ ;  /* 0x0000006008097810 */ /* 0x002fe40007ffe0ff */
[----:B------:R-:W-:Y:S02]  /*1a00*/  IADD3 R8, R10, UR12, RZ ;  /* 0x0000000c0a087c10 */ /* 0x000fe4000fffe0ff */
[----:B------:R-:W-:Y:S01]  /*1a10*/  ISETP.GE.AND P0, PT, R9, UR4, PT ;  /* 0x0000000409007c0c */ /* 0x000fe2000bf06270 */
[----:B------:R-:W-:Y:S01]  /*1a20*/  ULDC.64 UR4, c[0x0][0x2b0] ;  /* 0x0000ac0000047ab9 */ /* 0x000fe20000000a00 */
[----:B------:R-:W-:Y:S01]  /*1a30*/  SHF.R.S32.HI R10, RZ, 0x1f, R0 ;  /* 0x0000001fff0a7819 */ /* 0x000fe20000011400 */
[----:B------:R-:W-:Y:S01]  /*1a40*/  @P2 IMAD.HI.U32 R14, R8, c[0x0][0x2bc], RZ ;  /* 0x0000af00080e2a27 */ /* 0x000fe200078e00ff */
[----:B------:R-:W-:-:S02]  /*1a50*/  UIMAD UR18, UR18, UR4, URZ ;  /* 0x00000004121272a4 */ /* 0x000fc4000f8e023f */
[----:B------:R-:W-:Y:S01]  /*1a60*/  LEA.HI R10, R10, R0, RZ, 0x3 ;  /* 0x000000000a0a7211 */ /* 0x000fe200078f18ff */
[----:B------:R-:W-:Y:S01]  /*1a70*/  IMAD.MOV.U32 R9, RZ, RZ, R8 ;  /* 0x000000ffff097224 */ /* 0x000fe200078e0008 */
[----:B------:R-:W-:Y:S01]  /*1a80*/  @P2 SHF.R.U32.HI R9, RZ, c[0x0][0x2c0], R14 ;  /* 0x0000b000ff092a19 */ /* 0x000fe2000001160e */
[----:B------:R-:W-:Y:S01]  /*1a90*/  UIMAD.WIDE.U32 UR20, UR19, UR4, URZ ;  /* 0x00000004131472a5 */ /* 0x000fe2000f8e003f */
[----:B------:R-:W-:Y:S01]  /*1aa0*/  SHF.R.S32.HI R14, RZ, 0x1f, R85 ;  /* 0x0000001fff0e7819 */ /* 0x000fe20000011455 */
[----:B------:R-:W-:Y:S01]  /*1ab0*/  UIMAD UR18, UR19, UR5, UR18 ;  /* 0x00000005131272a4 */ /* 0x000fe2000f8e0212 */
[----:B------:R-:W-:Y:S01]  /*1ac0*/  LOP3.LUT R111, R10, 0xfffffff8, RZ, 0xc0, !PT ;  /* 0xfffffff80a6f7812 */ /* 0x000fe200078ec0ff */
[--C-:B--2---:R-:W-:Y:S01]  /*1ad0*/  @!P0 IMAD.WIDE R20, R211, 0x2, R16.reuse ;  /* 0x00000002d3148825 */ /* 0x104fe200078e0210 */
[----:B------:R-:W-:Y:S01]  /*1ae0*/  LEA.HI R14, R14, R85, RZ, 0x3 ;  /* 0x000000550e0e7211 */ /* 0x000fe200078f18ff */
[----:B------:R-:W-:Y:S01]  /*1af0*/  UIADD3 UR18, UR21, UR18, URZ ;  /* 0x0000001215127290 */ /* 0x000fe2000fffe03f */
[----:B------:R-:W-:Y:S01]  /*1b00*/  @!P1 IADD3 R15, P2, R9, UR20, RZ ;  /* 0x00000014090f9c10 */ /* 0x000fe2000ff5e0ff */
[----:B----4-:R-:W-:Y:S01]  /*1b10*/  @!P0 IMAD.WIDE R18, R209, 0x2, R16 ;  /* 0x00000002d1128825 */ /* 0x010fe200078e0210 */
[----:B------:R-:W-:Y:S01]  /*1b20*/  LOP3.LUT R207, R14, 0xfffffff8, RZ, 0xc0, !PT ;  /* 0xfffffff80ecf7812 */ /* 0x000fe200078ec0ff */
[----:B------:R-:W-:Y:S01]  /*1b30*/  @!PT LDS RZ, [RZ] ;  /* 0x00000000fffff984 */ /* 0x000fe20000000800 */
[----:B------:R1:W-:Y:S01]  /*1b40*/  @!P0 LDGSTS.E.BYPASS.LTC128B.128 [R251+0x1b100], [R20.64], !P4 ;  /* 0x1b10000014fb8fae */ /* 0x0003e2000e101d50 */
[----:B------:R-:W-:Y:S01]  /*1b50*/  LOP3.LUT R249, R249, 0x1c0, RZ, 0xc0, !PT ;  /* 0x000001c0f9f97812 */ /* 0x000fe200078ec0ff */
[----:B------:R-:W-:Y:S01]  /*1b60*/  ULDC.64 UR4, c[0x0][0x1e8] ;  /* 0x00007a0000047ab9 */ /* 0x000fe20000000a00 */
[----:B------:R-:W-:Y:S01]  /*1b70*/  @!P1 LEA.HI.X.SX32 R10, R9, UR18, 0x1, P2 ;  /* 0x00000012090a9c11 */ /* 0x000fe200090f0eff */
[----:B------:R2:W-:Y:S01]  /*1b80*/  @!P0 LDGSTS.E.BYPASS.LTC128B.128 [R251+0x1f100], [R18.64], !P3 ;  /* 0x1f10000012fb8fae */ /* 0x0005e2000d901d50 */
[----:B------:R-:W-:-:S03]  /*1b90*/  @!P1 LEA R14, P2, R15, c[0x0][0x2a0], 0x2 ;  /* 0x0000a8000f0e9a11 */ /* 0x000fc600078410ff */
[----:B------:R-:W-:Y:S01]  /*1ba0*/  STL [R1+0x14], R207 ;  /* 0x000014cf01007387 */ /* 0x000fe20000100800 */
[----:B------:R-:W-:Y:S01]  /*1bb0*/  @!P1 LEA.HI.X R15, R15, c[0x0][0x2a4], R10, 0x2, P2 ;  /* 0x0000a9000f0f9a11 */ /* 0x000fe200010f140a */
[--C-:B--2---:R-:W-:Y:S01]  /*1bc0*/  @!P0 IMAD.WIDE R18, R207, 0x2, R16.reuse ;  /* 0x00000002cf128825 */ /* 0x104fe200078e0210 */
[----:B------:R-:W-:Y:S01]  /*1bd0*/  UIMAD UR19, UR8, UR4, URZ ;  /* 0x00000004081372a4 */ /* 0x000fe2000f8e023f */
[----:B------:R-:W-:Y:S01]  /*1be0*/  ISETP.GE.AND P4, PT, R85, c[0x0][0x1d4], PT ;  /* 0x0000750055007a0c */ /* 0x000fe20003f86270 */
[----:B------:R-:W-:Y:S01]  /*1bf0*/  UIMAD.WIDE.U32 UR22, UR9, UR4, URZ ;  /* 0x00000004091672a5 */ /* 0x000fe2000f8e003f */
[----:B------:R-:W-:Y:S01]  /*1c00*/  @!P0 IMAD.WIDE R16, R111, 0x2, R16 ;  /* 0x000000026f108825 */ /* 0x000fe200078e0210 */
[----:B------:R2:W-:Y:S04]  /*1c10*/  @!P0 LDGSTS.E.BYPASS.LTC128B.128 [R251+0x23100], [R18.64], !P6 ;  /* 0x2310000012fb8fae */ /* 0x0005e8000f101d50 */
[----:B------:R3:W-:Y:S04]  /*1c20*/  @!P0 LDGSTS.E.BYPASS.LTC128B.128 [R251+0x27100], [R16.64], !P5 ;  /* 0x2710000010fb8fae */ /* 0x0007e8000e901d50 */
[----:B------:R-:W0:Y:S04]  /*1c30*/  LDGDEPBAR ;  /* 0x00000000000079af */ /* 0x000e280000000000 */
[----:B------:R-:W-:Y:S01]  /*1c40*/  BAR.SYNC.DEFER_BLOCKING 0x0 ;  /* 0x0000000000007b1d */ /* 0x000fe20000010000 */
[----:B------:R-:W-:-:S04]  /*1c50*/  IMAD.MOV R9, RZ, RZ, -R9 ;  /* 0x000000ffff097224 */ /* 0x000fc800078e0a09 */
[----:B------:R-:W-:Y:S01]  /*1c60*/  IMAD R24, R9, c[0x0][0x2b8], R8 ;  /* 0x0000ae0009187a24 */ /* 0x000fe200078e0208 */
[----:B------:R-:W-:Y:S01]  /*1c70*/  STL [R1+0x10], R111 ;  /* 0x0000106f01007387 */ /* 0x000fe20000100800 */
[----:B------:R-:W-:-:S03]  /*1c80*/  IMAD.SHL.U32 R8, R84, 0x8, RZ ;  /* 0x0000000854087824 */ /* 0x000fc600078e00ff */
[----:B------:R-:W-:Y:S02]  /*1c90*/  SHF.R.S32.HI R10, RZ, 0x1f, R24 ;  /* 0x0000001fff0a7819 */ /* 0x000fe40000011418 */
[----:B------:R-:W-:-:S03]  /*1ca0*/  LOP3.LUT R8, R249, 0x8, R8, 0xf8, !PT ;  /* 0x00000008f9087812 */ /* 0x000fc600078ef808 */
[----:B------:R-:W-:Y:S01]  /*1cb0*/  IMAD R9, R10, c[0x0][0x1e0], RZ ;  /* 0x000078000a097a24 */ /* 0x000fe200078e02ff */
[----:B------:R-:W-:Y:S01]  /*1cc0*/  SHF.R.U32.HI R249, RZ, 0x3, R249 ;  /* 0x00000003fff97819 */ /* 0x000fe200000116f9 */
[----:B---3--:R-:W-:-:S03]  /*1cd0*/  IMAD.WIDE.U32 R16, R24, c[0x0][0x1e0], RZ ;  /* 0x0000780018107a25 */ /* 0x008fc600078e00ff */
[----:B------:R-:W-:Y:S01]  /*1ce0*/  LOP3.LUT R249, R8, R249, RZ, 0x3c, !PT ;  /* 0x000000f908f97212 */ /* 0x000fe200078e3cff */
[----:B------:R-:W-:Y:S01]  /*1cf0*/  IMAD R9, R24, c[0x0][0x1e4], R9 ;  /* 0x0000790018097a24 */ /* 0x000fe200078e0209 */
[----:B------:R3:W4:Y:S01]  /*1d00*/  @!P1 LDG.E R23, [R14.64] ;  /* 0x000000100e179981 */ /* 0x000722000c1e1900 */
[----:B------:R-:W-:Y:S01]  /*1d10*/  UIMAD UR19, UR9, UR5, UR19 ;  /* 0x00000005091372a4 */ /* 0x000fe2000f8e0213 */
[----:B------:R-:W-:Y:S01]  /*1d20*/  IMAD R10, R10, c[0x0][0x208], RZ ;  /* 0x000082000a0a7a24 */ /* 0x000fe200078e02ff */
[----:B------:R-:W-:Y:S01]  /*1d30*/  LOP3.LUT P1, RZ, R13, 0x2, RZ, 0xc0, !PT ;  /* 0x000000020dff7812 */ /* 0x000fe2000782c0ff */
[----:B------:R-:W-:Y:S01]  /*1d40*/  IMAD.IADD R17, R17, 0x1, R9 ;  /* 0x0000000111117824 */ /* 0x000fe200078e0209 */
[----:B------:R-:W-:Y:S01]  /*1d50*/  UIADD3 UR19, UR23, UR19, URZ ;  /* 0x0000001317137290 */ /* 0x000fe2000fffe03f */
[C---:B--2---:R-:W-:Y:S01]  /*1d60*/  IMAD.WIDE.U32 R18, R24.reuse, c[0x0][0x208], RZ ;  /* 0x0000820018127a25 */ /* 0x044fe200078e00ff */
[----:B------:R-:W-:Y:S01]  /*1d70*/  ULDC.64 UR4, c[0x0][0x210] ;  /* 0x0000840000047ab9 */ /* 0x000fe20000000a00 */
[----:B------:R-:W-:Y:S01]  /*1d80*/  ISETP.GE.AND P2, PT, R211, c[0x0][0x1d4], PT ;  /* 0x00007500d3007a0c */ /* 0x000fe20003f46270 */
[----:B------:R-:W-:Y:S01]  /*1d90*/  UIMAD UR8, UR8, UR4, URZ ;  /* 0x00000004080872a4 */ /* 0x000fe2000f8e023f */
[----:B------:R-:W-:Y:S01]  /*1da0*/  IMAD R10, R24, c[0x0][0x20c], R10 ;  /* 0x00008300180a7a24 */ /* 0x000fe200078e020a */
[----:B------:R-:W-:Y:S01]  /*1db0*/  UIMAD.WIDE.U32 UR24, UR9, UR4, URZ ;  /* 0x00000004091872a5 */ /* 0x000fe2000f8e003f */
[----:B------:R-:W-:Y:S01]  /*1dc0*/  ISETP.GE.AND P5, PT, R12, c[0x0][0x1d4], PT ;  /* 0x000075000c007a0c */ /* 0x000fe20003fa6270 */
[----:B------:R-:W-:Y:S01]  /*1dd0*/  UIMAD UR8, UR9, UR5, UR8 ;  /* 0x00000005090872a4 */ /* 0x000fe2000f8e0208 */
[----:B------:R-:W-:Y:S01]  /*1de0*/  IMAD.IADD R19, R19, 0x1, R10 ;  /* 0x0000000113137824 */ /* 0x000fe200078e020a */
[----:B------:R-:W-:Y:S01]  /*1df0*/  UIADD3 UR4, UR6, -0x1, URZ ;  /* 0xffffffff06047890 */ /* 0x000fe2000fffe03f */
[----:B------:R-:W-:Y:S01]  /*1e00*/  ISETP.GE.AND P6, PT, R0, c[0x0][0x1d4], PT ;  /* 0x0000750000007a0c */ /* 0x000fe20003fc6270 */
[----:B------:R-:W-:Y:S01]  /*1e10*/  UIADD3 UR8, UR25, UR8, URZ ;  /* 0x0000000819087290 */ /* 0x000fe2000fffe03f */
[----:B-1----:R-:W-:Y:S01]  /*1e20*/  IMAD.U32 R20, RZ, RZ, UR9 ;  /* 0x00000009ff147e24 */ /* 0x002fe2000f8e00ff */
[----:B------:R-:W-:Y:S01]  /*1e30*/  UIMAD UR4, UR4, -0x60, UR7 ;  /* 0xffffffa0040478a4 */ /* 0x000fe2000f8e0207 */
[----:B------:R-:W-:Y:S01]  /*1e40*/  IMAD.SHL.U32 R5, R5, 0x40, RZ ;  /* 0x0000004005057824 */ /* 0x000fe200078e00ff */
[----:B------:R-:W-:Y:S01]  /*1e50*/  LEA.HI R109, R7, R2, RZ, 0x5 ;  /* 0x00000002076d7211 */ /* 0x000fe200078f28ff */
[----:B------:R-:W-:Y:S01]  /*1e60*/  IMAD.SHL.U32 R6, R6, 0x40, RZ ;  /* 0x0000004006067824 */ /* 0x000fe200078e00ff */
[----:B------:R-:W-:Y:S01]  /*1e70*/  SHF.R.S32.HI R210, RZ, 0x1f, R209 ;  /* 0x0000001fffd27819 */ /* 0x000fe200000114d1 */
[----:B------:R-:W-:Y:S01]  /*1e80*/  UISETP.GE.AND UP0, UPT, UR6, 0x2, UPT ;  /* 0x000000020600788c */ /* 0x000fe2000bf06270 */
[----:B---3--:R-:W-:-:S02]  /*1e90*/  SHF.R.S32.HI R14, RZ, 0x4, R11 ;  /* 0x00000004ff0e7819 */ /* 0x008fc4000001140b */
[----:B------:R-:W-:Y:S02]  /*1ea0*/  IADD3 R84, -R84, UR4, RZ ;  /* 0x0000000454547c10 */ /* 0x000fe4000fffe1ff */
[----:B------:R-:W-:Y:S02]  /*1eb0*/  LEA.HI R11, R11, R14, RZ, 0x1 ;  /* 0x0000000e0b0b7211 */ /* 0x000fe400078f08ff */
[----:B------:R-:W-:Y:S02]  /*1ec0*/  LOP3.LUT R5, R5, 0x1c0, RZ, 0xc0, !PT ;  /* 0x000001c005057812 */ /* 0x000fe400078ec0ff */
[----:B------:R-:W-:Y:S02]  /*1ed0*/  LOP3.LUT R11, R11, 0xfffffffe, RZ, 0xc0, !PT ;  /* 0xfffffffe0b0b7812 */ /* 0x000fe400078ec0ff */
[----:B------:R-:W-:Y:S02]  /*1ee0*/  LOP3.LUT R6, R6, 0xfffffe00, RZ, 0xc0, !PT ;  /* 0xfffffe0006067812 */ /* 0x000fe400078ec0ff */
[----:B------:R-:W-:Y:S01]  /*1ef0*/  SHF.R.S32.HI R108, RZ, 0x5, R109 ;  /* 0x00000005ff6c7819 */ /* 0x000fe2000001146d */
[----:B------:R-:W-:Y:S01]  /*1f00*/  IMAD.IADD R11, R14, 0x1, -R11 ;  /* 0x000000010e0b7824 */ /* 0x000fe200078e0a0b */
[----:B------:R-:W-:-:S02]  /*1f10*/  SHF.R.S32.HI R208, RZ, 0x1f, R207 ;  /* 0x0000001fffd07819 */ /* 0x000fc400000114cf */
[----:B------:R-:W-:Y:S01]  /*1f20*/  SEL R110, RZ, 0x10, P6 ;  /* 0x00000010ff6e7807 */ /* 0x000fe20003000000 */
[C---:B------:R-:W-:Y:S02]  /*1f30*/  IMAD R249, R11.reuse, 0x200, R249 ;  /* 0x000002000bf97824 */ /* 0x040fe400078e02f9 */
[----:B------:R-:W-:Y:S02]  /*1f40*/  IMAD.SHL.U32 R11, R11, 0x8, RZ ;  /* 0x000000080b0b7824 */ /* 0x000fe400078e00ff */
[----:B------:R-:W-:Y:S02]  /*1f50*/  IMAD.SHL.U32 R249, R249, 0x2, RZ ;  /* 0x00000002f9f97824 */ /* 0x000fe400078e00ff */
[----:B------:R-:W-:Y:S01]  /*1f60*/  IMAD R250, R108, 0x400, R6 ;  /* 0x000004006cfa7824 */ /* 0x000fe200078e0206 */
[----:B------:R-:W-:Y:S02]  /*1f70*/  LOP3.LUT R11, R5, 0x8, R11, 0xf8, !PT ;  /* 0x00000008050b7812 */ /* 0x000fe400078ef80b */
[----:B------:R-:W-:-:S02]  /*1f80*/  IADD3 R248, R249, 0xc120, RZ ;  /* 0x0000c120f9f87810 */ /* 0x000fc40007ffe0ff */
[----:B------:R-:W-:-:S04]  /*1f90*/  SHF.R.U32.HI R5, RZ, 0x3, R5 ;  /* 0x00000003ff057819 */ /* 0x000fc80000011605 */
[----:B------:R-:W-:-:S05]  /*1fa0*/  LOP3.LUT R5, R11, R5, RZ, 0x3c, !PT ;  /* 0x000000050b057212 */ /* 0x000fca00078e3cff */
[----:B------:R-:W-:-:S04]  /*1fb0*/  IMAD.IADD R250, R5, 0x1, R250 ;  /* 0x0000000105fa7824 */ /* 0x000fc800078e02fa */
[----:B------:R-:W-:-:S04]  /*1fc0*/  IMAD.SHL.U32 R250, R250, 0x2, RZ ;  /* 0x00000002fafa7824 */ /* 0x000fc800078e00ff */
[--C-:B------:R-:W-:Y:S02]  /*1fd0*/  IMAD R246, R4, 0x2, R250.reuse ;  /* 0x0000000204f67824 */ /* 0x100fe400078e02fa */
[C---:B------:R-:W-:Y:S02]  /*1fe0*/  IMAD R245, R3.reuse, 0x2, R250 ;  /* 0x0000000203f57824 */ /* 0x040fe400078e02fa */
[----:B------:R-:W-:Y:S01]  /*1ff0*/  IMAD R243, R3, 0x2, R246 ;  /* 0x0000000203f37824 */ /* 0x000fe200078e02f6 */
[----:B----4-:R-:W-:Y:S01]  /*2000*/  SHF.R.S32.HI R8, RZ, 0x1f, R23 ;  /* 0x0000001fff087819 */ /* 0x010fe20000011417 */
[C---:B------:R-:W-:Y:S01]  /*2010*/  IMAD.WIDE.U32 R16, R23.reuse, c[0x0][0x1f0], R16 ;  /* 0x00007c0017107a25 */ /* 0x040fe200078e0010 */
[----:B------:R-:W-:Y:S03]  /*2020*/  STL [R1], R23 ;  /* 0x0000001701007387 */ /* 0x000fe60000100800 */
[----:B------:R-:W-:Y:S01]  /*2030*/  IMAD R14, R8, c[0x0][0x1f0], RZ ;  /* 0x00007c00080e7a24 */ /* 0x000fe200078e02ff */
[----:B------:R-:W-:Y:S01]  /*2040*/  IADD3 R9, P0, R16, UR22, RZ ;  /* 0x0000001610097c10 */ /* 0x000fe2000ff1e0ff */
[----:B------:R-:W-:Y:S01]  /*2050*/  IMAD R8, R8, c[0x0][0x218], RZ ;  /* 0x0000860008087a24 */ /* 0x000fe200078e02ff */
[----:B------:R-:W-:Y:S01]  /*2060*/  STL [R1+0x4], R24 ;  /* 0x0000041801007387 */ /* 0x000fe20000100800 */
[----:B------:R-:W-:-:S02]  /*2070*/  IMAD R14, R23, c[0x0][0x1f4], R14 ;  /* 0x00007d00170e7a24 */ /* 0x000fc400078e020e */
[----:B------:R-:W-:Y:S01]  /*2080*/  IMAD.WIDE.U32 R18, R23, c[0x0][0x218], R18 ;  /* 0x0000860017127a25 */ /* 0x000fe200078e0012 */
[----:B------:R-:W-:Y:S02]  /*2090*/  STL [R1+0x28], R210 ;  /* 0x000028d201007387 */ /* 0x000fe40000100800 */
[----:B------:R-:W-:Y:S01]  /*20a0*/  IADD3.X R14, R17, UR19, R14, P0, !PT ;  /* 0x00000013110e7c10 */ /* 0x000fe200087fe40e */
[----:B------:R-:W-:Y:S01]  /*20b0*/  IMAD R8, R23, c[0x0][0x21c], R8 ;  /* 0x0000870017087a24 */ /* 0x000fe200078e0208 */
[----:B------:R-:W-:-:S04]  /*20c0*/  LEA R22, P0, R9, c[0x0][0x1c8], 0x1 ;  /* 0x0000720009167a11 */ /* 0x000fc800078008ff */
[----:B------:R-:W-:Y:S01]  /*20d0*/  LEA.HI.X R14, R9, c[0x0][0x1cc], R14, 0x1, P0 ;  /* 0x00007300090e7a11 */ /* 0x000fe200000f0c0e */
[----:B------:R-:W-:Y:S01]  /*20e0*/  SHFL.IDX PT, R16, R22, RZ, 0x181f ;  /* 0x00181fff16107589 */ /* 0x000fe200000e0000 */
[----:B------:R-:W-:Y:S02]  /*20f0*/  IADD3 R10, P0, R18, UR24, RZ ;  /* 0x00000018120a7c10 */ /* 0x000fe4000ff1e0ff */
[----:B------:R-:W-:Y:S01]  /*2100*/  IADD3 R9, R249, 0xc100, RZ ;  /* 0x0000c100f9097810 */ /* 0x000fe20007ffe0ff */
[----:B------:R-:W1:Y:S01]  /*2110*/  SHFL.IDX PT, R17, R14, RZ, 0x181f ;  /* 0x00181fff0e117589 */ /* 0x000e6200000e0000 */
[----:B------:R-:W-:Y:S02]  /*2120*/  IADD3.X R8, R19, UR8, R8, P0, !PT ;  /* 0x0000000813087c10 */ /* 0x000fe400087fe408 */
[----:B------:R-:W-:Y:S01]  /*2130*/  LEA R80, P0, R10, c[0x0][0x1f8], 0x1 ;  /* 0x00007e000a507a11 */ /* 0x000fe200078008ff */
[----:B------:R-:W-:Y:S01]  /*2140*/  SHFL.IDX PT, R22, R22, 0x1, 0x181f ;  /* 0x00381f0016167f89 */ /* 0x000fe200000e0000 */
[----:B------:R-:W-:Y:S01]  /*2150*/  @P1 IADD3 R248, R9, -0x20, RZ ;  /* 0xffffffe009f81810 */ /* 0x000fe20007ffe0ff */
[----:B------:R-:W-:Y:S01]  /*2160*/  IMAD R9, R24, c[0x0][0x1e0], RZ ;  /* 0x0000780018097a24 */ /* 0x000fe200078e02ff */
[----:B------:R-:W-:Y:S01]  /*2170*/  LEA.HI.X R8, R10, c[0x0][0x1fc], R8, 0x1, P0 ;  /* 0x00007f000a087a11 */ /* 0x000fe200000f0c08 */
[----:B------:R-:W-:Y:S01]  /*2180*/  SHFL.IDX PT, R21, R14, 0x2, 0x181f ;  /* 0x00581f000e157f89 */ /* 0x000fe200000e0000 */
[----:B------:R-:W-:Y:S01]  /*2190*/  ISETP.GE.AND P0, PT, R84, 0x1, PT ;  /* 0x000000015400780c */ /* 0x000fe20003f06270 */
[----:B------:R-:W-:Y:S01]  /*21a0*/  IMAD R9, R23, c[0x0][0x1f0], R9 ;  /* 0x00007c0017097a24 */ /* 0x000fe200078e0209 */
[C---:B------:R-:W-:Y:S01]  /*21b0*/  IADD3 R239, R248.reuse, 0x800, RZ ;  /* 0x00000800f8ef7810 */ /* 0x040fe20007ffe0ff */
[----:B------:R-:W-:Y:S01]  /*21c0*/  SHFL.IDX PT, R23, R14, 0x1, 0x181f ;  /* 0x00381f000e177f89 */ /* 0x000fe200000e0000 */
[----:B------:R-:W-:Y:S01]  /*21d0*/  IADD3 R238, R248, 0x1000, RZ ;  /* 0x00001000f8ee7810 */ /* 0x000fe20007ffe0ff */
[----:B------:R-:W-:Y:S01]  /*21e0*/  IMAD R20, R20, c[0x0][0x1e8], R9 ;  /* 0x00007a0014147a24 */ /* 0x000fe200078e0209 */
[C---:B------:R-:W-:Y:S01]  /*21f0*/  IADD3 R237, R248.reuse, 0x1800, RZ ;  /* 0x00001800f8ed7810 */ /* 0x040fe20007ffe0ff */
[----:B------:R-:W2:Y:S01]  /*2200*/  SHFL.IDX PT, R38, R80, RZ, 0x181f ;  /* 0x00181fff50267589 */ /* 0x000ea200000e0000 */
[----:B------:R-:W-:-:S02]  /*2210*/  IADD3 R236, R248, 0x2000, RZ ;  /* 0x00002000f8ec7810 */ /* 0x000fc40007ffe0ff */
[----:B------:R-:W-:Y:S01]  /*2220*/  LEA R20, R20, c[0x0][0x1c8], 0x1 ;  /* 0x0000720014147a11 */ /* 0x000fe200078e08ff */
[----:B------:R-:W3:Y:S01]  /*2230*/  SHFL.IDX PT, R10, R8, RZ, 0x181f ;  /* 0x00181fff080a7589 */ /* 0x000ee200000e0000 */
[C---:B------:R-:W-:Y:S02]  /*2240*/  IADD3 R235, R248.reuse, 0x2800, RZ ;  /* 0x00002800f8eb7810 */ /* 0x040fe40007ffe0ff */
[C---:B------:R-:W-:Y:S01]  /*2250*/  IADD3 R233, R248.reuse, 0x3000, RZ ;  /* 0x00003000f8e97810 */ /* 0x040fe20007ffe0ff */
[--C-:B-1----:R-:W-:Y:S01]  /*2260*/  @P0 IMAD.WIDE R28, R211, 0x2, R16.reuse ;  /* 0x00000002d31c0825 */ /* 0x102fe200078e0210 */
[----:B------:R-:W-:Y:S01]  /*2270*/  SHFL.IDX PT, R20, R20, 0x2, 0x181f ;  /* 0x00581f0014147f89 */ /* 0x000fe200000e0000 */
[C---:B------:R-:W-:Y:S02]  /*2280*/  IADD3 R232, R248.reuse, 0x3800, RZ ;  /* 0x00003800f8e87810 */ /* 0x040fe40007ffe0ff */
[----:B------:R-:W-:Y:S01]  /*2290*/  @P0 IMAD.WIDE R26, R209, 0x2, R16 ;  /* 0x00000002d11a0825 */ /* 0x000fe200078e0210 */
[----:B------:R1:W-:Y:S01]  /*22a0*/  @P0 LDGSTS.E.BYPASS.LTC128B.128 [R251+0xc100], [R28.64], !P2 ;  /* 0x0c1000001cfb0fae */ /* 0x0003e2000d101d50 */
[----:B------:R-:W-:-:S02]  /*22b0*/  IADD3 R231, R248, 0x4000, RZ ;  /* 0x00004000f8e77810 */ /* 0x000fc40007ffe0ff */
[--C-:B------:R-:W-:Y:S01]  /*22c0*/  @P0 IMAD.WIDE R24, R207, 0x2, R16.reuse ;  /* 0x00000002cf180825 */ /* 0x100fe200078e0210 */
[----:B------:R4:W-:Y:S01]  /*22d0*/  @P0 LDGSTS.E.BYPASS.LTC128B.128 [R251+0xf100], [R26.64], !P5 ;  /* 0x0f1000001afb0fae */ /* 0x0009e2000e901d50 */
[C---:B------:R-:W-:Y:S02]  /*22e0*/  IADD3 R230, R248.reuse, 0x4800, RZ ;  /* 0x00004800f8e67810 */ /* 0x040fe40007ffe0ff */
[----:B------:R-:W-:Y:S01]  /*22f0*/  @P0 IMAD.WIDE R30, R111, 0x2, R16 ;  /* 0x000000026f1e0825 */ /* 0x000fe200078e0210 */
[----:B------:R5:W-:Y:S01]  /*2300*/  @P0 LDGSTS.E.BYPASS.LTC128B.128 [R251+0x12100], [R24.64], !P4 ;  /* 0x1210000018fb0fae */ /* 0x000be2000e101d50 */
[----:B------:R-:W-:Y:S02]  /*2310*/  IADD3 R229, R248, 0x5000, RZ ;  /* 0x00005000f8e57810 */ /* 0x000fe40007ffe0ff */
[----:B------:R-:W-:Y:S01]  /*2320*/  IMAD.WIDE R16, R211, 0x2, RZ ;  /* 0x00000002d3107825 */ /* 0x000fe200078e02ff */
[----:B------:R1:W-:Y:S01]  /*2330*/  @P0 LDGSTS.E.BYPASS.LTC128B.128 [R251+0x15100], [R30.64], !P6 ;  /* 0x151000001efb0fae */ /* 0x0003e2000f101d50 */
[----:B------:R-:W-:-:S02]  /*2340*/  ISETP.GE.AND P0, PT, R84, 0x21, PT ;  /* 0x000000215400780c */ /* 0x000fc40003f06270 */
[----:B------:R-:W-:Y:S01]  /*2350*/  IADD3 R228, R248, 0x5800, RZ ;  /* 0x00005800f8e47810 */ /* 0x000fe20007ffe0ff */
[----:B------:R-:W1:Y:S01]  /*2360*/  SHFL.IDX PT, R18, R80, 0x1, 0x181f ;  /* 0x00381f0050127f89 */ /* 0x000e6200000e0000 */
[----:B--2---:R-:W-:Y:S02]  /*2370*/  IADD3 R52, P1, R38, R16, RZ ;  /* 0x0000001026347210 */ /* 0x004fe40007f3e0ff */
[C---:B------:R-:W-:Y:S01]  /*2380*/  IADD3 R227, R248.reuse, 0x6000, RZ ;  /* 0x00006000f8e37810 */ /* 0x040fe20007ffe0ff */
[----:B------:R-:W2:Y:S01]  /*2390*/  SHFL.IDX PT, R9, R8, 0x1, 0x181f ;  /* 0x00381f0008097f89 */ /* 0x000ea200000e0000 */
[----:B------:R-:W-:Y:S01]  /*23a0*/  IADD3 R226, R248, 0x6800, RZ ;  /* 0x00006800f8e27810 */ /* 0x000fe20007ffe0ff */
[----:B---3--:R-:W-:Y:S01]  /*23b0*/  IMAD.X R53, R10, 0x1, R17, P1 ;  /* 0x000000010a357824 */ /* 0x008fe200008e0611 */
[C---:B------:R-:W-:Y:S01]  /*23c0*/  IADD3 R225, R248.reuse, 0x7000, RZ ;  /* 0x00007000f8e17810 */ /* 0x040fe20007ffe0ff */
[----:B------:R-:W3:Y:S01]  /*23d0*/  SHFL.IDX PT, R80, R80, 0x2, 0x181f ;  /* 0x00581f0050507f89 */ /* 0x000ee200000e0000 */
[C---:B------:R-:W-:Y:S01]  /*23e0*/  IADD3 R224, R248.reuse, 0x7800, RZ ;  /* 0x00007800f8e07810 */ /* 0x040fe20007ffe0ff */
[--C-:B------:R-:W-:Y:S01]  /*23f0*/  @P0 IMAD.WIDE R14, R209, 0x2, R22.reuse ;  /* 0x00000002d10e0825 */ /* 0x100fe200078e0216 */
[C---:B------:R-:W-:Y:S01]  /*2400*/  IADD3 R223, R248.reuse, 0x8000, RZ ;  /* 0x00008000f8df7810 */ /* 0x040fe20007ffe0ff */
[----:B------:R-:W3:Y:S01]  /*2410*/  SHFL.IDX PT, R8, R8, 0x2, 0x181f ;  /* 0x00581f0008087f89 */ /* 0x000ee200000e0000 */
[C---:B------:R-:W-:Y:S01]  /*2420*/  IADD3 R222, R248.reuse, 0x8800, RZ ;  /* 0x00008800f8de7810 */ /* 0x040fe20007ffe0ff */
[----:B----4-:R-:W-:Y:S01]  /*2430*/  @P0 IMAD.WIDE R26, R211, 0x2, R22 ;  /* 0x00000002d31a0825 */ /* 0x010fe200078e0216 */
[----:B------:R-:W-:-:S02]  /*2440*/  IADD3 R221, R248, 0x9000, RZ ;  /* 0x00009000f8dd7810 */ /* 0x000fc40007ffe0ff */
[C---:B------:R-:W-:Y:S01]  /*2450*/  IADD3 R220, R248.reuse, 0x9800, RZ ;  /* 0x00009800f8dc7810 */ /* 0x040fe20007ffe0ff */
[--C-:B-----5:R-:W-:Y:S01]  /*2460*/  @P0 IMAD.WIDE R24, R207, 0x2, R22.reuse ;  /* 0x00000002cf180825 */ /* 0x120fe200078e0216 */
[----:B------:R4:W-:Y:S01]  /*2470*/  @P0 LDGSTS.E.BYPASS.LTC128B.128 [R251+0xd100], [R26.64], !P2 ;  /* 0x0d1000001afb0fae */ /* 0x0009e2000d101d50 */
[----:B------:R-:W-:Y:S02]  /*2480*/  IADD3 R219, R248, 0xa000, RZ ;  /* 0x0000a000f8db7810 */ /* 0x000fe40007ffe0ff */
[----:B------:R-:W-:Y:S01]  /*2490*/  @P0 IMAD.WIDE R22, R111, 0x2, R22 ;  /* 0x000000026f160825 */ /* 0x000fe200078e0216 */
[----:B------:R5:W-:Y:S01]  /*24a0*/  @P0 LDGSTS.E.BYPASS.LTC128B.128 [R251+0x10100], [R14.64], !P5 ;  /* 0x101000000efb0fae */ /* 0x000be2000e901d50 */
[----:B-1----:R-:W-:Y:S02]  /*24b0*/  IADD3 R36, P1, R16, R18, RZ ;  /* 0x0000001210247210 */ /* 0x002fe40007f3e0ff */
[C---:B------:R-:W-:Y:S01]  /*24c0*/  IADD3 R218, R248.reuse, 0xa800, RZ ;  /* 0x0000a800f8da7810 */ /* 0x040fe20007ffe0ff */
[----:B------:R1:W-:Y:S01]  /*24d0*/  @P0 LDGSTS.E.BYPASS.LTC128B.128 [R251+0x13100], [R24.64], !P4 ;  /* 0x1310000018fb0fae */ /* 0x0003e2000e101d50 */
[C---:B------:R-:W-:Y:S01]  /*24e0*/  IADD3 R217, R248.reuse, 0xb000, RZ ;  /* 0x0000b000f8d97810 */ /* 0x040fe20007ffe0ff */
[----:B--2---:R-:W-:Y:S01]  /*24f0*/  IMAD.X R37, R17, 0x1, R9, P1 ;  /* 0x0000000111257824 */ /* 0x004fe200008e0609 */
[----:B------:R-:W-:Y:S01]  /*2500*/  IADD3 R216, R248, 0xb800, RZ ;  /* 0x0000b800f8d87810 */ /* 0x000fe20007ffe0ff */
[----:B------:R2:W-:Y:S01]  /*2510*/  @P0 LDGSTS.E.BYPASS.LTC128B.128 [R251+0x16100], [R22.64], !P6 ;  /* 0x1610000016fb0fae */ /* 0x0005e2000f101d50 */
[----:B------:R-:W-:-:S02]  /*2520*/  ISETP.GT.AND P0, PT, R84, 0x40, PT ;  /* 0x000000405400780c */ /* 0x000fc40003f04270 */
[----:B---3--:R-:W-:-:S05]  /*2530*/  IADD3 R16, P1, R16, R80, RZ ;  /* 0x0000005010107210 */ /* 0x008fca0007f3e0ff */
[----:B------:R-:W-:Y:S02]  /*2540*/  IMAD.X R17, R17, 0x1, R8, P1 ;  /* 0x0000000111117824 */ /* 0x000fe400008e0608 */
[----:B-----5:R-:W-:-:S04]  /*2550*/  IMAD.WIDE R14, R209, 0x2, RZ ;  /* 0x00000002d10e7825 */ /* 0x020fc800078e02ff */
[----:B-1----:R-:W-:Y:S01]  /*2560*/  @P0 IMAD.WIDE R24, R211, 0x2, R20 ;  /* 0x00000002d3180825 */ /* 0x002fe200078e0214 */
[----:B------:R-:W-:-:S03]  /*2570*/  IADD3 R46, P1, R38, R14, RZ ;  /* 0x0000000e262e7210 */ /* 0x000fc60007f3e0ff */
[----:B--2---:R-:W-:Y:S01]  /*2580*/  @P0 IMAD.WIDE R22, R209, 0x2, R20 ;  /* 0x00000002d1160825 */ /* 0x004fe200078e0214 */
[----:B------:R1:W-:Y:S03]  /*2590*/  @P0 LDGSTS.E.BYPASS.LTC128B.128 [R251+0xe100], [R24.64], !P2 ;  /* 0x0e10000018fb0fae */ /* 0x0003e6000d101d50 */
[----:B------:R-:W-:Y:S01]  /*25a0*/  IMAD.X R47, R10, 0x1, R15, P1 ;  /* 0x000000010a2f7824 */ /* 0x000fe200008e060f */
[----:B------:R2:W-:Y:S01]  /*25b0*/  @P0 LDGSTS.E.BYPASS.LTC128B.128 [R251+0x11100], [R22.64], !P5 ;  /* 0x1110000016fb0fae */ /* 0x0005e2000e901d50 */
[----:B----4-:R-:W-:-:S05]  /*25c0*/  IADD3 R26, P1, R14, R18, RZ ;  /* 0x000000120e1a7210 */ /* 0x010fca0007f3e0ff */
[----:B------:R-:W-:Y:S01]  /*25d0*/  IMAD.X R27, R15, 0x1, R9, P1 ;  /* 0x000000010f1b7824 */ /* 0x000fe200008e0609 */
[----:B------:R-:W-:-:S05]  /*25e0*/  IADD3 R14, P1, R14, R80, RZ ;  /* 0x000000500e0e7210 */ /* 0x000fca0007f3e0ff */
[----:B------:R-:W-:Y:S02]  /*25f0*/  IMAD.X R15, R15, 0x1, R8, P1 ;  /* 0x000000010f0f7824 */ /* 0x000fe400008e0608 */
[----:B-1----:R-:W-:-:S04]  /*2600*/  @P0 IMAD.WIDE R24, R207, 0x2, R20 ;  /* 0x00000002cf180825 */ /* 0x002fc800078e0214 */
[----:B------:R-:W-:Y:S01]  /*2610*/  @P0 IMAD.WIDE R20, R111, 0x2, R20 ;  /* 0x000000026f140825 */ /* 0x000fe200078e0214 */
[----:B------:R1:W-:Y:S03]  /*2620*/  @P0 LDGSTS.E.BYPASS.LTC128B.128 [R251+0x14100], [R24.64], !P4 ;  /* 0x1410000018fb0fae */ /* 0x0003e6000e101d50 */
[----:B--2---:R-:W-:Y:S01]  /*2630*/  IMAD.WIDE R22, R207, 0x2, RZ ;  /* 0x00000002cf167825 */ /* 0x004fe200078e02ff */
[----:B------:R2:W-:Y:S04]  /*2640*/  @P0 LDGSTS.E.BYPASS.LTC128B.128 [R251+0x17100], [R20.64], !P6 ;  /* 0x1710000014fb0fae */ /* 0x0005e8000f101d50 */
[----:B------:R-:W0:Y:S01]  /*2650*/  LDGDEPBAR ;  /* 0x00000000000079af */ /* 0x000e220000000000 */
[----:B------:R-:W-:-:S05]  /*2660*/  IADD3 R44, P0, R38, R22, RZ ;  /* 0x00000016262c7210 */ /* 0x000fca0007f1e0ff */
[----:B------:R-:W-:Y:S01]  /*2670*/  IMAD.X R45, R10, 0x1, R23, P0 ;  /* 0x000000010a2d7824 */ /* 0x000fe200000e0617 */
[----:B------:R-:W-:-:S05]  /*2680*/  IADD3 R82, P0, R22, R80, RZ ;  /* 0x0000005016527210 */ /* 0x000fca0007f1e0ff */
[----:B------:R-:W-:Y:S01]  /*2690*/  IMAD.X R83, R23, 0x1, R8, P0 ;  /* 0x0000000117537824 */ /* 0x000fe200000e0608 */
[----:B-1----:R-:W-:Y:S01]  /*26a0*/  IADD3 R24, P1, R22, R18, RZ ;  /* 0x0000001216187210 */ /* 0x002fe20007f3e0ff */
[----:B--2---:R-:W-:Y:S01]  /*26b0*/  IMAD.WIDE R20, R111, 0x2, RZ ;  /* 0x000000026f147825 */ /* 0x004fe200078e02ff */
[----:B------:R-:W-:-:S04]  /*26c0*/  DEPBAR.LE SB0, 0x1 ;  /* 0x000080400000791a */ /* 0x000fc80000000000 */
[----:B------:R-:W-:-:S04]  /*26d0*/  DEPBAR.LE SB0, 0x0 ;  /* 0x000080000000791a */ /* 0x000fc80000000000 */
[----:B------:R-:W-:Y:S01]  /*26e0*/  BAR.SYNC.DEFER_BLOCKING 0x0 ;  /* 0x0000000000007b1d */ /* 0x000fe20000010000 */
[----:B------:R-:W-:Y:S01]  /*26f0*/  IADD3 R38, P3, R38, R20, RZ ;  /* 0x0000001426267210 */ /* 0x000fe20007f7e0ff */
[----:B------:R-:W-:Y:S01]  /*2700*/  IMAD.X R25, R23, 0x1, R9, P1 ;  /* 0x0000000117197824 */ /* 0x000fe200008e0609 */
[C---:B------:R-:W-:Y:S02]  /*2710*/  IADD3 R80, P0, R20.reuse, R80, RZ ;  /* 0x0000005014507210 */ /* 0x040fe40007f1e0ff */
[----:B------:R-:W-:Y:S01]  /*2720*/  IADD3 R18, P1, R20, R18, RZ ;  /* 0x0000001214127210 */ /* 0x000fe20007f3e0ff */
[----:B------:R-:W-:Y:S01]  /*2730*/  IMAD.X R39, R10, 0x1, R21, P3 ;  /* 0x000000010a277824 */ /* 0x000fe200018e0615 */
[----:B------:R-:W-:Y:S01]  /*2740*/  ISETP.GE.AND P3, PT, R211, c[0x0][0x1d4], PT ;  /* 0x00007500d3007a0c */ /* 0x000fe20003f66270 */
[C---:B------:R-:W-:Y:S02]  /*2750*/  IMAD.X R81, R21.reuse, 0x1, R8, P0 ;  /* 0x0000000115517824 */ /* 0x040fe400000e0608 */
[----:B------:R-:W-:Y:S01]  /*2760*/  IMAD.X R19, R21, 0x1, R9, P1 ;  /* 0x0000000115137824 */ /* 0x000fe200008e0609 */
[----:B------:R-:W-:-:S02]  /*2770*/  ISETP.LT.OR P0, PT, R84, 0x1, P3 ;  /* 0x000000015400780c */ /* 0x000fc40001f01670 */
[----:B------:R-:W-:Y:S02]  /*2780*/  ISETP.GE.AND P1, PT, R12, c[0x0][0x1d4], PT ;  /* 0x000075000c007a0c */ /* 0x000fe40003f26270 */
[----:B------:R-:W-:Y:S01]  /*2790*/  ISETP.GE.AND P3, PT, R85, c[0x0][0x1d4], PT ;  /* 0x0000750055007a0c */ /* 0x000fe20003f66270 */
[----:B------:R-:W-:Y:S04]  /*27a0*/  LDSM.16.M88.4 R64, [R250+0x18100] ;  /* 0x01810000fa40783b */ /* 0x000fe80000000200 */
[----:B------:R-:W-:Y:S04]  /*27b0*/  LDSM.16.M88.4 R96, [R246+0x18100] ;  /* 0x01810000f660783b */ /* 0x000fe80000000200 */
[----:B------:R-:W-:Y:S04]  /*27c0*/  LDSM.16.M88.4 R20, [R249+0xc100] ;  /* 0x00c10000f914783b */ /* 0x000fe80000000200 */
[----:B------:R-:W-:Y:S04]  /*27d0*/  LDSM.16.M88.4 R32, [R249+0xc900] ;  /* 0x00c90000f920783b */ /* 0x000fe80000000200 */
[----:B------:R-:W-:Y:S04]  /*27e0*/  LDSM.16.M88.4 R8, [R249+0xd100] ;  /* 0x00d10000f908783b */ /* 0x000fe80000000200 */
[----:B------:R-:W1:Y:S04]  /*27f0*/  LDSM.16.M88.4 R48, [R249+0xd900] ;  /* 0x00d90000f930783b */ /* 0x000e680000000200 */
[----:B------:R-:W-:Y:S04]  /*2800*/  LDSM.16.M88.4 R40, [R249+0xe100] ;  /* 0x00e10000f928783b */ /* 0x000fe80000000200 */
[----:B------:R-:W-:Y:S04]  /*2810*/  LDSM.16.M88.4 R76, [R249+0xe900] ;  /* 0x00e90000f94c783b */ /* 0x000fe80000000200 */
[----:B------:R-:W-:Y:S04]  /*2820*/  LDSM.16.M88.4 R68, [R248] ;  /* 0x00000000f844783b */ /* 0x000fe80000000200 */
[----:B------:R-:W-:Y:S04]  /*2830*/  LDSM.16.M88.4 R28, [R248+0x800] ;  /* 0x00080000f81c783b */ /* 0x000fe80000000200 */
[----:B------:R-:W-:Y:S04]  /*2840*/  LDSM.16.M88.4 R72, [R248+0x1000] ;  /* 0x00100000f848783b */ /* 0x000fe80000000200 */
[----:B------:R-:W2:Y:S04]  /*2850*/  LDSM.16.M88.4 R60, [R248+0x1800] ;  /* 0x00180000f83c783b */ /* 0x000ea80000000200 */
[----:B------:R-:W3:Y:S04]  /*2860*/  LDSM.16.M88.4 R56, [R248+0x2000] ;  /* 0x00200000f838783b */ /* 0x000ee80000000200 */
[----:B------:R-:W4:Y:S04]  /*2870*/  LDSM.16.M88.4 R100, [R248+0x2800] ;  /* 0x00280000f864783b */ /* 0x000f280000000200 */
[----:B------:R-:W-:Y:S01]  /*2880*/  @!PT LDS RZ, [RZ] ;  /* 0x00000000fffff984 */ /* 0x000fe20000000800 */
[----:B------:R-:W-:Y:S01]  /*2890*/  @!PT LDS RZ, [RZ] ;  /* 0x00000000fffff984 */ /* 0x000fe20000000800 */
[----:B------:R-:W-:Y:S01]  /*28a0*/  @!PT LDS RZ, [RZ] ;  /* 0x00000000fffff984 */ /* 0x000fe20000000800 */
[----:B------:R1:W-:Y:S01]  /*28b0*/  LDGSTS.E.BYPASS.LTC128B.128 [R251+0x100], [R52.64], !P0 ;  /* 0x0010000034fb7fae */ /* 0x0003e2000c101d50 */
[----:B------:R-:W-:-:S13]  /*28c0*/  ISETP.LT.OR P0, PT, R84, 0x1, P1 ;  /* 0x000000015400780c */ /* 0x000fda0000f01670 */
[----:B------:R5:W-:Y:S01]  /*28d0*/  LDGSTS.E.BYPASS.LTC128B.128 [R251+0x3100], [R46.64], !P0 ;  /* 0x031000002efb7fae */ /* 0x000be2000c101d50 */
[----:B------:R-:W-:Y:S02]  /*28e0*/  ISETP.LT.OR P0, PT, R84, 0x1, P3 ;  /* 0x000000015400780c */ /* 0x000fe40001f01670 */
[----:B------:R-:W-:Y:S01]  /*28f0*/  ISETP.GE.AND P3, PT, R0, c[0x0][0x1d4], PT ;  /* 0x0000750000007a0c */ /* 0x000fe20003f66270 */
[----:B------:R-:W-:Y:S01]  /*2900*/  IMAD.MOV.U32 R0, RZ, RZ, 0x40 ;  /* 0x00000040ff007424 */ /* 0x000fe200078e00ff */
[C---:B-1----:R-:W-:Y:S09]  /*2910*/  HMMA.16816.F32 R52, R64.reuse, R48, RZ ;  /* 0x000000304034723c */ /* 0x042ff200000018ff */
[----:B------:R5:W-:Y:S01]  /*2920*/  LDGSTS.E.BYPASS.LTC128B.128 [R251+0x6100], [R44.64], !P0 ;  /* 0x061000002cfb7fae */ /* 0x000be2000c101d50 */
[----:B------:R-:W-:Y:S01]  /*2930*/  ISETP.LT.OR P0, PT, R84, 0x1, P3 ;  /* 0x000000015400780c */ /* 0x000fe20001f01670 */
[----:B------:R-:W-:Y:S11]  /*2940*/  HMMA.16816.F32 R48, R64, R50, RZ ;  /* 0x000000324030723c */ /* 0x000ff600000018ff */
[----:B------:R-:W-:Y:S01]  /*2950*/  @!UPT UIADD3 URZ, URZ, URZ, URZ ;  /* 0x0000003f3f3ff290 */ /* 0x000fe2000fffe03f */
[----:B------:R1:W-:Y:S01]  /*2960*/  LDGSTS.E.BYPASS.LTC128B.128 [R251+0x9100], [R38.64], !P0 ;  /* 0x0910000026fb7fae */ /* 0x0003e2000c101d50 */
[----:B------:R-:W-:-:S04]  /*2970*/  ISETP.GE.AND P0, PT, R211, c[0x0][0x1d4], PT ;  /* 0x00007500d3007a0c */ /* 0x000fc80003f06270 */
[C---:B------:R-:W-:Y:S01]  /*2980*/  ISETP.LT.OR P0, PT, R84.reuse, 0x21, P0 ;  /* 0x000000215400780c */ /* 0x040fe20000701670 */
[----:B--2---:R-:W-:Y:S08]  /*2990*/  HMMA.16816.F32 R52, R96, R60, R52 ;  /* 0x0000003c6034723c */ /* 0x004ff00000001834 */
[----:B-----5:R-:W-:Y:S04]  /*29a0*/  HMMA.16816.F32 R44, R64, R40, RZ ;  /* 0x00000028402c723c */ /* 0x020fe800000018ff */
[----:B------:R1:W-:Y:S01]  /*29b0*/  LDGSTS.E.BYPASS.LTC128B.128 [R251+0x1100], [R36.64], !P0 ;  /* 0x0110000024fb7fae */ /* 0x0003e2000c101d50 */
[----:B------:R-:W-:-:S03]  /*29c0*/  ISETP.LT.OR P0, PT, R84, 0x21, P1 ;  /* 0x000000215400780c */ /* 0x000fc60000f01670 */
[----:B------:R-:W-:Y:S10]  /*29d0*/  HMMA.16816.F32 R40, R64, R42, RZ ;  /* 0x0000002a4028723c */ /* 0x000ff400000018ff */
[----:B------:R2:W-:Y:S01]  /*29e0*/  LDGSTS.E.BYPASS.LTC128B.128 [R251+0x4100], [R26.64], !P0 ;  /* 0x041000001afb7fae */ /* 0x0005e2000c101d50 */
[----:B------:R-:W-:Y:S01]  /*29f0*/  ISETP.GE.AND P0, PT, R85, c[0x0][0x1d4], PT ;  /* 0x0000750055007a0c */ /* 0x000fe20003f06270 */
[----:B------:R-:W-:Y:S03]  /*2a00*/  HMMA.16816.F32 R48, R96, R62, R48 ;  /* 0x0000003e6030723c */ /* 0x000fe60000001830 */
[----:B------:R-:W-:-:S05]  /*2a10*/  ISETP.LT.OR P0, PT, R84, 0x21, P0 ;  /* 0x000000215400780c */ /* 0x000fca0000701670 */
[----:B---3--:R-:W-:Y:S08]  /*2a20*/  HMMA.16816.F32 R44, R96, R56, R44 ;  /* 0x00000038602c723c */ /* 0x008ff0000000182c */
[----:B------:R2:W-:Y:S01]  /*2a30*/  LDGSTS.E.BYPASS.LTC128B.128 [R251+0x7100], [R24.64], !P0 ;  /* 0x0710000018fb7fae */ /* 0x0005e2000c101d50 */
[----:B------:R-:W-:Y:S01]  /*2a40*/  ISETP.LT.OR P0, PT, R84, 0x21, P3 ;  /* 0x000000215400780c */ /* 0x000fe20001f01670 */
[----:B-1----:R-:W-:Y:S08]  /*2a50*/  HMMA.16816.F32 R36, R64, R76, RZ ;  /* 0x0000004c4024723c */ /* 0x002ff000000018ff */
[----:B------:R-:W-:Y:S04]  /*2a60*/  HMMA.16816.F32 R40, R96, R58, R40 ;  /* 0x0000003a6028723c */ /* 0x000fe80000001828 */
[----:B------:R1:W-:Y:S01]  /*2a70*/  LDGSTS.E.BYPASS.LTC128B.128 [R251+0xa100], [R18.64], !P0 ;  /* 0x0a10000012fb7fae */ /* 0x0003e2000c101d50 */
[----:B------:R-:W-:-:S04]  /*2a80*/  ISETP.GE.AND P0, PT, R211, c[0x0][0x1d4], PT ;  /* 0x00007500d3007a0c */ /* 0x000fc80003f06270 */
[----:B------:R-:W-:-:S07]  /*2a90*/  ISETP.LT.OR P0, PT, R84, 0x41, P0 ;  /* 0x000000415400780c */ /* 0x000fce0000701670 */
[----:B----4-:R-:W-:Y:S06]  /*2aa0*/  HMMA.16816.F32 R36, R96, R100, R36 ;  /* 0x000000646024723c */ /* 0x010fec0000001824 */
[----:B------:R1:W-:Y:S01]  /*2ab0*/  LDGSTS.E.BYPASS.LTC128B.128 [R251+0x2100], [R16.64], !P0 ;  /* 0x0210000010fb7fae */ /* 0x0003e2000c101d50 */
[----:B------:R-:W-:Y:S01]  /*2ac0*/  ISETP.LT.OR P0, PT, R84, 0x41, P1 ;  /* 0x000000415400780c */ /* 0x000fe20000f01670 */
[----:B--2---:R-:W-:Y:S01]  /*2ad0*/  HMMA.16816.F32 R24, R64, R20, RZ ;  /* 0x000000144018723c */ /* 0x004fe200000018ff */
[----:B------:R-:W-:-:S04]  /*2ae0*/  ISETP.GE.AND P1, PT, R85, c[0x0][0x1d4], PT ;  /* 0x0000750055007a0c */ /* 0x000fc80003f26270 */
[----:B------:R-:W-:-:S03]  /*2af0*/  ISETP.LT.OR P1, PT, R84, 0x41, P1 ;  /* 0x000000415400780c */ /* 0x000fc60000f21670 */
[----:B------:R-:W-:Y:S04]  /*2b00*/  HMMA.16816.F32 R20, R64, R22, RZ ;  /* 0x000000164014723c */ /* 0x000fe800000018ff */
[----:B------:R2:W-:Y:S01]  /*2b10*/  LDGSTS.E.BYPASS.LTC128B.128 [R251+0x5100], [R14.64], !P0 ;  /* 0x051000000efb7fae */ /* 0x0005e2000c101d50 */
[----:B------:R-:W-:-:S04]  /*2b20*/  LOP3.LUT P0, RZ, R13, 0x4, RZ, 0xc0, !PT ;  /* 0x000000040dff7812 */ /* 0x000fc8000780c0ff */
[----:B------:R-:W-:Y:S01]  /*2b30*/  SEL R0, R0, 0xffffffc0, !P0 ;  /* 0xffffffc000007807 */ /* 0x000fe20004000000 */
[----:B------:R3:W-:Y:S01]  /*2b40*/  LDGSTS.E.BYPASS.LTC128B.128 [R251+0x8100], [R82.64], !P1 ;  /* 0x0810000052fb7fae */ /* 0x0007e2000c901d50 */
[----:B------:R-:W-:Y:S02]  /*2b50*/  ISETP.LT.OR P0, PT, R84, 0x41, P3 ;  /* 0x000000415400780c */ /* 0x000fe40001f01670 */
[----:B------:R-:W-:Y:S01]  /*2b60*/  ISETP.GT.AND P3, PT, R112, 0x5f, PT ;  /* 0x0000005f7000780c */ /* 0x000fe20003f64270 */
[----:B------:R-:W-:Y:S02]  /*2b70*/  IMAD.IADD R244, R249, 0x1, R0 ;  /* 0x00000001f9f47824 */ /* 0x000fe400078e0200 */
[----:B------:R-:W-:Y:S01]  /*2b80*/  HMMA.16816.F32 R24, R96, R68, R24 ;  /* 0x000000446018723c */ /* 0x000fe20000001818 */
[----:B------:R-:W-:Y:S01]  /*2b90*/  IMAD.IADD R234, R0, 0x1, R248 ;  /* 0x0000000100ea7824 */ /* 0x000fe200078e02f8 */
[----:B------:R-:W-:-:S06]  /*2ba0*/  IADD3 R0, R251, 0x100, RZ ;  /* 0x00000100fb007810 */ /* 0x000fcc0007ffe0ff */
[----:B------:R-:W-:Y:S01]  /*2bb0*/  HMMA.16816.F32 R20, R96, R70, R20 ;  /* 0x000000466014723c */ /* 0x000fe20000001814 */
[----:B------:R3:W-:Y:S01]  /*2bc0*/  LDGSTS.E.BYPASS.LTC128B.128 [R251+0xb100], [R80.64], !P0 ;  /* 0x0b10000050fb7fae */ /* 0x0007e2000c101d50 */
[----:B------:R-:W-:-:S03]  /*2bd0*/  PLOP3.LUT P0, PT, PT, PT, UP0, 0x40, 0x0 ;  /* 0x000000000000781c */ /* 0x000fc60003f0e808 */
[----:B------:R-:W-:Y:S03]  /*2be0*/  LDSM.16.M88.4 R68, [R244+0xc100] ;  /* 0x00c10000f444783b */ /* 0x000fe60000000200 */
[C---:B--2---:R-:W-:Y:S01]  /*2bf0*/  HMMA.16816.F32 R12, R64.reuse, R32, RZ ;  /* 0x00000020400c723c */ /* 0x044fe200000018ff */
[----:B------:R-:W-:Y:S04]  /*2c00*/  LDSM.16.M88.4 R60, [R244+0xd100] ;  /* 0x00d10000f43c783b */ /* 0x000fe80000000200 */
[----:B------:R-:W-:Y:S03]  /*2c10*/  LDSM.16.M88.4 R92, [R244+0xd900] ;  /* 0x00d90000f45c783b */ /* 0x000fe60000000200 */
[C---:B------:R-:W-:Y:S01]  /*2c20*/  HMMA.16816.F32 R32, R64.reuse, R34, RZ ;  /* 0x000000224020723c */ /* 0x040fe200000018ff */
[----:B------:R-:W-:Y:S04]  /*2c30*/  LDSM.16.M88.4 R88, [R244+0xe100] ;  /* 0x00e10000f458783b */ /* 0x000fe80000000200 */
[----:B------:R-:W-:Y:S03]  /*2c40*/  LDSM.16.M88.4 R84, [R244+0xe900] ;  /* 0x00e90000f454783b */ /* 0x000fe60000000200 */
[----:B-1----:R-:W-:Y:S01]  /*2c50*/  HMMA.16816.F32 R16, R64, R8, RZ ;  /* 0x000000084010723c */ /* 0x002fe200000018ff */
[----:B------:R-:W-:Y:S04]  /*2c60*/  LDSM.16.M88.4 R56, [R234] ;  /* 0x00000000ea38783b */ /* 0x000fe80000000200 */
[----:B---3--:R-:W-:Y:S03]  /*2c70*/  LDSM.16.M88.4 R80, [R234+0x800] ;  /* 0x00080000ea50783b */ /* 0x008fe60000000200 */
[C---:B------:R-:W-:Y:S01]  /*2c80*/  HMMA.16816.F32 R12, R96.reuse, R28, R12 ;  /* 0x0000001c600c723c */ /* 0x040fe2000000180c */
[----:B------:R-:W-:Y:S04]  /*2c90*/  LDSM.16.M88.4 R104, [R244+0x15900] ;  /* 0x01590000f468783b */ /* 0x000fe80000000200 */
[----:B------:R-:W0:Y:S03]  /*2ca0*/  LDGDEPBAR ;  /* 0x00000000000079af */ /* 0x000e260000000000 */
[----:B------:R-:W-:Y:S01]  /*2cb0*/  HMMA.16816.F32 R32, R96, R30, R32 ;  /* 0x0000001e6020723c */ /* 0x000fe20000001820 */
[----:B------:R-:W1:Y:S07]  /*2cc0*/  LDSM.16.M88.4 R28, [R245+0x18100] ;  /* 0x01810000f51c783b */ /* 0x000e6e0000000200 */
[C---:B------:R-:W-:Y:S08]  /*2cd0*/  HMMA.16816.F32 R8, R64.reuse, R10, RZ ;  /* 0x0000000a4008723c */ /* 0x040ff000000018ff */
[----:B------:R-:W-:Y:S01]  /*2ce0*/  HMMA.16816.F32 R64, R64, R78, RZ ;  /* 0x0000004e4040723c */ /* 0x000fe200000018ff */
[----:B------:R-:W2:Y:S07]  /*2cf0*/  LDSM.16.M88.4 R76, [R244+0xc900] ;  /* 0x00c90000f44c783b */ /* 0x000eae0000000200 */
[C---:B------:R-:W-:Y:S08]  /*2d00*/  HMMA.16816.F32 R16, R96.reuse, R72, R16 ;  /* 0x000000486010723c */ /* 0x040ff00000001810 */
[C---:B------:R-:W-:Y:S01]  /*2d10*/  HMMA.16816.F32 R8, R96.reuse, R74, R8 ;  /* 0x0000004a6008723c */ /* 0x040fe20000001808 */
[----:B------:R-:W3:Y:S07]  /*2d20*/  LDSM.16.M88.4 R72, [R243+0x18100] ;  /* 0x01810000f348783b */ /* 0x000eee0000000200 */
[----:B------:R-:W-:Y:S01]  /*2d30*/  HMMA.16816.F32 R64, R96, R102, R64 ;  /* 0x000000666040723c */ /* 0x000fe20000001840 */
[----:B------:R-:W-:Y:S04]  /*2d40*/  LDSM.16.M88.4 R96, [R234+0x2800] ;  /* 0x00280000ea60783b */ /* 0x000fe80000000200 */
[----:B------:R-:W-:Y:S03]  /*2d50*/  LDSM.16.M88.4 R100, [R249+0x17100] ;  /* 0x01710000f964783b */ /* 0x000fe60000000200 */
[C---:B-1----:R-:W-:Y:S08]  /*2d60*/  HMMA.16816.F32 R24, R28.reuse, R68, R24 ;  /* 0x000000441c18723c */ /* 0x042ff00000001818 */
[C---:B------:R-:W-:Y:S01]  /*2d70*/  HMMA.16816.F32 R20, R28.reuse, R70, R20 ;  /* 0x000000461c14723c */ /* 0x040fe20000001814 */
[----:B------:R-:W1:Y:S07]  /*2d80*/  LDSM.16.M88.4 R68, [R234+0x1000] ;  /* 0x00100000ea44783b */ /* 0x000e6e0000000200 */
[C---:B------:R-:W-:Y:S08]  /*2d90*/  HMMA.16816.F32 R16, R28.reuse, R60, R16 ;  /* 0x0000003c1c10723c */ /* 0x040ff00000001810 */
[C---:B------:R-:W-:Y:S01]  /*2da0*/  HMMA.16816.F32 R8, R28.reuse, R62, R8 ;  /* 0x0000003e1c08723c */ /* 0x040fe20000001808 */
[----:B------:R-:W-:Y:S07]  /*2db0*/  LDSM.16.M88.4 R60, [R234+0x2000] ;  /* 0x00200000ea3c783b */ /* 0x000fee0000000200 */
[C---:B--2---:R-:W-:Y:S08]  /*2dc0*/  HMMA.16816.F32 R12, R28.reuse, R76, R12 ;  /* 0x0000004c1c0c723c */ /* 0x044ff0000000180c */
        /* <DEDUP_REMOVED lines=10> */
[----:B------:R-:W-:Y:S04]  /*2e70*/  LDSM.16.M88.4 R64, [R250+0x1c100] ;  /* 0x01c10000fa40783b */ /* 0x000fe80000000200 */
[----:B------:R-:W-:Y:S03]  /*2e80*/  LDSM.16.M88.4 R84, [R249+0x11100] ;  /* 0x01110000f954783b */ /* 0x000fe60000000200 */
        /* <DEDUP_REMOVED lines=8> */
[----:B------:R-:W4:Y:S07]  /*2f10*/  LDSM.16.M88.4 R80, [R249+0x11900] ;  /* 0x01190000f950783b */ /* 0x000f2e0000000200 */
[C---:B--2---:R-:W-:Y:S08]  /*2f20*/  HMMA.16816.F32 R52, R72.reuse, R76, R52 ;  /* 0x0000004c4834723c */ /* 0x044ff00000001834 */
[C---:B------:R-:W-:Y:S01]  /*2f30*/  HMMA.16816.F32 R48, R72.reuse, R78, R48 ;  /* 0x0000004e4830723c */ /* 0x040fe20000001830 */
[----:B------:R-:W-:Y:S07]  /*2f40*/  LDSM.16.M88.4 R76, [R248+0x3000] ;  /* 0x00300000f84c783b */ /* 0x000fee0000000200 */
[C---:B------:R-:W-:Y:S08]  /*2f50*/  HMMA.16816.F32 R44, R72.reuse, R60, R44 ;  /* 0x0000003c482c723c */ /* 0x040ff0000000182c */
[C---:B------:R-:W-:Y:S01]  /*2f60*/  HMMA.16816.F32 R40, R72.reuse, R62, R40 ;  /* 0x0000003e4828723c */ /* 0x040fe20000001828 */
[----:B------:R-:W-:Y:S07]  /*2f70*/  LDSM.16.M88.4 R60, [R246+0x1c100] ;  /* 0x01c10000f63c783b */ /* 0x000fee0000000200 */
[C---:B------:R-:W-:Y:S08]  /*2f80*/  HMMA.16816.F32 R36, R72.reuse, R96, R36 ;  /* 0x000000604824723c */ /* 0x040ff00000001824 */
[----:B------:R-:W-:Y:S01]  /*2f90*/  HMMA.16816.F32 R28, R72, R98, R28 ;  /* 0x00000062481c723c */ /* 0x000fe2000000181c */
[----:B------:R-:W2:Y:S04]  /*2fa0*/  LDSM.16.M88.4 R72, [R248+0x3800] ;  /* 0x00380000f848783b */ /* 0x000ea80000000200 */
        /* <DEDUP_REMOVED lines=24> */
[C---:B------:R-:W-:Y:S01]  /*3130*/  HMMA.16816.F32 R8, R60.reuse, R58, R8 ;  /* 0x0000003a3c08723c */ /* 0x040fe20000001808 */
[----:B------:R-:W3:Y:S07]  /*3140*/  LDSM.16.M88.4 R56, [R244+0x11100] ;  /* 0x01110000f438783b */ /* 0x000eee0000000200 */
[C---:B------:R-:W-:Y:S08]  /*3150*/  HMMA.16816.F32 R24, R60.reuse, R76, R24 ;  /* 0x0000004c3c18723c */ /* 0x040ff00000001818 */
        /* <DEDUP_REMOVED lines=8> */
[C---:B--2---:R-:W-:Y:S08]  /*31e0*/  HMMA.16816.F32 R24, R72.reuse, R92, R24 ;  /* 0x0000005c4818723c */ /* 0x044ff00000001818 */
[----:B------:R-:W-:Y:S01]  /*31f0*/  HMMA.16816.F32 R20, R72, R94, R20 ;  /* 0x0000005e4814723c */ /* 0x000fe20000001814 */
        /* <DEDUP_REMOVED lines=15> */
[----:B------:R-:W-:Y:S01]  /*32f0*/  HMMA.16816.F32 R20, R64, R70, R20 ;  /* 0x000000464014723c */ /* 0x000fe20000001814 */
[----:B------:R-:W1:Y:S07]  /*3300*/  LDSM.16.M88.4 R68, [R234+0x5000] ;  /* 0x00500000ea44783b */ /* 0x000e6e0000000200 */
[C---:B------:R-:W-:Y:S08]  /*3310*/  HMMA.16816.F32 R36, R72.reuse, R76, R36 ;  /* 0x0000004c4824723c */ /* 0x040ff00000001824 */
[C---:B------:R-:W-:Y:S01]  /*3320*/  HMMA.16816.F32 R28, R72.reuse, R78, R28 ;  /* 0x0000004e481c723c */ /* 0x040fe2000000181c */
[----:B------:R-:W4:Y:S07]  /*3330*/  LDSM.16.M88.4 R76, [R234+0x4800] ;  /* 0x00480000ea4c783b */ /* 0x000f2e0000000200 */
[C---:B------:R-:W-:Y:S08]  /*3340*/  HMMA.16816.F32 R52, R72.reuse, R80, R52 ;  /* 0x000000504834723c */ /* 0x040ff00000001834 */
[----:B------:R-:W-:Y:S01]  /*3350*/  HMMA.16816.F32 R48, R72, R82, R48 ;  /* 0x000000524830723c */ /* 0x000fe20000001830 */
[----:B------:R-:W-:Y:S04]  /*3360*/  LDSM.16.M88.4 R72, [R249+0x12100] ;  /* 0x01210000f948783b */ /* 0x000fe80000000200 */
[----:B------:R-:W-:Y:S03]  /*3370*/  LDSM.16.M88.4 R80, [R249+0x13100] ;  /* 0x01310000f950783b */ /* 0x000fe60000000200 */
        /* <DEDUP_REMOVED lines=11> */
[----:B------:R-:W-:Y:S07]  /*3430*/  LDSM.16.M88.4 R76, [R249+0x14100] ;  /* 0x01410000f94c783b */ /* 0x000fee0000000200 */
[C---:B------:R-:W-:Y:S08]  /*3440*/  HMMA.16816.F32 R36, R64.reuse, R84, R36 ;  /* 0x000000544024723c */ /* 0x040ff00000001824 */
[----:B------:R-:W-:Y:S01]  /*3450*/  HMMA.16816.F32 R28, R64, R86, R28 ;  /* 0x00000056401c723c */ /* 0x000fe2000000181c */
[----:B------:R-:W4:Y:S04]  /*3460*/  LDSM.16.M88.4 R64, [R249+0x14900] ;  /* 0x01490000f940783b */ /* 0x000f280000000200 */
[----:B------:R-:W-:Y:S03]  /*3470*/  LDSM.16.M88.4 R84, [R244+0x12100] ;  /* 0x01210000f454783b */ /* 0x000fe60000000200 */
[C---:B--2---:R-:W-:Y:S08]  /*3480*/  HMMA.16816.F32 R24, R60.reuse, R72, R24 ;  /* 0x000000483c18723c */ /* 0x044ff00000001818 */
[C---:B------:R-:W-:Y:S01]  /*3490*/  HMMA.16816.F32 R20, R60.reuse, R74, R20 ;  /* 0x0000004a3c14723c */ /* 0x040fe20000001814 */
[----:B------:R-:W-:Y:S07]  /*34a0*/  LDSM.16.M88.4 R72, [R248+0x6000] ;  /* 0x00600000f848783b */ /* 0x000fee0000000200 */
[C---:B---3--:R-:W-:Y:S08]  /*34b0*/  HMMA.16816.F32 R12, R60.reuse, R56, R12 ;  /* 0x000000383c0c723c */ /* 0x048ff0000000180c */
[C---:B------:R-:W-:Y:S01]  /*34c0*/  HMMA.16816.F32 R32, R60.reuse, R58, R32 ;  /* 0x0000003a3c20723c */ /* 0x040fe20000001820 */
[----:B------:R-:W2:Y:S07]  /*34d0*/  LDSM.16.M88.4 R56, [R246+0x20100] ;  /* 0x02010000f638783b */ /* 0x000eae0000000200 */
[C---:B-1----:R-:W-:Y:S08]  /*34e0*/  HMMA.16816.F32 R52, R60.reuse, R68, R52 ;  /* 0x000000443c34723c */ /* 0x042ff00000001834 */
[C---:B------:R-:W-:Y:S01]  /*34f0*/  HMMA.16816.F32 R48, R60.reuse, R70, R48 ;  /* 0x000000463c30723c */ /* 0x040fe20000001830 */
[----:B------:R-:W1:Y:S07]  /*3500*/  LDSM.16.M88.4 R68, [R248+0x6800] ;  /* 0x00680000f844783b */ /* 0x000e6e0000000200 */
[C---:B------:R-:W-:Y:S08]  /*3510*/  HMMA.16816.F32 R16, R60.reuse, R80, R16 ;  /* 0x000000503c10723c */ /* 0x040ff00000001810 */
[C---:B------:R-:W-:Y:S01]  /*3520*/  HMMA.16816.F32 R8, R60.reuse, R82, R8 ;  /* 0x000000523c08723c */ /* 0x040fe20000001808 */
[----:B------:R-:W-:Y:S07]  /*3530*/  LDSM.16.M88.4 R80, [R244+0x12900] ;  /* 0x01290000f450783b */ /* 0x000fee0000000200 */
[C---:B----4-:R-:W-:Y:S08]  /*3540*/  HMMA.16816.F32 R36, R60.reuse, R64, R36 ;  /* 0x000000403c24723c */ /* 0x050ff00000001824 */
[C---:B------:R-:W-:Y:S01]  /*3550*/  HMMA.16816.F32 R28, R60.reuse, R66, R28 ;  /* 0x000000423c1c723c */ /* 0x040fe2000000181c */
[----:B------:R-:W3:Y:S07]  /*3560*/  LDSM.16.M88.4 R64, [R248+0x8800] ;  /* 0x00880000f840783b */ /* 0x000eee0000000200 */
[C---:B------:R-:W-:Y:S08]  /*3570*/  HMMA.16816.F32 R44, R60.reuse, R76, R44 ;  /* 0x0000004c3c2c723c */ /* 0x040ff0000000182c */
[----:B------:R-:W-:Y:S01]  /*3580*/  HMMA.16816.F32 R40, R60, R78, R40 ;  /* 0x0000004e3c28723c */ /* 0x000fe20000001828 */
[----:B------:R-:W4:Y:S04]  /*3590*/  LDSM.16.M88.4 R60, [R245+0x20100] ;  /* 0x02010000f53c783b */ /* 0x000f280000000200 */
[----:B------:R-:W5:Y:S03]  /*35a0*/  LDSM.16.M88.4 R76, [R244+0x13100] ;  /* 0x01310000f44c783b */ /* 0x000f660000000200 */
        /* <DEDUP_REMOVED lines=15> */
[C---:B---3--:R-:W-:Y:S08]  /*36a0*/  HMMA.16816.F32 R36, R56.reuse, R64, R36 ;  /* 0x000000403824723c */ /* 0x048ff00000001824 */
[----:B------:R-:W-:Y:S01]  /*36b0*/  HMMA.16816.F32 R28, R56, R66, R28 ;  /* 0x00000042381c723c */ /* 0x000fe2000000181c */
[----:B------:R-:W-:Y:S04]  /*36c0*/  LDSM.16.M88.4 R56, [R243+0x20100] ;  /* 0x02010000f338783b */ /* 0x000fe80000000200 */
[----:B------:R-:W3:Y:S03]  /*36d0*/  LDSM.16.M88.4 R64, [R234+0x6000] ;  /* 0x00600000ea40783b */ /* 0x000ee60000000200 */
[C---:B----4-:R-:W-:Y:S08]  /*36e0*/  HMMA.16816.F32 R24, R60.reuse, R84, R24 ;  /* 0x000000543c18723c */ /* 0x050ff00000001818 */
[C---:B------:R-:W-:Y:S01]  /*36f0*/  HMMA.16816.F32 R20, R60.reuse, R86, R20 ;  /* 0x000000563c14723c */ /* 0x040fe20000001814 */
[----:B------:R-:W4:Y:S07]  /*3700*/  LDSM.16.M88.4 R84, [R234+0x7000] ;  /* 0x00700000ea54783b */ /* 0x000f2e0000000200 */
[C---:B------:R-:W-:Y:S08]  /*3710*/  HMMA.16816.F32 R12, R60.reuse, R80, R12 ;  /* 0x000000503c0c723c */ /* 0x040ff0000000180c */
[C---:B------:R-:W-:Y:S01]  /*3720*/  HMMA.16816.F32 R32, R60.reuse, R82, R32 ;  /* 0x000000523c20723c */ /* 0x040fe20000001820 */
[----:B------:R-:W3:Y:S07]  /*3730*/  LDSM.16.M88.4 R80, [R234+0x7800] ;  /* 0x00780000ea50783b */ /* 0x000eee0000000200 */
[C---:B-----5:R-:W-:Y:S08]  /*3740*/  HMMA.16816.F32 R16, R60.reuse, R76, R16 ;  /* 0x0000004c3c10723c */ /* 0x060ff00000001810 */
[C---:B------:R-:W-:Y:S01]  /*3750*/  HMMA.16816.F32 R8, R60.reuse, R78, R8 ;  /* 0x0000004e3c08723c */ /* 0x040fe20000001808 */
[----:B------:R-:W5:Y:S07]  /*3760*/  LDSM.16.M88.4 R76, [R234+0x8000] ;  /* 0x00800000ea4c783b */ /* 0x000f6e0000000200 */
[C---:B--2---:R-:W-:Y:S08]  /*3770*/  HMMA.16816.F32 R52, R60.reuse, R72, R52 ;  /* 0x000000483c34723c */ /* 0x044ff00000001834 */
[C---:B------:R-:W-:Y:S01]  /*3780*/  HMMA.16816.F32 R48, R60.reuse, R74, R48 ;  /* 0x0000004a3c30723c */ /* 0x040fe20000001830 */
[----:B------:R-:W2:Y:S07]  /*3790*/  LDSM.16.M88.4 R72, [R234+0x8800] ;  /* 0x00880000ea48783b */ /* 0x000eae0000000200 */
[C---:B-1----:R-:W-:Y:S08]  /*37a0*/  HMMA.16816.F32 R44, R60.reuse, R68, R44 ;  /* 0x000000443c2c723c */ /* 0x042ff0000000182c */
[C---:B------:R-:W-:Y:S01]  /*37b0*/  HMMA.16816.F32 R40, R60.reuse, R70, R40 ;  /* 0x000000463c28723c */ /* 0x040fe20000001828 */
[----:B------:R-:W-:Y:S07]  /*37c0*/  LDSM.16.M88.4 R68, [R249+0x15100] ;  /* 0x01510000f944783b */ /* 0x000fee0000000200 */
[C---:B------:R-:W-:Y:S08]  /*37d0*/  HMMA.16816.F32 R36, R60.reuse, R96, R36 ;  /* 0x000000603c24723c */ /* 0x040ff00000001824 */
[----:B------:R-:W-:Y:S01]  /*37e0*/  HMMA.16816.F32 R28, R60, R98, R28 ;  /* 0x000000623c1c723c */ /* 0x000fe2000000181c */
[----:B------:R-:W1:Y:S04]  /*37f0*/  LDSM.16.M88.4 R60, [R249+0x15900] ;  /* 0x01590000f93c783b */ /* 0x000e680000000200 */
[----:B------:R-:W-:Y:S03]  /*3800*/  LDSM.16.M88.4 R96, [R249+0x17900] ;  /* 0x01790000f960783b */ /* 0x000fe60000000200 */
[C---:B---3--:R-:W-:Y:S08]  /*3810*/  HMMA.16816.F32 R24, R56.reuse, R64, R24 ;  /* 0x000000403818723c */ /* 0x048ff00000001818 */
[C---:B------:R-:W-:Y:S01]  /*3820*/  HMMA.16816.F32 R20, R56.reuse, R66, R20 ;  /* 0x000000423814723c */ /* 0x040fe20000001814 */
[----:B------:R-:W3:Y:S07]  /*3830*/  LDSM.16.M88.4 R64, [R249+0x16100] ;  /* 0x01610000f940783b */ /* 0x000eee0000000200 */
[C---:B------:R-:W-:Y:S08]  /*3840*/  HMMA.16816.F32 R12, R56.reuse, R88, R12 ;  /* 0x00000058380c723c */ /* 0x040ff0000000180c */
[C---:B------:R-:W-:Y:S01]  /*3850*/  HMMA.16816.F32 R32, R56.reuse, R90, R32 ;  /* 0x0000005a3820723c */ /* 0x040fe20000001820 */
[----:B------:R-:W-:Y:S07]  /*3860*/  LDSM.16.M88.4 R88, [R248+0x9000] ;  /* 0x00900000f858783b */ /* 0x000fee0000000200 */
[C---:B----4-:R-:W-:Y:S08]  /*3870*/  HMMA.16816.F32 R16, R56.reuse, R84, R16 ;  /* 0x000000543810723c */ /* 0x050ff00000001810 */
[C---:B------:R-:W-:Y:S01]  /*3880*/  HMMA.16816.F32 R8, R56.reuse, R86, R8 ;  /* 0x000000563808723c */ /* 0x040fe20000001808 */
[----:B------:R-:W-:Y:S07]  /*3890*/  LDSM.16.M88.4 R84, [R245+0x24100] ;  /* 0x02410000f554783b */ /* 0x000fee0000000200 */
[C---:B------:R-:W-:Y:S08]  /*38a0*/  HMMA.16816.F32 R52, R56.reuse, R80, R52 ;  /* 0x000000503834723c */ /* 0x040ff00000001834 */
[C---:B------:R-:W-:Y:S01]  /*38b0*/  HMMA.16816.F32 R48, R56.reuse, R82, R48 ;  /* 0x000000523830723c */ /* 0x040fe20000001830 */
[----:B------:R-:W-:Y:S07]  /*38c0*/  LDSM.16.M88.4 R80, [R248+0x9800] ;  /* 0x00980000f850783b */ /* 0x000fee0000000200 */
[C---:B-----5:R-:W-:Y:S08]  /*38d0*/  HMMA.16816.F32 R44, R56.reuse, R76, R44 ;  /* 0x0000004c382c723c */ /* 0x060ff0000000182c */
[C---:B------:R-:W-:Y:S01]  /*38e0*/  HMMA.16816.F32 R40, R56.reuse, R78, R40 ;  /* 0x0000004e3828723c */ /* 0x040fe20000001828 */
[----:B------:R-:W-:Y:S07]  /*38f0*/  LDSM.16.M88.4 R76, [R248+0xa000] ;  /* 0x00a00000f84c783b */ /* 0x000fee0000000200 */
[C---:B--2---:R-:W-:Y:S08]  /*3900*/  HMMA.16816.F32 R36, R56.reuse, R72, R36 ;  /* 0x000000483824723c */ /* 0x044ff00000001824 */
[----:B------:R-:W-:Y:S01]  /*3910*/  HMMA.16816.F32 R28, R56, R74, R28 ;  /* 0x0000004a381c723c */ /* 0x000fe2000000181c */
[----:B------:R-:W2:Y:S04]  /*3920*/  LDSM.16.M88.4 R56, [R249+0x16900] ;  /* 0x01690000f938783b */ /* 0x000ea80000000200 */
[----:B------:R-:W-:Y:S03]  /*3930*/  LDSM.16.M88.4 R72, [R248+0xa800] ;  /* 0x00a80000f848783b */ /* 0x000fe60000000200 */
[C---:B-1----:R-:W-:Y:S08]  /*3940*/  HMMA.16816.F32 R12, R92.reuse, R60, R12 ;  /* 0x0000003c5c0c723c */ /* 0x042ff0000000180c */
[C---:B------:R-:W-:Y:S01]  /*3950*/  HMMA.16816.F32 R32, R92.reuse, R62, R32 ;  /* 0x0000003e5c20723c */ /* 0x040fe20000001820 */
[----:B------:R-:W1:Y:S07]  /*3960*/  LDSM.16.M88.4 R60, [R246+0x24100] ;  /* 0x02410000f63c783b */ /* 0x000e6e0000000200 */
[C---:B------:R-:W-:Y:S08]  /*3970*/  HMMA.16816.F32 R24, R92.reuse, R68, R24 ;  /* 0x000000445c18723c */ /* 0x040ff00000001818 */
[C---:B------:R-:W-:Y:S01]  /*3980*/  HMMA.16816.F32 R20, R92.reuse, R70, R20 ;  /* 0x000000465c14723c */ /* 0x040fe20000001814 */
[----:B------:R-:W-:Y:S07]  /*3990*/  LDSM.16.M88.4 R68, [R248+0xb000] ;  /* 0x00b00000f844783b */ /* 0x000fee0000000200 */
[C---:B---3--:R-:W-:Y:S08]  /*39a0*/  HMMA.16816.F32 R16, R92.reuse, R64, R16 ;  /* 0x000000405c10723c */ /* 0x048ff00000001810 */
[C---:B------:R-:W-:Y:S01]  /*39b0*/  HMMA.16816.F32 R8, R92.reuse, R66, R8 ;  /* 0x000000425c08723c */ /* 0x040fe20000001808 */
[----:B------:R-:W3:Y:S07]  /*39c0*/  LDSM.16.M88.4 R64, [R248+0xb800] ;  /* 0x00b80000f840783b */ /* 0x000eee0000000200 */
        /* <DEDUP_REMOVED lines=8> */
[----:B------:R-:W-:Y:S04]  /*3a50*/  LDSM.16.M88.4 R96, [R244+0x16900] ;  /* 0x01690000f460783b */ /* 0x000fe80000000200 */
[----:B------:R-:W-:Y:S03]  /*3a60*/  LDSM.16.M88.4 R92, [R244+0x17100] ;  /* 0x01710000f45c783b */ /* 0x000fe60000000200 */
[C---:B-1----:R-:W-:Y:S08]  /*3a70*/  HMMA.16816.F32 R24, R60.reuse, R88, R24 ;  /* 0x000000583c18723c */ /* 0x042ff00000001818 */
[C---:B------:R-:W-:Y:S01]  /*3a80*/  HMMA.16816.F32 R20, R60.reuse, R90, R20 ;  /* 0x0000005a3c14723c */ /* 0x040fe20000001814 */
[----:B------:R-:W1:Y:S07]  /*3a90*/  LDSM.16.M88.4 R88, [R244+0x17900] ;  /* 0x01790000f458783b */ /* 0x000e6e0000000200 */
[C---:B---3--:R-:W-:Y:S08]  /*3aa0*/  HMMA.16816.F32 R36, R60.reuse, R64, R36 ;  /* 0x000000403c24723c */ /* 0x048ff00000001824 */
        /* <DEDUP_REMOVED lines=12> */
[----:B------:R-:W-:Y:S01]  /*3b70*/  HMMA.16816.F32 R28, R60, R66, R28 ;  /* 0x000000423c1c723c */ /* 0x000fe2000000181c */
[----:B------:R-:W-:Y:S04]  /*3b80*/  LDSM.16.M88.4 R64, [R234+0xa800] ;  /* 0x00a80000ea40783b */ /* 0x000fe80000000200 */
[----:B------:R-:W-:Y:S03]  /*3b90*/  LDSM.16.M88.4 R60, [R234+0xb000] ;  /* 0x00b00000ea3c783b */ /* 0x000fe60000000200 */
[C---:B--2---:R-:W-:Y:S08]  /*3ba0*/  HMMA.16816.F32 R24, R84.reuse, R56, R24 ;  /* 0x000000385418723c */ /* 0x044ff00000001818 */
[----:B------:R-:W-:Y:S01]  /*3bb0*/  HMMA.16816.F32 R20, R84, R58, R20 ;  /* 0x0000003a5414723c */ /* 0x000fe20000001814 */
[----:B------:R-:W2:Y:S01]  /*3bc0*/  LDSM.16.M88.4 R56, [R234+0xb800] ;  /* 0x00b80000ea38783b */ /* 0x000ea20000000200 */
[----:B------:R-:W-:-:S06]  /*3bd0*/  DEPBAR.LE SB0, 0x0 ;  /* 0x000080000000791a */ /* 0x000fcc0000000000 */
        /* <DEDUP_REMOVED lines=21> */
[----:B------:R-:W-:Y:S07]  /*3d30*/  HMMA.16816.F32 R56, R68, R58, R28 ;  /* 0x0000003a4438723c */ /* 0x000fee000000181c */
[----:B------:R-:W-:-:S02]  /*3d40*/  SHF.R.S32.HI R70, RZ, 0x1f, R111 ;  /* 0x0000001fff467819 */ /* 0x000fc4000001146f */
[----:B------:R-:W-:-:S03]  /*3d50*/  SHF.R.S32.HI R28, RZ, 0x1f, R211 ;  /* 0x0000001fff1c7819 */ /* 0x000fc600000114d3 */
[----:B------:R1:W-:Y:S04]  /*3d60*/  STL [R1+0x20], R70 ;  /* 0x0000204601007387 */ /* 0x0003e80000100800 */
[----:B------:R1:W-:Y:S04]  /*3d70*/  STL [R1+0x24], R208 ;  /* 0x000024d001007387 */ /* 0x0003e80000100800 */
[----:B------:R-:W-:Y:S06]  /*3d80*/  BAR.SYNC.DEFER_BLOCKING 0x0 ;  /* 0x0000000000007b1d */ /* 0x000fec0000010000 */
[----:B------:R-:W-:Y:S05]  /*3d90*/  @P0 BRA `(.L_x_1576) ;  /* 0x000005f000000947 */ /* 0x000fea0003800000 */
[----:B------:R-:W-:Y:S01]  /*3da0*/  IMAD.U32 R0, RZ, RZ, UR15 ;  /* 0x0000000fff007e24 */ /* 0x000fe2000f8e00ff */
        /* <DEDUP_REMOVED lines=17> */
[----:B------:R-:W-:Y:S02]  /*3ec0*/  IADD3 R78, -R64, 0x10, RZ ;  /* 0x00000010404e7810 */ /* 0x000fe40007ffe1ff */
[----:B------:R-:W-:Y:S02]  /*3ed0*/  SHF.L.U64.HI R63, R209, 0x1, R210 ;  /* 0x00000001d13f7819 */ /* 0x000fe400000102d2 */
[----:B------:R-:W-:-:S02]  /*3ee0*/  SHF.R.S32.HI R0, RZ, 0x1f, R62 ;  /* 0x0000001fff007819 */ /* 0x000fc4000001143e */
[----:B------:R-:W-:Y:S02]  /*3ef0*/  LOP3.LUT R78, R78, 0xf, RZ, 0xc0, !PT ;  /* 0x0000000f4e4e7812 */ /* 0x000fe400078ec0ff */
[----:B------:R-:W-:Y:S01]  /*3f00*/  IADD3 R72, -R110, 0x10, RZ ;  /* 0x000000106e487810 */ /* 0x000fe20007ffe1ff */
[----:B------:R-:W-:Y:S01]  /*3f10*/  IMAD R0, R0, c[0x0][0x1e0], RZ ;  /* 0x0000780000007a24 */ /* 0x000fe200078e02ff */
[----:B------:R-:W-:Y:S02]  /*3f20*/  SHF.L.U64.HI R60, R207, 0x1, R208 ;  /* 0x00000001cf3c7819 */ /* 0x000fe400000102d0 */
[----:B------:R-:W-:Y:S01]  /*3f30*/  LOP3.LUT R72, R72, 0xf, RZ, 0xc0, !PT ;  /* 0x0000000f48487812 */ /* 0x000fe200078ec0ff */
[C---:B------:R-:W-:Y:S01]  /*3f40*/  IMAD R0, R62.reuse, c[0x0][0x1e4], R0 ;  /* 0x000079003e007a24 */ /* 0x040fe200078e0200 */
[----:B------:R-:W-:Y:S01]  /*3f50*/  SHF.L.U64.HI R29, R111, 0x1, R70 ;  /* 0x000000016f1d7819 */ /* 0x000fe20000010246 */
[----:B--2---:R-:W-:-:S04]  /*3f60*/  IMAD.WIDE.U32 R30, R62, c[0x0][0x1e0], RZ ;  /* 0x000078003e1e7a25 */ /* 0x004fc800078e00ff */
[----:B------:R-:W-:Y:S01]  /*3f70*/  IMAD.IADD R31, R31, 0x1, R0 ;  /* 0x000000011f1f7824 */ /* 0x000fe200078e0200 */
[----:B---3--:R-:W-:-:S03]  /*3f80*/  SHF.R.S32.HI R0, RZ, 0x1f, R61 ;  /* 0x0000001fff007819 */ /* 0x008fc6000001143d */
[C---:B------:R-:W-:Y:S01]  /*3f90*/  IMAD.WIDE.U32 R30, R61.reuse, c[0x0][0x1f0], R30 ;  /* 0x00007c003d1e7a25 */ /* 0x040fe200078e001e */
[----:B------:R2:W-:Y:S03]  /*3fa0*/  STL [R1], R61 ;  /* 0x0000003d01007387 */ /* 0x0005e60000100800 */
[----:B------:R-:W-:Y:S01]  /*3fb0*/  IMAD R0, R0, c[0x0][0x1f0], RZ ;  /* 0x00007c0000007a24 */ /* 0x000fe200078e02ff */
[----:B------:R-:W-:Y:S01]  /*3fc0*/  IADD3 R67, P0, R30, UR22, RZ ;  /* 0x000000161e437c10 */ /* 0x000fe2000ff1e0ff */
[----:B------:R3:W-:Y:S01]  /*3fd0*/  STL [R1+0x4], R62 ;  /* 0x0000043e01007387 */ /* 0x0007e20000100800 */
[----:B------:R-:W-:Y:S01]  /*3fe0*/  SEL R30, RZ, 0x10, P4 ;  /* 0x00000010ff1e7807 */ /* 0x000fe20002000000 */
[----:B------:R-:W-:-:S03]  /*3ff0*/  IMAD R0, R61, c[0x0][0x1f4], R0 ;  /* 0x00007d003d007a24 */ /* 0x000fc600078e0200 */
[----:B------:R-:W-:Y:S02]  /*4000*/  IADD3 R74, -R30, 0x10, RZ ;  /* 0x000000101e4a7810 */ /* 0x000fe40007ffe1ff */
[----:B------:R-:W-:Y:S01]  /*4010*/  IADD3.X R0, R31, UR19, R0, P0, !PT ;  /* 0x000000131f007c10 */ /* 0x000fe200087fe400 */
[----:B------:R-:W-:Y:S01]  /*4020*/  IMAD.SHL.U32 R31, R207, 0x2, RZ ;  /* 0x00000002cf1f7824 */ /* 0x000fe200078e00ff */
[C---:B------:R-:W-:Y:S02]  /*4030*/  LEA R68, P0, R67.reuse, c[0x0][0x1c8], 0x1 ;  /* 0x0000720043447a11 */ /* 0x040fe400078008ff */
[----:B------:R-:W-:Y:S02]  /*4040*/  LOP3.LUT R74, R74, 0xf, RZ, 0xc0, !PT ;  /* 0x0000000f4a4a7812 */ /* 0x000fe400078ec0ff */
[----:B------:R-:W-:Y:S01]  /*4050*/  LEA.HI.X R67, R67, c[0x0][0x1cc], R0, 0x1, P0 ;  /* 0x0000730043437a11 */ /* 0x000fe200000f0c00 */
[----:B------:R-:W4:Y:S01]  /*4060*/  SHFL.IDX PT, R73, R68, 0x2, 0x181f ;  /* 0x00581f0044497f89 */ /* 0x000f2200000e0000 */
[----:B------:R-:W-:-:S03]  /*4070*/  IMAD.SHL.U32 R0, R111, 0x2, RZ ;  /* 0x000000026f007824 */ /* 0x000fc600078e00ff */
[----:B------:R-:W5:Y:S01]  /*4080*/  SHFL.IDX PT, R69, R67, 0x2, 0x181f ;  /* 0x00581f0043457f89 */ /* 0x000f6200000e0000 */
[----:B--2---:R-:W-:-:S03]  /*4090*/  SEL R61, RZ, 0x10, P5 ;  /* 0x00000010ff3d7807 */ /* 0x004fc60002800000 */
[----:B-1----:R-:W-:Y:S01]  /*40a0*/  SHFL.IDX PT, R70, R67, RZ, 0x181f ;  /* 0x00181fff43467589 */ /* 0x002fe200000e0000 */
[----:B------:R-:W-:Y:S01]  /*40b0*/  IADD3 R76, -R61, 0x10, RZ ;  /* 0x000000103d4c7810 */ /* 0x000fe20007ffe1ff */
[----:B---3--:R-:W-:Y:S02]  /*40c0*/  IMAD.SHL.U32 R62, R209, 0x2, RZ ;  /* 0x00000002d13e7824 */ /* 0x008fe400078e00ff */
[----:B------:R-:W-:Y:S01]  /*40d0*/  SHFL.IDX PT, R67, R67, 0x1, 0x181f ;  /* 0x00381f0043437f89 */ /* 0x000fe200000e0000 */
[----:B------:R-:W-:Y:S02]  /*40e0*/  LOP3.LUT R76, R76, 0xf, RZ, 0xc0, !PT ;  /* 0x0000000f4c4c7812 */ /* 0x000fe400078ec0ff */
[----:B----4-:R-:W-:-:S04]  /*40f0*/  IADD3 R78, P1, P0, R78, R73, R65 ;  /* 0x000000494e4e7210 */ /* 0x010fc8000783e041 */
[----:B-----5:R-:W-:Y:S02]  /*4100*/  IADD3.X R79, RZ, R69, R66, P1, P0 ;  /* 0x00000045ff4f7210 */ /* 0x020fe40000fe0442 */
        /* <DEDUP_REMOVED lines=40> */
.L_x_1576:
[----:B------:R-:W-:Y:S01]  /*4390*/  FMUL.FTZ R9, R9, c[0x0][0x320] ;  /* 0x0000c80009097a20 */ /* 0x000fe20000410000 */
[----:B------:R-:W-:Y:S01]  /*43a0*/  LEA.HI R7, R7, R2, RZ, 0x2 ;  /* 0x0000000207077211 */ /* 0x000fe200078f10ff */
[----:B------:R-:W-:Y:S01]  /*43b0*/  FMUL.FTZ R13, R13, c[0x0][0x320] ;  /* 0x0000c8000d0d7a20 */ /* 0x000fe20000410000 */
[----:B------:R-:W-:Y:S01]  /*43c0*/  PLOP3.LUT P0, PT, PT, PT, UP1, 0x80, 0x0 ;  /* 0x000000000000781c */ /* 0x000fe20003f0f018 */
[----:B------:R2:W-:Y:S01]  /*43d0*/  MUFU.TANH R29, R9 ;  /* 0x00000009001d7308 */ /* 0x0005e20000002400 */
[----:B------:R-:W-:Y:S01]  /*43e0*/  FMUL.FTZ R8, R8, c[0x0][0x320] ;  /* 0x0000c80008087a20 */ /* 0x000fe20000410000 */
[----:B------:R-:W-:Y:S01]  /*43f0*/  LOP3.LUT R7, R7, 0xfffffffc, RZ, 0xc0, !PT ;  /* 0xfffffffc07077812 */ /* 0x000fe200078ec0ff */
[----:B------:R-:W-:Y:S01]  /*4400*/  FMUL.FTZ R0, R16, c[0x0][0x320] ;  /* 0x0000c80010007a20 */ /* 0x000fe20000410000 */
[----:B------:R-:W-:Y:S01]  /*4410*/  @UP1 USHF.L.U32 UR10, UR10, 0x7, URZ ;  /* 0x000000070a0a1899 */ /* 0x000fe2000800063f */
[----:B------:R-:W-:Y:S01]  /*4420*/  FMUL.FTZ R20, R20, c[0x0][0x320] ;  /* 0x0000c80014147a20 */ /* 0x000fe20000410000 */
[----:B------:R-:W-:Y:S01]  /*4430*/  UIADD3 UR6, UR6, -0x2, URZ ;  /* 0xfffffffe06067890 */ /* 0x000fe2000fffe03f */
[----:B------:R-:W-:Y:S01]  /*4440*/  IMAD.IADD R7, R2, 0x1, -R7 ;  /* 0x0000000102077824 */ /* 0x000fe200078e0a07 */
[----:B------:R3:W-:Y:S01]  /*4450*/  MUFU.TANH R30, R13 ;  /* 0x0000000d001e7308 */ /* 0x0007e20000002400 */
[----:B------:R-:W-:Y:S01]  /*4460*/  FMUL.FTZ R12, R12, c[0x0][0x320] ;  /* 0x0000c8000c0c7a20 */ /* 0x000fe20000410000 */
[----:B------:R-:W0:Y:S01]  /*4470*/  LDGDEPBAR ;  /* 0x00000000000079af */ /* 0x000e220000000000 */
[----:B------:R-:W-:-:S02]  /*4480*/  FMUL.FTZ R17, R17, c[0x0][0x320] ;  /* 0x0000c80011117a20 */ /* 0x000fc40000410000 */
[----:B------:R-:W-:Y:S02]  /*4490*/  FMUL.FTZ R44, R44, c[0x0][0x320] ;  /* 0x0000c8002c2c7a20 */ /* 0x000fe40000410000 */
[----:B------:R-:W-:Y:S01]  /*44a0*/  FMUL.FTZ R25, R25, c[0x0][0x320] ;  /* 0x0000c80019197a20 */ /* 0x000fe20000410000 */
[----:B--2---:R-:W-:Y:S01]  /*44b0*/  LOP3.LUT R9, R109, 0xffffffe0, RZ, 0xc0, !PT ;  /* 0xffffffe06d097812 */ /* 0x004fe200078ec0ff */
[----:B------:R-:W-:Y:S01]  /*44c0*/  MUFU.TANH R31, R20 ;  /* 0x00000014001f7308 */ /* 0x000fe20000002400 */
[----:B------:R-:W-:Y:S02]  /*44d0*/  FMUL.FTZ R24, R24, c[0x0][0x320] ;  /* 0x0000c80018187a20 */ /* 0x000fe40000410000 */
[----:B------:R-:W-:Y:S02]  /*44e0*/  FMUL.FTZ R40, R40, c[0x0][0x320] ;  /* 0x0000c80028287a20 */ /* 0x000fe40000410000 */
[----:B------:R-:W-:Y:S02]  /*44f0*/  IMAD.IADD R9, R2, 0x1, -R9 ;  /* 0x0000000102097824 */ /* 0x000fe400078e0a09 */
[----:B---3--:R-:W-:Y:S01]  /*4500*/  FMUL.FTZ R13, R32, c[0x0][0x320] ;  /* 0x0000c800200d7a20 */ /* 0x008fe20000410000 */
[----:B------:R2:W-:Y:S01]  /*4510*/  MUFU.TANH R20, R12 ;  /* 0x0000000c00147308 */ /* 0x0005e20000002400 */
[----:B------:R-:W-:Y:S01]  /*4520*/  FMUL.FTZ R41, R41, c[0x0][0x320] ;  /* 0x0000c80029297a20 */ /* 0x000fe20000410000 */
[----:B------:R-:W-:Y:S01]  /*4530*/  SHF.R.S32.HI R16, RZ, 0x1f, R9 ;  /* 0x0000001fff107819 */ /* 0x000fe20000011409 */
[----:B------:R-:W-:-:S02]  /*4540*/  FMUL.FTZ R21, R21, c[0x0][0x320] ;  /* 0x0000c80015157a20 */ /* 0x000fc40000410000 */
[----:B------:R-:W-:Y:S01]  /*4550*/  FMUL.FTZ R52, R52, c[0x0][0x320] ;  /* 0x0000c80034347a20 */ /* 0x000fe20000410000 */
[----:B------:R-:W-:Y:S01]  /*4560*/  LEA.HI R2, R16, R9, RZ, 0x2 ;  /* 0x0000000910027211 */ /* 0x000fe200078f10ff */
[----:B------:R-:W-:Y:S01]  /*4570*/  FMUL.FTZ R53, R53, c[0x0][0x320] ;  /* 0x0000c80035357a20 */ /* 0x000fe20000410000 */
[----:B------:R3:W-:Y:S01]  /*4580*/  MUFU.TANH R32, R8 ;  /* 0x0000000800207308 */ /* 0x0007e20000002400 */
[----:B------:R-:W-:Y:S01]  /*4590*/  LEA.HI R16, R7, R7, RZ, 0x1 ;  /* 0x0000000707107211 */ /* 0x000fe200078f08ff */
[----:B------:R-:W-:Y:S02]  /*45a0*/  FMUL.FTZ R48, R48, c[0x0][0x320] ;  /* 0x0000c80030307a20 */ /* 0x000fe40000410000 */
[----:B------:R-:W-:Y:S01]  /*45b0*/  FMUL.FTZ R49, R49, c[0x0][0x320] ;  /* 0x0000c80031317a20 */ /* 0x000fe20000410000 */
[----:B------:R-:W-:Y:S01]  /*45c0*/  LOP3.LUT R16, R16, 0x1ffffffe, RZ, 0xc0, !PT ;  /* 0x1ffffffe10107812 */ /* 0x000fe200078ec0ff */
[----:B------:R-:W-:Y:S02]  /*45d0*/  FMUL.FTZ R45, R45, c[0x0][0x320] ;  /* 0x0000c8002d2d7a20 */ /* 0x000fe40000410000 */
[----:B--2---:R-:W-:Y:S01]  /*45e0*/  FMUL.FTZ R12, R33, c[0x0][0x320] ;  /* 0x0000c800210c7a20 */ /* 0x004fe20000410000 */
[----:B------:R-:W-:Y:S01]  /*45f0*/  MUFU.TANH R197, R44 ;  /* 0x0000002c00c57308 */ /* 0x000fe20000002400 */
[----:B------:R-:W-:-:S02]  /*4600*/  IMAD.IADD R16, R7, 0x1, -R16 ;  /* 0x0000000107107824 */ /* 0x000fc400078e0a10 */
[----:B------:R-:W-:Y:S02]  /*4610*/  FMUL.FTZ R7, R37, c[0x0][0x320] ;  /* 0x0000c80025077a20 */ /* 0x000fe40000410000 */
[----:B------:R-:W-:Y:S01]  /*4620*/  FMUL.FTZ R51, R51, c[0x0][0x320] ;  /* 0x0000c80033337a20 */ /* 0x000fe20000410000 */
[----:B---3--:R-:W-:Y:S02]  /*4630*/  SHF.R.S32.HI R8, RZ, 0x1f, R108 ;  /* 0x0000001fff087819 */ /* 0x008fe4000001146c */
[----:B------:R2:W-:Y:S01]  /*4640*/  MUFU.TANH R33, R17 ;  /* 0x0000001100217308 */ /* 0x0005e20000002400 */
[----:B------:R-:W-:Y:S01]  /*4650*/  FMUL.FTZ R50, R50, c[0x0][0x320] ;  /* 0x0000c80032327a20 */ /* 0x000fe20000410000 */
[----:B------:R-:W-:Y:S01]  /*4660*/  LEA.HI R8, R8, R108, RZ, 0x3 ;  /* 0x0000006c08087211 */ /* 0x000fe200078f18ff */
[----:B------:R-:W-:Y:S02]  /*4670*/  FMUL.FTZ R22, R22, c[0x0][0x320] ;  /* 0x0000c80016167a20 */ /* 0x000fe40000410000 */
[----:B------:R-:W-:Y:S01]  /*4680*/  FMUL.FTZ R18, R18, c[0x0][0x320] ;  /* 0x0000c80012127a20 */ /* 0x000fe20000410000 */
[----:B------:R-:W-:-:S02]  /*4690*/  LOP3.LUT R8, R8, 0xffffff8, RZ, 0xc0, !PT ;  /* 0x0ffffff808087812 */ /* 0x000fc400078ec0ff */
[----:B------:R-:W-:Y:S01]  /*46a0*/  MUFU.TANH R60, R25 ;  /* 0x00000019003c7308 */ /* 0x000fe20000002400 */
[----:B------:R-:W-:Y:S02]  /*46b0*/  FMUL.FTZ R19, R19, c[0x0][0x320] ;  /* 0x0000c80013137a20 */ /* 0x000fe40000410000 */
[----:B------:R-:W-:Y:S02]  /*46c0*/  FMUL.FTZ R11, R11, c[0x0][0x320] ;  /* 0x0000c8000b0b7a20 */ /* 0x000fe40000410000 */
[----:B------:R-:W-:Y:S02]  /*46d0*/  IMAD.IADD R8, R108, 0x1, -R8 ;  /* 0x000000016c087824 */ /* 0x000fe400078e0a08 */
[----:B------:R-:W-:Y:S01]  /*46e0*/  FMUL.FTZ R10, R10, c[0x0][0x320] ;  /* 0x0000c8000a0a7a20 */ /* 0x000fe20000410000 */
[C---:B--2---:R-:W-:Y:S01]  /*46f0*/  LEA.HI.SX32 R17, R2.reuse, UR11, 0x1e ;  /* 0x0000000b02117c11 */ /* 0x044fe2000f8ff2ff */
[----:B------:R-:W2:Y:S01]  /*4700*/  MUFU.TANH R25, R24 ;  /* 0x0000001800197308 */ /* 0x000ea20000002400 */
[----:B------:R-:W-:Y:S01]  /*4710*/  LOP3.LUT R2, R2, 0x7ffffffc, RZ, 0xc0, !PT ;  /* 0x7ffffffc02027812 */ /* 0x000fe200078ec0ff */
[----:B------:R-:W-:-:S02]  /*4720*/  FMUL.FTZ R54, R54, c[0x0][0x320] ;  /* 0x0000c80036367a20 */ /* 0x000fc40000410000 */
[----:B------:R-:W-:Y:S02]  /*4730*/  IMAD R8, R8, 0x10, R17 ;  /* 0x0000001008087824 */ /* 0x000fe400078e0211 */
[----:B------:R-:W-:Y:S02]  /*4740*/  IMAD.IADD R9, R9, 0x1, -R2 ;  /* 0x0000000109097824 */ /* 0x000fe400078e0a02 */
[----:B------:R-:W-:Y:S01]  /*4750*/  IMAD R212, R16, 0x8, R8 ;  /* 0x0000000810d47824 */ /* 0x000fe200078e0208 */
[----:B------:R3:W-:Y:S01]  /*4760*/  MUFU.TANH R195, R40 ;  /* 0x0000002800c37308 */ /* 0x0007e20000002400 */
[----:B------:R-:W-:Y:S02]  /*4770*/  IMAD.U32 R2, RZ, RZ, UR4 ;  /* 0x00000004ff027e24 */ /* 0x000fe4000f8e00ff */
[----:B------:R-:W-:Y:S01]  /*4780*/  @P0 IMAD.HI.U32 R16, R212, c[0x0][0x2c8], RZ ;  /* 0x0000b200d4100a27 */ /* 0x000fe200078e00ff */
[----:B------:R-:W-:Y:S01]  /*4790*/  PLOP3.LUT P0, PT, PT, PT, UP1, 0x80, 0x0 ;  /* 0x000000000000781c */ /* 0x000fe20003f0f018 */
[----:B------:R-:W-:Y:S02]  /*47a0*/  STL [R1+0x2c], R212 ;  /* 0x00002cd401007387 */ /* 0x000fe40000100800 */
[----:B------:R-:W-:Y:S01]  /*47b0*/  IMAD.MOV.U32 R44, RZ, RZ, R212 ;  /* 0x000000ffff2c7224 */ /* 0x000fe200078e00d4 */
[----:B------:R4:W-:Y:S01]  /*47c0*/  MUFU.TANH R194, R41 ;  /* 0x0000002900c27308 */ /* 0x0009e20000002400 */
[----:B------:R-:W-:-:S02]  /*47d0*/  IMAD.SHL.U32 R61, R9, 0x2, RZ ;  /* 0x00000002093d7824 */ /* 0x000fc400078e00ff */
[----:B------:R-:W-:Y:S02]  /*47e0*/  FMUL.FTZ R8, R36, c[0x0][0x320] ;  /* 0x0000c80024087a20 */ /* 0x000fe40000410000 */
[----:B------:R-:W-:Y:S01]  /*47f0*/  FMUL.FTZ R9, R23, c[0x0][0x320] ;  /* 0x0000c80017097a20 */ /* 0x000fe20000410000 */
[----:B------:R-:W-:Y:S01]  /*4800*/  IADD3 R2, -R61, 0x1, R2 ;  /* 0x000000013d027810 */ /* 0x000fe20007ffe102 */
[----:B------:R-:W-:Y:S01]  /*4810*/  FMUL.FTZ R55, R55, c[0x0][0x320] ;  /* 0x0000c80037377a20 */ /* 0x000fe20000410000 */
[----:B---3--:R-:W-:Y:S01]  /*4820*/  IADD3 R40, -R61, UR4, RZ ;  /* 0x000000043d287c10 */ /* 0x008fe2000fffe1ff */
[----:B------:R-:W3:Y:S01]  /*4830*/  MUFU.TANH R21, R21 ;  /* 0x0000001500157308 */ /* 0x000ee20000002400 */
[----:B------:R-:W-:Y:S01]  /*4840*/  @P0 SHF.R.U32.HI R44, RZ, c[0x0][0x2cc], R16 ;  /* 0x0000b300ff2c0a19 */ /* 0x000fe20000011610 */
[----:B------:R-:W-:Y:S01]  /*4850*/  FMUL.FTZ R46, R46, c[0x0][0x320] ;  /* 0x0000c8002e2e7a20 */ /* 0x000fe20000410000 */
[----:B------:R-:W-:Y:S01]  /*4860*/  IADD3 R36, R2, -UR13, RZ ;  /* 0x8000000d02247c10 */ /* 0x000fe2000fffe0ff */
[----:B------:R-:W-:Y:S01]  /*4870*/  FMUL.FTZ R47, R47, c[0x0][0x320] ;  /* 0x0000c8002f2f7a20 */ /* 0x000fe20000410000 */
[----:B------:R-:W-:Y:S01]  /*4880*/  STL [R1+0x30], R61 ;  /* 0x0000303d01007387 */ /* 0x000fe20000100800 */
[----:B------:R-:W-:Y:S01]  /*4890*/  FMUL.FTZ R42, R42, c[0x0][0x320] ;  /* 0x0000c8002a2a7a20 */ /* 0x000fe20000410000 */
[----:B------:R-:W-:Y:S01]  /*48a0*/  ULDC.64 UR4, c[0x0][0x2c8] ;  /* 0x0000b20000047ab9 */ /* 0x000fe20000000a00 */
[----:B------:R-:W5:Y:S01]  /*48b0*/  MUFU.TANH R13, R13 ;  /* 0x0000000d000d7308 */ /* 0x000f620000002400 */
[----:B------:R-:W1:Y:S01]  /*48c0*/  SHFL.IDX PT, R16, R44, RZ, 0x1c1f ;  /* 0x001c1fff2c107589 */ /* 0x000e6200000e0000 */
[----:B------:R-:W-:Y:S01]  /*48d0*/  FMUL.FTZ R43, R43, c[0x0][0x320] ;  /* 0x0000c8002b2b7a20 */ /* 0x000fe20000410000 */
[----:B------:R-:W-:Y:S01]  /*48e0*/  UIMAD.WIDE.U32 UR26, UR10, UR4, URZ ;  /* 0x000000040a1a72a5 */ /* 0x000fe2000f8e003f */
[----:B------:R-:W-:-:S02]  /*48f0*/  FMUL.FTZ R38, R38, c[0x0][0x320] ;  /* 0x0000c80026267a20 */ /* 0x000fc40000410000 */
[----:B------:R-:W-:Y:S02]  /*4900*/  FMUL.FTZ R39, R39, c[0x0][0x320] ;  /* 0x0000c80027277a20 */ /* 0x000fe40000410000 */
[----:B------:R-:W1:Y:S01]  /*4910*/  MUFU.TANH R12, R12 ;  /* 0x0000000c000c7308 */ /* 0x000e620000002400 */
[----:B------:R-:W-:Y:S01]  /*4920*/  FMUL.FTZ R58, R58, c[0x0][0x320] ;  /* 0x0000c8003a3a7a20 */ /* 0x000fe20000410000 */
[----:B------:R-:W-:Y:S01]  /*4930*/  @UP1 UMOV UR15, UR27 ;  /* 0x0000001b000f1c82 */ /* 0x000fe20008000000 */
[----:B------:R-:W-:Y:S01]  /*4940*/  FMUL.FTZ R59, R59, c[0x0][0x320] ;  /* 0x0000c8003b3b7a20 */ /* 0x000fe20000410000 */
[----:B------:R-:W-:Y:S01]  /*4950*/  @UP1 USHF.R.U32.HI UR11, URZ, UR5, UR15 ;  /* 0x000000053f0b1299 */ /* 0x000fe2000801160f */
[----:B------:R-:W-:-:S03]  /*4960*/  IMAD.IADD R247, R6, 0x1, R5 ;  /* 0x0000000106f77824 */ /* 0x000fc600078e0205 */
[----:B------:R-:W2:Y:S01]  /*4970*/  MUFU.TANH R0, R0 ;  /* 0x0000000000007308 */ /* 0x000ea20000002400 */
[----:B------:R-:W-:Y:S01]  /*4980*/  IMAD.SHL.U32 R247, R247, 0x2, RZ ;  /* 0x00000002f7f77824 */ /* 0x000fe200078e00ff */
[----:B------:R-:W-:-:S03]  /*4990*/  UIADD3 UR11, UR11, UR7, -UR13 ;  /* 0x000000070b0b7290 */ /* 0x000fc6000fffe80d */
[--C-:B------:R-:W-:Y:S01]  /*49a0*/  IMAD R242, R4, 0x2, R247.reuse ;  /* 0x0000000204f27824 */ /* 0x100fe200078e02f7 */
[----:B------:R-:W-:Y:S01]  /*49b0*/  LDSM.16.MT88.4 R172, [R247+0x100] ;  /* 0x00010000f7ac783b */ /* 0x000fe20000004200 */
[C---:B------:R-:W-:Y:S01]  /*49c0*/  IMAD R241, R3.reuse, 0x2, R247 ;  /* 0x0000000203f17824 */ /* 0x040fe200078e02f7 */
[----:B------:R-:W3:Y:S01]  /*49d0*/  MUFU.TANH R193, R52 ;  /* 0x0000003400c17308 */ /* 0x000ee20000002400 */
[----:B-1----:R-:W-:Y:S01]  /*49e0*/  IMAD.IADD R16, R36, 0x1, R16 ;  /* 0x0000000124107824 */ /* 0x002fe200078e0210 */
[----:B------:R-:W-:Y:S01]  /*49f0*/  LDSM.16.MT88.4 R164, [R242+0x100] ;  /* 0x00010000f2a4783b */ /* 0x000fe20000004200 */
[----:B------:R-:W-:Y:S01]  /*4a00*/  IMAD R240, R3, 0x2, R242 ;  /* 0x0000000203f07824 */ /* 0x000fe200078e02f2 */
[----:B------:R-:W-:Y:S02]  /*4a10*/  UIMAD.WIDE UR4, UR11, 0x2aaaaaab, URZ ;  /* 0x2aaaaaab0b0478a5 */ /* 0x000fe4000f8e023f */
[----:B----4-:R-:W-:Y:S01]  /*4a20*/  IMNMX R41, R40, R16, PT ;  /* 0x0000001028297217 */ /* 0x010fe20003800200 */
[----:B------:R-:W-:Y:S01]  /*4a30*/  LDSM.16.MT88.4 R156, [R241+0x100] ;  /* 0x00010000f19c783b */ /* 0x000fe20000004200 */
[----:B------:R-:W1:Y:S01]  /*4a40*/  MUFU.TANH R192, R53 ;  /* 0x0000003500c07308 */ /* 0x000e620000002400 */
[----:B------:R-:W-:Y:S01]  /*4a50*/  USHF.R.U32.HI UR4, URZ, 0x1f, UR5 ;  /* 0x0000001f3f047899 */ /* 0x000fe20008011605 */
[----:B------:R-:W-:Y:S01]  /*4a60*/  ISETP.GT.AND P0, PT, R41, RZ, PT ;  /* 0x000000ff2900720c */ /* 0x000fe20003f04270 */
[----:B------:R-:W-:Y:S02]  /*4a70*/  LDSM.16.MT88.4 R132, [R242+0x3100] ;  /* 0x00310000f284783b */ /* 0x000fe40000004200 */
[----:B------:R-:W-:Y:S01]  /*4a80*/  ULEA.HI.SX32 UR4, UR5, UR4, 0x1c ;  /* 0x0000000405047291 */ /* 0x000fe2000f8fe23f */
[----:B--2---:R-:W-:Y:S01]  /*4a90*/  FSEL R25, R25, -INF , P0 ;  /* 0xff80000019197808 */ /* 0x004fe20000000000 */
[----:B------:R-:W-:Y:S01]  /*4aa0*/  LDSM.16.MT88.4 R68, [R241+0x900] ;  /* 0x00090000f144783b */ /* 0x000fe20000004200 */
[----:B------:R-:W-:Y:S01]  /*4ab0*/  ISETP.GT.AND P0, PT, R41, 0x1, PT ;  /* 0x000000012900780c */ /* 0x000fe20003f04270 */
[----:B------:R2:W4:Y:S01]  /*4ac0*/  MUFU.TANH R205, R48 ;  /* 0x0000003000cd7308 */ /* 0x0005220000002400 */
[----:B------:R-:W-:Y:S01]  /*4ad0*/  UISETP.LT.AND UP0, UPT, URZ, UR4, UPT ;  /* 0x000000043f00728c */ /* 0x000fe2000bf01270 */
[----:B------:R-:W-:Y:S01]  /*4ae0*/  LDSM.16.MT88.4 R72, [R247+0x6100] ;  /* 0x00610000f748783b */ /* 0x000fe20000004200 */
[----:B------:R-:W-:-:S02]  /*4af0*/  FSEL R24, R60, -INF , P0 ;  /* 0xff8000003c187808 */ /* 0x000fc40000000000 */
[----:B------:R-:W-:Y:S01]  /*4b00*/  ISETP.GT.AND P0, PT, R41, 0x8, PT ;  /* 0x000000082900780c */ /* 0x000fe20003f04270 */
[----:B------:R-:W-:Y:S01]  /*4b10*/  LDSM.16.MT88.4 R140, [R247+0x3100] ;  /* 0x00310000f78c783b */ /* 0x000fe20000004200 */
[----:B------:R-:W-:Y:S01]  /*4b20*/  USEL UR4, URZ, UR4, !UP0 ;  /* 0x000000043f047287 */ /* 0x000fe2000c000000 */
[----:B------:R1:W1:Y:S01]  /*4b30*/  MUFU.TANH R204, R49 ;  /* 0x0000003100cc7308 */ /* 0x0002620000002400 */
[----:B------:R-:W-:Y:S01]  /*4b40*/  FSEL R23, R31, -INF , P0 ;  /* 0xff8000001f177808 */ /* 0x000fe20000000000 */
[----:B------:R-:W-:Y:S01]  /*4b50*/  FMUL.FTZ R31, R34, c[0x0][0x320] ;  /* 0x0000c800221f7a20 */ /* 0x000fe20000410000 */
[----:B------:R-:W-:Y:S01]  /*4b60*/  ISETP.GT.AND P0, PT, R41, 0x9, PT ;  /* 0x000000092900780c */ /* 0x000fe20003f04270 */
[----:B------:R-:W-:Y:S01]  /*4b70*/  LDSM.16.MT88.4 R80, [R247+0x6900] ;  /* 0x00690000f750783b */ /* 0x000fe20000004200 */
[----:B------:R-:W-:Y:S02]  /*4b80*/  UISETP.GE.AND UP0, UPT, UR6, UR4, UPT ;  /* 0x000000040600728c */ /* 0x000fe4000bf06270 */
[----:B---3--:R-:W-:Y:S01]  /*4b90*/  FSEL R21, R21, -INF , P0 ;  /* 0xff80000015157808 */ /* 0x008fe20000000000 */
[----:B------:R-:W3:Y:S01]  /*4ba0*/  MUFU.TANH R196, R45 ;  /* 0x0000002d00c47308 */ /* 0x000ee20000002400 */
[----:B------:R-:W-:Y:S01]  /*4bb0*/  ISETP.GT.AND P0, PT, R41, 0x10, PT ;  /* 0x000000102900780c */ /* 0x000fe20003f04270 */
[----:B--2---:R-:W-:Y:S01]  /*4bc0*/  FMUL.FTZ R48, R57, c[0x0][0x320] ;  /* 0x0000c80039307a20 */ /* 0x004fe20000410000 */
[----:B------:R-:W-:Y:S02]  /*4bd0*/  LDSM.16.MT88.4 R84, [R242+0x6100] ;  /* 0x00610000f254783b */ /* 0x000fe40000004200 */
[----:B------:R-:W-:-:S02]  /*4be0*/  FSEL R20, R20, -INF , P0 ;  /* 0xff80000014147808 */ /* 0x000fc40000000000 */
[C---:B------:R-:W-:Y:S01]  /*4bf0*/  ISETP.GT.AND P0, PT, R41.reuse, 0x11, PT ;  /* 0x000000112900780c */ /* 0x040fe20003f04270 */
[----:B------:R-:W2:Y:S01]  /*4c00*/  MUFU.TANH R8, R8 ;  /* 0x0000000800087308 */ /* 0x000ea20000002400 */
[----:B-1----:R-:W-:Y:S01]  /*4c10*/  FMUL.FTZ R49, R56, c[0x0][0x320] ;  /* 0x0000c80038317a20 */ /* 0x002fe20000410000 */
[----:B------:R-:W-:Y:S01]  /*4c20*/  LDSM.16.MT88.4 R88, [R241+0x6100] ;  /* 0x00610000f158783b */ /* 0x000fe20000004200 */
[----:B------:R-:W-:Y:S02]  /*4c30*/  FSEL R2, R30, -INF , P0 ;  /* 0xff8000001e027808 */ /* 0x000fe40000000000 */
[----:B------:R-:W-:Y:S01]  /*4c40*/  ISETP.GT.AND P0, PT, R41, 0x18, PT ;  /* 0x000000182900780c */ /* 0x000fe20003f04270 */
[----:B------:R-:W-:Y:S02]  /*4c50*/  LDSM.16.MT88.4 R96, [R240+0x6100] ;  /* 0x00610000f060783b */ /* 0x000fe40000004200 */
[----:B------:R-:W1:Y:S01]  /*4c60*/  MUFU.TANH R7, R7 ;  /* 0x0000000700077308 */ /* 0x000e620000002400 */
[----:B-----5:R-:W-:Y:S01]  /*4c70*/  FSEL R17, R13, -INF , P0 ;  /* 0xff8000000d117808 */ /* 0x020fe20000000000 */
[----:B------:R-:W-:Y:S01]  /*4c80*/  FMUL.FTZ R13, R27, c[0x0][0x320] ;  /* 0x0000c8001b0d7a20 */ /* 0x000fe20000410000 */
[C---:B------:R-:W-:Y:S01]  /*4c90*/  ISETP.GT.AND P0, PT, R41.reuse, 0x19, PT ;  /* 0x000000192900780c */ /* 0x040fe20003f04270 */
[----:B------:R-:W5:Y:S03]  /*4ca0*/  SHFL.IDX PT, R27, R44, 0x1, 0x1c1f ;  /* 0x003c1f002c1b7f89 */ /* 0x000f6600000e0000 */
[----:B------:R-:W-:Y:S01]  /*4cb0*/  FSEL R16, R12, -INF , P0 ;  /* 0xff8000000c107808 */ /* 0x000fe20000000000 */
[----:B------:R-:W1:Y:S01]  /*4cc0*/  MUFU.TANH R49, R49 ;  /* 0x0000003100317308 */ /* 0x000e620000002400 */
[----:B------:R-:W-:Y:S01]  /*4cd0*/  ISETP.GT.AND P0, PT, R41, 0x20, PT ;  /* 0x000000202900780c */ /* 0x000fe20003f04270 */
[----:B------:R-:W-:Y:S01]  /*4ce0*/  FMUL.FTZ R12, R26, c[0x0][0x320] ;  /* 0x0000c8001a0c7a20 */ /* 0x000fe20000410000 */
[----:B------:R-:W-:Y:S02]  /*4cf0*/  LDSM.16.MT88.4 R148, [R240+0x100] ;  /* 0x00010000f094783b */ /* 0x000fe40000004200 */
[----:B------:R-:W-:Y:S01]  /*4d00*/  FSEL R37, R0, -INF , P0 ;  /* 0xff80000000257808 */ /* 0x000fe20000000000 */
[----:B------:R-:W-:Y:S01]  /*4d10*/  FMUL.FTZ R0, R35, c[0x0][0x320] ;  /* 0x0000c80023007a20 */ /* 0x000fe20000410000 */
[----:B------:R-:W-:Y:S01]  /*4d20*/  ISETP.GT.AND P0, PT, R41, 0x21, PT ;  /* 0x000000212900780c */ /* 0x000fe20003f04270 */
[----:B------:R-:W1:Y:S01]  /*4d30*/  MUFU.TANH R48, R48 ;  /* 0x0000003000307308 */ /* 0x000e620000002400 */
[----:B------:R-:W-:Y:S02]  /*4d40*/  LDSM.16.MT88.4 R60, [R240+0x900] ;  /* 0x00090000f03c783b */ /* 0x000fe40000004200 */
[----:B------:R-:W-:-:S02]  /*4d50*/  FSEL R33, R33, -INF , P0 ;  /* 0xff80000021217808 */ /* 0x000fc40000000000 */
[C---:B------:R-:W-:Y:S01]  /*4d60*/  ISETP.GT.AND P0, PT, R41.reuse, 0x28, PT ;  /* 0x000000282900780c */ /* 0x040fe20003f04270 */
[----:B------:R-:W-:Y:S02]  /*4d70*/  LDSM.16.MT88.4 R64, [R240+0x3100] ;  /* 0x00310000f040783b */ /* 0x000fe40000004200 */
[----:B------:R2:W-:Y:S01]  /*4d80*/  MUFU.TANH R186, R51 ;  /* 0x0000003300ba7308 */ /* 0x0005e20000002400 */
[----:B------:R-:W-:Y:S01]  /*4d90*/  FSEL R32, R32, -INF , P0 ;  /* 0xff80000020207808 */ /* 0x000fe20000000000 */
[----:B------:R-:W-:Y:S01]  /*4da0*/  LDSM.16.MT88.4 R104, [R247+0x9100] ;  /* 0x00910000f768783b */ /* 0x000fe20000004200 */
[----:B------:R-:W-:Y:S01]  /*4db0*/  ISETP.GT.AND P0, PT, R41, 0x29, PT ;  /* 0x000000292900780c */ /* 0x000fe20003f04270 */
[----:B-----5:R-:W-:Y:S02]  /*4dc0*/  IMAD.IADD R27, R36, 0x1, R27 ;  /* 0x00000001241b7824 */ /* 0x020fe400078e021b */
[----:B------:R-:W-:Y:S01]  /*4dd0*/  LDSM.16.MT88.4 R112, [R242+0x9100] ;  /* 0x00910000f270783b */ /* 0x000fe20000004200 */
[----:B------:R-:W-:Y:S01]  /*4de0*/  FSEL R29, R29, -INF , P0 ;  /* 0xff8000001d1d7808 */ /* 0x000fe20000000000 */
[----:B------:R1:W-:Y:S01]  /*4df0*/  MUFU.TANH R187, R50 ;  /* 0x0000003200bb7308 */ /* 0x0003e20000002400 */
[----:B------:R-:W-:Y:S01]  /*4e00*/  ISETP.GT.AND P0, PT, R41, 0x30, PT ;  /* 0x000000302900780c */ /* 0x000fe20003f04270 */
[----:B------:R-:W-:Y:S01]  /*4e10*/  LDSM.16.MT88.4 R120, [R241+0x9100] ;  /* 0x00910000f178783b */ /* 0x000fe20000004200 */
[----:B------:R-:W-:-:S02]  /*4e20*/  IMNMX R40, R40, R27, PT ;  /* 0x0000001b28287217 */ /* 0x000fc40003800200 */
[----:B------:R-:W-:Y:S01]  /*4e30*/  FSEL R193, R193, -INF , P0 ;  /* 0xff800000c1c17808 */ /* 0x000fe20000000000 */
[----:B------:R-:W-:Y:S01]  /*4e40*/  LDSM.16.MT88.4 R188, [R242+0x6900] ;  /* 0x00690000f2bc783b */ /* 0x000fe20000004200 */
[C---:B------:R-:W-:Y:S01]  /*4e50*/  ISETP.GT.AND P0, PT, R41.reuse, 0x31, PT ;  /* 0x000000312900780c */ /* 0x040fe20003f04270 */
[----:B------:R-:W5:Y:S03]  /*4e60*/  MUFU.TANH R12, R12 ;  /* 0x0000000c000c7308 */ /* 0x000f660000002400 */
[----:B------:R-:W-:Y:S02]  /*4e70*/  FSEL R192, R192, -INF , P0 ;  /* 0xff800000c0c07808 */ /* 0x000fe40000000000 */
[----:B------:R-:W-:-:S03]  /*4e80*/  ISETP.GT.AND P0, PT, R41, 0x38, PT ;  /* 0x000000382900780c */ /* 0x000fc60003f04270 */
[----:B------:R-:W1:Y:S01]  /*4e90*/  MUFU.TANH R13, R13 ;  /* 0x0000000d000d7308 */ /* 0x000e620000002400 */
[----:B----4-:R-:W-:Y:S02]  /*4ea0*/  FSEL R205, R205, -INF , P0 ;  /* 0xff800000cdcd7808 */ /* 0x010fe40000000000 */
[----:B------:R-:W-:-:S04]  /*4eb0*/  ISETP.GT.AND P0, PT, R41, 0x39, PT ;  /* 0x000000392900780c */ /* 0x000fc80003f04270 */
[----:B------:R-:W-:Y:S01]  /*4ec0*/  FSEL R204, R204, -INF , P0 ;  /* 0xff800000cccc7808 */ /* 0x000fe20000000000 */
[----:B------:R-:W-:Y:S01]  /*4ed0*/  MUFU.TANH R9, R9 ;  /* 0x0000000900097308 */ /* 0x000fe20000002400 */
[----:B------:R-:W-:-:S04]  /*4ee0*/  ISETP.GT.AND P0, PT, R41, 0x40, PT ;  /* 0x000000402900780c */ /* 0x000fc80003f04270 */
[----:B------:R-:W-:Y:S02]  /*4ef0*/  FSEL R197, R197, -INF , P0 ;  /* 0xff800000c5c57808 */ /* 0x000fe40000000000 */
[C---:B------:R-:W-:Y:S01]  /*4f00*/  ISETP.GT.AND P0, PT, R41.reuse, 0x41, PT ;  /* 0x000000412900780c */ /* 0x040fe20003f04270 */
[----:B------:R5:W-:Y:S03]  /*4f10*/  MUFU.TANH R26, R18 ;  /* 0x00000012001a7308 */ /* 0x000be60000002400 */
[----:B---3--:R-:W-:Y:S02]  /*4f20*/  FSEL R196, R196, -INF , P0 ;  /* 0xff800000c4c47808 */ /* 0x008fe40000000000 */
[----:B------:R-:W-:-:S03]  /*4f30*/  ISETP.GT.AND P0, PT, R41, 0x48, PT ;  /* 0x000000482900780c */ /* 0x000fc60003f04270 */
[----:B------:R-:W-:Y:S01]  /*4f40*/  MUFU.TANH R31, R31 ;  /* 0x0000001f001f7308 */ /* 0x000fe20000002400 */
[----:B------:R-:W-:Y:S02]  /*4f50*/  FSEL R195, R195, -INF , P0 ;  /* 0xff800000c3c37808 */ /* 0x000fe40000000000 */
[----:B------:R-:W-:-:S04]  /*4f60*/  ISETP.GT.AND P0, PT, R41, 0x49, PT ;  /* 0x000000492900780c */ /* 0x000fc80003f04270 */
[----:B------:R-:W-:Y:S01]  /*4f70*/  FSEL R194, R194, -INF , P0 ;  /* 0xff800000c2c27808 */ /* 0x000fe20000000000 */
[----:B------:R-:W-:Y:S01]  /*4f80*/  MUFU.TANH R0, R0 ;  /* 0x0000000000007308 */ /* 0x000fe20000002400 */
[----:B------:R-:W-:-:S04]  /*4f90*/  ISETP.GT.AND P0, PT, R41, 0x50, PT ;  /* 0x000000502900780c */ /* 0x000fc80003f04270 */
[----:B--2---:R-:W-:Y:S01]  /*4fa0*/  FSEL R51, R8, -INF , P0 ;  /* 0xff80000008337808 */ /* 0x004fe20000000000 */
[----:B------:R-:W-:Y:S01]  /*4fb0*/  FMUL.FTZ R8, R14, c[0x0][0x320] ;  /* 0x0000c8000e087a20 */ /* 0x000fe20000410000 */
[----:B------:R-:W-:Y:S01]  /*4fc0*/  ISETP.GT.AND P0, PT, R41, 0x51, PT ;  /* 0x000000512900780c */ /* 0x000fe20003f04270 */
[----:B------:R-:W-:Y:S01]  /*4fd0*/  MUFU.TANH R19, R19 ;  /* 0x0000001300137308 */ /* 0x000fe20000002400 */
[----:B------:R-:W-:Y:S02]  /*4fe0*/  FMNMX.FTZ R14, R25, R24, !PT ;  /* 0x00000018190e7209 */ /* 0x000fe40007810000 */
[----:B-1----:R-:W-:Y:S02]  /*4ff0*/  FSEL R50, R7, -INF , P0 ;  /* 0xff80000007327808 */ /* 0x002fe40000000000 */
[----:B------:R-:W-:-:S03]  /*5000*/  ISETP.GT.AND P0, PT, R41, 0x58, PT ;  /* 0x000000582900780c */ /* 0x000fc60003f04270 */
[----:B------:R1:W2:Y:S01]  /*5010*/  MUFU.TANH R7, R22 ;  /* 0x0000001600077308 */ /* 0x0002a20000002400 */
[----:B------:R-:W-:Y:S02]  /*5020*/  FSEL R49, R49, -INF , P0 ;  /* 0xff80000031317808 */ /* 0x000fe40000000000 */
[----:B------:R-:W-:-:S04]  /*5030*/  ISETP.GT.AND P0, PT, R41, 0x59, PT ;  /* 0x000000592900780c */ /* 0x000fc80003f04270 */
[----:B------:R-:W-:Y:S01]  /*5040*/  FSEL R48, R48, -INF , P0 ;  /* 0xff80000030307808 */ /* 0x000fe20000000000 */
[----:B------:R-:W3:Y:S01]  /*5050*/  MUFU.TANH R8, R8 ;  /* 0x0000000800087308 */ /* 0x000ee20000002400 */
[----:B------:R-:W-:-:S04]  /*5060*/  ISETP.GT.AND P0, PT, R40, RZ, PT ;  /* 0x000000ff2800720c */ /* 0x000fc80003f04270 */
[----:B-----5:R-:W-:Y:S02]  /*5070*/  FSEL R18, R12, -INF , P0 ;  /* 0xff8000000c127808 */ /* 0x020fe40000000000 */
[C---:B------:R-:W-:Y:S01]  /*5080*/  ISETP.GT.AND P0, PT, R40.reuse, 0x1, PT ;  /* 0x000000012800780c */ /* 0x040fe20003f04270 */
[----:B-1----:R-:W-:Y:S01]  /*5090*/  FMUL.FTZ R22, R15, c[0x0][0x320] ;  /* 0x0000c8000f167a20 */ /* 0x002fe20000410000 */
[----:B------:R-:W-:Y:S01]  /*50a0*/  FMNMX.FTZ R12, R23, R14, !PT ;  /* 0x0000000e170c7209 */ /* 0x000fe20007810000 */
[----:B------:R-:W-:Y:S01]  /*50b0*/  MUFU.TANH R30, R11 ;  /* 0x0000000b001e7308 */ /* 0x000fe20000002400 */
[----:B------:R-:W-:Y:S02]  /*50c0*/  FSEL R15, R13, -INF , P0 ;  /* 0xff8000000d0f7808 */ /* 0x000fe40000000000 */
[----:B------:R-:W-:Y:S02]  /*50d0*/  ISETP.GT.AND P0, PT, R40, 0x8, PT ;  /* 0x000000082800780c */ /* 0x000fe40003f04270 */
[----:B------:R-:W-:-:S02]  /*50e0*/  FMNMX.FTZ R12, R21, R12, !PT ;  /* 0x0000000c150c7209 */ /* 0x000fc40007810000 */
[----:B--2---:R-:W-:Y:S01]  /*50f0*/  FSEL R14, R7, -INF , P0 ;  /* 0xff800000070e7808 */ /* 0x004fe20000000000 */
[----:B------:R-:W1:Y:S01]  /*5100*/  MUFU.TANH R22, R22 ;  /* 0x0000001600167308 */ /* 0x000e620000002400 */
[----:B------:R-:W-:Y:S02]  /*5110*/  ISETP.GT.AND P0, PT, R40, 0x9, PT ;  /* 0x000000092800780c */ /* 0x000fe40003f04270 */
[----:B------:R-:W-:Y:S02]  /*5120*/  FMNMX.FTZ R7, R20, R12, !PT ;  /* 0x0000000c14077209 */ /* 0x000fe40007810000 */
[----:B------:R-:W-:Y:S02]  /*5130*/  FSEL R13, R9, -INF , P0 ;  /* 0xff800000090d7808 */ /* 0x000fe40000000000 */
[----:B------:R-:W-:Y:S01]  /*5140*/  ISETP.GT.AND P0, PT, R40, 0x10, PT ;  /* 0x000000102800780c */ /* 0x000fe20003f04270 */
[----:B------:R2:W4:Y:S01]  /*5150*/  MUFU.TANH R206, R10 ;  /* 0x0000000a00ce7308 */ /* 0x0005220000002400 */
[----:B------:R-:W-:-:S02]  /*5160*/  FMNMX.FTZ R7, R2, R7, !PT ;  /* 0x0000000702077209 */ /* 0x000fc40007810000 */
[----:B---3--:R-:W-:Y:S02]  /*5170*/  FSEL R12, R8, -INF , P0 ;  /* 0xff800000080c7808 */ /* 0x008fe40000000000 */
[----:B------:R-:W-:Y:S02]  /*5180*/  FMNMX.FTZ R7, R17, R7, !PT ;  /* 0x0000000711077209 */ /* 0x000fe40007810000 */
[----:B------:R-:W-:Y:S01]  /*5190*/  ISETP.GT.AND P0, PT, R40, 0x11, PT ;  /* 0x000000112800780c */ /* 0x000fe20003f04270 */
[----:B------:R-:W3:Y:S01]  /*51a0*/  MUFU.TANH R203, R54 ;  /* 0x0000003600cb7308 */ /* 0x000ee20000002400 */
[----:B------:R-:W-:Y:S02]  /*51b0*/  FMNMX.FTZ R7, R16, R7, !PT ;  /* 0x0000000710077209 */ /* 0x000fe40007810000 */
[----:B-1----:R-:W-:Y:S02]  /*51c0*/  FSEL R9, R22, -INF , P0 ;  /* 0xff80000016097808 */ /* 0x002fe40000000000 */
[----:B------:R-:W-:-:S02]  /*51d0*/  ISETP.GT.AND P0, PT, R40, 0x18, PT ;  /* 0x000000182800780c */ /* 0x000fc40003f04270 */
[----:B------:R-:W-:Y:S01]  /*51e0*/  FMNMX.FTZ R7, R37, R7, !PT ;  /* 0x0000000725077209 */ /* 0x000fe20007810000 */
[----:B------:R-:W1:Y:S01]  /*51f0*/  MUFU.TANH R202, R55 ;  /* 0x0000003700ca7308 */ /* 0x000e620000002400 */
[----:B------:R-:W-:Y:S02]  /*5200*/  FSEL R8, R31, -INF , P0 ;  /* 0xff8000001f087808 */ /* 0x000fe40000000000 */
[----:B------:R-:W-:Y:S02]  /*5210*/  ISETP.GT.AND P0, PT, R40, 0x19, PT ;  /* 0x000000192800780c */ /* 0x000fe40003f04270 */
[----:B------:R-:W-:Y:S02]  /*5220*/  FMNMX.FTZ R11, R18, R15, !PT ;  /* 0x0000000f120b7209 */ /* 0x000fe40007810000 */
[----:B--2---:R-:W-:Y:S01]  /*5230*/  FMNMX.FTZ R10, R33, R7, !PT ;  /* 0x00000007210a7209 */ /* 0x004fe20007810000 */
[----:B------:R-:W2:Y:S01]  /*5240*/  MUFU.TANH R201, R46 ;  /* 0x0000002e00c97308 */ /* 0x000ea20000002400 */
[----:B------:R-:W-:-:S02]  /*5250*/  FSEL R7, R0, -INF , P0 ;  /* 0xff80000000077808 */ /* 0x000fc40000000000 */
[----:B------:R-:W-:Y:S02]  /*5260*/  FMNMX.FTZ R11, R14, R11, !PT ;  /* 0x0000000b0e0b7209 */ /* 0x000fe40007810000 */
[----:B------:R-:W-:Y:S02]  /*5270*/  ISETP.GT.AND P0, PT, R40, 0x20, PT ;  /* 0x000000202800780c */ /* 0x000fe40003f04270 */
[----:B------:R-:W-:Y:S01]  /*5280*/  FMNMX.FTZ R10, R32, R10, !PT ;  /* 0x0000000a200a7209 */ /* 0x000fe20007810000 */
[----:B------:R-:W5:Y:S01]  /*5290*/  MUFU.TANH R200, R47 ;  /* 0x0000002f00c87308 */ /* 0x000f620000002400 */
[----:B------:R-:W-:Y:S02]  /*52a0*/  FMNMX.FTZ R11, R13, R11, !PT ;  /* 0x0000000b0d0b7209 */ /* 0x000fe40007810000 */
[----:B------:R-:W-:Y:S02]  /*52b0*/  FSEL R36, R26, -INF , P0 ;  /* 0xff8000001a247808 */ /* 0x000fe40000000000 */
[----:B------:R-:W-:-:S02]  /*52c0*/  FMNMX.FTZ R0, R29, R10, !PT ;  /* 0x0000000a1d007209 */ /* 0x000fc40007810000 */
[----:B------:R-:W-:Y:S01]  /*52d0*/  ISETP.GT.AND P0, PT, R40, 0x21, PT ;  /* 0x000000212800780c */ /* 0x000fe20003f04270 */
[----:B------:R-:W1:Y:S01]  /*52e0*/  MUFU.TANH R199, R42 ;  /* 0x0000002a00c77308 */ /* 0x000e620000002400 */
[----:B------:R-:W-:Y:S02]  /*52f0*/  FMNMX.FTZ R11, R12, R11, !PT ;  /* 0x0000000b0c0b7209 */ /* 0x000fe40007810000 */
[----:B------:R-:W-:Y:S02]  /*5300*/  FMNMX.FTZ R0, R193, R0, !PT ;  /* 0x00000000c1007209 */ /* 0x000fe40007810000 */
[----:B------:R-:W-:Y:S02]  /*5310*/  FSEL R31, R19, -INF , P0 ;  /* 0xff800000131f7808 */ /* 0x000fe40000000000 */
[----:B------:R-:W-:Y:S01]  /*5320*/  ISETP.GT.AND P0, PT, R40, 0x28, PT ;  /* 0x000000282800780c */ /* 0x000fe20003f04270 */
[----:B------:R-:W1:Y:S01]  /*5330*/  MUFU.TANH R198, R43 ;  /* 0x0000002b00c67308 */ /* 0x000e620000002400 */
[----:B------:R-:W-:-:S02]  /*5340*/  FMNMX.FTZ R11, R9, R11, !PT ;  /* 0x0000000b090b7209 */ /* 0x000fc40007810000 */
[----:B------:R-:W-:Y:S02]  /*5350*/  FMNMX.FTZ R0, R192, R0, !PT ;  /* 0x00000000c0007209 */ /* 0x000fe40007810000 */
[----:B----4-:R-:W-:Y:S02]  /*5360*/  FSEL R206, R206, -INF , P0 ;  /* 0xff800000cece7808 */ /* 0x010fe40000000000 */
[----:B------:R-:W-:Y:S01]  /*5370*/  ISETP.GT.AND P0, PT, R40, 0x29, PT ;  /* 0x000000292800780c */ /* 0x000fe20003f04270 */
[----:B------:R-:W4:Y:S01]  /*5380*/  MUFU.TANH R185, R38 ;  /* 0x0000002600b97308 */ /* 0x000f220000002400 */
[----:B------:R-:W-:Y:S02]  /*5390*/  FMNMX.FTZ R11, R8, R11, !PT ;  /* 0x0000000b080b7209 */ /* 0x000fe40007810000 */
[----:B------:R-:W-:Y:S02]  /*53a0*/  FMNMX.FTZ R0, R205, R0, !PT ;  /* 0x00000000cd007209 */ /* 0x000fe40007810000 */
[----:B------:R-:W-:-:S02]  /*53b0*/  FSEL R30, R30, -INF , P0 ;  /* 0xff8000001e1e7808 */ /* 0x000fc40000000000 */
[----:B------:R-:W-:Y:S01]  /*53c0*/  FMNMX.FTZ R11, R7, R11, !PT ;  /* 0x0000000b070b7209 */ /* 0x000fe20007810000 */
[----:B------:R-:W1:Y:S01]  /*53d0*/  MUFU.TANH R184, R39 ;  /* 0x0000002700b87308 */ /* 0x000e620000002400 */
[----:B------:R-:W-:Y:S02]  /*53e0*/  ISETP.GT.AND P0, PT, R40, 0x30, PT ;  /* 0x000000302800780c */ /* 0x000fe40003f04270 */
[----:B------:R-:W-:Y:S02]  /*53f0*/  FMNMX.FTZ R0, R204, R0, !PT ;  /* 0x00000000cc007209 */ /* 0x000fe40007810000 */
[----:B------:R-:W-:Y:S02]  /*5400*/  FMNMX.FTZ R11, R36, R11, !PT ;  /* 0x0000000b240b7209 */ /* 0x000fe40007810000 */
[----:B---3--:R-:W-:Y:S01]  /*5410*/  FSEL R203, R203, -INF , P0 ;  /* 0xff800000cbcb7808 */ /* 0x008fe20000000000 */
[----:B------:R-:W3:Y:S01]  /*5420*/  MUFU.TANH R183, R58 ;  /* 0x0000003a00b77308 */ /* 0x000ee20000002400 */
[----:B------:R-:W-:-:S02]  /*5430*/  FMNMX.FTZ R0, R197, R0, !PT ;  /* 0x00000000c5007209 */ /* 0x000fc40007810000 */
[----:B------:R-:W-:Y:S02]  /*5440*/  ISETP.GT.AND P0, PT, R40, 0x31, PT ;  /* 0x000000312800780c */ /* 0x000fe40003f04270 */
[----:B------:R-:W-:Y:S02]  /*5450*/  FMNMX.FTZ R11, R31, R11, !PT ;  /* 0x0000000b1f0b7209 */ /* 0x000fe40007810000 */
[----:B------:R-:W-:Y:S01]  /*5460*/  FMNMX.FTZ R0, R196, R0, !PT ;  /* 0x00000000c4007209 */ /* 0x000fe20007810000 */
[----:B------:R2:W2:Y:S01]  /*5470*/  MUFU.TANH R182, R59 ;  /* 0x0000003b00b67308 */ /* 0x0004a20000002400 */
[----:B-1----:R-:W-:Y:S02]  /*5480*/  FSEL R202, R202, -INF , P0 ;  /* 0xff800000caca7808 */ /* 0x002fe40000000000 */
[----:B------:R-:W-:Y:S02]  /*5490*/  ISETP.GT.AND P0, PT, R40, 0x38, PT ;  /* 0x000000382800780c */ /* 0x000fe40003f04270 */
[----:B------:R-:W-:-:S02]  /*54a0*/  FMNMX.FTZ R11, R206, R11, !PT ;  /* 0x0000000bce0b7209 */ /* 0x000fc40007810000 */
[----:B------:R-:W-:Y:S02]  /*54b0*/  FMNMX.FTZ R0, R195, R0, !PT ;  /* 0x00000000c3007209 */ /* 0x000fe40007810000 */
[----:B------:R-:W-:Y:S02]  /*54c0*/  FSEL R187, R187, -INF , P0 ;  /* 0xff800000bbbb7808 */ /* 0x000fe40000000000 */
[----:B------:R-:W-:Y:S02]  /*54d0*/  ISETP.GT.AND P0, PT, R40, 0x39, PT ;  /* 0x000000392800780c */ /* 0x000fe40003f04270 */
[----:B------:R-:W-:Y:S02]  /*54e0*/  FMNMX.FTZ R11, R30, R11, !PT ;  /* 0x0000000b1e0b7209 */ /* 0x000fe40007810000 */
[----:B------:R-:W-:Y:S01]  /*54f0*/  FMNMX.FTZ R0, R194, R0, !PT ;  /* 0x00000000c2007209 */ /* 0x000fe20007810000 */
[----:B--2---:R-:W-:Y:S01]  /*5500*/  LDSM.16.MT88.4 R56, [R241+0x3100] ;  /* 0x00310000f138783b */ /* 0x004fe20000004200 */
[----:B------:R-:W-:-:S02]  /*5510*/  FSEL R186, R186, -INF , P0 ;  /* 0xff800000baba7808 */ /* 0x000fc40000000000 */
[----:B------:R-:W-:Y:S02]  /*5520*/  FMNMX.FTZ R11, R203, R11, !PT ;  /* 0x0000000bcb0b7209 */ /* 0x000fe40007810000 */
[----:B------:R-:W-:Y:S02]  /*5530*/  ISETP.GT.AND P0, PT, R40, 0x40, PT ;  /* 0x000000402800780c */ /* 0x000fe40003f04270 */
[----:B------:R-:W-:Y:S02]  /*5540*/  FMNMX.FTZ R0, R51, R0, !PT ;  /* 0x0000000033007209 */ /* 0x000fe40007810000 */
[----:B------:R-:W-:Y:S02]  /*5550*/  FMNMX.FTZ R11, R202, R11, !PT ;  /* 0x0000000bca0b7209 */ /* 0x000fe40007810000 */
[----:B------:R-:W-:Y:S02]  /*5560*/  FSEL R201, R201, -INF , P0 ;  /* 0xff800000c9c97808 */ /* 0x000fe40000000000 */
[----:B------:R-:W-:-:S02]  /*5570*/  FMNMX.FTZ R0, R50, R0, !PT ;  /* 0x0000000032007209 */ /* 0x000fc40007810000 */
[----:B------:R-:W-:Y:S02]  /*5580*/  ISETP.GT.AND P0, PT, R40, 0x41, PT ;  /* 0x000000412800780c */ /* 0x000fe40003f04270 */
[----:B------:R-:W-:Y:S02]  /*5590*/  FMNMX.FTZ R11, R187, R11, !PT ;  /* 0x0000000bbb0b7209 */ /* 0x000fe40007810000 */
[----:B------:R-:W-:Y:S02]  /*55a0*/  FMNMX.FTZ R0, R49, R0, !PT ;  /* 0x0000000031007209 */ /* 0x000fe40007810000 */
[----:B-----5:R-:W-:Y:S02]  /*55b0*/  FSEL R200, R200, -INF , P0 ;  /* 0xff800000c8c87808 */ /* 0x020fe40000000000 */
[----:B------:R-:W-:Y:S02]  /*55c0*/  ISETP.GT.AND P0, PT, R40, 0x48, PT ;  /* 0x000000482800780c */ /* 0x000fe40003f04270 */
[----:B------:R-:W-:-:S02]  /*55d0*/  FMNMX.FTZ R11, R186, R11, !PT ;  /* 0x0000000bba0b7209 */ /* 0x000fc40007810000 */
[----:B------:R-:W-:Y:S02]  /*55e0*/  FMNMX.FTZ R0, R48, R0, !PT ;  /* 0x0000000030007209 */ /* 0x000fe40007810000 */
[----:B------:R-:W-:Y:S02]  /*55f0*/  FSEL R199, R199, -INF , P0 ;  /* 0xff800000c7c77808 */ /* 0x000fe40000000000 */
[----:B------:R-:W-:Y:S01]  /*5600*/  ISETP.GT.AND P0, PT, R40, 0x49, PT ;  /* 0x000000492800780c */ /* 0x000fe20003f04270 */
[----:B------:R-:W1:Y:S01]  /*5610*/  SHFL.BFLY PT, R10, R0, 0x2, 0x1f ;  /* 0x0c401f00000a7f89 */ /* 0x000e6200000e0000 */
[----:B------:R-:W-:Y:S02]  /*5620*/  FMNMX.FTZ R11, R201, R11, !PT ;  /* 0x0000000bc90b7209 */ /* 0x000fe40007810000 */
[----:B------:R-:W-:Y:S02]  /*5630*/  FSEL R198, R198, -INF , P0 ;  /* 0xff800000c6c67808 */ /* 0x000fe40000000000 */
[----:B------:R-:W-:-:S02]  /*5640*/  FMNMX.FTZ R11, R200, R11, !PT ;  /* 0x0000000bc80b7209 */ /* 0x000fc40007810000 */
[C---:B------:R-:W-:Y:S02]  /*5650*/  ISETP.GT.AND P0, PT, R40.reuse, 0x50, PT ;  /* 0x000000502800780c */ /* 0x040fe40003f04270 */
[----:B------:R-:W-:Y:S02]  /*5660*/  FMNMX.FTZ R11, R199, R11, !PT ;  /* 0x0000000bc70b7209 */ /* 0x000fe40007810000 */
[----:B----4-:R-:W-:Y:S02]  /*5670*/  FSEL R185, R185, -INF , P0 ;  /* 0xff800000b9b97808 */ /* 0x010fe40000000000 */
[----:B------:R-:W-:Y:S02]  /*5680*/  ISETP.GT.AND P0, PT, R40, 0x51, PT ;  /* 0x000000512800780c */ /* 0x000fe40003f04270 */
[----:B------:R-:W-:Y:S02]  /*5690*/  FMNMX.FTZ R11, R198, R11, !PT ;  /* 0x0000000bc60b7209 */ /* 0x000fe40007810000 */
[----:B------:R-:W-:-:S02]  /*56a0*/  FSEL R184, R184, -INF , P0 ;  /* 0xff800000b8b87808 */ /* 0x000fc40000000000 */
[C---:B------:R-:W-:Y:S02]  /*56b0*/  ISETP.GT.AND P0, PT, R40.reuse, 0x58, PT ;  /* 0x000000582800780c */ /* 0x040fe40003f04270 */
[----:B------:R-:W-:Y:S02]  /*56c0*/  FMNMX.FTZ R11, R185, R11, !PT ;  /* 0x0000000bb90b7209 */ /* 0x000fe40007810000 */
[----:B---3--:R-:W-:Y:S02]  /*56d0*/  FSEL R183, R183, -INF , P0 ;  /* 0xff800000b7b77808 */ /* 0x008fe40000000000 */
[----:B------:R-:W-:Y:S02]  /*56e0*/  ISETP.GT.AND P0, PT, R40, 0x59, PT ;  /* 0x000000592800780c */ /* 0x000fe40003f04270 */
[----:B------:R-:W-:Y:S02]  /*56f0*/  FMNMX.FTZ R11, R184, R11, !PT ;  /* 0x0000000bb80b7209 */ /* 0x000fe40007810000 */
[----:B------:R-:W-:-:S02]  /*5700*/  FSEL R182, R182, -INF , P0 ;  /* 0xff800000b6b67808 */ /* 0x000fc40000000000 */
        /* <DEDUP_REMOVED lines=13> */
[--C-:B------:R-:W-:Y:S02]  /*57e0*/  FFMA.FTZ R25, R24, c[0x0][0x2d0], -R181.reuse ;  /* 0x0000b40018197a23 */ /* 0x100fe400000108b5 */
[--C-:B------:R-:W-:Y:S01]  /*57f0*/  FFMA.FTZ R24, R23, c[0x0][0x2d0], -R181.reuse ;  /* 0x0000b40017187a23 */ /* 0x100fe200000108b5 */
[----:B------:R-:W-:Y:S01]  /*5800*/  MUFU.EX2 R39, R39 ;  /* 0x0000002700277308 */ /* 0x000fe20000000800 */
[--C-:B------:R-:W-:Y:S02]  /*5810*/  FFMA.FTZ R45, R21, c[0x0][0x2d0], -R181.reuse ;  /* 0x0000b400152d7a23 */ /* 0x100fe400000108b5 */
[----:B------:R-:W-:-:S02]  /*5820*/  FFMA.FTZ R40, R20, c[0x0][0x2d0], -R181 ;  /* 0x0000b40014287a23 */ /* 0x000fc400000108b5 */
[--C-:B------:R-:W-:Y:S01]  /*5830*/  FFMA.FTZ R38, R17, c[0x0][0x2d0], -R181.reuse ;  /* 0x0000b40011267a23 */ /* 0x100fe200000108b5 */
[----:B------:R-:W-:Y:S01]  /*5840*/  LDSM.16.MT88.4 R20, [R240+0x3900] ;  /* 0x00390000f014783b */ /* 0x000fe20000004200 */
[--C-:B------:R-:W-:Y:S01]  /*5850*/  FFMA.FTZ R34, R16, c[0x0][0x2d0], -R181.reuse ;  /* 0x0000b40010227a23 */ /* 0x100fe200000108b5 */
[----:B------:R-:W-:Y:S01]  /*5860*/  MUFU.EX2 R26, R26 ;  /* 0x0000001a001a7308 */ /* 0x000fe20000000800 */
[--C-:B------:R-:W-:Y:S01]  /*5870*/  FFMA.FTZ R37, R37, c[0x0][0x2d0], -R181.reuse ;  /* 0x0000b40025257a23 */ /* 0x100fe200000108b5 */
[----:B-1----:R-:W-:Y:S01]  /*5880*/  FMNMX.FTZ R2, R11, R10, !PT ;  /* 0x0000000a0b027209 */ /* 0x002fe20007810000 */
[--C-:B------:R-:W-:Y:S02]  /*5890*/  FFMA.FTZ R33, R33, c[0x0][0x2d0], -R181.reuse ;  /* 0x0000b40021217a23 */ /* 0x100fe400000108b5 */
[--C-:B------:R-:W-:Y:S01]  /*58a0*/  FFMA.FTZ R32, R32, c[0x0][0x2d0], -R181.reuse ;  /* 0x0000b40020207a23 */ /* 0x100fe200000108b5 */
[C---:B------:R-:W-:Y:S01]  /*58b0*/  FSETP.NEU.FTZ.AND P0, PT, R2.reuse, -INF , PT ;  /* 0xff8000000200780b */ /* 0x040fe20003f1d000 */
[----:B------:R-:W-:Y:S01]  /*58c0*/  FMUL.FTZ R180, R2, c[0x0][0x2d0] ;  /* 0x0000b40002b47a20 */ /* 0x000fe20000410000 */
[----:B------:R-:W1:Y:S01]  /*58d0*/  MUFU.EX2 R25, R25 ;  /* 0x0000001900197308 */ /* 0x000e620000000800 */
[----:B------:R-:W-:-:S02]  /*58e0*/  FFMA.FTZ R29, R29, c[0x0][0x2d0], -R181 ;  /* 0x0000b4001d1d7a23 */ /* 0x000fc400000108b5 */
[--C-:B------:R-:W-:Y:S01]  /*58f0*/  FFMA.FTZ R193, R193, c[0x0][0x2d0], -R181.reuse ;  /* 0x0000b400c1c17a23 */ /* 0x100fe200000108b5 */
[----:B------:R-:W-:Y:S01]  /*5900*/  FSEL R180, R180, RZ, P0 ;  /* 0x000000ffb4b47208 */ /* 0x000fe20000000000 */
[--C-:B------:R-:W-:Y:S01]  /*5910*/  FFMA.FTZ R192, R192, c[0x0][0x2d0], -R181.reuse ;  /* 0x0000b400c0c07a23 */ /* 0x100fe200000108b5 */
[----:B------:R-:W-:Y:S01]  /*5920*/  PLOP3.LUT P0, PT, PT, PT, UP0, 0x40, 0x0 ;  /* 0x000000000000781c */ /* 0x000fe20003f0e808 */
[----:B------:R-:W-:Y:S01]  /*5930*/  FFMA.FTZ R196, R196, c[0x0][0x2d0], -R181 ;  /* 0x0000b400c4c47a23 */ /* 0x000fe200000108b5 */
[----:B------:R-:W-:Y:S01]  /*5940*/  MUFU.EX2 R24, R24 ;  /* 0x0000001800187308 */ /* 0x000fe20000000800 */
[--C-:B------:R-:W-:Y:S02]  /*5950*/  FFMA.FTZ R46, R18, c[0x0][0x2d0], -R180.reuse ;  /* 0x0000b400122e7a23 */ /* 0x100fe400000108b4 */
[--C-:B------:R-:W-:Y:S01]  /*5960*/  FFMA.FTZ R27, R15, c[0x0][0x2d0], -R180.reuse ;  /* 0x0000b4000f1b7a23 */ /* 0x100fe200000108b4 */
[----:B------:R-:W-:Y:S01]  /*5970*/  LDSM.16.MT88.4 R16, [R247+0x3900] ;  /* 0x00390000f710783b */ /* 0x000fe20000004200 */
[----:B------:R-:W-:-:S02]  /*5980*/  FFMA.FTZ R47, R14, c[0x0][0x2d0], -R180 ;  /* 0x0000b4000e2f7a23 */ /* 0x000fc400000108b4 */
[--C-:B------:R-:W-:Y:S01]  /*5990*/  FFMA.FTZ R44, R13, c[0x0][0x2d0], -R180.reuse ;  /* 0x0000b4000d2c7a23 */ /* 0x100fe200000108b4 */
[----:B------:R-:W2:Y:S01]  /*59a0*/  MUFU.EX2 R45, R45 ;  /* 0x0000002d002d7308 */ /* 0x000ea20000000800 */
[--C-:B------:R-:W-:Y:S01]  /*59b0*/  FFMA.FTZ R43, R12, c[0x0][0x2d0], -R180.reuse ;  /* 0x0000b4000c2b7a23 */ /* 0x100fe200000108b4 */
[----:B-1----:R-:W-:Y:S01]  /*59c0*/  F2FP.PACK_AB R128, R25, R26 ;  /* 0x0000001a1980723e */ /* 0x002fe200000000ff */
[--C-:B------:R-:W-:Y:S01]  /*59d0*/  FFMA.FTZ R42, R9, c[0x0][0x2d0], -R180.reuse ;  /* 0x0000b400092a7a23 */ /* 0x100fe200000108b4 */
[----:B------:R-:W1:Y:S01]  /*59e0*/  LDSM.16.MT88.4 R12, [R247+0x900] ;  /* 0x00090000f70c783b */ /* 0x000e620000004200 */
[--C-:B------:R-:W-:Y:S02]  /*59f0*/  FFMA.FTZ R41, R8, c[0x0][0x2d0], -R180.reuse ;  /* 0x0000b40008297a23 */ /* 0x100fe400000108b4 */
[--C-:B------:R-:W-:Y:S01]  /*5a00*/  FFMA.FTZ R35, R7, c[0x0][0x2d0], -R180.reuse ;  /* 0x0000b40007237a23 */ /* 0x100fe200000108b4 */
[----:B------:R-:W-:Y:S01]  /*5a10*/  MUFU.EX2 R46, R46 ;  /* 0x0000002e002e7308 */ /* 0x000fe20000000800 */
[----:B------:R-:W3:Y:S01]  /*5a20*/  LDSM.16.MT88.4 R8, [R242+0x900] ;  /* 0x00090000f208783b */ /* 0x000ee20000004200 */
[----:B------:R-:W-:-:S02]  /*5a30*/  FFMA.FTZ R36, R36, c[0x0][0x2d0], -R180 ;  /* 0x0000b40024247a23 */ /* 0x000fc400000108b4 */
[--C-:B------:R-:W-:Y:S02]  /*5a40*/  FFMA.FTZ R31, R31, c[0x0][0x2d0], -R180.reuse ;  /* 0x0000b4001f1f7a23 */ /* 0x100fe400000108b4 */
[--C-:B------:R-:W-:Y:S02]  /*5a50*/  FFMA.FTZ R3, R30, c[0x0][0x2d0], -R180.reuse ;  /* 0x0000b4001e037a23 */ /* 0x100fe400000108b4 */
[----:B------:R-:W4:Y:S01]  /*5a60*/  MUFU.EX2 R27, R27 ;  /* 0x0000001b001b7308 */ /* 0x000f220000000800 */
[----:B--2---:R-:W-:Y:S01]  /*5a70*/  F2FP.PACK_AB R130, R45, R24 ;  /* 0x000000182d82723e */ /* 0x004fe200000000ff */
[--C-:B------:R-:W-:Y:S02]  /*5a80*/  FFMA.FTZ R206, R206, c[0x0][0x2d0], -R180.reuse ;  /* 0x0000b400cece7a23 */ /* 0x100fe400000108b4 */
[--C-:B------:R-:W-:Y:S02]  /*5a90*/  FFMA.FTZ R187, R187, c[0x0][0x2d0], -R180.reuse ;  /* 0x0000b400bbbb7a23 */ /* 0x100fe400000108b4 */
[----:B------:R-:W-:-:S02]  /*5aa0*/  FFMA.FTZ R186, R186, c[0x0][0x2d0], -R180 ;  /* 0x0000b400baba7a23 */ /* 0x000fc400000108b4 */
[----:B------:R-:W-:Y:S01]  /*5ab0*/  MUFU.EX2 R47, R47 ;  /* 0x0000002f002f7308 */ /* 0x000fe20000000800 */
[--C-:B------:R-:W-:Y:S02]  /*5ac0*/  FFMA.FTZ R195, R195, c[0x0][0x2d0], -R181.reuse ;  /* 0x0000b400c3c37a23 */ /* 0x100fe400000108b5 */
[----:B------:R-:W-:Y:S02]  /*5ad0*/  FFMA.FTZ R194, R194, c[0x0][0x2d0], -R181 ;  /* 0x0000b400c2c27a23 */ /* 0x000fe400000108b5 */
[--C-:B------:R-:W-:Y:S02]  /*5ae0*/  FFMA.FTZ R201, R201, c[0x0][0x2d0], -R180.reuse ;  /* 0x0000b400c9c97a23 */ /* 0x100fe400000108b4 */
[--C-:B------:R-:W-:Y:S01]  /*5af0*/  FFMA.FTZ R200, R200, c[0x0][0x2d0], -R180.reuse ;  /* 0x0000b400c8c87a23 */ /* 0x100fe200000108b4 */
[----:B------:R-:W2:Y:S01]  /*5b00*/  MUFU.EX2 R44, R44 ;  /* 0x0000002c002c7308 */ /* 0x000ea20000000800 */
[----:B----4-:R-:W-:Y:S01]  /*5b10*/  F2FP.PACK_AB R129, R27, R46 ;  /* 0x0000002e1b81723e */ /* 0x010fe200000000ff */
[----:B------:R-:W-:-:S02]  /*5b20*/  FFMA.FTZ R199, R199, c[0x0][0x2d0], -R180 ;  /* 0x0000b400c7c77a23 */ /* 0x000fc400000108b4 */
[--C-:B------:R-:W-:Y:S02]  /*5b30*/  FFMA.FTZ R51, R51, c[0x0][0x2d0], -R181.reuse ;  /* 0x0000b40033337a23 */ /* 0x100fe400000108b5 */
[--C-:B------:R-:W-:Y:S02]  /*5b40*/  FFMA.FTZ R50, R50, c[0x0][0x2d0], -R181.reuse ;  /* 0x0000b40032327a23 */ /* 0x100fe400000108b5 */
[----:B------:R-:W4:Y:S01]  /*5b50*/  MUFU.EX2 R40, R40 ;  /* 0x0000002800287308 */ /* 0x000f220000000800 */
[--C-:B------:R-:W-:Y:S02]  /*5b60*/  FFMA.FTZ R49, R49, c[0x0][0x2d0], -R181.reuse ;  /* 0x0000b40031317a23 */ /* 0x100fe400000108b5 */
[----:B------:R-:W-:Y:S02]  /*5b70*/  FFMA.FTZ R48, R48, c[0x0][0x2d0], -R181 ;  /* 0x0000b40030307a23 */ /* 0x000fe400000108b5 */
[----:B------:R-:W-:Y:S02]  /*5b80*/  FFMA.FTZ R184, R184, c[0x0][0x2d0], -R180 ;  /* 0x0000b400b8b87a23 */ /* 0x000fe400000108b4 */
[----:B------:R-:W-:Y:S01]  /*5b90*/  FADD.FTZ R25, R26, R25 ;  /* 0x000000191a197221 */ /* 0x000fe20000010000 */
[----:B--2---:R-:W-:Y:S01]  /*5ba0*/  F2FP.PACK_AB R131, R44, R47 ;  /* 0x0000002f2c83723e */ /* 0x004fe200000000ff */
[----:B------:R-:W-:Y:S01]  /*5bb0*/  MUFU.EX2 R38, R38 ;  /* 0x0000002600267308 */ /* 0x000fe20000000800 */
[----:B------:R-:W-:-:S02]  /*5bc0*/  FADD.FTZ R27, R46, R27 ;  /* 0x0000001b2e1b7221 */ /* 0x000fc40000010000 */
[----:B------:R-:W-:Y:S02]  /*5bd0*/  FADD.FTZ R46, R24, R25 ;  /* 0x00000019182e7221 */ /* 0x000fe40000010000 */
[----:B------:R-:W-:Y:S01]  /*5be0*/  FADD.FTZ R47, R47, R27 ;  /* 0x0000001b2f2f7221 */ /* 0x000fe20000010000 */
[C---:B------:R-:W-:Y:S01]  /*5bf0*/  HMMA.16816.F32 R176, R128.reuse, R172, RZ ;  /* 0x000000ac80b0723c */ /* 0x040fe200000018ff */
[----:B----4-:R-:W-:Y:S01]  /*5c00*/  F2FP.PACK_AB R4, R39, R40 ;  /* 0x000000282704723e */ /* 0x010fe200000000ff */
[----:B------:R-:W2:Y:S01]  /*5c10*/  MUFU.EX2 R34, R34 ;  /* 0x0000002200227308 */ /* 0x000ea20000000800 */
[----:B------:R-:W-:Y:S01]  /*5c20*/  FADD.FTZ R46, R45, R46 ;  /* 0x0000002e2d2e7221 */ /* 0x000fe20000010000 */
[----:B------:R-:W-:Y:S01]  /*5c30*/  LDSM.16.MT88.4 R24, [R247+0x5900] ;  /* 0x00590000f718783b */ /* 0x000fe20000004200 */
[----:B------:R-:W-:Y:S02]  /*5c40*/  FADD.FTZ R47, R44, R47 ;  /* 0x0000002f2c2f7221 */ /* 0x000fe40000010000 */
[----:B------:R-:W-:Y:S01]  /*5c50*/  FADD.FTZ R46, R40, R46 ;  /* 0x0000002e282e7221 */ /* 0x000fe20000010000 */
[----:B------:R-:W-:Y:S02]  /*5c60*/  HMMA.16816.F32 R168, R128, R164, RZ ;  /* 0x000000a480a8723c */ /* 0x000fe400000018ff */
[----:B------:R-:W4:Y:S01]  /*5c70*/  MUFU.EX2 R43, R43 ;  /* 0x0000002b002b7308 */ /* 0x000f220000000800 */
[----:B------:R-:W-:-:S05]  /*5c80*/  FADD.FTZ R46, R39, R46 ;  /* 0x0000002e272e7221 */ /* 0x000fca0000010000 */
[----:B------:R-:W-:Y:S02]  /*5c90*/  HMMA.16816.F32 R172, R128, R174, RZ ;  /* 0x000000ae80ac723c */ /* 0x000fe400000018ff */
[----:B------:R-:W5:Y:S01]  /*5ca0*/  MUFU.EX2 R42, R42 ;  /* 0x0000002a002a7308 */ /* 0x000f620000000800 */
[----:B--2---:R-:W-:Y:S01]  /*5cb0*/  F2FP.PACK_AB R6, R34, R38 ;  /* 0x000000262206723e */ /* 0x004fe200000000ff */
[----:B------:R-:W-:-:S04]  /*5cc0*/  FADD.FTZ R38, R38, R46 ;  /* 0x0000002e26267221 */ /* 0x000fc80000010000 */
[----:B------:R-:W-:Y:S01]  /*5cd0*/  HMMA.16816.F32 R164, R128, R166, RZ ;  /* 0x000000a680a4723c */ /* 0x000fe200000018ff */
[----:B------:R-:W-:Y:S01]  /*5ce0*/  FADD.FTZ R38, R34, R38 ;  /* 0x0000002622267221 */ /* 0x000fe20000010000 */
[----:B------:R-:W-:Y:S01]  /*5cf0*/  MUFU.EX2 R41, R41 ;  /* 0x0000002900297308 */ /* 0x000fe20000000800 */
[----:B----4-:R-:W-:-:S05]  /*5d00*/  FADD.FTZ R47, R43, R47 ;  /* 0x0000002f2b2f7221 */ /* 0x010fca0000010000 */
[----:B------:R-:W-:Y:S02]  /*5d10*/  HMMA.16816.F32 R160, R128, R156, RZ ;  /* 0x0000009c80a0723c */ /* 0x000fe400000018ff */
[----:B------:R-:W2:Y:S01]  /*5d20*/  MUFU.EX2 R35, R35 ;  /* 0x0000002300237308 */ /* 0x000ea20000000800 */
[C---:B-----5:R-:W-:Y:S01]  /*5d30*/  F2FP.PACK_AB R5, R42.reuse, R43 ;  /* 0x0000002b2a05723e */ /* 0x060fe200000000ff */
        /* <DEDUP_REMOVED lines=10> */
[C---:B-1----:R-:W-:Y:S02]  /*5de0*/  HMMA.16816.F32 R176, R4.reuse, R12, R176 ;  /* 0x0000000c04b0723c */ /* 0x042fe400000018b0 */
[----:B------:R-:W-:Y:S06]  /*5df0*/  MUFU.EX2 R29, R29 ;  /* 0x0000001d001d7308 */ /* 0x000fec0000000800 */
[C---:B------:R-:W-:Y:S01]  /*5e00*/  HMMA.16816.F32 R172, R4.reuse, R14, R172 ;  /* 0x0000000e04ac723c */ /* 0x040fe200000018ac */
[----:B------:R-:W1:Y:S01]  /*5e10*/  LDSM.16.MT88.4 R12, [R242+0x3900] ;  /* 0x00390000f20c783b */ /* 0x000e620000004200 */
[----:B------:R-:W-:Y:S06]  /*5e20*/  MUFU.EX2 R36, R36 ;  /* 0x0000002400247308 */ /* 0x000fec0000000800 */
[C---:B---3--:R-:W-:Y:S02]  /*5e30*/  HMMA.16816.F32 R168, R4.reuse, R8, R168 ;  /* 0x0000000804a8723c */ /* 0x048fe400000018a8 */
[----:B------:R-:W3:Y:S06]  /*5e40*/  MUFU.EX2 R31, R31 ;  /* 0x0000001f001f7308 */ /* 0x000eec0000000800 */
[----:B------:R-:W-:Y:S01]  /*5e50*/  HMMA.16816.F32 R164, R4, R10, R164 ;  /* 0x0000000a04a4723c */ /* 0x000fe200000018a4 */
[----:B------:R-:W4:Y:S01]  /*5e60*/  LDSM.16.MT88.4 R8, [R241+0x3900] ;  /* 0x00390000f108783b */ /* 0x000f220000004200 */
[----:B------:R-:W-:Y:S06]  /*5e70*/  MUFU.EX2 R30, R206 ;  /* 0x000000ce001e7308 */ /* 0x000fec0000000800 */
[C---:B------:R-:W-:Y:S02]  /*5e80*/  HMMA.16816.F32 R132, R128.reuse, R134, RZ ;  /* 0x000000868084723c */ /* 0x040fe400000018ff */
[----:B------:R-:W5:Y:S06]  /*5e90*/  MUFU.EX2 R3, R3 ;  /* 0x0000000300037308 */ /* 0x000f6c0000000800 */
[----:B------:R-:W-:Y:S02]  /*5ea0*/  HMMA.16816.F32 R56, R128, R58, RZ ;  /* 0x0000003a8038723c */ /* 0x000fe400000018ff */
[----:B------:R-:W1:Y:S06]  /*5eb0*/  MUFU.EX2 R193, R193 ;  /* 0x000000c100c17308 */ /* 0x000e6c0000000800 */
[C---:B------:R-:W-:Y:S02]  /*5ec0*/  HMMA.16816.F32 R160, R4.reuse, R68, R160 ;  /* 0x0000004404a0723c */ /* 0x040fe400000018a0 */
[----:B------:R-:W-:Y:S06]  /*5ed0*/  MUFU.EX2 R192, R192 ;  /* 0x000000c000c07308 */ /* 0x000fec0000000800 */
[----:B------:R-:W-:Y:S02]  /*5ee0*/  HMMA.16816.F32 R156, R4, R70, R156 ;  /* 0x00000046049c723c */ /* 0x000fe4000000189c */
        /* <DEDUP_REMOVED lines=9> */
[C---:B-1----:R-:W-:Y:S02]  /*5f80*/  HMMA.16816.F32 R136, R4.reuse, R12, R136 ;  /* 0x0000000c0488723c */ /* 0x042fe40000001888 */
[----:B------:R-:W-:Y:S06]  /*5f90*/  MUFU.EX2 R201, R201 ;  /* 0x000000c900c97308 */ /* 0x000fec0000000800 */
[C---:B------:R-:W-:Y:S01]  /*5fa0*/  HMMA.16816.F32 R132, R4.reuse, R14, R132 ;  /* 0x0000000e0484723c */ /* 0x040fe20000001884 */
[----:B------:R-:W1:Y:S01]  /*5fb0*/  LDSM.16.MT88.4 R12, [R241+0x6900] ;  /* 0x00690000f10c783b */ /* 0x000e620000004200 */
[----:B------:R-:W-:Y:S06]  /*5fc0*/  MUFU.EX2 R200, R200 ;  /* 0x000000c800c87308 */ /* 0x000fec0000000800 */
[C---:B----4-:R-:W-:Y:S02]  /*5fd0*/  HMMA.16816.F32 R52, R4.reuse, R8, R52 ;  /* 0x000000080434723c */ /* 0x050fe40000001834 */
[----:B------:R-:W-:Y:S06]  /*5fe0*/  MUFU.EX2 R51, R51 ;  /* 0x0000003300337308 */ /* 0x000fec0000000800 */
[C---:B------:R-:W-:Y:S01]  /*5ff0*/  HMMA.16816.F32 R56, R4.reuse, R10, R56 ;  /* 0x0000000a0438723c */ /* 0x040fe20000001838 */
[----:B------:R-:W4:Y:S01]  /*6000*/  LDSM.16.MT88.4 R8, [R240+0x6900] ;  /* 0x00690000f008783b */ /* 0x000f220000004200 */
[----:B------:R-:W-:Y:S06]  /*6010*/  MUFU.EX2 R50, R50 ;  /* 0x0000003200327308 */ /* 0x000fec0000000800 */
[C---:B------:R-:W-:Y:S02]  /*6020*/  HMMA.16816.F32 R68, R4.reuse, R80, R68 ;  /* 0x000000500444723c */ /* 0x040fe40000001844 */
[----:B------:R-:W-:Y:S06]  /*6030*/  MUFU.EX2 R49, R49 ;  /* 0x0000003100317308 */ /* 0x000fec0000000800 */
[----:B------:R-:W-:Y:S02]  /*6040*/  HMMA.16816.F32 R72, R4, R82, R72 ;  /* 0x000000520448723c */ /* 0x000fe40000001848 */
[----:B------:R-:W-:Y:S06]  /*6050*/  MUFU.EX2 R48, R48 ;  /* 0x0000003000307308 */ /* 0x000fec0000000800 */
[C---:B------:R-:W-:Y:S02]  /*6060*/  HMMA.16816.F32 R76, R128.reuse, R84, RZ ;  /* 0x00000054804c723c */ /* 0x040fe400000018ff */
[----:B------:R-:W-:Y:S06]  /*6070*/  MUFU.EX2 R184, R184 ;  /* 0x000000b800b87308 */ /* 0x000fec0000000800 */
[----:B------:R-:W-:Y:S08]  /*6080*/  HMMA.16816.F32 R80, R128, R86, RZ ;  /* 0x000000568050723c */ /* 0x000ff000000018ff */
        /* <DEDUP_REMOVED lines=8> */
[----:B------:R-:W-:Y:S08]  /*6110*/  HMMA.16816.F32 R148, R128, R150, RZ ;  /* 0x000000968094723c */ /* 0x000ff000000018ff */
[C---:B-1----:R-:W-:Y:S08]  /*6120*/  HMMA.16816.F32 R84, R4.reuse, R12, R84 ;  /* 0x0000000c0454723c */ /* 0x042ff00000001854 */
[C---:B------:R-:W-:Y:S01]  /*6130*/  HMMA.16816.F32 R88, R4.reuse, R14, R88 ;  /* 0x0000000e0458723c */ /* 0x040fe20000001858 */
[----:B------:R-:W1:Y:S07]  /*6140*/  LDSM.16.MT88.4 R12, [R241+0x9900] ;  /* 0x00990000f10c783b */ /* 0x000e6e0000004200 */
[C---:B----4-:R-:W-:Y:S08]  /*6150*/  HMMA.16816.F32 R92, R4.reuse, R8, R92 ;  /* 0x00000008045c723c */ /* 0x050ff0000000185c */
[C---:B------:R-:W-:Y:S01]  /*6160*/  HMMA.16816.F32 R96, R4.reuse, R10, R96 ;  /* 0x0000000a0460723c */ /* 0x040fe20000001860 */
[----:B------:R-:W4:Y:S07]  /*6170*/  LDSM.16.MT88.4 R8, [R240+0x9900] ;  /* 0x00990000f008783b */ /* 0x000f2e0000004200 */
[C---:B------:R-:W-:Y:S08]  /*6180*/  HMMA.16816.F32 R152, R4.reuse, R60, R152 ;  /* 0x0000003c0498723c */ /* 0x040ff00000001898 */
[----:B------:R-:W-:Y:S08]  /*6190*/  HMMA.16816.F32 R148, R4, R62, R148 ;  /* 0x0000003e0494723c */ /* 0x000ff00000001894 */
        /* <DEDUP_REMOVED lines=9> */
[----:B------:R-:W-:Y:S01]  /*6230*/  HMMA.16816.F32 R128, R128, R18, RZ ;  /* 0x000000128080723c */ /* 0x000fe200000018ff */
        /* <DEDUP_REMOVED lines=10> */
[C---:B------:R-:W-:Y:S07]  /*62e0*/  HMMA.16816.F32 R76, R4.reuse, R188, R76 ;  /* 0x000000bc044c723c */ /* 0x040fee000000184c */
[----:B------:R-:W-:Y:S01]  /*62f0*/  FFMA.FTZ R188, R204, c[0x0][0x2d0], -R181 ;  /* 0x0000b400ccbc7a23 */ /* 0x000fe200000108b5 */
[----:B------:R-:W-:Y:S01]  /*6300*/  HMMA.16816.F32 R80, R4, R190, R80 ;  /* 0x000000be0450723c */ /* 0x000fe20000001850 */
[----:B------:R-:W-:-:S02]  /*6310*/  FFMA.FTZ R189, R202, c[0x0][0x2d0], -R180 ;  /* 0x0000b400cabd7a23 */ /* 0x000fc400000108b4 */
[--C-:B------:R-:W-:Y:S02]  /*6320*/  FFMA.FTZ R202, R197, c[0x0][0x2d0], -R181.reuse ;  /* 0x0000b400c5ca7a23 */ /* 0x100fe400000108b5 */
[----:B------:R-:W-:Y:S01]  /*6330*/  MUFU.EX2 R188, R188 ;  /* 0x000000bc00bc7308 */ /* 0x000fe20000000800 */
[--C-:B------:R-:W-:Y:S02]  /*6340*/  FFMA.FTZ R197, R198, c[0x0][0x2d0], -R180.reuse ;  /* 0x0000b400c6c57a23 */ /* 0x100fe400000108b4 */
[----:B--2---:R-:W-:Y:S01]  /*6350*/  HMMA.16816.F32 R100, R4, R20, R100 ;  /* 0x000000140464723c */ /* 0x004fe20000001864 */
[----:B------:R-:W-:Y:S02]  /*6360*/  FFMA.FTZ R191, R205, c[0x0][0x2d0], -R181 ;  /* 0x0000b400cdbf7a23 */ /* 0x000fe400000108b5 */
[--C-:B------:R-:W-:Y:S02]  /*6370*/  FFMA.FTZ R190, R203, c[0x0][0x2d0], -R180.reuse ;  /* 0x0000b400cbbe7a23 */ /* 0x100fe400000108b4 */
[----:B------:R-:W-:Y:S01]  /*6380*/  MUFU.EX2 R189, R189 ;  /* 0x000000bd00bd7308 */ /* 0x000fe20000000800 */
[----:B------:R-:W-:-:S02]  /*6390*/  FFMA.FTZ R181, R185, c[0x0][0x2d0], -R180 ;  /* 0x0000b400b9b57a23 */ /* 0x000fc400000108b4 */
[C---:B------:R-:W-:Y:S01]  /*63a0*/  HMMA.16816.F32 R104, R4.reuse, R22, R104 ;  /* 0x000000160468723c */ /* 0x040fe20000001868 */
[----:B------:R-:W2:Y:S04]  /*63b0*/  LDSM.16.MT88.4 R20, [R247+0x1100] ;  /* 0x00110000f714783b */ /* 0x000ea80000004200 */
[----:B------:R-:W-:Y:S03]  /*63c0*/  MUFU.EX2 R191, R191 ;  /* 0x000000bf00bf7308 */ /* 0x000fe60000000800 */
[C---:B------:R-:W-:Y:S05]  /*63d0*/  HMMA.16816.F32 R108, R4.reuse, R16, R108 ;  /* 0x00000010046c723c */ /* 0x040fea000000186c */
[----:B------:R-:W1:Y:S03]  /*63e0*/  MUFU.EX2 R190, R190 ;  /* 0x000000be00be7308 */ /* 0x000e660000000800 */
[----:B------:R-:W-:Y:S01]  /*63f0*/  HMMA.16816.F32 R112, R4, R18, R112 ;  /* 0x000000120470723c */ /* 0x000fe20000001870 */
[----:B------:R-:W2:Y:S04]  /*6400*/  LDSM.16.MT88.4 R16, [R240+0x1100] ;  /* 0x00110000f010783b */ /* 0x000ea80000004200 */
[----:B------:R-:W2:Y:S02]  /*6410*/  MUFU.EX2 R202, R202 ;  /* 0x000000ca00ca7308 */ /* 0x000ea40000000800 */
[----:B------:R-:W-:Y:S01]  /*6420*/  F2FP.PACK_AB R4, R33, R37 ;  /* 0x000000252104723e */ /* 0x000fe200000000ff */
[----:B------:R-:W-:Y:S01]  /*6430*/  FADD.FTZ R37, R37, R38 ;  /* 0x0000002625257221 */ /* 0x000fe20000010000 */
[----:B---3--:R-:W-:Y:S01]  /*6440*/  F2FP.PACK_AB R5, R31, R36 ;  /* 0x000000241f05723e */ /* 0x008fe200000000ff */
[----:B------:R-:W-:Y:S01]  /*6450*/  FADD.FTZ R36, R36, R41 ;  /* 0x0000002924247221 */ /* 0x000fe20000010000 */
[----:B------:R-:W-:Y:S01]  /*6460*/  F2FP.PACK_AB R6, R29, R32 ;  /* 0x000000201d06723e */ /* 0x000fe200000000ff */
[----:B------:R-:W-:Y:S01]  /*6470*/  FADD.FTZ R37, R33, R37 ;  /* 0x0000002521257221 */ /* 0x000fe20000010000 */
[----:B-----5:R-:W-:Y:S01]  /*6480*/  F2FP.PACK_AB R7, R3, R30 ;  /* 0x0000001e0307723e */ /* 0x020fe200000000ff */
[----:B------:R-:W-:Y:S01]  /*6490*/  MUFU.EX2 R198, R199 ;  /* 0x000000c700c67308 */ /* 0x000fe20000000800 */
[----:B------:R-:W-:-:S02]  /*64a0*/  FADD.FTZ R36, R31, R36 ;  /* 0x000000241f247221 */ /* 0x000fc40000010000 */
[----:B------:R-:W-:Y:S02]  /*64b0*/  FADD.FTZ R32, R32, R37 ;  /* 0x0000002520207221 */ /* 0x000fe40000010000 */
[----:B------:R-:W-:Y:S01]  /*64c0*/  FADD.FTZ R30, R30, R36 ;  /* 0x000000241e1e7221 */ /* 0x000fe20000010000 */
[C---:B-1----:R-:W-:Y:S01]  /*64d0*/  HMMA.16816.F32 R168, R4.reuse, R12, R168 ;  /* 0x0000000c04a8723c */ /* 0x042fe200000018a8 */
[----:B------:R-:W-:Y:S01]  /*64e0*/  FADD.FTZ R32, R29, R32 ;  /* 0x000000201d207221 */ /* 0x000fe20000010000 */
[----:B------:R-:W1:Y:S01]  /*64f0*/  MUFU.EX2 R197, R197 ;  /* 0x000000c500c57308 */ /* 0x000e620000000800 */
[----:B------:R-:W-:Y:S02]  /*6500*/  FADD.FTZ R30, R3, R30 ;  /* 0x0000001e031e7221 */ /* 0x000fe40000010000 */
[----:B------:R-:W-:Y:S02]  /*6510*/  FADD.FTZ R32, R193, R32 ;  /* 0x00000020c1207221 */ /* 0x000fe40000010000 */
[----:B------:R-:W-:Y:S01]  /*6520*/  FADD.FTZ R30, R190, R30 ;  /* 0x0000001ebe1e7221 */ /* 0x000fe20000010000 */
[----:B------:R-:W-:Y:S01]  /*6530*/  HMMA.16816.F32 R164, R4, R14, R164 ;  /* 0x0000000e04a4723c */ /* 0x000fe200000018a4 */
[----:B------:R-:W3:Y:S01]  /*6540*/  LDSM.16.MT88.4 R12, [R247+0x4100] ;  /* 0x00410000f70c783b */ /* 0x000ee20000004200 */
[----:B------:R-:W5:Y:S01]  /*6550*/  MUFU.EX2 R181, R181 ;  /* 0x000000b500b57308 */ /* 0x000f620000000800 */
[----:B------:R-:W-:-:S05]  /*6560*/  FADD.FTZ R32, R192, R32 ;  /* 0x00000020c0207221 */ /* 0x000fca0000010000 */
[C---:B----4-:R-:W-:Y:S08]  /*6570*/  HMMA.16816.F32 R160, R4.reuse, R8, R160 ;  /* 0x0000000804a0723c */ /* 0x050ff000000018a0 */
[C---:B------:R-:W-:Y:S01]  /*6580*/  HMMA.16816.F32 R156, R4.reuse, R10, R156 ;  /* 0x0000000a049c723c */ /* 0x040fe2000000189c */
[----:B------:R-:W4:Y:S07]  /*6590*/  LDSM.16.MT88.4 R8, [R242+0x4100] ;  /* 0x00410000f208783b */ /* 0x000f2e0000004200 */
[C---:B--2---:R-:W-:Y:S08]  /*65a0*/  HMMA.16816.F32 R176, R4.reuse, R20, R176 ;  /* 0x0000001404b0723c */ /* 0x044ff000000018b0 */
[C---:B------:R-:W-:Y:S01]  /*65b0*/  HMMA.16816.F32 R172, R4.reuse, R22, R172 ;  /* 0x0000001604ac723c */ /* 0x040fe200000018ac */
[----:B------:R-:W2:Y:S07]  /*65c0*/  LDSM.16.MT88.4 R20, [R241+0x4100] ;  /* 0x00410000f114783b */ /* 0x000eae0000004200 */
[C---:B------:R-:W-:Y:S08]  /*65d0*/  HMMA.16816.F32 R152, R4.reuse, R16, R152 ;  /* 0x000000100498723c */ /* 0x040ff00000001898 */
[C---:B---3--:R-:W-:Y:S08]  /*65e0*/  HMMA.16816.F32 R144, R4.reuse, R12, R144 ;  /* 0x0000000c0490723c */ /* 0x048ff00000001890 */
[C---:B------:R-:W-:Y:S01]  /*65f0*/  HMMA.16816.F32 R140, R4.reuse, R14, R140 ;  /* 0x0000000e048c723c */ /* 0x040fe2000000188c */
[----:B------:R-:W3:Y:S07]  /*6600*/  LDSM.16.MT88.4 R12, [R240+0x4100] ;  /* 0x00410000f00c783b */ /* 0x000eee0000004200 */
[C---:B----4-:R-:W-:Y:S08]  /*6610*/  HMMA.16816.F32 R136, R4.reuse, R8, R136 ;  /* 0x000000080488723c */ /* 0x050ff00000001888 */
[C---:B------:R-:W-:Y:S01]  /*6620*/  HMMA.16816.F32 R132, R4.reuse, R10, R132 ;  /* 0x0000000a0484723c */ /* 0x040fe20000001884 */
[----:B------:R-:W4:Y:S07]  /*6630*/  LDSM.16.MT88.4 R8, [R247+0x7100] ;  /* 0x00710000f708783b */ /* 0x000f2e0000004200 */
        /* <DEDUP_REMOVED lines=15> */
[C---:B---3--:R-:W-:Y:S08]  /*6730*/  HMMA.16816.F32 R84, R4.reuse, R12, R84 ;  /* 0x0000000c0454723c */ /* 0x048ff00000001854 */
[C---:B------:R-:W-:Y:S01]  /*6740*/  HMMA.16816.F32 R88, R4.reuse, R14, R88 ;  /* 0x0000000e0458723c */ /* 0x040fe20000001858 */
[----:B------:R-:W2:Y:S07]  /*6750*/  LDSM.16.MT88.4 R12, [R241+0xa100] ;  /* 0x00a10000f10c783b */ /* 0x000eae0000004200 */
[C---:B----4-:R-:W-:Y:S08]  /*6760*/  HMMA.16816.F32 R92, R4.reuse, R8, R92 ;  /* 0x00000008045c723c */ /* 0x050ff0000000185c */
[C---:B------:R-:W-:Y:S01]  /*6770*/  HMMA.16816.F32 R96, R4.reuse, R10, R96 ;  /* 0x0000000a0460723c */ /* 0x040fe20000001860 */
[----:B------:R-:W3:Y:S07]  /*6780*/  LDSM.16.MT88.4 R8, [R240+0xa100] ;  /* 0x00a10000f008783b */ /* 0x000eee0000004200 */
[C---:B------:R-:W-:Y:S01]  /*6790*/  HMMA.16816.F32 R104, R4.reuse, R22, R104 ;  /* 0x000000160468723c */ /* 0x040fe20000001868 */
[----:B------:R-:W4:Y:S07]  /*67a0*/  LDSM.16.MT88.4 R20, [R247+0x1900] ;  /* 0x00190000f714783b */ /* 0x000f2e0000004200 */
[C---:B-1----:R-:W-:Y:S08]  /*67b0*/  HMMA.16816.F32 R108, R4.reuse, R16, R108 ;  /* 0x00000010046c723c */ /* 0x042ff0000000186c */
[C---:B------:R-:W-:Y:S01]  /*67c0*/  HMMA.16816.F32 R112, R4.reuse, R18, R112 ;  /* 0x000000120470723c */ /* 0x040fe20000001870 */
[----:B------:R-:W-:Y:S07]  /*67d0*/  LDSM.16.MT88.4 R16, [R240+0x1900] ;  /* 0x00190000f010783b */ /* 0x000fee0000004200 */
[C---:B--2---:R-:W-:Y:S08]  /*67e0*/  HMMA.16816.F32 R116, R4.reuse, R12, R116 ;  /* 0x0000000c0474723c */ /* 0x044ff00000001874 */
[C---:B------:R-:W-:Y:S01]  /*67f0*/  HMMA.16816.F32 R120, R4.reuse, R14, R120 ;  /* 0x0000000e0478723c */ /* 0x040fe20000001878 */
[----:B------:R-:W1:Y:S07]  /*6800*/  LDSM.16.MT88.4 R12, [R242+0x1900] ;  /* 0x00190000f20c783b */ /* 0x000e6e0000004200 */
[C---:B---3--:R-:W-:Y:S08]  /*6810*/  HMMA.16816.F32 R124, R4.reuse, R8, R124 ;  /* 0x00000008047c723c */ /* 0x048ff0000000187c */
[----:B------:R-:W-:Y:S01]  /*6820*/  HMMA.16816.F32 R128, R4, R10, R128 ;  /* 0x0000000a0480723c */ /* 0x000fe20000001880 */
[----:B------:R-:W2:Y:S06]  /*6830*/  LDSM.16.MT88.4 R8, [R241+0x1900] ;  /* 0x00190000f108783b */ /* 0x000eac0000004200 */
[----:B------:R-:W-:-:S02]  /*6840*/  F2FP.PACK_AB R4, R192, R193 ;  /* 0x000000c1c004723e */ /* 0x000fc400000000ff */
[C---:B------:R-:W-:Y:S01]  /*6850*/  F2FP.PACK_AB R5, R189.reuse, R190 ;  /* 0x000000bebd05723e */ /* 0x040fe200000000ff */
[----:B------:R-:W-:Y:S01]  /*6860*/  FADD.FTZ R189, R189, R30 ;  /* 0x0000001ebdbd7221 */ /* 0x000fe20000010000 */
[----:B------:R-:W-:Y:S01]  /*6870*/  F2FP.PACK_AB R6, R188, R191 ;  /* 0x000000bfbc06723e */ /* 0x000fe200000000ff */
[----:B------:R-:W-:Y:S01]  /*6880*/  FADD.FTZ R191, R191, R32 ;  /* 0x00000020bfbf7221 */ /* 0x000fe20000010000 */
[----:B------:R-:W-:Y:S01]  /*6890*/  F2FP.PACK_AB R7, R186, R187 ;  /* 0x000000bbba07723e */ /* 0x000fe200000000ff */
[----:B------:R-:W-:Y:S02]  /*68a0*/  FADD.FTZ R189, R187, R189 ;  /* 0x000000bdbbbd7221 */ /* 0x000fe40000010000 */
[----:B------:R-:W-:Y:S02]  /*68b0*/  FADD.FTZ R191, R188, R191 ;  /* 0x000000bfbcbf7221 */ /* 0x000fe40000010000 */
[----:B------:R-:W-:Y:S02]  /*68c0*/  FADD.FTZ R186, R186, R189 ;  /* 0x000000bdbaba7221 */ /* 0x000fe40000010000 */
[----:B----4-:R-:W-:Y:S02]  /*68d0*/  HMMA.16816.F32 R176, R4, R20, R176 ;  /* 0x0000001404b0723c */ /* 0x010fe400000018b0 */
[----:B------:R-:W-:-:S04]  /*68e0*/  FADD.FTZ R186, R201, R186 ;  /* 0x000000bac9ba7221 */ /* 0x000fc80000010000 */
[----:B------:R-:W-:Y:S02]  /*68f0*/  FADD.FTZ R186, R200, R186 ;  /* 0x000000bac8ba7221 */ /* 0x000fe40000010000 */
[C---:B-1----:R-:W-:Y:S08]  /*6900*/  HMMA.16816.F32 R168, R4.reuse, R12, R168 ;  /* 0x0000000c04a8723c */ /* 0x042ff000000018a8 */
[C---:B------:R-:W-:Y:S01]  /*6910*/  HMMA.16816.F32 R164, R4.reuse, R14, R164 ;  /* 0x0000000e04a4723c */ /* 0x040fe200000018a4 */
[----:B------:R-:W1:Y:S07]  /*6920*/  LDSM.16.MT88.4 R12, [R247+0x4900] ;  /* 0x00490000f70c783b */ /* 0x000e6e0000004200 */
[C---:B--2---:R-:W-:Y:S08]  /*6930*/  HMMA.16816.F32 R160, R4.reuse, R8, R160 ;  /* 0x0000000804a0723c */ /* 0x044ff000000018a0 */
        /* <DEDUP_REMOVED lines=20> */
[C---:B--2---:R-:W-:Y:S08]  /*6a80*/  HMMA.16816.F32 R68, R4.reuse, R8, R68 ;  /* 0x000000080444723c */ /* 0x044ff00000001844 */
[C---:B------:R-:W-:Y:S01]  /*6a90*/  HMMA.16816.F32 R72, R4.reuse, R10, R72 ;  /* 0x0000000a0448723c */ /* 0x040fe20000001848 */
[----:B------:R-:W2:Y:S07]  /*6aa0*/  LDSM.16.MT88.4 R8, [R240+0x7900] ;  /* 0x00790000f008783b */ /* 0x000eae0000004200 */
[C---:B------:R-:W-:Y:S01]  /*6ab0*/  HMMA.16816.F32 R80, R4.reuse, R18, R80 ;  /* 0x000000120450723c */ /* 0x040fe20000001850 */
[----:B------:R-:W4:Y:S07]  /*6ac0*/  LDSM.16.MT88.4 R16, [R242+0xa900] ;  /* 0x00a90000f210783b */ /* 0x000f2e0000004200 */
[C---:B---3--:R-:W-:Y:S08]  /*6ad0*/  HMMA.16816.F32 R100, R4.reuse, R20, R100 ;  /* 0x000000140464723c */ /* 0x048ff00000001864 */
        /* <DEDUP_REMOVED lines=15> */
[----:B------:R-:W-:Y:S01]  /*6bd0*/  HMMA.16816.F32 R128, R4, R10, R128 ;  /* 0x0000000a0480723c */ /* 0x000fe20000001880 */
[----:B------:R-:W2:Y:S06]  /*6be0*/  LDSM.16.MT88.4 R8, [R241+0x2100] ;  /* 0x00210000f108783b */ /* 0x000eac0000004200 */
        /* <DEDUP_REMOVED lines=9> */
[----:B---3--:R-:W-:Y:S01]  /*6c80*/  HMMA.16816.F32 R152, R4, R16, R152 ;  /* 0x000000100498723c */ /* 0x008fe20000001898 */
[----:B------:R-:W-:-:S02]  /*6c90*/  FADD.FTZ R195, R194, R195 ;  /* 0x000000c3c2c37221 */ /* 0x000fc40000010000 */
[----:B-----5:R-:W-:Y:S02]  /*6ca0*/  FADD.FTZ R198, R181, R198 ;  /* 0x000000c6b5c67221 */ /* 0x020fe40000010000 */
[----:B------:R-:W-:Y:S02]  /*6cb0*/  FADD.FTZ R195, R51, R195 ;  /* 0x000000c333c37221 */ /* 0x000fe40000010000 */
[----:B------:R-:W-:Y:S01]  /*6cc0*/  FADD.FTZ R198, R184, R198 ;  /* 0x000000c6b8c67221 */ /* 0x000fe20000010000 */
[----:B-1----:R-:W-:Y:S01]  /*6cd0*/  HMMA.16816.F32 R168, R4, R12, R168 ;  /* 0x0000000c04a8723c */ /* 0x002fe200000018a8 */
[----:B------:R-:W-:-:S04]  /*6ce0*/  FADD.FTZ R195, R50, R195 ;  /* 0x000000c332c37221 */ /* 0x000fc80000010000 */
[----:B------:R-:W-:-:S03]  /*6cf0*/  FADD.FTZ R195, R49, R195 ;  /* 0x000000c331c37221 */ /* 0x000fc60000010000 */
[----:B------:R-:W-:Y:S01]  /*6d00*/  HMMA.16816.F32 R164, R4, R14, R164 ;  /* 0x0000000e04a4723c */ /* 0x000fe200000018a4 */
[----:B------:R-:W1:Y:S01]  /*6d10*/  LDSM.16.MT88.4 R12, [R247+0x5100] ;  /* 0x00510000f70c783b */ /* 0x000e620000004200 */
[----:B------:R-:W-:-:S05]  /*6d20*/  FADD.FTZ R3, R48, R195 ;  /* 0x000000c330037221 */ /* 0x000fca0000010000 */
[----:B------:R-:W-:Y:S01]  /*6d30*/  STL [R1+0xc], R3 ;  /* 0x00000c0301007387 */ /* 0x000fe20000100800 */
        /* <DEDUP_REMOVED lines=37> */
[----:B------:R-:W-:Y:S07]  /*6f90*/  LDSM.16.MT88.4 R20, [R247+0x2900] ;  /* 0x00290000f714783b */ /* 0x000fee0000004200 */
[C---:B-1----:R-:W-:Y:S08]  /*6fa0*/  HMMA.16816.F32 R116, R4.reuse, R12, R116 ;  /* 0x0000000c0474723c */ /* 0x042ff00000001874 */
[C---:B------:R-:W-:Y:S01]  /*6fb0*/  HMMA.16816.F32 R120, R4.reuse, R14, R120 ;  /* 0x0000000e0478723c */ /* 0x040fe20000001878 */
[----:B------:R-:W1:Y:S07]  /*6fc0*/  LDSM.16.MT88.4 R12, [R241+0x2900] ;  /* 0x00290000f10c783b */ /* 0x000e6e0000004200 */
[C---:B--2---:R-:W-:Y:S08]  /*6fd0*/  HMMA.16816.F32 R124, R4.reuse, R8, R124 ;  /* 0x00000008047c723c */ /* 0x044ff0000000187c */
[----:B------:R-:W-:Y:S01]  /*6fe0*/  HMMA.16816.F32 R128, R4, R10, R128 ;  /* 0x0000000a0480723c */ /* 0x000fe20000001880 */
[----:B------:R-:W2:Y:S06]  /*6ff0*/  LDSM.16.MT88.4 R8, [R240+0x2900] ;  /* 0x00290000f008783b */ /* 0x000eac0000004200 */
[--C-:B------:R-:W-:Y:S01]  /*7000*/  FFMA.FTZ R4, R183, c[0x0][0x2d0], -R180.reuse ;  /* 0x0000b400b7047a23 */ /* 0x100fe200000108b4 */
[----:B------:R-:W-:Y:S01]  /*7010*/  F2FP.PACK_AB R5, R184, R181 ;  /* 0x000000b5b805723e */ /* 0x000fe200000000ff */
[----:B------:R-:W-:Y:S01]  /*7020*/  FFMA.FTZ R183, R182, c[0x0][0x2d0], -R180 ;  /* 0x0000b400b6b77a23 */ /* 0x000fe200000108b4 */
[----:B------:R-:W-:Y:S01]  /*7030*/  F2FP.PACK_AB R6, R48, R49 ;  /* 0x000000313006723e */ /* 0x000fe200000000ff */
[----:B------:R3:W4:Y:S08]  /*7040*/  MUFU.EX2 R180, R4 ;  /* 0x0000000400b47308 */ /* 0x0007300000000800 */
[----:B------:R-:W5:Y:S01]  /*7050*/  MUFU.EX2 R183, R183 ;  /* 0x000000b700b77308 */ /* 0x000f620000000800 */
[----:B---3--:R-:W-:Y:S01]  /*7060*/  F2FP.PACK_AB R4, R50, R51 ;  /* 0x000000333204723e */ /* 0x008fe200000000ff */
[----:B----4-:R-:W-:Y:S01]  /*7070*/  FADD.FTZ R198, R180, R198 ;  /* 0x000000c6b4c67221 */ /* 0x010fe20000010000 */
[----:B-----5:R-:W-:-:S03]  /*7080*/  F2FP.PACK_AB R7, R183, R180 ;  /* 0x000000b4b707723e */ /* 0x020fc600000000ff */
[----:B------:R-:W-:-:S04]  /*7090*/  FADD.FTZ R183, R183, R198 ;  /* 0x000000c6b7b77221 */ /* 0x000fc80000010000 */
        /* <DEDUP_REMOVED lines=11> */
[----:B------:R-:W4:Y:S07]  /*7150*/  LDSM.16.MT88.4 R20, [R242+0x5900] ;  /* 0x00590000f214783b */ /* 0x000f2e0000004200 */
[C---:B---3--:R-:W-:Y:S08]  /*7160*/  HMMA.16816.F32 R68, R4.reuse, R16, R68 ;  /* 0x000000100444723c */ /* 0x048ff00000001844 */
        /* <DEDUP_REMOVED lines=31> */
[----:B------:R-:W-:Y:S01]  /*7360*/  PLOP3.LUT P0, PT, PT, PT, UP1, 0x80, 0x0 ;  /* 0x000000000000781c */ /* 0x000fe20003f0f018 */
[----:B------:R-:W-:Y:S01]  /*7370*/  IMAD.MOV.U32 R180, RZ, RZ, R2 ;  /* 0x000000ffffb47224 */ /* 0x000fe200078e0002 */
[----:B------:R-:W-:Y:S01]  /*7380*/  SHF.L.U64.HI R5, R211, 0x1, R28 ;  /* 0x00000001d3057819 */ /* 0x000fe2000001021c */
[----:B------:R-:W-:Y:S01]  /*7390*/  IMAD.MOV.U32 R3, RZ, RZ, R0 ;  /* 0x000000ffff037224 */ /* 0x000fe200078e0000 */
[----:B------:R-:W-:Y:S01]  /*73a0*/  SHF.L.U64.HI R0, R209, 0x1, R210 ;  /* 0x00000001d1007819 */ /* 0x000fe200000102d2 */
[----:B------:R-:W-:-:S02]  /*73b0*/  IMAD.SHL.U32 R2, R211, 0x2, RZ ;  /* 0x00000002d3027824 */ /* 0x000fc400078e00ff */
[----:B------:R1:W-:Y:S04]  /*73c0*/  STL [R1+0x50], R5 ;  /* 0x0000500501007387 */ /* 0x0003e80000100800 */
[----:B------:R2:W-:Y:S02]  /*73d0*/  STL [R1+0x4c], R2 ;  /* 0x00004c0201007387 */ /* 0x0005e40000100800 */
[----:B------:R-:W-:Y:S01]  /*73e0*/  @P0 IMAD.HI.U32 R4, R212, c[0x0][0x2c8], RZ ;  /* 0x0000b200d4040a27 */ /* 0x000fe200078e00ff */
[----:B------:R-:W-:Y:S01]  /*73f0*/  PLOP3.LUT P0, PT, PT, PT, UP1, 0x80, 0x0 ;  /* 0x000000000000781c */ /* 0x000fe20003f0f018 */
[----:B------:R3:W-:Y:S02]  /*7400*/  STL [R1+0x48], R0 ;  /* 0x0000480001007387 */ /* 0x0007e40000100800 */
[----:B-1----:R-:W-:Y:S01]  /*7410*/  IMAD.SHL.U32 R5, R209, 0x2, RZ ;  /* 0x00000002d1057824 */ /* 0x002fe200078e00ff */
[----:B--2---:R-:W-:-:S04]  /*7420*/  SEL R2, RZ, 0x10, P5 ;  /* 0x00000010ff027807 */ /* 0x004fc80002800000 */
[----:B------:R1:W-:Y:S01]  /*7430*/  STL [R1+0x44], R5 ;  /* 0x0000440501007387 */ /* 0x0003e20000100800 */
[----:B------:R-:W-:Y:S02]  /*7440*/  SEL R2, RZ, 0x10, P4 ;  /* 0x00000010ff027807 */ /* 0x000fe40002000000 */
[----:B---3--:R-:W-:-:S05]  /*7450*/  SHF.L.U64.HI R0, R207, 0x1, R208 ;  /* 0x00000001cf007819 */ /* 0x008fca00000102d0 */
[----:B------:R2:W-:Y:S01]  /*7460*/  STL [R1+0x40], R0 ;  /* 0x0000400001007387 */ /* 0x0005e20000100800 */
[----:B-1----:R-:W-:-:S05]  /*7470*/  IMAD.SHL.U32 R5, R207, 0x2, RZ ;  /* 0x00000002cf057824 */ /* 0x002fca00078e00ff */
[----:B------:R1:W-:Y:S01]  /*7480*/  STL [R1+0x3c], R5 ;  /* 0x00003c0501007387 */ /* 0x0003e20000100800 */
[----:B--2---:R-:W-:-:S05]  /*7490*/  @P0 SHF.R.U32.HI R0, RZ, c[0x0][0x2cc], R4 ;  /* 0x0000b300ff000a19 */ /* 0x004fca0000011604 */
[----:B------:R1:W-:Y:S02]  /*74a0*/  @P0 STL [R1+0x38], R0 ;  /* 0x0000380001000387 */ /* 0x0003e40000100800 */
.L_x_1580:
[----:B------:R-:W-:Y:S04]  /*74b0*/  DEPBAR.LE SB0, 0x0 ;  /* 0x000080000000791a */ /* 0x000fe80000000000 */
[----:B------:R-:W-:Y:S01]  /*74c0*/  BAR.SYNC.DEFER_BLOCKING 0x0 ;  /* 0x0000000000007b1d */ /* 0x000fe20000010000 */
[----:B------:R-:W-:Y:S05]  /*74d0*/  ISETP.LE.AND P0, PT, RZ, UR6, PT ;  /* 0x00000006ff007c0c */ /* 0x000fea000bf03270 */
        /* <DEDUP_REMOVED lines=8> */
[----:B------:R2:W1:Y:S04]  /*7560*/  LDSM.16.M88.4 R192, [R248] ;  /* 0x00000000f8c0783b */ /* 0x0004680000000200 */
[----:B------:R2:W1:Y:S04]  /*7570*/  LDSM.16.M88.4 R196, [R239] ;  /* 0x00000000efc4783b */ /* 0x0004680000000200 */
[----:B------:R2:W1:Y:S04]  /*7580*/  LDSM.16.M88.4 R200, [R238] ;  /* 0x00000000eec8783b */ /* 0x0004680000000200 */
[----:B------:R2:W1:Y:S04]  /*7590*/  LDSM.16.M88.4 R204, [R237] ;  /* 0x00000000edcc783b */ /* 0x0004680000000200 */
[----:B------:R2:W1:Y:S04]  /*75a0*/  LDSM.16.M88.4 R208, [R236] ;  /* 0x00000000ecd0783b */ /* 0x0004680000000200 */
[----:B------:R2:W1:Y:S01]  /*75b0*/  LDSM.16.M88.4 R212, [R235] ;  /* 0x00000000ebd4783b */ /* 0x0004620000000200 */
[----:B------:R-:W-:-:S05]  /*75c0*/  @!P0 BRA `(.L_x_1578) ;  /* 0x0000053000008947 */ /* 0x000fca0003800000 */
[----:B-1-34-:R-:W3:Y:S01]  /*75d0*/  LDL R0, [R1+0x4] ;  /* 0x0000040001007983 */ /* 0x01aee20000100800 */
[----:B------:R-:W-:Y:S02]  /*75e0*/  IADD3 R20, R251, 0x100, RZ ;  /* 0x00000100fb147810 */ /* 0x000fe40007ffe0ff */
[----:B------:R-:W-:Y:S01]  /*75f0*/  SEL R23, RZ, 0x10, P5 ;  /* 0x00000010ff177807 */ /* 0x000fe20002800000 */
[----:B------:R-:W4:Y:S04]  /*7600*/  LDL R6, [R1] ;  /* 0x0000000001067983 */ /* 0x000f280000100800 */
[----:B------:R-:W5:Y:S04]  /*7610*/  LDL R31, [R1+0x4c] ;  /* 0x00004c00011f7983 */ /* 0x000f680000100800 */
[----:B--2---:R-:W2:Y:S04]  /*7620*/  LDL R30, [R1+0x50] ;  /* 0x00005000011e7983 */ /* 0x004ea80000100800 */
[----:B------:R-:W2:Y:S04]  /*7630*/  LDL R29, [R1+0x44] ;  /* 0x00004400011d7983 */ /* 0x000ea80000100800 */
[----:B------:R-:W2:Y:S04]  /*7640*/  LDL R28, [R1+0x48] ;  /* 0x00004800011c7983 */ /* 0x000ea80000100800 */
[----:B------:R-:W2:Y:S04]  /*7650*/  LDL R7, [R1+0x10] ;  /* 0x0000100001077983 */ /* 0x000ea80000100800 */
[----:B------:R-:W2:Y:S04]  /*7660*/  LDL R22, [R1+0x3c] ;  /* 0x00003c0001167983 */ /* 0x000ea80000100800 */
[----:B------:R-:W2:Y:S04]  /*7670*/  LDL R13, [R1+0x20] ;  /* 0x00002000010d7983 */ /* 0x000ea80000100800 */
[----:B------:R-:W5:Y:S01]  /*7680*/  LDL R21, [R1+0x40] ;  /* 0x0000400001157983 */ /* 0x000f620000100800 */
[----:B---3--:R-:W-:Y:S01]  /*7690*/  SHF.R.S32.HI R2, RZ, 0x1f, R0 ;  /* 0x0000001fff027819 */ /* 0x008fe20000011400 */
[----:B------:R-:W-:Y:S04]  /*76a0*/  IMAD.WIDE.U32 R4, R0, c[0x0][0x208], RZ ;  /* 0x0000820000047a25 */ /* 0x000fe800078e00ff */
[----:B------:R-:W-:Y:S04]  /*76b0*/  IMAD R2, R2, c[0x0][0x208], RZ ;  /* 0x0000820002027a24 */ /* 0x000fe800078e02ff */
[----:B------:R-:W-:Y:S01]  /*76c0*/  IMAD R2, R0, c[0x0][0x20c], R2 ;  /* 0x0000830000027a24 */ /* 0x000fe200078e0202 */
[----:B----4-:R-:W-:Y:S03]  /*76d0*/  SHF.R.S32.HI R0, RZ, 0x1f, R6 ;  /* 0x0000001fff007819 */ /* 0x010fe60000011406 */
[----:B------:R-:W-:Y:S02]  /*76e0*/  IMAD.IADD R5, R5, 0x1, R2 ;  /* 0x0000000105057824 */ /* 0x000fe400078e0202 */
[----:B------:R-:W-:Y:S02]  /*76f0*/  IMAD R0, R0, c[0x0][0x218], RZ ;  /* 0x0000860000007a24 */ /* 0x000fe400078e02ff */
[C---:B------:R-:W-:Y:S04]  /*7700*/  IMAD.WIDE.U32 R4, R6.reuse, c[0x0][0x218], R4 ;  /* 0x0000860006047a25 */ /* 0x040fe800078e0004 */
[----:B------:R-:W-:Y:S01]  /*7710*/  IMAD R0, R6, c[0x0][0x21c], R0 ;  /* 0x0000870006007a24 */ /* 0x000fe200078e0200 */
[----:B------:R-:W-:Y:S04]  /*7720*/  IADD3 R4, P0, R4, UR24, RZ ;  /* 0x0000001804047c10 */ /* 0x000fe8000ff1e0ff */
[----:B------:R-:W-:Y:S02]  /*7730*/  IADD3.X R0, R5, UR8, R0, P0, !PT ;  /* 0x0000000805007c10 */ /* 0x000fe400087fe400 */
[C---:B------:R-:W-:Y:S04]  /*7740*/  LEA R5, P0, R4.reuse, c[0x0][0x1f8], 0x1 ;  /* 0x00007e0004057a11 */ /* 0x040fe800078008ff */
[----:B------:R-:W-:Y:S01]  /*7750*/  LEA.HI.X R4, R4, c[0x0][0x1fc], R0, 0x1, P0 ;  /* 0x00007f0004047a11 */ /* 0x000fe200000f0c00 */
[----:B------:R-:W5:Y:S01]  /*7760*/  SHFL.IDX PT, R12, R5, RZ, 0x181f ;  /* 0x00181fff050c7589 */ /* 0x000f6200000e0000 */
[C---:B--2---:R-:W-:Y:S01]  /*7770*/  IMAD.SHL.U32 R0, R7.reuse, 0x2, RZ ;  /* 0x0000000207007824 */ /* 0x044fe200078e00ff */
[----:B------:R-:W-:Y:S02]  /*7780*/  SHF.L.U64.HI R2, R7, 0x1, R13 ;  /* 0x0000000107027819 */ /* 0x000fe4000001020d */
[----:B------:R-:W1:Y:S04]  /*7790*/  SHFL.IDX PT, R6, R4, RZ, 0x181f ;  /* 0x00181fff04067589 */ /* 0x000e6800000e0000 */
[----:B------:R-:W-:Y:S04]  /*77a0*/  SHFL.IDX PT, R7, R4, 0x1, 0x181f ;  /* 0x00381f0004077f89 */ /* 0x000fe800000e0000 */
[----:B------:R-:W-:Y:S01]  /*77b0*/  SHFL.IDX PT, R4, R4, 0x2, 0x181f ;  /* 0x00581f0004047f89 */ /* 0x000fe200000e0000 */
[----:B-----5:R-:W-:Y:S05]  /*77c0*/  IADD3 R14, P0, R12, R31, RZ ;  /* 0x0000001f0c0e7210 */ /* 0x020fea0007f1e0ff */
[----:B-1----:R-:W-:Y:S05]  /*77d0*/  IMAD.X R15, R6, 0x1, R30, P0 ;  /* 0x00000001060f7824 */ /* 0x002fea00000e061e */
[----:B------:R1:W-:Y:S02]  /*77e0*/  LDGSTS.E.BYPASS.LTC128B.128 [R20], [R14.64], !P2 ;  /* 0x000000000e147fae */ /* 0x0003e4000d101d50 */
[----:B-1----:R-:W-:Y:S05]  /*77f0*/  IADD3 R14, P0, R12, R29, RZ ;  /* 0x0000001d0c0e7210 */ /* 0x002fea0007f1e0ff */
[----:B------:R-:W-:Y:S05]  /*7800*/  IMAD.X R15, R6, 0x1, R28, P0 ;  /* 0x00000001060f7824 */ /* 0x000fea00000e061c */
[----:B------:R1:W-:Y:S02]  /*7810*/  LDGSTS.E.BYPASS.LTC128B.128 [R20+0x3000], [R14.64], !P5 ;  /* 0x030000000e147fae */ /* 0x0003e4000e901d50 */
[----:B-1----:R-:W-:Y:S05]  /*7820*/  IADD3 R14, P0, R12, R22, RZ ;  /* 0x000000160c0e7210 */ /* 0x002fea0007f1e0ff */
[--C-:B------:R-:W-:Y:S01]  /*7830*/  IMAD.X R15, R6, 0x1, R21.reuse, P0 ;  /* 0x00000001060f7824 */ /* 0x100fe200000e0615 */
[----:B------:R-:W-:Y:S04]  /*7840*/  IADD3 R12, P0, R12, R0, RZ ;  /* 0x000000000c0c7210 */ /* 0x000fe80007f1e0ff */
[----:B------:R1:W-:Y:S01]  /*7850*/  LDGSTS.E.BYPASS.LTC128B.128 [R20+0x6000], [R14.64], !P4 ;  /* 0x060000000e147fae */ /* 0x0003e2000e101d50 */
[----:B------:R-:W-:Y:S03]  /*7860*/  IMAD.X R13, R6, 0x1, R2, P0 ;  /* 0x00000001060d7824 */ /* 0x000fe600000e0602 */
[----:B------:R-:W2:Y:S04]  /*7870*/  SHFL.IDX PT, R6, R5, 0x1, 0x181f ;  /* 0x00381f0005067f89 */ /* 0x000ea800000e0000 */
[----:B------:R2:W-:Y:S04]  /*7880*/  LDGSTS.E.BYPASS.LTC128B.128 [R20+0x9000], [R12.64], !P6 ;  /* 0x090000000c147fae */ /* 0x0005e8000f101d50 */
[----:B------:R-:W3:Y:S01]  /*7890*/  SHFL.IDX PT, R5, R5, 0x2, 0x181f ;  /* 0x00581f0005057f89 */ /* 0x000ee200000e0000 */
[----:B-1----:R-:W-:Y:S02]  /*78a0*/  SEL R14, RZ, 0x10, P6 ;  /* 0x00000010ff0e7807 */ /* 0x002fe40003000000 */
[----:B------:R-:W-:Y:S02]  /*78b0*/  SEL R15, RZ, 0x10, P4 ;  /* 0x00000010ff0f7807 */ /* 0x000fe40002000000 */
[C---:B--2---:R-:W-:Y:S05]  /*78c0*/  IADD3 R12, P0, R6.reuse, R31, RZ ;  /* 0x0000001f060c7210 */ /* 0x044fea0007f1e0ff */
[C---:B------:R-:W-:Y:S05]  /*78d0*/  IMAD.X R13, R7.reuse, 0x1, R30, P0 ;  /* 0x00000001070d7824 */ /* 0x040fea00000e061e */
[----:B------:R1:W-:Y:S02]  /*78e0*/  LDGSTS.E.BYPASS.LTC128B.128 [R20+0x1000], [R12.64], !P2 ;  /* 0x010000000c147fae */ /* 0x0003e4000d101d50 */
        /* <DEDUP_REMOVED lines=8> */
[----:B------:R3:W-:Y:S02]  /*7970*/  LDGSTS.E.BYPASS.LTC128B.128 [R20+0xa000], [R6.64], !P6 ;  /* 0x0a00000006147fae */ /* 0x0007e4000f101d50 */
[----:B---3--:R-:W-:Y:S05]  /*7980*/  IADD3 R6, P0, R5, R31, RZ ;  /* 0x0000001f05067210 */ /* 0x008fea0007f1e0ff */
[----:B------:R-:W-:Y:S05]  /*7990*/  IMAD.X R7, R4, 0x1, R30, P0 ;  /* 0x0000000104077824 */ /* 0x000fea00000e061e */
[----:B------:R2:W-:Y:S02]  /*79a0*/  LDGSTS.E.BYPASS.LTC128B.128 [R20+0x2000], [R6.64], !P2 ;  /* 0x0200000006147fae */ /* 0x0005e4000d101d50 */
[C---:B--2---:R-:W-:Y:S04]  /*79b0*/  IADD3 R6, -R23.reuse, 0x10, RZ ;  /* 0x0000001017067810 */ /* 0x044fe80007ffe1ff */
        /* <DEDUP_REMOVED lines=8> */
[-C--:B------:R-:W-:Y:S02]  /*7a40*/  IADD3 R6, P1, P0, R6, R5.reuse, R0 ;  /* 0x0000000506067210 */ /* 0x080fe4000783e000 */
[C---:B------:R-:W-:Y:S02]  /*7a50*/  IADD3 R0, -R15.reuse, 0x10, RZ ;  /* 0x000000100f007810 */ /* 0x040fe40007ffe1ff */
[-C--:B------:R-:W-:Y:S02]  /*7a60*/  IADD3.X R7, RZ, R4.reuse, R2, P1, P0 ;  /* 0x00000004ff077210 */ /* 0x080fe40000fe0402 */
[----:B------:R-:W-:Y:S04]  /*7a70*/  LOP3.LUT R0, R0, 0xf, RZ, 0xc0, !PT ;  /* 0x0000000f00007812 */ /* 0x000fe800078ec0ff */
[----:B-1----:R-:W-:Y:S04]  /*7a80*/  IADD3 R12, P1, P0, R0, R5, R22 ;  /* 0x00000005000c7210 */ /* 0x002fe8000783e016 */
[----:B------:R-:W-:Y:S02]  /*7a90*/  IADD3.X R13, RZ, R4, R21, P1, P0 ;  /* 0x00000004ff0d7210 */ /* 0x000fe40000fe0415 */
[----:B------:R-:W-:Y:S11]  /*7aa0*/  ISETP.NE.U32.AND P0, PT, R15, RZ, PT ;  /* 0x000000ff0f00720c */ /* 0x000ff60003f05070 */
[----:B------:R-:W-:Y:S02]  /*7ab0*/  @!UPT UIADD3 URZ, URZ, URZ, URZ ;  /* 0x0000003f3f3ff290 */ /* 0x000fe4000fffe03f */
[----:B------:R1:W-:Y:S01]  /*7ac0*/  LDGSTS.E.BYPASS.LTC128B.128.ZFILL [R20+0x8000], [R12.64], P0 ;  /* 0x080000000c147fae */ /* 0x0003e20008141d50 */
[----:B------:R-:W-:Y:S11]  /*7ad0*/  ISETP.NE.U32.AND P0, PT, R14, RZ, PT ;  /* 0x000000ff0e00720c */ /* 0x000ff60003f05070 */
[----:B------:R-:W-:Y:S02]  /*7ae0*/  @!UPT UIADD3 URZ, URZ, URZ, URZ ;  /* 0x0000003f3f3ff290 */ /* 0x000fe4000fffe03f */
[----:B------:R1:W-:Y:S02]  /*7af0*/  LDGSTS.E.BYPASS.LTC128B.128.ZFILL [R20+0xb000], [R6.64], P0 ;  /* 0x0b00000006147fae */ /* 0x0003e40008141d50 */
.L_x_1578:
[C---:B-1-34-:R-:W-:Y:S01]  /*7b00*/  HMMA.16816.F32 R4, R48.reuse, R8, RZ ;  /* 0x000000083004723c */ /* 0x05afe200000018ff */
[----:B------:R-:W0:Y:S01]  /*7b10*/  LDGDEPBAR ;  /* 0x00000000000079af */ /* 0x000e220000000000 */
[----:B------:R-:W-:Y:S06]  /*7b20*/  UISETP.GE.AND UP0, UPT, UR6, 0x1, UPT ;  /* 0x000000010600788c */ /* 0x000fec000bf06270 */
[C---:B------:R-:W-:Y:S01]  /*7b30*/  HMMA.16816.F32 R8, R48.reuse, R10, RZ ;  /* 0x0000000a3008723c */ /* 0x040fe200000018ff */
[----:B------:R-:W-:Y:S07]  /*7b40*/  PLOP3.LUT P0, PT, PT, PT, UP0, 0x40, 0x0 ;  /* 0x000000000000781c */ /* 0x000fee0003f0e808 */
        /* <DEDUP_REMOVED lines=40> */
[----:B------:R-:W-:Y:S07]  /*7dd0*/  LDSM.16.M88.4 R204, [R234+0x1800] ;  /* 0x00180000eacc783b */ /* 0x000fee0000000200 */
[C---:B--2---:R-:W-:Y:S08]  /*7de0*/  HMMA.16816.F32 R36, R184.reuse, R188, R36 ;  /* 0x000000bcb824723c */ /* 0x044ff00000001824 */
[C---:B------:R-:W-:Y:S01]  /*7df0*/  HMMA.16816.F32 R40, R184.reuse, R190, R40 ;  /* 0x000000beb828723c */ /* 0x040fe20000001828 */
[----:B------:R-:W1:Y:S07]  /*7e00*/  LDSM.16.M88.4 R188, [R243+0x18100] ;  /* 0x01810000f3bc783b */ /* 0x000e6e0000000200 */
[C---:B------:R-:W-:Y:S08]  /*7e10*/  HMMA.16816.F32 R44, R184.reuse, R208, R44 ;  /* 0x000000d0b82c723c */ /* 0x040ff0000000182c */
        /* <DEDUP_REMOVED lines=39> */
[----:B------:R-:W2:Y:S08]  /*8090*/  LDSM.16.M88.4 R184, [R229] ;  /* 0x00000000e5b8783b */ /* 0x000eb00000000200 */
[----:B------:R-:W3:Y:S01]  /*80a0*/  LDSM.16.M88.4 R208, [R228] ;  /* 0x00000000e4d0783b */ /* 0x000ee20000000200 */
        /* <DEDUP_REMOVED lines=151> */
[----:B------:R-:W-:Y:S01]  /*8a20*/  LDSM.16.M88.4 R208, [R244+0x16100] ;  /* 0x01610000f4d0783b */ /* 0x000fe20000000200 */
[C---:B-1----:R-:W-:Y:S08]  /*8a30*/  HMMA.16816.F32 R4, R188.reuse, R192, R4 ;  /* 0x000000c0bc04723c */ /* 0x042ff00000001804 */
[C---:B------:R-:W-:Y:S01]  /*8a40*/  HMMA.16816.F32 R8, R188.reuse, R194, R8 ;  /* 0x000000c2bc08723c */ /* 0x040fe20000001808 */
[----:B------:R-:W1:Y:S07]  /*8a50*/  LDSM.16.M88.4 R192, [R216] ;  /* 0x00000000d8c0783b */ /* 0x000e6e0000000200 */
        /* <DEDUP_REMOVED lines=21> */
[----:B------:R-:W4:Y:S07]  /*8bb0*/  LDSM.16.M88.4 R204, [R234+0x9000] ;  /* 0x00900000eacc783b */ /* 0x000f2e0000000200 */
        /* <DEDUP_REMOVED lines=19> */
[----:B------:R2:W3:Y:S01]  /*8cf0*/  MUFU.TANH R182, R5 ;  /* 0x0000000500b67308 */ /* 0x0004e20000002400 */
[----:B------:R-:W-:Y:S02]  /*8d00*/  FMUL.FTZ R10, R10, c[0x0][0x320] ;  /* 0x0000c8000a0a7a20 */ /* 0x000fe40000410000 */
[----:B------:R-:W-:Y:S02]  /*8d10*/  FMUL.FTZ R11, R11, c[0x0][0x320] ;  /* 0x0000c8000b0b7a20 */ /* 0x000fe40000410000 */
[----:B------:R-:W-:Y:S02]  /*8d20*/  FMUL.FTZ R0, R7, c[0x0][0x320] ;  /* 0x0000c80007007a20 */ /* 0x000fe40000410000 */
[----:B------:R-:W-:Y:S02]  /*8d30*/  FMUL.FTZ R12, R12, c[0x0][0x320] ;  /* 0x0000c8000c0c7a20 */ /* 0x000fe40000410000 */
[----:B------:R-:W-:Y:S01]  /*8d40*/  FMUL.FTZ R13, R13, c[0x0][0x320] ;  /* 0x0000c8000d0d7a20 */ /* 0x000fe20000410000 */
[----:B------:R-:W4:Y:S01]  /*8d50*/  MUFU.TANH R188, R8 ;  /* 0x0000000800bc7308 */ /* 0x000f220000002400 */
[----:B------:R-:W-:Y:S02]  /*8d60*/  FMUL.FTZ R17, R17, c[0x0][0x320] ;  /* 0x0000c80011117a20 */ /* 0x000fe40000410000 */
[----:B------:R-:W-:Y:S07]  /*8d70*/  FMUL.FTZ R16, R16, c[0x0][0x320] ;  /* 0x0000c80010107a20 */ /* 0x000fee0000410000 */
[----:B------:R-:W1:Y:S01]  /*8d80*/  MUFU.TANH R189, R9 ;  /* 0x0000000900bd7308 */ /* 0x000e620000002400 */
[----:B--2---:R-:W2:Y:S09]  /*8d90*/  LDSM.16.M88.4 R4, [R234+0xa000] ;  /* 0x00a00000ea04783b */ /* 0x004eb20000000200 */
[----:B------:R-:W1:Y:S10]  /*8da0*/  MUFU.TANH R185, R10 ;  /* 0x0000000a00b97308 */ /* 0x000e740000002400 */
[----:B------:R5:W1:Y:S10]  /*8db0*/  MUFU.TANH R184, R11 ;  /* 0x0000000b00b87308 */ /* 0x000a740000002400 */
[----:B------:R1:W1:Y:S10]  /*8dc0*/  MUFU.TANH R187, R12 ;  /* 0x0000000c00bb7308 */ /* 0x0002740000002400 */
[----:B------:R3:W3:Y:S01]  /*8dd0*/  MUFU.TANH R186, R13 ;  /* 0x0000000d00ba7308 */ /* 0x0006e20000002400 */
[----:B-----5:R-:W5:Y:S01]  /*8de0*/  LDSM.16.M88.4 R8, [R234+0xa800] ;  /* 0x00a80000ea08783b */ /* 0x020f620000000200 */
[C---:B--2---:R-:W-:Y:S08]  /*8df0*/  HMMA.16816.F32 R20, R200.reuse, R4, R20 ;  /* 0x00000004c814723c */ /* 0x044ff00000001814 */
[----:B------:R2:W2:Y:S01]  /*8e00*/  MUFU.TANH R190, R17 ;  /* 0x0000001100be7308 */ /* 0x0004a20000002400 */
[C---:B------:R-:W-:Y:S01]  /*8e10*/  HMMA.16816.F32 R24, R200.reuse, R6, R24 ;  /* 0x00000006c818723c */ /* 0x040fe20000001818 */
[----:B------:R-:W4:Y:S02]  /*8e20*/  LDSM.16.M88.4 R4, [R234+0xb000] ;  /* 0x00b00000ea04783b */ /* 0x000f240000000200 */
[----:B-1----:R-:W-:Y:S02]  /*8e30*/  FMUL.FTZ R12, R15, c[0x0][0x320] ;  /* 0x0000c8000f0c7a20 */ /* 0x002fe40000410000 */
[----:B------:R-:W-:Y:S04]  /*8e40*/  FMUL.FTZ R15, R18, c[0x0][0x320] ;  /* 0x0000c800120f7a20 */ /* 0x000fe80000410000 */
[----:B------:R-:W1:Y:S03]  /*8e50*/  MUFU.TANH R2, R2 ;  /* 0x0000000200027308 */ /* 0x000e660000002400 */
[----:B---3--:R-:W-:Y:S02]  /*8e60*/  FMUL.FTZ R13, R14, c[0x0][0x320] ;  /* 0x0000c8000e0d7a20 */ /* 0x008fe40000410000 */
[----:B------:R-:W-:Y:S02]  /*8e70*/  FMUL.FTZ R14, R19, c[0x0][0x320] ;  /* 0x0000c800130e7a20 */ /* 0x000fe40000410000 */
[----:B------:R-:W-:Y:S03]  /*8e80*/  FMUL.FTZ R20, R20, c[0x0][0x320] ;  /* 0x0000c80014147a20 */ /* 0x000fe60000410000 */
[----:B------:R-:W3:Y:S01]  /*8e90*/  MUFU.TANH R0, R0 ;  /* 0x0000000000007308 */ /* 0x000ee20000002400 */
[----:B------:R-:W-:Y:S02]  /*8ea0*/  FMUL.FTZ R19, R21, c[0x0][0x320] ;  /* 0x0000c80015137a20 */ /* 0x000fe40000410000 */
[----:B------:R-:W-:Y:S02]  /*8eb0*/  FMUL.FTZ R18, R22, c[0x0][0x320] ;  /* 0x0000c80016127a20 */ /* 0x000fe40000410000 */
[----:B--2---:R-:W-:Y:S02]  /*8ec0*/  FMUL.FTZ R17, R23, c[0x0][0x320] ;  /* 0x0000c80017117a20 */ /* 0x004fe40000410000 */
[----:B------:R-:W-:Y:S02]  /*8ed0*/  FMUL.FTZ R26, R26, c[0x0][0x320] ;  /* 0x0000c8001a1a7a20 */ /* 0x000fe40000410000 */
[----:B------:R-:W-:Y:S01]  /*8ee0*/  FMUL.FTZ R27, R27, c[0x0][0x320] ;  /* 0x0000c8001b1b7a20 */ /* 0x000fe20000410000 */
[----:B------:R-:W2:Y:S01]  /*8ef0*/  MUFU.TANH R13, R13 ;  /* 0x0000000d000d7308 */ /* 0x000ea20000002400 */
[----:B------:R-:W-:Y:S02]  /*8f00*/  FMUL.FTZ R21, R24, c[0x0][0x320] ;  /* 0x0000c80018157a20 */ /* 0x000fe40000410000 */
[----:B------:R-:W-:Y:S01]  /*8f10*/  FMUL.FTZ R24, R25, c[0x0][0x320] ;  /* 0x0000c80019187a20 */ /* 0x000fe20000410000 */
[C---:B-----5:R-:W-:Y:S06]  /*8f20*/  HMMA.16816.F32 R28, R200.reuse, R8, R28 ;  /* 0x00000008c81c723c */ /* 0x060fec000000181c */
[----:B------:R5:W1:Y:S02]  /*8f30*/  MUFU.TANH R195, R26 ;  /* 0x0000001a00c37308 */ /* 0x000a640000002400 */
[C---:B------:R-:W-:Y:S01]  /*8f40*/  HMMA.16816.F32 R32, R200.reuse, R10, R32 ;  /* 0x0000000ac820723c */ /* 0x040fe20000001820 */
[----:B------:R-:W1:Y:S01]  /*8f50*/  LDSM.16.M88.4 R8, [R234+0xb800] ;  /* 0x00b80000ea08783b */ /* 0x000e620000000200 */
[----:B------:R-:W-:Y:S06]  /*8f60*/  DEPBAR.LE SB0, 0x0 ;  /* 0x000080000000791a */ /* 0x000fec0000000000 */
[----:B------:R2:W1:Y:S01]  /*8f70*/  MUFU.TANH R196, R27 ;  /* 0x0000001b00c47308 */ /* 0x0004620000002400 */
[----:B------:R-:W-:Y:S01]  /*8f80*/  BAR.SYNC.DEFER_BLOCKING 0x0 ;  /* 0x0000000000007b1d */ /* 0x000fe20000010000 */
[C---:B----4-:R-:W-:Y:S06]  /*8f90*/  HMMA.16816.F32 R36, R200.reuse, R4, R36 ;  /* 0x00000004c824723c */ /* 0x050fec0000001824 */
[----:B------:R-:W-:Y:S02]  /*8fa0*/  FMUL.FTZ R25, R29, c[0x0][0x320] ;  /* 0x0000c8001d197a20 */ /* 0x000fe40000410000 */
[----:B------:R-:W4:Y:S01]  /*8fb0*/  MUFU.TANH R12, R12 ;  /* 0x0000000c000c7308 */ /* 0x000f220000002400 */
[C---:B------:R-:W-:Y:S03]  /*8fc0*/  HMMA.16816.F32 R40, R200.reuse, R6, R40 ;  /* 0x00000006c828723c */ /* 0x040fe60000001828 */
[----:B------:R-:W-:Y:S02]  /*8fd0*/  FMUL.FTZ R23, R30, c[0x0][0x320] ;  /* 0x0000c8001e177a20 */ /* 0x000fe40000410000 */
[----:B------:R-:W-:Y:S02]  /*8fe0*/  FMUL.FTZ R22, R31, c[0x0][0x320] ;  /* 0x0000c8001f167a20 */ /* 0x000fe40000410000 */
[----:B-----5:R-:W-:Y:S02]  /*8ff0*/  FMUL.FTZ R26, R32, c[0x0][0x320] ;  /* 0x0000c800201a7a20 */ /* 0x020fe40000410000 */
[----:B------:R-:W3:Y:S03]  /*9000*/  MUFU.TANH R16, R16 ;  /* 0x0000001000107308 */ /* 0x000ee60000002400 */
[----:B------:R-:W-:Y:S02]  /*9010*/  FMUL.FTZ R33, R33, c[0x0][0x320] ;  /* 0x0000c80021217a20 */ /* 0x000fe40000410000 */
[----:B--2---:R-:W-:Y:S02]  /*9020*/  FMUL.FTZ R27, R28, c[0x0][0x320] ;  /* 0x0000c8001c1b7a20 */ /* 0x004fe40000410000 */
[----:B------:R-:W-:Y:S02]  /*9030*/  FMUL.FTZ R34, R34, c[0x0][0x320] ;  /* 0x0000c80022227a20 */ /* 0x000fe40000410000 */
[----:B------:R-:W-:Y:S01]  /*9040*/  FMUL.FTZ R35, R35, c[0x0][0x320] ;  /* 0x0000c80023237a20 */ /* 0x000fe20000410000 */
        /* <DEDUP_REMOVED lines=44> */
[----:B------:R-:W1:Y:S10]  /*9310*/  MUFU.TANH R11, R11 ;  /* 0x0000000b000b7308 */ /* 0x000e740000002400 */
[----:B------:R-:W1:Y:S10]  /*9320*/  MUFU.TANH R4, R4 ;  /* 0x0000000400047308 */ /* 0x000e740000002400 */
[----:B------:R1:W1:Y:S10]  /*9330*/  MUFU.TANH R207, R48 ;  /* 0x0000003000cf7308 */ /* 0x0002740000002400 */
[----:B------:R1:W1:Y:S10]  /*9340*/  MUFU.TANH R204, R49 ;  /* 0x0000003100cc7308 */ /* 0x0002740000002400 */
[----:B------:R-:W1:Y:S10]  /*9350*/  MUFU.TANH R29, R29 ;  /* 0x0000001d001d7308 */ /* 0x000e740000002400 */
[----:B------:R-:W1:Y:S01]  /*9360*/  MUFU.TANH R28, R28 ;  /* 0x0000001c001c7308 */ /* 0x000e620000002400 */
[----:B------:R-:W-:-:S05]  /*9370*/  @P0 BRA `(.L_x_1579) ;  /* 0x0000061000000947 */ /* 0x000fca0003800000 */
[----:B--234-:R-:W2:Y:S01]  /*9380*/  LDL R209, [R1+0x8] ;  /* 0x0000080001d17983 */ /* 0x01cea20000100800 */
[----:B------:R-:W-:Y:S01]  /*9390*/  UIMAD UR5, UR6, 0x60, UR12 ;  /* 0x00000060060578a4 */ /* 0x000fe2000f8e020c */
[----:B------:R-:W-:Y:S01]  /*93a0*/  ISETP.NE.AND P1, PT, R252, 0x1, PT ;  /* 0x00000001fc00780c */ /* 0x000fe20003f25270 */
[----:B------:R-:W-:Y:S01]  /*93b0*/  IMAD.MOV.U32 R10, RZ, RZ, RZ ;  /* 0x000000ffff0a7224 */ /* 0x000fe200078e00ff */
[----:B-1----:R-:W3:Y:S01]  /*93c0*/  LDL R39, [R1+0x44] ;  /* 0x0000440001277983 */ /* 0x002ee20000100800 */
[----:B------:R-:W-:Y:S02]  /*93d0*/  SEL R205, RZ, 0x10, P5 ;  /* 0x00000010ffcd7807 */ /* 0x000fe40002800000 */
[----:B------:R-:W-:Y:S01]  /*93e0*/  IMAD.U32 R5, RZ, RZ, UR5 ;  /* 0x00000005ff057e24 */ /* 0x000fe2000f8e00ff */
[----:B------:R-:W4:Y:S01]  /*93f0*/  LDL R38, [R1+0x48] ;  /* 0x0000480001267983 */ /* 0x000f220000100800 */
[----:B------:R-:W-:Y:S02]  /*9400*/  SEL R198, RZ, 0x10, P4 ;  /* 0x00000010ffc67807 */ /* 0x000fe40002000000 */
[----:B------:R-:W-:Y:S01]  /*9410*/  IADD3 R34, -R205, 0x10, RZ ;  /* 0x00000010cd227810 */ /* 0x000fe20007ffe1ff */
[----:B------:R-:W5:Y:S01]  /*9420*/  LDL R40, [R1+0x3c] ;  /* 0x00003c0001287983 */ /* 0x000f620000100800 */
[----:B------:R-:W-:Y:S02]  /*9430*/  IADD3 R32, -R198, 0x10, RZ ;  /* 0x00000010c6207810 */ /* 0x000fe40007ffe1ff */
[----:B------:R-:W-:Y:S01]  /*9440*/  LOP3.LUT R34, R34, 0xf, RZ, 0xc0, !PT ;  /* 0x0000000f22227812 */ /* 0x000fe200078ec0ff */
[----:B------:R-:W3:Y:S01]  /*9450*/  LDL R43, [R1+0x40] ;  /* 0x00004000012b7983 */ /* 0x000ee20000100800 */
[----:B------:R-:W-:Y:S03]  /*9460*/  LOP3.LUT R32, R32, 0xf, RZ, 0xc0, !PT ;  /* 0x0000000f20207812 */ /* 0x000fe600078ec0ff */
        /* <DEDUP_REMOVED lines=20> */
[----:B------:R-:W-:Y:S01]  /*95b0*/  IMAD.WIDE.U32 R8, R10, c[0x0][0x1f0], R8 ;  /* 0x00007c000a087a25 */ /* 0x000fe200078e0008 */
[----:B------:R-:W-:Y:S03]  /*95c0*/  STL [R1+0x4], R30 ;  /* 0x0000041e01007387 */ /* 0x000fe60000100800 */
[----:B------:R-:W-:Y:S01]  /*95d0*/  IMAD R7, R7, c[0x0][0x1f0], RZ ;  /* 0x00007c0007077a24 */ /* 0x000fe200078e02ff */
[----:B------:R-:W-:Y:S01]  /*95e0*/  IADD3 R5, P0, R8, UR22, RZ ;  /* 0x0000001608057c10 */ /* 0x000fe2000ff1e0ff */
[----:B------:R-:W2:Y:S02]  /*95f0*/  LDL R209, [R1+0x10] ;  /* 0x0000100001d17983 */ /* 0x000ea40000100800 */
[----:B------:R-:W-:Y:S02]  /*9600*/  IMAD R7, R10, c[0x0][0x1f4], R7 ;  /* 0x00007d000a077a24 */ /* 0x000fe400078e0207 */
[----:B------:R-:W2:Y:S03]  /*9610*/  LDL R41, [R1+0x20] ;  /* 0x0000200001297983 */ /* 0x000ea60000100800 */
[----:B------:R-:W-:Y:S02]  /*9620*/  IADD3.X R7, R9, UR19, R7, P0, !PT ;  /* 0x0000001309077c10 */ /* 0x000fe400087fe407 */
[C---:B------:R-:W-:Y:S04]  /*9630*/  LEA R8, P0, R5.reuse, c[0x0][0x1c8], 0x1 ;  /* 0x0000720005087a11 */ /* 0x040fe800078008ff */
[----:B------:R-:W-:Y:S01]  /*9640*/  LEA.HI.X R7, R5, c[0x0][0x1cc], R7, 0x1, P0 ;  /* 0x0000730005077a11 */ /* 0x000fe200000f0c07 */
[----:B------:R-:W3:Y:S04]  /*9650*/  SHFL.IDX PT, R9, R8, 0x2, 0x181f ;  /* 0x00581f0008097f89 */ /* 0x000ee800000e0000 */
[----:B------:R-:W4:Y:S04]  /*9660*/  SHFL.IDX PT, R10, R7, 0x2, 0x181f ;  /* 0x00581f00070a7f89 */ /* 0x000f2800000e0000 */
[----:B------:R-:W1:Y:S04]  /*9670*/  SHFL.IDX PT, R30, R8, RZ, 0x181f ;  /* 0x00181fff081e7589 */ /* 0x000e6800000e0000 */
[----:B------:R-:W1:Y:S04]  /*9680*/  SHFL.IDX PT, R31, R7, RZ, 0x181f ;  /* 0x00181fff071f7589 */ /* 0x000e6800000e0000 */
[----:B------:R-:W2:Y:S01]  /*9690*/  SHFL.IDX PT, R8, R8, 0x1, 0x181f ;  /* 0x00381f0008087f89 */ /* 0x000ea200000e0000 */
[-C--:B---3--:R-:W-:Y:S04]  /*96a0*/  IADD3 R34, P1, P0, R34, R9.reuse, R39 ;  /* 0x0000000922227210 */ /* 0x088fe8000783e027 */
[-C--:B----4-:R-:W-:Y:S02]  /*96b0*/  IADD3.X R35, RZ, R10.reuse, R38, P1, P0 ;  /* 0x0000000aff237210 */ /* 0x090fe40000fe0426 */
[----:B-----5:R-:W-:Y:S04]  /*96c0*/  IADD3 R32, P1, P0, R32, R9, R40 ;  /* 0x0000000920207210 */ /* 0x020fe8000783e028 */
[--C-:B------:R-:W-:Y:S02]  /*96d0*/  IADD3.X R33, RZ, R10, R43.reuse, P1, P0 ;  /* 0x0000000aff217210 */ /* 0x100fe40000fe042b */
[C---:B-1----:R-:W-:Y:S05]  /*96e0*/  IADD3 R36, P0, R30.reuse, R42, RZ ;  /* 0x0000002a1e247210 */ /* 0x042fea0007f1e0ff */
[C---:B------:R-:W-:Y:S05]  /*96f0*/  IMAD.X R37, R31.reuse, 0x1, R206, P0 ;  /* 0x000000011f257824 */ /* 0x040fea00000e06ce */
[----:B------:R1:W-:Y:S02]  /*9700*/  LDGSTS.E.BYPASS.LTC128B.128 [R251+0xc100], [R36.64], !P2 ;  /* 0x0c10000024fb7fae */ /* 0x0003e4000d101d50 */
[C---:B-1----:R-:W-:Y:S05]  /*9710*/  IADD3 R36, P0, R30.reuse, R39, RZ ;  /* 0x000000271e247210 */ /* 0x042fea0007f1e0ff */
[C---:B------:R-:W-:Y:S05]  /*9720*/  IMAD.X R37, R31.reuse, 0x1, R38, P0 ;  /* 0x000000011f257824 */ /* 0x040fea00000e0626 */
[----:B------:R1:W-:Y:S02]  /*9730*/  LDGSTS.E.BYPASS.LTC128B.128 [R251+0xf100], [R36.64], !P5 ;  /* 0x0f10000024fb7fae */ /* 0x0003e4000e901d50 */
[C---:B-1----:R-:W-:Y:S05]  /*9740*/  IADD3 R36, P0, R30.reuse, R40, RZ ;  /* 0x000000281e247210 */ /* 0x042fea0007f1e0ff */
[----:B------:R-:W-:Y:S05]  /*9750*/  IMAD.X R37, R31, 0x1, R43, P0 ;  /* 0x000000011f257824 */ /* 0x000fea00000e062b */
[----:B------:R1:W-:Y:S01]  /*9760*/  LDGSTS.E.BYPASS.LTC128B.128 [R251+0x12100], [R36.64], !P4 ;  /* 0x1210000024fb7fae */ /* 0x0003e2000e101d50 */
[C---:B--2---:R-:W-:Y:S01]  /*9770*/  IMAD.SHL.U32 R5, R209.reuse, 0x2, RZ ;  /* 0x00000002d1057824 */ /* 0x044fe200078e00ff */
[----:B------:R-:W-:Y:S04]  /*9780*/  SHF.L.U64.HI R6, R209, 0x1, R41 ;  /* 0x00000001d1067819 */ /* 0x000fe80000010229 */
[----:B------:R-:W-:Y:S02]  /*9790*/  IADD3 R30, P0, R30, R5, RZ ;  /* 0x000000051e1e7210 */ /* 0x000fe40007f1e0ff */
[----:B------:R-:W-:Y:S03]  /*97a0*/  SEL R209, RZ, 0x10, P6 ;  /* 0x00000010ffd17807 */ /* 0x000fe60003000000 */
[----:B------:R-:W-:Y:S01]  /*97b0*/  IMAD.X R31, R31, 0x1, R6, P0 ;  /* 0x000000011f1f7824 */ /* 0x000fe200000e0606 */
[----:B-1----:R-:W-:Y:S04]  /*97c0*/  IADD3 R36, P0, R8, R42, RZ ;  /* 0x0000002a08247210 */ /* 0x002fe80007f1e0ff */
[----:B------:R1:W-:Y:S04]  /*97d0*/  LDGSTS.E.BYPASS.LTC128B.128 [R251+0x15100], [R30.64], !P6 ;  /* 0x151000001efb7fae */ /* 0x0003e8000f101d50 */
[----:B-1----:R1:W2:Y:S02]  /*97e0*/  SHFL.IDX PT, R30, R7, 0x1, 0x181f ;  /* 0x00381f00071e7f89 */ /* 0x0022a400000e0000 */
[----:B-1----:R-:W-:Y:S01]  /*97f0*/  IADD3 R7, -R209, 0x10, RZ ;  /* 0x00000010d1077810 */ /* 0x002fe20007ffe1ff */
[----:B--2---:R-:W-:Y:S03]  /*9800*/  IMAD.X R37, R30, 0x1, R206, P0 ;  /* 0x000000011e257824 */ /* 0x004fe600000e06ce */
[----:B------:R-:W-:Y:S02]  /*9810*/  LOP3.LUT R7, R7, 0xf, RZ, 0xc0, !PT ;  /* 0x0000000f07077812 */ /* 0x000fe400078ec0ff */
[----:B------:R1:W-:Y:S02]  /*9820*/  LDGSTS.E.BYPASS.LTC128B.128 [R251+0xd100], [R36.64], !P2 ;  /* 0x0d10000024fb7fae */ /* 0x0003e4000d101d50 */
[----:B-1----:R-:W-:Y:S05]  /*9830*/  IADD3 R36, P0, R8, R39, RZ ;  /* 0x0000002708247210 */ /* 0x002fea0007f1e0ff */
[----:B------:R-:W-:Y:S05]  /*9840*/  IMAD.X R37, R30, 0x1, R38, P0 ;  /* 0x000000011e257824 */ /* 0x000fea00000e0626 */
[----:B------:R1:W-:Y:S02]  /*9850*/  LDGSTS.E.BYPASS.LTC128B.128 [R251+0x10100], [R36.64], !P5 ;  /* 0x1010000024fb7fae */ /* 0x0003e4000e901d50 */
[----:B-1----:R-:W-:Y:S04]  /*9860*/  IADD3 R36, P1, P0, R7, R9, R5 ;  /* 0x0000000907247210 */ /* 0x002fe8000783e005 */
[--C-:B------:R-:W-:Y:S02]  /*9870*/  IADD3.X R37, RZ, R10, R6.reuse, P1, P0 ;  /* 0x0000000aff257210 */ /* 0x100fe40000fe0406 */
[C---:B------:R-:W-:Y:S02]  /*9880*/  IADD3 R38, P0, R8.reuse, R5, RZ ;  /* 0x0000000508267210 */ /* 0x040fe40007f1e0ff */
[----:B------:R-:W-:Y:S03]  /*9890*/  IADD3 R40, P1, R8, R40, RZ ;  /* 0x0000002808287210 */ /* 0x000fe60007f3e0ff */
[C---:B------:R-:W-:Y:S01]  /*98a0*/  IMAD.X R39, R30.reuse, 0x1, R6, P0 ;  /* 0x000000011e277824 */ /* 0x040fe200000e0606 */
[----:B------:R-:W-:Y:S01]  /*98b0*/  IADD3 R6, P0, R9, R42, RZ ;  /* 0x0000002a09067210 */ /* 0x000fe20007f1e0ff */
[----:B------:R-:W-:Y:S04]  /*98c0*/  IMAD.X R41, R30, 0x1, R43, P1 ;  /* 0x000000011e297824 */ /* 0x000fe800008e062b */
[----:B------:R-:W-:Y:S01]  /*98d0*/  IMAD.X R7, R10, 0x1, R206, P0 ;  /* 0x000000010a077824 */ /* 0x000fe200000e06ce */
[----:B------:R1:W-:Y:S01]  /*98e0*/  LDGSTS.E.BYPASS.LTC128B.128 [R251+0x13100], [R40.64], !P4 ;  /* 0x1310000028fb7fae */ /* 0x0003e2000e101d50 */
[----:B------:R-:W-:Y:S03]  /*98f0*/  ISETP.NE.U32.AND P0, PT, R205, RZ, PT ;  /* 0x000000ffcd00720c */ /* 0x000fe60003f05070 */
[----:B------:R1:W-:Y:S04]  /*9900*/  LDGSTS.E.BYPASS.LTC128B.128 [R251+0x16100], [R38.64], !P6 ;  /* 0x1610000026fb7fae */ /* 0x0003e8000f101d50 */
[----:B------:R1:W-:Y:S06]  /*9910*/  LDGSTS.E.BYPASS.LTC128B.128 [R251+0xe100], [R6.64], !P2 ;  /* 0x0e10000006fb7fae */ /* 0x0003ec000d101d50 */
[----:B------:R1:W-:Y:S01]  /*9920*/  LDGSTS.E.BYPASS.LTC128B.128.ZFILL [R251+0x11100], [R34.64], P0 ;  /* 0x1110000022fb7fae */ /* 0x0003e20008141d50 */
[----:B------:R-:W-:Y:S11]  /*9930*/  ISETP.NE.U32.AND P0, PT, R198, RZ, PT ;  /* 0x000000ffc600720c */ /* 0x000ff60003f05070 */
[----:B------:R-:W-:Y:S02]  /*9940*/  @!UPT UIADD3 URZ, URZ, URZ, URZ ;  /* 0x0000003f3f3ff290 */ /* 0x000fe4000fffe03f */
[----:B------:R1:W-:Y:S01]  /*9950*/  LDGSTS.E.BYPASS.LTC128B.128.ZFILL [R251+0x14100], [R32.64], P0 ;  /* 0x1410000020fb7fae */ /* 0x0003e20008141d50 */
[----:B------:R-:W-:Y:S11]  /*9960*/  ISETP.NE.U32.AND P0, PT, R209, RZ, PT ;  /* 0x000000ffd100720c */ /* 0x000ff60003f05070 */
[----:B------:R-:W-:Y:S02]  /*9970*/  @!UPT UIADD3 URZ, URZ, URZ, URZ ;  /* 0x0000003f3f3ff290 */ /* 0x000fe4000fffe03f */
[----:B------:R1:W-:Y:S02]  /*9980*/  LDGSTS.E.BYPASS.LTC128B.128.ZFILL [R251+0x17100], [R36.64], P0 ;  /* 0x1710000024fb7fae */ /* 0x0003e40008141d50 */
.L_x_1579:
[----:B-1234-:R-:W2:Y:S01]  /*9990*/  LDL R6, [R1+0x38] ;  /* 0x0000380001067983 */ /* 0x01eea20000100800 */
[----:B------:R-:W-:Y:S01]  /*99a0*/  PLOP3.LUT P0, PT, PT, PT, UP1, 0x80, 0x0 ;  /* 0x000000000000781c */ /* 0x000fe20003f0f018 */
[----:B------:R-:W-:Y:S01]  /*99b0*/  UIMAD UR5, UR6, -0x60, URZ ;  /* 0xffffffa0060578a4 */ /* 0x000fe2000f8e023f */
[----:B------:R-:W-:Y:S01]  /*99c0*/  MOV R30, UR13 ;  /* 0x0000000d001e7c02 */ /* 0x000fe20008000f00 */
[----:B------:R1:W2:Y:S01]  /*99d0*/  LDL R5, [R1+0x2c] ;  /* 0x00002c0001057983 */ /* 0x0002a20000100800 */
[----:B------:R-:W-:Y:S02]  /*99e0*/  UISETP.GT.AND UP0, UPT, UR6, UR4, UPT ;  /* 0x000000040600728c */ /* 0x000fe4000bf04270 */
[----:B------:R-:W-:Y:S01]  /*99f0*/  UIADD3 UR6, UR6, -0x1, URZ ;  /* 0xffffffff06067890 */ /* 0x000fe2000fffe03f */
[----:B------:R-:W3:Y:S04]  /*9a00*/  LDL R7, [R1+0x30] ;  /* 0x0000300001077983 */ /* 0x000ee80000100800 */
[----:B------:R-:W0:Y:S02]  /*9a10*/  LDGDEPBAR ;  /* 0x00000000000079af */ /* 0x000e240000000000 */
[----:B--2---:R-:W-:Y:S02]  /*9a20*/  @P0 MOV R5, R6 ;  /* 0x0000000600050202 */ /* 0x004fe40000000f00 */
[----:B------:R-:W-:Y:S04]  /*9a30*/  MOV R6, UR5 ;  /* 0x0000000500067c02 */ /* 0x000fe80008000f00 */
[----:B------:R-:W2:Y:S01]  /*9a40*/  SHFL.IDX PT, R31, R5, RZ, 0x1c1f ;  /* 0x001c1fff051f7589 */ /* 0x000ea200000e0000 */
[----:B---3--:R-:W-:Y:S04]  /*9a50*/  IADD3 R6, -R7, 0x1, R6 ;  /* 0x0000000107067810 */ /* 0x008fe80007ffe106 */
[----:B------:R-:W-:Y:S03]  /*9a60*/  IADD3 R30, -R30, UR7, R6 ;  /* 0x000000071e1e7c10 */ /* 0x000fe6000fffe106 */
[----:B------:R-:W3:Y:S01]  /*9a70*/  SHFL.IDX PT, R7, R5, 0x1, 0x1c1f ;  /* 0x003c1f0005077f89 */ /* 0x000ee200000e0000 */
[C---:B--2---:R-:W-:Y:S04]  /*9a80*/  IADD3 R31, R30.reuse, R31, RZ ;  /* 0x0000001f1e1f7210 */ /* 0x044fe80007ffe0ff */
[----:B------:R-:W-:Y:S04]  /*9a90*/  ISETP.GT.AND P0, PT, R31, RZ, PT ;  /* 0x000000ff1f00720c */ /* 0x000fe80003f04270 */
[----:B------:R-:W-:Y:S02]  /*9aa0*/  FSEL R9, R181, -INF , P0 ;  /* 0xff800000b5097808 */ /* 0x000fe40000000000 */
[C---:B------:R-:W-:Y:S02]  /*9ab0*/  ISETP.GT.AND P0, PT, R31.reuse, 0x1, PT ;  /* 0x000000011f00780c */ /* 0x040fe40003f04270 */
[----:B---3--:R-:W-:Y:S02]  /*9ac0*/  IADD3 R30, R30, R7, RZ ;  /* 0x000000071e1e7210 */ /* 0x008fe40007ffe0ff */
[----:B------:R-:W-:Y:S02]  /*9ad0*/  FSEL R8, R182, -INF , P0 ;  /* 0xff800000b6087808 */ /* 0x000fe40000000000 */
[C---:B------:R-:W-:Y:S04]  /*9ae0*/  ISETP.GT.AND P0, PT, R31.reuse, 0x8, PT ;  /* 0x000000081f00780c */ /* 0x040fe80003f04270 */
[----:B------:R-:W-:Y:S02]  /*9af0*/  FSEL R6, R188, -INF , P0 ;  /* 0xff800000bc067808 */ /* 0x000fe40000000000 */
[----:B------:R-:W-:Y:S04]  /*9b00*/  ISETP.GT.AND P0, PT, R31, 0x9, PT ;  /* 0x000000091f00780c */ /* 0x000fe80003f04270 */
[----:B------:R-:W-:Y:S02]  /*9b10*/  FSEL R5, R189, -INF , P0 ;  /* 0xff800000bd057808 */ /* 0x000fe40000000000 */
[----:B------:R-:W-:Y:S04]  /*9b20*/  ISETP.GT.AND P0, PT, R31, 0x10, PT ;  /* 0x000000101f00780c */ /* 0x000fe80003f04270 */
[----:B------:R-:W-:Y:S02]  /*9b30*/  FSEL R32, R187, -INF , P0 ;  /* 0xff800000bb207808 */ /* 0x000fe40000000000 */
[C---:B------:R-:W-:Y:S04]  /*9b40*/  ISETP.GT.AND P0, PT, R31.reuse, 0x11, PT ;  /* 0x000000111f00780c */ /* 0x040fe80003f04270 */
[----:B------:R-:W-:Y:S02]  /*9b50*/  FSEL R33, R186, -INF , P0 ;  /* 0xff800000ba217808 */ /* 0x000fe40000000000 */
[----:B------:R-:W-:Y:S04]  /*9b60*/  ISETP.GT.AND P0, PT, R30, RZ, PT ;  /* 0x000000ff1e00720c */ /* 0x000fe80003f04270 */
[----:B------:R-:W-:Y:S02]  /*9b70*/  FSEL R7, R2, -INF , P0 ;  /* 0xff80000002077808 */ /* 0x000fe40000000000 */
[----:B------:R-:W-:Y:S02]  /*9b80*/  ISETP.GT.AND P0, PT, R31, 0x18, PT ;  /* 0x000000181f00780c */ /* 0x000fe40003f04270 */
[----:B------:R-:W-:Y:S02]  /*9b90*/  FMNMX.FTZ R2, R7, R180, !PT ;  /* 0x000000b407027209 */ /* 0x000fe40007810000 */
[----:B------:R-:W-:Y:S02]  /*9ba0*/  FSEL R39, R16, -INF , P0 ;  /* 0xff80000010277808 */ /* 0x000fe40000000000 */
[----:B------:R-:W-:Y:S04]  /*9bb0*/  ISETP.GT.AND P0, PT, R30, 0x1, PT ;  /* 0x000000011e00780c */ /* 0x000fe80003f04270 */
        /* <DEDUP_REMOVED lines=110> */
[----:B------:R-:W-:Y:S01]  /*a2a0*/  FSEL R191, R191, -INF , P0 ;  /* 0xff800000bfbf7808 */ /* 0x000fe20000000000 */
[----:B------:R-:W-:Y:S01]  /*a2b0*/  LDSM.16.MT88.4 R12, [R247+0x100] ;  /* 0x00010000f70c783b */ /* 0x000fe20000004200 */
[----:B------:R-:W-:Y:S02]  /*a2c0*/  ISETP.GT.AND P0, PT, R30, 0x50, PT ;  /* 0x000000501e00780c */ /* 0x000fe40003f04270 */
[----:B------:R-:W-:Y:S02]  /*a2d0*/  FMNMX.FTZ R2, R204, R2, !PT ;  /* 0x00000002cc027209 */ /* 0x000fe40007810000 */
[----:B------:R-:W-:Y:S02]  /*a2e0*/  FMNMX.FTZ R0, R193, R0, !PT ;  /* 0x00000000c1007209 */ /* 0x000fe40007810000 */
[----:B------:R-:W-:Y:S02]  /*a2f0*/  FSEL R189, R11, -INF , P0 ;  /* 0xff8000000bbd7808 */ /* 0x000fe40000000000 */
[----:B------:R-:W2:Y:S01]  /*a300*/  SHFL.BFLY PT, R11, R2, 0x2, 0x1f ;  /* 0x0c401f00020b7f89 */ /* 0x000ea200000e0000 */
[----:B------:R-:W-:Y:S02]  /*a310*/  FMNMX.FTZ R0, R192, R0, !PT ;  /* 0x00000000c0007209 */ /* 0x000fe40007810000 */
        /* <DEDUP_REMOVED lines=9> */
[----:B------:R-:W-:Y:S01]  /*a3b0*/  FMNMX.FTZ R0, R182, R0, !PT ;  /* 0x00000000b6007209 */ /* 0x000fe20007810000 */
[----:B------:R-:W-:Y:S01]  /*a3c0*/  LDSM.16.MT88.4 R28, [R241+0x100] ;  /* 0x00010000f11c783b */ /* 0x000fe20000004200 */
[----:B--2---:R-:W-:Y:S02]  /*a3d0*/  FMNMX.FTZ R11, R11, R2, !PT ;  /* 0x000000020b0b7209 */ /* 0x004fe40007810000 */
[----:B------:R-:W-:Y:S05]  /*a3e0*/  FMNMX.FTZ R0, R181, R0, !PT ;  /* 0x00000000b5007209 */ /* 0x000fea0007810000 */
[----:B------:R-:W-:Y:S08]  /*a3f0*/  SHFL.BFLY PT, R2, R11, 0x1, 0x1f ;  /* 0x0c201f000b027f89 */ /* 0x000ff000000e0000 */
[----:B------:R-:W2:Y:S02]  /*a400*/  SHFL.BFLY PT, R4, R0, 0x2, 0x1f ;  /* 0x0c401f0000047f89 */ /* 0x000ea400000e0000 */
[----:B--2---:R-:W-:Y:S02]  /*a410*/  FMNMX.FTZ R4, R0, R4, !PT ;  /* 0x0000000400047209 */ /* 0x004fe40007810000 */
[----:B------:R-:W-:Y:S04]  /*a420*/  FMNMX.FTZ R0, R11, R2, !PT ;  /* 0x000000020b007209 */ /* 0x000fe80007810000 */
[----:B------:R-:W2:Y:S01]  /*a430*/  SHFL.BFLY PT, R2, R4, 0x1, 0x1f ;  /* 0x0c201f0004027f89 */ /* 0x000ea200000e0000 */
        /* <DEDUP_REMOVED lines=22> */
[----:B------:R-:W-:Y:S01]  /*a5a0*/  PLOP3.LUT P0, PT, PT, PT, UP0, 0x80, 0x0 ;  /* 0x000000000000781c */ /* 0x000fe20003f0f008 */
[----:B------:R-:W-:Y:S02]  /*a5b0*/  FADD.FTZ R4, -R4, R180 ;  /* 0x000000b404047221 */ /* 0x000fe40000010100 */
[--C-:B------:R-:W-:Y:S01]  /*a5c0*/  FFMA.FTZ R198, R184, c[0x0][0x2d0], -R190.reuse ;  /* 0x0000b400b8c67a23 */ /* 0x100fe200000108be */
[----:B------:R-:W2:Y:S01]  /*a5d0*/  MUFU.EX2 R41, R8 ;  /* 0x0000000800297308 */ /* 0x000ea20000000800 */
[--C-:B------:R-:W-:Y:S02]  /*a5e0*/  FFMA.FTZ R205, R10, c[0x0][0x2d0], -R190.reuse ;  /* 0x0000b4000acd7a23 */ /* 0x100fe400000108be */
[--C-:B------:R-:W-:Y:S02]  /*a5f0*/  FFMA.FTZ R200, R185, c[0x0][0x2d0], -R190.reuse ;  /* 0x0000b400b9c87a23 */ /* 0x100fe400000108be */
[--C-:B------:R-:W-:Y:S02]  /*a600*/  FFMA.FTZ R7, R7, c[0x0][0x2d0], -R190.reuse ;  /* 0x0000b40007077a23 */ /* 0x100fe400000108be */
[----:B------:R-:W-:Y:S02]  /*a610*/  FMUL.FTZ R4, R4, c[0x0][0x2d0] ;  /* 0x0000b40004047a20 */ /* 0x000fe40000410000 */
[--C-:B------:R-:W-:Y:S01]  /*a620*/  FFMA.FTZ R194, R194, c[0x0][0x2d0], -R190.reuse ;  /* 0x0000b400c2c27a23 */ /* 0x100fe200000108be */
[----:B------:R-:W3:Y:S01]  /*a630*/  MUFU.EX2 R201, R201 ;  /* 0x000000c900c97308 */ /* 0x000ee20000000800 */
[--C-:B------:R-:W-:Y:S02]  /*a640*/  FFMA.FTZ R193, R193, c[0x0][0x2d0], -R190.reuse ;  /* 0x0000b400c1c17a23 */ /* 0x100fe400000108be */
[--C-:B------:R-:W-:Y:S02]  /*a650*/  FFMA.FTZ R192, R192, c[0x0][0x2d0], -R190.reuse ;  /* 0x0000b400c0c07a23 */ /* 0x100fe400000108be */
[--C-:B------:R-:W-:Y:S02]  /*a660*/  FFMA.FTZ R191, R191, c[0x0][0x2d0], -R190.reuse ;  /* 0x0000b400bfbf7a23 */ /* 0x100fe400000108be */
[--C-:B------:R-:W-:Y:S02]  /*a670*/  FFMA.FTZ R195, R195, c[0x0][0x2d0], -R190.reuse ;  /* 0x0000b400c3c37a23 */ /* 0x100fe400000108be */
[--C-:B------:R-:W-:Y:S01]  /*a680*/  FFMA.FTZ R196, R196, c[0x0][0x2d0], -R190.reuse ;  /* 0x0000b400c4c47a23 */ /* 0x100fe200000108be */
[----:B------:R-:W-:Y:S01]  /*a690*/  MUFU.EX2 R40, R7 ;  /* 0x0000000700287308 */ /* 0x000fe20000000800 */
[--C-:B------:R-:W-:Y:S02]  /*a6a0*/  FFMA.FTZ R203, R203, c[0x0][0x2d0], -R190.reuse ;  /* 0x0000b400cbcb7a23 */ /* 0x100fe400000108be */
[--C-:B------:R-:W-:Y:S01]  /*a6b0*/  FFMA.FTZ R202, R202, c[0x0][0x2d0], -R190.reuse ;  /* 0x0000b400caca7a23 */ /* 0x100fe200000108be */
[----:B--2---:R-:W-:Y:S01]  /*a6c0*/  F2FP.PACK_AB R184, R41, R37 ;  /* 0x0000002529b8723e */ /* 0x004fe200000000ff */
[--C-:B------:R-:W-:Y:S02]  /*a6d0*/  FFMA.FTZ R199, R199, c[0x0][0x2d0], -R190.reuse ;  /* 0x0000b400c7c77a23 */ /* 0x100fe400000108be */
[--C-:B------:R-:W-:Y:S02]  /*a6e0*/  FFMA.FTZ R197, R197, c[0x0][0x2d0], -R190.reuse ;  /* 0x0000b400c5c57a23 */ /* 0x100fe400000108be */
[--C-:B------:R-:W-:Y:S01]  /*a6f0*/  FFMA.FTZ R189, R189, c[0x0][0x2d0], -R190.reuse ;  /* 0x0000b400bdbd7a23 */ /* 0x100fe200000108be */
[----:B------:R-:W2:Y:S01]  /*a700*/  MUFU.EX2 R205, R205 ;  /* 0x000000cd00cd7308 */ /* 0x000ea20000000800 */
[--C-:B------:R-:W-:Y:S01]  /*a710*/  FFMA.FTZ R188, R188, c[0x0][0x2d0], -R190.reuse ;  /* 0x0000b400bcbc7a23 */ /* 0x100fe200000108be */
[----:B---3--:R-:W-:Y:S08]  /*a720*/  F2FP.PACK_AB R186, R201, R206 ;  /* 0x000000cec9ba723e */ /* 0x008ff000000000ff */
[----:B------:R-:W3:Y:S10]  /*a730*/  MUFU.EX2 R3, R3 ;  /* 0x0000000300037308 */ /* 0x000ef40000000800 */
[----:B------:R4:W5:Y:S01]  /*a740*/  MUFU.EX2 R180, R4 ;  /* 0x0000000400b47308 */ /* 0x0009620000000800 */
[----:B--2---:R-:W-:Y:S09]  /*a750*/  F2FP.PACK_AB R185, R205, R40 ;  /* 0x00000028cdb9723e */ /* 0x004ff200000000ff */
[----:B------:R-:W-:Y:S01]  /*a760*/  MUFU.EX2 R200, R200 ;  /* 0x000000c800c87308 */ /* 0x000fe20000000800 */
[C---:B---3--:R-:W-:Y:S01]  /*a770*/  FMUL.FTZ R5, R3.reuse, R177 ;  /* 0x000000b103057220 */ /* 0x048fe20000410000 */
[----:B------:R-:W-:Y:S01]  /*a780*/  MOV R177, R25 ;  /* 0x0000001900b17202 */ /* 0x000fe20000000f00 */
[C---:B------:R-:W-:Y:S01]  /*a790*/  FMUL.FTZ R8, R3.reuse, R172 ;  /* 0x000000ac03087220 */ /* 0x040fe20000410000 */
[----:B------:R-:W-:Y:S01]  /*a7a0*/  MOV R172, R24 ;  /* 0x0000001800ac7202 */ /* 0x000fe20000000f00 */
[C---:B------:R-:W-:Y:S01]  /*a7b0*/  FMUL.FTZ R9, R3.reuse, R173 ;  /* 0x000000ad03097220 */ /* 0x040fe20000410000 */
[----:B------:R-:W-:Y:S04]  /*a7c0*/  MOV R173, R42 ;  /* 0x0000002a00ad7202 */ /* 0x000fe80000000f00 */
[----:B------:R-:W2:Y:S01]  /*a7d0*/  MUFU.EX2 R198, R198 ;  /* 0x000000c600c67308 */ /* 0x000ea20000000800 */
[C---:B------:R-:W-:Y:S01]  /*a7e0*/  FMUL.FTZ R16, R3.reuse, R164 ;  /* 0x000000a403107220 */ /* 0x040fe20000410000 */
[----:B------:R-:W-:Y:S01]  /*a7f0*/  MOV R164, R37 ;  /* 0x0000002500a47202 */ /* 0x000fe20000000f00 */
[C---:B------:R-:W-:Y:S01]  /*a800*/  FMUL.FTZ R17, R3.reuse, R165 ;  /* 0x000000a503117220 */ /* 0x040fe20000410000 */
[----:B------:R-:W-:Y:S01]  /*a810*/  MOV R165, R35 ;  /* 0x0000002300a57202 */ /* 0x000fe20000000f00 */
[C---:B----4-:R-:W-:Y:S01]  /*a820*/  FMUL.FTZ R4, R3.reuse, R176 ;  /* 0x000000b003047220 */ /* 0x050fe20000410000 */
[----:B------:R-:W-:Y:S01]  /*a830*/  MOV R176, R26 ;  /* 0x0000001a00b07202 */ /* 0x000fe20000000f00 */
[C---:B-----5:R-:W-:Y:S01]  /*a840*/  FMUL.FTZ R6, R180.reuse, R178 ;  /* 0x000000b2b4067220 */ /* 0x060fe20000410000 */
        /* <DEDUP_REMOVED lines=13> */
[----:B------:R-:W-:Y:S01]  /*a920*/  FMUL.FTZ R26, R180, R158 ;  /* 0x0000009eb41a7220 */ /* 0x000fe20000410000 */
[----:B--2---:R-:W-:Y:S01]  /*a930*/  F2FP.PACK_AB R187, R198, R200 ;  /* 0x000000c8c6bb723e */ /* 0x004fe200000000ff */
[C---:B------:R-:W-:Y:S02]  /*a940*/  FMUL.FTZ R41, R3.reuse, R141 ;  /* 0x0000008d03297220 */ /* 0x040fe40000410000 */
[C---:B------:R-:W-:Y:S01]  /*a950*/  FMUL.FTZ R42, R180.reuse, R142 ;  /* 0x0000008eb42a7220 */ /* 0x040fe20000410000 */
[----:B------:R-:W-:Y:S01]  /*a960*/  MUFU.EX2 R193, R193 ;  /* 0x000000c100c17308 */ /* 0x000fe20000000800 */
[C---:B------:R-:W-:Y:S02]  /*a970*/  FMUL.FTZ R43, R180.reuse, R143 ;  /* 0x0000008fb42b7220 */ /* 0x040fe40000410000 */
        /* <DEDUP_REMOVED lines=10> */
[----:B------:R-:W-:Y:S01]  /*aa20*/  MOV R171, R38 ;  /* 0x0000002600ab7202 */ /* 0x000fe20000000f00 */
[----:B------:R-:W-:Y:S01]  /*aa30*/  LDSM.16.MT88.4 R44, [R247+0x3100] ;  /* 0x00310000f72c783b */ /* 0x000fe20000004200 */
        /* <DEDUP_REMOVED lines=8> */
[C---:B------:R-:W-:Y:S01]  /*aac0*/  FMUL.FTZ R19, R180.reuse, R167 ;  /* 0x000000a7b4137220 */ /* 0x040fe20000410000 */
[----:B------:R-:W-:Y:S01]  /*aad0*/  MOV R167, R39 ;  /* 0x0000002700a77202 */ /* 0x000fe20000000f00 */
[C---:B------:R-:W-:Y:S02]  /*aae0*/  FMUL.FTZ R51, R180.reuse, R135 ;  /* 0x00000087b4337220 */ /* 0x040fe40000410000 */
[C---:B------:R-:W-:Y:S01]  /*aaf0*/  FMUL.FTZ R20, R3.reuse, R160 ;  /* 0x000000a003147220 */ /* 0x040fe20000410000 */
[----:B------:R-:W-:Y:S01]  /*ab00*/  MOV R160, R36 ;  /* 0x0000002400a07202 */ /* 0x000fe20000000f00 */
[----:B------:R-:W-:Y:S01]  /*ab10*/  LDSM.16.MT88.4 R132, [R241+0x3100] ;  /* 0x00310000f184783b */ /* 0x000fe20000004200 */
[C---:B------:R-:W-:Y:S02]  /*ab20*/  HMMA.16816.F32 R16, R184.reuse, R22, R16 ;  /* 0x00000016b810723c */ /* 0x040fe40000001810 */
[----:B------:R-:W-:Y:S01]  /*ab30*/  MUFU.EX2 R196, R196 ;  /* 0x000000c400c47308 */ /* 0x000fe20000000800 */
[----:B------:R-:W-:Y:S01]  /*ab40*/  FMUL.FTZ R21, R3, R161 ;  /* 0x000000a103157220 */ /* 0x000fe20000410000 */
[----:B------:R-:W-:Y:S01]  /*ab50*/  MOV R161, R34 ;  /* 0x0000002200a17202 */ /* 0x000fe20000000f00 */
[C---:B------:R-:W-:Y:S02]  /*ab60*/  FMUL.FTZ R34, R180.reuse, R150 ;  /* 0x00000096b4227220 */ /* 0x040fe40000410000 */
[----:B------:R-:W2:Y:S01]  /*ab70*/  LDSM.16.MT88.4 R36, [R240+0x100] ;  /* 0x00010000f024783b */ /* 0x000ea20000004200 */
[C---:B------:R-:W-:Y:S01]  /*ab80*/  FMUL.FTZ R22, R180.reuse, R162 ;  /* 0x000000a2b4167220 */ /* 0x040fe20000410000 */
[----:B------:R-:W-:Y:S03]  /*ab90*/  MOV R162, R33 ;  /* 0x0000002100a27202 */ /* 0x000fe60000000f00 */
[----:B------:R-:W-:Y:S01]  /*aba0*/  FMUL.FTZ R23, R180, R163 ;  /* 0x000000a3b4177220 */ /* 0x000fe20000410000 */
[----:B------:R-:W-:Y:S01]  /*abb0*/  MOV R163, R32 ;  /* 0x0000002000a37202 */ /* 0x000fe20000000f00 */
[--C-:B------:R-:W-:Y:S01]  /*abc0*/  FFMA.FTZ R156, R167, c[0x0][0x2d0], -R209.reuse ;  /* 0x0000b400a79c7a23 */ /* 0x100fe200000108d1 */
[----:B------:R-:W-:Y:S01]  /*abd0*/  MUFU.EX2 R203, R203 ;  /* 0x000000cb00cb7308 */ /* 0x000fe20000000800 */
[--C-:B------:R-:W-:Y:S02]  /*abe0*/  FFMA.FTZ R157, R166, c[0x0][0x2d0], -R209.reuse ;  /* 0x0000b400a69d7a23 */ /* 0x100fe400000108d1 */
[--C-:B------:R-:W-:Y:S01]  /*abf0*/  FFMA.FTZ R159, R175, c[0x0][0x2d0], -R190.reuse ;  /* 0x0000b400af9f7a23 */ /* 0x100fe200000108be */
[C---:B------:R-:W-:Y:S03]  /*ac00*/  HMMA.16816.F32 R20, R184.reuse, R28, R20 ;  /* 0x0000001cb814723c */ /* 0x040fe60000001814 */
[--C-:B------:R-:W-:Y:S02]  /*ac10*/  FFMA.FTZ R150, R177, c[0x0][0x2d0], -R209.reuse ;  /* 0x0000b400b1967a23 */ /* 0x100fe400000108d1 */
[C---:B------:R-:W-:Y:S01]  /*ac20*/  FMUL.FTZ R33, R3.reuse, R149 ;  /* 0x0000009503217220 */ /* 0x040fe20000410000 */
[----:B------:R-:W-:Y:S01]  /*ac30*/  MUFU.EX2 R157, R157 ;  /* 0x0000009d009d7308 */ /* 0x000fe20000000800 */
[--C-:B------:R-:W-:Y:S01]  /*ac40*/  FFMA.FTZ R149, R176, c[0x0][0x2d0], -R209.reuse ;  /* 0x0000b400b0957a23 */ /* 0x100fe200000108d1 */
[C---:B------:R-:W-:Y:S04]  /*ac50*/  HMMA.16816.F32 R24, R184.reuse, R30, R24 ;  /* 0x0000001eb818723c */ /* 0x040fe80000001818 */
[C---:B------:R-:W-:Y:S02]  /*ac60*/  FMUL.FTZ R28, R3.reuse, R152 ;  /* 0x00000098031c7220 */ /* 0x040fe40000410000 */
[C---:B------:R-:W-:Y:S02]  /*ac70*/  FMUL.FTZ R29, R3.reuse, R153 ;  /* 0x00000099031d7220 */ /* 0x040fe40000410000 */
[C---:B------:R-:W-:Y:S01]  /*ac80*/  FMUL.FTZ R30, R180.reuse, R154 ;  /* 0x0000009ab41e7220 */ /* 0x040fe20000410000 */
[----:B------:R-:W-:Y:S03]  /*ac90*/  MUFU.EX2 R159, R159 ;  /* 0x0000009f009f7308 */ /* 0x000fe60000000800 */
[C---:B------:R-:W-:Y:S02]  /*aca0*/  FMUL.FTZ R31, R180.reuse, R155 ;  /* 0x0000009bb41f7220 */ /* 0x040fe40000410000 */
[C---:B------:R-:W-:Y:S02]  /*acb0*/  FMUL.FTZ R35, R180.reuse, R151 ;  /* 0x00000097b4237220 */ /* 0x040fe40000410000 */
[C---:B------:R-:W-:Y:S02]  /*acc0*/  FMUL.FTZ R52, R3.reuse, R52 ;  /* 0x0000003403347220 */ /* 0x040fe40000410000 */
[C---:B------:R-:W-:Y:S01]  /*acd0*/  FMUL.FTZ R53, R3.reuse, R53 ;  /* 0x0000003503357220 */ /* 0x040fe20000410000 */
[----:B------:R-:W-:Y:S01]  /*ace0*/  MUFU.EX2 R156, R156 ;  /* 0x0000009c009c7308 */ /* 0x000fe20000000800 */
[C---:B--2---:R-:W-:Y:S03]  /*acf0*/  HMMA.16816.F32 R28, R184.reuse, R36, R28 ;  /* 0x00000024b81c723c */ /* 0x044fe6000000181c */
[C---:B------:R-:W-:Y:S02]  /*ad00*/  FMUL.FTZ R32, R3.reuse, R148 ;  /* 0x0000009403207220 */ /* 0x040fe40000410000 */
[C---:B------:R-:W-:Y:S02]  /*ad10*/  FMUL.FTZ R54, R180.reuse, R54 ;  /* 0x00000036b4367220 */ /* 0x040fe40000410000 */
[C---:B------:R-:W-:Y:S02]  /*ad20*/  FMUL.FTZ R37, R3.reuse, R145 ;  /* 0x0000009103257220 */ /* 0x040fe40000410000 */
[C---:B------:R-:W-:Y:S01]  /*ad30*/  FMUL.FTZ R36, R3.reuse, R144 ;  /* 0x0000009003247220 */ /* 0x040fe20000410000 */
[C---:B------:R-:W-:Y:S01]  /*ad40*/  HMMA.16816.F32 R32, R184.reuse, R38, R32 ;  /* 0x00000026b820723c */ /* 0x040fe20000001820 */
[----:B------:R-:W-:Y:S02]  /*ad50*/  MUFU.EX2 R202, R202 ;  /* 0x000000ca00ca7308 */ /* 0x000fe40000000800 */
[C---:B------:R-:W-:Y:S02]  /*ad60*/  FMUL.FTZ R55, R180.reuse, R55 ;  /* 0x00000037b4377220 */ /* 0x040fe40000410000 */
[C---:B------:R-:W-:Y:S02]  /*ad70*/  FMUL.FTZ R56, R3.reuse, R56 ;  /* 0x0000003803387220 */ /* 0x040fe40000410000 */
[C---:B------:R-:W-:Y:S02]  /*ad80*/  FMUL.FTZ R38, R180.reuse, R146 ;  /* 0x00000092b4267220 */ /* 0x040fe40000410000 */
[C---:B------:R-:W-:Y:S02]  /*ad90*/  FMUL.FTZ R39, R180.reuse, R147 ;  /* 0x00000093b4277220 */ /* 0x040fe40000410000 */
[----:B------:R-:W-:Y:S01]  /*ada0*/  MUFU.EX2 R199, R199 ;  /* 0x000000c700c77308 */ /* 0x000fe20000000800 */
[C---:B------:R-:W-:Y:S02]  /*adb0*/  FMUL.FTZ R57, R3.reuse, R57 ;  /* 0x0000003903397220 */ /* 0x040fe40000410000 */
[C---:B------:R-:W-:Y:S02]  /*adc0*/  FMUL.FTZ R58, R180.reuse, R58 ;  /* 0x0000003ab43a7220 */ /* 0x040fe40000410000 */
[C---:B------:R-:W-:Y:S03]  /*add0*/  HMMA.16816.F32 R36, R184.reuse, R44, R36 ;  /* 0x0000002cb824723c */ /* 0x040fe60000001824 */
[C---:B------:R-:W-:Y:S02]  /*ade0*/  FMUL.FTZ R59, R180.reuse, R59 ;  /* 0x0000003bb43b7220 */ /* 0x040fe40000410000 */
[C---:B------:R-:W-:Y:S01]  /*adf0*/  FMUL.FTZ R60, R3.reuse, R60 ;  /* 0x0000003c033c7220 */ /* 0x040fe20000410000 */
[----:B------:R-:W-:Y:S01]  /*ae00*/  MUFU.EX2 R197, R197 ;  /* 0x000000c500c57308 */ /* 0x000fe20000000800 */
[C---:B------:R-:W-:Y:S01]  /*ae10*/  FMUL.FTZ R44, R3.reuse, R136 ;  /* 0x00000088032c7220 */ /* 0x040fe20000410000 */
[C---:B------:R-:W-:Y:S04]  /*ae20*/  HMMA.16816.F32 R40, R184.reuse, R46, R40 ;  /* 0x0000002eb828723c */ /* 0x040fe80000001828 */
[C---:B------:R-:W-:Y:S02]  /*ae30*/  FMUL.FTZ R45, R3.reuse, R137 ;  /* 0x00000089032d7220 */ /* 0x040fe40000410000 */
[C---:B------:R-:W-:Y:S02]  /*ae40*/  FMUL.FTZ R61, R3.reuse, R61 ;  /* 0x0000003d033d7220 */ /* 0x040fe40000410000 */
[C---:B------:R-:W-:Y:S01]  /*ae50*/  FMUL.FTZ R46, R180.reuse, R138 ;  /* 0x0000008ab42e7220 */ /* 0x040fe20000410000 */
[----:B------:R-:W-:Y:S03]  /*ae60*/  MUFU.EX2 R189, R189 ;  /* 0x000000bd00bd7308 */ /* 0x000fe60000000800 */
[C---:B------:R-:W-:Y:S02]  /*ae70*/  FMUL.FTZ R47, R180.reuse, R139 ;  /* 0x0000008bb42f7220 */ /* 0x040fe40000410000 */
[----:B------:R-:W-:Y:S01]  /*ae80*/  LDSM.16.MT88.4 R136, [R247+0x900] ;  /* 0x00090000f788783b */ /* 0x000fe20000004200 */
[C---:B------:R-:W-:Y:S02]  /*ae90*/  FMUL.FTZ R62, R180.reuse, R62 ;  /* 0x0000003eb43e7220 */ /* 0x040fe40000410000 */
[C---:B------:R-:W-:Y:S02]  /*aea0*/  FMUL.FTZ R63, R180.reuse, R63 ;  /* 0x0000003fb43f7220 */ /* 0x040fe40000410000 */
[C---:B------:R-:W-:Y:S01]  /*aeb0*/  HMMA.16816.F32 R44, R184.reuse, R140, R44 ;  /* 0x0000008cb82c723c */ /* 0x040fe2000000182c */
[----:B------:R-:W-:Y:S02]  /*aec0*/  MUFU.EX2 R188, R188 ;  /* 0x000000bc00bc7308 */ /* 0x000fe40000000800 */
[----:B------:R-:W2:Y:S01]  /*aed0*/  LDL.LU R140, [R1+0xc] ;  /* 0x00000c00018c7983 */ /* 0x000ea20000300800 */
[C---:B------:R-:W-:Y:S02]  /*aee0*/  FMUL.FTZ R64, R3.reuse, R64 ;  /* 0x0000004003407220 */ /* 0x040fe40000410000 */
[C---:B------:R-:W-:Y:S02]  /*aef0*/  FMUL.FTZ R65, R3.reuse, R65 ;  /* 0x0000004103417220 */ /* 0x040fe40000410000 */
[C---:B------:R-:W-:Y:S04]  /*af00*/  HMMA.16816.F32 R48, R184.reuse, R142, R48 ;  /* 0x0000008eb830723c */ /* 0x040fe80000001830 */
        /* <DEDUP_REMOVED lines=67> */
[--C-:B------:R-:W-:Y:S02]  /*b340*/  FFMA.FTZ R148, R163, c[0x0][0x2d0], -R209.reuse ;  /* 0x0000b400a3947a23 */ /* 0x100fe400000108d1 */
[--C-:B------:R-:W-:Y:S02]  /*b350*/  FFMA.FTZ R154, R162, c[0x0][0x2d0], -R209.reuse ;  /* 0x0000b400a29a7a23 */ /* 0x100fe400000108d1 */
[--C-:B------:R-:W-:Y:S02]  /*b360*/  FFMA.FTZ R153, R161, c[0x0][0x2d0], -R190.reuse ;  /* 0x0000b400a1997a23 */ /* 0x100fe400000108be */
[----:B------:R-:W-:Y:S01]  /*b370*/  MUFU.EX2 R148, R148 ;  /* 0x0000009400947308 */ /* 0x000fe20000000800 */
[--C-:B------:R-:W-:Y:S02]  /*b380*/  FFMA.FTZ R152, R160, c[0x0][0x2d0], -R190.reuse ;  /* 0x0000b400a0987a23 */ /* 0x100fe400000108be */
[----:B------:R-:W-:Y:S01]  /*b390*/  FFMA.FTZ R158, R165, c[0x0][0x2d0], -R190 ;  /* 0x0000b400a59e7a23 */ /* 0x000fe200000108be */
[C---:B---3--:R-:W-:Y:S03]  /*b3a0*/  HMMA.16816.F32 R76, R184.reuse, R132, R76 ;  /* 0x00000084b84c723c */ /* 0x048fe6000000184c */
[--C-:B------:R-:W-:Y:S03]  /*b3b0*/  FFMA.FTZ R160, R169, c[0x0][0x2d0], -R209.reuse ;  /* 0x0000b400a9a07a23 */ /* 0x100fe600000108d1 */
[----:B------:R-:W-:Y:S01]  /*b3c0*/  MUFU.EX2 R154, R154 ;  /* 0x0000009a009a7308 */ /* 0x000fe20000000800 */
[--C-:B------:R-:W-:Y:S01]  /*b3d0*/  FFMA.FTZ R155, R178, c[0x0][0x2d0], -R209.reuse ;  /* 0x0000b400b29b7a23 */ /* 0x100fe200000108d1 */
[C---:B------:R-:W-:Y:S01]  /*b3e0*/  HMMA.16816.F32 R80, R184.reuse, R134, R80 ;  /* 0x00000086b850723c */ /* 0x040fe20000001850 */
[----:B------:R-:W3:Y:S03]  /*b3f0*/  LDSM.16.MT88.4 R132, [R241+0x6100] ;  /* 0x00610000f184783b */ /* 0x000ee60000004200 */
[--C-:B------:R-:W-:Y:S02]  /*b400*/  FFMA.FTZ R161, R204, c[0x0][0x2d0], -R209.reuse ;  /* 0x0000b400cca17a23 */ /* 0x100fe400000108d1 */
[--C-:B------:R-:W-:Y:S02]  /*b410*/  FFMA.FTZ R162, R207, c[0x0][0x2d0], -R209.reuse ;  /* 0x0000b400cfa27a23 */ /* 0x100fe400000108d1 */
[----:B------:R-:W4:Y:S01]  /*b420*/  MUFU.EX2 R153, R153 ;  /* 0x0000009900997308 */ /* 0x000f220000000800 */
[----:B------:R-:W-:Y:S03]  /*b430*/  FFMA.FTZ R163, R208, c[0x0][0x2d0], -R209 ;  /* 0x0000b400d0a37a23 */ /* 0x000fe600000108d1 */
[C---:B------:R-:W-:Y:S02]  /*b440*/  FMUL.FTZ R124, R3.reuse, R124 ;  /* 0x0000007c037c7220 */ /* 0x040fe40000410000 */
[C---:B------:R-:W-:Y:S02]  /*b450*/  FMUL.FTZ R125, R3.reuse, R125 ;  /* 0x0000007d037d7220 */ /* 0x040fe40000410000 */
[C---:B------:R-:W-:Y:S02]  /*b460*/  FMUL.FTZ R128, R3.reuse, R128 ;  /* 0x0000008003807220 */ /* 0x040fe40000410000 */
[----:B------:R-:W-:Y:S01]  /*b470*/  MUFU.EX2 R152, R152 ;  /* 0x0000009800987308 */ /* 0x000fe20000000800 */
[----:B------:R-:W-:Y:S02]  /*b480*/  FMUL.FTZ R129, R3, R129 ;  /* 0x0000008103817220 */ /* 0x000fe40000410000 */
[C---:B------:R-:W-:Y:S02]  /*b490*/  FMUL.FTZ R126, R180.reuse, R126 ;  /* 0x0000007eb47e7220 */ /* 0x040fe40000410000 */
[C---:B------:R-:W-:Y:S02]  /*b4a0*/  FMUL.FTZ R127, R180.reuse, R127 ;  /* 0x0000007fb47f7220 */ /* 0x040fe40000410000 */
[C---:B------:R-:W-:Y:S02]  /*b4b0*/  FMUL.FTZ R130, R180.reuse, R130 ;  /* 0x00000082b4827220 */ /* 0x040fe40000410000 */
[C---:B------:R-:W-:Y:S01]  /*b4c0*/  FMUL.FTZ R131, R180.reuse, R131 ;  /* 0x00000083b4837220 */ /* 0x040fe20000410000 */
[----:B------:R-:W-:Y:S01]  /*b4d0*/  MUFU.EX2 R158, R158 ;  /* 0x0000009e009e7308 */ /* 0x000fe20000000800 */
[----:B------:R-:W-:Y:S04]  /*b4e0*/  FFMA.FTZ R180, R180, R183, R170 ;  /* 0x000000b7b4b47223 */ /* 0x000fe800000100aa */
[----:B------:R-:W-:Y:S05]  /*b4f0*/  FADD.FTZ R180, R205, R180 ;  /* 0x000000b4cdb47221 */ /* 0x000fea0000010000 */
[----:B------:R-:W-:Y:S01]  /*b500*/  MUFU.EX2 R204, R150 ;  /* 0x0000009600cc7308 */ /* 0x000fe20000000800 */
[C---:B---3--:R-:W-:Y:S09]  /*b510*/  HMMA.16816.F32 R84, R184.reuse, R132, R84 ;  /* 0x00000084b854723c */ /* 0x048ff20000001854 */
[----:B------:R-:W-:Y:S01]  /*b520*/  MUFU.EX2 R205, R149 ;  /* 0x0000009500cd7308 */ /* 0x000fe20000000800 */
[C---:B------:R-:W-:Y:S01]  /*b530*/  HMMA.16816.F32 R88, R184.reuse, R134, R88 ;  /* 0x00000086b858723c */ /* 0x040fe20000001858 */
[----:B------:R-:W3:Y:S08]  /*b540*/  LDSM.16.MT88.4 R132, [R240+0x6100] ;  /* 0x00610000f084783b */ /* 0x000ef00000004200 */
[----:B------:R-:W-:Y:S10]  /*b550*/  MUFU.EX2 R160, R160 ;  /* 0x000000a000a07308 */ /* 0x000ff40000000800 */
[----:B------:R-:W-:Y:S10]  /*b560*/  MUFU.EX2 R208, R211 ;  /* 0x000000d300d07308 */ /* 0x000ff40000000800 */
[----:B------:R-:W-:Y:S10]  /*b570*/  MUFU.EX2 R211, R162 ;  /* 0x000000a200d37308 */ /* 0x000ff40000000800 */
[----:B------:R5:W-:Y:S01]  /*b580*/  MUFU.EX2 R207, R155 ;  /* 0x0000009b00cf7308 */ /* 0x000be20000000800 */
[C---:B---3--:R-:W-:Y:S08]  /*b590*/  HMMA.16816.F32 R92, R184.reuse, R132, R92 ;  /* 0x00000084b85c723c */ /* 0x048ff0000000185c */
[C---:B------:R-:W-:Y:S01]  /*b5a0*/  HMMA.16816.F32 R96, R184.reuse, R134, R96 ;  /* 0x00000086b860723c */ /* 0x040fe20000001860 */
[----:B------:R-:W3:Y:S03]  /*b5b0*/  LDSM.16.MT88.4 R132, [R247+0x9100] ;  /* 0x00910000f784783b */ /* 0x000ee60000004200 */
[----:B-----5:R-:W-:Y:S02]  /*b5c0*/  FADD.FTZ R155, R200, R180 ;  /* 0x000000b4c89b7221 */ /* 0x020fe40000010000 */
[----:B------:R5:W-:Y:S02]  /*b5d0*/  MUFU.EX2 R200, R213 ;  /* 0x000000d500c87308 */ /* 0x000be40000000800 */
[----:B------:R-:W-:Y:S04]  /*b5e0*/  FADD.FTZ R155, R198, R155 ;  /* 0x0000009bc69b7221 */ /* 0x000fe80000010000 */
[----:B----4-:R-:W-:Y:S04]  /*b5f0*/  FADD.FTZ R155, R153, R155 ;  /* 0x0000009b999b7221 */ /* 0x010fe80000010000 */
[----:B------:R-:W-:Y:S01]  /*b600*/  MUFU.EX2 R198, R214 ;  /* 0x000000d600c67308 */ /* 0x000fe20000000800 */
[----:B--2---:R-:W-:Y:S02]  /*b610*/  FFMA.FTZ R144, R3, R140, R164 ;  /* 0x0000008c03907223 */ /* 0x004fe400000100a4 */
[----:B------:R-:W-:Y:S01]  /*b620*/  LDSM.16.MT88.4 R140, [R242+0x900] ;  /* 0x00090000f28c783b */ /* 0x000fe20000004200 */
[----:B------:R-:W-:Y:S02]  /*b630*/  FFMA.FTZ R164, R210, c[0x0][0x2d0], -R209 ;  /* 0x0000b400d2a47a23 */ /* 0x000fe400000108d1 */
[----:B------:R-:W-:Y:S01]  /*b640*/  FADD.FTZ R151, R179, R144 ;  /* 0x00000090b3977221 */ /* 0x000fe20000010000 */
[C---:B---3--:R-:W-:Y:S03]  /*b650*/  HMMA.16816.F32 R100, R184.reuse, R132, R100 ;  /* 0x00000084b864723c */ /* 0x048fe60000001864 */
[----:B------:R-:W-:Y:S01]  /*b660*/  MUFU.EX2 R210, R164 ;  /* 0x000000a400d27308 */ /* 0x000fe20000000800 */
[----:B------:R-:W-:Y:S01]  /*b670*/  LDSM.16.MT88.4 R144, [R241+0x1100] ;  /* 0x00110000f190783b */ /* 0x000fe20000004200 */
[--C-:B------:R-:W-:Y:S02]  /*b680*/  FFMA.FTZ R3, R171, c[0x0][0x2d0], -R190.reuse ;  /* 0x0000b400ab037a23 */ /* 0x100fe400000108be */
[----:B------:R-:W-:Y:S01]  /*b690*/  FADD.FTZ R151, R206, R151 ;  /* 0x00000097ce977221 */ /* 0x000fe20000010000 */
[C---:B------:R-:W-:Y:S04]  /*b6a0*/  HMMA.16816.F32 R104, R184.reuse, R134, R104 ;  /* 0x00000086b868723c */ /* 0x040fe80000001868 */
[----:B------:R-:W2:Y:S01]  /*b6b0*/  LDSM.16.MT88.4 R132, [R242+0x9100] ;  /* 0x00910000f284783b */ /* 0x000ea20000004200 */
[----:B------:R-:W-:Y:S01]  /*b6c0*/  FADD.FTZ R151, R201, R151 ;  /* 0x00000097c9977221 */ /* 0x000fe20000010000 */
[----:B------:R-:W-:Y:S01]  /*b6d0*/  MUFU.EX2 R3, R3 ;  /* 0x0000000300037308 */ /* 0x000fe20000000800 */
[--C-:B-----5:R-:W-:Y:S02]  /*b6e0*/  FFMA.FTZ R213, R182, c[0x0][0x2d0], -R190.reuse ;  /* 0x0000b400b6d57a23 */ /* 0x120fe400000108be */
[----:B------:R-:W-:Y:S04]  /*b6f0*/  FADD.FTZ R165, R148, R151 ;  /* 0x0000009794a57221 */ /* 0x000fe80000010000 */
[----:B------:R-:W-:Y:S03]  /*b700*/  FADD.FTZ R165, R154, R165 ;  /* 0x000000a59aa57221 */ /* 0x000fe60000010000 */
[----:B------:R-:W-:Y:S10]  /*b710*/  MUFU.EX2 R201, R212 ;  /* 0x000000d400c97308 */ /* 0x000ff40000000800 */
[----:B------:R-:W3:Y:S10]  /*b720*/  MUFU.EX2 R212, R161 ;  /* 0x000000a100d47308 */ /* 0x000ef40000000800 */
[----:B------:R-:W-:Y:S01]  /*b730*/  MUFU.EX2 R206, R215 ;  /* 0x000000d700ce7308 */ /* 0x000fe20000000800 */
[C---:B--2---:R-:W-:Y:S09]  /*b740*/  HMMA.16816.F32 R108, R184.reuse, R132, R108 ;  /* 0x00000084b86c723c */ /* 0x044ff2000000186c */
[----:B------:R-:W-:Y:S03]  /*b750*/  MUFU.EX2 R213, R213 ;  /* 0x000000d500d57308 */ /* 0x000fe60000000800 */
[----:B---3--:R-:W-:Y:S01]  /*b760*/  F2FP.PACK_AB R182, R212, R211 ;  /* 0x000000d3d4b6723e */ /* 0x008fe200000000ff */
        /* <DEDUP_REMOVED lines=8> */
[----:B------:R-:W-:Y:S03]  /*b7f0*/  LDSM.16.MT88.4 R148, [R241+0x1900] ;  /* 0x00190000f194783b */ /* 0x000fe60000004200 */
[----:B------:R-:W-:Y:S03]  /*b800*/  F2FP.PACK_AB R133, R152, R153 ;  /* 0x000000999885723e */ /* 0x000fe600000000ff */
[----:B------:R-:W-:Y:S01]  /*b810*/  F2FP.PACK_AB R134, R157, R156 ;  /* 0x0000009c9d86723e */ /* 0x000fe200000000ff */
[----:B------:R-:W-:Y:S01]  /*b820*/  FFMA.FTZ R184, R174, c[0x0][0x2d0], -R190 ;  /* 0x0000b400aeb87a23 */ /* 0x000fe200000108be */
[----:B------:R-:W-:Y:S03]  /*b830*/  F2FP.PACK_AB R135, R3, R158 ;  /* 0x0000009e0387723e */ /* 0x000fe600000000ff */
[--C-:B------:R-:W-:Y:S02]  /*b840*/  FFMA.FTZ R185, R173, c[0x0][0x2d0], -R209.reuse ;  /* 0x0000b400adb97a23 */ /* 0x100fe400000108d1 */
[----:B------:R-:W-:Y:S01]  /*b850*/  FFMA.FTZ R187, R172, c[0x0][0x2d0], -R209 ;  /* 0x0000b400acbb7a23 */ /* 0x000fe200000108d1 */
[----:B------:R-:W-:Y:S01]  /*b860*/  MUFU.EX2 R184, R184 ;  /* 0x000000b800b87308 */ /* 0x000fe20000000800 */
[C---:B------:R-:W-:Y:S01]  /*b870*/  HMMA.16816.F32 R4, R132.reuse, R136, R4 ;  /* 0x000000888404723c */ /* 0x040fe20000001804 */
[----:B------:R-:W-:Y:S04]  /*b880*/  LDSM.16.MT88.4 R172, [R247+0x2900] ;  /* 0x00290000f7ac783b */ /* 0x000fe80000004200 */
[----:B------:R-:W-:Y:S02]  /*b890*/  FADD.FTZ R156, R156, R165 ;  /* 0x000000a59c9c7221 */ /* 0x000fe40000010000 */
[----:B------:R-:W-:Y:S01]  /*b8a0*/  FFMA.FTZ R186, R168, c[0x0][0x2d0], -R209 ;  /* 0x0000b400a8ba7a23 */ /* 0x000fe200000108d1 */
[C---:B------:R-:W-:Y:S01]  /*b8b0*/  HMMA.16816.F32 R8, R132.reuse, R138, R8 ;  /* 0x0000008a8408723c */ /* 0x040fe20000001808 */
[----:B------:R-:W2:Y:S01]  /*b8c0*/  LDSM.16.MT88.4 R136, [R241+0x900] ;  /* 0x00090000f188783b */ /* 0x000ea20000004200 */
[----:B------:R-:W3:Y:S02]  /*b8d0*/  MUFU.EX2 R209, R163 ;  /* 0x000000a300d17308 */ /* 0x000ee40000000800 */
[----:B------:R-:W-:Y:S02]  /*b8e0*/  FADD.FTZ R168, R152, R155 ;  /* 0x0000009b98a87221 */ /* 0x000fe40000010000 */
[----:B------:R-:W-:Y:S02]  /*b8f0*/  FADD.FTZ R156, R157, R156 ;  /* 0x0000009c9d9c7221 */ /* 0x000fe40000010000 */
[C---:B------:R-:W-:Y:S01]  /*b900*/  HMMA.16816.F32 R12, R132.reuse, R140, R12 ;  /* 0x0000008c840c723c */ /* 0x040fe2000000180c */
[----:B------:R-:W-:Y:S03]  /*b910*/  LDSM.16.MT88.4 R152, [R240+0x2100] ;  /* 0x00210000f098783b */ /* 0x000fe60000004200 */
[----:B------:R-:W-:Y:S01]  /*b920*/  FADD.FTZ R168, R158, R168 ;  /* 0x000000a89ea87221 */ /* 0x000fe20000010000 */
[----:B------:R-:W4:Y:S01]  /*b930*/  MUFU.EX2 R186, R186 ;  /* 0x000000ba00ba7308 */ /* 0x000f220000000800 */
[----:B------:R-:W-:Y:S01]  /*b940*/  FFMA.FTZ R190, R181, c[0x0][0x2d0], -R190 ;  /* 0x0000b400b5be7a23 */ /* 0x000fe200000108be */
[----:B------:R-:W-:Y:S01]  /*b950*/  F2FP.PACK_AB R181, R188, R189 ;  /* 0x000000bdbcb5723e */ /* 0x000fe200000000ff */
[C---:B------:R-:W-:Y:S01]  /*b960*/  HMMA.16816.F32 R16, R132.reuse, R142, R16 ;  /* 0x0000008e8410723c */ /* 0x040fe20000001810 */
[----:B------:R-:W5:Y:S03]  /*b970*/  LDSM.16.MT88.4 R140, [R240+0x900] ;  /* 0x00090000f08c783b */ /* 0x000f660000004200 */
[----:B------:R-:W-:Y:S02]  /*b980*/  FADD.FTZ R168, R3, R168 ;  /* 0x000000a803a87221 */ /* 0x000fe40000010000 */
[----:B------:R-:W-:Y:S01]  /*b990*/  FADD.FTZ R3, R160, R156 ;  /* 0x0000009ca0037221 */ /* 0x000fe20000010000 */
[----:B------:R-:W-:Y:S01]  /*b9a0*/  MUFU.EX2 R185, R185 ;  /* 0x000000b900b97308 */ /* 0x000fe20000000800 */
[----:B------:R-:W-:Y:S01]  /*b9b0*/  FADD.FTZ R214, R159, R168 ;  /* 0x000000a89fd67221 */ /* 0x000fe20000010000 */
[----:B------:R-:W-:Y:S03]  /*b9c0*/  LDSM.16.MT88.4 R164, [R242+0x2900] ;  /* 0x00290000f2a4783b */ /* 0x000fe60000004200 */
[----:B---3--:R-:W-:Y:S01]  /*b9d0*/  F2FP.PACK_AB R180, R209, R210 ;  /* 0x000000d2d1b4723e */ /* 0x008fe200000000ff */
[----:B------:R-:W-:Y:S04]  /*b9e0*/  FADD.FTZ R214, R184, R214 ;  /* 0x000000d6b8d67221 */ /* 0x000fe80000010000 */
[----:B------:R-:W-:Y:S01]  /*b9f0*/  MUFU.EX2 R187, R187 ;  /* 0x000000bb00bb7308 */ /* 0x000fe20000000800 */
[----:B------:R-:W-:Y:S02]  /*ba00*/  FADD.FTZ R214, R195, R214 ;  /* 0x000000d6c3d67221 */ /* 0x000fe40000010000 */
[----:B----4-:R-:W-:Y:S01]  /*ba10*/  FADD.FTZ R3, R186, R3 ;  /* 0x00000003ba037221 */ /* 0x010fe20000010000 */
[C---:B--2---:R-:W-:Y:S06]  /*ba20*/  HMMA.16816.F32 R20, R132.reuse, R136, R20 ;  /* 0x000000888414723c */ /* 0x044fec0000001814 */
[----:B------:R-:W2:Y:S02]  /*ba30*/  MUFU.EX2 R190, R190 ;  /* 0x000000be00be7308 */ /* 0x000ea40000000800 */
[C---:B------:R-:W-:Y:S01]  /*ba40*/  HMMA.16816.F32 R24, R132.reuse, R138, R24 ;  /* 0x0000008a8418723c */ /* 0x040fe20000001818 */
[----:B------:R-:W3:Y:S07]  /*ba50*/  LDSM.16.MT88.4 R136, [R247+0x3900] ;  /* 0x00390000f788783b */ /* 0x000eee0000004200 */
[C---:B-----5:R-:W-:Y:S08]  /*ba60*/  HMMA.16816.F32 R28, R132.reuse, R140, R28 ;  /* 0x0000008c841c723c */ /* 0x060ff0000000181c */
[C---:B------:R-:W-:Y:S01]  /*ba70*/  HMMA.16816.F32 R32, R132.reuse, R142, R32 ;  /* 0x0000008e8420723c */ /* 0x040fe20000001820 */
[----:B------:R-:W4:Y:S03]  /*ba80*/  LDSM.16.MT88.4 R140, [R242+0x3900] ;  /* 0x00390000f28c783b */ /* 0x000f260000004200 */
[----:B--2---:R-:W-:Y:S04]  /*ba90*/  F2FP.PACK_AB R183, R190, R213 ;  /* 0x000000d5beb7723e */ /* 0x004fe800000000ff */
[C---:B---3--:R-:W-:Y:S08]  /*baa0*/  HMMA.16816.F32 R36, R132.reuse, R136, R36 ;  /* 0x000000888424723c */ /* 0x048ff00000001824 */
[C---:B------:R-:W-:Y:S01]  /*bab0*/  HMMA.16816.F32 R40, R132.reuse, R138, R40 ;  /* 0x0000008a8428723c */ /* 0x040fe20000001828 */
[----:B------:R-:W2:Y:S07]  /*bac0*/  LDSM.16.MT88.4 R136, [R241+0x3900] ;  /* 0x00390000f188783b */ /* 0x000eae0000004200 */
[C---:B----4-:R-:W-:Y:S08]  /*bad0*/  HMMA.16816.F32 R44, R132.reuse, R140, R44 ;  /* 0x0000008c842c723c */ /* 0x050ff0000000182c */
[C---:B------:R-:W-:Y:S01]  /*bae0*/  HMMA.16816.F32 R48, R132.reuse, R142, R48 ;  /* 0x0000008e8430723c */ /* 0x040fe20000001830 */
[----:B------:R-:W3:Y:S07]  /*baf0*/  LDSM.16.MT88.4 R140, [R240+0x3900] ;  /* 0x00390000f08c783b */ /* 0x000eee0000004200 */
[C---:B--2---:R-:W-:Y:S08]  /*bb00*/  HMMA.16816.F32 R52, R132.reuse, R136, R52 ;  /* 0x000000888434723c */ /* 0x044ff00000001834 */
[C---:B------:R-:W-:Y:S01]  /*bb10*/  HMMA.16816.F32 R56, R132.reuse, R138, R56 ;  /* 0x0000008a8438723c */ /* 0x040fe20000001838 */
[----:B------:R-:W2:Y:S07]  /*bb20*/  LDSM.16.MT88.4 R136, [R247+0x6900] ;  /* 0x00690000f788783b */ /* 0x000eae0000004200 */
[C---:B---3--:R-:W-:Y:S08]  /*bb30*/  HMMA.16816.F32 R60, R132.reuse, R140, R60 ;  /* 0x0000008c843c723c */ /* 0x048ff0000000183c */
        /* <DEDUP_REMOVED lines=24> */
[----:B------:R-:W-:Y:S01]  /*bcc0*/  HMMA.16816.F32 R128, R132, R142, R128 ;  /* 0x0000008e8480723c */ /* 0x000fe20000001880 */
[----:B------:R-:W3:Y:S06]  /*bcd0*/  LDSM.16.MT88.4 R140, [R242+0x1100] ;  /* 0x00110000f28c783b */ /* 0x000eec0000004200 */
[----:B------:R-:W-:Y:S02]  /*bce0*/  F2FP.PACK_AB R133, R184, R159 ;  /* 0x0000009fb885723e */ /* 0x000fe400000000ff */
[----:B------:R-:W-:Y:S01]  /*bcf0*/  F2FP.PACK_AB R132, R186, R160 ;  /* 0x000000a0ba84723e */ /* 0x000fe200000000ff */
[----:B------:R-:W-:Y:S02]  /*bd00*/  LDSM.16.MT88.4 R156, [R241+0x2900] ;  /* 0x00290000f19c783b */ /* 0x000fe40000004200 */
[----:B------:R-:W-:Y:S01]  /*bd10*/  F2FP.PACK_AB R134, R187, R185 ;  /* 0x000000b9bb86723e */ /* 0x000fe200000000ff */
[----:B------:R-:W-:Y:S01]  /*bd20*/  FADD.FTZ R185, R185, R3 ;  /* 0x00000003b9b97221 */ /* 0x000fe20000010000 */
[C---:B------:R-:W-:Y:S01]  /*bd30*/  F2FP.PACK_AB R135, R196.reuse, R195 ;  /* 0x000000c3c487723e */ /* 0x040fe200000000ff */
[----:B------:R-:W-:Y:S02]  /*bd40*/  FADD.FTZ R196, R196, R214 ;  /* 0x000000d6c4c47221 */ /* 0x000fe40000010000 */
[----:B------:R-:W-:Y:S02]  /*bd50*/  FADD.FTZ R185, R187, R185 ;  /* 0x000000b9bbb97221 */ /* 0x000fe40000010000 */
[----:B------:R-:W-:Y:S02]  /*bd60*/  FADD.FTZ R196, R203, R196 ;  /* 0x000000c4cbc47221 */ /* 0x000fe40000010000 */
        /* <DEDUP_REMOVED lines=48> */
[----:B------:R-:W-:Y:S01]  /*c070*/  F2FP.PACK_AB R132, R204, R207 ;  /* 0x000000cfcc84723e */ /* 0x000fe200000000ff */
[----:B------:R-:W-:Y:S01]  /*c080*/  FADD.FTZ R207, R207, R185 ;  /* 0x000000b9cfcf7221 */ /* 0x000fe20000010000 */
[----:B------:R-:W-:Y:S03]  /*c090*/  F2FP.PACK_AB R133, R202, R203 ;  /* 0x000000cbca85723e */ /* 0x000fe600000000ff */
[----:B------:R-:W-:Y:S01]  /*c0a0*/  F2FP.PACK_AB R134, R206, R205 ;  /* 0x000000cdce86723e */ /* 0x000fe200000000ff */
[----:B------:R-:W-:Y:S01]  /*c0b0*/  FADD.FTZ R207, R204, R207 ;  /* 0x000000cfcccf7221 */ /* 0x000fe20000010000 */
[----:B------:R-:W-:Y:S01]  /*c0c0*/  F2FP.PACK_AB R135, R197, R199 ;  /* 0x000000c7c587723e */ /* 0x000fe200000000ff */
[----:B------:R-:W-:Y:S02]  /*c0d0*/  FADD.FTZ R202, R202, R196 ;  /* 0x000000c4caca7221 */ /* 0x000fe40000010000 */
[----:B------:R-:W-:Y:S02]  /*c0e0*/  FADD.FTZ R205, R205, R207 ;  /* 0x000000cfcdcd7221 */ /* 0x000fe40000010000 */
[----:B------:R-:W-:Y:S02]  /*c0f0*/  FADD.FTZ R202, R199, R202 ;  /* 0x000000cac7ca7221 */ /* 0x000fe40000010000 */
[C---:B---3--:R-:W-:Y:S03]  /*c100*/  HMMA.16816.F32 R4, R132.reuse, R140, R4 ;  /* 0x0000008c8404723c */ /* 0x048fe60000001804 */
[----:B------:R-:W-:Y:S02]  /*c110*/  FADD.FTZ R205, R206, R205 ;  /* 0x000000cdcecd7221 */ /* 0x000fe40000010000 */
[----:B------:R-:W-:Y:S03]  /*c120*/  FADD.FTZ R197, R197, R202 ;  /* 0x000000cac5c57221 */ /* 0x000fe60000010000 */
[C---:B------:R-:W-:Y:S01]  /*c130*/  HMMA.16816.F32 R8, R132.reuse, R142, R8 ;  /* 0x0000008e8408723c */ /* 0x040fe20000001808 */
[----:B------:R-:W3:Y:S03]  /*c140*/  LDSM.16.MT88.4 R140, [R247+0x4900] ;  /* 0x00490000f78c783b */ /* 0x000ee60000004200 */
[----:B------:R-:W-:Y:S04]  /*c150*/  FADD.FTZ R197, R194, R197 ;  /* 0x000000c5c2c57221 */ /* 0x000fe80000010000 */
[C---:B----4-:R-:W-:Y:S08]  /*c160*/  HMMA.16816.F32 R12, R132.reuse, R144, R12 ;  /* 0x00000090840c723c */ /* 0x050ff0000000180c */
[C---:B------:R-:W-:Y:S01]  /*c170*/  HMMA.16816.F32 R16, R132.reuse, R146, R16 ;  /* 0x000000928410723c */ /* 0x040fe20000001810 */
[----:B------:R-:W4:Y:S07]  /*c180*/  LDSM.16.MT88.4 R144, [R242+0x4900] ;  /* 0x00490000f290783b */ /* 0x000f2e0000004200 */
[C---:B------:R-:W-:Y:S08]  /*c190*/  HMMA.16816.F32 R20, R132.reuse, R148, R20 ;  /* 0x000000948414723c */ /* 0x040ff00000001814 */
[C---:B------:R-:W-:Y:S01]  /*c1a0*/  HMMA.16816.F32 R24, R132.reuse, R150, R24 ;  /* 0x000000968418723c */ /* 0x040fe20000001818 */
[----:B------:R-:W5:Y:S07]  /*c1b0*/  LDSM.16.MT88.4 R148, [R241+0x4900] ;  /* 0x00490000f194783b */ /* 0x000f6e0000004200 */
        /* <DEDUP_REMOVED lines=9> */
[C---:B-----5:R-:W-:Y:S08]  /*c250*/  HMMA.16816.F32 R52, R132.reuse, R148, R52 ;  /* 0x000000948434723c */ /* 0x060ff00000001834 */
[C---:B------:R-:W-:Y:S01]  /*c260*/  HMMA.16816.F32 R56, R132.reuse, R150, R56 ;  /* 0x000000968438723c */ /* 0x040fe20000001838 */
[----:B------:R-:W-:Y:S07]  /*c270*/  LDSM.16.MT88.4 R148, [R240+0x7900] ;  /* 0x00790000f094783b */ /* 0x000fee0000004200 */
        /* <DEDUP_REMOVED lines=15> */
[C---:B---3--:R-:W-:Y:S08]  /*c370*/  HMMA.16816.F32 R100, R132.reuse, R140, R100 ;  /* 0x0000008c8464723c */ /* 0x048ff00000001864 */
[C---:B------:R-:W-:Y:S01]  /*c380*/  HMMA.16816.F32 R104, R132.reuse, R142, R104 ;  /* 0x0000008e8468723c */ /* 0x040fe20000001868 */
[----:B------:R-:W-:Y:S07]  /*c390*/  LDSM.16.MT88.4 R140, [R242+0x2100] ;  /* 0x00210000f28c783b */ /* 0x000fee0000004200 */
[C---:B--2---:R-:W-:Y:S08]  /*c3a0*/  HMMA.16816.F32 R108, R132.reuse, R136, R108 ;  /* 0x00000088846c723c */ /* 0x044ff0000000186c */
[C---:B------:R-:W-:Y:S01]  /*c3b0*/  HMMA.16816.F32 R112, R132.reuse, R138, R112 ;  /* 0x0000008a8470723c */ /* 0x040fe20000001870 */
[----:B------:R-:W2:Y:S07]  /*c3c0*/  LDSM.16.MT88.4 R136, [R247+0x2100] ;  /* 0x00210000f788783b */ /* 0x000eae0000004200 */
[C---:B------:R-:W-:Y:S08]  /*c3d0*/  HMMA.16816.F32 R116, R132.reuse, R144, R116 ;  /* 0x000000908474723c */ /* 0x040ff00000001874 */
[C---:B------:R-:W-:Y:S01]  /*c3e0*/  HMMA.16816.F32 R120, R132.reuse, R146, R120 ;  /* 0x000000928478723c */ /* 0x040fe20000001878 */
[----:B------:R-:W3:Y:S07]  /*c3f0*/  LDSM.16.MT88.4 R144, [R241+0x2100] ;  /* 0x00210000f190783b */ /* 0x000eee0000004200 */
[C---:B----4-:R-:W-:Y:S08]  /*c400*/  HMMA.16816.F32 R124, R132.reuse, R148, R124 ;  /* 0x00000094847c723c */ /* 0x050ff0000000187c */
[----:B------:R-:W-:Y:S01]  /*c410*/  HMMA.16816.F32 R128, R132, R150, R128 ;  /* 0x000000968480723c */ /* 0x000fe20000001880 */
[----:B------:R-:W-:Y:S06]  /*c420*/  LDSM.16.MT88.4 R148, [R242+0x5100] ;  /* 0x00510000f294783b */ /* 0x000fec0000004200 */
        /* <DEDUP_REMOVED lines=9> */
[C---:B--2---:R-:W-:Y:S03]  /*c4c0*/  HMMA.16816.F32 R4, R132.reuse, R136, R4 ;  /* 0x000000888404723c */ /* 0x044fe60000001804 */
[----:B------:R-:W-:Y:S02]  /*c4d0*/  FADD.FTZ R201, R208, R201 ;  /* 0x000000c9d0c97221 */ /* 0x000fe40000010000 */
[----:B------:R-:W-:Y:S02]  /*c4e0*/  FADD.FTZ R191, R191, R193 ;  /* 0x000000c1bfbf7221 */ /* 0x000fe40000010000 */
[----:B------:R-:W-:Y:S01]  /*c4f0*/  FADD.FTZ R210, R210, R201 ;  /* 0x000000c9d2d27221 */ /* 0x000fe20000010000 */
[C---:B------:R-:W-:Y:S01]  /*c500*/  HMMA.16816.F32 R8, R132.reuse, R138, R8 ;  /* 0x0000008a8408723c */ /* 0x040fe20000001808 */
[----:B------:R-:W2:Y:S03]  /*c510*/  LDSM.16.MT88.4 R136, [R247+0x5100] ;  /* 0x00510000f788783b */ /* 0x000ea60000004200 */
        /* <DEDUP_REMOVED lines=9> */
[C---:B---3--:R-:W-:Y:S01]  /*c5b0*/  HMMA.16816.F32 R20, R132.reuse, R144, R20 ;  /* 0x000000908414723c */ /* 0x048fe20000001814 */
[----:B------:R3:W-:Y:S07]  /*c5c0*/  STL [R1+0xc], R3 ;  /* 0x00000c0301007387 */ /* 0x0007ee0000100800 */
[C---:B------:R-:W-:Y:S01]  /*c5d0*/  HMMA.16816.F32 R24, R132.reuse, R146, R24 ;  /* 0x000000928418723c */ /* 0x040fe20000001818 */
[----:B------:R-:W5:Y:S07]  /*c5e0*/  LDSM.16.MT88.4 R144, [R240+0x5100] ;  /* 0x00510000f090783b */ /* 0x000f6e0000004200 */
[C---:B------:R-:W-:Y:S08]  /*c5f0*/  HMMA.16816.F32 R28, R132.reuse, R152, R28 ;  /* 0x00000098841c723c */ /* 0x040ff0000000181c */
[C---:B------:R-:W-:Y:S01]  /*c600*/  HMMA.16816.F32 R32, R132.reuse, R154, R32 ;  /* 0x0000009a8420723c */ /* 0x040fe20000001820 */
[----:B------:R-:W-:Y:S03]  /*c610*/  LDSM.16.MT88.4 R152, [R242+0x8100] ;  /* 0x00810000f298783b */ /* 0x000fe60000004200 */
[----:B---3--:R-:W-:Y:S04]  /*c620*/  MOV R3, R0 ;  /* 0x0000000000037202 */ /* 0x008fe80000000f00 */
[C---:B--2---:R-:W-:Y:S08]  /*c630*/  HMMA.16816.F32 R36, R132.reuse, R136, R36 ;  /* 0x000000888424723c */ /* 0x044ff00000001824 */
        /* <DEDUP_REMOVED lines=14> */
[C---:B------:R-:W-:Y:S08]  /*c720*/  HMMA.16816.F32 R76, R132.reuse, R152, R76 ;  /* 0x00000098844c723c */ /* 0x040ff0000000184c */
[C---:B------:R-:W-:Y:S01]  /*c730*/  HMMA.16816.F32 R80, R132.reuse, R154, R80 ;  /* 0x0000009a8450723c */ /* 0x040fe20000001850 */
[----:B------:R-:W5:Y:S07]  /*c740*/  LDSM.16.MT88.4 R152, [R241+0xb100] ;  /* 0x00b10000f198783b */ /* 0x000f6e0000004200 */
[C---:B---3--:R-:W-:Y:S08]  /*c750*/  HMMA.16816.F32 R84, R132.reuse, R148, R84 ;  /* 0x000000948454723c */ /* 0x048ff00000001854 */
[C---:B------:R-:W-:Y:S01]  /*c760*/  HMMA.16816.F32 R88, R132.reuse, R150, R88 ;  /* 0x000000968458723c */ /* 0x040fe20000001858 */
[----:B------:R-:W3:Y:S07]  /*c770*/  LDSM.16.MT88.4 R148, [R240+0xb100] ;  /* 0x00b10000f094783b */ /* 0x000eee0000004200 */
[C---:B----4-:R-:W-:Y:S08]  /*c780*/  HMMA.16816.F32 R92, R132.reuse, R140, R92 ;  /* 0x0000008c845c723c */ /* 0x050ff0000000185c */
[C---:B------:R-:W-:Y:S01]  /*c790*/  HMMA.16816.F32 R96, R132.reuse, R142, R96 ;  /* 0x0000008e8460723c */ /* 0x040fe20000001860 */
[----:B------:R-:W-:Y:S07]  /*c7a0*/  LDSM.16.MT88.4 R140, [R247+0x5900] ;  /* 0x00590000f78c783b */ /* 0x000fee0000004200 */
[C---:B--2---:R-:W-:Y:S08]  /*c7b0*/  HMMA.16816.F32 R100, R132.reuse, R136, R100 ;  /* 0x000000888464723c */ /* 0x044ff00000001864 */
[C---:B------:R-:W-:Y:S08]  /*c7c0*/  HMMA.16816.F32 R104, R132.reuse, R138, R104 ;  /* 0x0000008a8468723c */ /* 0x040ff00000001868 */
[C---:B------:R-:W-:Y:S08]  /*c7d0*/  HMMA.16816.F32 R108, R132.reuse, R144, R108 ;  /* 0x00000090846c723c */ /* 0x040ff0000000186c */
[C---:B------:R-:W-:Y:S08]  /*c7e0*/  HMMA.16816.F32 R112, R132.reuse, R146, R112 ;  /* 0x000000928470723c */ /* 0x040ff00000001870 */
[C---:B-----5:R-:W-:Y:S08]  /*c7f0*/  HMMA.16816.F32 R116, R132.reuse, R152, R116 ;  /* 0x000000988474723c */ /* 0x060ff00000001874 */
        /* <DEDUP_REMOVED lines=15> */
[----:B------:R-:W1:Y:S07]  /*c8f0*/  LDSM.16.MT88.4 R20, [R241+0x8900] ;  /* 0x00890000f114783b */ /* 0x000e6e0000004200 */
[C---:B--2---:R-:W-:Y:S01]  /*c900*/  HMMA.16816.F32 R152, R180.reuse, R148, R28 ;  /* 0x00000094b498723c */ /* 0x044fe2000000181c */
[----:B------:R-:W2:Y:S07]  /*c910*/  LDSM.16.MT88.4 R24, [R240+0x8900] ;  /* 0x00890000f018783b */ /* 0x000eae0000004200 */
[C---:B------:R-:W-:Y:S08]  /*c920*/  HMMA.16816.F32 R148, R180.reuse, R150, R32 ;  /* 0x00000096b494723c */ /* 0x040ff00000001820 */
[C---:B------:R-:W-:Y:S08]  /*c930*/  HMMA.16816.F32 R144, R180.reuse, R140, R36 ;  /* 0x0000008cb490723c */ /* 0x040ff00000001824 */
[C---:B------:R-:W-:Y:S08]  /*c940*/  HMMA.16816.F32 R140, R180.reuse, R142, R40 ;  /* 0x0000008eb48c723c */ /* 0x040ff00000001828 */
[C---:B---3--:R-:W-:Y:S08]  /*c950*/  HMMA.16816.F32 R136, R180.reuse, R132, R44 ;  /* 0x00000084b488723c */ /* 0x048ff0000000182c */
[C---:B------:R-:W-:Y:S08]  /*c960*/  HMMA.16816.F32 R132, R180.reuse, R134, R48 ;  /* 0x00000086b484723c */ /* 0x040ff00000001830 */
[C---:B----4-:R-:W-:Y:S08]  /*c970*/  HMMA.16816.F32 R52, R180.reuse, R4, R52 ;  /* 0x00000004b434723c */ /* 0x050ff00000001834 */
[C---:B------:R-:W-:Y:S01]  /*c980*/  HMMA.16816.F32 R56, R180.reuse, R6, R56 ;  /* 0x00000006b438723c */ /* 0x040fe20000001838 */
[----:B------:R-:W3:Y:S07]  /*c990*/  LDSM.16.MT88.4 R4, [R247+0xb900] ;  /* 0x00b90000f704783b */ /* 0x000eee0000004200 */
[C---:B-----5:R-:W-:Y:S08]  /*c9a0*/  HMMA.16816.F32 R60, R180.reuse, R8, R60 ;  /* 0x00000008b43c723c */ /* 0x060ff0000000183c */
        /* <DEDUP_REMOVED lines=9> */
[C---:B--2---:R-:W-:Y:S08]  /*ca40*/  HMMA.16816.F32 R92, R180.reuse, R24, R92 ;  /* 0x00000018b45c723c */ /* 0x044ff0000000185c */
[C---:B------:R-:W-:Y:S08]  /*ca50*/  HMMA.16816.F32 R96, R180.reuse, R26, R96 ;  /* 0x0000001ab460723c */ /* 0x040ff00000001860 */
[C---:B---3--:R-:W-:Y:S08]  /*ca60*/  HMMA.16816.F32 R100, R180.reuse, R4, R100 ;  /* 0x00000004b464723c */ /* 0x048ff00000001864 */
[C---:B------:R-:W-:Y:S01]  /*ca70*/  HMMA.16816.F32 R104, R180.reuse, R6, R104 ;  /* 0x00000006b468723c */ /* 0x040fe20000001868 */
[----:B------:R-:W2:Y:S07]  /*ca80*/  LDSM.16.MT88.4 R4, [R240+0xb900] ;  /* 0x00b90000f004783b */ /* 0x000eae0000004200 */
[C---:B----4-:R-:W-:Y:S08]  /*ca90*/  HMMA.16816.F32 R108, R180.reuse, R8, R108 ;  /* 0x00000008b46c723c */ /* 0x050ff0000000186c */
[C---:B------:R-:W-:Y:S08]  /*caa0*/  HMMA.16816.F32 R112, R180.reuse, R10, R112 ;  /* 0x0000000ab470723c */ /* 0x040ff00000001870 */
[C---:B-1----:R-:W-:Y:S08]  /*cab0*/  HMMA.16816.F32 R116, R180.reuse, R12, R116 ;  /* 0x0000000cb474723c */ /* 0x042ff00000001874 */
[C---:B------:R-:W-:Y:S08]  /*cac0*/  HMMA.16816.F32 R120, R180.reuse, R14, R120 ;  /* 0x0000000eb478723c */ /* 0x040ff00000001878 */
[C---:B--2---:R-:W-:Y:S08]  /*cad0*/  HMMA.16816.F32 R124, R180.reuse, R4, R124 ;  /* 0x00000004b47c723c */ /* 0x044ff0000000187c */
[----:B------:R-:W-:Y:S07]  /*cae0*/  HMMA.16816.F32 R128, R180, R6, R128 ;  /* 0x00000006b480723c */ /* 0x000fee0000001880 */
[----:B------:R-:W-:Y:S01]  /*caf0*/  MOV R180, R2 ;  /* 0x0000000200b47202 */ /* 0x000fe20000000f00 */
[----:B------:R-:W-:Y:S01]  /*cb00*/  FADD.FTZ R183, R190, R191 ;  /* 0x000000bfbeb77221 */ /* 0x000fe20000010000 */
[----:B------:R-:W-:-:S05]  /*cb10*/  @P0 BRA `(.L_x_1580) ;  /* 0xffffa99000000947 */ /* 0x000fca000383ffff */
.L_x_1577:
[----:B------:R-:W-:-:S13]  /*cb20*/  ISETP.LE.AND P0, PT, RZ, UR6, PT ;  /* 0x00000006ff007c0c */ /* 0x000fda000bf03270 */
[----:B------:R-:W-:Y:S05]  /*cb30*/  @!P0 BRA `(.L_x_1581) ;  /* 0x0000525000008947 */ /* 0x000fea0003800000 */
[----:B------:R-:W2:Y:S01]  /*cb40*/  LDL.LU R5, [R1+0x1c] ;  /* 0x00001c0001057983 */ /* 0x000ea20000300800 */
[----:B------:R-:W-:Y:S02]  /*cb50*/  IMAD.MOV.U32 R180, RZ, RZ, R0 ;  /* 0x000000ffffb47224 */ /* 0x000fe400078e0000 */
[----:B------:R-:W-:Y:S01]  /*cb60*/  IMAD.MOV.U32 R3, RZ, RZ, R2 ;  /* 0x000000ffff037224 */ /* 0x000fe200078e0002 */
[----:B--2---:R-:W-:Y:S01]  /*cb70*/  SHF.R.S32.HI R4, RZ, 0x1f, R5 ;  /* 0x0000001fff047819 */ /* 0x004fe20000011405 */
[----:B------:R-:W-:-:S03]  /*cb80*/  IMAD.SHL.U32 R0, R5, 0x2, RZ ;  /* 0x0000000205007824 */ /* 0x000fc600078e00ff */
[----:B------:R-:W-:Y:S02]  /*cb90*/  SHF.L.U64.HI R2, R5, 0x1, R4 ;  /* 0x0000000105027819 */ /* 0x000fe40000010204 */
[----:B------:R-:W-:Y:S04]  /*cba0*/  STL [R1+0x1c], R0 ;  /* 0x00001c0001007387 */ /* 0x000fe80000100800 */
[----:B------:R1:W-:Y:S04]  /*cbb0*/  STL [R1+0x2c], R2 ;  /* 0x00002c0201007387 */ /* 0x0003e80000100800 */
[----:B------:R-:W2:Y:S04]  /*cbc0*/  LDL.LU R10, [R1+0x28] ;  /* 0x00002800010a7983 */ /* 0x000ea80000300800 */
[----:B------:R-:W2:Y:S04]  /*cbd0*/  LDL.LU R9, [R1+0x18] ;  /* 0x0000180001097983 */ /* 0x000ea80000300800 */
[----:B------:R-:W3:Y:S04]  /*cbe0*/  LDL.LU R8, [R1+0x24] ;  /* 0x0000240001087983 */ /* 0x000ee80000300800 */
[----:B------:R-:W3:Y:S04]  /*cbf0*/  LDL.LU R7, [R1+0x14] ;  /* 0x0000140001077983 */ /* 0x000ee80000300800 */
[----:B------:R-:W4:Y:S04]  /*cc00*/  LDL.LU R6, [R1+0x20] ;  /* 0x0000200001067983 */ /* 0x000f280000300800 */
[----:B------:R-:W4:Y:S01]  /*cc10*/  LDL.LU R5, [R1+0x10] ;  /* 0x0000100001057983 */ /* 0x000f220000300800 */
[----:B--2---:R-:W-:-:S02]  /*cc20*/  SHF.L.U64.HI R4, R9, 0x1, R10 ;  /* 0x0000000109047819 */ /* 0x004fc4000001020a */
[----:B-1----:R-:W-:-:S03]  /*cc30*/  SHF.L.U32 R2, R9, 0x1, RZ ;  /* 0x0000000109027819 */ /* 0x002fc600000006ff */
[----:B------:R1:W-:Y:S01]  /*cc40*/  STL [R1+0x28], R4 ;  /* 0x0000280401007387 */ /* 0x0003e20000100800 */
[----:B---3--:R-:W-:-:S03]  /*cc50*/  SHF.L.U64.HI R0, R7, 0x1, R8 ;  /* 0x0000000107007819 */ /* 0x008fc60000010208 */
[----:B------:R4:W-:Y:S04]  /*cc60*/  STL [R1+0x18], R2 ;  /* 0x0000180201007387 */ /* 0x0009e80000100800 */
[----:B------:R2:W-:Y:S01]  /*cc70*/  STL [R1+0x24], R0 ;  /* 0x0000240001007387 */ /* 0x0005e20000100800 */
[----:B-1----:R-:W-:Y:S01]  /*cc80*/  IMAD.SHL.U32 R4, R7, 0x2, RZ ;  /* 0x0000000207047824 */ /* 0x002fe200078e00ff */
[----:B----4-:R-:W-:-:S04]  /*cc90*/  SHF.L.U64.HI R2, R5, 0x1, R6 ;  /* 0x0000000105027819 */ /* 0x010fc80000010206 */
[----:B------:R1:W-:Y:S01]  /*cca0*/  STL [R1+0x14], R4 ;  /* 0x0000140401007387 */ /* 0x0003e20000100800 */
[----:B--2---:R-:W-:-:S05]  /*ccb0*/  SHF.L.U32 R0, R5, 0x1, RZ ;  /* 0x0000000105007819 */ /* 0x004fca00000006ff */
[----:B------:R1:W-:Y:S04]  /*ccc0*/  STL [R1+0x10], R0 ;  /* 0x0000100001007387 */ /* 0x0003e80000100800 */
[----:B------:R1:W-:Y:S01]  /*ccd0*/  STL [R1+0x20], R2 ;  /* 0x0000200201007387 */ /* 0x0003e20000100800 */
[----:B------:R-:W-:Y:S05]  /*cce0*/  BRA `(.L_x_1582) ;  /* 0x0000052000007947 */ /* 0x000fea0003800000 */
.L_x_1584:
        /* <DEDUP_REMOVED lines=82> */
.L_x_1582:
[----:B------:R-:W2:Y:S01]  /*d210*/  LDL R6, [R1+0x4] ;  /* 0x0000040001067983 */ /* 0x000ea20000100800 */
[----:B------:R-:W-:Y:S04]  /*d220*/  DEPBAR.LE SB0, 0x0 ;  /* 0x000080000000791a */ /* 0x000fe80000000000 */
[----:B-1----:R-:W3:Y:S01]  /*d230*/  LDL R2, [R1] ;  /* 0x0000000001027983 */ /* 0x002ee20000100800 */
        /* <DEDUP_REMOVED lines=33> */
[----:B------:R-:W-:Y:S05]  /*d450*/  IMAD R0, R6, c[0x0][0x20c], R0 ;  /* 0x0000830006007a24 */ /* 0x000fea00078e0200 */
[----:B------:R-:W-:Y:S02]  /*d460*/  IADD3 R5, R5, R0, RZ ;  /* 0x0000000005057210 */ /* 0x000fe40007ffe0ff */
[----:B---3--:R-:W-:Y:S03]  /*d470*/  SHF.R.S32.HI R0, RZ, 0x1f, R2 ;  /* 0x0000001fff007819 */ /* 0x008fe60000011402 */
[----:B------:R-:W-:Y:S04]  /*d480*/  IMAD.WIDE.U32 R4, R2, c[0x0][0x218], R4 ;  /* 0x0000860002047a25 */ /* 0x000fe800078e0004 */
[----:B------:R-:W-:Y:S01]  /*d490*/  IMAD R0, R0, c[0x0][0x218], RZ ;  /* 0x0000860000007a24 */ /* 0x000fe200078e02ff */
[----:B------:R-:W-:Y:S03]  /*d4a0*/  IADD3 R4, P0, R4, UR24, RZ ;  /* 0x0000001804047c10 */ /* 0x000fe6000ff1e0ff */
[----:B------:R-:W-:Y:S05]  /*d4b0*/  IMAD R0, R2, c[0x0][0x21c], R0 ;  /* 0x0000870002007a24 */ /* 0x000fea00078e0200 */
        /* <DEDUP_REMOVED lines=449> */
.L_x_1583:
[----:B---3--:R-:W2:Y:S01]  /*f0d0*/  LDL.LU R5, [R1+0x40] ;  /* 0x0000400001057983 */ /* 0x008ea20000300800 */
[----:B------:R-:W-:Y:S02]  /*f0e0*/  FMNMX.FTZ R6, R213, R180, !PT ;  /* 0x000000b4d5067209 */ /* 0x000fe40007810000 */
[----:B------:R-:W-:Y:S01]  /*f0f0*/  MOV R47, R24 ;  /* 0x00000018002f7202 */ /* 0x000fe20000000f00 */
[----:B------:R-:W3:Y:S01]  /*f100*/  LDL.LU R4, [R1+0x38] ;  /* 0x0000380001047983 */ /* 0x000ee20000300800 */
[----:B------:R-:W-:Y:S02]  /*f110*/  FMNMX.FTZ R6, R189, R6, !PT ;  /* 0x00000006bd067209 */ /* 0x000fe40007810000 */
[----:B------:R-:W-:Y:S01]  /*f120*/  MOV R24, R214 ;  /* 0x000000d600187202 */ /* 0x000fe20000000f00 */
[----:B------:R-:W4:Y:S01]  /*f130*/  LDL.LU R2, [R1+0x3c] ;  /* 0x00003c0001027983 */ /* 0x000f220000300800 */
[----:B------:R-:W-:Y:S02]  /*f140*/  MOV R44, R23 ;  /* 0x00000017002c7202 */ /* 0x000fe40000000f00 */
[----:B------:R-:W-:Y:S01]  /*f150*/  MOV R41, R22 ;  /* 0x0000001600297202 */ /* 0x000fe20000000f00 */
[----:B------:R-:W5:Y:S01]  /*f160*/  LDL.LU R0, [R1+0x34] ;  /* 0x0000340001007983 */ /* 0x000f620000300800 */
[----:B------:R-:W-:Y:S02]  /*f170*/  MOV R40, R186 ;  /* 0x000000ba00287202 */ /* 0x000fe40000000f00 */
[----:B------:R-:W-:Y:S01]  /*f180*/  MOV R35, R187 ;  /* 0x000000bb00237202 */ /* 0x000fe20000000f00 */
[----:B------:R-:W5:Y:S01]  /*f190*/  LDL.LU R8, [R1+0x54] ;  /* 0x0000540001087983 */ /* 0x000f620000300800 */
[----:B------:R-:W-:Y:S02]  /*f1a0*/  MOV R34, R215 ;  /* 0x000000d700227202 */ /* 0x000fe40000000f00 */
[----:B------:R-:W-:Y:S01]  /*f1b0*/  ISETP.LT.AND P0, PT, RZ, UR6, PT ;  /* 0x00000006ff007c0c */ /* 0x000fe2000bf01270 */
[----:B------:R-:W5:Y:S01]  /*f1c0*/  LDL.LU R7, [R1+0x58] ;  /* 0x0000580001077983 */ /* 0x000f620000300800 */
[----:B------:R-:W-:Y:S03]  /*f1d0*/  UIADD3 UR6, UR6, -0x1, URZ ;  /* 0xffffffff06067890 */ /* 0x000fe6000fffe03f */
        /* <DEDUP_REMOVED lines=699> */
.L_x_1581:
        /* <DEDUP_REMOVED lines=155> */
.L_x_1569:
        /* <DEDUP_REMOVED lines=197> */
.L_x_1586:
        /* <DEDUP_REMOVED lines=69> */
[----:B------:R-:W-:Y:S01]  /*137e0*/  ULDC.64 UR6, c[0x0][0x3f0] ;  /* 0x0000fc0000067ab9 */ /* 0x000fe20000000a00 */
[----:B------:R-:W-:Y:S01]  /*137f0*/  SHF.R.U32.HI R9, RZ, 0x3, R2 ;  /* 0x00000003ff097819 */ /* 0x000fe20000011602 */
[----:B------:R-:W-:Y:S01]  /*13800*/  UIMAD UR11, UR11, UR6, URZ ;  /* 0x000000060b0b72a4 */ /* 0x000fe2000f8e023f */
[----:B------:R-:W-:Y:S01]  /*13810*/  IMAD.IADD R11, R13, 0x1, R11 ;  /* 0x000000010d0b7824 */ /* 0x000fe200078e020b */
[----:B------:R-:W-:Y:S01]  /*13820*/  LOP3.LUT R2, R2, 0x38, R0, 0xf8, !PT ;  /* 0x0000003802027812 */ /* 0x000fe200078ef800 */
        /* <DEDUP_REMOVED lines=84> */
.L_x_1588:
[----:B--234-:R-:W-:Y:S05]  /*13d70*/  BSYNC B0 ;  /* 0x0000000000007941 */ /* 0x01cfea0003800000 */
.L_x_1587:
        /* <DEDUP_REMOVED lines=30> */
.L_x_1590:
[----:B------:R-:W-:Y:S05]  /*13f60*/  BSYNC B0 ;  /* 0x0000000000007941 */ /* 0x000fea0003800000 */
.L_x_1589:
        /* <DEDUP_REMOVED lines=30> */
.L_x_1592:
[----:B------:R-:W-:Y:S05]  /*14150*/  BSYNC B0 ;  /* 0x0000000000007941 */ /* 0x000fea0003800000 */
.L_x_1591:
        /* <DEDUP_REMOVED lines=31> */
.L_x_1585:
        /* <DEDUP_REMOVED lines=31> */
.L_x_1593:
        /* <DEDUP_REMOVED lines=43> */
.L_x_1595:
[----:B------:R-:W-:Y:S05]  /*147f0*/  BSYNC B0 ;  /* 0x0000000000007941 */ /* 0x000fea0003800000 */
.L_x_1594:
        /* <DEDUP_REMOVED lines=77> */
.L_x_1597:
[----:B------:R-:W-:Y:S05]  /*14cd0*/  BSYNC B0 ;  /* 0x0000000000007941 */ /* 0x000fea0003800000 */
.L_x_1596:
        /* <DEDUP_REMOVED lines=27> */
.L_x_1599:
[----:B------:R-:W-:Y:S05]  /*14e90*/  BSYNC B0 ;  /* 0x0000000000007941 */ /* 0x000fea0003800000 */
.L_x_1598:
        /* <DEDUP_REMOVED lines=27> */
.L_x_1601:
[----:B------:R-:W-:Y:S05]  /*15050*/  BSYNC B0 ;  /* 0x0000000000007941 */ /* 0x000fea0003800000 */
.L_x_1600:
        /* <DEDUP_REMOVED lines=28> */
.L_x_1602:
        /* <DEDUP_REMOVED lines=14> */
.L_x_3558:


//--------------------- .text._ZN7cutlass13device_kernelIN5flash19enable_sm80_to_sm89INS1_16FlashAttnFwdSm80INS1_25CollectiveMainloopFwdSm80ILi8ELi1ELb0EN4cute5tupleIJNS5_1CILi128EEENS7_ILi48EEENS7_ILi256EEEEEELi256ENS_6half_tEfNS_4arch4Sm80ELb1ELb0ELb1ELb1ELb1ELb1ELb1ELb0EEENS1_21CollectiveEpilogueFwdINS6_IJS8_SA_S9_EEENS6_IJNS7_ILi1EEESI_SI_EEESC_SE_Li256ELb1ELb1ELb0ELb0EEENS1_19SingleTileSchedulerILb1ELb0ELb1ELi128EEEEEEEEEvNT_6ParamsE --------------------------
	.section	.text._ZN7cutlass13device_kernelIN5flash19enable_sm80_to_sm89INS1_16FlashAttnFwdSm80INS1_25CollectiveMainloopFwdSm80ILi8ELi1ELb0EN4cute5tupleIJNS5_1CILi128EEENS7_ILi48EEENS7_ILi256EEEEEELi256ENS_6half_tEfNS_4arch4Sm80ELb1ELb0ELb1ELb1ELb1ELb1ELb1ELb0EEENS1_21CollectiveEpilogueFwdINS6_IJS8_SA_S9_EEENS6_IJNS7_ILi1EEESI_SI_EEESC_SE_Li256ELb1ELb1ELb0ELb0EEENS1_19SingleTileSchedulerILb1ELb0ELb1ELi128EEEEEEEEEvNT_6ParamsE,"ax",@progbits
	.sectioninfo	@"SHI_REGISTERS=254"
	.align	128
.text._ZN7cutlass13device_kernelIN5flash19enable_sm80_to_sm89INS1_16FlashAttnFwdSm80INS1_25CollectiveMainloopFwdSm80ILi8ELi1ELb0EN4cute5tupleIJNS5_1CILi128EEENS7_ILi48EEENS7_ILi256EEEEEELi256ENS_6half_tEfNS_4arch4Sm80ELb1ELb0ELb1ELb1ELb1ELb1ELb1ELb0EEENS1_21CollectiveEpilogueFwdINS6_IJS8_SA_S9_EEENS6_IJNS7_ILi1EEESI_SI_EEESC_SE_Li256ELb1ELb1ELb0ELb0EEENS1_19SingleTileSchedulerILb1ELb0ELb1ELi128EEEEEEEEEvNT_6ParamsE:
        .type           _ZN7cutlass13device_kernelIN5flash19enable_sm80_to_sm89INS1_16FlashAttnFwdSm80INS1_25CollectiveMainloopFwdSm80ILi8ELi1ELb0EN4cute5tupleIJNS5_1CILi128EEENS7_ILi48EEENS7_ILi256EEEEEELi256ENS_6half_tEfNS_4arch4Sm80ELb1ELb0ELb1ELb1ELb1ELb1ELb1ELb0EEENS1_21CollectiveEpilogueFwdINS6_IJS8_SA_S9_EEENS6_IJNS7_ILi1EEESI_SI_EEESC_SE_Li256ELb1ELb1ELb0ELb0EEENS1_19SingleTileSchedulerILb1ELb0ELb1ELi128EEEEEEEEEvNT_6ParamsE,@function
        .size           _ZN7cutlass13device_kernelIN5flash19enable_sm80_to_sm89INS1_16FlashAttnFwdSm80INS1_25CollectiveMainloopFwdSm80ILi8ELi1ELb0EN4cute5tupleIJNS5_1CILi128EEENS7_ILi48EEENS7_ILi256EEEEEELi256ENS_6half_tEfNS_4arch4Sm80ELb1ELb0ELb1ELb1ELb1ELb1ELb1ELb0EEENS1_21CollectiveEpilogueFwdINS6_IJS8_SA_S9_EEENS6_IJNS7_ILi1EEESI_SI_EEESC_SE_Li256ELb1ELb1ELb0ELb0EEENS1_19SingleTileSchedulerILb1ELb0ELb1ELi128EEEEEEEEEvNT_6ParamsE,(.L_x_3559 - _ZN7cutlass13device_kernelIN5flash19enable_sm80_to_sm89INS1_16FlashAttnFwdSm80INS1_25CollectiveMainloopFwdSm80ILi8ELi1ELb0EN4cute5tupleIJNS5_1CILi128EEENS7_ILi48EEENS7_ILi256EEEEEELi256ENS_6half_tEfNS_4arch4Sm80ELb1ELb0ELb1ELb1ELb1ELb1ELb1ELb0EEENS1_21CollectiveEpilogueFwdINS6_IJS8_SA_S9_EEENS6_IJNS7_ILi1EEESI_SI_EEESC_SE_Li256ELb1ELb1ELb0ELb0EEENS1_19SingleTileSchedulerILb1ELb0ELb1ELi128EEEEEEEEEvNT_6ParamsE)
        .other          _ZN7cutlass13device_kernelIN5flash19enable_sm80_to_sm89INS1_16FlashAttnFwdSm80INS1_25CollectiveMainloopFwdSm80ILi8ELi1ELb0EN4cute5tupleIJNS5_1CILi128EEENS7_ILi48EEENS7_ILi256EEEEEELi256ENS_6half_tEfNS_4arch4Sm80ELb1ELb0ELb1ELb1ELb1ELb1ELb1ELb0EEENS1_21CollectiveEpilogueFwdINS6_IJS8_SA_S9_EEENS6_IJNS7_ILi1EEESI_SI_EEESC_SE_Li256ELb1ELb1ELb0ELb0EEENS1_19SingleTileSchedulerILb1ELb0ELb1ELi128EEEEEEEEEvNT_6ParamsE,@"STO_CUDA_ENTRY STV_DEFAULT"
_ZN7cutlass13device_kernelIN5flash19enable_sm80_to_sm89INS1_16FlashAttnFwdSm80INS1_25CollectiveMainloopFwdSm80ILi8ELi1ELb0EN4cute5tupleIJNS5_1CILi128EEENS7_ILi48EEENS7_ILi256EEEEEELi256ENS_6half_tEfNS_4arch4Sm80ELb1ELb0ELb1ELb1ELb1ELb1ELb1ELb0EEENS1_21CollectiveEpilogueFwdINS6_IJS8_SA_S9_EEENS6_IJNS7_ILi1EEESI_SI_EEESC_SE_Li256ELb1ELb1ELb0ELb0EEENS1_19SingleTileSchedulerILb1ELb0ELb1ELi128EEEEEEEEEvNT_6ParamsE:
        /* <DEDUP_REMOVED lines=20> */
.L_x_1604:
        /* <DEDUP_REMOVED lines=13> */
.L_x_1606:
[----:B------:R-:W-:Y:S02]  /*0210*/  ULDC UR5, c[0x0][0x54c] ;  /* 0x0001530000057ab9 */ /* 0x000fe40000000800 */
.L_x_1605:
[----:B------:R-:W-:Y:S02]  /*0220*/  ULDC UR4, c[0x0][0x548] ;  /* 0x0001520000047ab9 */ /* 0x000fe40000000800 */
[----:B------:R-:W-:-:S02]  /*0230*/  USHF.L.U32 UR18, UR17, 0x7, URZ ;  /* 0x0000000711127899 */ /* 0x000fc4000800063f */
[----:B------:R-:W-:-:S04]  /*0240*/  UIMAD UR4, UR5, UR4, URZ ;  /* 0x00000004050472a4 */ /* 0x000fc8000f8e023f */
[----:B------:R-:W-:-:S04]  /*0250*/  UISETP.GE.AND UP0, UPT, UR18, UR4, UPT ;  /* 0x000000041200728c */ /* 0x000fc8000bf06270 */
[----:B------:R-:W-:Y:S01]  /*0260*/  USEL UR22, UR22, 0xffffffff, !UP0 ;  /* 0xffffffff16167887 */ /* 0x000fe2000c000000 */
[----:B------:R-:W-:Y:S05]  /*0270*/  BRA `(.L_x_1607) ;  /* 0x000001b000007947 */ /* 0x000fea0003800000 */
.L_x_1603:
        /* <DEDUP_REMOVED lines=8> */
.L_x_1608:
        /* <DEDUP_REMOVED lines=13> */
.L_x_1610:
[----:B------:R-:W-:Y:S02]  /*03d0*/  ULDC UR5, c[0x0][0x54c] ;  /* 0x0001530000057ab9 */ /* 0x000fe40000000800 */
.L_x_1609:
[----:B------:R-:W-:Y:S02]  /*03e0*/  ULDC UR4, c[0x0][0x548] ;  /* 0x0001520000047ab9 */ /* 0x000fe40000000800 */
[----:B------:R-:W-:-:S02]  /*03f0*/  USHF.L.U32 UR18, UR17, 0x7, URZ ;  /* 0x0000000711127899 */ /* 0x000fc4000800063f */
[----:B------:R-:W-:-:S04]  /*0400*/  UIMAD UR4, UR5, UR4, URZ ;  /* 0x00000004050472a4 */ /* 0x000fc8000f8e023f */
[----:B------:R-:W-:-:S04]  /*0410*/  UISETP.GE.AND UP0, UPT, UR18, UR4, UPT ;  /* 0x000000041200728c */ /* 0x000fc8000bf06270 */
[----:B------:R-:W-:-:S06]  /*0420*/  USEL UR22, UR22, 0xffffffff, !UP0 ;  /* 0xffffffff16167887 */ /* 0x000fcc000c000000 */
.L_x_1607:
        /* <DEDUP_REMOVED lines=51> */
[----:B------:R-:W-:-:S03]  /*0760*/  UIMAD UR5, UR4, UR5, URZ ;  /* 0x00000005040572a4 */ /* 0x000fc6000f8e023f */
        /* <DEDUP_REMOVED lines=12> */
.L_x_1611:
        /* <DEDUP_REMOVED lines=8> */
[----:B----4-:R1:W4:Y:S02]  /*08b0*/  R2UR UR5, R0 ;  /* 0x00000000000573c2 */ /* 0x01032400000e0000 */
[----:B-1--4-:R-:W-:Y:S05]  /*08c0*/  BRA `(.L_x_1613) ;  /* 0x0000006000007947 */ /* 0x012fea0003800000 */
.L_x_1612:
[----:B------:R-:W-:Y:S05]  /*08d0*/  @!P4 BRA `(.L_x_1613) ;  /* 0x000000500000c947 */ /* 0x000fea0003800000 */
[----:B-1--4-:R-:W4:Y:S04]  /*08e0*/  LDG.E R0, [R8.64] ;  /* 0x0000001a08007981 */ /* 0x012f28000c1e1900 */
[----:B---3--:R-:W3:Y:S01]  /*08f0*/  LDG.E R3, [R8.64+0x4] ;  /* 0x0000041a08037981 */ /* 0x008ee2000c1e1900 */
[----:B----4-:R-:W1:Y:S08]  /*0900*/  R2UR UR5, R0 ;  /* 0x00000000000573c2 */ /* 0x010e7000000e0000 */
[----:B---3--:R-:W1:Y:S02]  /*0910*/  R2UR UR6, R3 ;  /* 0x00000000030673c2 */ /* 0x008e6400000e0000 */
[----:B-1----:R-:W-:-:S06]  /*0920*/  UIADD3 UR5, -UR5, UR6, URZ ;  /* 0x0000000605057290 */ /* 0x002fcc000fffe13f */
.L_x_1613:
        /* <DEDUP_REMOVED lines=23> */
[----:B------:R-:W-:Y:S02]  /*0aa0*/  @UP2 USHF.R.U32.HI UR6, URZ, UR7, UR25 ;  /* 0x000000073f062299 */ /* 0x000fe40008011619 */
[----:B------:R-:W-:-:S02]  /*0ab0*/  UIADD3 UR7, UR14, 0x2f, URZ ;  /* 0x0000002f0e077890 */ /* 0x000fc4000fffe03f */
[----:B--2---:R-:W-:Y:S02]  /*0ac0*/  UIADD3 UR12, UR14, 0x30, -UR21 ;  /* 0x000000300e0c7890 */ /* 0x004fe4000fffe815 */
[----:B------:R-:W-:Y:S02]  /*0ad0*/  UIMAD.WIDE UR24, UR7, 0x2aaaaaab, URZ ;  /* 0x2aaaaaab071878a5 */ /* 0x000fe4000f8e023f */
[----:B------:R-:W-:-:S04]  /*0ae0*/  UIADD3 UR6, UR12, UR6, URZ ;  /* 0x000000060c067290 */ /* 0x000fc8000fffe03f */
[----:B------:R-:W-:Y:S02]  /*0af0*/  UIMAD.WIDE UR6, UR6, 0x2aaaaaab, URZ ;  /* 0x2aaaaaab060678a5 */ /* 0x000fe4000f8e023f */
[----:B------:R-:W-:Y:S02]  /*0b00*/  UMOV UR9, UR25 ;  /* 0x0000001900097c82 */ /* 0x000fe40008000000 */
[----:B------:R-:W-:Y:S02]  /*0b10*/  USHF.R.U32.HI UR13, URZ, 0x1f, UR9 ;  /* 0x0000001f3f0d7899 */ /* 0x000fe40008011609 */
[----:B------:R-:W-:Y:S02]  /*0b20*/  USHF.R.U32.HI UR6, URZ, 0x1f, UR7 ;  /* 0x0000001f3f067899 */ /* 0x000fe40008011607 */
[----:B------:R-:W-:Y:S02]  /*0b30*/  ULEA.HI.SX32 UR13, UR9, UR13, 0x1d ;  /* 0x0000000d090d7291 */ /* 0x000fe4000f8fea3f */
[----:B------:R-:W-:-:S04]  /*0b40*/  ULEA.HI.SX32 UR6, UR7, UR6, 0x1d ;  /* 0x0000000607067291 */ /* 0x000fc8000f8fea3f */
[----:B------:R-:W-:-:S04]  /*0b50*/  UISETP.LT.AND UP0, UPT, UR13, UR6, UPT ;  /* 0x000000060d00728c */ /* 0x000fc8000bf01270 */
[----:B------:R-:W-:Y:S02]  /*0b60*/  USEL UR7, UR13, UR6, UP0 ;  /* 0x000000060d077287 */ /* 0x000fe40008000000 */
[----:B------:R-:W-:Y:S02]  /*0b70*/  UIADD3 UR6, -UR8, URZ, URZ ;  /* 0x0000003f08067290 */ /* 0x000fe4000fffe13f */
[----:B------:R-:W-:Y:S02]  /*0b80*/  UIMAD UR7, UR7, 0x30, -UR8 ;  /* 0x00000030070778a4 */ /* 0x000fe4000f8e0a08 */
[----:B------:R-:W-:Y:S02]  /*0b90*/  UISETP.LT.AND UP1, UPT, URZ, UR6, UPT ;  /* 0x000000063f00728c */ /* 0x000fe4000bf21270 */
[----:B------:R-:W-:Y:S02]  /*0ba0*/  UISETP.LT.AND UP0, UPT, UR7, UR4, UPT ;  /* 0x000000040700728c */ /* 0x000fe4000bf01270 */
[----:B------:R-:W-:-:S02]  /*0bb0*/  USEL UR6, URZ, UR6, !UP1 ;  /* 0x000000063f067287 */ /* 0x000fc4000c800000 */
[----:B------:R-:W-:Y:S02]  /*0bc0*/  USEL UR7, UR7, UR4, UP0 ;  /* 0x0000000407077287 */ /* 0x000fe40008000000 */
[----:B------:R-:W-:Y:S02]  /*0bd0*/  UIMAD.WIDE.U32 UR24, UR6, -0x55555555, URZ ;  /* 0xaaaaaaab061878a5 */ /* 0x000fe4000f8e003f */
[----:B------:R-:W-:-:S11]  /*0be0*/  UISETP.GT.AND UP0, UPT, UR7, UR6, UPT ;  /* 0x000000060700728c */ /* 0x000fd6000bf04270 */
[----:B------:R-:W-:-:S04]  /*0bf0*/  @UP0 UIADD3 UR7, UR7, 0x2f, URZ ;  /* 0x0000002f07070890 */ /* 0x000fc8000fffe03f */
[----:B------:R-:W-:Y:S02]  /*0c00*/  UIMAD.WIDE UR8, UR7, 0x2aaaaaab, URZ ;  /* 0x2aaaaaab070878a5 */ /* 0x000fe4000f8e023f */
[----:B------:R-:W-:Y:S02]  /*0c10*/  USHF.R.U32.HI UR7, URZ, 0x5, UR25 ;  /* 0x000000053f077899 */ /* 0x000fe40008011619 */
[----:B------:R-:W-:-:S05]  /*0c20*/  @UP0 USHF.R.U32.HI UR8, URZ, 0x1f, UR9 ;  /* 0x0000001f3f080899 */ /* 0x000fca0008011609 */
[----:B------:R-:W-:Y:S02]  /*0c30*/  UMOV UR6, UR7 ;  /* 0x0000000700067c82 */ /* 0x000fe40008000000 */
[----:B------:R-:W-:-:S04]  /*0c40*/  @UP0 ULEA.HI.SX32 UR6, UR9, UR8, 0x1d ;  /* 0x0000000809060291 */ /* 0x000fc8000f8fea3f */
[----:B------:R-:W-:-:S06]  /*0c50*/  UISETP.GT.AND UP0, UPT, UR6, UR7, UPT ;  /* 0x000000070600728c */ /* 0x000fcc000bf04270 */
[----:B------:R-:W-:-:S13]  /*0c60*/  PLOP3.LUT P0, PT, PT, PT, UP0, 0x80, 0x0 ;  /* 0x000000000000781c */ /* 0x000fda0003f0f008 */
[----:B------:R-:W-:Y:S05]  /*0c70*/  @!P0 BRA `(.L_x_1614) ;  /* 0x00006dc000008947 */ /* 0x000fea0003800000 */
[----:B-1----:R-:W-:Y:S02]  /*0c80*/  ULDC.64 UR8, c[0x0][0x340] ;  /* 0x0000d00000087ab9 */ /* 0x002fe40000000a00 */
[----:B------:R-:W-:Y:S01]  /*0c90*/  UISETP.NE.U32.AND UP1, UPT, URZ, UR8, UPT ;  /* 0x000000083f00728c */ /* 0x000fe2000bf25070 */
[----:B------:R-:W-:Y:S01]  /*0ca0*/  SHF.R.S32.HI R6, RZ, 0x1f, R223 ;  /* 0x0000001fff067819 */ /* 0x000fe200000114df */
[----:B------:R-:W-:Y:S02]  /*0cb0*/  UMOV UR39, 0x30 ;  /* 0x0000003000277882 */ /* 0x000fe40000000000 */
[----:B------:R-:W-:Y:S02]  /*0cc0*/  UISETP.NE.AND.EX UP1, UPT, URZ, UR9, UPT, UP1 ;  /* 0x000000093f00728c */ /* 0x000fe4000bf25310 */
[----:B------:R-:W-:Y:S02]  /*0cd0*/  ULDC.64 UR24, c[0x0][0x238] ;  /* 0x00008e0000187ab9 */ /* 0x000fe40000000a00 */
[----:B------:R-:W-:-:S02]  /*0ce0*/  ULDC.64 UR8, c[0x0][0x340] ;  /* 0x0000d00000087ab9 */ /* 0x000fc40000000a00 */
[----:B------:R-:W-:-:S05]  /*0cf0*/  PLOP3.LUT P1, PT, PT, PT, UP1, 0x80, 0x0 ;  /* 0x000000000000781c */ /* 0x000fca0003f2f018 */
[----:B------:R-:W-:Y:S01]  /*0d00*/  @UP1 UIMAD.WIDE UR8, UR22, UR10, UR8 ;  /* 0x0000000a160812a5 */ /* 0x000fe2000f8e0208 */
[-C--:B------:R-:W-:Y:S01]  /*0d10*/  LEA.HI R4, R6, R223.reuse, RZ, 0x3 ;  /* 0x000000df06047211 */ /* 0x080fe200078f18ff */
[----:B------:R-:W-:Y:S02]  /*0d20*/  UIADD3 UR6, UR6, -0x1, URZ ;  /* 0xffffffff06067890 */ /* 0x000fe4000fffe03f */
[----:B------:R-:W-:Y:S02]  /*0d30*/  ULDC.64 UR10, c[0x0][0x240] ;  /* 0x00009000000a7ab9 */ /* 0x000fe40000000a00 */
[----:B------:R-:W-:Y:S02]  /*0d40*/  IMAD.U32 R8, RZ, RZ, UR8 ;  /* 0x00000008ff087e24 */ /* 0x000fe4000f8e00ff */
[----:B------:R-:W-:Y:S01]  /*0d50*/  IMAD.U32 R9, RZ, RZ, UR9 ;  /* 0x00000009ff097e24 */ /* 0x000fe2000f8e00ff */
[----:B------:R-:W-:Y:S01]  /*0d60*/  SHF.R.S32.HI R16, RZ, 0x3, R4 ;  /* 0x00000003ff107819 */ /* 0x000fe20000011404 */
[----:B------:R-:W-:Y:S01]  /*0d70*/  UIMAD UR28, UR6, -0x30, UR4 ;  /* 0xffffffd0061c78a4 */ /* 0x000fe2000f8e0204 */
[----:B------:R-:W-:Y:S01]  /*0d80*/  LOP3.LUT R4, R4, 0xfffffff8, RZ, 0xc0, !PT ;  /* 0xfffffff804047812 */ /* 0x000fe200078ec0ff */
[----:B------:R-:W-:Y:S01]  /*0d90*/  ULDC.64 UR8, c[0x0][0x260] ;  /* 0x0000980000087ab9 */ /* 0x000fe20000000a00 */
[----:B------:R-:W-:Y:S01]  /*0da0*/  SHF.R.S32.HI R5, RZ, 0x1f, R16 ;  /* 0x0000001fff057819 */ /* 0x000fe20000011410 */
[----:B------:R1:W2:Y:S01]  /*0db0*/  @P1 LDG.E R0, [R8.64] ;  /* 0x0000001a08001981 */ /* 0x0002a2000c1e1900 */
[----:B-----5:R-:W-:Y:S01]  /*0dc0*/  IADD3 R134, P0, R16, R2, RZ ;  /* 0x0000000210867210 */ /* 0x020fe20007f1e0ff */
[----:B------:R-:W-:Y:S01]  /*0dd0*/  IMAD.IADD R3, R223, 0x1, -R4 ;  /* 0x00000001df037824 */ /* 0x000fe200078e0a04 */
[----:B------:R-:W-:Y:S01]  /*0de0*/  UISETP.LT.AND UP0, UPT, UR28, 0x30, UPT ;  /* 0x000000301c00788c */ /* 0x000fe2000bf01270 */
[----:B------:R-:W-:Y:S01]  /*0df0*/  LEA.HI R6, R6, R223, RZ, 0x6 ;  /* 0x000000df06067211 */ /* 0x000fe200078f30ff */
[----:B------:R-:W-:Y:S01]  /*0e00*/  UIMAD UR10, UR15, UR10, URZ ;  /* 0x0000000a0f0a72a4 */ /* 0x000fe2000f8e023f */
[C---:B------:R-:W-:Y:S01]  /*0e10*/  IMAD.SHL.U32 R18, R3.reuse, 0x8, RZ ;  /* 0x0000000803127824 */ /* 0x040fe200078e00ff */
[----:B------:R-:W-:Y:S01]  /*0e20*/  LEA.HI.X.SX32 R135, R2, R5, 0x1, P0 ;  /* 0x0000000502877211 */ /* 0x000fe200000f0eff */
[----:B------:R-:W-:Y:S01]  /*0e30*/  USEL UR29, UR28, 0x30, UP0 ;  /* 0x000000301c1d7887 */ /* 0x000fe20008000000 */
[----:B------:R-:W-:Y:S01]  /*0e40*/  IMAD.SHL.U32 R20, R3, 0x4, RZ ;  /* 0x0000000403147824 */ /* 0x000fe200078e00ff */
[----:B------:R-:W-:Y:S01]  /*0e50*/  UIMAD UR8, UR15, UR8, URZ ;  /* 0x000000080f0872a4 */ /* 0x000fe2000f8e023f */
[--C-:B------:R-:W-:Y:S01]  /*0e60*/  SHF.R.S32.HI R19, RZ, 0x1f, R18.reuse ;  /* 0x0000001fff137819 */ /* 0x100fe20000011412 */
[----:B------:R-:W-:Y:S01]  /*0e70*/  IMAD R7, R135, c[0x0][0x238], RZ ;  /* 0x00008e0087077a24 */ /* 0x000fe200078e02ff */
[----:B------:R-:W-:Y:S01]  /*0e80*/  USHF.R.S32.HI UR31, URZ, 0x1f, UR22 ;  /* 0x0000001f3f1f7899 */ /* 0x000fe20008011416 */
[----:B------:R-:W-:Y:S01]  /*0e90*/  IADD3 R2, -R16, UR29, RZ ;  /* 0x0000001d10027c10 */ /* 0x000fe2000fffe1ff */
[----:B------:R-:W-:Y:S01]  /*0ea0*/  UIMAD UR28, UR16, UR11, UR10 ;  /* 0x0000000b101c72a4 */ /* 0x000fe2000f8e020a */
[----:B------:R-:W-:Y:S01]  /*0eb0*/  IMAD R10, R134, c[0x0][0x23c], R7 ;  /* 0x00008f00860a7a24 */ /* 0x000fe200078e0207 */
[----:B------:R-:W-:Y:S01]  /*0ec0*/  USEL UR34, UR22, URZ, !UP3 ;  /* 0x0000003f16227287 */ /* 0x000fe2000d800000 */
[C---:B------:R-:W-:Y:S01]  /*0ed0*/  ISETP.GE.AND P0, PT, R2.reuse, 0x1, PT ;  /* 0x000000010200780c */ /* 0x040fe20003f06270 */
[----:B------:R-:W-:Y:S01]  /*0ee0*/  USEL UR33, UR31, URZ, !UP3 ;  /* 0x0000003f1f217287 */ /* 0x000fe2000d800000 */
[----:B------:R-:W-:Y:S01]  /*0ef0*/  ISETP.GT.AND P3, PT, R2, 0x20, PT ;  /* 0x000000200200780c */ /* 0x000fe20003f64270 */
[----:B------:R-:W-:Y:S01]  /*0f00*/  IMAD.U32 R2, RZ, RZ, UR16 ;  /* 0x00000010ff027e24 */ /* 0x000fe2000f8e00ff */
[----:B------:R-:W-:Y:S01]  /*0f10*/  UIMAD UR10, UR16, UR9, UR8 ;  /* 0x00000009100a72a4 */ /* 0x000fe2000f8e0208 */
[----:B------:R-:W-:Y:S01]  /*0f20*/  IMAD.U32 R136, RZ, RZ, UR34 ;  /* 0x00000022ff887e24 */ /* 0x000fe2000f8e00ff */
[----:B------:R-:W-:Y:S01]  /*0f30*/  UIMAD UR23, UR39, UR25, URZ ;  /* 0x00000019271772a4 */ /* 0x000fe2000f8e023f */
[----:B-1----:R-:W-:Y:S01]  /*0f40*/  IMAD.WIDE.U32 R8, R134, c[0x0][0x238], R18 ;  /* 0x00008e0086087a25 */ /* 0x002fe200078e0012 */
[----:B------:R-:W-:Y:S01]  /*0f50*/  ULDC.64 UR8, c[0x0][0x248] ;  /* 0x0000920000087ab9 */ /* 0x000fe20000000a00 */
[----:B------:R-:W-:Y:S01]  /*0f60*/  IADD3 R15, R20, 0x40, RZ ;  /* 0x00000040140f7810 */ /* 0x000fe20007ffe0ff */
[----:B------:R-:W-:Y:S01]  /*0f70*/  UIMAD UR8, UR33, UR8, URZ ;  /* 0x00000008210872a4 */ /* 0x000fe2000f8e023f */
[----:B------:R-:W-:Y:S01]  /*0f80*/  IMAD.IADD R11, R9, 0x1, R10 ;  /* 0x00000001090b7824 */ /* 0x000fe200078e020a */
[----:B------:R-:W-:Y:S01]  /*0f90*/  UIMAD.WIDE.U32 UR24, UR39, UR24, URZ ;  /* 0x00000018271872a5 */ /* 0x000fe2000f8e003f */
[----:B------:R-:W-:Y:S01]  /*0fa0*/  IMAD.MOV.U32 R10, RZ, RZ, R8 ;  /* 0x000000ffff0a7224 */ /* 0x000fe200078e0008 */
[----:B------:R-:W-:Y:S01]  /*0fb0*/  UIMAD UR11, UR34, UR9, UR8 ;  /* 0x00000009220b72a4 */ /* 0x000fe2000f8e0208 */
[----:B------:R-:W-:Y:S01]  /*0fc0*/  IMAD.SHL.U32 R99, R16, 0x40, RZ ;  /* 0x0000004010637824 */ /* 0x000fe200078e00ff */
[----:B------:R-:W-:Y:S01]  /*0fd0*/  UIADD3 UR23, UR25, UR23, URZ ;  /* 0x0000001719177290 */ /* 0x000fe2000fffe03f */
[----:B------:R-:W-:Y:S01]  /*0fe0*/  IMAD.WIDE.U32 R138, R2, c[0x0][0x240], R10 ;  /* 0x00009000028a7a25 */ /* 0x000fe200078e000a */
[----:B------:R-:W-:Y:S01]  /*0ff0*/  USHF.R.S32.HI UR30, URZ, 0x1f, UR6 ;  /* 0x0000001f3f1e7899 */ /* 0x000fe20008011406 */
[----:B------:R-:W-:Y:S01]  /*1000*/  IADD3 R100, R18, 0x80, RZ ;  /* 0x0000008012647810 */ /* 0x000fe20007ffe0ff */
[----:B------:R-:W-:Y:S01]  /*1010*/  UIMAD UR32, UR23, UR6, URZ ;  /* 0x00000006172072a4 */ /* 0x000fe2000f8e023f */
[----:B------:R-:W-:Y:S01]  /*1020*/  IMAD R9, R5, c[0x0][0x280], RZ ;  /* 0x0000a00005097a24 */ /* 0x000fe200078e02ff */
[----:B------:R-:W-:Y:S01]  /*1030*/  IADD3 R139, R139, UR28, RZ ;  /* 0x0000001c8b8b7c10 */ /* 0x000fe2000fffe0ff */
[----:B------:R-:W-:Y:S01]  /*1040*/  IMAD.SHL.U32 R6, R6, 0x8, RZ ;  /* 0x0000000806067824 */ /* 0x000fe200078e00ff */
[----:B------:R-:W-:Y:S01]  /*1050*/  LOP3.LUT R99, R99, 0x1c0, RZ, 0xc0, !PT ;  /* 0x000001c063637812 */ /* 0x000fe200078ec0ff */
[----:B------:R-:W-:Y:S01]  /*1060*/  IMAD R5, R5, c[0x0][0x290], RZ ;  /* 0x0000a40005057a24 */ /* 0x000fe200078e02ff */
[----:B------:R-:W-:Y:S01]  /*1070*/  UIMAD UR30, UR30, UR24, UR32 ;  /* 0x000000181e1e72a4 */ /* 0x000fe2000f8e0220 */
[----:B------:R-:W-:Y:S01]  /*1080*/  IMAD.WIDE.U32 R138, R136, c[0x0][0x248], R138 ;  /* 0x00009200888a7a25 */ /* 0x000fe200078e008a */
[----:B------:R-:W-:Y:S01]  /*1090*/  LOP3.LUT R6, R6, 0xfffffe00, RZ, 0xc0, !PT ;  /* 0xfffffe0006067812 */ /* 0x000fe200078ec0ff */
[----:B------:R-:W-:Y:S01]  /*10a0*/  UMOV UR35, 0x5 ;  /* 0x0000000500237882 */ /* 0x000fe20000000000 */
[----:B------:R-:W-:Y:S01]  /*10b0*/  LOP3.LUT R96, R99, 0x38, R18, 0xf8, !PT ;  /* 0x0000003863607812 */ /* 0x000fe200078ef812 */
[----:B------:R-:W-:Y:S01]  /*10c0*/  IMAD.U32 R94, RZ, RZ, UR24 ;  /* 0x00000018ff5e7e24 */ /* 0x000fe2000f8e00ff */
[----:B------:R-:W-:Y:S01]  /*10d0*/  IADD3 R141, R139, UR11, RZ ;  /* 0x0000000b8b8d7c10 */ /* 0x000fe2000fffe0ff */
[----:B------:R-:W-:Y:S01]  /*10e0*/  IMAD.U32 R7, RZ, RZ, UR16 ;  /* 0x00000010ff077e24 */ /* 0x000fe2000f8e00ff */
[----:B------:R-:W-:Y:S01]  /*10f0*/  SHF.R.U32.HI R97, RZ, 0x3, R99 ;  /* 0x00000003ff617819 */ /* 0x000fe20000011663 */
[----:B------:R-:W-:Y:S01]  /*1100*/  IMAD.MOV.U32 R140, RZ, RZ, R138 ;  /* 0x000000ffff8c7224 */ /* 0x000fe200078e008a */
[----:B------:R-:W-:Y:S01]  /*1110*/  IADD3 R98, R18, 0xc0, RZ ;  /* 0x000000c012627810 */ /* 0x000fe20007ffe0ff */
[----:B------:R-:W-:Y:S01]  /*1120*/  IMAD.IADD R14, R20, 0x1, R15 ;  /* 0x00000001140e7824 */ /* 0x000fe200078e020f */
[----:B------:R-:W-:Y:S01]  /*1130*/  ISETP.GE.AND P2, PT, R18, c[0x0][0x1d4], PT ;  /* 0x0000750012007a0c */ /* 0x000fe20003f46270 */
[----:B------:R-:W-:Y:S01]  /*1140*/  IMAD R144, R16, c[0x0][0x284], R9 ;  /* 0x0000a10010907a24 */ /* 0x000fe200078e0209 */
[----:B------:R-:W-:Y:S01]  /*1150*/  ISETP.GE.AND P5, PT, R100, c[0x0][0x1d4], PT ;  /* 0x0000750064007a0c */ /* 0x000fe20003fa6270 */
[----:B------:R-:W-:Y:S01]  /*1160*/  IMAD R142, R16, c[0x0][0x294], R5 ;  /* 0x0000a500108e7a24 */ /* 0x000fe200078e0205 */
[----:B------:R-:W-:Y:S01]  /*1170*/  ISETP.GE.AND P6, PT, R14, c[0x0][0x1d4], PT ;  /* 0x000075000e007a0c */ /* 0x000fe20003fc6270 */
[----:B------:R-:W-:Y:S01]  /*1180*/  IMAD.WIDE.U32 R8, R7, c[0x0][0x260], R18 ;  /* 0x0000980007087a25 */ /* 0x000fe200078e0012 */
[----:B------:R-:W-:Y:S01]  /*1190*/  ISETP.GE.AND P4, PT, R98, c[0x0][0x1d4], PT ;  /* 0x0000750062007a0c */ /* 0x000fe20003f86270 */
[----:B------:R-:W-:Y:S01]  /*11a0*/  ULDC UR28, c[0x0][0x23c] ;  /* 0x00008f00001c7ab9 */ /* 0x000fe20000000800 */
[----:B------:R-:W-:Y:S01]  /*11b0*/  LOP3.LUT R96, R6, R96, R97, 0xf6, !PT ;  /* 0x0000006006607212 */ /* 0x000fe200078ef661 */
[----:B------:R-:W-:Y:S01]  /*11c0*/  IMAD.WIDE.U32 R4, R94, UR6, R140 ;  /* 0x000000065e047c25 */ /* 0x000fe2000f8e008c */
[----:B------:R-:W-:Y:S01]  /*11d0*/  IADD3 R9, R9, UR10, RZ ;  /* 0x0000000a09097c10 */ /* 0x000fe2000fffe0ff */
[----:B------:R-:W-:Y:S01]  /*11e0*/  ULDC UR10, c[0x0][0x238] ;  /* 0x00008e00000a7ab9 */ /* 0x000fe20000000800 */
[--C-:B------:R-:W-:Y:S01]  /*11f0*/  SHF.R.S32.HI R21, RZ, 0x1f, R20.reuse ;  /* 0x0000001fff157819 */ /* 0x100fe20000011414 */
[----:B------:R-:W-:Y:S01]  /*1200*/  USHF.L.U32 UR29, UR10, 0x5, URZ ;  /* 0x000000050a1d7899 */ /* 0x000fe2000800063f */
[----:B------:R-:W-:Y:S01]  /*1210*/  IMAD.SHL.U32 R96, R96, 0x2, RZ ;  /* 0x0000000260607824 */ /* 0x000fe200078e00ff */
[----:B------:R-:W-:Y:S01]  /*1220*/  USHF.L.U64.HI UR28, UR10, UR35, UR28 ;  /* 0x000000230a1c7299 */ /* 0x000fe2000801021c */
[----:B------:R-:W-:Y:S01]  /*1230*/  P2R R104, PR, RZ, 0x4 ;  /* 0x00000004ff687803 */ /* 0x000fe20000000000 */
[----:B------:R-:W-:Y:S01]  /*1240*/  IMAD.U32 R95, RZ, RZ, UR25 ;  /* 0x00000019ff5f7e24 */ /* 0x000fe2000f8e00ff */
[C---:B------:R-:W-:Y:S01]  /*1250*/  IADD3 R95, R16.reuse, 0x20, RZ ;  /* 0x00000020105f7810 */ /* 0x040fe20007ffe0ff */
[C---:B------:R-:W-:Y:S01]  /*1260*/  IMAD.WIDE.U32 R146, R16.reuse, c[0x0][0x290], R20 ;  /* 0x0000a40010927a25 */ /* 0x040fe200078e0014 */
[----:B------:R-:W-:Y:S01]  /*1270*/  ULDC.64 UR8, c[0x0][0x280] ;  /* 0x0000a00000087ab9 */ /* 0x000fe20000000a00 */
[----:B------:R-:W-:Y:S01]  /*1280*/  SHF.R.S32.HI R113, RZ, 0x1f, R92 ;  /* 0x0000001fff717819 */ /* 0x000fe2000001145c */
[----:B------:R-:W-:Y:S01]  /*1290*/  UIMAD UR37, UR39, UR9, URZ ;  /* 0x00000009272572a4 */ /* 0x000fe2000f8e023f */
[----:B------:R-:W-:Y:S01]  /*12a0*/  IMAD.WIDE.U32 R10, R16, c[0x0][0x290], R18 ;  /* 0x0000a400100a7a25 */ /* 0x000fe200078e0012 */
[----:B------:R-:W-:Y:S01]  /*12b0*/  USHF.L.U32 UR32, UR8, 0x5, URZ ;  /* 0x0000000508207899 */ /* 0x000fe2000800063f */
[----:B------:R-:W-:Y:S01]  /*12c0*/  SHF.R.S32.HI R111, RZ, 0x1f, R98 ;  /* 0x0000001fff6f7819 */ /* 0x000fe20000011462 */
[----:B------:R-:W-:Y:S01]  /*12d0*/  UIMAD.WIDE.U32 UR40, UR8, 0x30, URZ ;  /* 0x00000030082878a5 */ /* 0x000fe2000f8e003f */
[----:B------:R-:W-:Y:S01]  /*12e0*/  IMAD.IADD R147, R147, 0x1, R142 ;  /* 0x0000000193937824 */ /* 0x000fe200078e028e */
[----:B------:R-:W-:Y:S01]  /*12f0*/  ULDC.64 UR10, c[0x0][0x268] ;  /* 0x00009a00000a7ab9 */ /* 0x000fe20000000a00 */
[----:B------:R-:W-:Y:S01]  /*1300*/  IMAD.IADD R143, R142, 0x1, R11 ;  /* 0x000000018e8f7824 */ /* 0x000fe200078e020b */
[----:B------:R-:W-:Y:S01]  /*1310*/  UIMAD UR10, UR33, UR10, URZ ;  /* 0x0000000a210a72a4 */ /* 0x000fe2000f8e023f */
[----:B------:R-:W-:Y:S01]  /*1320*/  IMAD.WIDE.U32 R136, R136, c[0x0][0x268], R8 ;  /* 0x00009a0088887a25 */ /* 0x000fe200078e0008 */
[----:B------:R-:W-:Y:S01]  /*1330*/  SHF.R.S32.HI R8, RZ, 0x1f, R95 ;  /* 0x0000001fff087819 */ /* 0x000fe2000001145f */
[----:B------:R-:W-:Y:S01]  /*1340*/  UIADD3 UR37, UR41, UR37, URZ ;  /* 0x0000002529257290 */ /* 0x000fe2000fffe03f */
[----:B------:R-:W-:Y:S01]  /*1350*/  LEA.HI R111, R111, R98, RZ, 0x3 ;  /* 0x000000626f6f7211 */ /* 0x000fe200078f18ff */
[----:B------:R-:W-:Y:S01]  /*1360*/  IMAD.MOV.U32 R142, RZ, RZ, R10 ;  /* 0x000000ffff8e7224 */ /* 0x000fe200078e000a */
[----:B------:R-:W-:Y:S01]  /*1370*/  LEA.HI R8, R8, R95, RZ, 0x3 ;  /* 0x0000005f08087211 */ /* 0x000fe200078f18ff */
[----:B------:R-:W-:Y:S01]  /*1380*/  IMAD.SHL.U32 R93, R95, 0x40, RZ ;  /* 0x000000405f5d7824 */ /* 0x000fe200078e00ff */
[----:B------:R-:W-:Y:S01]  /*1390*/  UIMAD UR11, UR34, UR11, UR10 ;  /* 0x0000000b220b72a4 */ /* 0x000fe2000f8e020a */
[----:B------:R-:W-:Y:S01]  /*13a0*/  IMAD.WIDE.U32 R148, R16, c[0x0][0x280], R20 ;  /* 0x0000a00010947a25 */ /* 0x000fe200078e0014 */
[----:B------:R-:W-:-:S02]  /*13b0*/  LOP3.LUT R111, R111, 0xfffffff8, RZ, 0xc0, !PT ;  /* 0xfffffff86f6f7812 */ /* 0x000fc400078ec0ff */
[----:B------:R-:W-:Y:S01]  /*13c0*/  LOP3.LUT R93, R93, 0x1c0, RZ, 0xc0, !PT ;  /* 0x000001c05d5d7812 */ /* 0x000fe200078ec0ff */
[----:B------:R-:W-:Y:S01]  /*13d0*/  IMAD.SHL.U32 R11, R8, 0x40, RZ ;  /* 0x00000040080b7824 */ /* 0x000fe200078e00ff */
[----:B------:R-:W-:Y:S01]  /*13e0*/  P2R R102, PR, RZ, 0x20 ;  /* 0x00000020ff667803 */ /* 0x000fe20000000000 */
[----:B------:R-:W-:Y:S01]  /*13f0*/  IMAD.WIDE.U32 R22, R16, c[0x0][0x280], R18 ;  /* 0x0000a00010167a25 */ /* 0x000fe200078e0012 */
[----:B------:R-:W-:Y:S02]  /*1400*/  SHF.R.U32.HI R106, RZ, 0x3, R93 ;  /* 0x00000003ff6a7819 */ /* 0x000fe4000001165d */
[----:B------:R-:W-:Y:S01]  /*1410*/  LOP3.LUT R11, R11, 0xfffffe00, RZ, 0xc0, !PT ;  /* 0xfffffe000b0b7812 */ /* 0x000fe200078ec0ff */
[----:B------:R-:W-:Y:S01]  /*1420*/  IMAD.MOV.U32 R120, RZ, RZ, c[0x0][0x27c] ;  /* 0x00009f00ff787624 */ /* 0x000fe200078e00ff */
[----:B------:R-:W-:Y:S01]  /*1430*/  P2R R101, PR, RZ, 0x10 ;  /* 0x00000010ff657803 */ /* 0x000fe20000000000 */
[----:B------:R-:W-:Y:S01]  /*1440*/  IMAD.IADD R149, R149, 0x1, R144 ;  /* 0x0000000195957824 */ /* 0x000fe200078e0290 */
[----:B------:R-:W-:Y:S01]  /*1450*/  P2R R103, PR, RZ, 0x40 ;  /* 0x00000040ff677803 */ /* 0x000fe20000000000 */
[----:B------:R-:W-:Y:S01]  /*1460*/  IMAD.IADD R145, R144, 0x1, R23 ;  /* 0x0000000190917824 */ /* 0x000fe200078e0217 */
[----:B------:R-:W-:Y:S01]  /*1470*/  IADD3 R105, R105, UR5, RZ ;  /* 0x0000000569697c10 */ /* 0x000fe2000fffe0ff */
[----:B------:R-:W-:Y:S01]  /*1480*/  IMAD.MOV.U32 R122, RZ, RZ, c[0x0][0x2b8] ;  /* 0x0000ae00ff7a7624 */ /* 0x000fe200078e00ff */
[----:B------:R-:W-:Y:S01]  /*1490*/  IADD3 R107, -R16, 0x30, RZ ;  /* 0x00000030106b7810 */ /* 0x000fe20007ffe1ff */
[----:B------:R-:W-:Y:S01]  /*14a0*/  IMAD.MOV.U32 R144, RZ, RZ, R22 ;  /* 0x000000ffff907224 */ /* 0x000fe200078e0016 */
[----:B------:R-:W-:Y:S01]  /*14b0*/  SHF.R.S32.HI R108, RZ, 0x1f, R111 ;  /* 0x0000001fff6c7819 */ /* 0x000fe2000001146f */
[----:B------:R-:W-:Y:S01]  /*14c0*/  IMAD.WIDE.U32 R146, R92, c[0x0][0x290], R146 ;  /* 0x0000a4005c927a25 */ /* 0x000fe200078e0092 */
[----:B------:R-:W-:-:S03]  /*14d0*/  IADD3 R115, R137, UR11, RZ ;  /* 0x0000000b89737c10 */ /* 0x000fc6000fffe0ff */
[----:B------:R-:W-:Y:S02]  /*14e0*/  IMAD.MOV.U32 R66, RZ, RZ, c[0x0][0x27c] ;  /* 0x00009f00ff427624 */ /* 0x000fe400078e00ff */
[----:B------:R-:W-:-:S04]  /*14f0*/  IMAD.WIDE.U32 R148, R92, c[0x0][0x280], R148 ;  /* 0x0000a0005c947a25 */ /* 0x000fc800078e0094 */
[----:B------:R-:W-:-:S04]  /*1500*/  IMAD.WIDE.U32 R144, R92, c[0x0][0x280], R144 ;  /* 0x0000a0005c907a25 */ /* 0x000fc800078e0090 */
[----:B------:R-:W-:-:S04]  /*1510*/  IMAD.WIDE.U32 R142, R92, c[0x0][0x290], R142 ;  /* 0x0000a4005c8e7a25 */ /* 0x000fc800078e008e */
[----:B------:R-:W-:Y:S01]  /*1520*/  IMAD.SHL.U32 R66, R66, 0x2, RZ ;  /* 0x0000000242427824 */ /* 0x000fe200078e00ff */
[----:B--2---:R1:W2:Y:S01]  /*1530*/  @P1 R2UR UR36, R0 ;  /* 0x00000000002413c2 */ /* 0x0042a200000e0000 */
[C---:B------:R-:W-:Y:S02]  /*1540*/  @P0 LEA R24, P1, R4.reuse, c[0x0][0x220], 0x1 ;  /* 0x0000880004180a11 */ /* 0x040fe400078208ff */
[----:B-1----:R-:W-:Y:S01]  /*1550*/  IADD3 R0, R5, UR30, RZ ;  /* 0x0000001e05007c10 */ /* 0x002fe2000fffe0ff */
[----:B------:R-:W-:Y:S02]  /*1560*/  USHF.L.U64.HI UR30, UR8, UR35, UR9 ;  /* 0x00000023081e7299 */ /* 0x000fe40008010209 */
[----:B--2---:R-:W-:Y:S01]  /*1570*/  @UP1 USHF.R.S32.HI UR53, URZ, 0x1f, UR36 ;  /* 0x0000001f3f351899 */ /* 0x004fe20008011424 */
[C---:B------:R-:W-:Y:S01]  /*1580*/  @P0 LEA.HI.X R25, R4.reuse, c[0x0][0x224], R0, 0x1, P1 ;  /* 0x0000890004190a11 */ /* 0x040fe200008f0c00 */
[----:B------:R-:W-:Y:S01]  /*1590*/  ULDC.64 UR8, c[0x0][0x290] ;  /* 0x0000a40000087ab9 */ /* 0x000fe20000000a00 */
[----:B------:R-:W-:Y:S01]  /*15a0*/  @P3 IADD3 R5, P1, R4, UR29, RZ ;  /* 0x0000001d04053c10 */ /* 0x000fe2000ff3e0ff */
[----:B------:R-:W-:-:S02]  /*15b0*/  USHF.L.U64.HI UR35, UR8, UR35, UR9 ;  /* 0x0000002308237299 */ /* 0x000fc40008010209 */
[----:B------:R-:W-:Y:S01]  /*15c0*/  @!PT LDS RZ, [RZ] ;  /* 0x00000000fffff984 */ /* 0x000fe20000000800 */
[----:B------:R-:W-:Y:S01]  /*15d0*/  @!PT LDS RZ, [RZ] ;  /* 0x00000000fffff984 */ /* 0x000fe20000000800 */
[----:B------:R-:W-:Y:S01]  /*15e0*/  @!PT LDS RZ, [RZ] ;  /* 0x00000000fffff984 */ /* 0x000fe20000000800 */
[----:B------:R1:W-:Y:S01]  /*15f0*/  @P0 LDGSTS.E.BYPASS.LTC128B.128 [R96+0xa080], [R24.64], !P2 ;  /* 0x0a08000018600fae */ /* 0x0003e2000d101d5a */
[----:B------:R-:W-:Y:S01]  /*1600*/  @P3 IADD3.X R0, R0, UR28, RZ, P1, !PT ;  /* 0x0000001c00003c10 */ /* 0x000fe20008ffe4ff */
[----:B------:R-:W-:Y:S01]  /*1610*/  UIMAD UR39, UR39, UR9, URZ ;  /* 0x00000009272772a4 */ /* 0x000fe2000f8e023f */
[----:B------:R-:W-:Y:S01]  /*1620*/  ISETP.GE.AND P1, PT, R18, c[0x0][0x27c], PT ;  /* 0x00009f0012007a0c */ /* 0x000fe20003f26270 */
[----:B------:R1:W-:Y:S01]  /*1630*/  @P0 LDGSTS.E.BYPASS.LTC128B.128 [R96+0xb880], [R24.64+0x80], !P6 ;  /* 0x0b88008018600fae */ /* 0x0003e2000f101d5a */
[----:B------:R-:W-:Y:S01]  /*1640*/  ISETP.GE.AND P2, PT, R14, c[0x0][0x27c], PT ;  /* 0x00009f000e007a0c */ /* 0x000fe20003f46270 */
[----:B------:R-:W-:Y:S02]  /*1650*/  USHF.L.U32 UR38, UR8, 0x5, URZ ;  /* 0x0000000508267899 */ /* 0x000fe4000800063f */
[----:B------:R1:W-:Y:S01]  /*1660*/  @P0 LDGSTS.E.BYPASS.LTC128B.128 [R96+0xd080], [R24.64+0x100], !P5 ;  /* 0x0d08010018600fae */ /* 0x0003e2000e901d5a */
[----:B------:R-:W-:Y:S01]  /*1670*/  SEL R7, RZ, c[0x0][0x27c], !P2 ;  /* 0x00009f00ff077a07 */ /* 0x000fe20005000000 */
[----:B------:R-:W-:-:S02]  /*1680*/  UIMAD.WIDE.U32 UR42, UR8, 0x30, URZ ;  /* 0x00000030082a78a5 */ /* 0x000fc4000f8e003f */
[----:B------:R1:W-:Y:S01]  /*1690*/  @P0 LDGSTS.E.BYPASS.LTC128B.128 [R96+0xe880], [R24.64+0x180], !P4 ;  /* 0x0e88018018600fae */ /* 0x0003e2000e101d5a */
[C---:B------:R-:W-:Y:S01]  /*16a0*/  @P3 LEA R12, P0, R5.reuse, c[0x0][0x220], 0x1 ;  /* 0x00008800050c3a11 */ /* 0x040fe200078008ff */
[----:B------:R-:W-:Y:S01]  /*16b0*/  IMAD.IADD R10, R14, 0x1, R7 ;  /* 0x000000010e0a7824 */ /* 0x000fe200078e0207 */
[----:B------:R-:W-:Y:S02]  /*16c0*/  ULDC.64 UR8, c[0x0][0x1e8] ;  /* 0x00007a0000087ab9 */ /* 0x000fe40000000a00 */
[----:B------:R-:W-:Y:S01]  /*16d0*/  @P3 LEA.HI.X R13, R5, c[0x0][0x224], R0, 0x1, P0 ;  /* 0x00008900050d3a11 */ /* 0x000fe200000f0c00 */
[----:B------:R-:W-:Y:S01]  /*16e0*/  UIMAD UR44, UR15, UR8, URZ ;  /* 0x000000080f2c72a4 */ /* 0x000fe2000f8e023f */
[----:B------:R-:W-:Y:S01]  /*16f0*/  SEL R5, RZ, c[0x0][0x27c], !P1 ;  /* 0x00009f00ff057a07 */ /* 0x000fe20004800000 */
[----:B------:R-:W-:Y:S01]  /*1700*/  UIMAD.WIDE.U32 UR46, UR16, UR8, URZ ;  /* 0x00000008102e72a5 */ /* 0x000fe2000f8e003f */
[----:B------:R-:W-:Y:S01]  /*1710*/  ISETP.NE.AND P0, PT, R104, RZ, PT ;  /* 0x000000ff6800720c */ /* 0x000fe20003f05270 */
[----:B------:R-:W-:-:S02]  /*1720*/  UIMAD UR44, UR16, UR9, UR44 ;  /* 0x00000009102c72a4 */ /* 0x000fc4000f8e022c */
[----:B------:R-:W-:Y:S01]  /*1730*/  IMAD.IADD R5, R18, 0x1, R5 ;  /* 0x0000000112057824 */ /* 0x000fe200078e0205 */
[----:B------:R-:W-:Y:S02]  /*1740*/  ULDC.64 UR8, c[0x0][0x210] ;  /* 0x0000840000087ab9 */ /* 0x000fe40000000a00 */
[----:B------:R-:W-:Y:S02]  /*1750*/  UIMAD UR45, UR15, UR8, URZ ;  /* 0x000000080f2d72a4 */ /* 0x000fe4000f8e023f */
[----:B------:R-:W-:Y:S01]  /*1760*/  SHF.R.S32.HI R0, RZ, 0x1f, R5 ;  /* 0x0000001fff007819 */ /* 0x000fe20000011405 */
[----:B------:R-:W-:Y:S02]  /*1770*/  UIMAD.WIDE.U32 UR48, UR16, UR8, URZ ;  /* 0x00000008103072a5 */ /* 0x000fe4000f8e003f */
[----:B------:R-:W-:Y:S01]  /*1780*/  UIMAD UR45, UR16, UR9, UR45 ;  /* 0x00000009102d72a4 */ /* 0x000fe2000f8e022d */
[CC--:B------:R-:W-:Y:S01]  /*1790*/  LEA.HI R4, R0.reuse, R5.reuse, RZ, 0x3 ;  /* 0x0000000500047211 */ /* 0x0c0fe200078f18ff */
[----:B------:R2:W-:Y:S01]  /*17a0*/  @P3 LDGSTS.E.BYPASS.LTC128B.128 [R96+0xb080], [R12.64], !P0 ;  /* 0x0b0800000c603fae */ /* 0x0005e2000c101d5a */
[----:B------:R-:W-:Y:S01]  /*17b0*/  LEA.HI R0, R0, R5, RZ, 0x6 ;  /* 0x0000000500007211 */ /* 0x000fe200078f30ff */
[----:B------:R-:W-:Y:S01]  /*17c0*/  ULDC.64 UR8, c[0x0][0x2b0] ;  /* 0x0000ac0000087ab9 */ /* 0x000fe20000000a00 */
[----:B------:R-:W-:Y:S01]  /*17d0*/  SHF.R.S32.HI R5, RZ, 0x1f, R10 ;  /* 0x0000001fff057819 */ /* 0x000fe2000001140a */
[----:B------:R2:W-:Y:S01]  /*17e0*/  @P3 LDGSTS.E.BYPASS.LTC128B.128 [R96+0xc880], [R12.64+0x80], !P6 ;  /* 0x0c8800800c603fae */ /* 0x0005e2000f101d5a */
[----:B------:R-:W-:Y:S01]  /*17f0*/  SHF.R.S32.HI R0, RZ, 0x6, R0 ;  /* 0x00000006ff007819 */ /* 0x000fe20000011400 */
[----:B------:R-:W-:Y:S01]  /*1800*/  @!UP1 UMOV UR53, UR31 ;  /* 0x0000001f00359c82 */ /* 0x000fe20008000000 */
        /* <DEDUP_REMOVED lines=8> */
[--C-:B------:R-:W-:Y:S01]  /*1890*/  LOP3.LUT R126, R99, 0x38, R2.reuse, 0xf8, !PT ;  /* 0x00000038637e7812 */ /* 0x100fe200078ef802 */
[----:B------:R-:W0:Y:S01]  /*18a0*/  LDGDEPBAR ;  /* 0x00000000000079af */ /* 0x000e220000000000 */
[----:B------:R-:W-:Y:S01]  /*18b0*/  LOP3.LUT R9, R93, 0x38, R2, 0xf8, !PT ;  /* 0x000000385d097812 */ /* 0x000fe200078ef802 */
[----:B------:R-:W-:Y:S01]  /*18c0*/  IMAD R7, R5, 0xc00, R6 ;  /* 0x00000c0005077824 */ /* 0x000fe200078e0206 */
[-C--:B------:R-:W-:Y:S01]  /*18d0*/  LOP3.LUT R125, R125, R106.reuse, RZ, 0x3c, !PT ;  /* 0x0000006a7d7d7212 */ /* 0x080fe200078e3cff */
[----:B------:R-:W-:Y:S01]  /*18e0*/  IMAD R5, R5, 0xc00, R11 ;  /* 0x00000c0005057824 */ /* 0x000fe200078e020b */
[-C--:B------:R-:W-:Y:S01]  /*18f0*/  LOP3.LUT R126, R126, R97.reuse, RZ, 0x3c, !PT ;  /* 0x000000617e7e7212 */ /* 0x080fe200078e3cff */
[----:B------:R-:W-:Y:S01]  /*1900*/  UIMAD UR10, UR53, UR8, URZ ;  /* 0x00000008350a72a4 */ /* 0x000fe2000f8e023f */
[----:B------:R-:W-:Y:S01]  /*1910*/  LOP3.LUT R124, R9, R106, RZ, 0x3c, !PT ;  /* 0x0000006a097c7212 */ /* 0x000fe200078e3cff */
[----:B------:R-:W-:Y:S01]  /*1920*/  IMAD.IADD R125, R0, 0x1, R125 ;  /* 0x00000001007d7824 */ /* 0x000fe200078e027d */
[----:B------:R-:W-:Y:S01]  /*1930*/  LOP3.LUT R10, R99, 0x38, R4, 0xf8, !PT ;  /* 0x00000038630a7812 */ /* 0x000fe200078ef804 */
[----:B------:R-:W-:Y:S01]  /*1940*/  IMAD.IADD R126, R7, 0x1, R126 ;  /* 0x00000001077e7824 */ /* 0x000fe200078e027e */
[----:B------:R-:W-:Y:S01]  /*1950*/  SHF.R.S32.HI R7, RZ, 0x1f, R100 ;  /* 0x0000001fff077819 */ /* 0x000fe20000011464 */
[----:B------:R-:W-:Y:S01]  /*1960*/  IMAD R0, R3, 0x20, R16 ;  /* 0x0000002003007824 */ /* 0x000fe200078e0210 */
[----:B------:R-:W-:Y:S01]  /*1970*/  SHF.R.S32.HI R3, RZ, 0x1f, R14 ;  /* 0x0000001fff037819 */ /* 0x000fe2000001140e */
[----:B------:R-:W-:Y:S01]  /*1980*/  IMAD.IADD R124, R5, 0x1, R124 ;  /* 0x00000001057c7824 */ /* 0x000fe200078e027c */
[----:B------:R-:W-:Y:S01]  /*1990*/  LOP3.LUT R127, R10, R97, RZ, 0x3c, !PT ;  /* 0x000000610a7f7212 */ /* 0x000fe200078e3cff */
[----:B------:R-:W-:Y:S01]  /*19a0*/  IMAD R5, R113, c[0x0][0x280], RZ ;  /* 0x0000a00071057a24 */ /* 0x000fe200078e02ff */
[----:B------:R-:W-:Y:S01]  /*19b0*/  LEA.HI R110, R7, R100, RZ, 0x3 ;  /* 0x00000064076e7211 */ /* 0x000fe200078f18ff */
[----:B------:R-:W-:Y:S01]  /*19c0*/  IMAD R113, R113, c[0x0][0x290], RZ ;  /* 0x0000a40071717a24 */ /* 0x000fe200078e02ff */
[----:B------:R-:W-:Y:S01]  /*19d0*/  LEA.HI R112, R3, R14, RZ, 0x3 ;  /* 0x0000000e03707211 */ /* 0x000fe200078f18ff */
[----:B------:R-:W-:Y:S01]  /*19e0*/  IMAD.IADD R127, R8, 0x1, R127 ;  /* 0x00000001087f7824 */ /* 0x000fe200078e027f */
[----:B------:R-:W-:Y:S01]  /*19f0*/  ISETP.GE.AND P0, PT, R120, 0x1, PT ;  /* 0x000000017800780c */ /* 0x000fe20003f06270 */
[C---:B------:R-:W-:Y:S01]  /*1a00*/  IMAD R113, R92.reuse, c[0x0][0x294], R113 ;  /* 0x0000a5005c717a24 */ /* 0x040fe200078e0271 */
[----:B------:R-:W-:Y:S01]  /*1a10*/  @UP1 UMOV UR52, UR36 ;  /* 0x0000002400341c82 */ /* 0x000fe20008000000 */
[----:B------:R-:W-:Y:S01]  /*1a20*/  IMAD R5, R92, c[0x0][0x284], R5 ;  /* 0x0000a1005c057a24 */ /* 0x000fe200078e0205 */
[----:B------:R-:W-:Y:S01]  /*1a30*/  LOP3.LUT R110, R110, 0xfffffff8, RZ, 0xc0, !PT ;  /* 0xfffffff86e6e7812 */ /* 0x000fe200078ec0ff */
[----:B------:R-:W-:Y:S01]  /*1a40*/  @!UP1 UMOV UR52, UR22 ;  /* 0x0000001600349c82 */ /* 0x000fe20008000000 */
[----:B------:R-:W-:Y:S01]  /*1a50*/  LOP3.LUT R112, R112, 0xfffffff8, RZ, 0xc0, !PT ;  /* 0xfffffff870707812 */ /* 0x000fe200078ec0ff */
[----:B------:R-:W-:Y:S01]  /*1a60*/  UIMAD.WIDE.U32 UR50, UR52, UR8, URZ ;  /* 0x00000008343272a5 */ /* 0x000fe2000f8e003f */
[----:B------:R-:W-:Y:S01]  /*1a70*/  LOP3.LUT R121, R4, 0xfffffff8, RZ, 0xc0, !PT ;  /* 0xfffffff804797812 */ /* 0x000fe200078ec0ff */
[----:B------:R-:W-:Y:S01]  /*1a80*/  UIMAD UR9, UR52, UR9, UR10 ;  /* 0x00000009340972a4 */ /* 0x000fe2000f8e020a */
[----:B------:R-:W-:Y:S01]  /*1a90*/  LOP3.LUT R128, R2, 0xfffffff8, RZ, 0xc0, !PT ;  /* 0xfffffff802807812 */ /* 0x000fe200078ec0ff */
[----:B------:R-:W-:Y:S01]  /*1aa0*/  IMAD.IADD R116, R147, 0x1, R113 ;  /* 0x0000000193747824 */ /* 0x000fe200078e0271 */
[----:B------:R-:W-:Y:S01]  /*1ab0*/  ISETP.NE.AND P3, PT, R122, 0x1, PT ;  /* 0x000000017a00780c */ /* 0x000fe20003f65270 */
[----:B------:R-:W-:Y:S01]  /*1ac0*/  IMAD.IADD R117, R149, 0x1, R5 ;  /* 0x0000000195757824 */ /* 0x000fe200078e0205 */
[----:B------:R-:W-:Y:S01]  /*1ad0*/  SHF.R.S32.HI R67, RZ, 0x3, R2 ;  /* 0x00000003ff437819 */ /* 0x000fe20000011402 */
[----:B------:R-:W-:Y:S01]  /*1ae0*/  IMAD.IADD R114, R5, 0x1, R145 ;  /* 0x0000000105727824 */ /* 0x000fe200078e0291 */
[----:B------:R-:W-:Y:S01]  /*1af0*/  P2R R2, PR, RZ, 0x1 ;  /* 0x00000001ff027803 */ /* 0x000fe20000000000 */
[----:B------:R-:W-:Y:S01]  /*1b00*/  IMAD.IADD R113, R113, 0x1, R143 ;  /* 0x0000000171717824 */ /* 0x000fe200078e028f */
[C---:B--2---:R-:W-:Y:S01]  /*1b10*/  IADD3 R13, R20.reuse, 0x20, RZ ;  /* 0x00000020140d7810 */ /* 0x044fe20007ffe0ff */
[----:B------:R-:W-:Y:S01]  /*1b20*/  IMAD.SHL.U32 R127, R127, 0x2, RZ ;  /* 0x000000027f7f7824 */ /* 0x000fe200078e00ff */
[----:B------:R-:W-:Y:S01]  /*1b30*/  IADD3 R12, R20, 0x60, RZ ;  /* 0x00000060140c7810 */ /* 0x000fe20007ffe0ff */
[----:B------:R-:W-:Y:S01]  /*1b40*/  IMAD.SHL.U32 R125, R125, 0x2, RZ ;  /* 0x000000027d7d7824 */ /* 0x000fe200078e00ff */
[----:B------:R-:W-:Y:S01]  /*1b50*/  SHF.R.S32.HI R109, RZ, 0x1f, R110 ;  /* 0x0000001fff6d7819 */ /* 0x000fe2000001146e */
[----:B------:R-:W-:Y:S01]  /*1b60*/  IMAD.SHL.U32 R126, R126, 0x2, RZ ;  /* 0x000000027e7e7824 */ /* 0x000fe200078e00ff */
[----:B------:R-:W-:Y:S01]  /*1b70*/  SHF.R.S32.HI R68, RZ, 0x3, R4 ;  /* 0x00000003ff447819 */ /* 0x000fe20000011404 */
[----:B------:R-:W-:Y:S01]  /*1b80*/  IMAD.SHL.U32 R124, R124, 0x2, RZ ;  /* 0x000000027c7c7824 */ /* 0x000fe200078e00ff */
[----:B------:R-:W-:Y:S01]  /*1b90*/  SHF.R.S32.HI R119, RZ, 0x1f, R112 ;  /* 0x0000001fff777819 */ /* 0x000fe20000011470 */
[----:B------:R-:W-:Y:S01]  /*1ba0*/  UIADD3 UR39, UR43, UR39, URZ ;  /* 0x000000272b277290 */ /* 0x000fe2000fffe03f */
[----:B------:R-:W-:Y:S01]  /*1bb0*/  SHF.R.S32.HI R118, RZ, 0x1f, R121 ;  /* 0x0000001fff767819 */ /* 0x000fe20000011479 */
[----:B------:R-:W-:Y:S01]  /*1bc0*/  UIADD3 UR44, UR47, UR44, URZ ;  /* 0x0000002c2f2c7290 */ /* 0x000fe2000fffe03f */
[----:B------:R-:W-:Y:S01]  /*1bd0*/  SHF.R.S32.HI R123, RZ, 0x1f, R128 ;  /* 0x0000001fff7b7819 */ /* 0x000fe20000011480 */
[----:B------:R-:W-:Y:S01]  /*1be0*/  UIADD3 UR45, UR49, UR45, URZ ;  /* 0x0000002d312d7290 */ /* 0x000fe2000fffe03f */
[----:B------:R-:W-:Y:S01]  /*1bf0*/  P2R R2, PR, RZ, 0x8 ;  /* 0x00000008ff027803 */ /* 0x000fe20000000000 */
[----:B------:R-:W-:-:S02]  /*1c00*/  UIADD3 UR9, UR51, UR9, URZ ;  /* 0x0000000933097290 */ /* 0x000fc4000fffe03f */
[----:B------:R-:W-:Y:S01]  /*1c10*/  ULDC.U8 UR8, c[0x0][0x298] ;  /* 0x0000a60000087ab9 */ /* 0x000fe20000000000 */
[----:B-1----:R-:W-:Y:S06]  /*1c20*/  BAR.SYNC.DEFER_BLOCKING 0x0 ;  /* 0x0000000000007b1d */ /* 0x002fec0000010000 */
.L_x_1654:
[----:B------:R-:W-:Y:S01]  /*1c30*/  ISETP.NE.AND P3, PT, R122, 0x1, PT ;  /* 0x000000017a00780c */ /* 0x000fe20003f65270 */
[----:B-1-3--:R-:W-:Y:S01]  /*1c40*/  IMAD.U32 R3, RZ, RZ, UR6 ;  /* 0x00000006ff037e24 */ /* 0x00afe2000f8e00ff */
[----:B------:R-:W-:Y:S01]  /*1c50*/  MOV R132, RZ ;  /* 0x000000ff00847202 */ /* 0x000fe20000000f00 */
[----:B------:R-:W-:Y:S04]  /*1c60*/  DEPBAR.LE SB0, 0x0 ;  /* 0x000080000000791a */ /* 0x000fe80000000000 */
[----:B------:R-:W-:Y:S01]  /*1c70*/  IMAD R2, R3, 0x30, R0 ;  /* 0x0000003003027824 */ /* 0x000fe200078e0200 */
[----:B------:R-:W-:Y:S01]  /*1c80*/  ISETP.GE.AND P4, PT, R120, 0x1, PT ;  /* 0x000000017800780c */ /* 0x000fe20003f86270 */
[----:B------:R-:W-:Y:S02]  /*1c90*/  BSSY B2, `(.L_x_1615) ;  /* 0x0000542000027945 */ /* 0x000fe40003800000 */
[----:B------:R-:W-:Y:S01]  /*1ca0*/  IMAD.IADD R131, R105, 0x1, R2 ;  /* 0x0000000169837824 */ /* 0x000fe200078e0202 */
[----:B------:R-:W-:Y:S03]  /*1cb0*/  ISETP.GE.AND P0, PT, R2, UR4, PT ;  /* 0x0000000402007c0c */ /* 0x000fe6000bf06270 */
[----:B--2---:R-:W-:Y:S01]  /*1cc0*/  @P3 IMAD.HI.U32 R5, R131, c[0x0][0x2bc], RZ ;  /* 0x0000af0083053a27 */ /* 0x004fe200078e00ff */
[----:B------:R-:W-:Y:S03]  /*1cd0*/  ISETP.GT.OR P0, PT, R0, 0x2f, P0 ;  /* 0x0000002f0000780c */ /* 0x000fe60000704670 */
[----:B------:R-:W-:Y:S01]  /*1ce0*/  IMAD.MOV.U32 R4, RZ, RZ, R131 ;  /* 0x000000ffff047224 */ /* 0x000fe200078e0083 */
[----:B------:R-:W-:Y:S09]  /*1cf0*/  @P3 SHF.R.U32.HI R4, RZ, c[0x0][0x2c0], R5 ;  /* 0x0000b000ff043a19 */ /* 0x000ff20000011605 */
[C---:B------:R-:W-:Y:S04]  /*1d00*/  @!P0 IADD3 R8, P3, R4.reuse, UR50, RZ ;  /* 0x0000003204088c10 */ /* 0x040fe8000ff7e0ff */
[----:B------:R-:W-:Y:S01]  /*1d10*/  @!P0 LEA.HI.X.SX32 R5, R4, UR9, 0x1, P3 ;  /* 0x0000000904058c11 */ /* 0x000fe200098f0eff */
[----:B------:R-:W-:Y:S01]  /*1d20*/  IMAD.MOV R4, RZ, RZ, -R4 ;  /* 0x000000ffff047224 */ /* 0x000fe200078e0a04 */
[----:B------:R-:W-:Y:S03]  /*1d30*/  @!P0 LEA R22, P3, R8, c[0x0][0x2a0], 0x2 ;  /* 0x0000a80008168a11 */ /* 0x000fe600078610ff */
        /* <DEDUP_REMOVED lines=9> */
[----:B------:R-:W-:Y:S02]  /*1dd0*/  MOV R4, R8 ;  /* 0x0000000800047202 */ /* 0x000fe40000000f00 */
        /* <DEDUP_REMOVED lines=8> */
[----:B----4-:R-:W-:-:S05]  /*1e60*/  @!P4 BRA `(.L_x_1616) ;  /* 0x00004eb00000c947 */ /* 0x010fca0003800000 */
[----:B------:R-:W-:Y:S01]  /*1e70*/  USHF.R.S32.HI UR31, URZ, 0x1f, UR6 ;  /* 0x0000001f3f1f7899 */ /* 0x000fe20008011406 */
[----:B------:R-:W-:Y:S01]  /*1e80*/  ISETP.NE.AND P0, PT, RZ, UR8, PT ;  /* 0x00000008ff007c0c */ /* 0x000fe2000bf05270 */
[----:B------:R-:W-:Y:S02]  /*1e90*/  UIMAD UR11, UR37, UR6, URZ ;  /* 0x00000006250b72a4 */ /* 0x000fe4000f8e023f */
[----:B------:R-:W-:Y:S02]  /*1ea0*/  UIMAD UR10, UR39, UR6, URZ ;  /* 0x00000006270a72a4 */ /* 0x000fe4000f8e023f */
[----:B------:R-:W-:Y:S02]  /*1eb0*/  UIMAD UR5, UR6, -0x30, UR4 ;  /* 0xffffffd0060578a4 */ /* 0x000fe4000f8e0204 */
[----:B------:R-:W-:Y:S02]  /*1ec0*/  UIMAD.WIDE.U32 UR54, UR40, UR6, URZ ;  /* 0x00000006283672a5 */ /* 0x000fe4000f8e003f */
[----:B------:R-:W-:Y:S02]  /*1ed0*/  UIMAD.WIDE.U32 UR52, UR42, UR6, URZ ;  /* 0x000000062a3472a5 */ /* 0x000fe4000f8e003f */
[----:B------:R-:W-:Y:S02]  /*1ee0*/  UIMAD UR11, UR31, UR40, UR11 ;  /* 0x000000281f0b72a4 */ /* 0x000fe4000f8e020b */
[----:B------:R-:W-:Y:S02]  /*1ef0*/  UIMAD UR10, UR31, UR42, UR10 ;  /* 0x0000002a1f0a72a4 */ /* 0x000fe4000f8e020a */
[----:B------:R-:W-:Y:S02]  /*1f00*/  UISETP.LT.AND UP0, UPT, UR5, 0x30, UPT ;  /* 0x000000300500788c */ /* 0x000fe4000bf01270 */
[----:B------:R-:W-:Y:S02]  /*1f10*/  UIADD3 UR11, UR55, UR11, URZ ;  /* 0x0000000b370b7290 */ /* 0x000fe4000fffe03f */
[----:B------:R-:W-:Y:S02]  /*1f20*/  UIADD3 UR10, UR53, UR10, URZ ;  /* 0x0000000a350a7290 */ /* 0x000fe4000fffe03f */
[----:B------:R-:W-:Y:S01]  /*1f30*/  USEL UR31, UR5, 0x30, UP0 ;  /* 0x00000030051f7887 */ /* 0x000fe20008000000 */
[----:B------:R-:W-:-:S05]  /*1f40*/  @!P0 BRA `(.L_x_1617) ;  /* 0x000026b000008947 */ /* 0x000fca0003800000 */
[----:B------:R-:W-:Y:S01]  /*1f50*/  ISETP.GE.AND P4, PT, R16, UR31, PT ;  /* 0x0000001f10007c0c */ /* 0x000fe2000bf86270 */
        /* <DEDUP_REMOVED lines=11> */
[----:B------:R-:W-:Y:S01]  /*2010*/  IADD3 R3, P0, R148, UR54, RZ ;  /* 0x0000003694037c10 */ /* 0x000fe2000ff1e0ff */
[----:B------:R-:W-:Y:S01]  /*2020*/  CS2R R80, SRZ ;  /* 0x0000000000507805 */ /* 0x000fe2000001ff00 */
[----:B------:R-:W-:Y:S01]  /*2030*/  CS2R R50, SRZ ;  /* 0x0000000000327805 */ /* 0x000fe2000001ff00 */
[----:B------:R-:W-:Y:S01]  /*2040*/  CS2R R78, SRZ ;  /* 0x00000000004e7805 */ /* 0x000fe2000001ff00 */
[----:B------:R-:W-:Y:S01]  /*2050*/  IADD3.X R2, R117, UR11, RZ, P0, !PT ;  /* 0x0000000b75027c10 */ /* 0x000fe200087fe4ff */
[----:B------:R-:W-:Y:S01]  /*2060*/  CS2R R46, SRZ ;  /* 0x00000000002e7805 */ /* 0x000fe2000001ff00 */
[----:B------:R-:W-:Y:S01]  /*2070*/  IADD3 R5, P0, R146, UR52, RZ ;  /* 0x0000003492057c10 */ /* 0x000fe2000ff1e0ff */
[----:B------:R-:W-:Y:S01]  /*2080*/  CS2R R76, SRZ ;  /* 0x00000000004c7805 */ /* 0x000fe2000001ff00 */
[----:B------:R-:W-:Y:S01]  /*2090*/  CS2R R42, SRZ ;  /* 0x00000000002a7805 */ /* 0x000fe2000001ff00 */
[----:B------:R-:W-:Y:S01]  /*20a0*/  CS2R R74, SRZ ;  /* 0x00000000004a7805 */ /* 0x000fe2000001ff00 */
[----:B------:R-:W-:Y:S01]  /*20b0*/  IADD3.X R4, R116, UR10, RZ, P0, !PT ;  /* 0x0000000a74047c10 */ /* 0x000fe200087fe4ff */
        /* <DEDUP_REMOVED lines=21> */
.L_x_1619:
[----:B------:R-:W-:Y:S05]  /*2210*/  BSYNC B0 ;  /* 0x0000000000007941 */ /* 0x000fea0003800000 */
.L_x_1618:
[----:B------:R-:W-:Y:S01]  /*2220*/  ISETP.GE.AND P5, PT, R95, UR31, PT ;  /* 0x0000001f5f007c0c */ /* 0x000fe2000bfa6270 */
[----:B-----5:R-:W-:Y:S01]  /*2230*/  IMAD.MOV.U32 R10, RZ, RZ, R74 ;  /* 0x000000ffff0a7224 */ /* 0x020fe200078e004a */
[----:B------:R-:W-:Y:S01]  /*2240*/  MOV R5, R36 ;  /* 0x0000002400057202 */ /* 0x000fe20000000f00 */
[----:B-1----:R-:W-:Y:S01]  /*2250*/  IMAD.MOV.U32 R9, RZ, RZ, R75 ;  /* 0x000000ffff097224 */ /* 0x002fe200078e004b */
[----:B------:R-:W-:Y:S01]  /*2260*/  MOV R2, R43 ;  /* 0x0000002b00027202 */ /* 0x000fe20000000f00 */
[----:B------:R-:W-:Y:S01]  /*2270*/  IMAD.MOV.U32 R8, RZ, RZ, R76 ;  /* 0x000000ffff087224 */ /* 0x000fe200078e004c */
        /* <DEDUP_REMOVED lines=30> */
[----:B------:R-:W-:Y:S01]  /*2460*/  IMAD.U32 R7, RZ, RZ, UR32 ;  /* 0x00000020ff077e24 */ /* 0x000fe2000f8e00ff */
[----:B------:R-:W-:Y:S01]  /*2470*/  CS2R R70, SRZ ;  /* 0x0000000000467805 */ /* 0x000fe2000001ff00 */
[----:B------:R-:W-:Y:S01]  /*2480*/  IMAD.U32 R2, RZ, RZ, UR30 ;  /* 0x0000001eff027e24 */ /* 0x000fe2000f8e00ff */
[----:B------:R-:W-:Y:S01]  /*2490*/  CS2R R34, SRZ ;  /* 0x0000000000227805 */ /* 0x000fe2000001ff00 */
[----:B------:R-:W-:Y:S01]  /*24a0*/  IMAD.U32 R5, RZ, RZ, UR38 ;  /* 0x00000026ff057e24 */ /* 0x000fe2000f8e00ff */
[----:B------:R-:W-:Y:S01]  /*24b0*/  IADD3 R7, P3, P0, R148, UR54, R7 ;  /* 0x0000003694077c10 */ /* 0x000fe2000f87e007 */
[----:B------:R-:W-:Y:S01]  /*24c0*/  IMAD.U32 R3, RZ, RZ, UR35 ;  /* 0x00000023ff037e24 */ /* 0x000fe2000f8e00ff */
        /* <DEDUP_REMOVED lines=8> */
[----:B------:R-:W-:Y:S02]  /*2550*/  IADD3.X R4, R116, UR10, R3, P3, P0 ;  /* 0x0000000a74047c10 */ /* 0x000fe40009fe0403 */
        /* <DEDUP_REMOVED lines=20> */
.L_x_1621:
[----:B------:R-:W-:Y:S05]  /*26a0*/  BSYNC B0 ;  /* 0x0000000000007941 */ /* 0x000fea0003800000 */
.L_x_1620:
[----:B-----5:R-:W-:Y:S01]  /*26b0*/  MOV R4, R23 ;  /* 0x0000001700047202 */ /* 0x020fe20000000f00 */
[----:B------:R2:W3:Y:S01]  /*26c0*/  SHFL.IDX PT, R85, R133, RZ, 0x181f ;  /* 0x00181fff85557589 */ /* 0x0004e200000e0000 */
[----:B------:R-:W-:Y:S01]  /*26d0*/  IMAD.MOV.U32 R26, RZ, RZ, R58 ;  /* 0x000000ffff1a7224 */ /* 0x000fe200078e003a */
[----:B------:R-:W-:Y:S01]  /*26e0*/  BSSY B1, `(.L_x_1622) ;  /* 0x0000103000017945 */ /* 0x000fe20003800000 */
[----:B------:R-:W-:Y:S02]  /*26f0*/  IMAD.MOV.U32 R25, RZ, RZ, R59 ;  /* 0x000000ffff197224 */ /* 0x000fe400078e003b */
[----:B------:R-:W-:Y:S02]  /*2700*/  IMAD.MOV.U32 R24, RZ, RZ, R62 ;  /* 0x000000ffff187224 */ /* 0x000fe400078e003e */
[----:B------:R-:W-:Y:S01]  /*2710*/  IMAD.MOV.U32 R5, RZ, RZ, R22 ;  /* 0x000000ffff057224 */ /* 0x000fe200078e0016 */
[----:B------:R-:W-:Y:S01]  /*2720*/  PRMT R54, R25, 0x5410, R26 ;  /* 0x0000541019367816 */ /* 0x000fe2000000001a */
[----:B------:R2:W4:Y:S01]  /*2730*/  SHFL.IDX PT, R83, R150, RZ, 0x181f ;  /* 0x00181fff96537589 */ /* 0x00052200000e0000 */
[----:B------:R-:W-:Y:S01]  /*2740*/  MOV R25, R63 ;  /* 0x0000003f00197202 */ /* 0x000fe20000000f00 */
[----:B------:R-:W-:Y:S01]  /*2750*/  IMAD.MOV.U32 R26, RZ, RZ, R64 ;  /* 0x000000ffff1a7224 */ /* 0x000fe200078e0040 */
[----:B------:R-:W-:Y:S01]  /*2760*/  PRMT R7, R4, 0x5410, R5 ;  /* 0x0000541004077816 */ /* 0x000fe20000000005 */
[----:B-1----:R-:W-:Y:S01]  /*2770*/  IMAD.MOV.U32 R3, RZ, RZ, R28 ;  /* 0x000000ffff037224 */ /* 0x002fe200078e001c */
        /* <DEDUP_REMOVED lines=15> */
[----:B---3--:R-:W-:Y:S01]  /*2870*/  ISETP.GE.AND P0, PT, R18, c[0x0][0x1d4], PT ;  /* 0x0000750012007a0c */ /* 0x008fe20003f06270 */
[----:B------:R-:W-:Y:S01]  /*2880*/  @!UPT UIADD3 URZ, URZ, URZ, URZ ;  /* 0x0000003f3f3ff290 */ /* 0x000fe2000fffe03f */
[----:B------:R-:W-:Y:S11]  /*2890*/  BSSY B0, `(.L_x_1624) ;  /* 0x0000038000007945 */ /* 0x000ff60003800000 */
[----:B------:R-:W-:-:S05]  /*28a0*/  @P0 BRA `(.L_x_1625) ;  /* 0x0000036000000947 */ /* 0x000fca0003800000 */
[C---:B----4-:R-:W-:Y:S01]  /*28b0*/  LEA R90, P0, R18.reuse, R83, 0x1 ;  /* 0x00000053125a7211 */ /* 0x050fe200078008ff */
[----:B------:R-:W1:Y:S03]  /*28c0*/  LDS.128 R24, [R96+0xa080] ;  /* 0x00a0800060187984 */ /* 0x000e660000000c00 */
[----:B------:R-:W-:Y:S02]  /*28d0*/  LEA.HI.X R91, R18, R85, R19, 0x1, P0 ;  /* 0x00000055125b7211 */ /* 0x000fe400000f0c13 */
[----:B------:R-:W-:Y:S11]  /*28e0*/  ISETP.GE.AND P0, PT, R20, c[0x0][0x27c], PT ;  /* 0x00009f0014007a0c */ /* 0x000ff60003f06270 */
[----:B------:R-:W-:Y:S02]  /*28f0*/  @!UPT UIADD3 URZ, URZ, URZ, URZ ;  /* 0x0000003f3f3ff290 */ /* 0x000fe4000fffe03f */
[----:B------:R-:W-:Y:S01]  /*2900*/  @!P0 HADD2.F32 R49, -RZ, R49.H0_H0 ;  /* 0x20000031ff318230 */ /* 0x000fe20000004100 */
[----:B------:R-:W-:Y:S01]  /*2910*/  @!P0 SHF.R.U64 R45, R50, 0x10, R51 ;  /* 0x00000010322d8819 */ /* 0x000fe20000001233 */
[----:B------:R-:W-:Y:S01]  /*2920*/  @!P0 HADD2.F32 R53, -RZ, R53.H0_H0 ;  /* 0x20000035ff358230 */ /* 0x000fe20000004100 */
        /* <DEDUP_REMOVED lines=22> */
[----:B------:R-:W-:Y:S01]  /*2a90*/  @!P0 FFMA.FTZ R82, R38, R55, -R82 ;  /* 0x0000003726528223 */ /* 0x000fe20000010852 */
        /* <DEDUP_REMOVED lines=23> */
.L_x_1625:
[----:B------:R-:W-:Y:S05]  /*2c10*/  BSYNC B0 ;  /* 0x0000000000007941 */ /* 0x000fea0003800000 */
.L_x_1624:
[----:B------:R-:W-:Y:S01]  /*2c20*/  ISETP.GE.AND P0, PT, R14, c[0x0][0x1d4], PT ;  /* 0x000075000e007a0c */ /* 0x000fe20003f06270 */
[----:B------:R-:W-:Y:S01]  /*2c30*/  @!UPT UIADD3 URZ, URZ, URZ, URZ ;  /* 0x0000003f3f3ff290 */ /* 0x000fe2000fffe03f */
[----:B------:R-:W-:Y:S11]  /*2c40*/  BSSY B0, `(.L_x_1626) ;  /* 0x0000038000007945 */ /* 0x000ff60003800000 */
[----:B------:R-:W-:-:S05]  /*2c50*/  @P0 BRA `(.L_x_1627) ;  /* 0x0000036000000947 */ /* 0x000fca0003800000 */
[C---:B----4-:R-:W-:Y:S01]  /*2c60*/  LEA R86, P0, R112.reuse, R83, 0x1 ;  /* 0x0000005370567211 */ /* 0x050fe200078008ff */
[----:B-1----:R-:W1:Y:S03]  /*2c70*/  LDS.128 R24, [R96+0xb880] ;  /* 0x00b8800060187984 */ /* 0x002e660000000c00 */
        /* <DEDUP_REMOVED lines=20> */
[CC--:B------:R-:W-:Y:S02]  /*2dc0*/  @!P0 FMUL.FTZ R53, R45.reuse, R41.reuse ;  /* 0x000000292d358220 */ /* 0x0c0fe40000410000 */
        /* <DEDUP_REMOVED lines=20> */
[----:B------:R-:W-:Y:S01]  /*2f10*/  @!P0 FMUL.FTZ R5, R39, R46 ;  /* 0x0000002e27058220 */ /* 0x000fe20000410000 */
        /* <DEDUP_REMOVED lines=10> */
.L_x_1627:
[----:B------:R-:W-:Y:S05]  /*2fc0*/  BSYNC B0 ;  /* 0x0000000000007941 */ /* 0x000fea0003800000 */
.L_x_1626:
        /* <DEDUP_REMOVED lines=31> */
[-C--:B------:R-:W-:Y:S01]  /*31c0*/  @!P0 FFMA.FTZ R2, R45, R44.reuse, R2 ;  /* 0x0000002c2d028223 */ /* 0x080fe20000010002 */
        /* <DEDUP_REMOVED lines=14> */
[CC--:B------:R-:W-:Y:S02]  /*32b0*/  @!P0 FMUL.FTZ R53, R48.reuse, R42.reuse ;  /* 0x0000002a30358220 */ /* 0x0c0fe40000410000 */
        /* <DEDUP_REMOVED lines=11> */
.L_x_1629:
[----:B------:R-:W-:Y:S05]  /*3370*/  BSYNC B0 ;  /* 0x0000000000007941 */ /* 0x000fea0003800000 */
.L_x_1628:
[----:B------:R-:W-:Y:S11]  /*3380*/  ISETP.GE.AND P0, PT, R98, c[0x0][0x1d4], PT ;  /* 0x0000750062007a0c */ /* 0x000ff60003f06270 */
[----:B------:R-:W-:Y:S02]  /*3390*/  @!UPT UIADD3 URZ, URZ, URZ, URZ ;  /* 0x0000003f3f3ff290 */ /* 0x000fe4000fffe03f */
[----:B------:R-:W-:-:S05]  /*33a0*/  @P0 BRA `(.L_x_1623) ;  /* 0x0000036000000947 */ /* 0x000fca0003800000 */
[C---:B----4-:R-:W-:Y:S01]  /*33b0*/  LEA R48, P0, R111.reuse, R83, 0x1 ;  /* 0x000000536f307211 */ /* 0x050fe200078008ff */
[----:B-1----:R-:W1:Y:S03]  /*33c0*/  LDS.128 R24, [R96+0xe880] ;  /* 0x00e8800060187984 */ /* 0x002e660000000c00 */
[----:B------:R-:W-:Y:S02]  /*33d0*/  LEA.HI.X R49, R111, R85, R108, 0x1, P0 ;  /* 0x000000556f317211 */ /* 0x000fe400000f0c6c */
[----:B------:R-:W-:Y:S11]  /*33e0*/  ISETP.GE.AND P0, PT, R12, c[0x0][0x27c], PT ;  /* 0x00009f000c007a0c */ /* 0x000ff60003f06270 */
[----:B------:R-:W-:Y:S02]  /*33f0*/  @!UPT UIADD3 URZ, URZ, URZ, URZ ;  /* 0x0000003f3f3ff290 */ /* 0x000fe4000fffe03f */
[----:B------:R-:W-:Y:S01]  /*3400*/  @!P0 HADD2.F32 R38, -RZ, R17.H1_H1 ;  /* 0x30000011ff268230 */ /* 0x000fe20000004100 */
        /* <DEDUP_REMOVED lines=38> */
[-C--:B------:R-:W-:Y:S02]  /*3670*/  @!P0 FFMA.FTZ R4, R39, R43.reuse, R4 ;  /* 0x0000002b27048223 */ /* 0x080fe40000010004 */
[C---:B------:R-:W-:Y:S02]  /*3680*/  @!P0 FMUL.FTZ R5, R33.reuse, R36 ;  /* 0x0000002421058220 */ /* 0x040fe40000410000 */
        /* <DEDUP_REMOVED lines=8> */
.L_x_1623:
[----:B---3--:R-:W-:Y:S05]  /*3710*/  BSYNC B1 ;  /* 0x0000000000017941 */ /* 0x008fea0003800000 */
.L_x_1622:
[----:B--2---:R-:W2:Y:S04]  /*3720*/  SHFL.IDX PT, R133, R133, 0x1, 0x181f ;  /* 0x00381f0085857f89 */ /* 0x004ea800000e0000 */
[----:B------:R3:W1:Y:S01]  /*3730*/  SHFL.IDX PT, R43, R150, 0x1, 0x181f ;  /* 0x00381f00962b7f89 */ /* 0x00066200000e0000 */
[----:B------:R-:W-:-:S05]  /*3740*/  @P5 BRA `(.L_x_1630) ;  /* 0x0000396000005947 */ /* 0x000fca0003800000 */
[----:B------:R-:W-:Y:S01]  /*3750*/  ISETP.GE.AND P0, PT, R18, c[0x0][0x1d4], PT ;  /* 0x0000750012007a0c */ /* 0x000fe20003f06270 */
[----:B------:R-:W-:Y:S01]  /*3760*/  @!UPT UIADD3 URZ, URZ, URZ, URZ ;  /* 0x0000003f3f3ff290 */ /* 0x000fe2000fffe03f */
[----:B------:R-:W-:Y:S11]  /*3770*/  BSSY B0, `(.L_x_1631) ;  /* 0x0000038000007945 */ /* 0x000ff60003800000 */
[----:B------:R-:W-:-:S05]  /*3780*/  @P0 BRA `(.L_x_1632) ;  /* 0x0000036000000947 */ /* 0x000fca0003800000 */
[C---:B-1----:R-:W-:Y:S01]  /*3790*/  LEA R46, P0, R18.reuse, R43, 0x1 ;  /* 0x0000002b122e7211 */ /* 0x042fe200078008ff */
[----:B------:R-:W1:Y:S03]  /*37a0*/  LDS.128 R24, [R96+0xb080] ;  /* 0x00b0800060187984 */ /* 0x000e660000000c00 */
[----:B--2---:R-:W-:Y:S02]  /*37b0*/  LEA.HI.X R47, R18, R133, R19, 0x1, P0 ;  /* 0x00000085122f7211 */ /* 0x004fe400000f0c13 */
[----:B------:R-:W-:Y:S11]  /*37c0*/  ISETP.GE.AND P0, PT, R20, c[0x0][0x27c], PT ;  /* 0x00009f0014007a0c */ /* 0x000ff60003f06270 */
[----:B------:R-:W-:Y:S02]  /*37d0*/  @!UPT UIADD3 URZ, URZ, URZ, URZ ;  /* 0x0000003f3f3ff290 */ /* 0x000fe4000fffe03f */
        /* <DEDUP_REMOVED lines=49> */
.L_x_1632:
[----:B------:R-:W-:Y:S05]  /*3af0*/  BSYNC B0 ;  /* 0x0000000000007941 */ /* 0x000fea0003800000 */
.L_x_1631:
        /* <DEDUP_REMOVED lines=58> */
.L_x_1634:
[----:B------:R-:W-:Y:S05]  /*3ea0*/  BSYNC B0 ;  /* 0x0000000000007941 */ /* 0x000fea0003800000 */
.L_x_1633:
        /* <DEDUP_REMOVED lines=58> */
.L_x_1636:
[----:B------:R-:W-:Y:S05]  /*4250*/  BSYNC B0 ;  /* 0x0000000000007941 */ /* 0x000fea0003800000 */
.L_x_1635:
[----:B------:R-:W-:Y:S11]  /*4260*/  ISETP.GE.AND P0, PT, R98, c[0x0][0x1d4], PT ;  /* 0x0000750062007a0c */ /* 0x000ff60003f06270 */
[----:B------:R-:W-:Y:S02]  /*4270*/  @!UPT UIADD3 URZ, URZ, URZ, URZ ;  /* 0x0000003f3f3ff290 */ /* 0x000fe4000fffe03f */
[----:B------:R-:W-:-:S05]  /*4280*/  @P0 BRA `(.L_x_1630) ;  /* 0x00002e2000000947 */ /* 0x000fca0003800000 */
[C---:B-1----:R-:W-:Y:S01]  /*4290*/  LEA R36, P0, R111.reuse, R43, 0x1 ;  /* 0x0000002b6f247211 */ /* 0x042fe200078008ff */
[----:B------:R-:W1:Y:S03]  /*42a0*/  LDS.128 R24, [R96+0xf880] ;  /* 0x00f8800060187984 */ /* 0x000e660000000c00 */
[----:B--2---:R-:W-:Y:S02]  /*42b0*/  LEA.HI.X R37, R111, R133, R108, 0x1, P0 ;  /* 0x000000856f257211 */ /* 0x004fe400000f0c6c */
        /* <DEDUP_REMOVED lines=52> */
.L_x_1617:
        /* <DEDUP_REMOVED lines=36> */
.L_x_1638:
[----:B------:R-:W-:Y:S05]  /*4840*/  BSYNC B0 ;  /* 0x0000000000007941 */ /* 0x000fea0003800000 */
.L_x_1637:
        /* <DEDUP_REMOVED lines=39> */
[----:B------:R-:W-:Y:S01]  /*4ac0*/  CS2R R30, SRZ ;  /* 0x00000000001e7805 */ /* 0x000fe2000001ff00 */
[----:B------:R-:W-:Y:S01]  /*4ad0*/  IADD3 R5, P3, P0, R144, UR54, R5 ;  /* 0x0000003690057c10 */ /* 0x000fe2000f87e005 */
[----:B------:R-:W-:Y:S01]  /*4ae0*/  CS2R R28, SRZ ;  /* 0x00000000001c7805 */ /* 0x000fe2000001ff00 */
[----:B------:R-:W-:Y:S01]  /*4af0*/  CS2R R74, SRZ ;  /* 0x00000000004a7805 */ /* 0x000fe2000001ff00 */
[----:B------:R-:W-:Y:S01]  /*4b00*/  CS2R R72, SRZ ;  /* 0x0000000000487805 */ /* 0x000fe2000001ff00 */
[----:B------:R-:W-:Y:S01]  /*4b10*/  IADD3.X R4, R114, UR11, R3, P3, P0 ;  /* 0x0000000b72047c10 */ /* 0x000fe20009fe0403 */
[----:B------:R-:W-:Y:S01]  /*4b20*/  IMAD.U32 R3, RZ, RZ, UR38 ;  /* 0x00000026ff037e24 */ /* 0x000fe2000f8e00ff */
[----:B------:R-:W-:Y:S01]  /*4b30*/  CS2R R26, SRZ ;  /* 0x00000000001a7805 */ /* 0x000fe2000001ff00 */
[----:B------:R-:W-:Y:S01]  /*4b40*/  IMAD.U32 R2, RZ, RZ, UR35 ;  /* 0x00000023ff027e24 */ /* 0x000fe2000f8e00ff */
[----:B------:R-:W-:Y:S02]  /*4b50*/  CS2R R24, SRZ ;  /* 0x0000000000187805 */ /* 0x000fe4000001ff00 */
[----:B------:R-:W-:Y:S04]  /*4b60*/  IADD3 R3, P3, P0, R142, UR52, R3 ;  /* 0x000000348e037c10 */ /* 0x000fe8000f87e003 */
[----:B------:R-:W-:Y:S02]  /*4b70*/  IADD3.X R2, R113, UR10, R2, P3, P0 ;  /* 0x0000000a71027c10 */ /* 0x000fe40009fe0402 */
        /* <DEDUP_REMOVED lines=12> */
.L_x_1640:
[----:B------:R-:W-:Y:S05]  /*4c40*/  BSYNC B0 ;  /* 0x0000000000007941 */ /* 0x000fea0003800000 */
.L_x_1639:
[----:B-----5:R-:W-:Y:S01]  /*4c50*/  MOV R7, R73 ;  /* 0x0000004900077202 */ /* 0x020fe20000000f00 */
[----:B------:R2:W3:Y:S01]  /*4c60*/  SHFL.IDX PT, R153, R133, RZ, 0x181f ;  /* 0x00181fff85997589 */ /* 0x0004e200000e0000 */
[----:B-1----:R-:W-:Y:S01]  /*4c70*/  MOV R4, R27 ;  /* 0x0000001b00047202 */ /* 0x002fe20000000f00 */
[----:B------:R-:W-:Y:S01]  /*4c80*/  IMAD.MOV.U32 R10, RZ, RZ, R74 ;  /* 0x000000ffff0a7224 */ /* 0x000fe200078e004a */
[----:B------:R-:W-:Y:S01]  /*4c90*/  IADD3 R71, -R66, c[0x0][0x1d4], RZ ;  /* 0x0000750042477a10 */ /* 0x000fe20007ffe1ff */
[----:B------:R-:W-:Y:S01]  /*4ca0*/  IMAD.MOV.U32 R9, RZ, RZ, R75 ;  /* 0x000000ffff097224 */ /* 0x000fe200078e004b */
[----:B------:R-:W-:Y:S01]  /*4cb0*/  BSSY B1, `(.L_x_1641) ;  /* 0x000010b000017945 */ /* 0x000fe20003800000 */
[----:B------:R-:W-:Y:S02]  /*4cc0*/  IMAD.MOV.U32 R8, RZ, RZ, R72 ;  /* 0x000000ffff087224 */ /* 0x000fe400078e0048 */
[----:B------:R2:W1:Y:S01]  /*4cd0*/  SHFL.IDX PT, R152, R150, RZ, 0x181f ;  /* 0x00181fff96987589 */ /* 0x00046200000e0000 */
        /* <DEDUP_REMOVED lines=24> */
[----:B------:R-:W-:Y:S01]  /*4e60*/  SEL R62, R66, R71, !P1 ;  /* 0x00000047423e7207 */ /* 0x000fe20004800000 */
[----:B------:R-:W3:Y:S01]  /*4e70*/  LDS.128 R32, [R127+0xa080] ;  /* 0x00a080007f207984 */ /* 0x000ee20000000c00 */
        /* <DEDUP_REMOVED lines=15> */
[----:B------:R-:W-:Y:S01]  /*4f70*/  @!P0 SHF.R.U64 R63, R56, 0x10, R57 ;  /* 0x00000010383f8819 */ /* 0x000fe20000001239 */
[----:B------:R-:W-:Y:S01]  /*4f80*/  IMAD R53, R55, 0xc00, R6 ;  /* 0x00000c0037357824 */ /* 0x000fe200078e0206 */
[--C-:B------:R-:W-:Y:S02]  /*4f90*/  @!P0 SHF.R.U32.HI R44, RZ, 0x10, R47.reuse ;  /* 0x00000010ff2c8819 */ /* 0x100fe4000001162f */
[----:B------:R-:W-:Y:S01]  /*4fa0*/  @!P0 SHF.R.U64 R46, R46, 0x10, R47 ;  /* 0x000000102e2e8819 */ /* 0x000fe2000000122f */
[----:B------:R-:W-:Y:S01]  /*4fb0*/  IMAD.IADD R156, R53, 0x1, R156 ;  /* 0x00000001359c7824 */ /* 0x000fe200078e029c */
[----:B------:R-:W-:Y:S01]  /*4fc0*/  @!P0 SHF.R.U64 R62, R58, 0x10, R59 ;  /* 0x000000103a3e8819 */ /* 0x000fe2000000123b */
[----:B------:R-:W-:Y:S01]  /*4fd0*/  @!P0 HADD2.F32 R58, -RZ, R63.H0_H0 ;  /* 0x2000003fff3a8230 */ /* 0x000fe20000004100 */
[----:B------:R-:W-:Y:S01]  /*4fe0*/  @!P0 SHF.R.U32.HI R45, RZ, 0x10, R45 ;  /* 0x00000010ff2d8819 */ /* 0x000fe2000001162d */
[----:B------:R-:W-:Y:S01]  /*4ff0*/  @!P0 HADD2.F32 R46, -RZ, R46.H0_H0 ;  /* 0x2000002eff2e8230 */ /* 0x000fe20000004100 */
[----:B------:R-:W-:Y:S01]  /*5000*/  SHF.L.U32 R154, R156, 0x1, RZ ;  /* 0x000000019c9a7819 */ /* 0x000fe200000006ff */
[----:B------:R-:W-:Y:S01]  /*5010*/  @!P0 HADD2.F32 R62, -RZ, R62.H0_H0 ;  /* 0x2000003eff3e8230 */ /* 0x000fe20000004100 */
[----:B---3--:R-:W-:Y:S01]  /*5020*/  @!P0 IMAD.MOV.U32 R51, RZ, RZ, R32 ;  /* 0x000000ffff338224 */ /* 0x008fe200078e0020 */
[----:B------:R-:W-:Y:S02]  /*5030*/  @!P0 SHF.R.U32.HI R65, RZ, 0x10, R59 ;  /* 0x00000010ff418819 */ /* 0x000fe4000001163b */
[----:B------:R-:W3:Y:S01]  /*5040*/  LDS.128 R88, [R154+0xa080] ;  /* 0x00a080009a587984 */ /* 0x000ee20000000c00 */
[----:B------:R-:W-:Y:S01]  /*5050*/  @!P0 SHF.R.U32.HI R57, RZ, 0x10, R57 ;  /* 0x00000010ff398819 */ /* 0x000fe20000011639 */
[--C-:B------:R-:W-:Y:S02]  /*5060*/  @!P0 HADD2.F32 R47, -RZ, R51.reuse.H0_H0 ;  /* 0x20000033ff2f8230 */ /* 0x100fe40000004100 */
[----:B------:R-:W-:Y:S02]  /*5070*/  @!P0 HADD2.F32 R49, -RZ, R51.H1_H1 ;  /* 0x30000033ff318230 */ /* 0x000fe40000004100 */
[----:B------:R-:W-:Y:S01]  /*5080*/  @!P0 HADD2.F32 R65, -RZ, R65.H0_H0 ;  /* 0x20000041ff418230 */ /* 0x000fe20000004100 */
[----:B------:R-:W-:Y:S02]  /*5090*/  @!P0 FMUL.FTZ R2, R47, R50 ;  /* 0x000000322f028220 */ /* 0x000fe40000410000 */
[----:B------:R-:W-:Y:S02]  /*50a0*/  @!P0 FMUL.FTZ R3, R49, R52 ;  /* 0x0000003431038220 */ /* 0x000fe40000410000 */
[----:B---3--:R-:W-:Y:S01]  /*50b0*/  @!P0 IMAD.MOV.U32 R59, RZ, RZ, R89 ;  /* 0x000000ffff3b8224 */ /* 0x008fe200078e0059 */
[----:B------:R-:W-:Y:S05]  /*50c0*/  @!P0 MOV R56, R88 ;  /* 0x0000005800388202 */ /* 0x000fea0000000f00 */
[--C-:B------:R-:W-:Y:S02]  /*50d0*/  @!P0 HADD2.F32 R55, -RZ, R56.reuse.H0_H0 ;  /* 0x20000038ff378230 */ /* 0x100fe40000004100 */
[----:B------:R-:W-:Y:S03]  /*50e0*/  @!P0 HADD2.F32 R56, -RZ, R56.H1_H1 ;  /* 0x30000038ff388230 */ /* 0x000fe60000004100 */
[C---:B------:R-:W-:Y:S02]  /*50f0*/  @!P0 FMUL.FTZ R154, R55.reuse, R50 ;  /* 0x00000032379a8220 */ /* 0x040fe40000410000 */
[C---:B------:R-:W-:Y:S02]  /*5100*/  @!P0 FMUL.FTZ R155, R56.reuse, R52 ;  /* 0x00000034389b8220 */ /* 0x040fe40000410000 */
[----:B------:R-:W-:Y:S01]  /*5110*/  @!P0 FFMA.FTZ R2, R55, R54, R2 ;  /* 0x0000003637028223 */ /* 0x000fe20000010002 */
[----:B------:R-:W-:Y:S01]  /*5120*/  @!P0 HADD2.F32 R55, -RZ, R60.H1_H1 ;  /* 0x3000003cff378230 */ /* 0x000fe20000004100 */
[----:B------:R-:W-:Y:S01]  /*5130*/  @!P0 FFMA.FTZ R155, R49, R58, -R155 ;  /* 0x0000003a319b8223 */ /* 0x000fe2000001089b */
[----:B------:R-:W-:Y:S01]  /*5140*/  @!P0 MOV R49, R33 ;  /* 0x0000002100318202 */ /* 0x000fe20000000f00 */
[----:B------:R-:W-:Y:S01]  /*5150*/  @!P0 FFMA.FTZ R154, R47, R54, -R154 ;  /* 0x000000362f9a8223 */ /* 0x000fe2000001089a */
[----:B------:R-:W-:Y:S01]  /*5160*/  @!P0 HADD2.F32 R47, -RZ, R48.H0_H0 ;  /* 0x20000030ff2f8230 */ /* 0x000fe20000004100 */
[----:B------:R-:W-:Y:S01]  /*5170*/  @!P0 FFMA.FTZ R3, R56, R58, R3 ;  /* 0x0000003a38038223 */ /* 0x000fe20000010003 */
[----:B------:R-:W-:Y:S02]  /*5180*/  @!P0 HADD2.F32 R48, -RZ, R45.H0_H0 ;  /* 0x2000002dff308230 */ /* 0x000fe40000004100 */
[----:B------:R-:W-:Y:S01]  /*5190*/  @!P0 HADD2.F32 R56, -RZ, R59.H1_H1 ;  /* 0x3000003bff388230 */ /* 0x000fe20000004100 */
[----:B------:R-:W-:Y:S01]  /*51a0*/  @!P0 F2FP.PACK_AB R155, R155, R154 ;  /* 0x0000009a9b9b823e */ /* 0x000fe200000000ff */
[----:B------:R-:W-:Y:S01]  /*51b0*/  @!P0 HADD2.F32 R45, -RZ, R49.H1_H1 ;  /* 0x30000031ff2d8230 */ /* 0x000fe20000004100 */
[----:B------:R-:W-:Y:S01]  /*51c0*/  @!P0 F2FP.PACK_AB R154, R3, R2 ;  /* 0x00000002039a823e */ /* 0x000fe200000000ff */
[----:B------:R-:W-:Y:S01]  /*51d0*/  @!P0 HADD2.F32 R58, -RZ, R57.H0_H0 ;  /* 0x20000039ff3a8230 */ /* 0x000fe20000004100 */
[----:B------:R-:W-:Y:S01]  /*51e0*/  @!P0 IMAD.MOV.U32 R57, RZ, RZ, R91 ;  /* 0x000000ffff398224 */ /* 0x000fe200078e005b */
[----:B------:R-:W-:Y:S01]  /*51f0*/  @!P0 MOV R32, R155 ;  /* 0x0000009b00208202 */ /* 0x000fe20000000f00 */
[-C--:B------:R-:W-:Y:S01]  /*5200*/  @!P0 FMUL.FTZ R157, R56, R48.reuse ;  /* 0x00000030389d8220 */ /* 0x080fe20000410000 */
[----:B------:R-:W-:Y:S01]  /*5210*/  @!P0 HADD2.F32 R50, -RZ, R49.H0_H0 ;  /* 0x20000031ff328230 */ /* 0x000fe20000004100 */
[C---:B------:R-:W-:Y:S01]  /*5220*/  @!P0 FMUL.FTZ R5, R45.reuse, R48 ;  /* 0x000000302d058220 */ /* 0x040fe20000410000 */
[----:B------:R-:W-:Y:S01]  /*5230*/  @!P0 MOV R49, R35 ;  /* 0x0000002300318202 */ /* 0x000fe20000000f00 */
[----:B------:R-:W-:Y:S01]  /*5240*/  @!P0 FFMA.FTZ R157, R45, R58, -R157 ;  /* 0x0000003a2d9d8223 */ /* 0x000fe2000001089d */
[----:B------:R-:W-:Y:S01]  /*5250*/  @!P0 HADD2.F32 R45, -RZ, R44.H0_H0 ;  /* 0x2000002cff2d8230 */ /* 0x000fe20000004100 */
[----:B------:R-:W-:Y:S01]  /*5260*/  @!P0 FMUL.FTZ R4, R50, R47 ;  /* 0x0000002f32048220 */ /* 0x000fe20000410000 */
[----:B------:R-:W-:Y:S01]  /*5270*/  @!P0 HADD2.F32 R63, -RZ, R57.H1_H1 ;  /* 0x30000039ff3f8230 */ /* 0x000fe20000004100 */
[----:B------:R-:W-:Y:S01]  /*5280*/  @!P0 MOV R88, R154 ;  /* 0x0000009a00588202 */ /* 0x000fe20000000f00 */
[----:B------:R-:W-:Y:S01]  /*5290*/  @!P0 HADD2.F32 R54, -RZ, R59.H0_H0 ;  /* 0x2000003bff368230 */ /* 0x000fe20000004100 */
[----:B------:R-:W-:Y:S01]  /*52a0*/  @!P0 MOV R59, R90 ;  /* 0x0000005a003b8202 */ /* 0x000fe20000000f00 */
[----:B------:R-:W-:Y:S01]  /*52b0*/  @!P0 HADD2.F32 R44, -RZ, R49.H1_H1 ;  /* 0x30000031ff2c8230 */ /* 0x000fe20000004100 */
[----:B------:R-:W-:Y:S01]  /*52c0*/  @!P0 FMUL.FTZ R159, R63, R45 ;  /* 0x0000002d3f9f8220 */ /* 0x000fe20000410000 */
[----:B------:R-:W-:Y:S01]  /*52d0*/  @!P0 HADD2.F32 R64, -RZ, R57.H0_H0 ;  /* 0x20000039ff408230 */ /* 0x000fe20000004100 */
        /* <DEDUP_REMOVED lines=8> */
[----:B------:R-:W-:Y:S01]  /*5360*/  @!P0 FFMA.FTZ R4, R54, R55, R4 ;  /* 0x0000003736048223 */ /* 0x000fe20000010004 */
[----:B------:R-:W-:Y:S01]  /*5370*/  @!P0 HADD2.F32 R57, -RZ, R59.H0_H0 ;  /* 0x2000003bff398230 */ /* 0x000fe20000004100 */
[----:B------:R-:W-:Y:S01]  /*5380*/  @!P0 FFMA.FTZ R5, R56, R58, R5 ;  /* 0x0000003a38058223 */ /* 0x000fe20000010005 */
[--C-:B------:R-:W-:Y:S01]  /*5390*/  @!P0 HADD2.F32 R45, -RZ, R43.reuse.H0_H0 ;  /* 0x2000002bff2d8230 */ /* 0x100fe20000004100 */
[-C--:B------:R-:W-:Y:S01]  /*53a0*/  @!P0 FMUL.FTZ R9, R48, R47.reuse ;  /* 0x0000002f30098220 */ /* 0x080fe20000410000 */
[----:B------:R-:W-:Y:S01]  /*53b0*/  @!P0 HADD2.F32 R43, -RZ, R43.H1_H1 ;  /* 0x3000002bff2b8230 */ /* 0x000fe20000004100 */
[-C--:B------:R-:W-:Y:S01]  /*53c0*/  @!P0 FMUL.FTZ R160, R57, R44.reuse ;  /* 0x0000002c39a08220 */ /* 0x080fe20000410000 */
[----:B------:R-:W-:Y:S01]  /*53d0*/  @!P0 HADD2.F32 R59, -RZ, R59.H1_H1 ;  /* 0x3000003bff3b8230 */ /* 0x000fe20000004100 */
[----:B------:R-:W-:Y:S02]  /*53e0*/  @!P0 FMUL.FTZ R7, R45, R44 ;  /* 0x0000002c2d078220 */ /* 0x000fe40000410000 */
[----:B------:R-:W-:Y:S02]  /*53f0*/  @!P0 FMUL.FTZ R8, R43, R46 ;  /* 0x0000002e2b088220 */ /* 0x000fe40000410000 */
[----:B------:R-:W-:Y:S02]  /*5400*/  @!P0 FFMA.FTZ R7, R57, R60, R7 ;  /* 0x0000003c39078223 */ /* 0x000fe40000010007 */
[C---:B------:R-:W-:Y:S02]  /*5410*/  @!P0 FMUL.FTZ R161, R59.reuse, R46 ;  /* 0x0000002e3ba18220 */ /* 0x040fe40000410000 */
        /* <DEDUP_REMOVED lines=20> */
[C---:B-1----:R-:W-:Y:S04]  /*5560*/  LEA R154, P0, R121.reuse, R152, 0x1 ;  /* 0x00000098799a7211 */ /* 0x042fe800078008ff */
[----:B------:R-:W-:Y:S02]  /*5570*/  LEA.HI.X R155, R121, R153, R118, 0x1, P0 ;  /* 0x00000099799b7211 */ /* 0x000fe400000f0c76 */
[C---:B------:R-:W-:Y:S03]  /*5580*/  ISETP.GE.AND P0, PT, R151.reuse, c[0x0][0x1d4], PT ;  /* 0x0000750097007a0c */ /* 0x040fe60003f06270 */
[----:B------:R1:W-:Y:S10]  /*5590*/  ST.E.128 [R154.64], R32 ;  /* 0x000000209a007985 */ /* 0x0003f4000c101d1a */
[----:B------:R-:W-:Y:S05]  /*55a0*/  @!P0 IMAD.WIDE R156, R151, 0x2, R152 ;  /* 0x00000002979c8825 */ /* 0x000fea00078e0298 */
[----:B------:R1:W-:Y:S02]  /*55b0*/  @!P0 ST.E.128 [R156.64], R88 ;  /* 0x000000589c008985 */ /* 0x0003e4000c101d1a */
.L_x_1644:
[----:B------:R-:W-:Y:S05]  /*55c0*/  BSYNC B0 ;  /* 0x0000000000007941 */ /* 0x000fea0003800000 */
.L_x_1643:
[----:B------:R-:W-:Y:S11]  /*55d0*/  ISETP.GE.AND P0, PT, R14, c[0x0][0x1d4], PT ;  /* 0x000075000e007a0c */ /* 0x000ff60003f06270 */
[----:B------:R-:W-:Y:S02]  /*55e0*/  @!UPT UIADD3 URZ, URZ, URZ, URZ ;  /* 0x0000003f3f3ff290 */ /* 0x000fe4000fffe03f */
[----:B------:R-:W-:-:S05]  /*55f0*/  @P0 BRA `(.L_x_1642) ;  /* 0x0000076000000947 */ /* 0x000fca0003800000 */
[----:B------:R-:W-:Y:S01]  /*5600*/  SEL R49, R66, R71, !P2 ;  /* 0x0000004742317207 */ /* 0x000fe20005000000 */
[----:B-1----:R-:W1:Y:S01]  /*5610*/  LDS.128 R32, [R126+0xa080] ;  /* 0x00a080007e207984 */ /* 0x002e620000000c00 */
        /* <DEDUP_REMOVED lines=10> */
[----:B------:R-:W-:Y:S01]  /*56c0*/  LEA.HI R49, R49, R48, RZ, 0x3 ;  /* 0x0000003031317211 */ /* 0x000fe200078f18ff */
[----:B------:R-:W-:Y:S01]  /*56d0*/  @!P0 HADD2.F32 R48, -RZ, R87.H1_H1 ;  /* 0x30000057ff308230 */ /* 0x000fe20000004100 */
        /* <DEDUP_REMOVED lines=8> */
[----:B------:R-:W-:Y:S01]  /*5760*/  @!P0 HADD2.F32 R52, -RZ, R52.H0_H0 ;  /* 0x20000034ff348230 */ /* 0x000fe20000004100 */
[----:B------:R-:W-:Y:S02]  /*5770*/  @!P0 SHF.R.U32.HI R37, RZ, 0x10, R37 ;  /* 0x00000010ff258819 */ /* 0x000fe40000011625 */
[----:B------:R-:W-:Y:S02]  /*5780*/  @!P0 SHF.R.U32.HI R80, RZ, 0x10, R81 ;  /* 0x00000010ff508819 */ /* 0x000fe40000011651 */
[----:B------:R-:W-:Y:S01]  /*5790*/  SHF.L.U32 R65, R88, 0x1, RZ ;  /* 0x0000000158417819 */ /* 0x000fe200000006ff */
[----:B-1----:R-:W-:Y:S01]  /*57a0*/  @!P0 IMAD.MOV.U32 R45, RZ, RZ, R32 ;  /* 0x000000ffff2d8224 */ /* 0x002fe200078e0020 */
[--C-:B------:R-:W-:Y:S02]  /*57b0*/  @!P0 SHF.R.U32.HI R59, RZ, 0x10, R83.reuse ;  /* 0x00000010ff3b8819 */ /* 0x100fe40000011653 */
[----:B------:R-:W-:Y:S01]  /*57c0*/  @!P0 SHF.R.U64 R55, R82, 0x10, R83 ;  /* 0x0000001052378819 */ /* 0x000fe20000001253 */
[----:B------:R-:W1:Y:S01]  /*57d0*/  LDS.128 R60, [R65+0xa080] ;  /* 0x00a08000413c7984 */ /* 0x000e620000000c00 */
[--C-:B------:R-:W-:Y:S02]  /*57e0*/  @!P0 HADD2.F32 R39, -RZ, R45.reuse.H0_H0 ;  /* 0x2000002dff278230 */ /* 0x100fe40000004100 */
[----:B------:R-:W-:Y:S02]  /*57f0*/  @!P0 HADD2.F32 R43, -RZ, R45.H1_H1 ;  /* 0x3000002dff2b8230 */ /* 0x000fe40000004100 */
[----:B------:R-:W-:Y:S01]  /*5800*/  @!P0 HADD2.F32 R59, -RZ, R59.H0_H0 ;  /* 0x2000003bff3b8230 */ /* 0x000fe20000004100 */
[----:B------:R-:W-:Y:S01]  /*5810*/  @!P0 FMUL.FTZ R2, R39, R44 ;  /* 0x0000002c27028220 */ /* 0x000fe20000410000 */
[----:B------:R-:W-:Y:S01]  /*5820*/  @!P0 HADD2.F32 R55, -RZ, R55.H0_H0 ;  /* 0x20000037ff378230 */ /* 0x000fe20000004100 */
[----:B------:R-:W-:Y:S02]  /*5830*/  @!P0 FMUL.FTZ R3, R43, R46 ;  /* 0x0000002e2b038220 */ /* 0x000fe40000410000 */
[----:B-1----:R-:W-:Y:S01]  /*5840*/  @!P0 IMAD.MOV.U32 R51, RZ, RZ, R61 ;  /* 0x000000ffff338224 */ /* 0x002fe200078e003d */
[----:B------:R-:W-:Y:S02]  /*5850*/  @!P0 MOV R50, R60 ;  /* 0x0000003c00328202 */ /* 0x000fe40000000f00 */
[----:B------:R-:W-:Y:S03]  /*5860*/  @!P0 MOV R53, R62 ;  /* 0x0000003e00358202 */ /* 0x000fe60000000f00 */
[--C-:B------:R-:W-:Y:S02]  /*5870*/  @!P0 HADD2.F32 R49, -RZ, R50.reuse.H0_H0 ;  /* 0x20000032ff318230 */ /* 0x100fe40000004100 */
[----:B------:R-:W-:Y:S02]  /*5880*/  @!P0 HADD2.F32 R50, -RZ, R50.H1_H1 ;  /* 0x30000032ff328230 */ /* 0x000fe40000004100 */
[--C-:B------:R-:W-:Y:S01]  /*5890*/  @!P0 HADD2.F32 R54, -RZ, R53.reuse.H0_H0 ;  /* 0x20000035ff368230 */ /* 0x100fe20000004100 */
[C---:B------:R-:W-:Y:S01]  /*58a0*/  @!P0 FMUL.FTZ R65, R49.reuse, R44 ;  /* 0x0000002c31418220 */ /* 0x040fe20000410000 */
[----:B------:R-:W-:Y:S01]  /*58b0*/  @!P0 HADD2.F32 R53, -RZ, R53.H1_H1 ;  /* 0x30000035ff358230 */ /* 0x000fe20000004100 */
[C---:B------:R-:W-:Y:S02]  /*58c0*/  @!P0 FMUL.FTZ R88, R50.reuse, R46 ;  /* 0x0000002e32588220 */ /* 0x040fe40000410000 */
[----:B------:R-:W-:Y:S01]  /*58d0*/  @!P0 FFMA.FTZ R2, R49, R48, R2 ;  /* 0x0000003031028223 */ /* 0x000fe20000010002 */
[----:B------:R-:W-:Y:S01]  /*58e0*/  @!P0 HADD2.F32 R49, -RZ, R87.H0_H0 ;  /* 0x20000057ff318230 */ /* 0x000fe20000004100 */
[----:B------:R-:W-:Y:S01]  /*58f0*/  @!P0 FFMA.FTZ R88, R43, R52, -R88 ;  /* 0x000000342b588223 */ /* 0x000fe20000010858 */
[----:B------:R-:W-:Y:S01]  /*5900*/  @!P0 MOV R43, R33 ;  /* 0x00000021002b8202 */ /* 0x000fe20000000f00 */
[----:B------:R-:W-:Y:S01]  /*5910*/  @!P0 FFMA.FTZ R65, R39, R48, -R65 ;  /* 0x0000003027418223 */ /* 0x000fe20000010841 */
[----:B------:R-:W-:Y:S01]  /*5920*/  @!P0 HADD2.F32 R39, -RZ, R42.H0_H0 ;  /* 0x2000002aff278230 */ /* 0x000fe20000004100 */
[----:B------:R-:W-:Y:S01]  /*5930*/  @!P0 FFMA.FTZ R3, R50, R52, R3 ;  /* 0x0000003432038223 */ /* 0x000fe20000010003 */
[----:B------:R-:W-:Y:S02]  /*5940*/  @!P0 HADD2.F32 R42, -RZ, R37.H0_H0 ;  /* 0x20000025ff2a8230 */ /* 0x000fe40000004100 */
[--C-:B------:R-:W-:Y:S01]  /*5950*/  @!P0 HADD2.F32 R50, -RZ, R51.reuse.H1_H1 ;  /* 0x30000033ff328230 */ /* 0x100fe20000004100 */
[----:B------:R-:W-:Y:S01]  /*5960*/  @!P0 F2FP.PACK_AB R88, R88, R65 ;  /* 0x000000415858823e */ /* 0x000fe200000000ff */
[----:B------:R-:W-:Y:S01]  /*5970*/  @!P0 HADD2.F32 R48, -RZ, R51.H0_H0 ;  /* 0x20000033ff308230 */ /* 0x000fe20000004100 */
[----:B------:R-:W-:Y:S01]  /*5980*/  @!P0 IMAD.MOV.U32 R51, RZ, RZ, R63 ;  /* 0x000000ffff338224 */ /* 0x000fe200078e003f */
[--C-:B------:R-:W-:Y:S01]  /*5990*/  @!P0 HADD2.F32 R37, -RZ, R43.reuse.H1_H1 ;  /* 0x3000002bff258230 */ /* 0x100fe20000004100 */
[-C--:B------:R-:W-:Y:S01]  /*59a0*/  @!P0 FMUL.FTZ R90, R50, R42.reuse ;  /* 0x0000002a325a8220 */ /* 0x080fe20000410000 */
[----:B------:R-:W-:Y:S01]  /*59b0*/  @!P0 HADD2.F32 R52, -RZ, R80.H0_H0 ;  /* 0x20000050ff348230 */ /* 0x000fe20000004100 */
[----:B------:R-:W-:Y:S01]  /*59c0*/  @!P0 FMUL.FTZ R89, R48, R39 ;  /* 0x0000002730598220 */ /* 0x000fe20000410000 */
[----:B------:R-:W-:Y:S01]  /*59d0*/  @!P0 HADD2.F32 R44, -RZ, R43.H0_H0 ;  /* 0x2000002bff2c8230 */ /* 0x000fe20000004100 */
[C---:B------:R-:W-:Y:S01]  /*59e0*/  @!P0 FMUL.FTZ R5, R37.reuse, R42 ;  /* 0x0000002a25058220 */ /* 0x040fe20000410000 */
[----:B------:R-:W-:Y:S01]  /*59f0*/  @!P0 MOV R43, R35 ;  /* 0x00000023002b8202 */ /* 0x000fe20000000f00 */
[----:B------:R-:W-:Y:S01]  /*5a00*/  @!P0 FFMA.FTZ R90, R37, R52, -R90 ;  /* 0x00000034255a8223 */ /* 0x000fe2000001085a */
[----:B------:R-:W-:Y:S01]  /*5a10*/  @!P0 HADD2.F32 R37, -RZ, R36.H0_H0 ;  /* 0x20000024ff258230 */ /* 0x000fe20000004100 */
[C---:B------:R-:W-:Y:S01]  /*5a20*/  @!P0 FMUL.FTZ R4, R44.reuse, R39 ;  /* 0x000000272c048220 */ /* 0x040fe20000410000 */
[----:B------:R-:W-:Y:S01]  /*5a30*/  @!P0 HADD2.F32 R58, -RZ, R51.H1_H1 ;  /* 0x30000033ff3a8230 */ /* 0x000fe20000004100 */
[-C--:B------:R-:W-:Y:S01]  /*5a40*/  @!P0 FFMA.FTZ R89, R44, R49.reuse, -R89 ;  /* 0x000000312c598223 */ /* 0x080fe20000010859 */
[----:B------:R-:W-:Y:S01]  /*5a50*/  @!P0 HADD2.F32 R36, -RZ, R43.H1_H1 ;  /* 0x3000002bff248230 */ /* 0x000fe20000004100 */
[----:B------:R-:W-:Y:S01]  /*5a60*/  @!P0 FFMA.FTZ R4, R48, R49, R4 ;  /* 0x0000003130048223 */ /* 0x000fe20000010004 */
[----:B------:R-:W-:Y:S01]  /*5a70*/  @!P0 MOV R32, R88 ;  /* 0x0000005800208202 */ /* 0x000fe20000000f00 */
[-C--:B------:R-:W-:Y:S01]  /*5a80*/  @!P0 FMUL.FTZ R154, R58, R37.reuse ;  /* 0x000000253a9a8220 */ /* 0x080fe20000410000 */
        /* <DEDUP_REMOVED lines=13> */
[----:B------:R-:W-:Y:S01]  /*5b60*/  @!P0 FMUL.FTZ R156, R53, R37 ;  /* 0x00000025359c8220 */ /* 0x000fe20000410000 */
[----:B------:R-:W-:Y:S01]  /*5b70*/  @!P0 F2FP.PACK_AB R65, R3, R2 ;  /* 0x000000020341823e */ /* 0x000fe200000000ff */
[----:B------:R-:W-:Y:S01]  /*5b80*/  @!P0 FMUL.FTZ R151, R54, R39 ;  /* 0x0000002736978220 */ /* 0x000fe20000410000 */
[----:B------:R-:W-:Y:S01]  /*5b90*/  @!P0 F2FP.PACK_AB R90, R5, R4 ;  /* 0x00000004055a823e */ /* 0x000fe200000000ff */
[----:B------:R-:W-:Y:S01]  /*5ba0*/  @!P0 FFMA.FTZ R91, R42, R57, -R91 ;  /* 0x000000392a5b8223 */ /* 0x000fe2000001085b */
[----:B------:R-:W-:Y:S01]  /*5bb0*/  @!P0 MOV R33, R89 ;  /* 0x0000005900218202 */ /* 0x000fe20000000f00 */
[--C-:B------:R-:W-:Y:S01]  /*5bc0*/  @!P0 HADD2.F32 R38, -RZ, R36.reuse.H0_H0 ;  /* 0x20000024ff268230 */ /* 0x100fe20000004100 */
[----:B------:R-:W-:Y:S01]  /*5bd0*/  @!P0 MOV R60, R65 ;  /* 0x00000041003c8202 */ /* 0x000fe20000000f00 */
[----:B------:R-:W-:Y:S01]  /*5be0*/  @!P0 IMAD.MOV.U32 R61, RZ, RZ, R90 ;  /* 0x000000ffff3d8224 */ /* 0x000fe200078e005a */
[----:B------:R-:W-:Y:S01]  /*5bf0*/  @!P0 HADD2.F32 R36, -RZ, R36.H1_H1 ;  /* 0x30000024ff248230 */ /* 0x000fe20000004100 */
[----:B------:R-:W-:Y:S01]  /*5c00*/  @!P0 F2FP.PACK_AB R91, R154, R91 ;  /* 0x0000005b9a5b823e */ /* 0x000fe200000000ff */
[C---:B------:R-:W-:Y:S02]  /*5c10*/  @!P0 FMUL.FTZ R7, R38.reuse, R39 ;  /* 0x0000002726078220 */ /* 0x040fe40000410000 */
[----:B------:R-:W-:Y:S01]  /*5c20*/  @!P0 FFMA.FTZ R151, R38, R51, -R151 ;  /* 0x0000003326978223 */ /* 0x000fe20000010897 */
[----:B------:R-:W-:Y:S01]  /*5c30*/  @!P0 MOV R35, R91 ;  /* 0x0000005b00238202 */ /* 0x000fe20000000f00 */
[----:B------:R-:W-:Y:S02]  /*5c40*/  @!P0 FMUL.FTZ R8, R36, R37 ;  /* 0x0000002524088220 */ /* 0x000fe40000410000 */
[----:B------:R-:W-:Y:S02]  /*5c50*/  @!P0 FFMA.FTZ R7, R54, R51, R7 ;  /* 0x0000003336078223 */ /* 0x000fe40000010007 */
[----:B------:R-:W-:Y:S02]  /*5c60*/  @!P0 FFMA.FTZ R8, R53, R55, R8 ;  /* 0x0000003735088223 */ /* 0x000fe40000010008 */
[----:B------:R-:W-:Y:S02]  /*5c70*/  @!P0 FFMA.FTZ R9, R56, R57, R9 ;  /* 0x0000003938098223 */ /* 0x000fe40000010009 */
[----:B------:R-:W-:Y:S02]  /*5c80*/  @!P0 FFMA.FTZ R156, R36, R55, -R156 ;  /* 0x00000037249c8223 */ /* 0x000fe4000001089c */
[----:B------:R-:W-:Y:S03]  /*5c90*/  @!P0 FFMA.FTZ R10, R58, R59, R10 ;  /* 0x0000003b3a0a8223 */ /* 0x000fe6000001000a */
[----:B------:R-:W-:Y:S02]  /*5ca0*/  @!P0 F2FP.PACK_AB R156, R156, R151 ;  /* 0x000000979c9c823e */ /* 0x000fe400000000ff */
[----:B------:R-:W-:Y:S02]  /*5cb0*/  @!P0 F2FP.PACK_AB R151, R8, R7 ;  /* 0x000000070897823e */ /* 0x000fe400000000ff */
[----:B------:R-:W-:Y:S01]  /*5cc0*/  @!P0 F2FP.PACK_AB R154, R10, R9 ;  /* 0x000000090a9a823e */ /* 0x000fe200000000ff */
[----:B------:R-:W-:Y:S01]  /*5cd0*/  @!P0 IMAD.MOV.U32 R34, RZ, RZ, R156 ;  /* 0x000000ffff228224 */ /* 0x000fe200078e009c */
[----:B------:R-:W-:Y:S02]  /*5ce0*/  @!P0 MOV R62, R151 ;  /* 0x00000097003e8202 */ /* 0x000fe40000000f00 */
[----:B------:R-:W-:Y:S02]  /*5cf0*/  @!P0 MOV R63, R154 ;  /* 0x0000009a003f8202 */ /* 0x000fe40000000f00 */
[C---:B------:R-:W-:Y:S04]  /*5d00*/  LEA R88, P0, R128.reuse, R152, 0x1 ;  /* 0x0000009880587211 */ /* 0x040fe800078008ff */
[----:B------:R-:W-:Y:S02]  /*5d10*/  LEA.HI.X R89, R128, R153, R123, 0x1, P0 ;  /* 0x0000009980597211 */ /* 0x000fe400000f0c7b */
[C---:B------:R-:W-:Y:S03]  /*5d20*/  ISETP.GE.AND P0, PT, R64.reuse, c[0x0][0x1d4], PT ;  /* 0x0000750040007a0c */ /* 0x040fe60003f06270 */
[----:B------:R1:W-:Y:S10]  /*5d30*/  ST.E.128 [R88.64], R32 ;  /* 0x0000002058007985 */ /* 0x0003f4000c101d1a */
[----:B------:R-:W-:Y:S05]  /*5d40*/  @!P0 IMAD.WIDE R152, R64, 0x2, R152 ;  /* 0x0000000240988825 */ /* 0x000fea00078e0298 */
[----:B------:R1:W-:Y:S02]  /*5d50*/  @!P0 ST.E.128 [R152.64], R60 ;  /* 0x0000003c98008985 */ /* 0x0003e4000c101d1a */
.L_x_1642:
[----:B---3--:R-:W-:Y:S05]  /*5d60*/  BSYNC B1 ;  /* 0x0000000000017941 */ /* 0x008fea0003800000 */
.L_x_1641:
[----:B------:R3:W4:Y:S04]  /*5d70*/  SHFL.IDX PT, R55, R133, 0x1, 0x181f ;  /* 0x00381f0085377f89 */ /* 0x00072800000e0000 */
[----:B------:R3:W2:Y:S01]  /*5d80*/  SHFL.IDX PT, R54, R150, 0x1, 0x181f ;  /* 0x00381f0096367f89 */ /* 0x0006a200000e0000 */
[----:B------:R-:W-:-:S05]  /*5d90*/  @P5 BRA `(.L_x_1630) ;  /* 0x0000131000005947 */ /* 0x000fca0003800000 */
[----:B------:R-:W-:Y:S01]  /*5da0*/  ISETP.GE.AND P0, PT, R18, c[0x0][0x1d4], PT ;  /* 0x0000750012007a0c */ /* 0x000fe20003f06270 */
[----:B------:R-:W-:Y:S01]  /*5db0*/  @!UPT UIADD3 URZ, URZ, URZ, URZ ;  /* 0x0000003f3f3ff290 */ /* 0x000fe2000fffe03f */
[----:B------:R-:W-:Y:S11]  /*5dc0*/  BSSY B0, `(.L_x_1645) ;  /* 0x0000078000007945 */ /* 0x000ff60003800000 */
        /* <DEDUP_REMOVED lines=24> */
[----:B------:R-:W-:Y:S01]  /*5f50*/  @!P0 SHF.R.U32.HI R29, RZ, 0x10, R29 ;  /* 0x00000010ff1d8819 */ /* 0x000fe2000001161d */
[----:B------:R-:W-:Y:S01]  /*5f60*/  @!P0 HADD2.F32 R30, -RZ, R30.H0_H0 ;  /* 0x2000001eff1e8230 */ /* 0x000fe20000004100 */
[----:B------:R-:W-:Y:S01]  /*5f70*/  @!P0 SHF.R.U32.HI R46, RZ, 0x10, R77 ;  /* 0x00000010ff2e8819 */ /* 0x000fe2000001164d */
[----:B------:R-:W-:Y:S01]  /*5f80*/  @!P0 HADD2.F32 R45, -RZ, R45.H0_H0 ;  /* 0x2000002dff2d8230 */ /* 0x000fe20000004100 */
[----:B------:R-:W-:Y:S01]  /*5f90*/  SHF.L.U32 R61, R62, 0x1, RZ ;  /* 0x000000013e3d7819 */ /* 0x000fe200000006ff */
[----:B-1----:R-:W-:Y:S02]  /*5fa0*/  @!P0 IMAD.MOV.U32 R39, RZ, RZ, R32 ;  /* 0x000000ffff278224 */ /* 0x002fe400078e0020 */
[----:B------:R-:W-:Y:S01]  /*5fb0*/  @!P0 HADD2.F32 R46, -RZ, R46.H0_H0 ;  /* 0x2000002eff2e8230 */ /* 0x000fe20000004100 */
[--C-:B------:R-:W-:Y:S01]  /*5fc0*/  @!P0 SHF.R.U32.HI R53, RZ, 0x10, R79.reuse ;  /* 0x00000010ff358819 */ /* 0x100fe2000001164f */
[----:B------:R-:W1:Y:S01]  /*5fd0*/  LDS.128 R56, [R61+0xa080] ;  /* 0x00a080003d387984 */ /* 0x000e620000000c00 */
[----:B------:R-:W-:Y:S01]  /*5fe0*/  @!P0 SHF.R.U64 R50, R78, 0x10, R79 ;  /* 0x000000104e328819 */ /* 0x000fe2000000124f */
[--C-:B------:R-:W-:Y:S02]  /*5ff0*/  @!P0 HADD2.F32 R31, -RZ, R39.reuse.H0_H0 ;  /* 0x20000027ff1f8230 */ /* 0x100fe40000004100 */
[----:B------:R-:W-:Y:S02]  /*6000*/  @!P0 HADD2.F32 R36, -RZ, R39.H1_H1 ;  /* 0x30000027ff248230 */ /* 0x000fe40000004100 */
[----:B------:R-:W-:Y:S01]  /*6010*/  @!P0 HADD2.F32 R53, -RZ, R53.H0_H0 ;  /* 0x20000035ff358230 */ /* 0x000fe20000004100 */
[----:B------:R-:W-:Y:S01]  /*6020*/  @!P0 FMUL.FTZ R2, R31, R38 ;  /* 0x000000261f028220 */ /* 0x000fe20000410000 */
[----:B------:R-:W-:Y:S01]  /*6030*/  @!P0 HADD2.F32 R50, -RZ, R50.H0_H0 ;  /* 0x20000032ff328230 */ /* 0x000fe20000004100 */
[-C--:B------:R-:W-:Y:S02]  /*6040*/  @!P0 FMUL.FTZ R3, R36, R37.reuse ;  /* 0x0000002524038220 */ /* 0x080fe40000410000 */
[----:B-1----:R-:W-:Y:S01]  /*6050*/  @!P0 IMAD.MOV.U32 R47, RZ, RZ, R57 ;  /* 0x000000ffff2f8224 */ /* 0x002fe200078e0039 */
[----:B------:R-:W-:Y:S05]  /*6060*/  @!P0 MOV R44, R56 ;  /* 0x00000038002c8202 */ /* 0x000fea0000000f00 */
[--C-:B------:R-:W-:Y:S02]  /*6070*/  @!P0 HADD2.F32 R43, -RZ, R44.reuse.H0_H0 ;  /* 0x2000002cff2b8230 */ /* 0x100fe40000004100 */
[----:B------:R-:W-:Y:S03]  /*6080*/  @!P0 HADD2.F32 R44, -RZ, R44.H1_H1 ;  /* 0x3000002cff2c8230 */ /* 0x000fe60000004100 */
[C---:B------:R-:W-:Y:S02]  /*6090*/  @!P0 FFMA.FTZ R2, R43.reuse, R42, R2 ;  /* 0x0000002a2b028223 */ /* 0x040fe40000010002 */
        /* <DEDUP_REMOVED lines=35> */
[----:B------:R-:W-:Y:S01]  /*62d0*/  @!P0 FMUL.FTZ R65, R52, R31 ;  /* 0x0000001f34418220 */ /* 0x000fe20000410000 */
[----:B------:R-:W-:Y:S01]  /*62e0*/  @!P0 F2FP.PACK_AB R62, R62, R61 ;  /* 0x0000003d3e3e823e */ /* 0x000fe200000000ff */
[----:B------:R-:W-:Y:S01]  /*62f0*/  @!P0 FMUL.FTZ R9, R36, R31 ;  /* 0x0000001f24098220 */ /* 0x000fe20000410000 */
[----:B------:R-:W-:Y:S01]  /*6300*/  @!P0 F2FP.PACK_AB R61, R3, R2 ;  /* 0x00000002033d823e */ /* 0x000fe200000000ff */
[----:B------:R-:W-:Y:S01]  /*6310*/  @!P0 FMUL.FTZ R7, R29, R28 ;  /* 0x0000001c1d078220 */ /* 0x000fe20000410000 */
[----:B------:R-:W-:Y:S01]  /*6320*/  @!P0 MOV R32, R62 ;  /* 0x0000003e00208202 */ /* 0x000fe20000000f00 */
[----:B------:R-:W-:Y:S01]  /*6330*/  @!P0 FFMA.FTZ R63, R38, R43, -R63 ;  /* 0x0000002b263f8223 */ /* 0x000fe2000001083f */
[----:B------:R-:W-:Y:S01]  /*6340*/  @!P0 MOV R56, R61 ;  /* 0x0000003d00388202 */ /* 0x000fe20000000f00 */
[----:B------:R-:W-:Y:S01]  /*6350*/  @!P0 FFMA.FTZ R65, R36, R49, -R65 ;  /* 0x0000003124418223 */ /* 0x000fe20000010841 */
[----:B------:R-:W-:Y:S02]  /*6360*/  @!P0 HADD2.F32 R23, -RZ, R23.H1_H1 ;  /* 0x30000017ff178230 */ /* 0x000fe40000004100 */
[----:B------:R-:W-:Y:S01]  /*6370*/  @!P0 F2FP.PACK_AB R63, R64, R63 ;  /* 0x0000003f403f823e */ /* 0x000fe200000000ff */
[--C-:B------:R-:W-:Y:S01]  /*6380*/  @!P0 HADD2.F32 R45, -RZ, R47.reuse.H0_H0 ;  /* 0x2000002fff2d8230 */ /* 0x100fe20000004100 */
[----:B------:R-:W-:Y:S01]  /*6390*/  @!P0 F2FP.PACK_AB R64, R5, R4 ;  /* 0x000000040540823e */ /* 0x000fe200000000ff */
[----:B------:R-:W-:Y:S01]  /*63a0*/  @!P0 FMUL.FTZ R8, R23, R30 ;  /* 0x0000001e17088220 */ /* 0x000fe20000410000 */
[----:B------:R-:W-:Y:S01]  /*63b0*/  @!P0 HADD2.F32 R47, -RZ, R47.H1_H1 ;  /* 0x3000002fff2f8230 */ /* 0x000fe20000004100 */
[----:B------:R-:W-:Y:S01]  /*63c0*/  @!P0 MOV R33, R63 ;  /* 0x0000003f00218202 */ /* 0x000fe20000000f00 */
[C---:B------:R-:W-:Y:S01]  /*63d0*/  @!P0 FFMA.FTZ R7, R45.reuse, R48, R7 ;  /* 0x000000302d078223 */ /* 0x040fe20000010007 */
[----:B------:R-:W-:Y:S01]  /*63e0*/  @!P0 F2FP.PACK_AB R65, R80, R65 ;  /* 0x000000415041823e */ /* 0x000fe200000000ff */
[----:B------:R-:W-:Y:S02]  /*63f0*/  @!P0 FMUL.FTZ R81, R45, R28 ;  /* 0x0000001c2d518220 */ /* 0x000fe40000410000 */
[C---:B------:R-:W-:Y:S01]  /*6400*/  @!P0 FMUL.FTZ R82, R47.reuse, R30 ;  /* 0x0000001e2f528220 */ /* 0x040fe20000410000 */
[----:B------:R-:W-:Y:S01]  /*6410*/  @!P0 MOV R35, R65 ;  /* 0x0000004100238202 */ /* 0x000fe20000000f00 */
[----:B------:R-:W-:Y:S02]  /*6420*/  @!P0 FFMA.FTZ R8, R47, R50, R8 ;  /* 0x000000322f088223 */ /* 0x000fe40000010008 */
[----:B------:R-:W-:Y:S02]  /*6430*/  @!P0 FFMA.FTZ R9, R52, R49, R9 ;  /* 0x0000003134098223 */ /* 0x000fe40000010009 */
[----:B------:R-:W-:Y:S01]  /*6440*/  @!P0 FFMA.FTZ R81, R29, R48, -R81 ;  /* 0x000000301d518223 */ /* 0x000fe20000010851 */
[----:B------:R-:W-:Y:S01]  /*6450*/  @!P0 F2FP.PACK_AB R80, R8, R7 ;  /* 0x000000070850823e */ /* 0x000fe200000000ff */
[----:B------:R-:W-:Y:S02]  /*6460*/  @!P0 FFMA.FTZ R82, R23, R50, -R82 ;  /* 0x0000003217528223 */ /* 0x000fe40000010852 */
[----:B------:R-:W-:Y:S01]  /*6470*/  @!P0 FFMA.FTZ R10, R51, R53, R10 ;  /* 0x00000035330a8223 */ /* 0x000fe2000001000a */
[----:B------:R-:W-:Y:S01]  /*6480*/  @!P0 MOV R58, R80 ;  /* 0x00000050003a8202 */ /* 0x000fe20000000f00 */
[----:B------:R-:W-:Y:S01]  /*6490*/  @!P0 IMAD.MOV.U32 R57, RZ, RZ, R64 ;  /* 0x000000ffff398224 */ /* 0x000fe200078e0040 */
[----:B------:R-:W-:Y:S02]  /*64a0*/  @!P0 F2FP.PACK_AB R82, R82, R81 ;  /* 0x000000515252823e */ /* 0x000fe400000000ff */
[----:B------:R-:W-:Y:S03]  /*64b0*/  @!P0 F2FP.PACK_AB R81, R10, R9 ;  /* 0x000000090a51823e */ /* 0x000fe600000000ff */
[----:B------:R-:W-:Y:S01]  /*64c0*/  @!P0 IMAD.MOV.U32 R34, RZ, RZ, R82 ;  /* 0x000000ffff228224 */ /* 0x000fe200078e0052 */
[----:B------:R-:W-:Y:S02]  /*64d0*/  @!P0 MOV R59, R81 ;  /* 0x00000051003b8202 */ /* 0x000fe40000000f00 */
[C---:B--2---:R-:W-:Y:S04]  /*64e0*/  LEA R62, P0, R121.reuse, R54, 0x1 ;  /* 0x00000036793e7211 */ /* 0x044fe800078008ff */
[----:B----4-:R-:W-:Y:S02]  /*64f0*/  LEA.HI.X R63, R121, R55, R118, 0x1, P0 ;  /* 0x00000037793f7211 */ /* 0x010fe400000f0c76 */
[C---:B------:R-:W-:Y:S03]  /*6500*/  ISETP.GE.AND P0, PT, R60.reuse, c[0x0][0x1d4], PT ;  /* 0x000075003c007a0c */ /* 0x040fe60003f06270 */
[----:B------:R1:W-:Y:S10]  /*6510*/  ST.E.128 [R62.64], R32 ;  /* 0x000000203e007985 */ /* 0x0003f4000c101d1a */
[----:B------:R-:W-:Y:S05]  /*6520*/  @!P0 IMAD.WIDE R60, R60, 0x2, R54 ;  /* 0x000000023c3c8825 */ /* 0x000fea00078e0236 */
[----:B------:R1:W-:Y:S02]  /*6530*/  @!P0 ST.E.128 [R60.64], R56 ;  /* 0x000000383c008985 */ /* 0x0003e4000c101d1a */
.L_x_1646:
[----:B------:R-:W-:Y:S05]  /*6540*/  BSYNC B0 ;  /* 0x0000000000007941 */ /* 0x000fea0003800000 */
.L_x_1645:
[----:B------:R-:W-:Y:S11]  /*6550*/  ISETP.GE.AND P0, PT, R14, c[0x0][0x1d4], PT ;  /* 0x000075000e007a0c */ /* 0x000ff60003f06270 */
[----:B------:R-:W-:Y:S02]  /*6560*/  @!UPT UIADD3 URZ, URZ, URZ, URZ ;  /* 0x0000003f3f3ff290 */ /* 0x000fe4000fffe03f */
[----:B------:R-:W-:-:S05]  /*6570*/  @P0 BRA `(.L_x_1630) ;  /* 0x00000b3000000947 */ /* 0x000fca0003800000 */
[----:B------:R-:W-:Y:S01]  /*6580*/  SEL R71, R66, R71, !P2 ;  /* 0x0000004742477207 */ /* 0x000fe20005000000 */
[----:B------:R-:W5:Y:S01]  /*6590*/  LDS.128 R28, [R124+0xa080] ;  /* 0x00a080007c1c7984 */ /* 0x000f620000000c00 */
[C---:B-12---:R-:W-:Y:S02]  /*65a0*/  LEA R56, P0, R128.reuse, R54, 0x1 ;  /* 0x0000003680387211 */ /* 0x046fe400078008ff */
        /* <DEDUP_REMOVED lines=11> */
[--C-:B------:R-:W-:Y:S01]  /*6660*/  @!P0 HADD2.F32 R42, -RZ, R69.reuse.H0_H0 ;  /* 0x20000045ff2a8230 */ /* 0x100fe20000004100 */
[----:B------:R-:W-:Y:S01]  /*6670*/  LOP3.LUT R58, R59, R106, RZ, 0x3c, !PT ;  /* 0x0000006a3b3a7212 */ /* 0x000fe200078e3cff */
[----:B------:R-:W-:Y:S01]  /*6680*/  @!P0 HADD2.F32 R46, -RZ, R69.H1_H1 ;  /* 0x30000045ff2e8230 */ /* 0x000fe20000004100 */
[----:B------:R-:W-:Y:S01]  /*6690*/  @!P0 SHF.R.U64 R32, R24, 0x10, R25 ;  /* 0x0000001018208819 */ /* 0x000fe20000001219 */
[----:B------:R-:W-:Y:S01]  /*66a0*/  IMAD R35, R36, 0xc00, R11 ;  /* 0x00000c0024237824 */ /* 0x000fe200078e020b */
[----:B------:R-:W-:Y:S02]  /*66b0*/  @!P0 SHF.R.U32.HI R24, RZ, 0x10, R27 ;  /* 0x00000010ff188819 */ /* 0x000fe4000001161b */
[----:B------:R-:W-:Y:S01]  /*66c0*/  @!P0 SHF.R.U64 R39, R72, 0x10, R73 ;  /* 0x0000001048278819 */ /* 0x000fe20000001249 */
[----:B------:R-:W-:Y:S01]  /*66d0*/  IMAD.IADD R58, R35, 0x1, R58 ;  /* 0x00000001233a7824 */ /* 0x000fe200078e023a */
[----:B------:R-:W-:Y:S01]  /*66e0*/  @!P0 HADD2.F32 R33, -RZ, R32.H0_H0 ;  /* 0x20000020ff218230 */ /* 0x000fe20000004100 */
[----:B------:R-:W-:Y:S01]  /*66f0*/  @!P0 SHF.R.U64 R23, R26, 0x10, R27 ;  /* 0x000000101a178819 */ /* 0x000fe2000000121b */
[----:B------:R-:W-:Y:S01]  /*6700*/  @!P0 HADD2.F32 R27, -RZ, R22.H1_H1 ;  /* 0x30000016ff1b8230 */ /* 0x000fe20000004100 */
[----:B------:R-:W-:Y:S01]  /*6710*/  @!P0 SHF.R.U32.HI R25, RZ, 0x10, R25 ;  /* 0x00000010ff198819 */ /* 0x000fe20000011619 */
[----:B------:R-:W-:Y:S01]  /*6720*/  @!P0 HADD2.F32 R39, -RZ, R39.H0_H0 ;  /* 0x20000027ff278230 */ /* 0x000fe20000004100 */
[----:B------:R-:W-:Y:S01]  /*6730*/  SHF.L.U32 R52, R58, 0x1, RZ ;  /* 0x000000013a347819 */ /* 0x000fe200000006ff */
[----:B-----5:R-:W-:Y:S02]  /*6740*/  @!P0 IMAD.MOV.U32 R34, RZ, RZ, R28 ;  /* 0x000000ffff228224 */ /* 0x020fe400078e001c */
[----:B------:R-:W-:Y:S01]  /*6750*/  @!P0 HADD2.F32 R25, -RZ, R25.H0_H0 ;  /* 0x20000019ff198230 */ /* 0x000fe20000004100 */
[----:B------:R-:W-:Y:S01]  /*6760*/  @!P0 SHF.R.U32.HI R72, RZ, 0x10, R73 ;  /* 0x00000010ff488819 */ /* 0x000fe20000011649 */
[----:B------:R-:W1:Y:S01]  /*6770*/  LDS.128 R48, [R52+0xa080] ;  /* 0x00a0800034307984 */ /* 0x000e620000000c00 */
[--C-:B------:R-:W-:Y:S01]  /*6780*/  @!P0 SHF.R.U32.HI R47, RZ, 0x10, R75.reuse ;  /* 0x00000010ff2f8819 */ /* 0x100fe2000001164b */
[--C-:B------:R-:W-:Y:S01]  /*6790*/  @!P0 HADD2.F32 R26, -RZ, R34.reuse.H0_H0 ;  /* 0x20000022ff1a8230 */ /* 0x100fe20000004100 */
[----:B------:R-:W-:Y:S01]  /*67a0*/  @!P0 SHF.R.U64 R44, R74, 0x10, R75 ;  /* 0x000000104a2c8819 */ /* 0x000fe2000000124b */
        /* <DEDUP_REMOVED lines=9> */
[----:B------:R-:W-:Y:S03]  /*6840*/  @!P0 HADD2.F32 R38, -RZ, R38.H1_H1 ;  /* 0x30000026ff268230 */ /* 0x000fe60000004100 */
[----:B------:R-:W-:Y:S02]  /*6850*/  @!P0 FFMA.FTZ R2, R36, R37, R2 ;  /* 0x0000002524028223 */ /* 0x000fe40000010002 */
[----:B------:R-:W-:Y:S02]  /*6860*/  @!P0 FMUL.FTZ R59, R38, R33 ;  /* 0x00000021263b8220 */ /* 0x000fe40000410000 */
[----:B------:R-:W-:Y:S01]  /*6870*/  @!P0 FMUL.FTZ R52, R36, R27 ;  /* 0x0000001b24348220 */ /* 0x000fe20000410000 */
[----:B------:R-:W-:Y:S01]  /*6880*/  @!P0 HADD2.F32 R36, -RZ, R70.H0_H0 ;  /* 0x20000046ff248230 */ /* 0x000fe20000004100 */
[----:B------:R-:W-:Y:S01]  /*6890*/  @!P0 FFMA.FTZ R59, R32, R39, -R59 ;  /* 0x00000027203b8223 */ /* 0x000fe2000001083b */
[----:B------:R-:W-:Y:S01]  /*68a0*/  @!P0 MOV R32, R29 ;  /* 0x0000001d00208202 */ /* 0x000fe20000000f00 */
[----:B------:R-:W-:Y:S01]  /*68b0*/  @!P0 FFMA.FTZ R3, R38, R39, R3 ;  /* 0x0000002726038223 */ /* 0x000fe20000010003 */
[----:B------:R-:W-:Y:S01]  /*68c0*/  @!P0 HADD2.F32 R38, -RZ, R40.H1_H1 ;  /* 0x30000028ff268230 */ /* 0x000fe20000004100 */
[----:B------:R-:W-:Y:S01]  /*68d0*/  @!P0 FFMA.FTZ R52, R26, R37, -R52 ;  /* 0x000000251a348223 */ /* 0x000fe20000010834 */
[----:B------:R-:W-:Y:S02]  /*68e0*/  @!P0 HADD2.F32 R26, -RZ, R22.H0_H0 ;  /* 0x20000016ff1a8230 */ /* 0x000fe40000004100 */
[----:B------:R-:W-:Y:S01]  /*68f0*/  @!P0 HADD2.F32 R22, -RZ, R32.H1_H1 ;  /* 0x30000020ff168230 */ /* 0x000fe20000004100 */
[-C--:B------:R-:W-:Y:S01]  /*6900*/  @!P0 FMUL.FTZ R61, R38, R25.reuse ;  /* 0x00000019263d8220 */ /* 0x080fe20000410000 */
[----:B------:R-:W-:Y:S01]  /*6910*/  @!P0 HADD2.F32 R39, -RZ, R72.H0_H0 ;  /* 0x20000048ff278230 */ /* 0x000fe20000004100 */
[----:B------:R-:W-:Y:S01]  /*6920*/  @!P0 F2FP.PACK_AB R59, R59, R52 ;  /* 0x000000343b3b823e */ /* 0x000fe200000000ff */
[----:B------:R-:W-:Y:S01]  /*6930*/  @!P0 HADD2.F32 R37, -RZ, R40.H0_H0 ;  /* 0x20000028ff258230 */ /* 0x000fe20000004100 */
[----:B------:R-:W-:Y:S01]  /*6940*/  @!P0 IMAD.MOV.U32 R40, RZ, RZ, R51 ;  /* 0x000000ffff288224 */ /* 0x000fe200078e0033 */
[----:B------:R-:W-:Y:S01]  /*6950*/  @!P0 HADD2.F32 R27, -RZ, R32.H0_H0 ;  /* 0x20000020ff1b8230 */ /* 0x000fe20000004100 */
[C---:B------:R-:W-:Y:S01]  /*6960*/  @!P0 FMUL.FTZ R5, R22.reuse, R25 ;  /* 0x0000001916058220 */ /* 0x040fe20000410000 */
[----:B------:R-:W-:Y:S01]  /*6970*/  @!P0 MOV R28, R59 ;  /* 0x0000003b001c8202 */ /* 0x000fe20000000f00 */
[----:B------:R-:W-:Y:S01]  /*6980*/  @!P0 FFMA.FTZ R61, R22, R39, -R61 ;  /* 0x00000027163d8223 */ /* 0x000fe2000001083d */
[----:B------:R-:W-:Y:S01]  /*6990*/  @!P0 MOV R22, R31 ;  /* 0x0000001f00168202 */ /* 0x000fe20000000f00 */
[-C--:B------:R-:W-:Y:S01]  /*69a0*/  @!P0 FMUL.FTZ R58, R37, R26.reuse ;  /* 0x0000001a253a8220 */ /* 0x080fe20000410000 */
[----:B------:R-:W-:Y:S01]  /*69b0*/  @!P0 HADD2.F32 R25, -RZ, R24.H0_H0 ;  /* 0x20000018ff198230 */ /* 0x000fe20000004100 */
[C---:B------:R-:W-:Y:S01]  /*69c0*/  @!P0 FMUL.FTZ R4, R27.reuse, R26 ;  /* 0x0000001a1b048220 */ /* 0x040fe20000410000 */
[----:B------:R-:W-:Y:S01]  /*69d0*/  @!P0 HADD2.F32 R45, -RZ, R40.H1_H1 ;  /* 0x30000028ff2d8230 */ /* 0x000fe20000004100 */
[-C--:B------:R-:W-:Y:S01]  /*69e0*/  @!P0 FFMA.FTZ R58, R27, R36.reuse, -R58 ;  /* 0x000000241b3a8223 */ /* 0x080fe2000001083a */
[--C-:B------:R-:W-:Y:S01]  /*69f0*/  @!P0 HADD2.F32 R27, -RZ, R22.reuse.H0_H0 ;  /* 0x20000016ff1b8230 */ /* 0x100fe20000004100 */
[----:B------:R-:W-:Y:S01]  /*6a00*/  @!P0 FFMA.FTZ R4, R37, R36, R4 ;  /* 0x0000002425048223 */ /* 0x000fe20000010004 */
[----:B------:R-:W-:Y:S01]  /*6a10*/  @!P0 HADD2.F32 R22, -RZ, R22.H1_H1 ;  /* 0x30000016ff168230 */ /* 0x000fe20000004100 */
[----:B------:R-:W-:Y:S01]  /*6a20*/  @!P0 FMUL.FTZ R63, R45, R25 ;  /* 0x000000192d3f8220 */ /* 0x000fe20000410000 */
[--C-:B------:R-:W-:Y:S01]  /*6a30*/  @!P0 HADD2.F32 R26, -RZ, R17.reuse.H1_H1 ;  /* 0x30000011ff1a8230 */ /* 0x100fe20000004100 */
[----:B------:R-:W-:Y:S01]  /*6a40*/  @!P0 FFMA.FTZ R5, R38, R39, R5 ;  /* 0x0000002726058223 */ /* 0x000fe20000010005 */
[----:B------:R-:W-:Y:S01]  /*6a50*/  @!P0 HADD2.F32 R24, -RZ, R17.H0_H0 ;  /* 0x20000011ff188230 */ /* 0x000fe20000004100 */
[----:B------:R-:W-:Y:S01]  /*6a60*/  @!P0 IMAD.MOV.U32 R17, RZ, RZ, R30 ;  /* 0x000000ffff118224 */ /* 0x000fe200078e001e */
[----:B------:R-:W-:Y:S01]  /*6a70*/  @!P0 F2FP.PACK_AB R58, R61, R58 ;  /* 0x0000003a3d3a823e */ /* 0x000fe200000000ff */
[C---:B------:R-:W-:Y:S01]  /*6a80*/  @!P0 FMUL.FTZ R10, R22.reuse, R25 ;  /* 0x00000019160a8220 */ /* 0x040fe20000410000 */
[----:B------:R-:W-:Y:S01]  /*6a90*/  @!P0 HADD2.F32 R43, -RZ, R40.H0_H0 ;  /* 0x20000028ff2b8230 */ /* 0x000fe20000004100 */
[----:B------:R-:W-:Y:S01]  /*6aa0*/  @!P0 FFMA.FTZ R63, R22, R47, -R63 ;  /* 0x0000002f163f8223 */ /* 0x000fe2000001083f */
[----:B------:R-:W-:Y:S01]  /*6ab0*/  @!P0 HADD2.F32 R40, -RZ, R41.H0_H0 ;  /* 0x20000029ff288230 */ /* 0x000fe20000004100 */
[-C--:B------:R-:W-:Y:S01]  /*6ac0*/  @!P0 FMUL.FTZ R9, R27, R26.reuse ;  /* 0x0000001a1b098220 */ /* 0x080fe20000410000 */
[----:B------:R-:W-:Y:S01]  /*6ad0*/  @!P0 HADD2.F32 R22, -RZ, R23.H0_H0 ;  /* 0x20000017ff168230 */ /* 0x000fe20000004100 */
[----:B------:R-:W-:Y:S01]  /*6ae0*/  @!P0 FMUL.FTZ R60, R43, R26 ;  /* 0x0000001a2b3c8220 */ /* 0x000fe20000410000 */
[----:B------:R-:W-:Y:S01]  /*6af0*/  @!P0 HADD2.F32 R41, -RZ, R41.H1_H1 ;  /* 0x30000029ff298230 */ /* 0x000fe20000004100 */
[C---:B------:R-:W-:Y:S01]  /*6b00*/  @!P0 FMUL.FTZ R62, R40.reuse, R24 ;  /* 0x00000018283e8220 */ /* 0x040fe20000410000 */
[----:B------:R-:W-:Y:S01]  /*6b10*/  @!P0 MOV R29, R58 ;  /* 0x0000003a001d8202 */ /* 0x000fe20000000f00 */
[----:B------:R-:W-:Y:S01]  /*6b20*/  @!P0 FFMA.FTZ R60, R27, R46, -R60 ;  /* 0x0000002e1b3c8223 */ /* 0x000fe2000001083c */
[----:B------:R-:W-:Y:S01]  /*6b30*/  @!P0 F2FP.PACK_AB R61, R5, R4 ;  /* 0x00000004053d823e */ /* 0x000fe200000000ff */
[----:B------:R-:W-:Y:S01]  /*6b40*/  @!P0 FMUL.FTZ R65, R41, R22 ;  /* 0x0000001629418220 */ /* 0x000fe20000410000 */
[----:B------:R-:W-:Y:S01]  /*6b50*/  @!P0 F2FP.PACK_AB R52, R3, R2 ;  /* 0x000000020334823e */ /* 0x000fe200000000ff */
[--C-:B------:R-:W-:Y:S01]  /*6b60*/  @!P0 HADD2.F32 R23, -RZ, R17.reuse.H0_H0 ;  /* 0x20000011ff178230 */ /* 0x100fe20000004100 */
[----:B------:R-:W-:Y:S01]  /*6b70*/  @!P0 F2FP.PACK_AB R60, R63, R60 ;  /* 0x0000003c3f3c823e */ /* 0x000fe200000000ff */
[----:B------:R-:W-:Y:S01]  /*6b80*/  @!P0 IMAD.MOV.U32 R49, RZ, RZ, R61 ;  /* 0x000000ffff318224 */ /* 0x000fe200078e003d */
[----:B------:R-:W-:Y:S01]  /*6b90*/  @!P0 HADD2.F32 R17, -RZ, R17.H1_H1 ;  /* 0x30000011ff118230 */ /* 0x000fe20000004100 */
[----:B------:R-:W-:Y:S01]  /*6ba0*/  @!P0 MOV R48, R52 ;  /* 0x0000003400308202 */ /* 0x000fe20000000f00 */
[C---:B------:R-:W-:Y:S01]  /*6bb0*/  @!P0 FFMA.FTZ R62, R23.reuse, R42, -R62 ;  /* 0x0000002a173e8223 */ /* 0x040fe2000001083e */
[----:B------:R-:W-:Y:S01]  /*6bc0*/  @!P0 MOV R31, R60 ;  /* 0x0000003c001f8202 */ /* 0x000fe20000000f00 */
[----:B------:R-:W-:Y:S02]  /*6bd0*/  @!P0 FMUL.FTZ R7, R23, R24 ;  /* 0x0000001817078220 */ /* 0x000fe40000410000 */
[C---:B------:R-:W-:Y:S02]  /*6be0*/  @!P0 FFMA.FTZ R65, R17.reuse, R44, -R65 ;  /* 0x0000002c11418223 */ /* 0x040fe40000010841 */
[----:B------:R-:W-:Y:S02]  /*6bf0*/  @!P0 FMUL.FTZ R8, R17, R22 ;  /* 0x0000001611088220 */ /* 0x000fe40000410000 */
[----:B------:R-:W-:Y:S01]  /*6c00*/  @!P0 FFMA.FTZ R7, R40, R42, R7 ;  /* 0x0000002a28078223 */ /* 0x000fe20000010007 */
[----:B------:R-:W-:Y:S01]  /*6c10*/  @!P0 F2FP.PACK_AB R65, R65, R62 ;  /* 0x0000003e4141823e */ /* 0x000fe200000000ff */
[----:B------:R-:W-:Y:S02]  /*6c20*/  @!P0 FFMA.FTZ R8, R41, R44, R8 ;  /* 0x0000002c29088223 */ /* 0x000fe40000010008 */
[----:B------:R-:W-:Y:S02]  /*6c30*/  @!P0 FFMA.FTZ R9, R43, R46, R9 ;  /* 0x0000002e2b098223 */ /* 0x000fe40000010009 */
        /* <DEDUP_REMOVED lines=14> */
.L_x_1616:
[----:B------:R1:W2:Y:S01]  /*6d20*/  SHFL.IDX PT, R5, R133, RZ, 0x181f ;  /* 0x00181fff85057589 */ /* 0x0002a200000e0000 */
[----:B------:R-:W-:Y:S01]  /*6d30*/  UIMAD UR5, UR6, -0x30, UR4 ;  /* 0xffffffd0060578a4 */ /* 0x000fe2000f8e0204 */
[----:B------:R-:W-:Y:S02]  /*6d40*/  BSSY B0, `(.L_x_1647) ;  /* 0x000001d000007945 */ /* 0x000fe40003800000 */
[----:B------:R1:W3:Y:S01]  /*6d50*/  SHFL.IDX PT, R3, R150, RZ, 0x181f ;  /* 0x00181fff96037589 */ /* 0x0002e200000e0000 */
[----:B------:R-:W-:Y:S04]  /*6d60*/  UISETP.LT.AND UP0, UPT, UR5, 0x30, UPT ;  /* 0x000000300500788c */ /* 0x000fe8000bf01270 */
[----:B------:R-:W-:Y:S06]  /*6d70*/  USEL UR31, UR5, 0x30, UP0 ;  /* 0x00000030051f7887 */ /* 0x000fec0008000000 */
[----:B------:R-:W-:Y:S04]  /*6d80*/  IADD3 R2, -R16, UR31, RZ ;  /* 0x0000001f10027c10 */ /* 0x000fe8000fffe1ff */
[----:B------:R-:W-:Y:S11]  /*6d90*/  ISETP.GE.AND P0, PT, R2, 0x1, PT ;  /* 0x000000010200780c */ /* 0x000ff60003f06270 */
[----:B------:R-:W-:Y:S02]  /*6da0*/  @!UPT UIADD3 URZ, URZ, URZ, URZ ;  /* 0x0000003f3f3ff290 */ /* 0x000fe4000fffe03f */
[----:B------:R-:W-:-:S05]  /*6db0*/  @!P0 BRA `(.L_x_1648) ;  /* 0x0000015000008947 */ /* 0x000fca0003800000 */
[----:B-123--:R-:W-:Y:S02]  /*6dc0*/  ISETP.GE.AND P0, PT, R18, c[0x0][0x1d4], PT ;  /* 0x0000750012007a0c */ /* 0x00efe40003f06270 */
        /* <DEDUP_REMOVED lines=20> */
.L_x_1648:
[----:B-123--:R-:W-:Y:S05]  /*6f10*/  BSYNC B0 ;  /* 0x0000000000007941 */ /* 0x00efea0003800000 */
.L_x_1647:
[----:B------:R-:W1:Y:S01]  /*6f20*/  SHFL.IDX PT, R133, R133, 0x1, 0x181f ;  /* 0x00381f0085857f89 */ /* 0x000e6200000e0000 */
[----:B------:R-:W-:Y:S03]  /*6f30*/  ISETP.GE.AND P0, PT, R2, 0x21, PT ;  /* 0x000000210200780c */ /* 0x000fe60003f06270 */
[----:B------:R2:W3:Y:S10]  /*6f40*/  SHFL.IDX PT, R3, R150, 0x1, 0x181f ;  /* 0x00381f0096037f89 */ /* 0x0004f400000e0000 */
[----:B------:R-:W-:-:S05]  /*6f50*/  @!P0 BRA `(.L_x_1630) ;  /* 0x0000015000008947 */ /* 0x000fca0003800000 */
[----:B------:R-:W-:Y:S02]  /*6f60*/  ISETP.GE.AND P0, PT, R18, c[0x0][0x1d4], PT ;  /* 0x0000750012007a0c */ /* 0x000fe40003f06270 */
[----:B------:R-:W-:Y:S11]  /*6f70*/  ISETP.GE.AND P4, PT, R14, c[0x0][0x1d4], PT ;  /* 0x000075000e007a0c */ /* 0x000ff60003f86270 */
[----:B------:R-:W4:Y:S01]  /*6f80*/  @!P0 LDS.128 R36, [R96+0xb080] ;  /* 0x00b0800060248984 */ /* 0x000f220000000c00 */
[C---:B---3--:R-:W-:Y:S04]  /*6f90*/  @!P0 LEA R22, P3, R18.reuse, R3, 0x1 ;  /* 0x0000000312168211 */ /* 0x048fe800078608ff */
[----:B-1----:R-:W-:Y:S02]  /*6fa0*/  @!P0 LEA.HI.X R23, R18, R133, R19, 0x1, P3 ;  /* 0x0000008512178211 */ /* 0x002fe400018f0c13 */
[C---:B------:R-:W-:Y:S04]  /*6fb0*/  @!P4 LEA R8, P3, R112.reuse, R3, 0x1 ;  /* 0x000000037008c211 */ /* 0x040fe800078608ff */
[----:B------:R-:W-:Y:S02]  /*6fc0*/  @!P4 LEA.HI.X R9, R112, R133, R119, 0x1, P3 ;  /* 0x000000857009c211 */ /* 0x000fe400018f0c77 */
[----:B------:R-:W-:Y:S11]  /*6fd0*/  ISETP.GE.AND P3, PT, R100, c[0x0][0x1d4], PT ;  /* 0x0000750064007a0c */ /* 0x000ff60003f66270 */
[----:B------:R-:W-:Y:S02]  /*6fe0*/  @!UPT UIADD3 URZ, URZ, URZ, URZ ;  /* 0x0000003f3f3ff290 */ /* 0x000fe4000fffe03f */
[C---:B------:R-:W-:Y:S04]  /*6ff0*/  @!P3 LEA R4, P5, R110.reuse, R3, 0x1 ;  /* 0x000000036e04b211 */ /* 0x040fe800078a08ff */
[----:B------:R-:W-:Y:S01]  /*7000*/  @!P3 LEA.HI.X R5, R110, R133, R109, 0x1, P5 ;  /* 0x000000856e05b211 */ /* 0x000fe200028f0c6d */
        /* <DEDUP_REMOVED lines=10> */
.L_x_1630:
[----:B------:R-:W-:Y:S05]  /*70b0*/  BSYNC B2 ;  /* 0x0000000000027941 */ /* 0x000fea0003800000 */
.L_x_1615:
[----:B-12---:R-:W-:Y:S01]  /*70c0*/  IADD3 R2, -R16, UR31, RZ ;  /* 0x0000001f10027c10 */ /* 0x006fe2000fffe1ff */
[----:B---3--:R-:W-:Y:S01]  /*70d0*/  IMAD.U32 R3, RZ, RZ, UR6 ;  /* 0x00000006ff037e24 */ /* 0x008fe2000f8e00ff */
[----:B------:R-:W-:Y:S01]  /*70e0*/  P2R R4, PR, RZ, 0x2 ;  /* 0x00000002ff047803 */ /* 0x000fe20000000000 */
[----:B------:R-:W-:Y:S01]  /*70f0*/  BSSY B0, `(.L_x_1649) ;  /* 0x000004c000007945 */ /* 0x000fe20003800000 */
[----:B------:R-:W-:Y:S01]  /*7100*/  ISETP.GE.AND P3, PT, R2, 0x21, PT ;  /* 0x000000210200780c */ /* 0x000fe20003f66270 */
[----:B------:R-:W-:Y:S01]  /*7110*/  IMAD.WIDE R8, R3, 0x30, R134 ;  /* 0x0000003003087825 */ /* 0x000fe200078e0286 */
[----:B------:R-:W-:Y:S02]  /*7120*/  ISETP.NE.AND P1, PT, R104, RZ, PT ;  /* 0x000000ff6800720c */ /* 0x000fe40003f25270 */
[----:B------:R-:W-:Y:S02]  /*7130*/  ISETP.NE.AND P6, PT, R102, RZ, PT ;  /* 0x000000ff6600720c */ /* 0x000fe40003fc5270 */
[----:B------:R-:W-:Y:S07]  /*7140*/  ISETP.NE.AND P5, PT, R101, RZ, PT ;  /* 0x000000ff6500720c */ /* 0x000fee0003fa5270 */
[----:B------:R-:W-:Y:S05]  /*7150*/  @P3 IADD3 R5, P0, R8, 0x20, RZ ;  /* 0x0000002008053810 */ /* 0x000fea0007f1e0ff */
[----:B------:R-:W-:Y:S01]  /*7160*/  @P3 IMAD.X R3, RZ, RZ, R9, P0 ;  /* 0x000000ffff033224 */ /* 0x000fe200000e0609 */
[----:B------:R-:W-:Y:S03]  /*7170*/  ISETP.GE.AND P0, PT, R2, 0x1, PT ;  /* 0x000000010200780c */ /* 0x000fe60003f06270 */
[----:B------:R-:W-:Y:S04]  /*7180*/  @P3 IMAD R10, R3, c[0x0][0x258], RZ ;  /* 0x00009600030a3a24 */ /* 0x000fe800078e02ff */
[----:B------:R-:W-:Y:S06]  /*7190*/  @P3 IMAD R10, R5, c[0x0][0x25c], R10 ;  /* 0x00009700050a3a24 */ /* 0x000fec00078e020a */
[----:B------:R-:W-:Y:S01]  /*71a0*/  @P0 MOV R23, R115 ;  /* 0x0000007300170202 */ /* 0x000fe20000000f00 */
[----:B------:R-:W-:Y:S02]  /*71b0*/  @P0 IMAD R2, R9, c[0x0][0x258], RZ ;  /* 0x0000960009020a24 */ /* 0x000fe400078e02ff */
[----:B------:R-:W-:Y:S02]  /*71c0*/  @P0 IMAD.MOV.U32 R22, RZ, RZ, R136 ;  /* 0x000000ffff160224 */ /* 0x000fe400078e0088 */
[C---:B------:R-:W-:Y:S02]  /*71d0*/  @P0 IMAD R2, R8.reuse, c[0x0][0x25c], R2 ;  /* 0x0000970008020a24 */ /* 0x040fe400078e0202 */
[----:B------:R-:W-:Y:S04]  /*71e0*/  @P0 IMAD.WIDE.U32 R22, R8, c[0x0][0x258], R22 ;  /* 0x0000960008160a25 */ /* 0x000fe800078e0016 */
[----:B------:R-:W-:Y:S01]  /*71f0*/  @P0 IMAD.IADD R2, R23, 0x1, R2 ;  /* 0x0000000117020824 */ /* 0x000fe200078e0202 */
[C---:B------:R-:W-:Y:S04]  /*7200*/  @P0 LEA R8, P4, R22.reuse, c[0x0][0x250], 0x1 ;  /* 0x0000940016080a11 */ /* 0x040fe800078808ff */
[----:B------:R-:W-:Y:S01]  /*7210*/  @P0 LEA.HI.X R9, R22, c[0x0][0x254], R2, 0x1, P4 ;  /* 0x0000950016090a11 */ /* 0x000fe200020f0c02 */
[----:B------:R-:W-:Y:S02]  /*7220*/  IMAD R2, R130, c[0x0][0x208], RZ ;  /* 0x0000820082027a24 */ /* 0x000fe400078e02ff */
[C---:B------:R-:W-:Y:S02]  /*7230*/  IMAD.WIDE.U32 R22, R131.reuse, c[0x0][0x208], RZ ;  /* 0x0000820083167a25 */ /* 0x040fe400078e00ff */
[----:B------:R-:W-:Y:S01]  /*7240*/  @!PT LDS RZ, [RZ] ;  /* 0x00000000fffff984 */ /* 0x000fe20000000800 */
[----:B------:R-:W-:Y:S01]  /*7250*/  @!PT LDS RZ, [RZ] ;  /* 0x00000000fffff984 */ /* 0x000fe20000000800 */
[----:B------:R-:W-:Y:S01]  /*7260*/  @!PT LDS RZ, [RZ] ;  /* 0x00000000fffff984 */ /* 0x000fe20000000800 */
[----:B------:R1:W-:Y:S02]  /*7270*/  @P0 LDGSTS.E.BYPASS.LTC128B.128 [R96+0x4080], [R8.64], !P1 ;  /* 0x0408000008600fae */ /* 0x0003e4000c901d5a */
[----:B------:R-:W-:Y:S04]  /*7280*/  IMAD R2, R131, c[0x0][0x20c], R2 ;  /* 0x0000830083027a24 */ /* 0x000fe800078e0202 */
[----:B------:R-:W-:Y:S02]  /*7290*/  IMAD.IADD R23, R23, 0x1, R2 ;  /* 0x0000000117177824 */ /* 0x000fe400078e0202 */
[----:B------:R-:W-:Y:S02]  /*72a0*/  IMAD R2, R129, c[0x0][0x218], RZ ;  /* 0x0000860081027a24 */ /* 0x000fe400078e02ff */
[C---:B------:R-:W-:Y:S04]  /*72b0*/  IMAD.WIDE.U32 R22, R132.reuse, c[0x0][0x218], R22 ;  /* 0x0000860084167a25 */ /* 0x040fe800078e0016 */
[----:B------:R-:W-:Y:S01]  /*72c0*/  IMAD R2, R132, c[0x0][0x21c], R2 ;  /* 0x0000870084027a24 */ /* 0x000fe200078e0202 */
[----:B------:R-:W-:Y:S02]  /*72d0*/  IADD3 R7, P4, R22, UR48, RZ ;  /* 0x0000003016077c10 */ /* 0x000fe4000ff9e0ff */
[----:B------:R-:W-:Y:S02]  /*72e0*/  @P3 MOV R22, R136 ;  /* 0x0000008800163202 */ /* 0x000fe40000000f00 */
[----:B------:R-:W-:Y:S01]  /*72f0*/  IADD3.X R2, R23, UR45, R2, P4, !PT ;  /* 0x0000002d17027c10 */ /* 0x000fe2000a7fe402 */
[----:B------:R-:W-:Y:S04]  /*7300*/  @P3 IMAD.MOV.U32 R23, RZ, RZ, R115 ;  /* 0x000000ffff173224 */ /* 0x000fe800078e0073 */
[----:B------:R-:W-:Y:S05]  /*7310*/  @P3 IMAD.WIDE.U32 R22, R5, c[0x0][0x258], R22 ;  /* 0x0000960005163a25 */ /* 0x000fea00078e0016 */
[C---:B------:R-:W-:Y:S02]  /*7320*/  @P3 LEA R24, P4, R22.reuse, c[0x0][0x250], 0x1 ;  /* 0x0000940016183a11 */ /* 0x040fe400078808ff */
[----:B------:R-:W-:Y:S04]  /*7330*/  @P3 IADD3 R10, R23, R10, RZ ;  /* 0x0000000a170a3210 */ /* 0x000fe80007ffe0ff */
[----:B------:R-:W-:Y:S02]  /*7340*/  @P3 LEA.HI.X R25, R22, c[0x0][0x254], R10, 0x1, P4 ;  /* 0x0000950016193a11 */ /* 0x000fe400020f0c0a */
[C---:B------:R-:W-:Y:S04]  /*7350*/  LEA R3, P4, R7.reuse, c[0x0][0x1f8], 0x1 ;  /* 0x00007e0007037a11 */ /* 0x040fe800078808ff */
[----:B------:R-:W-:Y:S01]  /*7360*/  LEA.HI.X R2, R7, c[0x0][0x1fc], R2, 0x1, P4 ;  /* 0x00007f0007027a11 */ /* 0x000fe200020f0c02 */
[----:B------:R1:W2:Y:S01]  /*7370*/  SHFL.IDX PT, R5, R3, RZ, 0x181f ;  /* 0x00181fff03057589 */ /* 0x0002a200000e0000 */
        /* <DEDUP_REMOVED lines=10> */
[----:B------:R-:W0:Y:S01]  /*7420*/  LDGDEPBAR ;  /* 0x00000000000079af */ /* 0x000e220000000000 */
[----:B------:R-:W-:Y:S04]  /*7430*/  DEPBAR.LE SB0, 0x0 ;  /* 0x000080000000791a */ /* 0x000fe80000000000 */
[----:B------:R-:W-:Y:S06]  /*7440*/  BAR.SYNC.DEFER_BLOCKING 0x0 ;  /* 0x0000000000007b1d */ /* 0x000fec0000010000 */
        /* <DEDUP_REMOVED lines=22> */
.L_x_1650:
[----:B-123--:R-:W-:Y:S05]  /*75b0*/  BSYNC B0 ;  /* 0x0000000000007941 */ /* 0x00efea0003800000 */
.L_x_1649:
[----:B------:R1:W2:Y:S01]  /*75c0*/  SHFL.IDX PT, R5, R2, 0x1, 0x181f ;  /* 0x00381f0002057f89 */ /* 0x0002a200000e0000 */
[----:B------:R-:W-:Y:S03]  /*75d0*/  BSSY B0, `(.L_x_1651) ;  /* 0x0000018000007945 */ /* 0x000fe60003800000 */
[----:B------:R-:W3:Y:S01]  /*75e0*/  SHFL.IDX PT, R3, R3, 0x1, 0x181f ;  /* 0x00381f0003037f89 */ /* 0x000ee200000e0000 */
[----:B------:R-:W-:-:S05]  /*75f0*/  @!P3 BRA `(.L_x_1652) ;  /* 0x000001500000b947 */ /* 0x000fca0003800000 */
[----:B------:R-:W-:Y:S02]  /*7600*/  ISETP.GE.AND P0, PT, R18, c[0x0][0x1d4], PT ;  /* 0x0000750012007a0c */ /* 0x000fe40003f06270 */
[----:B------:R-:W-:Y:S11]  /*7610*/  ISETP.GE.AND P4, PT, R14, c[0x0][0x1d4], PT ;  /* 0x000075000e007a0c */ /* 0x000ff60003f86270 */
[----:B------:R-:W5:Y:S01]  /*7620*/  @!P0 LDS.128 R36, [R96+0x5080] ;  /* 0x0050800060248984 */ /* 0x000f620000000c00 */
[C---:B---3--:R-:W-:Y:S04]  /*7630*/  @!P0 LEA R40, P3, R18.reuse, R3, 0x1 ;  /* 0x0000000312288211 */ /* 0x048fe800078608ff */
[----:B--2---:R-:W-:Y:S02]  /*7640*/  @!P0 LEA.HI.X R41, R18, R5, R19, 0x1, P3 ;  /* 0x0000000512298211 */ /* 0x004fe400018f0c13 */
[C---:B------:R-:W-:Y:S04]  /*7650*/  @!P4 LEA R22, P3, R112.reuse, R3, 0x1 ;  /* 0x000000037016c211 */ /* 0x040fe800078608ff */
[----:B------:R-:W-:Y:S02]  /*7660*/  @!P4 LEA.HI.X R23, R112, R5, R119, 0x1, P3 ;  /* 0x000000057017c211 */ /* 0x000fe400018f0c77 */
[----:B------:R-:W-:Y:S11]  /*7670*/  ISETP.GE.AND P3, PT, R100, c[0x0][0x1d4], PT ;  /* 0x0000750064007a0c */ /* 0x000ff60003f66270 */
[----:B------:R-:W-:Y:S02]  /*7680*/  @!UPT UIADD3 URZ, URZ, URZ, URZ ;  /* 0x0000003f3f3ff290 */ /* 0x000fe4000fffe03f */
[C---:B------:R-:W-:Y:S04]  /*7690*/  @!P3 LEA R8, P5, R110.reuse, R3, 0x1 ;  /* 0x000000036e08b211 */ /* 0x040fe800078a08ff */
[----:B------:R-:W-:Y:S01]  /*76a0*/  @!P3 LEA.HI.X R9, R110, R5, R109, 0x1, P5 ;  /* 0x000000056e09b211 */ /* 0x000fe200028f0c6d */
[----:B-----5:R-:W-:Y:S01]  /*76b0*/  @!P0 ST.E.128 [R40.64], R36 ;  /* 0x0000002428008985 */ /* 0x020fe2000c101d1a */
[----:B------:R-:W-:Y:S03]  /*76c0*/  ISETP.GE.AND P0, PT, R98, c[0x0][0x1d4], PT ;  /* 0x0000750062007a0c */ /* 0x000fe60003f06270 */
[----:B------:R-:W2:Y:S10]  /*76d0*/  @!P4 LDS.128 R32, [R96+0x6880] ;  /* 0x006880006020c984 */ /* 0x000eb40000000c00 */
[C---:B-1----:R-:W-:Y:S04]  /*76e0*/  @!P0 LEA R2, P5, R111.reuse, R3, 0x1 ;  /* 0x000000036f028211 */ /* 0x042fe800078a08ff */
[----:B------:R-:W-:Y:S01]  /*76f0*/  @!P0 LEA.HI.X R3, R111, R5, R108, 0x1, P5 ;  /* 0x000000056f038211 */ /* 0x000fe200028f0c6c */
[----:B--2---:R-:W-:Y:S04]  /*7700*/  @!P4 ST.E.128 [R22.64], R32 ;  /* 0x000000201600c985 */ /* 0x004fe8000c101d1a */
[----:B------:R-:W1:Y:S04]  /*7710*/  @!P3 LDS.128 R28, [R96+0x8080] ;  /* 0x00808000601cb984 */ /* 0x000e680000000c00 */
[----:B-1----:R-:W-:Y:S04]  /*7720*/  @!P3 ST.E.128 [R8.64], R28 ;  /* 0x0000001c0800b985 */ /* 0x002fe8000c101d1a */
[----:B------:R-:W1:Y:S04]  /*7730*/  @!P0 LDS.128 R24, [R96+0x9880] ;  /* 0x0098800060188984 */ /* 0x000e680000000c00 */
[----:B-1----:R1:W-:Y:S02]  /*7740*/  @!P0 ST.E.128 [R2.64], R24 ;  /* 0x0000001802008985 */ /* 0x0023e4000c101d1a */
.L_x_1652:
[----:B------:R-:W-:Y:S05]  /*7750*/  BSYNC B0 ;  /* 0x0000000000007941 */ /* 0x000fea0003800000 */
.L_x_1651:
[----:B------:R-:W-:Y:S06]  /*7760*/  UISETP.GT.AND UP0, UPT, UR6, UR7, UPT ;  /* 0x000000070600728c */ /* 0x000fec000bf04270 */
[----:B------:R-:W-:Y:S11]  /*7770*/  PLOP3.LUT P0, PT, PT, PT, UP0, 0x80, 0x0 ;  /* 0x000000000000781c */ /* 0x000ff60003f0f008 */
[----:B------:R-:W-:Y:S02]  /*7780*/  @!UPT UIADD3 URZ, URZ, URZ, URZ ;  /* 0x0000003f3f3ff290 */ /* 0x000fe4000fffe03f */
[----:B------:R-:W-:-:S05]  /*7790*/  @!P0 BRA `(.L_x_1653) ;  /* 0x0000024000008947 */ /* 0x000fca0003800000 */
[----:B------:R-:W-:Y:S01]  /*77a0*/  UIADD3 UR11, UR6, -0x1, URZ ;  /* 0xffffffff060b7890 */ /* 0x000fe2000fffe03f */
[----:B------:R-:W-:Y:S01]  /*77b0*/  ISETP.GE.AND P3, PT, R107, 0x1, PT ;  /* 0x000000016b00780c */ /* 0x000fe20003f66270 */
[----:B------:R-:W-:Y:S01]  /*77c0*/  IMAD.MOV.U32 R22, RZ, RZ, R138 ;  /* 0x000000ffff167224 */ /* 0x000fe200078e008a */
[----:B------:R-:W-:Y:S01]  /*77d0*/  P2R R4, PR, RZ, 0x2 ;  /* 0x00000002ff047803 */ /* 0x000fe20000000000 */
[----:B------:R-:W-:Y:S01]  /*77e0*/  USHF.R.S32.HI UR10, URZ, 0x1f, UR11 ;  /* 0x0000001f3f0a7899 */ /* 0x000fe2000801140b */
[----:B------:R-:W-:Y:S01]  /*77f0*/  IMAD.MOV.U32 R23, RZ, RZ, R141 ;  /* 0x000000ffff177224 */ /* 0x000fe200078e008d */
[----:B------:R-:W-:Y:S01]  /*7800*/  UIMAD UR5, UR23, UR11, URZ ;  /* 0x0000000b170572a4 */ /* 0x000fe2000f8e023f */
[----:B------:R-:W-:Y:S02]  /*7810*/  ISETP.NE.AND P1, PT, R104, RZ, PT ;  /* 0x000000ff6800720c */ /* 0x000fe40003f25270 */
[----:B------:R-:W-:Y:S01]  /*7820*/  IMAD.WIDE.U32 R22, R94, UR11, R22 ;  /* 0x0000000b5e167c25 */ /* 0x000fe2000f8e0016 */
[----:B------:R-:W-:Y:S01]  /*7830*/  UIMAD UR5, UR10, UR24, UR5 ;  /* 0x000000180a0572a4 */ /* 0x000fe2000f8e0205 */
[----:B------:R-:W-:Y:S02]  /*7840*/  ISETP.NE.AND P6, PT, R102, RZ, PT ;  /* 0x000000ff6600720c */ /* 0x000fe40003fc5270 */
[----:B------:R-:W-:Y:S02]  /*7850*/  ISETP.NE.AND P5, PT, R101, RZ, PT ;  /* 0x000000ff6500720c */ /* 0x000fe40003fa5270 */
[C---:B------:R-:W-:Y:S02]  /*7860*/  @P3 LEA R8, P0, R22.reuse, c[0x0][0x220], 0x1 ;  /* 0x0000880016083a11 */ /* 0x040fe400078008ff */
[----:B-1----:R-:W-:Y:S04]  /*7870*/  IADD3 R2, R23, UR5, RZ ;  /* 0x0000000517027c10 */ /* 0x002fe8000fffe0ff */
[----:B------:R-:W-:Y:S02]  /*7880*/  @P3 LEA.HI.X R9, R22, c[0x0][0x224], R2, 0x1, P0 ;  /* 0x0000890016093a11 */ /* 0x000fe400000f0c02 */
[----:B------:R-:W-:Y:S03]  /*7890*/  ISETP.GE.AND P0, PT, R107, 0x21, PT ;  /* 0x000000216b00780c */ /* 0x000fe60003f06270 */
[----:B------:R-:W-:Y:S01]  /*78a0*/  @!PT LDS RZ, [RZ] ;  /* 0x00000000fffff984 */ /* 0x000fe20000000800 */
[----:B------:R-:W-:Y:S01]  /*78b0*/  @!PT LDS RZ, [RZ] ;  /* 0x00000000fffff984 */ /* 0x000fe20000000800 */
[----:B------:R-:W-:Y:S01]  /*78c0*/  @!PT LDS RZ, [RZ] ;  /* 0x00000000fffff984 */ /* 0x000fe20000000800 */
[----:B------:R1:W-:Y:S01]  /*78d0*/  @P3 LDGSTS.E.BYPASS.LTC128B.128 [R96+0xa080], [R8.64], !P1 ;  /* 0x0a08000008603fae */ /* 0x0003e2000c901d5a */
[----:B------:R-:W-:Y:S09]  /*78e0*/  ISETP.NE.AND P1, PT, R4, RZ, PT ;  /* 0x000000ff0400720c */ /* 0x000ff20003f25270 */
[----:B---3--:R-:W-:Y:S04]  /*78f0*/  @P0 IADD3 R3, P4, R22, UR29, RZ ;  /* 0x0000001d16030c10 */ /* 0x008fe8000ff9e0ff */
[----:B------:R-:W-:Y:S02]  /*7900*/  @P0 IADD3.X R2, R2, UR28, RZ, P4, !PT ;  /* 0x0000001c02020c10 */ /* 0x000fe4000a7fe4ff */
[C---:B------:R-:W-:Y:S04]  /*7910*/  @P0 LEA R22, P4, R3.reuse, c[0x0][0x220], 0x1 ;  /* 0x0000880003160a11 */ /* 0x040fe800078808ff */
[----:B------:R-:W-:Y:S02]  /*7920*/  @P0 LEA.HI.X R23, R3, c[0x0][0x224], R2, 0x1, P4 ;  /* 0x0000890003170a11 */ /* 0x000fe400020f0c02 */
[----:B------:R-:W-:Y:S11]  /*7930*/  ISETP.NE.AND P4, PT, R103, RZ, PT ;  /* 0x000000ff6700720c */ /* 0x000ff60003f85270 */
[----:B------:R-:W-:Y:S02]  /*7940*/  @!UPT UIADD3 URZ, URZ, URZ, URZ ;  /* 0x0000003f3f3ff290 */ /* 0x000fe4000fffe03f */
[----:B------:R1:W-:Y:S04]  /*7950*/  @P3 LDGSTS.E.BYPASS.LTC128B.128 [R96+0xb880], [R8.64+0x80], !P4 ;  /* 0x0b88008008603fae */ /* 0x0003e8000e101d5a */
[----:B------:R1:W-:Y:S04]  /*7960*/  @P3 LDGSTS.E.BYPASS.LTC128B.128 [R96+0xd080], [R8.64+0x100], !P6 ;  /* 0x0d08010008603fae */ /* 0x0003e8000f101d5a */
[----:B------:R1:W-:Y:S01]  /*7970*/  @P3 LDGSTS.E.BYPASS.LTC128B.128 [R96+0xe880], [R8.64+0x180], !P5 ;  /* 0x0e88018008603fae */ /* 0x0003e2000e901d5a */
[----:B------:R-:W-:Y:S11]  /*7980*/  ISETP.NE.AND P3, PT, R104, RZ, PT ;  /* 0x000000ff6800720c */ /* 0x000ff60003f65270 */
[----:B------:R-:W-:Y:S02]  /*7990*/  @!UPT UIADD3 URZ, URZ, URZ, URZ ;  /* 0x0000003f3f3ff290 */ /* 0x000fe4000fffe03f */
[----:B------:R1:W-:Y:S04]  /*79a0*/  @P0 LDGSTS.E.BYPASS.LTC128B.128 [R96+0xb080], [R22.64], !P3 ;  /* 0x0b08000016600fae */ /* 0x0003e8000d901d5a */
[----:B------:R1:W-:Y:S04]  /*79b0*/  @P0 LDGSTS.E.BYPASS.LTC128B.128 [R96+0xc880], [R22.64+0x80], !P4 ;  /* 0x0c88008016600fae */ /* 0x0003e8000e101d5a */
[----:B------:R1:W-:Y:S04]  /*79c0*/  @P0 LDGSTS.E.BYPASS.LTC128B.128 [R96+0xe080], [R22.64+0x100], !P6 ;  /* 0x0e08010016600fae */ /* 0x0003e8000f101d5a */
[----:B------:R1:W-:Y:S02]  /*79d0*/  @P0 LDGSTS.E.BYPASS.LTC128B.128 [R96+0xf880], [R22.64+0x180], !P5 ;  /* 0x0f88018016600fae */ /* 0x0003e4000e901d5a */
.L_x_1653:
[----:B------:R-:W0:Y:S01]  /*79e0*/  LDGDEPBAR ;  /* 0x00000000000079af */ /* 0x000e220000000000 */
[----:B------:R-:W-:Y:S01]  /*79f0*/  UIADD3 UR6, UR6, -0x1, URZ ;  /* 0xffffffff06067890 */ /* 0x000fe2000fffe03f */
[----:B------:R-:W-:Y:S11]  /*7a00*/  PLOP3.LUT P0, PT, PT, PT, UP0, 0x80, 0x0 ;  /* 0x000000000000781c */ /* 0x000ff60003f0f008 */
[----:B------:R-:W-:Y:S02]  /*7a10*/  @!UPT UIADD3 URZ, URZ, URZ, URZ ;  /* 0x0000003f3f3ff290 */ /* 0x000fe4000fffe03f */
[----:B------:R-:W-:-:S05]  /*7a20*/  @P0 BRA `(.L_x_1654) ;  /* 0xffffa20000000947 */ /* 0x000fca000383ffff */
[----:B------:R-:W-:Y:S06]  /*7a30*/  BAR.SYNC.DEFER_BLOCKING 0x0 ;  /* 0x0000000000007b1d */ /* 0x000fec0000010000 */
.L_x_1614:
[----:B-1----:R-:W-:Y:S01]  /*7a40*/  UIADD3 UR6, UR18, 0x7f, URZ ;  /* 0x0000007f12067890 */ /* 0x002fe2000fffe03f */
[----:B------:R-:W-:Y:S01]  /*7a50*/  PLOP3.LUT P2, PT, PT, PT, PT, 0x80, 0x0 ;  /* 0x000000000000781c */ /* 0x000fe20003f4f070 */
[----:B------:R-:W-:Y:S01]  /*7a60*/  ULDC.64 UR4, c[0x0][0x2c8] ;  /* 0x0000b20000047ab9 */ /* 0x000fe20000000a00 */
[----:B---3--:R-:W-:Y:S01]  /*7a70*/  IMAD.MOV.U32 R3, RZ, RZ, RZ ;  /* 0x000000ffff037224 */ /* 0x008fe200078e00ff */
[----:B------:R-:W-:Y:S01]  /*7a80*/  UIMAD.WIDE.U32 UR8, UR6, UR4, URZ ;  /* 0x00000004060872a5 */ /* 0x000fe2000f8e003f */
[----:B------:R-:W-:Y:S01]  /*7a90*/  IMAD.MOV.U32 R130, RZ, RZ, RZ ;  /* 0x000000ffff827224 */ /* 0x000fe200078e00ff */
[----:B------:R-:W-:Y:S01]  /*7aa0*/  CS2R R128, SRZ ;  /* 0x0000000000807805 */ /* 0x000fe2000001ff00 */
[----:B------:R-:W-:Y:S01]  /*7ab0*/  CS2R R126, SRZ ;  /* 0x00000000007e7805 */ /* 0x000fe2000001ff00 */
[----:B------:R-:W-:Y:S01]  /*7ac0*/  @UP2 USHF.R.U32.HI UR6, URZ, UR5, UR9 ;  /* 0x000000053f062299 */ /* 0x000fe20008011609 */
[----:B------:R-:W-:Y:S01]  /*7ad0*/  CS2R R124, SRZ ;  /* 0x00000000007c7805 */ /* 0x000fe2000001ff00 */
[----:B------:R-:W-:Y:S01]  /*7ae0*/  CS2R R122, SRZ ;  /* 0x00000000007a7805 */ /* 0x000fe2000001ff00 */
[----:B------:R-:W-:Y:S01]  /*7af0*/  CS2R R120, SRZ ;  /* 0x0000000000787805 */ /* 0x000fe2000001ff00 */
[----:B------:R-:W-:Y:S01]  /*7b00*/  UIADD3 UR6, UR12, UR6, URZ ;  /* 0x000000060c067290 */ /* 0x000fe2000fffe03f */
[----:B------:R-:W-:Y:S01]  /*7b10*/  CS2R R118, SRZ ;  /* 0x0000000000767805 */ /* 0x000fe2000001ff00 */
[----:B------:R-:W-:Y:S01]  /*7b20*/  CS2R R116, SRZ ;  /* 0x0000000000747805 */ /* 0x000fe2000001ff00 */
[----:B------:R-:W-:Y:S01]  /*7b30*/  CS2R R114, SRZ ;  /* 0x0000000000727805 */ /* 0x000fe2000001ff00 */
[----:B------:R-:W-:Y:S01]  /*7b40*/  UIMAD.WIDE UR4, UR6, 0x2aaaaaab, URZ ;  /* 0x2aaaaaab060478a5 */ /* 0x000fe2000f8e023f */
[----:B------:R-:W-:Y:S01]  /*7b50*/  CS2R R112, SRZ ;  /* 0x0000000000707805 */ /* 0x000fe2000001ff00 */
[----:B------:R-:W-:Y:S01]  /*7b60*/  CS2R R110, SRZ ;  /* 0x00000000006e7805 */ /* 0x000fe2000001ff00 */
[----:B------:R-:W-:Y:S01]  /*7b70*/  CS2R R108, SRZ ;  /* 0x00000000006c7805 */ /* 0x000fe2000001ff00 */
[----:B------:R-:W-:Y:S01]  /*7b80*/  USHF.R.U32.HI UR4, URZ, 0x1f, UR5 ;  /* 0x0000001f3f047899 */ /* 0x000fe20008011605 */
[----:B------:R-:W-:Y:S01]  /*7b90*/  CS2R R106, SRZ ;  /* 0x00000000006a7805 */ /* 0x000fe2000001ff00 */
[----:B-----5:R-:W-:Y:S01]  /*7ba0*/  CS2R R104, SRZ ;  /* 0x0000000000687805 */ /* 0x020fe2000001ff00 */
[----:B------:R-:W-:Y:S01]  /*7bb0*/  CS2R R102, SRZ ;  /* 0x0000000000667805 */ /* 0x000fe2000001ff00 */
[----:B------:R-:W-:Y:S01]  /*7bc0*/  ULEA.HI.SX32 UR4, UR5, UR4, 0x1d ;  /* 0x0000000405047291 */ /* 0x000fe2000f8fea3f */
[----:B------:R-:W-:Y:S01]  /*7bd0*/  CS2R R100, SRZ ;  /* 0x0000000000647805 */ /* 0x000fe2000001ff00 */
[----:B------:R-:W-:Y:S01]  /*7be0*/  CS2R R98, SRZ ;  /* 0x0000000000627805 */ /* 0x000fe2000001ff00 */
[----:B------:R-:W-:Y:S01]  /*7bf0*/  CS2R R96, SRZ ;  /* 0x0000000000607805 */ /* 0x000fe2000001ff00 */
[----:B------:R-:W-:Y:S01]  /*7c00*/  UISETP.LT.AND UP0, UPT, UR13, UR4, UPT ;  /* 0x000000040d00728c */ /* 0x000fe2000bf01270 */
[----:B------:R-:W-:Y:S01]  /*7c10*/  CS2R R94, SRZ ;  /* 0x00000000005e7805 */ /* 0x000fe2000001ff00 */
[----:B------:R-:W-:Y:S01]  /*7c20*/  MOV R93, RZ ;  /* 0x000000ff005d7202 */ /* 0x000fe20000000f00 */
[----:B------:R-:W-:Y:S01]  /*7c30*/  CS2R R6, SRZ ;  /* 0x0000000000067805 */ /* 0x000fe2000001ff00 */
[----:B------:R-:W-:Y:S01]  /*7c40*/  USEL UR13, UR13, UR4, UP0 ;  /* 0x000000040d0d7287 */ /* 0x000fe20008000000 */
[----:B------:R-:W-:Y:S01]  /*7c50*/  CS2R R90, SRZ ;  /* 0x00000000005a7805 */ /* 0x000fe2000001ff00 */
[----:B------:R-:W-:Y:S01]  /*7c60*/  CS2R R88, SRZ ;  /* 0x0000000000587805 */ /* 0x000fe2000001ff00 */
[----:B------:R-:W-:Y:S01]  /*7c70*/  CS2R R86, SRZ ;  /* 0x0000000000567805 */ /* 0x000fe2000001ff00 */
[----:B------:R-:W-:Y:S01]  /*7c80*/  UISETP.GE.AND UP0, UPT, UR13, 0x1, UPT ;  /* 0x000000010d00788c */ /* 0x000fe2000bf06270 */
[----:B------:R-:W-:Y:S01]  /*7c90*/  CS2R R84, SRZ ;  /* 0x0000000000547805 */ /* 0x000fe2000001ff00 */
[----:B----4-:R-:W-:Y:S01]  /*7ca0*/  CS2R R82, SRZ ;  /* 0x0000000000527805 */ /* 0x010fe2000001ff00 */
        /* <DEDUP_REMOVED lines=54> */
[----:B------:R1:W3:Y:S01]  /*8010*/  @P2 LDG.E R0, [R2.64] ;  /* 0x0000001a02002981 */ /* 0x0002e2000c1e1900 */
        /* <DEDUP_REMOVED lines=19> */
[----:B------:R-:W-:Y:S01]  /*8150*/  IMAD.SHL.U32 R196, R50, 0x8, RZ ;  /* 0x0000000832c47824 */ /* 0x000fe200078e00ff */
[----:B------:R-:W-:Y:S01]  /*8160*/  UIMAD UR6, UR15, UR4, URZ ;  /* 0x000000040f0672a4 */ /* 0x000fe2000f8e023f */
[----:B------:R-:W-:Y:S01]  /*8170*/  LEA.HI R116, R4, R223, RZ, 0x6 ;  /* 0x000000df04747211 */ /* 0x000fe200078f30ff */
[----:B------:R-:W-:Y:S01]  /*8180*/  USEL UR7, UR7, URZ, !UP0 ;  /* 0x0000003f07077287 */ /* 0x000fe2000c000000 */
[----:B------:R-:W-:Y:S01]  /*8190*/  LOP3.LUT R119, R119, 0x1c0, RZ, 0xc0, !PT ;  /* 0x000001c077777812 */ /* 0x000fe200078ec0ff */
[----:B------:R-:W-:Y:S01]  /*81a0*/  UIMAD UR6, UR16, UR5, UR6 ;  /* 0x00000005100672a4 */ /* 0x000fe2000f8e0206 */
[----:B-1----:R-:W-:Y:S01]  /*81b0*/  IADD3 R2, R225, UR18, RZ ;  /* 0x00000012e1027c10 */ /* 0x002fe2000fffe0ff */
[----:B------:R-:W-:Y:S01]  /*81c0*/  UIMAD.WIDE.U32 UR10, UR16, UR4, UR8 ;  /* 0x00000004100a72a5 */ /* 0x000fe2000f8e0008 */
[C---:B------:R-:W-:Y:S01]  /*81d0*/  IADD3 R229, R196.reuse, 0x40, RZ ;  /* 0x00000040c4e57810 */ /* 0x040fe20007ffe0ff */
[----:B------:R-:W-:Y:S01]  /*81e0*/  USEL UR8, UR22, URZ, !UP0 ;  /* 0x0000003f16087287 */ /* 0x000fe2000c000000 */
[----:B------:R-:W-:Y:S01]  /*81f0*/  IADD3 R51, R196, 0xc0, RZ ;  /* 0x000000c0c4337810 */ /* 0x000fe20007ffe0ff */
[----:B------:R-:W-:Y:S01]  /*8200*/  ULDC.64 UR4, c[0x0][0x1c0] ;  /* 0x0000700000047ab9 */ /* 0x000fe20000000a00 */
[----:B------:R-:W-:Y:S01]  /*8210*/  @P1 IMAD.HI.U32 R3, R2, c[0x0][0x2c8], RZ ;  /* 0x0000b20002031a27 */ /* 0x000fe200078e00ff */
[----:B------:R-:W-:Y:S01]  /*8220*/  UIMAD UR7, UR7, UR4, URZ ;  /* 0x00000004070772a4 */ /* 0x000fe2000f8e023f */
[----:B------:R-:W-:Y:S01]  /*8230*/  IADD3 R48, R196, 0x80, RZ ;  /* 0x00000080c4307810 */ /* 0x000fe20007ffe0ff */
[----:B------:R-:W-:Y:S01]  /*8240*/  UIADD3 UR11, UR11, UR6, URZ ;  /* 0x000000060b0b7290 */ /* 0x000fe2000fffe03f */
[----:B------:R-:W-:Y:S01]  /*8250*/  IMAD.MOV.U32 R6, RZ, RZ, R2 ;  /* 0x000000ffff067224 */ /* 0x000fe200078e0002 */
[----:B------:R-:W-:Y:S01]  /*8260*/  UIMAD UR5, UR8, UR5, UR7 ;  /* 0x00000005080572a4 */ /* 0x000fe2000f8e0207 */
[----:B------:R-:W-:Y:S01]  /*8270*/  @P0 SHF.R.U32.HI R6, RZ, c[0x0][0x2cc], R3 ;  /* 0x0000b300ff060a19 */ /* 0x000fe20000011603 */
[----:B------:R-:W-:Y:S01]  /*8280*/  UIMAD.WIDE.U32 UR8, UR8, UR4, UR10 ;  /* 0x00000004080872a5 */ /* 0x000fe2000f8e000a */
[----:B------:R-:W-:Y:S01]  /*8290*/  IMAD.SHL.U32 R116, R116, 0x8, RZ ;  /* 0x0000000874747824 */ /* 0x000fe200078e00ff */
[----:B------:R-:W-:Y:S01]  /*82a0*/  ISETP.GE.AND P4, PT, R196, c[0x0][0x198], PT ;  /* 0x00006600c4007a0c */ /* 0x000fe20003f86270 */
[----:B------:R-:W-:Y:S01]  /*82b0*/  ULDC UR10, c[0x0][0x2c4] ;  /* 0x0000b100000a7ab9 */ /* 0x000fe20000000800 */
[--C-:B------:R-:W-:Y:S01]  /*82c0*/  SHF.R.S32.HI R9, RZ, 0x1f, R6.reuse ;  /* 0x0000001fff097819 */ /* 0x100fe20000011406 */
[----:B------:R-:W-:Y:S01]  /*82d0*/  UIADD3 UR5, UR9, UR5, URZ ;  /* 0x0000000509057290 */ /* 0x000fe2000fffe03f */
[----:B--2---:R-:W-:Y:S01]  /*82e0*/  IMAD.MOV R5, RZ, RZ, -R6 ;  /* 0x000000ffff057224 */ /* 0x004fe200078e0a06 */
[----:B------:R-:W-:Y:S01]  /*82f0*/  UIMAD UR10, UR21, UR10, URZ ;  /* 0x0000000a150a72a4 */ /* 0x000fe2000f8e023f */
[----:B------:R-:W-:Y:S01]  /*8300*/  IMAD.U32 R10, RZ, RZ, UR8 ;  /* 0x00000008ff0a7e24 */ /* 0x000fe2000f8e00ff */
[----:B------:R-:W-:Y:S01]  /*8310*/  SHF.R.U32.HI R117, RZ, 0x3, R119 ;  /* 0x00000003ff757819 */ /* 0x000fe20000011677 */
[----:B------:R-:W-:Y:S01]  /*8320*/  IMAD R9, R9, c[0x0][0x1b0], RZ ;  /* 0x00006c0009097a24 */ /* 0x000fe200078e02ff */
[----:B------:R-:W-:Y:S01]  /*8330*/  ISETP.GE.AND P3, PT, R229, c[0x0][0x198], PT ;  /* 0x00006600e5007a0c */ /* 0x000fe20003f66270 */
[----:B------:R-:W-:Y:S01]  /*8340*/  IMAD R8, R5, c[0x0][0x2c4], R2 ;  /* 0x0000b10005087a24 */ /* 0x000fe200078e0202 */
[----:B------:R-:W-:Y:S01]  /*8350*/  ISETP.GE.AND P5, PT, R51, c[0x0][0x198], PT ;  /* 0x0000660033007a0c */ /* 0x000fe20003fa6270 */
[----:B------:R-:W-:Y:S01]  /*8360*/  IMAD.U32 R3, RZ, RZ, UR5 ;  /* 0x00000005ff037e24 */ /* 0x000fe2000f8e00ff */
[----:B------:R-:W-:Y:S01]  /*8370*/  LOP3.LUT R116, R116, 0xfffffe00, RZ, 0xc0, !PT ;  /* 0xfffffe0074747812 */ /* 0x000fe200078ec0ff */
[----:B------:R-:W-:Y:S01]  /*8380*/  IMAD.MOV.U32 R2, RZ, RZ, R10 ;  /* 0x000000ffff027224 */ /* 0x000fe200078e000a */
[----:B------:R-:W-:Y:S01]  /*8390*/  SHF.R.S32.HI R5, RZ, 0x1f, R8 ;  /* 0x0000001fff057819 */ /* 0x000fe20000011408 */
[----:B------:R-:W-:-:S02]  /*83a0*/  IMAD R9, R6, c[0x0][0x1b4], R9 ;  /* 0x00006d0006097a24 */ /* 0x000fc400078e0209 */
[----:B------:R-:W-:Y:S01]  /*83b0*/  IMAD.WIDE.U32 R6, R6, c[0x0][0x1b0], R2 ;  /* 0x00006c0006067a25 */ /* 0x000fe200078e0002 */
[----:B------:R-:W-:-:S03]  /*83c0*/  LOP3.LUT R2, R63, 0xfffffff0, RZ, 0xc0, !PT ;  /* 0xfffffff03f027812 */ /* 0x000fc600078ec0ff */
[----:B------:R-:W-:Y:S02]  /*83d0*/  IMAD R5, R5, c[0x0][0x1a8], RZ ;  /* 0x00006a0005057a24 */ /* 0x000fe400078e02ff */
[----:B------:R-:W-:Y:S02]  /*83e0*/  IMAD.IADD R3, R223, 0x1, -R2 ;  /* 0x00000001df037824 */ /* 0x000fe400078e0a02 */
[----:B------:R-:W-:Y:S02]  /*83f0*/  IMAD.IADD R7, R7, 0x1, R9 ;  /* 0x0000000107077824 */ /* 0x000fe400078e0209 */
[C---:B------:R-:W-:Y:S01]  /*8400*/  IMAD R5, R8.reuse, c[0x0][0x1ac], R5 ;  /* 0x00006b0008057a24 */ /* 0x040fe200078e0205 */
[----:B------:R-:W-:Y:S01]  /*8410*/  SHF.R.S32.HI R2, RZ, 0x1f, R3 ;  /* 0x0000001fff027819 */ /* 0x000fe20000011403 */
[----:B------:R-:W-:-:S03]  /*8420*/  IMAD.WIDE.U32 R8, R8, c[0x0][0x1a8], R6 ;  /* 0x00006a0008087a25 */ /* 0x000fc600078e0006 */
[----:B------:R-:W-:Y:S01]  /*8430*/  LEA.HI R2, R2, R3, RZ, 0x3 ;  /* 0x0000000302027211 */ /* 0x000fe200078f18ff */
[----:B------:R-:W-:Y:S01]  /*8440*/  IMAD.IADD R6, R9, 0x1, R5 ;  /* 0x0000000109067824 */ /* 0x000fe200078e0205 */
[----:B------:R-:W-:Y:S01]  /*8450*/  IADD3 R9, R197, UR18, RZ ;  /* 0x00000012c5097c10 */ /* 0x000fe2000fffe0ff */
[----:B------:R-:W-:Y:S01]  /*8460*/  IMAD.MOV.U32 R5, RZ, RZ, 0x10 ;  /* 0x00000010ff057424 */ /* 0x000fe200078e00ff */
[----:B------:R-:W-:Y:S01]  /*8470*/  LOP3.LUT R62, R2, 0xfffffff8, RZ, 0xc0, !PT ;  /* 0xfffffff8023e7812 */ /* 0x000fe200078ec0ff */
[----:B------:R-:W-:Y:S01]  /*8480*/  IMAD.U32 R11, RZ, RZ, UR9 ;  /* 0x00000009ff0b7e24 */ /* 0x000fe2000f8e00ff */
[----:B------:R-:W-:Y:S01]  /*8490*/  ISETP.GE.AND P6, PT, R9, UR10, PT ;  /* 0x0000000a09007c0c */ /* 0x000fe2000bfc6270 */
[----:B------:R-:W-:Y:S01]  /*84a0*/  IMAD.MOV.U32 R226, RZ, RZ, -0x1 ;  /* 0xffffffffffe27424 */ /* 0x000fe200078e00ff */
[C---:B------:R-:W-:Y:S01]  /*84b0*/  LEA R16, P0, R8.reuse, c[0x0][0x160], 0x1 ;  /* 0x0000580008107a11 */ /* 0x040fe200078008ff */
[----:B------:R-:W-:Y:S01]  /*84c0*/  IMAD.IADD R62, R3, 0x1, -R62 ;  /* 0x00000001033e7824 */ /* 0x000fe200078e0a3e */
[----:B------:R-:W-:Y:S01]  /*84d0*/  P2R R10, PR, RZ, 0x40 ;  /* 0x00000040ff0a7803 */ /* 0x000fe20000000000 */
[----:B------:R-:W-:Y:S01]  /*84e0*/  IMAD.MOV.U32 R3, RZ, RZ, 0x20 ;  /* 0x00000020ff037424 */ /* 0x000fe200078e00ff */
[----:B------:R-:W-:Y:S01]  /*84f0*/  LEA.HI.X R6, R8, c[0x0][0x164], R6, 0x1, P0 ;  /* 0x0000590008067a11 */ /* 0x000fe200000f0c06 */
[----:B------:R1:W2:Y:S01]  /*8500*/  SHFL.IDX PT, R14, R16, RZ, 0x181f ;  /* 0x00181fff100e7589 */ /* 0x0002a200000e0000 */
[----:B------:R-:W-:-:S03]  /*8510*/  ISETP.GE.AND P0, PT, R48, c[0x0][0x198], PT ;  /* 0x0000660030007a0c */ /* 0x000fc60003f06270 */
[----:B------:R1:W4:Y:S01]  /*8520*/  SHFL.IDX PT, R15, R6, RZ, 0x181f ;  /* 0x00181fff060f7589 */ /* 0x00032200000e0000 */
[----:B---3--:R3:W5:Y:S01]  /*8530*/  @P2 R2UR UR11, R0 ;  /* 0x00000000000b23c2 */ /* 0x00876200000e0000 */
[----:B------:R-:W-:Y:S01]  /*8540*/  R2P PR, R62, 0x6 ;  /* 0x000000063e007804 */ /* 0x000fe20000000000 */
[----:B-----5:R-:W-:-:S04]  /*8550*/  @!UP1 UMOV UR11, UR22 ;  /* 0x00000016000b9c82 */ /* 0x020fc80008000000 */
[----:B------:R-:W-:Y:S02]  /*8560*/  SEL R5, R5, 0xfffffff0, !P1 ;  /* 0xfffffff005057807 */ /* 0x000fe40004800000 */
[----:B------:R-:W-:Y:S02]  /*8570*/  SEL R3, R3, 0xffffffe0, !P2 ;  /* 0xffffffe003037807 */ /* 0x000fe40005000000 */
[----:B---3--:R-:W-:-:S04]  /*8580*/  LOP3.LUT R0, R119, 0x38, R196, 0xf8, !PT ;  /* 0x0000003877007812 */ /* 0x008fc800078ef8c4 */
[----:B------:R-:W-:-:S05]  /*8590*/  LOP3.LUT R7, R0, R117, RZ, 0x3c, !PT ;  /* 0x0000007500077212 */ /* 0x000fca00078e3cff */
[----:B------:R-:W-:Y:S01]  /*85a0*/  IMAD.IADD R0, R7, 0x1, R116 ;  /* 0x0000000107007824 */ /* 0x000fe200078e0274 */
        /* <DEDUP_REMOVED lines=20> */
.L_x_1657:
[----:B-12-4-:R-:W-:Y:S05]  /*86f0*/  BSYNC B0 ;  /* 0x0000000000007941 */ /* 0x016fea0003800000 */
.L_x_1656:
        /* <DEDUP_REMOVED lines=26> */
.L_x_1659:
[----:B------:R-:W-:Y:S05]  /*88a0*/  BSYNC B0 ;  /* 0x0000000000007941 */ /* 0x000fea0003800000 */
.L_x_1658:
        /* <DEDUP_REMOVED lines=8> */
[----:B-1--4-:R-:W-:Y:S01]  /*8930*/  IMAD.WIDE R20, R196, 0x2, R18 ;  /* 0x00000002c4147825 */ /* 0x012fe200078e0212 */
[----:B------:R-:W-:Y:S02]  /*8940*/  SHF.R.S32.HI R11, RZ, 0x1f, R48 ;  /* 0x0000001fff0b7819 */ /* 0x000fe40000011430 */
[----:B---3--:R-:W-:Y:S02]  /*8950*/  SHF.R.S32.HI R14, RZ, 0x1f, R51 ;  /* 0x0000001fff0e7819 */ /* 0x008fe40000011433 */
        /* <DEDUP_REMOVED lines=15> */
.L_x_1661:
[----:B------:R-:W-:Y:S05]  /*8a50*/  BSYNC B0 ;  /* 0x0000000000007941 */ /* 0x000fea0003800000 */
.L_x_1660:
[----:B------:R-:W-:Y:S01]  /*8a60*/  IADD3 R7, R9, 0x60, RZ ;  /* 0x0000006009077810 */ /* 0x000fe20007ffe0ff */
[----:B-1-3--:R-:W-:Y:S01]  /*8a70*/  SHFL.IDX PT, R14, R16, 0x3, 0x181f ;  /* 0x00781f00100e7f89 */ /* 0x00afe200000e0000 */
[----:B------:R-:W-:Y:S01]  /*8a80*/  UMOV UR6, 0x30 ;  /* 0x0000003000067882 */ /* 0x000fe20000000000 */
[----:B------:R-:W-:Y:S01]  /*8a90*/  IMAD.MOV.U32 R224, RZ, RZ, c[0x0][0x2b8] ;  /* 0x0000ae00ffe07624 */ /* 0x000fe200078e00ff */
[----:B------:R-:W-:Y:S01]  /*8aa0*/  ISETP.GE.AND P2, PT, R7, UR10, PT ;  /* 0x0000000a07007c0c */ /* 0x000fe2000bf46270 */
[----:B------:R1:W3:Y:S01]  /*8ab0*/  SHFL.IDX PT, R15, R6, 0x3, 0x181f ;  /* 0x00781f00060f7f89 */ /* 0x0002e200000e0000 */
[----:B------:R-:W-:Y:S01]  /*8ac0*/  UIMAD UR6, UR13, UR6, -0x30 ;  /* 0xffffffd00d0674a4 */ /* 0x000fe2000f8e0206 */
        /* <DEDUP_REMOVED lines=10> */
[----:B------:R-:W-:Y:S01]  /*8b70*/  @!P2 SHF.R.S32.HI R17, RZ, 0x1f, R48 ;  /* 0x0000001fff11a819 */ /* 0x000fe20000011430 */
[----:B------:R-:W-:Y:S01]  /*8b80*/  UIMAD UR7, UR11, UR5, UR7 ;  /* 0x000000050b0772a4 */ /* 0x000fe2000f8e0207 */
[----:B----4-:R-:W-:Y:S02]  /*8b90*/  @!P2 LEA.HI R19, R12, R229, RZ, 0x3 ;  /* 0x000000e50c13a211 */ /* 0x010fe400078f18ff */
[----:B------:R-:W-:Y:S01]  /*8ba0*/  @!P2 LEA.HI R17, R17, R48, RZ, 0x3 ;  /* 0x000000301111a211 */ /* 0x000fe200078f18ff */
[----:B------:R-:W-:Y:S01]  /*8bb0*/  UIADD3 UR7, UR9, UR7, URZ ;  /* 0x0000000709077290 */ /* 0x000fe2000fffe03f */
[----:B------:R-:W-:Y:S01]  /*8bc0*/  @!P2 LOP3.LUT R19, R19, 0xfffffff8, RZ, 0xc0, !PT ;  /* 0xfffffff81313a812 */ /* 0x000fe200078ec0ff */
[----:B------:R-:W-:Y:S01]  /*8bd0*/  ULDC.64 UR4, c[0x0][0x1e8] ;  /* 0x00007a0000047ab9 */ /* 0x000fe20000000a00 */
[----:B------:R-:W-:-:S02]  /*8be0*/  @!P2 LOP3.LUT R17, R17, 0xfffffff8, RZ, 0xc0, !PT ;  /* 0xfffffff81111a812 */ /* 0x000fc400078ec0ff */
[----:B-12---:R-:W-:Y:S01]  /*8bf0*/  @!P2 SHF.R.S32.HI R6, RZ, 0x1f, R51 ;  /* 0x0000001fff06a819 */ /* 0x006fe20000011433 */
[--C-:B---3--:R-:W-:Y:S01]  /*8c00*/  @!P2 IMAD.WIDE R20, R196, 0x2, R14.reuse ;  /* 0x00000002c414a825 */ /* 0x108fe200078e020e */
[----:B------:R-:W-:Y:S02]  /*8c10*/  @P1 LOP3.LUT R49, R49, 0x8, RZ, 0xfc, !PT ;  /* 0x0000000831311812 */ /* 0x000fe400078efcff */
[----:B------:R-:W-:Y:S01]  /*8c20*/  @!P2 LEA.HI R7, R6, R51, RZ, 0x3 ;  /* 0x000000330607a211 */ /* 0x000fe200078f18ff */
[--C-:B------:R-:W-:Y:S01]  /*8c30*/  @!P2 IMAD.WIDE R18, R19, 0x2, R14.reuse ;  /* 0x000000021312a825 */ /* 0x100fe200078e020e */
[----:B------:R-:W-:Y:S01]  /*8c40*/  @!PT LDS RZ, [RZ] ;  /* 0x00000000fffff984 */ /* 0x000fe20000000800 */
[----:B------:R1:W-:Y:S02]  /*8c50*/  @!P2 LDGSTS.E.BYPASS.LTC128B.128 [R11+0x13080], [R20.64], !P4 ;  /* 0x13080000140bafae */ /* 0x0003e4000e101d5a */
[----:B------:R-:W-:Y:S01]  /*8c60*/  @!P2 LOP3.LUT R7, R7, 0xfffffff8, RZ, 0xc0, !PT ;  /* 0xfffffff80707a812 */ /* 0x000fe200078ec0ff */
[--C-:B------:R-:W-:Y:S01]  /*8c70*/  @!P2 IMAD.WIDE R16, R17, 0x2, R14.reuse ;  /* 0x000000021110a825 */ /* 0x100fe200078e020e */
[----:B------:R2:W-:Y:S03]  /*8c80*/  @!P2 LDGSTS.E.BYPASS.LTC128B.128 [R11+0x17080], [R18.64], !P3 ;  /* 0x17080000120bafae */ /* 0x0005e6000d901d5a */
[----:B------:R-:W-:Y:S01]  /*8c90*/  @!P2 IMAD.WIDE R14, R7, 0x2, R14 ;  /* 0x00000002070ea825 */ /* 0x000fe200078e020e */
[----:B------:R3:W-:Y:S01]  /*8ca0*/  @!P2 LDGSTS.E.BYPASS.LTC128B.128 [R11+0x1b080], [R16.64], !P0 ;  /* 0x1b080000100bafae */ /* 0x0007e2000c101d5a */
[----:B------:R-:W-:-:S02]  /*8cb0*/  ISETP.GE.AND P0, PT, R228, UR14, PT ;  /* 0x0000000ee4007c0c */ /* 0x000fc4000bf06270 */
[----:B------:R-:W-:Y:S01]  /*8cc0*/  IADD3 R228, R228, UR19, RZ ;  /* 0x00000013e4e47c10 */ /* 0x000fe2000fffe0ff */
[----:B------:R4:W-:Y:S01]  /*8cd0*/  @!P2 LDGSTS.E.BYPASS.LTC128B.128 [R11+0x1f080], [R14.64], !P5 ;  /* 0x1f0800000e0bafae */ /* 0x0009e2000e901d5a */
[----:B------:R-:W-:-:S03]  /*8ce0*/  ISETP.GT.OR P0, PT, R225, 0x2f, P0 ;  /* 0x0000002fe100780c */ /* 0x000fc60000704670 */
[----:B------:R-:W0:Y:S01]  /*8cf0*/  LDGDEPBAR ;  /* 0x00000000000079af */ /* 0x000e220000000000 */
[----:B------:R-:W-:-:S04]  /*8d00*/  @P1 IMAD.HI.U32 R12, R228, c[0x0][0x2bc], RZ ;  /* 0x0000af00e40c1a27 */ /* 0x000fc800078e00ff */
[----:B------:R-:W-:Y:S01]  /*8d10*/  IMAD.MOV.U32 R6, RZ, RZ, R228 ;  /* 0x000000ffff067224 */ /* 0x000fe200078e00e4 */
[----:B------:R-:W-:-:S04]  /*8d20*/  @P1 SHF.R.U32.HI R6, RZ, c[0x0][0x2c0], R12 ;  /* 0x0000b000ff061a19 */ /* 0x000fc8000001160c */
[----:B------:R-:W-:-:S04]  /*8d30*/  @!P0 IADD3 R12, P1, R6, UR8, RZ ;  /* 0x00000008060c8c10 */ /* 0x000fc8000ff3e0ff */
[----:B------:R-:W-:Y:S02]  /*8d40*/  @!P0 LEA.HI.X.SX32 R7, R6, UR7, 0x1, P1 ;  /* 0x0000000706078c11 */ /* 0x000fe400088f0eff */
[----:B---3--:R-:W-:-:S04]  /*8d50*/  @!P0 LEA R16, P1, R12, c[0x0][0x2a0], 0x2 ;  /* 0x0000a8000c108a11 */ /* 0x008fc800078210ff */
[----:B------:R-:W-:Y:S01]  /*8d60*/  @!P0 LEA.HI.X R17, R12, c[0x0][0x2a4], R7, 0x2, P1 ;  /* 0x0000a9000c118a11 */ /* 0x000fe200008f1407 */
[----:B------:R-:W-:Y:S06]  /*8d70*/  BAR.SYNC.DEFER_BLOCKING 0x0 ;  /* 0x0000000000007b1d */ /* 0x000fec0000010000 */
[----:B------:R-:W3:Y:S01]  /*8d80*/  @!P0 LDG.E R227, [R16.64] ;  /* 0x0000001a10e38981 */ /* 0x000ee2000c1e1900 */
[----:B------:R-:W-:Y:S01]  /*8d90*/  IMAD.MOV R7, RZ, RZ, -R6 ;  /* 0x000000ffff077224 */ /* 0x000fe200078e0a06 */
[----:B------:R-:W-:Y:S01]  /*8da0*/  UIMAD UR11, UR15, UR4, URZ ;  /* 0x000000040f0b72a4 */ /* 0x000fe2000f8e023f */
[----:B------:R-:W-:Y:S01]  /*8db0*/  ISETP.GE.AND P6, PT, R196, c[0x0][0x1d4], PT ;  /* 0x00007500c4007a0c */ /* 0x000fe20003fc6270 */
[----:B------:R-:W-:Y:S01]  /*8dc0*/  UIADD3 UR20, UR13, -0x1, URZ ;  /* 0xffffffff0d147890 */ /* 0x000fe2000fffe03f */
[----:B------:R-:W-:Y:S01]  /*8dd0*/  IMAD R228, R7, c[0x0][0x2b8], R228 ;  /* 0x0000ae0007e47a24 */ /* 0x000fe200078e02e4 */
[----:B------:R-:W-:Y:S01]  /*8de0*/  UIMAD.WIDE.U32 UR24, UR16, UR4, URZ ;  /* 0x00000004101872a5 */ /* 0x000fe2000f8e003f */
[----:B------:R-:W-:Y:S01]  /*8df0*/  ISETP.GE.AND P3, PT, R229, c[0x0][0x1d4], PT ;  /* 0x00007500e5007a0c */ /* 0x000fe20003f66270 */
[----:B------:R-:W-:Y:S01]  /*8e00*/  UIMAD UR11, UR16, UR5, UR11 ;  /* 0x00000005100b72a4 */ /* 0x000fe2000f8e020b */
[----:B----4-:R-:W-:Y:S01]  /*8e10*/  IMAD.WIDE.U32 R14, R228, c[0x0][0x1e0], RZ ;  /* 0x00007800e40e7a25 */ /* 0x010fe200078e00ff */
[----:B------:R-:W-:Y:S01]  /*8e20*/  SHF.R.S32.HI R61, RZ, 0x1f, R228 ;  /* 0x0000001fff3d7819 */ /* 0x000fe200000114e4 */
[----:B------:R-:W-:Y:S01]  /*8e30*/  UIMAD UR20, UR20, -0x30, UR14 ;  /* 0xffffffd0141478a4 */ /* 0x000fe2000f8e020e */
[----:B------:R-:W-:Y:S01]  /*8e40*/  ISETP.GE.AND P5, PT, R48, c[0x0][0x1d4], PT ;  /* 0x0000750030007a0c */ /* 0x000fe20003fa6270 */
[----:B------:R-:W-:Y:S01]  /*8e50*/  UIADD3 UR11, UR25, UR11, URZ ;  /* 0x0000000b190b7290 */ /* 0x000fe2000fffe03f */
[----:B------:R-:W-:Y:S01]  /*8e60*/  ISETP.GE.AND P4, PT, R51, c[0x0][0x1d4], PT ;  /* 0x0000750033007a0c */ /* 0x000fe20003f86270 */
[----:B------:R-:W-:Y:S01]  /*8e70*/  IMAD R7, R61, c[0x0][0x1e0], RZ ;  /* 0x000078003d077a24 */ /* 0x000fe200078e02ff */
[----:B------:R-:W-:Y:S01]  /*8e80*/  UISETP.LT.AND UP0, UPT, UR20, 0x30, UPT ;  /* 0x000000301400788c */ /* 0x000fe2000bf01270 */
[----:B------:R-:W-:-:S02]  /*8e90*/  LOP3.LUT R49, R49, 0xfffffffe, RZ, 0xc0, !PT ;  /* 0xfffffffe31317812 */ /* 0x000fc400078ec0ff */
[----:B------:R-:W-:Y:S01]  /*8ea0*/  IMAD R6, R228, c[0x0][0x1e4], R7 ;  /* 0x00007900e4067a24 */ /* 0x000fe200078e0207 */
[----:B------:R-:W-:Y:S01]  /*8eb0*/  USEL UR4, UR20, 0x30, UP0 ;  /* 0x0000003014047887 */ /* 0x000fe20008000000 */
[----:B------:R-:W-:Y:S02]  /*8ec0*/  @P3 LOP3.LUT R49, R49, 0x1, RZ, 0xfc, !PT ;  /* 0x0000000131313812 */ /* 0x000fe400078efcff */
[----:B------:R-:W-:Y:S01]  /*8ed0*/  IMAD.IADD R15, R15, 0x1, R6 ;  /* 0x000000010f0f7824 */ /* 0x000fe200078e0206 */
[----:B---3--:R-:W-:-:S03]  /*8ee0*/  SHF.R.S32.HI R60, RZ, 0x1f, R227 ;  /* 0x0000001fff3c7819 */ /* 0x008fc600000114e3 */
[----:B------:R-:W-:Y:S01]  /*8ef0*/  IMAD.WIDE.U32 R6, R227, c[0x0][0x1f0], R14 ;  /* 0x00007c00e3067a25 */ /* 0x000fe200078e000e */
[----:B------:R-:W-:Y:S01]  /*8f00*/  IADD3 R14, -R197, UR4, RZ ;  /* 0x00000004c50e7c10 */ /* 0x000fe2000fffe1ff */
[----:B------:R-:W-:Y:S02]  /*8f10*/  ULDC.64 UR4, c[0x0][0x210] ;  /* 0x0000840000047ab9 */ /* 0x000fe40000000a00 */
[----:B------:R-:W-:Y:S01]  /*8f20*/  IMAD R12, R60, c[0x0][0x1f0], RZ ;  /* 0x00007c003c0c7a24 */ /* 0x000fe200078e02ff */
[----:B------:R-:W-:Y:S01]  /*8f30*/  IADD3 R6, P0, R6, UR24, RZ ;  /* 0x0000001806067c10 */ /* 0x000fe2000ff1e0ff */
[----:B------:R-:W-:Y:S02]  /*8f40*/  UIMAD UR12, UR15, UR4, URZ ;  /* 0x000000040f0c72a4 */ /* 0x000fe4000f8e023f */
[----:B------:R-:W-:Y:S01]  /*8f50*/  IMAD R15, R227, c[0x0][0x1f4], R12 ;  /* 0x00007d00e30f7a24 */ /* 0x000fe200078e020c */
[----:B------:R-:W-:Y:S02]  /*8f60*/  UIMAD.WIDE.U32 UR28, UR16, UR4, URZ ;  /* 0x00000004101c72a5 */ /* 0x000fe4000f8e003f */
[----:B------:R-:W-:-:S02]  /*8f70*/  UIMAD UR12, UR16, UR5, UR12 ;  /* 0x00000005100c72a4 */ /* 0x000fc4000f8e020c */
[----:B------:R-:W-:Y:S02]  /*8f80*/  IADD3.X R15, R7, UR11, R15, P0, !PT ;  /* 0x0000000b070f7c10 */ /* 0x000fe400087fe40f */
[----:B------:R-:W-:Y:S01]  /*8f90*/  LEA R16, P0, R6, c[0x0][0x1c8], 0x1 ;  /* 0x0000720006107a11 */ /* 0x000fe200078008ff */
[----:B------:R-:W-:-:S03]  /*8fa0*/  UIADD3 UR12, UR29, UR12, URZ ;  /* 0x0000000c1d0c7290 */ /* 0x000fc6000fffe03f */
[----:B------:R-:W-:Y:S01]  /*8fb0*/  LEA.HI.X R15, R6, c[0x0][0x1cc], R15, 0x1, P0 ;  /* 0x00007300060f7a11 */ /* 0x000fe200000f0c0f */
[----:B--2---:R-:W-:Y:S01]  /*8fc0*/  SHFL.IDX PT, R18, R16, RZ, 0x181f ;  /* 0x00181fff10127589 */ /* 0x004fe200000e0000 */
[----:B------:R-:W-:-:S03]  /*8fd0*/  ISETP.GE.AND P0, PT, R14, 0x1, PT ;  /* 0x000000010e00780c */ /* 0x000fc60003f06270 */
[----:B------:R-:W2:Y:S10]  /*8fe0*/  SHFL.IDX PT, R19, R15, RZ, 0x181f ;  /* 0x00181fff0f137589 */ /* 0x000eb400000e0000 */
[----:B------:R-:W-:-:S02]  /*8ff0*/  @P0 SHF.R.S32.HI R12, RZ, 0x1f, R229 ;  /* 0x0000001fff0c0819 */ /* 0x000fc400000114e5 */
[----:B------:R-:W-:Y:S02]  /*9000*/  @P0 SHF.R.S32.HI R7, RZ, 0x1f, R48 ;  /* 0x0000001fff070819 */ /* 0x000fe40000011430 */
[----:B------:R-:W-:Y:S02]  /*9010*/  @P0 SHF.R.S32.HI R6, RZ, 0x1f, R51 ;  /* 0x0000001fff060819 */ /* 0x000fe40000011433 */
[----:B-1----:R-:W-:Y:S01]  /*9020*/  @P0 LEA.HI R11, R12, R229, RZ, 0x3 ;  /* 0x000000e50c0b0211 */ /* 0x002fe200078f18ff */
[----:B------:R-:W-:Y:S01]  /*9030*/  @P0 IMAD.SHL.U32 R12, R0, 0x2, RZ ;  /* 0x00000002000c0824 */ /* 0x000fe200078e00ff */
[----:B------:R-:W-:Y:S02]  /*9040*/  @P0 LEA.HI R7, R7, R48, RZ, 0x3 ;  /* 0x0000003007070211 */ /* 0x000fe400078f18ff */
[----:B------:R-:W-:Y:S02]  /*9050*/  @P0 LEA.HI R6, R6, R51, RZ, 0x3 ;  /* 0x0000003306060211 */ /* 0x000fe400078f18ff */
[----:B------:R-:W-:-:S02]  /*9060*/  @P0 LOP3.LUT R11, R11, 0xfffffff8, RZ, 0xc0, !PT ;  /* 0xfffffff80b0b0812 */ /* 0x000fc400078ec0ff */
[----:B------:R-:W-:Y:S01]  /*9070*/  @P0 LOP3.LUT R7, R7, 0xfffffff8, RZ, 0xc0, !PT ;  /* 0xfffffff807070812 */ /* 0x000fe200078ec0ff */
[----:B--2---:R-:W-:Y:S01]  /*9080*/  @P0 IMAD.WIDE R20, R196, 0x2, R18 ;  /* 0x00000002c4140825 */ /* 0x004fe200078e0212 */
        /* <DEDUP_REMOVED lines=11> */
[----:B------:R-:W5:Y:S06]  /*9140*/  SHFL.IDX PT, R19, R15, 0x1, 0x181f ;  /* 0x00381f000f137f89 */ /* 0x000f6c00000e0000 */
[----:B------:R-:W-:-:S02]  /*9150*/  @P0 SHF.R.S32.HI R14, RZ, 0x1f, R229 ;  /* 0x0000001fff0e0819 */ /* 0x000fc400000114e5 */
[----:B------:R-:W-:Y:S02]  /*9160*/  @P0 SHF.R.S32.HI R11, RZ, 0x1f, R48 ;  /* 0x0000001fff0b0819 */ /* 0x000fe40000011430 */
[----:B-1----:R-:W-:Y:S02]  /*9170*/  @P0 SHF.R.S32.HI R20, RZ, 0x1f, R51 ;  /* 0x0000001fff140819 */ /* 0x002fe40000011433 */
[----:B------:R-:W-:Y:S01]  /*9180*/  @P0 LEA.HI R17, R14, R229, RZ, 0x3 ;  /* 0x000000e50e110211 */ /* 0x000fe200078f18ff */
[----:B------:R-:W-:Y:S01]  /*9190*/  @P0 IMAD.SHL.U32 R14, R0, 0x2, RZ ;  /* 0x00000002000e0824 */ /* 0x000fe200078e00ff */
[----:B------:R-:W-:Y:S02]  /*91a0*/  @P0 LEA.HI R11, R11, R48, RZ, 0x3 ;  /* 0x000000300b0b0211 */ /* 0x000fe400078f18ff */
[----:B------:R-:W-:Y:S02]  /*91b0*/  @P0 LEA.HI R20, R20, R51, RZ, 0x3 ;  /* 0x0000003314140211 */ /* 0x000fe400078f18ff */
[----:B------:R-:W-:-:S02]  /*91c0*/  @P0 LOP3.LUT R17, R17, 0xfffffff8, RZ, 0xc0, !PT ;  /* 0xfffffff811110812 */ /* 0x000fc400078ec0ff */
[----:B------:R-:W-:Y:S02]  /*91d0*/  @P0 LOP3.LUT R11, R11, 0xfffffff8, RZ, 0xc0, !PT ;  /* 0xfffffff80b0b0812 */ /* 0x000fe400078ec0ff */
[----:B----4-:R-:W-:Y:S01]  /*91e0*/  @P0 LOP3.LUT R7, R20, 0xfffffff8, RZ, 0xc0, !PT ;  /* 0xfffffff814070812 */ /* 0x010fe200078ec0ff */
[----:B-----5:R-:W-:-:S04]  /*91f0*/  @P0 IMAD.WIDE R20, R196, 0x2, R18 ;  /* 0x00000002c4140825 */ /* 0x020fc800078e0212 */
[--C-:B------:R-:W-:Y:S01]  /*9200*/  @P0 IMAD.WIDE R16, R17, 0x2, R18.reuse ;  /* 0x0000000211100825 */ /* 0x100fe200078e0212 */
[----:B------:R3:W-:Y:S03]  /*9210*/  @P0 LDGSTS.E.BYPASS.LTC128B.128 [R14+0xb080], [R20.64], !P6 ;  /* 0x0b080000140e0fae */ /* 0x0007e6000f101d5a */
[--C-:B--2---:R-:W-:Y:S01]  /*9220*/  @P0 IMAD.WIDE R22, R11, 0x2, R18.reuse ;  /* 0x000000020b160825 */ /* 0x104fe200078e0212 */
[----:B------:R3:W-:Y:S01]  /*9230*/  @P0 LDGSTS.E.BYPASS.LTC128B.128 [R14+0xc880], [R16.64], !P3 ;  /* 0x0c880000100e0fae */ /* 0x0007e2000d901d5a */
[----:B------:R-:W-:Y:S02]  /*9240*/  ISETP.GT.AND P3, PT, R225, 0x2f, PT ;  /* 0x0000002fe100780c */ /* 0x000fe40003f64270 */
[----:B------:R-:W-:Y:S01]  /*9250*/  @P0 IMAD.WIDE R18, R7, 0x2, R18 ;  /* 0x0000000207120825 */ /* 0x000fe200078e0212 */
[----:B------:R3:W-:Y:S01]  /*9260*/  @P0 LDGSTS.E.BYPASS.LTC128B.128 [R14+0xe080], [R22.64], !P5 ;  /* 0x0e080000160e0fae */ /* 0x0007e2000e901d5a */
[----:B------:R-:W-:-:S03]  /*9270*/  LEA.HI R7, R4, R223, RZ, 0x5 ;  /* 0x000000df04077211 */ /* 0x000fc600078f28ff */
[----:B------:R3:W-:Y:S01]  /*9280*/  @P0 LDGSTS.E.BYPASS.LTC128B.128 [R14+0xf880], [R18.64], !P4 ;  /* 0x0f880000120e0fae */ /* 0x0007e2000e101d5a */
[----:B------:R-:W-:Y:S02]  /*9290*/  ISETP.LT.AND P0, PT, RZ, c[0x0][0x27c], PT ;  /* 0x00009f00ff007a0c */ /* 0x000fe40003f01270 */
[----:B------:R-:W-:Y:S01]  /*92a0*/  SHF.R.S32.HI R6, RZ, 0x5, R7 ;  /* 0x00000005ff067819 */ /* 0x000fe20000011407 */
[----:B------:R-:W0:Y:S10]  /*92b0*/  LDGDEPBAR ;  /* 0x00000000000079af */ /* 0x000e340000000000 */
[----:B------:R-:W-:Y:S05]  /*92c0*/  @P0 BRA `(.L_x_1662) ;  /* 0x0000002000000947 */ /* 0x000fea0003800000 */
[----:B------:R-:W-:-:S04]  /*92d0*/  DEPBAR.LE SB0, 0x1 ;  /* 0x000080400000791a */ /* 0x000fc80000000000 */
[----:B------:R-:W-:Y:S05]  /*92e0*/  BRA `(.L_x_1663) ;  /* 0x00008d4000007947 */ /* 0x000fea0003800000 */
.L_x_1662:
[----:B------:R-:W-:Y:S01]  /*92f0*/  ULDC.U8 UR4, c[0x0][0x298] ;  /* 0x0000a60000047ab9 */ /* 0x000fe20000000000 */
[----:B---3--:R-:W-:Y:S01]  /*9300*/  SHF.R.S32.HI R17, RZ, 0x1f, R92 ;  /* 0x0000001fff117819 */ /* 0x008fe2000001145c */
[----:B------:R-:W-:Y:S01]  /*9310*/  IMAD.WIDE.U32 R14, R92, c[0x0][0x280], RZ ;  /* 0x0000a0005c0e7a25 */ /* 0x000fe200078e00ff */
        /* <DEDUP_REMOVED lines=13> */
[----:B------:R-:W-:Y:S01]  /*93f0*/  BSSY B0, `(.L_x_1665) ;  /* 0x000004b000007945 */ /* 0x000fe20003800000 */
[----:B------:R-:W-:Y:S01]  /*9400*/  ISETP.NE.AND P1, PT, R10, RZ, PT ;  /* 0x000000ff0a00720c */ /* 0x000fe20003f25270 */
        /* <DEDUP_REMOVED lines=8> */
[----:B------:R-:W-:-:S02]  /*9490*/  CS2R R104, SRZ ;  /* 0x0000000000687805 */ /* 0x000fc4000001ff00 */
[----:B------:R-:W-:Y:S01]  /*94a0*/  @P0 IMAD.HI.U32 R10, R9, c[0x0][0x2c8], RZ ;  /* 0x0000b200090a0a27 */ /* 0x000fe200078e00ff */
[----:B------:R-:W-:-:S13]  /*94b0*/  PLOP3.LUT P0, PT, PT, PT, UP2, 0x80, 0x0 ;  /* 0x000000000000781c */ /* 0x000fda0003f0f028 */
[----:B------:R-:W-:Y:S01]  /*94c0*/  @P0 SHF.R.U32.HI R9, RZ, c[0x0][0x2cc], R10 ;  /* 0x0000b300ff090a19 */ /* 0x000fe2000001160a */
[----:B------:R-:W-:-:S03]  /*94d0*/  IMAD.MOV.U32 R10, RZ, RZ, R14 ;  /* 0x000000ffff0a7224 */ /* 0x000fc600078e000e */
[----:B------:R-:W-:Y:S01]  /*94e0*/  SHF.R.S32.HI R12, RZ, 0x1f, R9 ;  /* 0x0000001fff0c7819 */ /* 0x000fe20000011409 */
[----:B------:R-:W-:-:S04]  /*94f0*/  IMAD.WIDE.U32 R10, R9, c[0x0][0x280], R10 ;  /* 0x0000a000090a7a25 */ /* 0x000fc800078e000a */
[----:B------:R-:W-:Y:S01]  /*9500*/  IMAD R16, R12, c[0x0][0x280], RZ ;  /* 0x0000a0000c107a24 */ /* 0x000fe200078e02ff */
[----:B------:R-:W-:Y:S01]  /*9510*/  LEA R14, P0, R10, c[0x0][0x270], 0x1 ;  /* 0x00009c000a0e7a11 */ /* 0x000fe200078008ff */
[----:B------:R-:W-:Y:S02]  /*9520*/  IMAD R12, R12, c[0x0][0x290], RZ ;  /* 0x0000a4000c0c7a24 */ /* 0x000fe400078e02ff */
[----:B------:R-:W-:Y:S02]  /*9530*/  IMAD R16, R9, c[0x0][0x284], R16 ;  /* 0x0000a10009107a24 */ /* 0x000fe400078e0210 */
[----:B------:R1:W2:Y:S03]  /*9540*/  SHFL.IDX PT, R22, R14, RZ, 0x181f ;  /* 0x00181fff0e167589 */ /* 0x0002a600000e0000 */
[----:B------:R-:W-:Y:S01]  /*9550*/  IADD3 R18, R11, R16, RZ ;  /* 0x000000100b127210 */ /* 0x000fe20007ffe0ff */
[----:B------:R-:W-:-:S03]  /*9560*/  IMAD.MOV.U32 R16, RZ, RZ, R92 ;  /* 0x000000ffff107224 */ /* 0x000fc600078e005c */
[----:B------:R-:W-:Y:S01]  /*9570*/  LEA.HI.X R18, R10, c[0x0][0x274], R18, 0x1, P0 ;  /* 0x00009d000a127a11 */ /* 0x000fe200000f0c12 */
[----:B------:R-:W-:-:S04]  /*9580*/  IMAD.WIDE.U32 R16, R9, c[0x0][0x290], R16 ;  /* 0x0000a40009107a25 */ /* 0x000fc800078e0010 */
[----:B------:R-:W-:Y:S01]  /*9590*/  IMAD R9, R9, c[0x0][0x294], R12 ;  /* 0x0000a50009097a24 */ /* 0x000fe200078e020c */
[C---:B------:R-:W-:Y:S01]  /*95a0*/  LEA R12, P0, R16.reuse, c[0x0][0x288], 0x1 ;  /* 0x0000a200100c7a11 */ /* 0x040fe200078008ff */
[----:B------:R1:W3:Y:S03]  /*95b0*/  SHFL.IDX PT, R23, R18, RZ, 0x181f ;  /* 0x00181fff12177589 */ /* 0x0002e600000e0000 */
[----:B------:R-:W-:Y:S01]  /*95c0*/  IADD3 R17, R17, R9, RZ ;  /* 0x0000000911117210 */ /* 0x000fe20007ffe0ff */
[----:B------:R1:W4:Y:S03]  /*95d0*/  SHFL.IDX PT, R20, R12, RZ, 0x181f ;  /* 0x00181fff0c147589 */ /* 0x00032600000e0000 */
[----:B------:R-:W-:Y:S01]  /*95e0*/  LEA.HI.X R17, R16, c[0x0][0x28c], R17, 0x1, P0 ;  /* 0x0000a30010117a11 */ /* 0x000fe200000f0c11 */
[----:B------:R-:W-:-:S04]  /*95f0*/  IMAD.SHL.U32 R16, R50, 0x4, RZ ;  /* 0x0000000432107824 */ /* 0x000fc800078e00ff */
[----:B------:R1:W1:Y:S01]  /*9600*/  SHFL.IDX PT, R21, R17, RZ, 0x181f ;  /* 0x00181fff11157589 */ /* 0x00026200000e0000 */
[----:B------:R-:W-:Y:S05]  /*9610*/  @P1 BRA `(.L_x_1666) ;  /* 0x0000028000001947 */ /* 0x000fea0003800000 */
[C---:B--2---:R-:W-:Y:S01]  /*9620*/  ISETP.GE.AND P0, PT, R16.reuse, c[0x0][0x27c], PT ;  /* 0x00009f0010007a0c */ /* 0x044fe20003f06270 */
[----:B------:R-:W-:Y:S01]  /*9630*/  CS2R R102, SRZ ;  /* 0x0000000000667805 */ /* 0x000fe2000001ff00 */
[----:B------:R-:W-:Y:S01]  /*9640*/  CS2R R104, SRZ ;  /* 0x0000000000687805 */ /* 0x000fe2000001ff00 */
[----:B------:R-:W-:-:S10]  /*9650*/  IADD3 R9, R16, 0x20, RZ ;  /* 0x0000002010097810 */ /* 0x000fd40007ffe0ff */
[----:B---3--:R-:W-:-:S04]  /*9660*/  @!P0 IMAD.WIDE R26, R16, 0x2, R22 ;  /* 0x00000002101a8825 */ /* 0x008fc800078e0216 */
        /* <DEDUP_REMOVED lines=35> */
.L_x_1666:
[----:B--2---:R-:W-:Y:S05]  /*98a0*/  BSYNC B0 ;  /* 0x0000000000007941 */ /* 0x004fea0003800000 */
.L_x_1665:
[----:B------:R-:W-:Y:S01]  /*98b0*/  ISETP.NE.AND P0, PT, R13, RZ, PT ;  /* 0x000000ff0d00720c */ /* 0x000fe20003f05270 */
[----:B-----5:R-:W-:Y:S01]  /*98c0*/  IMAD.MOV.U32 R13, RZ, RZ, R110 ;  /* 0x000000ffff0d7224 */ /* 0x020fe200078e006e */
[----:B------:R-:W-:Y:S01]  /*98d0*/  MOV R9, R125 ;  /* 0x0000007d00097202 */ /* 0x000fe20000000f00 */
[----:B------:R-:W-:Y:S01]  /*98e0*/  IMAD.MOV.U32 R11, RZ, RZ, R111 ;  /* 0x000000ffff0b7224 */ /* 0x000fe200078e006f */
[----:B---3--:R2:W3:Y:S01]  /*98f0*/  SHFL.IDX PT, R23, R18, 0x1, 0x181f ;  /* 0x00381f0012177f89 */ /* 0x0084e200000e0000 */
        /* <DEDUP_REMOVED lines=9> */
[----:B------:R2:W4:Y:S01]  /*9990*/  SHFL.IDX PT, R22, R14, 0x1, 0x181f ;  /* 0x00381f000e167f89 */ /* 0x00052200000e0000 */
        /* <DEDUP_REMOVED lines=23> */
[C---:B---3--:R-:W-:Y:S01]  /*9b10*/  ISETP.GE.AND P0, PT, R16.reuse, c[0x0][0x27c], PT ;  /* 0x00009f0010007a0c */ /* 0x048fe20003f06270 */
[----:B------:R-:W-:Y:S01]  /*9b20*/  CS2R R98, SRZ ;  /* 0x0000000000627805 */ /* 0x000fe2000001ff00 */
[----:B------:R-:W-:Y:S01]  /*9b30*/  CS2R R94, SRZ ;  /* 0x00000000005e7805 */ /* 0x000fe2000001ff00 */
[----:B------:R-:W-:-:S10]  /*9b40*/  IADD3 R10, R16, 0x20, RZ ;  /* 0x00000020100a7810 */ /* 0x000fd40007ffe0ff */
[----:B------:R-:W-:-:S04]  /*9b50*/  @!P0 IMAD.WIDE R26, R16, 0x2, R22 ;  /* 0x00000002101a8825 */ /* 0x000fc800078e0216 */
        /* <DEDUP_REMOVED lines=21> */
[----:B---3--:R-:W-:-:S04]  /*9cb0*/  @!P0 IMAD.WIDE R24, R9, 0x2, R22 ;  /* 0x0000000209188825 */ /* 0x008fc800078e0216 */
        /* <DEDUP_REMOVED lines=13> */
.L_x_1668:
[----:B---3--:R-:W-:Y:S05]  /*9d90*/  BSYNC B0 ;  /* 0x0000000000007941 */ /* 0x008fea0003800000 */
.L_x_1667:
        /* <DEDUP_REMOVED lines=18> */
[----:B-1--4-:R1:W3:Y:S01]  /*9ec0*/  SHFL.IDX PT, R21, R18, 0x2, 0x181f ;  /* 0x00581f0012157f89 */ /* 0x0122e200000e0000 */
[----:B------:R-:W-:Y:S01]  /*9ed0*/  IMAD.MOV.U32 R13, RZ, RZ, R89 ;  /* 0x000000ffff0d7224 */ /* 0x000fe200078e0059 */
[----:B------:R-:W-:Y:S01]  /*9ee0*/  PRMT R67, R8, 0x5410, R9 ;  /* 0x0000541008437816 */ /* 0x000fe20000000009 */
[----:B------:R-:W-:Y:S01]  /*9ef0*/  IMAD.MOV.U32 R9, RZ, RZ, R94 ;  /* 0x000000ffff097224 */ /* 0x000fe200078e005e */
[----:B------:R-:W-:Y:S01]  /*9f00*/  PRMT R74, R10, 0x5410, R11 ;  /* 0x000054100a4a7816 */ /* 0x000fe2000000000b */
[----:B------:R1:W4:Y:S01]  /*9f10*/  SHFL.IDX PT, R20, R14, 0x2, 0x181f ;  /* 0x00581f000e147f89 */ /* 0x00032200000e0000 */
        /* <DEDUP_REMOVED lines=56> */
.L_x_1670:
[----:B------:R-:W-:Y:S05]  /*a2a0*/  BSYNC B0 ;  /* 0x0000000000007941 */ /* 0x000fea0003800000 */
.L_x_1669:
        /* <DEDUP_REMOVED lines=77> */
.L_x_1672:
[----:B------:R-:W-:Y:S05]  /*a780*/  BSYNC B0 ;  /* 0x0000000000007941 */ /* 0x000fea0003800000 */
.L_x_1671:
        /* <DEDUP_REMOVED lines=56> */
[----:B------:R-:W-:Y:S01]  /*ab10*/  HADD2.F32 R10, -RZ, R10.H1_H1 ;  /* 0x3000000aff0a7230 */ /* 0x000fe20000004100 */
[-C--:B------:R-:W-:Y:S01]  /*ab20*/  FMUL.FTZ R116, R107, R113.reuse ;  /* 0x000000716b747220 */ /* 0x080fe20000410000 */
[--C-:B------:R-:W-:Y:S01]  /*ab30*/  HADD2.F32 R112, -RZ, R9.reuse.H0_H0 ;  /* 0x20000009ff707230 */ /* 0x100fe20000004100 */
[-C--:B------:R-:W-:Y:S01]  /*ab40*/  FFMA.FTZ R102, R105, R114.reuse, -R102 ;  /* 0x0000007269667223 */ /* 0x080fe20000010866 */
[----:B------:R-:W-:Y:S01]  /*ab50*/  HADD2.F32 R9, -RZ, R9.H1_H1 ;  /* 0x30000009ff097230 */ /* 0x000fe20000004100 */
[----:B------:R-:W-:Y:S01]  /*ab60*/  FMUL.FTZ R122, R106, R113 ;  /* 0x000000716a7a7220 */ /* 0x000fe20000410000 */
[----:B------:R-:W-:Y:S01]  /*ab70*/  HADD2.F32 R105, -RZ, R100.H0_H0 ;  /* 0x20000064ff697230 */ /* 0x000fe20000004100 */
[----:B------:R-:W-:-:S02]  /*ab80*/  FFMA.FTZ R11, R11, R114, R104 ;  /* 0x000000720b0b7223 */ /* 0x000fc40000010068 */
[----:B------:R-:W-:Y:S02]  /*ab90*/  FFMA.FTZ R116, R106, R115, -R116 ;  /* 0x000000736a747223 */ /* 0x000fe40000010874 */
[-C--:B------:R-:W-:Y:S01]  /*aba0*/  FMUL.FTZ R100, R10, R97.reuse ;  /* 0x000000610a647220 */ /* 0x080fe20000410000 */
[----:B------:R-:W-:Y:S01]  /*abb0*/  F2FP.PACK_AB R11, R11, R102 ;  /* 0x000000660b0b723e */ /* 0x000fe200000000ff */
[----:B------:R-:W-:Y:S02]  /*abc0*/  FMUL.FTZ R97, R8, R97 ;  /* 0x0000006108617220 */ /* 0x000fe40000410000 */
[-C--:B------:R-:W-:Y:S02]  /*abd0*/  FMUL.FTZ R104, R9, R103.reuse ;  /* 0x0000006709687220 */ /* 0x080fe40000410000 */
[----:B------:R-:W-:Y:S02]  /*abe0*/  FMUL.FTZ R106, R112, R103 ;  /* 0x00000067706a7220 */ /* 0x000fe40000410000 */
        /* <DEDUP_REMOVED lines=9> */
.L_x_1676:
[----:B------:R-:W-:Y:S05]  /*ac80*/  BSYNC B0 ;  /* 0x0000000000007941 */ /* 0x000fea0003800000 */
.L_x_1675:
        /* <DEDUP_REMOVED lines=30> */
[----:B------:R-:W-:-:S02]  /*ae70*/  FFMA.FTZ R112, R102, R107, -R112 ;  /* 0x0000006b66707223 */ /* 0x000fc40000010870 */
[-C--:B------:R-:W-:Y:S02]  /*ae80*/  FMUL.FTZ R96, R10, R93.reuse ;  /* 0x0000005d0a607220 */ /* 0x080fe40000410000 */
[-C--:B------:R-:W-:Y:S02]  /*ae90*/  FMUL.FTZ R102, R9, R100.reuse ;  /* 0x0000006409667220 */ /* 0x080fe40000410000 */
[----:B------:R-:W-:Y:S02]  /*aea0*/  FMUL.FTZ R93, R8, R93 ;  /* 0x0000005d085d7220 */ /* 0x000fe40000410000 */
[----:B------:R-:W-:Y:S02]  /*aeb0*/  FMUL.FTZ R100, R104, R100 ;  /* 0x0000006468647220 */ /* 0x000fe40000410000 */
[----:B------:R-:W-:Y:S02]  /*aec0*/  FFMA.FTZ R11, R11, R128, R126 ;  /* 0x000000800b0b7223 */ /* 0x000fe4000001007e */
[----:B------:R-:W-:-:S02]  /*aed0*/  FFMA.FTZ R103, R103, R107, R114 ;  /* 0x0000006b67677223 */ /* 0x000fc40000010072 */
[-C--:B------:R-:W-:Y:S01]  /*aee0*/  FFMA.FTZ R96, R8, R101.reuse, -R96 ;  /* 0x0000006508607223 */ /* 0x080fe20000010860 */
[----:B------:R-:W-:Y:S01]  /*aef0*/  F2FP.PACK_AB R11, R11, R106 ;  /* 0x0000006a0b0b723e */ /* 0x000fe200000000ff */
[----:B------:R-:W-:Y:S01]  /*af00*/  FFMA.FTZ R93, R10, R101, R93 ;  /* 0x000000650a5d7223 */ /* 0x000fe2000001005d */
[----:B------:R-:W-:Y:S01]  /*af10*/  F2FP.PACK_AB R8, R103, R112 ;  /* 0x000000706708723e */ /* 0x000fe200000000ff */
[-C--:B------:R-:W-:Y:S02]  /*af20*/  FFMA.FTZ R102, R104, R97.reuse, -R102 ;  /* 0x0000006168667223 */ /* 0x080fe40000010866 */
[----:B------:R-:W-:Y:S01]  /*af30*/  FFMA.FTZ R9, R9, R97, R100 ;  /* 0x0000006109097223 */ /* 0x000fe20000010064 */
[----:B------:R-:W-:-:S04]  /*af40*/  F2FP.PACK_AB R10, R93, R96 ;  /* 0x000000605d0a723e */ /* 0x000fc800000000ff */
[----:B------:R-:W-:-:S05]  /*af50*/  F2FP.PACK_AB R9, R9, R102 ;  /* 0x000000660909723e */ /* 0x000fca00000000ff */
[----:B------:R1:W-:Y:S02]  /*af60*/  STS.128 [R118+0x14080], R8 ;  /* 0x0140800876007388 */ /* 0x0003e40000000c00 */
.L_x_1678:
[----:B------:R-:W-:Y:S05]  /*af70*/  BSYNC B0 ;  /* 0x0000000000007941 */ /* 0x000fea0003800000 */
.L_x_1677:
        /* <DEDUP_REMOVED lines=46> */
.L_x_1680:
[----:B------:R-:W-:Y:S05]  /*b260*/  BSYNC B0 ;  /* 0x0000000000007941 */ /* 0x000fea0003800000 */
.L_x_1679:
[----:B-1----:R-:W-:-:S04]  /*b270*/  IADD3 R8, R16, 0x60, RZ ;  /* 0x0000006010087810 */ /* 0x002fc80007ffe0ff */
        /* <DEDUP_REMOVED lines=44> */
.L_x_1674:
[----:B------:R-:W-:Y:S05]  /*b540*/  BSYNC B1 ;  /* 0x0000000000017941 */ /* 0x000fea0003800000 */
.L_x_1673:
        /* <DEDUP_REMOVED lines=22> */
[----:B------:R-:W-:Y:S01]  /*b6b0*/  FMUL.FTZ R98, R11, R94 ;  /* 0x0000005e0b627220 */ /* 0x000fe20000410000 */
[--C-:B------:R-:W-:Y:S01]  /*b6c0*/  HADD2.F32 R8, -RZ, R10.reuse.H0_H0 ;  /* 0x2000000aff087230 */ /* 0x100fe20000004100 */
[----:B------:R-:W-:Y:S01]  /*b6d0*/  FMUL.FTZ R99, R93, R96 ;  /* 0x000000605d637220 */ /* 0x000fe20000410000 */
        /* <DEDUP_REMOVED lines=24> */
.L_x_1684:
[----:B------:R-:W-:Y:S05]  /*b860*/  BSYNC B0 ;  /* 0x0000000000007941 */ /* 0x000fea0003800000 */
.L_x_1683:
[----:B-1----:R-:W-:Y:S01]  /*b870*/  IADD3 R8, R16, 0x20, RZ ;  /* 0x0000002010087810 */ /* 0x002fe20007ffe0ff */
[----:B------:R-:W-:Y:S03]  /*b880*/  BSSY B0, `(.L_x_1685) ;  /* 0x000002d000007945 */ /* 0x000fe60003800000 */
[----:B------:R-:W-:-:S13]  /*b890*/  ISETP.GE.AND P0, PT, R8, c[0x0][0x27c], PT ;  /* 0x00009f0008007a0c */ /* 0x000fda0003f06270 */
[----:B------:R-:W-:Y:S05]  /*b8a0*/  @P0 BRA `(.L_x_1686) ;  /* 0x000002a000000947 */ /* 0x000fea0003800000 */
[----:B------:R-:W1:Y:S01]  /*b8b0*/  LDS.128 R8, [R118+0x15080] ;  /* 0x0150800076087984 */ /* 0x000e620000000c00 */
[--C-:B------:R-:W-:Y:S01]  /*b8c0*/  SHF.R.U64 R80, R88, 0x10, R89.reuse ;  /* 0x0000001058507819 */ /* 0x100fe20000001259 */
[----:B------:R-:W-:Y:S01]  /*b8d0*/  HADD2.F32 R93, -RZ, R74.H1_H1 ;  /* 0x3000004aff5d7230 */ /* 0x000fe20000004100 */
[----:B------:R-:W-:Y:S02]  /*b8e0*/  SHF.R.U32.HI R88, RZ, 0x10, R89 ;  /* 0x00000010ff587819 */ /* 0x000fe40000011659 */
        /* <DEDUP_REMOVED lines=38> */
.L_x_1686:
[----:B------:R-:W-:Y:S05]  /*bb50*/  BSYNC B0 ;  /* 0x0000000000007941 */ /* 0x000fea0003800000 */
.L_x_1685:
        /* <DEDUP_REMOVED lines=46> */
.L_x_1688:
[----:B------:R-:W-:Y:S05]  /*be40*/  BSYNC B0 ;  /* 0x0000000000007941 */ /* 0x000fea0003800000 */
.L_x_1687:
[----:B-1----:R-:W-:-:S04]  /*be50*/  IADD3 R8, R16, 0x60, RZ ;  /* 0x0000006010087810 */ /* 0x002fc80007ffe0ff */
        /* <DEDUP_REMOVED lines=44> */
.L_x_1682:
[----:B------:R-:W-:Y:S05]  /*c120*/  BSYNC B1 ;  /* 0x0000000000017941 */ /* 0x000fea0003800000 */
.L_x_1681:
        /* <DEDUP_REMOVED lines=37> */
[----:B------:R-:W-:Y:S02]  /*c380*/  FMUL.FTZ R47, R8, R47 ;  /* 0x0000002f082f7220 */ /* 0x000fe40000410000 */
        /* <DEDUP_REMOVED lines=11> */
.L_x_1692:
[----:B------:R-:W-:Y:S05]  /*c440*/  BSYNC B0 ;  /* 0x0000000000007941 */ /* 0x000fea0003800000 */
.L_x_1691:
        /* <DEDUP_REMOVED lines=46> */
.L_x_1694:
[----:B------:R-:W-:Y:S05]  /*c730*/  BSYNC B0 ;  /* 0x0000000000007941 */ /* 0x000fea0003800000 */
.L_x_1693:
        /* <DEDUP_REMOVED lines=46> */
.L_x_1696:
[----:B------:R-:W-:Y:S05]  /*ca20*/  BSYNC B0 ;  /* 0x0000000000007941 */ /* 0x000fea0003800000 */
.L_x_1695:
        /* <DEDUP_REMOVED lines=45> */
.L_x_1690:
[----:B------:R-:W-:Y:S05]  /*cd00*/  BSYNC B1 ;  /* 0x0000000000017941 */ /* 0x000fea0003800000 */
.L_x_1689:
        /* <DEDUP_REMOVED lines=48> */
.L_x_1699:
[----:B------:R-:W-:Y:S05]  /*d010*/  BSYNC B0 ;  /* 0x0000000000007941 */ /* 0x000fea0003800000 */
.L_x_1698:
        /* <DEDUP_REMOVED lines=46> */
.L_x_1701:
[----:B------:R-:W-:Y:S05]  /*d300*/  BSYNC B0 ;  /* 0x0000000000007941 */ /* 0x000fea0003800000 */
.L_x_1700:
        /* <DEDUP_REMOVED lines=46> */
.L_x_1703:
[----:B------:R-:W-:Y:S05]  /*d5f0*/  BSYNC B0 ;  /* 0x0000000000007941 */ /* 0x000fea0003800000 */
.L_x_1702:
        /* <DEDUP_REMOVED lines=46> */
.L_x_1664:
        /* <DEDUP_REMOVED lines=57> */
.L_x_1705:
[----:B--2---:R-:W-:Y:S05]  /*dc70*/  BSYNC B0 ;  /* 0x0000000000007941 */ /* 0x004fea0003800000 */
.L_x_1704:
        /* <DEDUP_REMOVED lines=59> */
.L_x_1707:
[----:B--2---:R-:W-:Y:S05]  /*e030*/  BSYNC B0 ;  /* 0x0000000000007941 */ /* 0x004fea0003800000 */
.L_x_1706:
        /* <DEDUP_REMOVED lines=61> */
.L_x_1709:
[----:B--23--:R-:W-:Y:S05]  /*e410*/  BSYNC B0 ;  /* 0x0000000000007941 */ /* 0x00cfea0003800000 */
.L_x_1708:
        /* <DEDUP_REMOVED lines=58> */
.L_x_1711:
[----:B------:R-:W-:Y:S05]  /*e7c0*/  BSYNC B0 ;  /* 0x0000000000007941 */ /* 0x000fea0003800000 */
.L_x_1710:
        /* <DEDUP_REMOVED lines=41> */
[----:B------:R-:W-:Y:S01]  /*ea60*/  SHF.R.U64 R96, R96, 0x10, R97 ;  /* 0x0000001060607819 */ /* 0x000fe20000001261 */
[----:B------:R-:W-:Y:S01]  /*ea70*/  HADD2.F32 R130, -RZ, R122.H0_H0 ;  /* 0x2000007aff827230 */ /* 0x000fe20000004100 */
[----:B------:R-:W-:Y:S01]  /*ea80*/  SHF.R.S32.HI R8, RZ, 0x1f, R9 ;  /* 0x0000001fff087819 */ /* 0x000fe20000011409 */
[----:B------:R-:W-:Y:S01]  /*ea90*/  HADD2.F32 R138, -RZ, R124.H0_H0 ;  /* 0x2000007cff8a7230 */ /* 0x000fe20000004100 */
[----:B------:R-:W-:Y:S01]  /*eaa0*/  SHF.L.U32 R10, R9, 0x3, RZ ;  /* 0x00000003090a7819 */ /* 0x000fe200000006ff */
[----:B------:R-:W-:Y:S01]  /*eab0*/  HADD2.F32 R122, -RZ, R122.H1_H1 ;  /* 0x3000007aff7a7230 */ /* 0x000fe20000004100 */
[----:B------:R-:W-:Y:S01]  /*eac0*/  LEA.HI R8, R8, R9, RZ, 0x3 ;  /* 0x0000000908087211 */ /* 0x000fe200078f18ff */
[----:B------:R-:W-:Y:S01]  /*ead0*/  HADD2.F32 R124, -RZ, R124.H1_H1 ;  /* 0x3000007cff7c7230 */ /* 0x000fe20000004100 */
[----:B------:R-:W-:Y:S01]  /*eae0*/  LOP3.LUT R10, R119, 0x38, R10, 0xf8, !PT ;  /* 0x00000038770a7812 */ /* 0x000fe200078ef80a */
[--C-:B------:R-:W-:Y:S01]  /*eaf0*/  HADD2.F32 R135, -RZ, R125.reuse.H1_H1 ;  /* 0x3000007dff877230 */ /* 0x100fe20000004100 */
[----:B------:R-:W-:Y:S01]  /*eb00*/  SHF.L.U32 R8, R8, 0xa, RZ ;  /* 0x0000000a08087819 */ /* 0x000fe200000006ff */
[----:B------:R-:W-:Y:S01]  /*eb10*/  HADD2.F32 R125, -RZ, R125.H0_H0 ;  /* 0x2000007dff7d7230 */ /* 0x000fe20000004100 */
[----:B------:R-:W-:Y:S01]  /*eb20*/  LOP3.LUT R9, R10, R117, RZ, 0x3c, !PT ;  /* 0x000000750a097212 */ /* 0x000fe200078e3cff */
[----:B------:R-:W-:Y:S01]  /*eb30*/  HADD2.F32 R96, -RZ, R96.H0_H0 ;  /* 0x20000060ff607230 */ /* 0x000fe20000004100 */
[----:B------:R-:W-:-:S02]  /*eb40*/  LOP3.LUT R8, R8, 0x7fffe000, RZ, 0xc0, !PT ;  /* 0x7fffe00008087812 */ /* 0x000fc400078ec0ff */
[----:B------:R-:W-:Y:S02]  /*eb50*/  SHF.R.U32.HI R126, RZ, 0x10, R97 ;  /* 0x00000010ff7e7819 */ /* 0x000fe40000011661 */
[----:B------:R-:W-:Y:S02]  /*eb60*/  IADD3 R8, R9, R8, R116 ;  /* 0x0000000809087210 */ /* 0x000fe40007ffe074 */
[--C-:B------:R-:W-:Y:S01]  /*eb70*/  SHF.R.U64 R97, R102, 0x10, R103.reuse ;  /* 0x0000001066617819 */ /* 0x100fe20000001267 */
[----:B------:R-:W-:Y:S01]  /*eb80*/  HADD2.F32 R126, -RZ, R126.H0_H0 ;  /* 0x2000007eff7e7230 */ /* 0x000fe20000004100 */
        /* <DEDUP_REMOVED lines=25> */
[--C-:B------:R-:W-:Y:S01]  /*ed20*/  HADD2.F32 R132, -RZ, R8.reuse.H0_H0 ;  /* 0x20000008ff847230 */ /* 0x100fe20000004100 */
[C---:B------:R-:W-:Y:S01]  /*ed30*/  FMUL.FTZ R130, R131.reuse, R130 ;  /* 0x0000008283827220 */ /* 0x040fe20000410000 */
[----:B------:R-:W-:Y:S01]  /*ed40*/  HADD2.F32 R133, -RZ, R8.H1_H1 ;  /* 0x30000008ff857230 */ /* 0x000fe20000004100 */
[----:B------:R-:W-:Y:S01]  /*ed50*/  FFMA.FTZ R136, R131, R138, R136 ;  /* 0x0000008a83887223 */ /* 0x000fe20000010088 */
[--C-:B------:R-:W-:Y:S01]  /*ed60*/  HADD2.F32 R131, -RZ, R123.reuse.H1_H1 ;  /* 0x3000007bff837230 */ /* 0x100fe20000004100 */
[C---:B------:R-:W-:Y:S01]  /*ed70*/  FMUL.FTZ R126, R9.reuse, R126 ;  /* 0x0000007e097e7220 */ /* 0x040fe20000410000 */
[----:B------:R-:W-:Y:S01]  /*ed80*/  HADD2.F32 R123, -RZ, R123.H0_H0 ;  /* 0x2000007bff7b7230 */ /* 0x000fe20000004100 */
[----:B------:R-:W-:Y:S01]  /*ed90*/  FFMA.FTZ R9, R9, R142, R140 ;  /* 0x0000008e09097223 */ /* 0x000fe2000001008c */
[--C-:B------:R-:W-:Y:S01]  /*eda0*/  HADD2.F32 R8, -RZ, R10.reuse.H0_H0 ;  /* 0x2000000aff087230 */ /* 0x100fe20000004100 */
        /* <DEDUP_REMOVED lines=8> */
[C---:B------:R-:W-:Y:S01]  /*ee30*/  FMUL.FTZ R131, R8.reuse, R131 ;  /* 0x0000008308837220 */ /* 0x040fe20000410000 */
[----:B------:R-:W-:Y:S01]  /*ee40*/  F2FP.PACK_AB R9, R9, R136 ;  /* 0x000000880909723e */ /* 0x000fe200000000ff */
[----:B------:R-:W-:-:S02]  /*ee50*/  FFMA.FTZ R99, R8, R135, R137 ;  /* 0x0000008708637223 */ /* 0x000fc40000010089 */
[-C--:B------:R-:W-:Y:S02]  /*ee60*/  FMUL.FTZ R8, R15, R140.reuse ;  /* 0x0000008c0f087220 */ /* 0x080fe40000410000 */
[C---:B------:R-:W-:Y:S02]  /*ee70*/  FMUL.FTZ R123, R10.reuse, R123 ;  /* 0x0000007b0a7b7220 */ /* 0x040fe40000410000 */
[----:B------:R-:W-:Y:S02]  /*ee80*/  FFMA.FTZ R132, R10, R125, R132 ;  /* 0x0000007d0a847223 */ /* 0x000fe40000010084 */
[----:B------:R-:W-:Y:S02]  /*ee90*/  FMUL.FTZ R140, R11, R140 ;  /* 0x0000008c0b8c7220 */ /* 0x000fe40000410000 */
[----:B------:R-:W-:Y:S02]  /*eea0*/  FMUL.FTZ R10, R129, R98 ;  /* 0x00000062810a7220 */ /* 0x000fe40000410000 */
[----:B------:R-:W-:-:S02]  /*eeb0*/  FFMA.FTZ R11, R11, R102, R8 ;  /* 0x000000660b0b7223 */ /* 0x000fc40000010008 */
[----:B------:R-:W-:Y:S02]  /*eec0*/  FMUL.FTZ R137, R133, R96 ;  /* 0x0000006085897220 */ /* 0x000fe40000410000 */
[----:B------:R-:W-:Y:S01]  /*eed0*/  FMUL.FTZ R98, R134, R98 ;  /* 0x0000006286627220 */ /* 0x000fe20000410000 */
[----:B------:R-:W-:Y:S01]  /*eee0*/  F2FP.PACK_AB R11, R11, R132 ;  /* 0x000000840b0b723e */ /* 0x000fe200000000ff */
        /* <DEDUP_REMOVED lines=19> */
.L_x_1715:
[----:B------:R-:W-:Y:S05]  /*f020*/  BSYNC B0 ;  /* 0x0000000000007941 */ /* 0x000fea0003800000 */
.L_x_1714:
[----:B------:R-:W-:-:S13]  /*f030*/  ISETP.GE.AND P0, PT, R229, c[0x0][0x27c], PT ;  /* 0x00009f00e5007a0c */ /* 0x000fda0003f06270 */
[----:B------:R-:W-:Y:S05]  /*f040*/  @P0 BRA `(.L_x_1713) ;  /* 0x0000067000000947 */ /* 0x000fea0003800000 */
[----:B-1----:R-:W-:Y:S01]  /*f050*/  SHF.R.S32.HI R8, RZ, 0x1f, R229 ;  /* 0x0000001fff087819 */ /* 0x002fe200000114e5 */
[----:B------:R-:W-:Y:S01]  /*f060*/  HADD2.F32 R124, -RZ, R113.H0_H0 ;  /* 0x20000071ff7c7230 */ /* 0x000fe20000004100 */
[----:B------:R-:W-:Y:S01]  /*f070*/  SHF.R.U32.HI R98, RZ, 0x10, R81 ;  /* 0x00000010ff627819 */ /* 0x000fe20000011651 */
[----:B------:R-:W-:Y:S01]  /*f080*/  HADD2.F32 R102, -RZ, R112.H0_H0 ;  /* 0x20000070ff667230 */ /* 0x000fe20000004100 */
        /* <DEDUP_REMOVED lines=10> */
[----:B------:R-:W-:Y:S01]  /*f130*/  LOP3.LUT R9, R10, R117, RZ, 0x3c, !PT ;  /* 0x000000750a097212 */ /* 0x000fe200078e3cff */
[----:B------:R-:W-:Y:S01]  /*f140*/  HADD2.F32 R113, -RZ, R113.H1_H1 ;  /* 0x30000071ff717230 */ /* 0x000fe20000004100 */
[----:B------:R-:W-:Y:S01]  /*f150*/  SHF.L.U32 R11, R11, 0x7, RZ ;  /* 0x000000070b0b7819 */ /* 0x000fe200000006ff */
[----:B------:R-:W-:Y:S01]  /*f160*/  HADD2.F32 R115, -RZ, R115.H1_H1 ;  /* 0x30000073ff737230 */ /* 0x000fe20000004100 */
[----:B------:R-:W-:-:S02]  /*f170*/  SHF.L.U32 R10, R121, 0x3, RZ ;  /* 0x00000003790a7819 */ /* 0x000fc400000006ff */
[----:B------:R-:W-:Y:S02]  /*f180*/  LEA.HI R8, R8, R121, RZ, 0x3 ;  /* 0x0000007908087211 */ /* 0x000fe400078f18ff */
[----:B------:R-:W-:Y:S02]  /*f190*/  LOP3.LUT R11, R11, 0x7fffe000, RZ, 0xc0, !PT ;  /* 0x7fffe0000b0b7812 */ /* 0x000fe400078ec0ff */
[----:B------:R-:W-:Y:S02]  /*f1a0*/  LOP3.LUT R10, R119, 0x38, R10, 0xf8, !PT ;  /* 0x00000038770a7812 */ /* 0x000fe400078ef80a */
[----:B------:R-:W-:Y:S02]  /*f1b0*/  SHF.L.U32 R8, R8, 0xa, RZ ;  /* 0x0000000a08087819 */ /* 0x000fe400000006ff */
[----:B------:R-:W-:Y:S02]  /*f1c0*/  IADD3 R9, R9, R11, R116 ;  /* 0x0000000b09097210 */ /* 0x000fe40007ffe074 */
[----:B------:R-:W-:-:S02]  /*f1d0*/  LOP3.LUT R117, R10, R117, RZ, 0x3c, !PT ;  /* 0x000000750a757212 */ /* 0x000fc400078e3cff */
[----:B------:R-:W-:Y:S02]  /*f1e0*/  LOP3.LUT R8, R8, 0x7fffe000, RZ, 0xc0, !PT ;  /* 0x7fffe00008087812 */ /* 0x000fe400078ec0ff */
[----:B------:R-:W-:Y:S02]  /*f1f0*/  SHF.L.U32 R96, R9, 0x1, RZ ;  /* 0x0000000109607819 */ /* 0x000fe400000006ff */
[----:B------:R-:W-:Y:S02]  /*f200*/  IADD3 R8, R117, R8, R116 ;  /* 0x0000000875087210 */ /* 0x000fe40007ffe074 */
[--C-:B------:R-:W-:Y:S01]  /*f210*/  SHF.R.U64 R84, R84, 0x10, R85.reuse ;  /* 0x0000001054547819 */ /* 0x100fe20000001255 */
[----:B------:R-:W1:Y:S01]  /*f220*/  LDS.128 R12, [R96+0x10080] ;  /* 0x01008000600c7984 */ /* 0x000e620000000c00 */
[----:B------:R-:W-:Y:S02]  /*f230*/  SHF.L.U32 R97, R8, 0x1, RZ ;  /* 0x0000000108617819 */ /* 0x000fe400000006ff */
[----:B------:R-:W-:Y:S01]  /*f240*/  SHF.R.U32.HI R85, RZ, 0x10, R85 ;  /* 0x00000010ff557819 */ /* 0x000fe20000011655 */
[----:B------:R-:W-:Y:S01]  /*f250*/  HADD2.F32 R84, -RZ, R84.H0_H0 ;  /* 0x20000054ff547230 */ /* 0x000fe20000004100 */
[----:B------:R-:W-:Y:S01]  /*f260*/  SHF.R.U64 R80, R80, 0x10, R81 ;  /* 0x0000001050507819 */ /* 0x000fe20000001251 */
[----:B------:R-:W2:Y:S01]  /*f270*/  LDS.128 R8, [R97+0x10080] ;  /* 0x0100800061087984 */ /* 0x000ea20000000c00 */
[--C-:B------:R-:W-:Y:S01]  /*f280*/  SHF.R.U64 R81, R86, 0x10, R87.reuse ;  /* 0x0000001056517819 */ /* 0x100fe20000001257 */
[----:B------:R-:W-:Y:S01]  /*f290*/  HADD2.F32 R126, -RZ, R85.H0_H0 ;  /* 0x20000055ff7e7230 */ /* 0x000fe20000004100 */
[----:B------:R-:W-:-:S02]  /*f2a0*/  SHF.R.U32.HI R86, RZ, 0x10, R87 ;  /* 0x00000010ff567819 */ /* 0x000fc40000011657 */
[--C-:B------:R-:W-:Y:S02]  /*f2b0*/  SHF.R.U64 R82, R82, 0x10, R83.reuse ;  /* 0x0000001052527819 */ /* 0x100fe40000001253 */
        /* <DEDUP_REMOVED lines=28> */
[----:B------:R-:W-:Y:S01]  /*f480*/  HADD2.F32 R8, -RZ, R10.H0_H0 ;  /* 0x2000000aff087230 */ /* 0x000fe20000004100 */
[C---:B------:R-:W-:Y:S01]  /*f490*/  FMUL.FTZ R102, R103.reuse, R102 ;  /* 0x0000006667667220 */ /* 0x040fe20000410000 */
[----:B------:R-:W-:Y:S01]  /*f4a0*/  HADD2.F32 R14, -RZ, R14.H1_H1 ;  /* 0x3000000eff0e7230 */ /* 0x000fe20000004100 */
[----:B------:R-:W-:Y:S01]  /*f4b0*/  FFMA.FTZ R120, R103, R122, R120 ;  /* 0x0000007a67787223 */ /* 0x000fe20000010078 */
[----:B------:R-:W-:Y:S01]  /*f4c0*/  HADD2.F32 R103, -RZ, R82.H0_H0 ;  /* 0x20000052ff677230 */ /* 0x000fe20000004100 */
[----:B------:R-:W-:Y:S01]  /*f4d0*/  FFMA.FTZ R11, R11, R132, R86 ;  /* 0x000000840b0b7223 */ /* 0x000fe20000010056 */
[----:B------:R-:W-:Y:S01]  /*f4e0*/  HADD2.F32 R86, -RZ, R80.H0_H0 ;  /* 0x20000050ff567230 */ /* 0x000fe20000004100 */
[-C--:B------:R-:W-:Y:S01]  /*f4f0*/  FMUL.FTZ R9, R12, R113.reuse ;  /* 0x000000710c097220 */ /* 0x080fe20000410000 */
[----:B------:R-:W-:Y:S01]  /*f500*/  HADD2.F32 R10, -RZ, R10.H1_H1 ;  /* 0x3000000aff0a7230 */ /* 0x000fe20000004100 */
[C---:B------:R-:W-:Y:S01]  /*f510*/  FMUL.FTZ R113, R8.reuse, R113 ;  /* 0x0000007108717220 */ /* 0x040fe20000410000 */
[----:B------:R-:W-:Y:S01]  /*f520*/  F2FP.PACK_AB R11, R11, R128 ;  /* 0x000000800b0b723e */ /* 0x000fe200000000ff */
[----:B------:R-:W-:Y:S01]  /*f530*/  FFMA.FTZ R80, R8, R115, R9 ;  /* 0x0000007308507223 */ /* 0x000fe20000010009 */
[----:B------:R-:W-:Y:S01]  /*f540*/  HADD2.F32 R9, -RZ, R81.H0_H0 ;  /* 0x20000051ff097230 */ /* 0x000fe20000004100 */
[----:B------:R-:W-:-:S02]  /*f550*/  FMUL.FTZ R119, R101, R86 ;  /* 0x0000005665777220 */ /* 0x000fc40000410000 */
[-C--:B------:R-:W-:Y:S02]  /*f560*/  FMUL.FTZ R81, R14, R103.reuse ;  /* 0x000000670e517220 */ /* 0x080fe40000410000 */
        /* <DEDUP_REMOVED lines=18> */
[----:B------:R1:W-:Y:S01]  /*f690*/  STS.128 [R96+0x10080], R12 ;  /* 0x0100800c60007388 */ /* 0x0003e20000000c00 */
[----:B------:R-:W-:-:S05]  /*f6a0*/  F2FP.PACK_AB R10, R81, R80 ;  /* 0x00000050510a723e */ /* 0x000fca00000000ff */
[----:B------:R1:W-:Y:S02]  /*f6b0*/  STS.128 [R97+0x10080], R8 ;  /* 0x0100800861007388 */ /* 0x0003e40000000c00 */
.L_x_1713:
[----:B------:R-:W-:Y:S05]  /*f6c0*/  BSYNC B1 ;  /* 0x0000000000017941 */ /* 0x000fea0003800000 */
.L_x_1712:
        /* <DEDUP_REMOVED lines=22> */
[----:B------:R-:W-:Y:S01]  /*f830*/  LOP3.LUT R11, R8, R81, RZ, 0x3c, !PT ;  /* 0x00000051080b7212 */ /* 0x000fe200078e3cff */
[----:B------:R-:W-:Y:S01]  /*f840*/  HADD2.F32 R110, -RZ, R110.H1_H1 ;  /* 0x3000006eff6e7230 */ /* 0x000fe20000004100 */
[----:B------:R-:W-:Y:S01]  /*f850*/  SHF.L.U32 R8, R10, 0x3, RZ ;  /* 0x000000030a087819 */ /* 0x000fe200000006ff */
[--C-:B------:R-:W-:Y:S01]  /*f860*/  HADD2.F32 R103, -RZ, R111.reuse.H1_H1 ;  /* 0x3000006fff677230 */ /* 0x100fe20000004100 */
[----:B------:R-:W-:Y:S01]  /*f870*/  LEA.HI R9, R9, R10, RZ, 0x3 ;  /* 0x0000000a09097211 */ /* 0x000fe200078f18ff */
        /* <DEDUP_REMOVED lines=40> */
[----:B------:R-:W-:Y:S01]  /*fb00*/  HADD2.F32 R97, -RZ, R14.H1_H1 ;  /* 0x3000000eff617230 */ /* 0x000fe20000004100 */
[----:B------:R-:W-:Y:S01]  /*fb10*/  FFMA.FTZ R9, R9, R118, R116 ;  /* 0x0000007609097223 */ /* 0x000fe20000010074 */
[--C-:B------:R-:W-:Y:S01]  /*fb20*/  HADD2.F32 R100, -RZ, R8.reuse.H0_H0 ;  /* 0x20000008ff647230 */ /* 0x100fe20000004100 */
[----:B------:R-:W-:Y:S01]  /*fb30*/  FMUL.FTZ R113, R12, R99 ;  /* 0x000000630c717220 */ /* 0x000fe20000410000 */
[----:B------:R-:W-:Y:S01]  /*fb40*/  HADD2.F32 R14, -RZ, R15.H0_H0 ;  /* 0x2000000fff0e7230 */ /* 0x000fe20000004100 */
[----:B------:R-:W-:Y:S01]  /*fb50*/  FFMA.FTZ R98, R71, R114, -R98 ;  /* 0x0000007247627223 */ /* 0x000fe20000010862 */
        /* <DEDUP_REMOVED lines=17> */
[C---:B------:R-:W-:Y:S01]  /*fc70*/  FMUL.FTZ R109, R10.reuse, R109 ;  /* 0x0000006d0a6d7220 */ /* 0x040fe20000410000 */
[----:B------:R-:W-:Y:S01]  /*fc80*/  F2FP.PACK_AB R9, R9, R112 ;  /* 0x000000700909723e */ /* 0x000fe200000000ff */
[----:B------:R-:W-:-:S02]  /*fc90*/  FFMA.FTZ R100, R10, R111, R100 ;  /* 0x0000006f0a647223 */ /* 0x000fc40000010064 */
        /* <DEDUP_REMOVED lines=21> */
.L_x_1719:
[----:B------:R-:W-:Y:S05]  /*fdf0*/  BSYNC B0 ;  /* 0x0000000000007941 */ /* 0x000fea0003800000 */
.L_x_1718:
        /* <DEDUP_REMOVED lines=14> */
[----:B------:R-:W-:Y:S01]  /*fee0*/  LOP3.LUT R10, R83, 0x38, R10, 0xf8, !PT ;  /* 0x00000038530a7812 */ /* 0x000fe200078ef80a */
[----:B------:R-:W-:Y:S01]  /*fef0*/  HADD2.F32 R106, -RZ, R106.H1_H1 ;  /* 0x3000006aff6a7230 */ /* 0x000fe20000004100 */
[----:B------:R-:W-:Y:S01]  /*ff00*/  SHF.R.S32.HI R8, RZ, 0x1f, R85 ;  /* 0x0000001fff087819 */ /* 0x000fe20000011455 */
[----:B------:R-:W-:Y:S01]  /*ff10*/  HADD2.F32 R105, -RZ, R105.H1_H1 ;  /* 0x30000069ff697230 */ /* 0x000fe20000004100 */
[----:B------:R-:W-:Y:S01]  /*ff20*/  LOP3.LUT R9, R9, 0x7fffe000, RZ, 0xc0, !PT ;  /* 0x7fffe00009097812 */ /* 0x000fe200078ec0ff */
[----:B------:R-:W-:Y:S01]  /*ff30*/  HADD2.F32 R107, -RZ, R107.H1_H1 ;  /* 0x3000006bff6b7230 */ /* 0x000fe20000004100 */
[----:B------:R-:W-:-:S02]  /*ff40*/  LOP3.LUT R11, R10, R81, RZ, 0x3c, !PT ;  /* 0x000000510a0b7212 */ /* 0x000fc400078e3cff */
[----:B------:R-:W-:Y:S02]  /*ff50*/  SHF.L.U32 R10, R85, 0x3, RZ ;  /* 0x00000003550a7819 */ /* 0x000fe400000006ff */
[----:B------:R-:W-:Y:S02]  /*ff60*/  LEA.HI R8, R8, R85, RZ, 0x3 ;  /* 0x0000005508087211 */ /* 0x000fe400078f18ff */
[----:B------:R-:W-:Y:S02]  /*ff70*/  IADD3 R9, R11, R9, R80 ;  /* 0x000000090b097210 */ /* 0x000fe40007ffe050 */
[----:B------:R-:W-:Y:S02]  /*ff80*/  LOP3.LUT R10, R83, 0x38, R10, 0xf8, !PT ;  /* 0x00000038530a7812 */ /* 0x000fe400078ef80a */
[----:B------:R-:W-:Y:S02]  /*ff90*/  SHF.L.U32 R8, R8, 0xa, RZ ;  /* 0x0000000a08087819 */ /* 0x000fe400000006ff */
[----:B------:R-:W-:-:S02]  /*ffa0*/  SHF.L.U32 R64, R9, 0x1, RZ ;  /* 0x0000000109407819 */ /* 0x000fc400000006ff */
[----:B------:R-:W-:Y:S02]  /*ffb0*/  LOP3.LUT R81, R10, R81, RZ, 0x3c, !PT ;  /* 0x000000510a517212 */ /* 0x000fe400078e3cff */
[----:B------:R-:W-:Y:S01]  /*ffc0*/  LOP3.LUT R9, R8, 0x7fffe000, RZ, 0xc0, !PT ;  /* 0x7fffe00008097812 */ /* 0x000fe200078ec0ff */
[----:B------:R-:W1:Y:S01]  /*ffd0*/  LDS.128 R12, [R64+0x10080] ;  /* 0x01008000400c7984 */ /* 0x000e620000000c00 */
[--C-:B------:R-:W-:Y:S02]  /*ffe0*/  SHF.R.U64 R56, R56, 0x10, R57.reuse ;  /* 0x0000001038387819 */ /* 0x100fe40000001239 */
[----:B------:R-:W-:Y:S02]  /*fff0*/  IADD3 R9, R81, R9, R80 ;  /* 0x0000000951097210 */ /* 0x000fe40007ffe050 */
[----:B------:R-:W-:Y:S01]  /*10000*/  SHF.R.U32.HI R57, RZ, 0x10, R57 ;  /* 0x00000010ff397819 */ /* 0x000fe20000011639 */
[----:B------:R-:W-:Y:S01]  /*10010*/  HADD2.F32 R56, -RZ, R56.H0_H0 ;  /* 0x20000038ff387230 */ /* 0x000fe20000004100 */
[----:B------:R-:W-:-:S02]  /*10020*/  SHF.L.U32 R65, R9, 0x1, RZ ;  /* 0x0000000109417819 */ /* 0x000fc400000006ff */
[----:B------:R-:W-:Y:S01]  /*10030*/  SHF.R.U64 R52, R52, 0x10, R53 ;  /* 0x0000001034347819 */ /* 0x000fe20000001235 */
[----:B------:R-:W-:Y:S01]  /*10040*/  HADD2.F32 R98, -RZ, R57.H0_H0 ;  /* 0x20000039ff627230 */ /* 0x000fe20000004100 */
[--C-:B------:R-:W-:Y:S01]  /*10050*/  SHF.R.U64 R53, R58, 0x10, R59.reuse ;  /* 0x000000103a357819 */ /* 0x100fe2000000123b */
[----:B------:R-:W2:Y:S01]  /*10060*/  LDS.128 R8, [R65+0x10080] ;  /* 0x0100800041087984 */ /* 0x000ea20000000c00 */
[----:B------:R-:W-:Y:S02]  /*10070*/  SHF.R.U32.HI R58, RZ, 0x10, R59 ;  /* 0x00000010ff3a7819 */ /* 0x000fe4000001163b */
[--C-:B------:R-:W-:Y:S02]  /*10080*/  SHF.R.U64 R54, R54, 0x10, R55.reuse ;  /* 0x0000001036367819 */ /* 0x100fe40000001237 */
[----:B------:R-:W-:Y:S01]  /*10090*/  SHF.R.U32.HI R55, RZ, 0x10, R55 ;  /* 0x00000010ff377819 */ /* 0x000fe20000011637 */
[----:B------:R-:W-:Y:S02]  /*100a0*/  HADD2.F32 R108, -RZ, R58.H0_H0 ;  /* 0x2000003aff6c7230 */ /* 0x000fe40000004100 */
[----:B-1----:R-:W-:-:S02]  /*100b0*/  HADD2.F32 R67, -RZ, R13.H1_H1 ;  /* 0x3000000dff437230 */ /* 0x002fc40000004100 */
[----:B------:R-:W-:Y:S02]  /*100c0*/  HADD2.F32 R59, -RZ, R13.H0_H0 ;  /* 0x2000000dff3b7230 */ /* 0x000fe40000004100 */
[--C-:B------:R-:W-:Y:S01]  /*100d0*/  HADD2.F32 R13, -RZ, R15.reuse.H0_H0 ;  /* 0x2000000fff0d7230 */ /* 0x100fe20000004100 */
[----:B------:R-:W-:Y:S01]  /*100e0*/  FMUL.FTZ R57, R67, R66 ;  /* 0x0000004243397220 */ /* 0x000fe20000410000 */
[--C-:B------:R-:W-:Y:S01]  /*100f0*/  HADD2.F32 R68, -RZ, R12.reuse.H0_H0 ;  /* 0x2000000cff447230 */ /* 0x100fe20000004100 */
[----:B------:R-:W-:Y:S01]  /*10100*/  FMUL.FTZ R84, R59, R70 ;  /* 0x000000463b547220 */ /* 0x000fe20000410000 */
[----:B------:R-:W-:Y:S01]  /*10110*/  HADD2.F32 R15, -RZ, R15.H1_H1 ;  /* 0x3000000fff0f7230 */ /* 0x000fe20000004100 */
[----:B------:R-:W-:Y:S01]  /*10120*/  FMUL.FTZ R100, R13, R96 ;  /* 0x000000600d647220 */ /* 0x000fe20000410000 */
[----:B------:R-:W-:Y:S02]  /*10130*/  HADD2.F32 R69, -RZ, R12.H1_H1 ;  /* 0x3000000cff457230 */ /* 0x000fe40000004100 */
[----:B--2---:R-:W-:-:S02]  /*10140*/  HADD2.F32 R80, -RZ, R9.H1_H1 ;  /* 0x30000009ff507230 */ /* 0x004fc40000004100 */
[----:B------:R-:W-:Y:S02]  /*10150*/  HADD2.F32 R71, -RZ, R9.H0_H0 ;  /* 0x20000009ff477230 */ /* 0x000fe40000004100 */
[----:B------:R-:W-:Y:S01]  /*10160*/  HADD2.F32 R9, -RZ, R11.H0_H0 ;  /* 0x2000000bff097230 */ /* 0x000fe20000004100 */
[C---:B------:R-:W-:Y:S01]  /*10170*/  FMUL.FTZ R66, R80.reuse, R66 ;  /* 0x0000004250427220 */ /* 0x040fe20000410000 */
[----:B------:R-:W-:Y:S01]  /*10180*/  HADD2.F32 R81, -RZ, R8.H0_H0 ;  /* 0x20000008ff517230 */ /* 0x000fe20000004100 */
[----:B------:R-:W-:Y:S01]  /*10190*/  FFMA.FTZ R57, R80, R98, R57 ;  /* 0x0000006250397223 */ /* 0x000fe20000010039 */
[----:B------:R-:W-:Y:S01]  /*101a0*/  HADD2.F32 R80, -RZ, R55.H0_H0 ;  /* 0x20000037ff507230 */ /* 0x000fe20000004100 */
[C---:B------:R-:W-:Y:S01]  /*101b0*/  FMUL.FTZ R96, R9.reuse, R96 ;  /* 0x0000006009607220 */ /* 0x040fe20000410000 */
[----:B------:R-:W-:Y:S01]  /*101c0*/  HADD2.F32 R11, -RZ, R11.H1_H1 ;  /* 0x3000000bff0b7230 */ /* 0x000fe20000004100 */
[----:B------:R-:W-:Y:S01]  /*101d0*/  FFMA.FTZ R100, R9, R102, R100 ;  /* 0x0000006609647223 */ /* 0x000fe20000010064 */
[----:B------:R-:W-:Y:S01]  /*101e0*/  HADD2.F32 R12, -RZ, R14.H0_H0 ;  /* 0x2000000eff0c7230 */ /* 0x000fe20000004100 */
[----:B------:R-:W-:Y:S01]  /*101f0*/  FMUL.FTZ R9, R68, R104 ;  /* 0x0000006844097220 */ /* 0x000fe20000410000 */
[----:B------:R-:W-:Y:S01]  /*10200*/  HADD2.F32 R82, -RZ, R8.H1_H1 ;  /* 0x30000008ff527230 */ /* 0x000fe20000004100 */
[----:B------:R-:W-:Y:S01]  /*10210*/  FMUL.FTZ R58, R15, R80 ;  /* 0x000000500f3a7220 */ /* 0x000fe20000410000 */
[----:B------:R-:W-:Y:S01]  /*10220*/  HADD2.F32 R8, -RZ, R10.H0_H0 ;  /* 0x2000000aff087230 */ /* 0x000fe20000004100 */
[----:B------:R-:W-:Y:S01]  /*10230*/  FMUL.FTZ R55, R81, R104 ;  /* 0x0000006851377220 */ /* 0x000fe20000410000 */
[----:B------:R-:W-:Y:S01]  /*10240*/  HADD2.F32 R14, -RZ, R14.H1_H1 ;  /* 0x3000000eff0e7230 */ /* 0x000fe20000004100 */
[----:B------:R-:W-:Y:S01]  /*10250*/  FMUL.FTZ R80, R11, R80 ;  /* 0x000000500b507220 */ /* 0x000fe20000410000 */
[----:B------:R-:W-:Y:S01]  /*10260*/  HADD2.F32 R10, -RZ, R10.H1_H1 ;  /* 0x3000000aff0a7230 */ /* 0x000fe20000004100 */
[----:B------:R-:W-:-:S02]  /*10270*/  FFMA.FTZ R81, R81, R106, R9 ;  /* 0x0000006a51517223 */ /* 0x000fc40000010009 */
[C---:B------:R-:W-:Y:S02]  /*10280*/  FMUL.FTZ R70, R71.reuse, R70 ;  /* 0x0000004647467220 */ /* 0x040fe40000410000 */
[----:B------:R-:W-:Y:S01]  /*10290*/  FFMA.FTZ R84, R71, R86, R84 ;  /* 0x0000005647547223 */ /* 0x000fe20000010054 */
[----:B------:R-:W-:Y:S01]  /*102a0*/  HADD2.F32 R71, -RZ, R54.H0_H0 ;  /* 0x20000036ff477230 */ /* 0x000fe20000004100 */
[----:B------:R-:W-:Y:S01]  /*102b0*/  FFMA.FTZ R11, R11, R108, R58 ;  /* 0x0000006c0b0b7223 */ /* 0x000fe2000001003a */
[----:B------:R-:W-:Y:S01]  /*102c0*/  HADD2.F32 R58, -RZ, R52.H0_H0 ;  /* 0x20000034ff3a7230 */ /* 0x000fe20000004100 */
[-C--:B------:R-:W-:Y:S02]  /*102d0*/  FMUL.FTZ R9, R12, R105.reuse ;  /* 0x000000690c097220 */ /* 0x080fe40000410000 */
        /* <DEDUP_REMOVED lines=27> */
.L_x_1717:
[----:B------:R-:W-:Y:S05]  /*10490*/  BSYNC B1 ;  /* 0x0000000000017941 */ /* 0x000fea0003800000 */
.L_x_1716:
        /* <DEDUP_REMOVED lines=114> */
.L_x_1723:
[----:B------:R-:W-:Y:S05]  /*10bc0*/  BSYNC B0 ;  /* 0x0000000000007941 */ /* 0x000fea0003800000 */
.L_x_1722:
[----:B------:R-:W-:-:S13]  /*10bd0*/  ISETP.GE.AND P0, PT, R229, c[0x0][0x27c], PT ;  /* 0x00009f00e5007a0c */ /* 0x000fda0003f06270 */
[----:B------:R-:W-:Y:S05]  /*10be0*/  @P0 BRA `(.L_x_1721) ;  /* 0x0000067000000947 */ /* 0x000fea0003800000 */
[----:B-1----:R-:W-:Y:S01]  /*10bf0*/  SHF.R.S32.HI R10, RZ, 0x1f, R229 ;  /* 0x0000001fff0a7819 */ /* 0x002fe200000114e5 */
[----:B------:R-:W-:Y:S01]  /*10c00*/  HADD2.F32 R58, -RZ, R89.H0_H0 ;  /* 0x20000059ff3a7230 */ /* 0x000fe20000004100 */
[----:B------:R-:W-:Y:S01]  /*10c10*/  SHF.R.U64 R34, R44, 0x10, R45 ;  /* 0x000000102c227819 */ /* 0x000fe2000000122d */
[----:B------:R-:W-:Y:S01]  /*10c20*/  HADD2.F32 R66, -RZ, R91.H0_H0 ;  /* 0x2000005bff427230 */ /* 0x000fe20000004100 */
[CC--:B------:R-:W-:Y:S01]  /*10c30*/  LEA.HI R8, R10.reuse, R229.reuse, RZ, 0x3 ;  /* 0x000000e50a087211 */ /* 0x0c0fe200078f18ff */
[----:B------:R-:W-:Y:S01]  /*10c40*/  HADD2.F32 R89, -RZ, R89.H1_H1 ;  /* 0x30000059ff597230 */ /* 0x000fe20000004100 */
[----:B------:R-:W-:Y:S01]  /*10c50*/  LEA.HI R9, R10, R229, RZ, 0x6 ;  /* 0x000000e50a097211 */ /* 0x000fe200078f30ff */
[----:B------:R-:W-:Y:S01]  /*10c60*/  HADD2.F32 R91, -RZ, R91.H1_H1 ;  /* 0x3000005bff5b7230 */ /* 0x000fe20000004100 */
[----:B------:R-:W-:Y:S01]  /*10c70*/  LEA.HI.SX32 R53, R8, R53, 0x1d ;  /* 0x0000003508357211 */ /* 0x000fe200078feaff */
[----:B------:R-:W-:Y:S01]  /*10c80*/  HADD2.F32 R34, -RZ, R34.H0_H0 ;  /* 0x20000022ff227230 */ /* 0x000fe20000004100 */
[----:B------:R-:W-:-:S02]  /*10c90*/  SHF.L.U32 R9, R9, 0x7, RZ ;  /* 0x0000000709097819 */ /* 0x000fc400000006ff */
[----:B------:R-:W-:Y:S02]  /*10ca0*/  LOP3.LUT R11, R57, 0x38, R8, 0xf8, !PT ;  /* 0x00000038390b7812 */ /* 0x000fe400078ef808 */
[----:B------:R-:W-:Y:S02]  /*10cb0*/  SHF.R.S32.HI R8, RZ, 0x1f, R53 ;  /* 0x0000001fff087819 */ /* 0x000fe40000011435 */
[----:B------:R-:W-:Y:S02]  /*10cc0*/  LOP3.LUT R9, R9, 0x7fffe000, RZ, 0xc0, !PT ;  /* 0x7fffe00009097812 */ /* 0x000fe400078ec0ff */
[----:B------:R-:W-:Y:S02]  /*10cd0*/  LOP3.LUT R11, R11, R56, RZ, 0x3c, !PT ;  /* 0x000000380b0b7212 */ /* 0x000fe400078e3cff */
[----:B------:R-:W-:Y:S02]  /*10ce0*/  SHF.L.U32 R10, R53, 0x3, RZ ;  /* 0x00000003350a7819 */ /* 0x000fe400000006ff */
[----:B------:R-:W-:-:S02]  /*10cf0*/  LEA.HI R8, R8, R53, RZ, 0x3 ;  /* 0x0000003508087211 */ /* 0x000fc400078f18ff */
[----:B------:R-:W-:Y:S02]  /*10d00*/  IADD3 R9, R11, R9, R52 ;  /* 0x000000090b097210 */ /* 0x000fe40007ffe034 */
[----:B------:R-:W-:Y:S02]  /*10d10*/  LOP3.LUT R57, R57, 0x38, R10, 0xf8, !PT ;  /* 0x0000003839397812 */ /* 0x000fe400078ef80a */
[----:B------:R-:W-:Y:S02]  /*10d20*/  SHF.L.U32 R8, R8, 0xa, RZ ;  /* 0x0000000a08087819 */ /* 0x000fe400000006ff */
[----:B------:R-:W-:Y:S02]  /*10d30*/  SHF.L.U32 R32, R9, 0x1, RZ ;  /* 0x0000000109207819 */ /* 0x000fe400000006ff */
[----:B------:R-:W-:Y:S01]  /*10d40*/  LOP3.LUT R56, R57, R56, RZ, 0x3c, !PT ;  /* 0x0000003839387212 */ /* 0x000fe200078e3cff */
[----:B------:R-:W-:Y:S01]  /*10d50*/  HADD2.F32 R57, -RZ, R90.H0_H0 ;  /* 0x2000005aff397230 */ /* 0x000fe20000004100 */
[----:B------:R-:W-:Y:S01]  /*10d60*/  LOP3.LUT R9, R8, 0x7fffe000, RZ, 0xc0, !PT ;  /* 0x7fffe00008097812 */ /* 0x000fe200078ec0ff */
[----:B------:R-:W1:Y:S01]  /*10d70*/  LDS.128 R12, [R32+0x10080] ;  /* 0x01008000200c7984 */ /* 0x000e620000000c00 */
[----:B------:R-:W-:Y:S01]  /*10d80*/  SHF.R.U32.HI R44, RZ, 0x10, R45 ;  /* 0x00000010ff2c7819 */ /* 0x000fe2000001162d */
[--C-:B------:R-:W-:Y:S01]  /*10d90*/  HADD2.F32 R45, -RZ, R88.reuse.H0_H0 ;  /* 0x20000058ff2d7230 */ /* 0x100fe20000004100 */
[----:B------:R-:W-:Y:S01]  /*10da0*/  IADD3 R9, R56, R9, R52 ;  /* 0x0000000938097210 */ /* 0x000fe20007ffe034 */
[----:B------:R-:W-:Y:S01]  /*10db0*/  HADD2.F32 R88, -RZ, R88.H1_H1 ;  /* 0x30000058ff587230 */ /* 0x000fe20000004100 */
[----:B------:R-:W-:Y:S01]  /*10dc0*/  SHF.R.U64 R35, R36, 0x10, R37 ;  /* 0x0000001024237819 */ /* 0x000fe20000001225 */
[----:B------:R-:W-:Y:S01]  /*10dd0*/  HADD2.F32 R90, -RZ, R90.H1_H1 ;  /* 0x3000005aff5a7230 */ /* 0x000fe20000004100 */
[----:B------:R-:W-:-:S02]  /*10de0*/  SHF.L.U32 R33, R9, 0x1, RZ ;  /* 0x0000000109217819 */ /* 0x000fc400000006ff */
[----:B------:R-:W-:Y:S02]  /*10df0*/  SHF.R.U32.HI R37, RZ, 0x10, R37 ;  /* 0x00000010ff257819 */ /* 0x000fe40000011625 */
[--C-:B------:R-:W-:Y:S01]  /*10e00*/  SHF.R.U64 R36, R46, 0x10, R47.reuse ;  /* 0x000000102e247819 */ /* 0x100fe2000000122f */
[----:B------:R-:W2:Y:S01]  /*10e10*/  LDS.128 R8, [R33+0x10080] ;  /* 0x0100800021087984 */ /* 0x000ea20000000c00 */
        /* <DEDUP_REMOVED lines=11> */
[----:B------:R-:W-:-:S02]  /*10ed0*/  HADD2.F32 R42, -RZ, R12.H0_H0 ;  /* 0x2000000cff2a7230 */ /* 0x000fc40000004100 */
[----:B------:R-:W-:Y:S01]  /*10ee0*/  HADD2.F32 R43, -RZ, R12.H1_H1 ;  /* 0x3000000cff2b7230 */ /* 0x000fe20000004100 */
[-C--:B------:R-:W-:Y:S01]  /*10ef0*/  FMUL.FTZ R64, R13, R58.reuse ;  /* 0x0000003a0d407220 */ /* 0x080fe20000410000 */
[----:B------:R-:W-:Y:S02]  /*10f00*/  HADD2.F32 R12, -RZ, R14.H0_H0 ;  /* 0x2000000eff0c7230 */ /* 0x000fe40000004100 */
[--C-:B--2---:R-:W-:Y:S01]  /*10f10*/  HADD2.F32 R52, -RZ, R9.reuse.H0_H0 ;  /* 0x20000009ff347230 */ /* 0x104fe20000004100 */
[----:B------:R-:W-:Y:S01]  /*10f20*/  FMUL.FTZ R59, R43, R39 ;  /* 0x000000272b3b7220 */ /* 0x000fe20000410000 */
[----:B------:R-:W-:Y:S02]  /*10f30*/  HADD2.F32 R47, -RZ, R9.H1_H1 ;  /* 0x30000009ff2f7230 */ /* 0x000fe40000004100 */
        /* <DEDUP_REMOVED lines=12> */
[----:B------:R-:W-:Y:S01]  /*11000*/  HADD2.F32 R14, -RZ, R14.H1_H1 ;  /* 0x3000000eff0e7230 */ /* 0x000fe20000004100 */
[C---:B------:R-:W-:Y:S01]  /*11010*/  FMUL.FTZ R37, R53.reuse, R88 ;  /* 0x0000005835257220 */ /* 0x040fe20000410000 */
[----:B------:R-:W-:Y:S01]  /*11020*/  HADD2.F32 R11, -RZ, R11.H1_H1 ;  /* 0x3000000bff0b7230 */ /* 0x000fe20000004100 */
[----:B------:R-:W-:Y:S01]  /*11030*/  FFMA.FTZ R53, R53, R90, R9 ;  /* 0x0000005a35357223 */ /* 0x000fe20000010009 */
[----:B------:R-:W-:Y:S01]  /*11040*/  HADD2.F32 R10, -RZ, R10.H1_H1 ;  /* 0x3000000aff0a7230 */ /* 0x000fe20000004100 */
[----:B------:R-:W-:-:S02]  /*11050*/  FMUL.FTZ R56, R47, R56 ;  /* 0x000000382f387220 */ /* 0x000fc40000410000 */
[----:B------:R-:W-:Y:S01]  /*11060*/  FFMA.FTZ R44, R47, R52, R44 ;  /* 0x000000342f2c7223 */ /* 0x000fe2000001002c */
[----:B------:R-:W-:Y:S01]  /*11070*/  HADD2.F32 R47, -RZ, R38.H0_H0 ;  /* 0x20000026ff2f7230 */ /* 0x000fe20000004100 */
[----:B------:R-:W-:Y:S02]  /*11080*/  FMUL.FTZ R9, R12, R89 ;  /* 0x000000590c097220 */ /* 0x000fe40000410000 */
[----:B------:R-:W-:Y:S02]  /*11090*/  FMUL.FTZ R46, R15, R68 ;  /* 0x000000440f2e7220 */ /* 0x000fe40000410000 */
[C---:B------:R-:W-:Y:S01]  /*110a0*/  FFMA.FTZ R35, R8.reuse, R91, R9 ;  /* 0x0000005b08237223 */ /* 0x040fe20000010009 */
[----:B------:R-:W-:Y:S01]  /*110b0*/  HADD2.F32 R9, -RZ, R36.H0_H0 ;  /* 0x20000024ff097230 */ /* 0x000fe20000004100 */
[----:B------:R-:W-:Y:S02]  /*110c0*/  FMUL.FTZ R89, R8, R89 ;  /* 0x0000005908597220 */ /* 0x000fe40000410000 */
[----:B------:R-:W-:-:S02]  /*110d0*/  FMUL.FTZ R36, R14, R47 ;  /* 0x0000002f0e247220 */ /* 0x000fc40000410000 */
[----:B------:R-:W-:Y:S02]  /*110e0*/  FMUL.FTZ R68, R11, R68 ;  /* 0x000000440b447220 */ /* 0x000fe40000410000 */
        /* <DEDUP_REMOVED lines=20> */
[----:B------:R-:W-:Y:S02]  /*11230*/  F2FP.PACK_AB R8, R8, R53 ;  /* 0x000000350808723e */ /* 0x000fe400000000ff */
[----:B------:R-:W-:-:S05]  /*11240*/  F2FP.PACK_AB R10, R10, R35 ;  /* 0x000000230a0a723e */ /* 0x000fca00000000ff */
[----:B------:R1:W-:Y:S02]  /*11250*/  STS.128 [R33+0x10080], R8 ;  /* 0x0100800821007388 */ /* 0x0003e40000000c00 */
.L_x_1721:
[----:B------:R-:W-:Y:S05]  /*11260*/  BSYNC B1 ;  /* 0x0000000000017941 */ /* 0x000fea0003800000 */
.L_x_1720:
        /* <DEDUP_REMOVED lines=113> */
.L_x_1725:
[----:B------:R-:W-:Y:S05]  /*11980*/  BSYNC B0 ;  /* 0x0000000000007941 */ /* 0x000fea0003800000 */
.L_x_1724:
        /* <DEDUP_REMOVED lines=105> */
.L_x_1697:
[----:B------:R-:W-:Y:S05]  /*12020*/  BSYNC B2 ;  /* 0x0000000000027941 */ /* 0x000fea0003800000 */
.L_x_1663:
[----:B-1----:R-:W-:Y:S01]  /*12030*/  IMAD R9, R61, c[0x0][0x208], RZ ;  /* 0x000082003d097a24 */ /* 0x002fe200078e02ff */
[----:B------:R-:W-:Y:S01]  /*12040*/  SHF.R.S32.HI R10, RZ, 0x4, R63 ;  /* 0x00000004ff0a7819 */ /* 0x000fe2000001143f */
[----:B---3--:R-:W-:Y:S01]  /*12050*/  IMAD.WIDE.U32 R12, R228, c[0x0][0x208], RZ ;  /* 0x00008200e40c7a25 */ /* 0x008fe200078e00ff */
[----:B------:R-:W-:-:S04]  /*12060*/  DEPBAR.LE SB0, 0x0 ;  /* 0x000080000000791a */ /* 0x000fc80000000000 */
[----:B------:R-:W-:Y:S01]  /*12070*/  IMAD R9, R228, c[0x0][0x20c], R9 ;  /* 0x00008300e4097a24 */ /* 0x000fe200078e0209 */
[----:B------:R-:W-:Y:S01]  /*12080*/  LEA.HI R11, R63, R10, RZ, 0x1 ;  /* 0x0000000a3f0b7211 */ /* 0x000fe200078f08ff */
[----:B------:R-:W-:Y:S01]  /*12090*/  IMAD.SHL.U32 R14, R50, 0x40, RZ ;  /* 0x00000040320e7824 */ /* 0x000fe200078e00ff */
[----:B------:R-:W-:Y:S01]  /*120a0*/  ISETP.GE.AND P1, PT, R196, c[0x0][0x1d4], PT ;  /* 0x00007500c4007a0c */ /* 0x000fe20003f26270 */
[----:B------:R-:W-:Y:S01]  /*120b0*/  IMAD.IADD R13, R13, 0x1, R9 ;  /* 0x000000010d0d7824 */ /* 0x000fe200078e0209 */
[----:B------:R-:W-:Y:S01]  /*120c0*/  LOP3.LUT R11, R11, 0xfffffffe, RZ, 0xc0, !PT ;  /* 0xfffffffe0b0b7812 */ /* 0x000fe200078ec0ff */
[----:B------:R-:W-:Y:S01]  /*120d0*/  IMAD.SHL.U32 R9, R197, 0x8, RZ ;  /* 0x00000008c5097824 */ /* 0x000fe200078e00ff */
[----:B------:R-:W-:Y:S01]  /*120e0*/  LOP3.LUT R14, R14, 0x1c0, RZ, 0xc0, !PT ;  /* 0x000001c00e0e7812 */ /* 0x000fe200078ec0ff */
[----:B------:R-:W-:Y:S01]  /*120f0*/  IMAD.WIDE.U32 R12, R227, c[0x0][0x218], R12 ;  /* 0x00008600e30c7a25 */ /* 0x000fe200078e000c */
[----:B------:R-:W-:Y:S01]  /*12100*/  ISETP.GE.AND P2, PT, R229, c[0x0][0x1d4], PT ;  /* 0x00007500e5007a0c */ /* 0x000fe20003f46270 */
[----:B------:R-:W-:Y:S01]  /*12110*/  BSSY B0, `(.L_x_1726) ;  /* 0x000006b000007945 */ /* 0x000fe20003800000 */
[----:B------:R-:W-:Y:S01]  /*12120*/  LOP3.LUT R49, R49, 0xfffffffb, RZ, 0xc0, !PT ;  /* 0xfffffffb31317812 */ /* 0x000fe200078ec0ff */
[----:B------:R-:W-:Y:S01]  /*12130*/  IMAD R8, R60, c[0x0][0x218], RZ ;  /* 0x000086003c087a24 */ /* 0x000fe200078e02ff */
[----:B------:R-:W-:Y:S01]  /*12140*/  IADD3 R15, P0, R12, UR28, RZ ;  /* 0x0000001c0c0f7c10 */ /* 0x000fe2000ff1e0ff */
[----:B------:R-:W-:Y:S01]  /*12150*/  IMAD.IADD R11, R10, 0x1, -R11 ;  /* 0x000000010a0b7824 */ /* 0x000fe200078e0a0b */
[----:B------:R-:W-:Y:S01]  /*12160*/  LOP3.LUT R12, R14, 0x8, R9, 0xf8, !PT ;  /* 0x000000080e0c7812 */ /* 0x000fe200078ef809 */
[----:B------:R-:W-:Y:S01]  /*12170*/  IMAD R8, R227, c[0x0][0x21c], R8 ;  /* 0x00008700e3087a24 */ /* 0x000fe200078e0208 */
[----:B------:R-:W-:Y:S01]  /*12180*/  SHF.R.U32.HI R9, RZ, 0x3, R14 ;  /* 0x00000003ff097819 */ /* 0x000fe2000001160e */
[----:B------:R-:W-:Y:S01]  /*12190*/  IMAD.SHL.U32 R10, R11, 0x8, RZ ;  /* 0x000000080b0a7824 */ /* 0x000fe200078e00ff */
[----:B------:R-:W-:Y:S01]  /*121a0*/  SHF.R.S32.HI R232, RZ, 0x1f, R51 ;  /* 0x0000001fffe87819 */ /* 0x000fe20000011433 */
[----:B------:R-:W-:Y:S01]  /*121b0*/  IMAD.SHL.U32 R77, R2, 0x40, RZ ;  /* 0x00000040024d7824 */ /* 0x000fe200078e00ff */
[----:B------:R-:W-:Y:S01]  /*121c0*/  LOP3.LUT R12, R12, R9, RZ, 0x3c, !PT ;  /* 0x000000090c0c7212 */ /* 0x000fe200078e3cff */
[----:B------:R-:W-:Y:S01]  /*121d0*/  IMAD.SHL.U32 R9, R62, 0x40, RZ ;  /* 0x000000403e097824 */ /* 0x000fe200078e00ff */
[----:B------:R-:W-:Y:S01]  /*121e0*/  IADD3.X R14, R13, UR12, R8, P0, !PT ;  /* 0x0000000c0d0e7c10 */ /* 0x000fe200087fe408 */
[----:B------:R-:W-:Y:S01]  /*121f0*/  IMAD.SHL.U32 R230, R0, 0x2, RZ ;  /* 0x0000000200e67824 */ /* 0x000fe200078e00ff */
[----:B------:R-:W-:Y:S01]  /*12200*/  BAR.SYNC.DEFER_BLOCKING 0x0 ;  /* 0x0000000000007b1d */ /* 0x000fe20000010000 */
[----:B------:R-:W-:Y:S01]  /*12210*/  LEA R8, P0, R15, c[0x0][0x1f8], 0x1 ;  /* 0x00007e000f087a11 */ /* 0x000fe200078008ff */
[----:B------:R-:W-:Y:S01]  /*12220*/  IMAD R221, R11, 0x200, R12 ;  /* 0x000002000bdd7824 */ /* 0x000fe200078e020c */
[----:B------:R-:W-:-:S02]  /*12230*/  LOP3.LUT R9, R9, 0x1c0, RZ, 0xc0, !PT ;  /* 0x000001c009097812 */ /* 0x000fc400078ec0ff */
[----:B------:R-:W-:Y:S01]  /*12240*/  LEA.HI.X R15, R15, c[0x0][0x1fc], R14, 0x1, P0 ;  /* 0x00007f000f0f7a11 */ /* 0x000fe200000f0c0e */
[----:B------:R-:W-:Y:S01]  /*12250*/  IMAD.SHL.U32 R221, R221, 0x2, RZ ;  /* 0x00000002dddd7824 */ /* 0x000fe200078e00ff */
[----:B------:R-:W-:Y:S02]  /*12260*/  LOP3.LUT P0, RZ, R50, 0x2, RZ, 0xc0, !PT ;  /* 0x0000000232ff7812 */ /* 0x000fe4000780c0ff */
[----:B------:R-:W-:Y:S01]  /*12270*/  LOP3.LUT R13, R9, 0x8, R10, 0xf8, !PT ;  /* 0x00000008090d7812 */ /* 0x000fe200078ef80a */
[----:B------:R-:W-:Y:S01]  /*12280*/  SHFL.IDX PT, R11, R15, RZ, 0x181f ;  /* 0x00181fff0f0b7589 */ /* 0x000fe200000e0000 */
[----:B------:R-:W-:Y:S02]  /*12290*/  SHF.R.U32.HI R2, RZ, 0x3, R9 ;  /* 0x00000003ff027819 */ /* 0x000fe40000011609 */
[----:B------:R-:W-:Y:S01]  /*122a0*/  LOP3.LUT R77, R77, 0xfffffe00, RZ, 0xc0, !PT ;  /* 0xfffffe004d4d7812 */ /* 0x000fe200078ec0ff */
[----:B------:R-:W1:Y:S01]  /*122b0*/  SHFL.IDX PT, R10, R8, RZ, 0x181f ;  /* 0x00181fff080a7589 */ /* 0x000e6200000e0000 */
[----:B------:R-:W-:-:S02]  /*122c0*/  IADD3 R9, R221, 0xa080, RZ ;  /* 0x0000a080dd097810 */ /* 0x000fc40007ffe0ff */
[----:B------:R-:W-:Y:S01]  /*122d0*/  LOP3.LUT R2, R13, R2, RZ, 0x3c, !PT ;  /* 0x000000020d027212 */ /* 0x000fe200078e3cff */
[----:B------:R-:W-:Y:S01]  /*122e0*/  IMAD R13, R6, 0x400, R77 ;  /* 0x00000400060d7824 */ /* 0x000fe200078e024d */
[----:B------:R-:W-:Y:S02]  /*122f0*/  IADD3 R219, R221, 0xa0a0, RZ ;  /* 0x0000a0a0dddb7810 */ /* 0x000fe40007ffe0ff */
[----:B------:R-:W-:Y:S01]  /*12300*/  @P0 IADD3 R219, R9, -0x20, RZ ;  /* 0xffffffe009db0810 */ /* 0x000fe20007ffe0ff */
[----:B------:R-:W-:Y:S01]  /*12310*/  IMAD.IADD R0, R2, 0x1, R13 ;  /* 0x0000000102007824 */ /* 0x000fe200078e020d */
[----:B------:R-:W-:Y:S01]  /*12320*/  IADD3 R9, -R197, UR20, RZ ;  /* 0x00000014c5097c10 */ /* 0x000fe2000fffe1ff */
[----:B------:R2:W3:Y:S01]  /*12330*/  LDSM.16.M88.4 R52, [R221+0xa080] ;  /* 0x00a08000dd34783b */ /* 0x0004e20000000200 */
[----:B------:R-:W-:Y:S01]  /*12340*/  @P2 LOP3.LUT R49, R49, 0x4, RZ, 0xfc, !PT ;  /* 0x0000000431312812 */ /* 0x000fe200078efcff */
[C---:B------:R-:W-:Y:S01]  /*12350*/  IMAD.SHL.U32 R28, R0.reuse, 0x2, RZ ;  /* 0x00000002001c7824 */ /* 0x040fe200078e00ff */
[----:B------:R-:W-:Y:S01]  /*12360*/  ISETP.LT.OR P0, PT, R9, 0x1, P1 ;  /* 0x000000010900780c */ /* 0x000fe20000f01670 */
[----:B------:R2:W4:Y:S01]  /*12370*/  LDSM.16.M88.4 R44, [R221+0xa880] ;  /* 0x00a88000dd2c783b */ /* 0x0005220000000200 */
[----:B------:R-:W-:-:S02]  /*12380*/  LEA R222, R0, 0x10080, 0x1 ;  /* 0x0001008000de7811 */ /* 0x000fc400078e08ff */
[----:B------:R-:W-:Y:S01]  /*12390*/  SHF.R.S32.HI R0, RZ, 0x1f, R229 ;  /* 0x0000001fff007819 */ /* 0x000fe200000114e5 */
[----:B------:R2:W2:Y:S01]  /*123a0*/  LDSM.16.M88.4 R24, [R221+0xb080] ;  /* 0x00b08000dd18783b */ /* 0x0004a20000000200 */
[----:B------:R-:W-:Y:S01]  /*123b0*/  SHF.R.S32.HI R13, RZ, 0x1f, R48 ;  /* 0x0000001fff0d7819 */ /* 0x000fe20000011430 */
[----:B------:R-:W-:Y:S01]  /*123c0*/  IMAD R220, R5, 0x2, R222 ;  /* 0x0000000205dc7824 */ /* 0x000fe200078e02de */
[----:B------:R-:W-:Y:S01]  /*123d0*/  LEA.HI R235, R0, R229, RZ, 0x3 ;  /* 0x000000e500eb7211 */ /* 0x000fe200078f18ff */
[----:B------:R2:W2:Y:S01]  /*123e0*/  LDSM.16.M88.4 R64, [R219] ;  /* 0x00000000db40783b */ /* 0x0004a20000000200 */
[----:B------:R-:W-:Y:S01]  /*123f0*/  LEA.HI R234, R13, R48, RZ, 0x3 ;  /* 0x000000300dea7211 */ /* 0x000fe200078f18ff */
[----:B-1----:R-:W-:Y:S01]  /*12400*/  IMAD.WIDE R18, R196, 0x2, R10 ;  /* 0x00000002c4127825 */ /* 0x002fe200078e020a */
[----:B------:R-:W-:Y:S01]  /*12410*/  LOP3.LUT R235, R235, 0xfffffff8, RZ, 0xc0, !PT ;  /* 0xfffffff8ebeb7812 */ /* 0x000fe200078ec0ff */
[----:B------:R1:W1:Y:S01]  /*12420*/  LDSM.16.M88.4 R20, [R219+0x800] ;  /* 0x00080000db14783b */ /* 0x0002620000000200 */
[----:B------:R-:W-:-:S02]  /*12430*/  LOP3.LUT R234, R234, 0xfffffff8, RZ, 0xc0, !PT ;  /* 0xfffffff8eaea7812 */ /* 0x000fc400078ec0ff */
[----:B------:R-:W-:Y:S01]  /*12440*/  LOP3.LUT R49, R49, 0xfffffffd, RZ, 0xc0, !PT ;  /* 0xfffffffd31317812 */ /* 0x000fe200078ec0ff */
[----:B------:R1:W1:Y:S01]  /*12450*/  LDSM.16.M88.4 R68, [R219+0x1000] ;  /* 0x00100000db44783b */ /* 0x0002620000000200 */
[--C-:B------:R-:W-:Y:S01]  /*12460*/  IMAD.WIDE R16, R235, 0x2, R10.reuse ;  /* 0x00000002eb107825 */ /* 0x100fe200078e020a */
[----:B------:R-:W-:Y:S02]  /*12470*/  LEA.HI R232, R232, R51, RZ, 0x3 ;  /* 0x00000033e8e87211 */ /* 0x000fe400078f18ff */
[----:B------:R-:W1:Y:S01]  /*12480*/  LDSM.16.M88.4 R28, [R28+0x10080] ;  /* 0x010080001c1c783b */ /* 0x000e620000000200 */
[----:B------:R-:W-:Y:S01]  /*12490*/  IMAD.WIDE R12, R234, 0x2, R10 ;  /* 0x00000002ea0c7825 */ /* 0x000fe200078e020a */
[----:B------:R-:W-:Y:S02]  /*124a0*/  LOP3.LUT R232, R232, 0xfffffff8, RZ, 0xc0, !PT ;  /* 0xfffffff8e8e87812 */ /* 0x000fe400078ec0ff */
[----:B------:R1:W1:Y:S01]  /*124b0*/  LDSM.16.M88.4 R32, [R220] ;  /* 0x00000000dc20783b */ /* 0x0002620000000200 */
[----:B------:R-:W-:-:S02]  /*124c0*/  SHF.R.S32.HI R199, RZ, 0x1f, R196 ;  /* 0x0000001fffc77819 */ /* 0x000fc400000114c4 */
[----:B------:R-:W-:Y:S01]  /*124d0*/  IMAD.WIDE R10, R232, 0x2, R10 ;  /* 0x00000002e80a7825 */ /* 0x000fe200078e020a */
[----:B------:R-:W-:Y:S01]  /*124e0*/  @!PT LDS RZ, [RZ] ;  /* 0x00000000fffff984 */ /* 0x000fe20000000800 */
[----:B------:R-:W-:Y:S01]  /*124f0*/  @!PT LDS RZ, [RZ] ;  /* 0x00000000fffff984 */ /* 0x000fe20000000800 */
[----:B------:R-:W-:Y:S01]  /*12500*/  @!PT LDS RZ, [RZ] ;  /* 0x00000000fffff984 */ /* 0x000fe20000000800 */
[----:B------:R1:W-:Y:S01]  /*12510*/  LDGSTS.E.BYPASS.LTC128B.128 [R230+0x4080], [R18.64], !P0 ;  /* 0x0408000012e67fae */ /* 0x0003e2000c101d5a */
[----:B------:R-:W-:Y:S02]  /*12520*/  ISETP.LT.OR P0, PT, R9, 0x1, P2 ;  /* 0x000000010900780c */ /* 0x000fe40001701670 */
[----:B------:R-:W-:Y:S02]  /*12530*/  ISETP.GE.AND P2, PT, R48, c[0x0][0x1d4], PT ;  /* 0x0000750030007a0c */ /* 0x000fe40003f46270 */
[----:B------:R-:W-:Y:S02]  /*12540*/  SHF.R.S32.HI R236, RZ, 0x1f, R235 ;  /* 0x0000001fffec7819 */ /* 0x000fe400000114eb */
[----:B------:R-:W-:Y:S02]  /*12550*/  SHF.R.S32.HI R233, RZ, 0x1f, R234 ;  /* 0x0000001fffe97819 */ /* 0x000fe400000114ea */
[----:B------:R-:W-:-:S02]  /*12560*/  SHF.R.S32.HI R231, RZ, 0x1f, R232 ;  /* 0x0000001fffe77819 */ /* 0x000fc400000114e8 */
[C---:B------:R-:W-:Y:S02]  /*12570*/  IADD3 R211, R219.reuse, 0x800, RZ ;  /* 0x00000800dbd37810 */ /* 0x040fe40007ffe0ff */
[----:B------:R-:W-:Y:S01]  /*12580*/  IADD3 R210, R219, 0x1000, RZ ;  /* 0x00001000dbd27810 */ /* 0x000fe20007ffe0ff */
[----:B------:R1:W-:Y:S01]  /*12590*/  LDGSTS.E.BYPASS.LTC128B.128 [R230+0x5880], [R16.64], !P0 ;  /* 0x0588000010e67fae */ /* 0x0003e2000c101d5a */
[----:B------:R-:W-:Y:S02]  /*125a0*/  ISETP.LT.OR P0, PT, R9, 0x1, P2 ;  /* 0x000000010900780c */ /* 0x000fe40001701670 */
[----:B------:R-:W-:Y:S02]  /*125b0*/  @P2 LOP3.LUT R49, R49, 0x2, RZ, 0xfc, !PT ;  /* 0x0000000231312812 */ /* 0x000fe400078efcff */
[----:B------:R-:W-:Y:S02]  /*125c0*/  ISETP.GE.AND P2, PT, R51, c[0x0][0x1d4], PT ;  /* 0x0000750033007a0c */ /* 0x000fe40003f46270 */
[----:B------:R-:W-:-:S07]  /*125d0*/  LOP3.LUT R49, R49, 0xffffffef, RZ, 0xc0, !PT ;  /* 0xffffffef31317812 */ /* 0x000fce00078ec0ff */
[----:B------:R1:W-:Y:S01]  /*125e0*/  LDGSTS.E.BYPASS.LTC128B.128 [R230+0x7080], [R12.64], !P0 ;  /* 0x070800000ce67fae */ /* 0x0003e2000c101d5a */
[----:B------:R-:W-:-:S13]  /*125f0*/  ISETP.LT.OR P0, PT, R9, 0x1, P2 ;  /* 0x000000010900780c */ /* 0x000fda0001701670 */
[----:B------:R1:W-:Y:S01]  /*12600*/  LDGSTS.E.BYPASS.LTC128B.128 [R230+0x8880], [R10.64], !P0 ;  /* 0x088800000ae67fae */ /* 0x0003e2000c101d5a */
[----:B------:R-:W-:-:S13]  /*12610*/  ISETP.GT.AND P0, PT, R223, 0x7f, PT ;  /* 0x0000007fdf00780c */ /* 0x000fda0003f04270 */
[----:B------:R-:W-:Y:S01]  /*12620*/  @P0 LOP3.LUT R49, R49, 0x10, RZ, 0xfc, !PT ;  /* 0x0000001031310812 */ /* 0x000fe200078efcff */
[----:B------:R-:W-:Y:S05]  /*12630*/  @P0 BRA `(.L_x_1727) ;  /* 0x0000018000000947 */ /* 0x000fea0003800000 */
[----:B--234-:R-:W-:Y:S05]  /*12640*/  BRA.DIV ~URZ, `(.L_x_1728) ;  /* 0x0000c0927f007947 */ /* 0x01cfea000b800000 */
[----:B------:R2:W3:Y:S04]  /*12650*/  SHFL.IDX PT, R0, R15, 0x1, 0x181f ;  /* 0x00381f000f007f89 */ /* 0x0004e800000e0000 */
[----:B-1----:R2:W1:Y:S02]  /*12660*/  SHFL.IDX PT, R13, R8, 0x1, 0x181f ;  /* 0x00381f00080d7f89 */ /* 0x00246400000e0000 */
.L_x_1762:
[----:B-1----:R-:W-:-:S04]  /*12670*/  LEA R14, P0, R235, R13, 0x1 ;  /* 0x0000000deb0e7211 */ /* 0x002fc800078008ff */
[----:B--23--:R-:W-:Y:S02]  /*12680*/  LEA.HI.X R15, R235, R0, R236, 0x1, P0 ;  /* 0x00000000eb0f7211 */ /* 0x00cfe400000f0cec */
[----:B------:R-:W-:-:S04]  /*12690*/  LEA R10, P0, R234, R13, 0x1 ;  /* 0x0000000dea0a7211 */ /* 0x000fc800078008ff */
        /* <DEDUP_REMOVED lines=18> */
.L_x_1727:
[----:B--234-:R-:W-:Y:S05]  /*127c0*/  BSYNC B0 ;  /* 0x0000000000007941 */ /* 0x01cfea0003800000 */
.L_x_1726:
[----:B------:R-:W-:Y:S01]  /*127d0*/  IMAD.MOV.U32 R0, RZ, RZ, 0x40 ;  /* 0x00000040ff007424 */ /* 0x000fe200078e00ff */
[----:B------:R-:W-:Y:S01]  /*127e0*/  LOP3.LUT P0, RZ, R50, 0x4, RZ, 0xc0, !PT ;  /* 0x0000000432ff7812 */ /* 0x000fe2000780c0ff */
[----:B------:R-:W0:Y:S01]  /*127f0*/  LDGDEPBAR ;  /* 0x00000000000079af */ /* 0x000e220000000000 */
[----:B------:R-:W-:Y:S01]  /*12800*/  WARPSYNC 0xffffffff ;  /* 0xffffffff00007948 */ /* 0x000fe20003800000 */
[C---:B-1----:R-:W-:Y:S01]  /*12810*/  HMMA.16816.F32 R16, R28.reuse, R52, RZ ;  /* 0x000000341c10723c */ /* 0x042fe200000018ff */
[----:B------:R-:W-:Y:S01]  /*12820*/  SEL R0, R0, 0xffffffc0, !P0 ;  /* 0xffffffc000007807 */ /* 0x000fe20004000000 */
[C---:B------:R-:W-:Y:S01]  /*12830*/  IMAD R218, R3.reuse, 0x2, R222 ;  /* 0x0000000203da7824 */ /* 0x040fe200078e02de */
[----:B------:R-:W-:Y:S01]  /*12840*/  UISETP.GE.AND UP0, UPT, UR13, 0x2, UPT ;  /* 0x000000020d00788c */ /* 0x000fe2000bf06270 */
[----:B------:R-:W-:Y:S01]  /*12850*/  IMAD R217, R3, 0x2, R220 ;  /* 0x0000000203d97824 */ /* 0x000fe200078e02dc */
[----:B------:R-:W-:Y:S01]  /*12860*/  IADD3 R208, R219, 0x1800, RZ ;  /* 0x00001800dbd07810 */ /* 0x000fe20007ffe0ff */
[--C-:B------:R-:W-:Y:S01]  /*12870*/  IMAD.IADD R215, R221, 0x1, R0.reuse ;  /* 0x00000001ddd77824 */ /* 0x100fe200078e0200 */
[----:B------:R-:W-:Y:S01]  /*12880*/  LDSM.16.M88.4 R36, [R218] ;  /* 0x00000000da24783b */ /* 0x000fe20000000200 */
[----:B------:R-:W-:Y:S01]  /*12890*/  HMMA.16816.F32 R52, R28, R54, RZ ;  /* 0x000000361c34723c */ /* 0x000fe200000018ff */
[----:B------:R-:W-:Y:S01]  /*128a0*/  IMAD.IADD R209, R219, 0x1, R0 ;  /* 0x00000001dbd17824 */ /* 0x000fe200078e0200 */
[----:B------:R-:W-:Y:S01]  /*128b0*/  PLOP3.LUT P0, PT, PT, PT, UP0, 0x40, 0x0 ;  /* 0x000000000000781c */ /* 0x000fe20003f0e808 */
[----:B------:R-:W1:Y:S01]  /*128c0*/  LDSM.16.M88.4 R60, [R215+0xa080] ;  /* 0x00a08000d73c783b */ /* 0x000e620000000200 */
[----:B------:R-:W-:Y:S01]  /*128d0*/  IMAD.IADD R2, R77, 0x1, R2 ;  /* 0x000000014d027824 */ /* 0x000fe200078e0202 */
[----:B------:R-:W-:-:S02]  /*128e0*/  IADD3 R207, R219, 0x2000, RZ ;  /* 0x00002000dbcf7810 */ /* 0x000fc40007ffe0ff */
[----:B------:R-:W-:Y:S01]  /*128f0*/  LDSM.16.M88.4 R12, [R217] ;  /* 0x00000000d90c783b */ /* 0x000fe20000000200 */
[----:B------:R-:W-:Y:S01]  /*12900*/  HMMA.16816.F32 R48, R28, R44, RZ ;  /* 0x0000002c1c30723c */ /* 0x000fe200000018ff */
[C---:B------:R-:W-:Y:S02]  /*12910*/  IADD3 R206, R219.reuse, 0x2800, RZ ;  /* 0x00002800dbce7810 */ /* 0x040fe40007ffe0ff */
[----:B------:R-:W2:Y:S01]  /*12920*/  LDSM.16.M88.4 R56, [R209] ;  /* 0x00000000d138783b */ /* 0x000ea20000000200 */
[C---:B------:R-:W-:Y:S02]  /*12930*/  IADD3 R205, R219.reuse, 0x3000, RZ ;  /* 0x00003000dbcd7810 */ /* 0x040fe40007ffe0ff */
[C---:B------:R-:W-:Y:S01]  /*12940*/  IADD3 R204, R219.reuse, 0x3800, RZ ;  /* 0x00003800dbcc7810 */ /* 0x040fe20007ffe0ff */
[----:B------:R-:W3:Y:S01]  /*12950*/  LDSM.16.M88.4 R8, [R215+0xa880] ;  /* 0x00a88000d708783b */ /* 0x000ee20000000200 */
[----:B------:R-:W-:Y:S01]  /*12960*/  HMMA.16816.F32 R16, R32, R64, R16 ;  /* 0x000000402010723c */ /* 0x000fe20000001810 */
[----:B------:R-:W-:-:S02]  /*12970*/  IADD3 R203, R219, 0x4000, RZ ;  /* 0x00004000dbcb7810 */ /* 0x000fc40007ffe0ff */
[----:B------:R-:W4:Y:S01]  /*12980*/  LDSM.16.M88.4 R72, [R215+0xb080] ;  /* 0x00b08000d748783b */ /* 0x000f220000000200 */
[C---:B------:R-:W-:Y:S02]  /*12990*/  IADD3 R202, R219.reuse, 0x4800, RZ ;  /* 0x00004800dbca7810 */ /* 0x040fe40007ffe0ff */
[C---:B------:R-:W-:Y:S02]  /*129a0*/  IADD3 R201, R219.reuse, 0x5000, RZ ;  /* 0x00005000dbc97810 */ /* 0x040fe40007ffe0ff */
[----:B------:R-:W-:Y:S01]  /*129b0*/  HMMA.16816.F32 R52, R32, R66, R52 ;  /* 0x000000422034723c */ /* 0x000fe20000001834 */
[----:B------:R-:W-:Y:S01]  /*129c0*/  LDSM.16.M88.4 R64, [R221+0xb880] ;  /* 0x00b88000dd40783b */ /* 0x000fe20000000200 */
[----:B------:R-:W-:-:S06]  /*129d0*/  IADD3 R200, R219, 0x5800, RZ ;  /* 0x00005800dbc87810 */ /* 0x000fcc0007ffe0ff */
[C---:B------:R-:W-:Y:S08]  /*129e0*/  HMMA.16816.F32 R44, R28.reuse, R46, RZ ;  /* 0x0000002e1c2c723c */ /* 0x040ff000000018ff */
[C---:B------:R-:W-:Y:S08]  /*129f0*/  HMMA.16816.F32 R40, R28.reuse, R24, RZ ;  /* 0x000000181c28723c */ /* 0x040ff000000018ff */
[----:B------:R-:W-:Y:S01]  /*12a00*/  HMMA.16816.F32 R28, R28, R26, RZ ;  /* 0x0000001a1c1c723c */ /* 0x000fe200000018ff */
[----:B------:R-:W5:Y:S07]  /*12a10*/  LDSM.16.M88.4 R24, [R222+0x4000] ;  /* 0x00400000de18783b */ /* 0x000f6e0000000200 */
[C---:B-1----:R-:W-:Y:S08]  /*12a20*/  HMMA.16816.F32 R16, R36.reuse, R60, R16 ;  /* 0x0000003c2410723c */ /* 0x042ff00000001810 */
[----:B------:R-:W-:Y:S01]  /*12a30*/  HMMA.16816.F32 R52, R36, R62, R52 ;  /* 0x0000003e2434723c */ /* 0x000fe20000001834 */
[----:B------:R-:W-:Y:S07]  /*12a40*/  LDSM.16.M88.4 R60, [R219+0x1800] ;  /* 0x00180000db3c783b */ /* 0x000fee0000000200 */
[C---:B------:R-:W-:Y:S08]  /*12a50*/  HMMA.16816.F32 R48, R32.reuse, R20, R48 ;  /* 0x000000142030723c */ /* 0x040ff00000001830 */
[C---:B------:R-:W-:Y:S01]  /*12a60*/  HMMA.16816.F32 R44, R32.reuse, R22, R44 ;  /* 0x00000016202c723c */ /* 0x040fe2000000182c */
[----:B------:R-:W1:Y:S07]  /*12a70*/  LDSM.16.M88.4 R20, [R209+0x800] ;  /* 0x00080000d114783b */ /* 0x000e6e0000000200 */
[C---:B------:R-:W-:Y:S08]  /*12a80*/  HMMA.16816.F32 R40, R32.reuse, R68, R40 ;  /* 0x000000442028723c */ /* 0x040ff00000001828 */
[----:B------:R-:W-:Y:S01]  /*12a90*/  HMMA.16816.F32 R32, R32, R70, R28 ;  /* 0x000000462020723c */ /* 0x000fe2000000181c */
[----:B------:R-:W1:Y:S04]  /*12aa0*/  LDSM.16.M88.4 R68, [R209+0x1000] ;  /* 0x00100000d144783b */ /* 0x000e680000000200 */
[----:B------:R-:W1:Y:S03]  /*12ab0*/  LDSM.16.M88.4 R28, [R220+0x4000] ;  /* 0x00400000dc1c783b */ /* 0x000e660000000200 */
[C---:B--2---:R-:W-:Y:S08]  /*12ac0*/  HMMA.16816.F32 R16, R12.reuse, R56, R16 ;  /* 0x000000380c10723c */ /* 0x044ff00000001810 */
[----:B------:R-:W-:Y:S01]  /*12ad0*/  HMMA.16816.F32 R52, R12, R58, R52 ;  /* 0x0000003a0c34723c */ /* 0x000fe20000001834 */
[----:B------:R-:W-:Y:S07]  /*12ae0*/  LDSM.16.M88.4 R56, [R215+0xb880] ;  /* 0x00b88000d738783b */ /* 0x000fee0000000200 */
[C---:B---3--:R-:W-:Y:S08]  /*12af0*/  HMMA.16816.F32 R48, R36.reuse, R8, R48 ;  /* 0x000000082430723c */ /* 0x048ff00000001830 */
[C---:B------:R-:W-:Y:S01]  /*12b00*/  HMMA.16816.F32 R44, R36.reuse, R10, R44 ;  /* 0x0000000a242c723c */ /* 0x040fe2000000182c */
[----:B------:R-:W2:Y:S07]  /*12b10*/  LDSM.16.M88.4 R8, [R221+0xc080] ;  /* 0x00c08000dd08783b */ /* 0x000eae0000000200 */
[C---:B----4-:R-:W-:Y:S08]  /*12b20*/  HMMA.16816.F32 R40, R36.reuse, R72, R40 ;  /* 0x000000482428723c */ /* 0x050ff00000001828 */
[----:B------:R-:W-:Y:S01]  /*12b30*/  HMMA.16816.F32 R36, R36, R74, R32 ;  /* 0x0000004a2424723c */ /* 0x000fe20000001820 */
[----:B------:R-:W3:Y:S04]  /*12b40*/  LDSM.16.M88.4 R72, [R221+0xc880] ;  /* 0x00c88000dd48783b */ /* 0x000ee80000000200 */
[----:B------:R-:W4:Y:S03]  /*12b50*/  LDSM.16.M88.4 R32, [R218+0x4000] ;  /* 0x00400000da20783b */ /* 0x000f260000000200 */
[C---:B-----5:R-:W-:Y:S08]  /*12b60*/  HMMA.16816.F32 R16, R24.reuse, R64, R16 ;  /* 0x000000401810723c */ /* 0x060ff00000001810 */
[----:B------:R-:W-:Y:S01]  /*12b70*/  HMMA.16816.F32 R52, R24, R66, R52 ;  /* 0x000000421834723c */ /* 0x000fe20000001834 */
[----:B------:R-:W-:Y:S07]  /*12b80*/  LDSM.16.M88.4 R64, [R209+0x1800] ;  /* 0x00180000d140783b */ /* 0x000fee0000000200 */
[C---:B-1----:R-:W-:Y:S08]  /*12b90*/  HMMA.16816.F32 R48, R12.reuse, R20, R48 ;  /* 0x000000140c30723c */ /* 0x042ff00000001830 */
[C---:B------:R-:W-:Y:S01]  /*12ba0*/  HMMA.16816.F32 R44, R12.reuse, R22, R44 ;  /* 0x000000160c2c723c */ /* 0x040fe2000000182c */
[----:B------:R-:W1:Y:S07]  /*12bb0*/  LDSM.16.M88.4 R20, [R219+0x2000] ;  /* 0x00200000db14783b */ /* 0x000e6e0000000200 */
[C---:B------:R-:W-:Y:S08]  /*12bc0*/  HMMA.16816.F32 R40, R12.reuse, R68, R40 ;  /* 0x000000440c28723c */ /* 0x040ff00000001828 */
[----:B------:R-:W-:Y:S01]  /*12bd0*/  HMMA.16816.F32 R36, R12, R70, R36 ;  /* 0x000000460c24723c */ /* 0x000fe20000001824 */
[----:B------:R-:W5:Y:S04]  /*12be0*/  LDSM.16.M88.4 R68, [R219+0x2800] ;  /* 0x00280000db44783b */ /* 0x000f680000000200 */
[----:B------:R-:W1:Y:S03]  /*12bf0*/  LDSM.16.M88.4 R12, [R217+0x4000] ;  /* 0x00400000d90c783b */ /* 0x000e660000000200 */
[C---:B------:R-:W-:Y:S08]  /*12c00*/  HMMA.16816.F32 R16, R28.reuse, R60, R16 ;  /* 0x0000003c1c10723c */ /* 0x040ff00000001810 */
[----:B------:R-:W-:Y:S01]  /*12c10*/  HMMA.16816.F32 R52, R28, R62, R52 ;  /* 0x0000003e1c34723c */ /* 0x000fe20000001834 */
[----:B------:R-:W-:Y:S07]  /*12c20*/  LDSM.16.M88.4 R60, [R221+0xd080] ;  /* 0x00d08000dd3c783b */ /* 0x000fee0000000200 */
[C---:B--2---:R-:W-:Y:S08]  /*12c30*/  HMMA.16816.F32 R48, R24.reuse, R8, R48 ;  /* 0x000000081830723c */ /* 0x044ff00000001830 */
[C---:B------:R-:W-:Y:S01]  /*12c40*/  HMMA.16816.F32 R44, R24.reuse, R10, R44 ;  /* 0x0000000a182c723c */ /* 0x040fe2000000182c */
[----:B------:R-:W2:Y:S07]  /*12c50*/  LDSM.16.M88.4 R8, [R215+0xc080] ;  /* 0x00c08000d708783b */ /* 0x000eae0000000200 */
[C---:B---3--:R-:W-:Y:S08]  /*12c60*/  HMMA.16816.F32 R40, R24.reuse, R72, R40 ;  /* 0x000000481828723c */ /* 0x048ff00000001828 */
[----:B------:R-:W-:Y:S01]  /*12c70*/  HMMA.16816.F32 R36, R24, R74, R36 ;  /* 0x0000004a1824723c */ /* 0x000fe20000001824 */
[----:B------:R-:W3:Y:S04]  /*12c80*/  LDSM.16.M88.4 R72, [R215+0xc880] ;  /* 0x00c88000d748783b */ /* 0x000ee80000000200 */
[----:B------:R-:W2:Y:S03]  /*12c90*/  LDSM.16.M88.4 R24, [R222+0x8000] ;  /* 0x00800000de18783b */ /* 0x000ea60000000200 */
[C---:B----4-:R-:W-:Y:S08]  /*12ca0*/  HMMA.16816.F32 R16, R32.reuse, R56, R16 ;  /* 0x000000382010723c */ /* 0x050ff00000001810 */
[----:B------:R-:W-:Y:S01]  /*12cb0*/  HMMA.16816.F32 R52, R32, R58, R52 ;  /* 0x0000003a2034723c */ /* 0x000fe20000001834 */
[----:B------:R-:W-:Y:S07]  /*12cc0*/  LDSM.16.M88.4 R56, [R220+0x8000] ;  /* 0x00800000dc38783b */ /* 0x000fee0000000200 */
[C---:B-1----:R-:W-:Y:S08]  /*12cd0*/  HMMA.16816.F32 R48, R28.reuse, R20, R48 ;  /* 0x000000141c30723c */ /* 0x042ff00000001830 */
[C---:B------:R-:W-:Y:S01]  /*12ce0*/  HMMA.16816.F32 R44, R28.reuse, R22, R44 ;  /* 0x000000161c2c723c */ /* 0x040fe2000000182c */
[----:B------:R-:W1:Y:S07]  /*12cf0*/  LDSM.16.M88.4 R20, [R209+0x2000] ;  /* 0x00200000d114783b */ /* 0x000e6e0000000200 */
[C---:B-----5:R-:W-:Y:S08]  /*12d00*/  HMMA.16816.F32 R40, R28.reuse, R68, R40 ;  /* 0x000000441c28723c */ /* 0x060ff00000001828 */
[----:B------:R-:W-:Y:S01]  /*12d10*/  HMMA.16816.F32 R36, R28, R70, R36 ;  /* 0x000000461c24723c */ /* 0x000fe20000001824 */
[----:B------:R-:W4:Y:S04]  /*12d20*/  LDSM.16.M88.4 R68, [R209+0x2800] ;  /* 0x00280000d144783b */ /* 0x000f280000000200 */
[----:B------:R-:W5:Y:S03]  /*12d30*/  LDSM.16.M88.4 R28, [R219+0x3000] ;  /* 0x00300000db1c783b */ /* 0x000f660000000200 */
        /* <DEDUP_REMOVED lines=10> */
[C---:B------:R-:W-:Y:S08]  /*12de0*/  HMMA.16816.F32 R16, R24.reuse, R60, R16 ;  /* 0x0000003c1810723c */ /* 0x040ff00000001810 */
[----:B------:R-:W-:Y:S01]  /*12df0*/  HMMA.16816.F32 R52, R24, R62, R52 ;  /* 0x0000003e1834723c */ /* 0x000fe20000001834 */
[----:B------:R-:W-:Y:S07]  /*12e00*/  LDSM.16.M88.4 R60, [R209+0x3000] ;  /* 0x00300000d13c783b */ /* 0x000fee0000000200 */
[C---:B-1----:R-:W-:Y:S08]  /*12e10*/  HMMA.16816.F32 R48, R12.reuse, R20, R48 ;  /* 0x000000140c30723c */ /* 0x042ff00000001830 */
[C---:B------:R-:W-:Y:S01]  /*12e20*/  HMMA.16816.F32 R44, R12.reuse, R22, R44 ;  /* 0x000000160c2c723c */ /* 0x040fe2000000182c */
[----:B------:R-:W1:Y:S07]  /*12e30*/  LDSM.16.M88.4 R20, [R219+0x3800] ;  /* 0x00380000db14783b */ /* 0x000e6e0000000200 */
[C---:B----4-:R-:W-:Y:S08]  /*12e40*/  HMMA.16816.F32 R40, R12.reuse, R68, R40 ;  /* 0x000000440c28723c */ /* 0x050ff00000001828 */
[----:B------:R-:W-:Y:S01]  /*12e50*/  HMMA.16816.F32 R36, R12, R70, R36 ;  /* 0x000000460c24723c */ /* 0x000fe20000001824 */
[----:B------:R-:W4:Y:S04]  /*12e60*/  LDSM.16.M88.4 R68, [R219+0x4000] ;  /* 0x00400000db44783b */ /* 0x000f280000000200 */
[----:B------:R-:W1:Y:S03]  /*12e70*/  LDSM.16.M88.4 R12, [R217+0x8000] ;  /* 0x00800000d90c783b */ /* 0x000e660000000200 */
[C---:B-----5:R-:W-:Y:S08]  /*12e80*/  HMMA.16816.F32 R16, R56.reuse, R28, R16 ;  /* 0x0000001c3810723c */ /* 0x060ff00000001810 */
        /* <DEDUP_REMOVED lines=8> */
[----:B------:R-:W-:Y:S03]  /*12f10*/  LDSM.16.M88.4 R24, [R221+0xe880] ;  /* 0x00e88000dd18783b */ /* 0x000fe60000000200 */
        /* <DEDUP_REMOVED lines=21> */
[----:B------:R-:W-:Y:S01]  /*13070*/  HMMA.16816.F32 R52, R20, R26, R52 ;  /* 0x0000001a1434723c */ /* 0x000fe20000001834 */
[----:B------:R-:W-:Y:S07]  /*13080*/  LDSM.16.M88.4 R24, [R215+0xf080] ;  /* 0x00f08000d718783b */ /* 0x000fee0000000200 */
[C---:B------:R-:W-:Y:S08]  /*13090*/  HMMA.16816.F32 R48, R12.reuse, R28, R48 ;  /* 0x0000001c0c30723c */ /* 0x040ff00000001830 */
[C---:B------:R-:W-:Y:S01]  /*130a0*/  HMMA.16816.F32 R44, R12.reuse, R30, R44 ;  /* 0x0000001e0c2c723c */ /* 0x040fe2000000182c */
[----:B------:R-:W1:Y:S07]  /*130b0*/  LDSM.16.M88.4 R28, [R215+0xe880] ;  /* 0x00e88000d71c783b */ /* 0x000e6e0000000200 */
[C---:B----4-:R-:W-:Y:S08]  /*130c0*/  HMMA.16816.F32 R40, R12.reuse, R56, R40 ;  /* 0x000000380c28723c */ /* 0x050ff00000001828 */
[----:B------:R-:W-:Y:S01]  /*130d0*/  HMMA.16816.F32 R36, R12, R58, R36 ;  /* 0x0000003a0c24723c */ /* 0x000fe20000001824 */
[----:B------:R-:W4:Y:S04]  /*130e0*/  LDSM.16.M88.4 R56, [R219+0x5800] ;  /* 0x00580000db38783b */ /* 0x000f280000000200 */
[----:B------:R-:W-:Y:S03]  /*130f0*/  LDSM.16.M88.4 R12, [R209+0x4800] ;  /* 0x00480000d10c783b */ /* 0x000fe60000000200 */
[C---:B-----5:R-:W-:Y:S08]  /*13100*/  HMMA.16816.F32 R16, R64.reuse, R68, R16 ;  /* 0x000000444010723c */ /* 0x060ff00000001810 */
[----:B------:R-:W-:Y:S08]  /*13110*/  HMMA.16816.F32 R52, R64, R70, R52 ;  /* 0x000000464034723c */ /* 0x000ff00000001834 */
[C---:B--2---:R-:W-:Y:S08]  /*13120*/  HMMA.16816.F32 R48, R20.reuse, R8, R48 ;  /* 0x000000081430723c */ /* 0x044ff00000001830 */
[C---:B------:R-:W-:Y:S01]  /*13130*/  HMMA.16816.F32 R44, R20.reuse, R10, R44 ;  /* 0x0000000a142c723c */ /* 0x040fe2000000182c */
[----:B------:R-:W2:Y:S07]  /*13140*/  LDSM.16.M88.4 R8, [R217+0xc000] ;  /* 0x00c00000d908783b */ /* 0x000eae0000000200 */
[C---:B---3--:R-:W-:Y:S08]  /*13150*/  HMMA.16816.F32 R40, R20.reuse, R72, R40 ;  /* 0x000000481428723c */ /* 0x048ff00000001828 */
[----:B------:R-:W-:Y:S01]  /*13160*/  HMMA.16816.F32 R36, R20, R74, R36 ;  /* 0x0000004a1424723c */ /* 0x000fe20000001824 */
[----:B------:R-:W3:Y:S07]  /*13170*/  LDSM.16.M88.4 R20, [R215+0xf880] ;  /* 0x00f88000d714783b */ /* 0x000eee0000000200 */
[C---:B-1----:R-:W-:Y:S08]  /*13180*/  HMMA.16816.F32 R16, R32.reuse, R28, R16 ;  /* 0x0000001c2010723c */ /* 0x042ff00000001810 */
[----:B------:R-:W-:Y:S08]  /*13190*/  HMMA.16816.F32 R52, R32, R30, R52 ;  /* 0x0000001e2034723c */ /* 0x000ff00000001834 */
[C---:B------:R-:W-:Y:S08]  /*131a0*/  HMMA.16816.F32 R48, R64.reuse, R60, R48 ;  /* 0x0000003c4030723c */ /* 0x040ff00000001830 */
[C---:B------:R-:W-:Y:S08]  /*131b0*/  HMMA.16816.F32 R44, R64.reuse, R62, R44 ;  /* 0x0000003e402c723c */ /* 0x040ff0000000182c */
[C---:B----4-:R-:W-:Y:S01]  /*131c0*/  HMMA.16816.F32 R60, R64.reuse, R56, R40 ;  /* 0x00000038403c723c */ /* 0x050fe20000001828 */
[----:B------:R-:W1:Y:S07]  /*131d0*/  LDSM.16.M88.4 R40, [R209+0x5000] ;  /* 0x00500000d128783b */ /* 0x000e6e0000000200 */
[----:B------:R-:W-:Y:S01]  /*131e0*/  HMMA.16816.F32 R56, R64, R58, R36 ;  /* 0x0000003a4038723c */ /* 0x000fe20000001824 */
[----:B------:R-:W4:Y:S01]  /*131f0*/  LDSM.16.M88.4 R36, [R209+0x5800] ;  /* 0x00580000d124783b */ /* 0x000f220000000200 */
[----:B------:R-:W-:-:S06]  /*13200*/  DEPBAR.LE SB0, 0x0 ;  /* 0x000080000000791a */ /* 0x000fcc0000000000 */
[C---:B--2---:R-:W-:Y:S08]  /*13210*/  HMMA.16816.F32 R16, R8.reuse, R12, R16 ;  /* 0x0000000c0810723c */ /* 0x044ff00000001810 */
[----:B------:R-:W-:Y:S08]  /*13220*/  HMMA.16816.F32 R52, R8, R14, R52 ;  /* 0x0000000e0834723c */ /* 0x000ff00000001834 */
[C---:B------:R-:W-:Y:S08]  /*13230*/  HMMA.16816.F32 R48, R32.reuse, R24, R48 ;  /* 0x000000182030723c */ /* 0x040ff00000001830 */
[----:B------:R-:W-:Y:S01]  /*13240*/  HMMA.16816.F32 R44, R32, R26, R44 ;  /* 0x0000001a202c723c */ /* 0x000fe2000000182c */
[----:B------:R-:W-:-:S02]  /*13250*/  FMUL.FTZ R0, R16, c[0x0][0x320] ;  /* 0x0000c80010007a20 */ /* 0x000fc40000410000 */
[----:B------:R-:W-:Y:S02]  /*13260*/  FMUL.FTZ R16, R17, c[0x0][0x320] ;  /* 0x0000c80011107a20 */ /* 0x000fe40000410000 */
[----:B------:R-:W-:Y:S02]  /*13270*/  FMUL.FTZ R19, R19, c[0x0][0x320] ;  /* 0x0000c80013137a20 */ /* 0x000fe40000410000 */
[----:B------:R-:W-:Y:S01]  /*13280*/  FMUL.FTZ R18, R18, c[0x0][0x320] ;  /* 0x0000c80012127a20 */ /* 0x000fe20000410000 */
[----:B---3--:R-:W-:Y:S01]  /*13290*/  HMMA.16816.F32 R60, R32, R20, R60 ;  /* 0x00000014203c723c */ /* 0x008fe2000000183c */
[----:B------:R-:W-:Y:S01]  /*132a0*/  FMUL.FTZ R14, R52, c[0x0][0x320] ;  /* 0x0000c800340e7a20 */ /* 0x000fe20000410000 */
[----:B------:R-:W2:Y:S01]  /*132b0*/  MUFU.TANH R0, R0 ;  /* 0x0000000000007308 */ /* 0x000ea20000002400 */
[----:B------:R-:W-:-:S05]  /*132c0*/  FMUL.FTZ R12, R53, c[0x0][0x320] ;  /* 0x0000c800350c7a20 */ /* 0x000fca0000410000 */
[----:B------:R-:W-:Y:S02]  /*132d0*/  HMMA.16816.F32 R56, R32, R22, R56 ;  /* 0x000000162038723c */ /* 0x000fe40000001838 */
[----:B------:R-:W3:Y:S06]  /*132e0*/  MUFU.TANH R16, R16 ;  /* 0x0000001000107308 */ /* 0x000eec0000002400 */
[C---:B-1----:R-:W-:Y:S02]  /*132f0*/  HMMA.16816.F32 R48, R8.reuse, R40, R48 ;  /* 0x000000280830723c */ /* 0x042fe40000001830 */
        /* <DEDUP_REMOVED lines=9> */
[----:B--23--:R-:W-:Y:S01]  /*13390*/  IMAD.U32 R8, RZ, RZ, UR6 ;  /* 0x00000006ff087e24 */ /* 0x00cfe2000f8e00ff */
[----:B------:R-:W-:Y:S01]  /*133a0*/  ISETP.NE.AND P1, PT, R224, 0x1, PT ;  /* 0x00000001e000780c */ /* 0x000fe20003f25270 */
[----:B------:R-:W-:-:S03]  /*133b0*/  IMAD.MOV.U32 R227, RZ, RZ, RZ ;  /* 0x000000ffffe37224 */ /* 0x000fc600078e00ff */
[----:B------:R-:W-:-:S04]  /*133c0*/  IADD3 R8, R225, UR19, R8 ;  /* 0x00000013e1087c10 */ /* 0x000fc8000fffe008 */
[----:B------:R-:W-:-:S05]  /*133d0*/  IADD3 R228, R8, -0x30, RZ ;  /* 0xffffffd008e47810 */ /* 0x000fca0007ffe0ff */
[----:B------:R-:W-:-:S04]  /*133e0*/  @P1 IMAD.HI.U32 R9, R228, c[0x0][0x2bc], RZ ;  /* 0x0000af00e4091a27 */ /* 0x000fc800078e00ff */
[----:B------:R-:W-:Y:S01]  /*133f0*/  IMAD.MOV.U32 R8, RZ, RZ, R228 ;  /* 0x000000ffff087224 */ /* 0x000fe200078e00e4 */
[----:B------:R-:W-:-:S04]  /*13400*/  @P1 SHF.R.U32.HI R8, RZ, c[0x0][0x2c0], R9 ;  /* 0x0000b000ff081a19 */ /* 0x000fc80000011609 */
[----:B-1----:R-:W-:-:S04]  /*13410*/  @!P3 IADD3 R18, P0, R8, UR8, RZ ;  /* 0x000000080812bc10 */ /* 0x002fc8000ff1e0ff */
[----:B------:R-:W-:Y:S02]  /*13420*/  @!P3 LEA.HI.X.SX32 R9, R8, UR7, 0x1, P0 ;  /* 0x000000070809bc11 */ /* 0x000fe400080f0eff */
[----:B------:R-:W-:-:S04]  /*13430*/  @!P3 LEA R10, P0, R18, c[0x0][0x2a0], 0x2 ;  /* 0x0000a800120aba11 */ /* 0x000fc800078010ff */
[----:B------:R-:W-:-:S05]  /*13440*/  @!P3 LEA.HI.X R11, R18, c[0x0][0x2a4], R9, 0x2, P0 ;  /* 0x0000a900120bba11 */ /* 0x000fca00000f1409 */
[----:B------:R-:W2:Y:S01]  /*13450*/  @!P3 LDG.E R227, [R10.64] ;  /* 0x0000001a0ae3b981 */ /* 0x000ea2000c1e1900 */
[----:B------:R-:W-:Y:S01]  /*13460*/  IMAD.MOV R9, RZ, RZ, -R8 ;  /* 0x000000ffff097224 */ /* 0x000fe200078e0a08 */
[----:B------:R-:W-:Y:S01]  /*13470*/  BSSY B0, `(.L_x_1730) ;  /* 0x0000022000007945 */ /* 0x000fe20003800000 */
[----:B------:R-:W-:Y:S02]  /*13480*/  ISETP.GE.AND P1, PT, R229, c[0x0][0x1d4], PT ;  /* 0x00007500e5007a0c */ /* 0x000fe40003f26270 */
        /* <DEDUP_REMOVED lines=13> */
[----:B------:R-:W-:Y:S01]  /*13560*/  LEA.HI.X R9, R9, c[0x0][0x1cc], R8, 0x1, P0 ;  /* 0x0000730009097a11 */ /* 0x000fe200000f0c08 */
[----:B------:R1:W2:Y:S01]  /*13570*/  SHFL.IDX PT, R11, R10, RZ, 0x181f ;  /* 0x00181fff0a0b7589 */ /* 0x0002a200000e0000 */
[----:B------:R-:W-:-:S03]  /*13580*/  IADD3 R8, -R197, 0x30, RZ ;  /* 0x00000030c5087810 */ /* 0x000fc60007ffe1ff */
[----:B------:R1:W3:Y:S01]  /*13590*/  SHFL.IDX PT, R13, R9, RZ, 0x181f ;  /* 0x00181fff090d7589 */ /* 0x0002e200000e0000 */
[----:B------:R-:W-:-:S13]  /*135a0*/  ISETP.GE.AND P0, PT, R8, 0x1, PT ;  /* 0x000000010800780c */ /* 0x000fda0003f06270 */
[----:B------:R-:W-:Y:S05]  /*135b0*/  @!P0 BRA `(.L_x_1731) ;  /* 0x000000d000008947 */ /* 0x000fea0003800000 */
        /* <DEDUP_REMOVED lines=13> */
.L_x_1731:
[----:B------:R-:W-:Y:S05]  /*13690*/  BSYNC B0 ;  /* 0x0000000000007941 */ /* 0x000fea0003800000 */
.L_x_1730:
[----:B------:R-:W-:Y:S01]  /*136a0*/  ISETP.GE.AND P0, PT, R8, 0x21, PT ;  /* 0x000000210800780c */ /* 0x000fe20003f06270 */
[----:B-1----:R-:W1:Y:S01]  /*136b0*/  SHFL.IDX PT, R9, R9, 0x1, 0x181f ;  /* 0x00381f0009097f89 */ /* 0x002e6200000e0000 */
[----:B------:R-:W-:Y:S03]  /*136c0*/  BSSY B0, `(.L_x_1729) ;  /* 0x0000010000007945 */ /* 0x000fe60003800000 */
[----:B--2---:R2:W4:Y:S08]  /*136d0*/  SHFL.IDX PT, R11, R10, 0x1, 0x181f ;  /* 0x00381f000a0b7f89 */ /* 0x00453000000e0000 */
[----:B------:R-:W-:Y:S05]  /*136e0*/  @!P0 BRA `(.L_x_1732) ;  /* 0x000000d000008947 */ /* 0x000fea0003800000 */
[----:B----4-:R-:W-:-:S04]  /*136f0*/  LEA R26, P0, R196, R11, 0x1 ;  /* 0x0000000bc41a7211 */ /* 0x010fc800078008ff */
[----:B-1----:R-:W-:Y:S02]  /*13700*/  LEA.HI.X R27, R196, R9, R199, 0x1, P0 ;  /* 0x00000009c41b7211 */ /* 0x002fe400000f0cc7 */
        /* <DEDUP_REMOVED lines=11> */
.L_x_1732:
[----:B------:R-:W-:Y:S05]  /*137c0*/  BSYNC B0 ;  /* 0x0000000000007941 */ /* 0x000fea0003800000 */
.L_x_1729:
[----:B-123--:R-:W-:Y:S01]  /*137d0*/  LOP3.LUT R8, R7, 0xffffffe0, RZ, 0xc0, !PT ;  /* 0xffffffe007087812 */ /* 0x00efe200078ec0ff */
[----:B------:R-:W-:Y:S01]  /*137e0*/  FMUL.FTZ R48, R48, c[0x0][0x320] ;  /* 0x0000c80030307a20 */ /* 0x000fe20000410000 */
[----:B------:R-:W-:Y:S01]  /*137f0*/  LEA.HI R4, R4, R223, RZ, 0x2 ;  /* 0x000000df04047211 */ /* 0x000fe200078f10ff */
[----:B------:R-:W-:Y:S01]  /*13800*/  FMUL.FTZ R49, R49, c[0x0][0x320] ;  /* 0x0000c80031317a20 */ /* 0x000fe20000410000 */
[----:B----4-:R-:W-:Y:S01]  /*13810*/  SHF.R.S32.HI R11, RZ, 0x1f, R6 ;  /* 0x0000001fff0b7819 */ /* 0x010fe20000011406 */
[----:B------:R-:W-:Y:S01]  /*13820*/  IMAD.IADD R8, R223, 0x1, -R8 ;  /* 0x00000001df087824 */ /* 0x000fe200078e0a08 */
[----:B------:R-:W-:Y:S01]  /*13830*/  LOP3.LUT R4, R4, 0xfffffffc, RZ, 0xc0, !PT ;  /* 0xfffffffc04047812 */ /* 0x000fe200078ec0ff */
[----:B------:R-:W1:Y:S01]  /*13840*/  MUFU.TANH R10, R48 ;  /* 0x00000030000a7308 */ /* 0x000e620000002400 */
[----:B------:R-:W-:Y:S01]  /*13850*/  LEA.HI R11, R11, R6, RZ, 0x3 ;  /* 0x000000060b0b7211 */ /* 0x000fe200078f18ff */
[----:B------:R-:W-:Y:S01]  /*13860*/  FMUL.FTZ R44, R44, c[0x0][0x320] ;  /* 0x0000c8002c2c7a20 */ /* 0x000fe20000410000 */
[----:B------:R-:W-:Y:S01]  /*13870*/  SHF.R.S32.HI R7, RZ, 0x1f, R8 ;  /* 0x0000001fff077819 */ /* 0x000fe20000011408 */
[----:B------:R-:W-:Y:S01]  /*13880*/  IMAD.IADD R9, R223, 0x1, -R4 ;  /* 0x00000001df097824 */ /* 0x000fe200078e0a04 */
[----:B------:R-:W-:Y:S01]  /*13890*/  LOP3.LUT R11, R11, 0xffffff8, RZ, 0xc0, !PT ;  /* 0x0ffffff80b0b7812 */ /* 0x000fe200078ec0ff */
[----:B------:R-:W-:Y:S01]  /*138a0*/  FMUL.FTZ R45, R45, c[0x0][0x320] ;  /* 0x0000c8002d2d7a20 */ /* 0x000fe20000410000 */
[----:B------:R-:W-:Y:S01]  /*138b0*/  LEA.HI R7, R7, R8, RZ, 0x2 ;  /* 0x0000000807077211 */ /* 0x000fe200078f10ff */
[----:B------:R-:W-:Y:S01]  /*138c0*/  FMUL.FTZ R60, R60, c[0x0][0x320] ;  /* 0x0000c8003c3c7a20 */ /* 0x000fe20000410000 */
[----:B------:R-:W-:Y:S01]  /*138d0*/  LEA.HI R4, R9, R9, RZ, 0x1 ;  /* 0x0000000909047211 */ /* 0x000fe200078f08ff */
[----:B------:R-:W-:Y:S01]  /*138e0*/  IMAD.IADD R11, R6, 0x1, -R11 ;  /* 0x00000001060b7824 */ /* 0x000fe200078e0a0b */
[----:B------:R-:W-:Y:S01]  /*138f0*/  LEA.HI.SX32 R6, R7, UR18, 0x1e ;  /* 0x0000001207067c11 */ /* 0x000fe2000f8ff2ff */
[----:B------:R-:W-:Y:S01]  /*13900*/  MUFU.TANH R188, R60 ;  /* 0x0000003c00bc7308 */ /* 0x000fe20000002400 */
[----:B------:R-:W-:Y:S01]  /*13910*/  LOP3.LUT R4, R4, 0x1ffffffe, RZ, 0xc0, !PT ;  /* 0x1ffffffe04047812 */ /* 0x000fe200078ec0ff */
[----:B------:R-:W-:Y:S01]  /*13920*/  FMUL.FTZ R61, R61, c[0x0][0x320] ;  /* 0x0000c8003d3d7a20 */ /* 0x000fe20000410000 */
[----:B------:R-:W-:Y:S01]  /*13930*/  PLOP3.LUT P0, PT, PT, PT, UP2, 0x80, 0x0 ;  /* 0x000000000000781c */ /* 0x000fe20003f0f028 */
[----:B------:R-:W-:Y:S01]  /*13940*/  IMAD R6, R11, 0x10, R6 ;  /* 0x000000100b067824 */ /* 0x000fe200078e0206 */
[----:B------:R-:W-:Y:S01]  /*13950*/  LOP3.LUT R239, R7, 0x7ffffffc, RZ, 0xc0, !PT ;  /* 0x7ffffffc07ef7812 */ /* 0x000fe200078ec0ff */
[----:B------:R-:W-:Y:S01]  /*13960*/  IMAD.IADD R9, R9, 0x1, -R4 ;  /* 0x0000000109097824 */ /* 0x000fe200078e0a04 */
[----:B------:R-:W-:Y:S01]  /*13970*/  @UP2 USHF.L.U32 UR17, UR17, 0x7, URZ ;  /* 0x0000000711112899 */ /* 0x000fe2000800063f */
[----:B------:R-:W-:Y:S01]  /*13980*/  MUFU.TANH R194, R61 ;  /* 0x0000003d00c27308 */ /* 0x000fe20000002400 */
[----:B------:R-:W-:Y:S01]  /*13990*/  FMUL.FTZ R56, R56, c[0x0][0x320] ;  /* 0x0000c80038387a20 */ /* 0x000fe20000410000 */
[----:B------:R-:W-:Y:S01]  /*139a0*/  ULDC.64 UR4, c[0x0][0x2c8] ;  /* 0x0000b20000047ab9 */ /* 0x000fe20000000a00 */
[----:B------:R-:W-:Y:S01]  /*139b0*/  IMAD R198, R9, 0x8, R6 ;  /* 0x0000000809c67824 */ /* 0x000fe200078e0206 */
[----:B------:R-:W-:Y:S01]  /*139c0*/  UIMAD.WIDE.U32 UR30, UR17, UR4, URZ ;  /* 0x00000004111e72a5 */ /* 0x000fe2000f8e003f */
[----:B------:R-:W-:Y:S01]  /*139d0*/  IMAD.IADD R239, R8, 0x1, -R239 ;  /* 0x0000000108ef7824 */ /* 0x000fe200078e0aef */
[----:B------:R-:W-:Y:S01]  /*139e0*/  UIADD3 UR13, UR13, -0x2, URZ ;  /* 0xfffffffe0d0d7890 */ /* 0x000fe2000fffe03f */
[----:B------:R-:W-:Y:S01]  /*139f0*/  IMAD.MOV.U32 R11, RZ, RZ, R198 ;  /* 0x000000ffff0b7224 */ /* 0x000fe200078e00c6 */
[----:B------:R-:W-:Y:S01]  /*13a00*/  MUFU.TANH R8, R45 ;  /* 0x0000002d00087308 */ /* 0x000fe20000002400 */
[----:B------:R-:W-:Y:S01]  /*13a10*/  @P0 IMAD.HI.U32 R4, R198, c[0x0][0x2c8], RZ ;  /* 0x0000b200c6040a27 */ /* 0x000fe200078e00ff */
[----:B------:R-:W-:Y:S01]  /*13a20*/  PLOP3.LUT P0, PT, PT, PT, UP2, 0x80, 0x0 ;  /* 0x000000000000781c */ /* 0x000fe20003f0f028 */
[----:B------:R-:W-:Y:S01]  /*13a30*/  @UP2 UMOV UR17, UR31 ;  /* 0x0000001f00112c82 */ /* 0x000fe20008000000 */
[----:B------:R-:W0:Y:S01]  /*13a40*/  LDGDEPBAR ;  /* 0x00000000000079af */ /* 0x000e220000000000 */
[----:B------:R-:W-:Y:S01]  /*13a50*/  IMAD.U32 R6, RZ, RZ, UR20 ;  /* 0x00000014ff067e24 */ /* 0x000fe2000f8e00ff */
[----:B------:R-:W-:Y:S01]  /*13a60*/  @UP2 USHF.R.U32.HI UR18, URZ, UR5, UR17 ;  /* 0x000000053f122299 */ /* 0x000fe20008011611 */
[----:B------:R-:W-:Y:S01]  /*13a70*/  IMAD.SHL.U32 R239, R239, 0x2, RZ ;  /* 0x00000002efef7824 */ /* 0x000fe200078e00ff */
[----:B------:R-:W-:Y:S01]  /*13a80*/  MUFU.TANH R192, R56 ;  /* 0x0000003800c07308 */ /* 0x000fe20000002400 */
[----:B------:R-:W-:Y:S01]  /*13a90*/  FMUL.FTZ R57, R57, c[0x0][0x320] ;  /* 0x0000c80039397a20 */ /* 0x000fe20000410000 */
[----:B------:R-:W-:Y:S01]  /*13aa0*/  UIADD3 UR18, UR18, UR14, -UR21 ;  /* 0x0000000e12127290 */ /* 0x000fe2000fffe815 */
[----:B------:R-:W-:Y:S01]  /*13ab0*/  FMUL.FTZ R54, R54, c[0x0][0x320] ;  /* 0x0000c80036367a20 */ /* 0x000fe20000410000 */
[----:B------:R-:W-:Y:S01]  /*13ac0*/  IADD3 R6, -R239, 0x1, R6 ;  /* 0x00000001ef067810 */ /* 0x000fe20007ffe106 */
[----:B------:R-:W-:Y:S01]  /*13ad0*/  FMUL.FTZ R55, R55, c[0x0][0x320] ;  /* 0x0000c80037377a20 */ /* 0x000fe20000410000 */
[----:B------:R-:W-:Y:S01]  /*13ae0*/  IADD3 R9, -R239, UR20, RZ ;  /* 0x00000014ef097c10 */ /* 0x000fe2000fffe1ff */
[----:B------:R-:W-:Y:S01]  /*13af0*/  FMUL.FTZ R50, R50, c[0x0][0x320] ;  /* 0x0000c80032327a20 */ /* 0x000fe20000410000 */
[----:B------:R-:W-:Y:S01]  /*13b00*/  @P0 SHF.R.U32.HI R11, RZ, c[0x0][0x2cc], R4 ;  /* 0x0000b300ff0b0a19 */ /* 0x000fe20000011604 */
[----:B------:R-:W-:Y:S01]  /*13b10*/  MUFU.TANH R190, R57 ;  /* 0x0000003900be7308 */ /* 0x000fe20000002400 */
[----:B------:R-:W-:Y:S01]  /*13b20*/  IADD3 R7, R6, -UR21, RZ ;  /* 0x8000001506077c10 */ /* 0x000fe2000fffe0ff */
[----:B------:R-:W-:Y:S01]  /*13b30*/  FMUL.FTZ R51, R51, c[0x0][0x320] ;  /* 0x0000c80033337a20 */ /* 0x000fe20000410000 */
[----:B------:R-:W-:Y:S01]  /*13b40*/  UIMAD.WIDE UR4, UR18, 0x2aaaaaab, URZ ;  /* 0x2aaaaaab120478a5 */ /* 0x000fe2000f8e023f */
[----:B------:R-:W2:Y:S01]  /*13b50*/  SHFL.IDX PT, R4, R11, RZ, 0x1c1f ;  /* 0x001c1fff0b047589 */ /* 0x000ea200000e0000 */
[----:B------:R-:W-:-:S02]  /*13b60*/  FMUL.FTZ R46, R46, c[0x0][0x320] ;  /* 0x0000c8002e2e7a20 */ /* 0x000fc40000410000 */
[----:B------:R-:W-:Y:S01]  /*13b70*/  FMUL.FTZ R47, R47, c[0x0][0x320] ;  /* 0x0000c8002f2f7a20 */ /* 0x000fe20000410000 */
[----:B------:R-:W3:Y:S01]  /*13b80*/  MUFU.TANH R6, R49 ;  /* 0x0000003100067308 */ /* 0x000ee20000002400 */
[----:B------:R-:W-:Y:S01]  /*13b90*/  FMUL.FTZ R62, R62, c[0x0][0x320] ;  /* 0x0000c8003e3e7a20 */ /* 0x000fe20000410000 */
[----:B------:R-:W-:Y:S01]  /*13ba0*/  USHF.R.U32.HI UR4, URZ, 0x1f, UR5 ;  /* 0x0000001f3f047899 */ /* 0x000fe20008011605 */
[----:B------:R-:W-:Y:S02]  /*13bb0*/  FMUL.FTZ R63, R63, c[0x0][0x320] ;  /* 0x0000c8003f3f7a20 */ /* 0x000fe40000410000 */
[----:B------:R-:W-:Y:S01]  /*13bc0*/  FMUL.FTZ R58, R58, c[0x0][0x320] ;  /* 0x0000c8003a3a7a20 */ /* 0x000fe20000410000 */
[----:B------:R-:W-:Y:S01]  /*13bd0*/  ULEA.HI.SX32 UR4, UR5, UR4, 0x1d ;  /* 0x0000000405047291 */ /* 0x000fe2000f8fea3f */
[----:B------:R-:W-:Y:S01]  /*13be0*/  FMUL.FTZ R59, R59, c[0x0][0x320] ;  /* 0x0000c8003b3b7a20 */ /* 0x000fe20000410000 */
[----:B------:R-:W-:Y:S01]  /*13bf0*/  MUFU.TANH R17, R54 ;  /* 0x0000003600117308 */ /* 0x000fe20000002400 */
[----:B------:R-:W-:-:S03]  /*13c00*/  IMAD.SHL.U32 R216, R2, 0x2, RZ ;  /* 0x0000000202d87824 */ /* 0x000fc600078e00ff */
[----:B------:R-:W-:Y:S01]  /*13c10*/  IMNMX R240, RZ, UR4, !PT ;  /* 0x00000004fff07c17 */ /* 0x000fe2000f800200 */
[--C-:B------:R-:W-:Y:S01]  /*13c20*/  IMAD R214, R5, 0x2, R216.reuse ;  /* 0x0000000205d67824 */ /* 0x100fe200078e02d8 */
[----:B------:R-:W-:Y:S01]  /*13c30*/  LDSM.16.MT88.4 R148, [R216+0x4080] ;  /* 0x00408000d894783b */ /* 0x000fe20000004200 */
[C---:B------:R-:W-:Y:S01]  /*13c40*/  IMAD R213, R3.reuse, 0x2, R216 ;  /* 0x0000000203d57824 */ /* 0x040fe200078e02d8 */
[----:B------:R-:W-:Y:S01]  /*13c50*/  MUFU.TANH R15, R46 ;  /* 0x0000002e000f7308 */ /* 0x000fe20000002400 */
[----:B------:R-:W-:Y:S01]  /*13c60*/  IMAD R212, R3, 0x2, R214 ;  /* 0x0000000203d47824 */ /* 0x000fe200078e02d6 */
[----:B------:R-:W-:Y:S01]  /*13c70*/  LDSM.16.MT88.4 R140, [R214+0x4080] ;  /* 0x00408000d68c783b */ /* 0x000fe20000004200 */
[----:B--2---:R-:W-:-:S03]  /*13c80*/  IMAD.IADD R4, R7, 0x1, R4 ;  /* 0x0000000107047824 */ /* 0x004fc600078e0204 */
[----:B------:R-:W-:Y:S02]  /*13c90*/  LDSM.16.MT88.4 R32, [R212+0x4080] ;  /* 0x00408000d420783b */ /* 0x000fe40000004200 */
[----:B------:R-:W-:Y:S01]  /*13ca0*/  MUFU.TANH R195, R62 ;  /* 0x0000003e00c37308 */ /* 0x000fe20000002400 */
[----:B------:R-:W-:Y:S01]  /*13cb0*/  IMNMX R13, R9, R4, PT ;  /* 0x00000004090d7217 */ /* 0x000fe20003800200 */
[----:B------:R-:W-:Y:S03]  /*13cc0*/  LDSM.16.MT88.4 R132, [R213+0x4080] ;  /* 0x00408000d584783b */ /* 0x000fe60000004200 */
[C---:B------:R-:W-:Y:S01]  /*13cd0*/  ISETP.GT.AND P0, PT, R13.reuse, RZ, PT ;  /* 0x000000ff0d00720c */ /* 0x040fe20003f04270 */
[----:B------:R-:W-:Y:S02]  /*13ce0*/  LDSM.16.MT88.4 R40, [R216+0x5880] ;  /* 0x00588000d828783b */ /* 0x000fe40000004200 */
[----:B------:R-:W2:Y:S01]  /*13cf0*/  MUFU.TANH R4, R44 ;  /* 0x0000002c00047308 */ /* 0x000ea20000002400 */
[----:B------:R-:W-:Y:S01]  /*13d00*/  FSEL R18, R0, -INF , P0 ;  /* 0xff80000000127808 */ /* 0x000fe20000000000 */
[----:B------:R-:W-:Y:S01]  /*13d10*/  LDSM.16.MT88.4 R64, [R212+0x5880] ;  /* 0x00588000d440783b */ /* 0x000fe20000004200 */
[----:B------:R-:W-:-:S03]  /*13d20*/  ISETP.GT.AND P0, PT, R13, 0x1, PT ;  /* 0x000000010d00780c */ /* 0x000fc60003f04270 */
[----:B------:R-:W4:Y:S01]  /*13d30*/  SHFL.IDX PT, R0, R11, 0x1, 0x1c1f ;  /* 0x003c1f000b007f89 */ /* 0x000f2200000e0000 */
[----:B------:R-:W-:Y:S01]  /*13d40*/  FSEL R16, R16, -INF , P0 ;  /* 0xff80000010107808 */ /* 0x000fe20000000000 */
[----:B------:R-:W-:Y:S01]  /*13d50*/  MUFU.TANH R193, R63 ;  /* 0x0000003f00c17308 */ /* 0x000fe20000002400 */
[C---:B------:R-:W-:Y:S01]  /*13d60*/  ISETP.GT.AND P0, PT, R13.reuse, 0x8, PT ;  /* 0x000000080d00780c */ /* 0x040fe20003f04270 */
[----:B------:R-:W-:Y:S01]  /*13d70*/  LDSM.16.MT88.4 R72, [R216+0x7080] ;  /* 0x00708000d848783b */ /* 0x000fe20000004200 */
[----:B------:R-:W-:Y:S02]  /*13d80*/  FMNMX.FTZ R23, R18, R16, !PT ;  /* 0x0000001012177209 */ /* 0x000fe40007810000 */
[----:B------:R-:W-:Y:S01]  /*13d90*/  FSEL R14, R14, -INF , P0 ;  /* 0xff8000000e0e7808 */ /* 0x000fe20000000000 */
[----:B------:R-:W-:Y:S01]  /*13da0*/  LDSM.16.MT88.4 R80, [R214+0x7080] ;  /* 0x00708000d650783b */ /* 0x000fe20000004200 */
[----:B------:R-:W-:Y:S01]  /*13db0*/  ISETP.GT.AND P0, PT, R13, 0x9, PT ;  /* 0x000000090d00780c */ /* 0x000fe20003f04270 */
[----:B------:R-:W-:Y:S01]  /*13dc0*/  MUFU.TANH R191, R58 ;  /* 0x0000003a00bf7308 */ /* 0x000fe20000002400 */
[----:B------:R-:W-:Y:S01]  /*13dd0*/  FMNMX.FTZ R23, R14, R23, !PT ;  /* 0x000000170e177209 */ /* 0x000fe20007810000 */
[----:B------:R-:W-:Y:S01]  /*13de0*/  LDSM.16.MT88.4 R88, [R213+0x7080] ;  /* 0x00708000d558783b */ /* 0x000fe20000004200 */
[----:B------:R-:W-:-:S02]  /*13df0*/  FSEL R12, R12, -INF , P0 ;  /* 0xff8000000c0c7808 */ /* 0x000fc40000000000 */
[C---:B------:R-:W-:Y:S01]  /*13e00*/  ISETP.GT.AND P0, PT, R13.reuse, 0x10, PT ;  /* 0x000000100d00780c */ /* 0x040fe20003f04270 */
[----:B------:R-:W-:Y:S01]  /*13e10*/  LDSM.16.MT88.4 R96, [R212+0x7080] ;  /* 0x00708000d460783b */ /* 0x000fe20000004200 */
[----:B------:R-:W-:Y:S01]  /*13e20*/  FMNMX.FTZ R23, R12, R23, !PT ;  /* 0x000000170c177209 */ /* 0x000fe20007810000 */
[----:B------:R5:W-:Y:S01]  /*13e30*/  MUFU.TANH R189, R59 ;  /* 0x0000003b00bd7308 */ /* 0x000be20000002400 */
[----:B-1----:R-:W-:Y:S01]  /*13e40*/  FSEL R10, R10, -INF , P0 ;  /* 0xff8000000a0a7808 */ /* 0x002fe20000000000 */
[----:B------:R-:W-:Y:S01]  /*13e50*/  LDSM.16.MT88.4 R104, [R216+0x8880] ;  /* 0x00888000d868783b */ /* 0x000fe20000004200 */
[----:B------:R-:W-:Y:S02]  /*13e60*/  ISETP.GT.AND P0, PT, R13, 0x11, PT ;  /* 0x000000110d00780c */ /* 0x000fe40003f04270 */
[----:B------:R-:W-:Y:S01]  /*13e70*/  FMNMX.FTZ R23, R10, R23, !PT ;  /* 0x000000170a177209 */ /* 0x000fe20007810000 */
[----:B----4-:R-:W-:Y:S01]  /*13e80*/  IMAD.IADD R0, R7, 0x1, R0 ;  /* 0x0000000107007824 */ /* 0x010fe200078e0200 */
[----:B---3--:R-:W-:Y:S01]  /*13e90*/  FSEL R6, R6, -INF , P0 ;  /* 0xff80000006067808 */ /* 0x008fe20000000000 */
[----:B------:R-:W1:Y:S01]  /*13ea0*/  MUFU.TANH R7, R55 ;  /* 0x0000003700077308 */ /* 0x000e620000002400 */
[----:B------:R-:W-:Y:S01]  /*13eb0*/  ISETP.GT.AND P0, PT, R13, 0x18, PT ;  /* 0x000000180d00780c */ /* 0x000fe20003f04270 */
[----:B------:R-:W-:Y:S01]  /*13ec0*/  LDSM.16.MT88.4 R112, [R214+0x8880] ;  /* 0x00888000d670783b */ /* 0x000fe20000004200 */
[----:B------:R-:W-:-:S02]  /*13ed0*/  IMNMX R0, R9, R0, PT ;  /* 0x0000000009007217 */ /* 0x000fc40003800200 */
[----:B--2---:R-:W-:Y:S01]  /*13ee0*/  FSEL R4, R4, -INF , P0 ;  /* 0xff80000004047808 */ /* 0x004fe20000000000 */
[----:B------:R-:W-:Y:S01]  /*13ef0*/  LDSM.16.MT88.4 R120, [R213+0x8880] ;  /* 0x00888000d578783b */ /* 0x000fe20000004200 */
[C---:B------:R-:W-:Y:S01]  /*13f00*/  ISETP.GT.AND P0, PT, R13.reuse, 0x19, PT ;  /* 0x000000190d00780c */ /* 0x040fe20003f04270 */
[----:B------:R-:W2:Y:S01]  /*13f10*/  MUFU.TANH R11, R50 ;  /* 0x00000032000b7308 */ /* 0x000ea20000002400 */
[----:B------:R-:W-:Y:S01]  /*13f20*/  FMNMX.FTZ R23, R6, R23, !PT ;  /* 0x0000001706177209 */ /* 0x000fe20007810000 */
[----:B-----5:R-:W-:Y:S01]  /*13f30*/  LDSM.16.MT88.4 R56, [R213+0x5880] ;  /* 0x00588000d538783b */ /* 0x020fe20000004200 */
[----:B------:R-:W-:Y:S02]  /*13f40*/  FSEL R8, R8, -INF , P0 ;  /* 0xff80000008087808 */ /* 0x000fe40000000000 */
[C---:B------:R-:W-:Y:S01]  /*13f50*/  ISETP.GT.AND P0, PT, R13.reuse, 0x20, PT ;  /* 0x000000200d00780c */ /* 0x040fe20003f04270 */
[----:B------:R-:W-:Y:S01]  /*13f60*/  LDSM.16.MT88.4 R164, [R213+0x6080] ;  /* 0x00608000d5a4783b */ /* 0x000fe20000004200 */
[----:B------:R-:W-:Y:S01]  /*13f70*/  FMNMX.FTZ R23, R4, R23, !PT ;  /* 0x0000001704177209 */ /* 0x000fe20007810000 */
[----:B------:R3:W4:Y:S01]  /*13f80*/  MUFU.TANH R9, R51 ;  /* 0x0000003300097308 */ /* 0x0007220000002400 */
[----:B------:R-:W-:Y:S01]  /*13f90*/  FSEL R188, R188, -INF , P0 ;  /* 0xff800000bcbc7808 */ /* 0x000fe20000000000 */
[----:B------:R-:W-:Y:S01]  /*13fa0*/  LDSM.16.MT88.4 R168, [R214+0x6080] ;  /* 0x00608000d6a8783b */ /* 0x000fe20000004200 */
[----:B------:R-:W-:-:S02]  /*13fb0*/  ISETP.GT.AND P0, PT, R13, 0x21, PT ;  /* 0x000000210d00780c */ /* 0x000fc40003f04270 */
[----:B------:R-:W-:Y:S01]  /*13fc0*/  FMNMX.FTZ R23, R8, R23, !PT ;  /* 0x0000001708177209 */ /* 0x000fe20007810000 */
[----:B------:R-:W-:Y:S01]  /*13fd0*/  LDSM.16.MT88.4 R172, [R216+0x6080] ;  /* 0x00608000d8ac783b */ /* 0x000fe20000004200 */
[----:B------:R-:W-:Y:S02]  /*13fe0*/  FSEL R194, R194, -INF , P0 ;  /* 0xff800000c2c27808 */ /* 0x000fe40000000000 */
[C---:B------:R-:W-:Y:S01]  /*13ff0*/  ISETP.GT.AND P0, PT, R13.reuse, 0x28, PT ;  /* 0x000000280d00780c */ /* 0x040fe20003f04270 */
[----:B------:R-:W-:Y:S01]  /*14000*/  LDSM.16.MT88.4 R160, [R212+0x6080] ;  /* 0x00608000d4a0783b */ /* 0x000fe20000004200 */
[----:B------:R-:W-:Y:S02]  /*14010*/  FMNMX.FTZ R23, R188, R23, !PT ;  /* 0x00000017bc177209 */ /* 0x000fe40007810000 */
[----:B------:R-:W-:Y:S01]  /*14020*/  FSEL R192, R192, -INF , P0 ;  /* 0xff800000c0c07808 */ /* 0x000fe20000000000 */
[----:B------:R-:W-:Y:S01]  /*14030*/  LDSM.16.MT88.4 R24, [R214+0x7880] ;  /* 0x00788000d618783b */ /* 0x000fe20000004200 */
[----:B------:R-:W-:-:S02]  /*14040*/  ISETP.GT.AND P0, PT, R13, 0x29, PT ;  /* 0x000000290d00780c */ /* 0x000fc40003f04270 */
[----:B------:R-:W5:Y:S01]  /*14050*/  MUFU.TANH R13, R47 ;  /* 0x0000002f000d7308 */ /* 0x000f620000002400 */
[----:B------:R-:W-:Y:S01]  /*14060*/  FMNMX.FTZ R23, R194, R23, !PT ;  /* 0x00000017c2177209 */ /* 0x000fe20007810000 */
[----:B---3--:R-:W-:Y:S01]  /*14070*/  LDSM.16.MT88.4 R48, [R214+0x5880] ;  /* 0x00588000d630783b */ /* 0x008fe20000004200 */
[----:B------:R-:W-:Y:S02]  /*14080*/  FSEL R190, R190, -INF , P0 ;  /* 0xff800000bebe7808 */ /* 0x000fe40000000000 */
[----:B------:R-:W-:Y:S02]  /*14090*/  ISETP.GT.AND P0, PT, R0, RZ, PT ;  /* 0x000000ff0000720c */ /* 0x000fe40003f04270 */
[----:B------:R-:W-:Y:S02]  /*140a0*/  FMNMX.FTZ R23, R192, R23, !PT ;  /* 0x00000017c0177209 */ /* 0x000fe40007810000 */
[----:B------:R-:W-:Y:S02]  /*140b0*/  FSEL R20, R20, -INF , P0 ;  /* 0xff80000014147808 */ /* 0x000fe40000000000 */
[----:B------:R-:W-:-:S02]  /*140c0*/  ISETP.GT.AND P0, PT, R0, 0x1, PT ;  /* 0x000000010000780c */ /* 0x000fc40003f04270 */
[----:B------:R-:W-:Y:S02]  /*140d0*/  FMNMX.FTZ R23, R190, R23, !PT ;  /* 0x00000017be177209 */ /* 0x000fe40007810000 */
[----:B------:R-:W-:Y:S02]  /*140e0*/  FSEL R19, R19, -INF , P0 ;  /* 0xff80000013137808 */ /* 0x000fe40000000000 */
[----:B------:R-:W-:Y:S02]  /*140f0*/  ISETP.GT.AND P0, PT, R0, 0x8, PT ;  /* 0x000000080000780c */ /* 0x000fe40003f04270 */
[----:B------:R-:W-:Y:S02]  /*14100*/  FMNMX.FTZ R22, R20, R19, !PT ;  /* 0x0000001314167209 */ /* 0x000fe40007810000 */
[----:B------:R-:W-:Y:S02]  /*14110*/  FSEL R17, R17, -INF , P0 ;  /* 0xff80000011117808 */ /* 0x000fe40000000000 */
[----:B------:R-:W-:-:S02]  /*14120*/  ISETP.GT.AND P0, PT, R0, 0x9, PT ;  /* 0x000000090000780c */ /* 0x000fc40003f04270 */
[----:B------:R-:W-:Y:S02]  /*14130*/  FMNMX.FTZ R22, R17, R22, !PT ;  /* 0x0000001611167209 */ /* 0x000fe40007810000 */
[----:B-1----:R-:W-:Y:S02]  /*14140*/  FSEL R7, R7, -INF , P0 ;  /* 0xff80000007077808 */ /* 0x002fe40000000000 */
[C---:B------:R-:W-:Y:S02]  /*14150*/  ISETP.GT.AND P0, PT, R0.reuse, 0x10, PT ;  /* 0x000000100000780c */ /* 0x040fe40003f04270 */
[----:B------:R-:W-:Y:S02]  /*14160*/  FMNMX.FTZ R22, R7, R22, !PT ;  /* 0x0000001607167209 */ /* 0x000fe40007810000 */
[----:B--2---:R-:W-:Y:S02]  /*14170*/  FSEL R11, R11, -INF , P0 ;  /* 0xff8000000b0b7808 */ /* 0x004fe40000000000 */
[----:B------:R-:W-:-:S02]  /*14180*/  ISETP.GT.AND P0, PT, R0, 0x11, PT ;  /* 0x000000110000780c */ /* 0x000fc40003f04270 */
[----:B------:R-:W-:Y:S02]  /*14190*/  FMNMX.FTZ R22, R11, R22, !PT ;  /* 0x000000160b167209 */ /* 0x000fe40007810000 */
[----:B----4-:R-:W-:Y:S02]  /*141a0*/  FSEL R9, R9, -INF , P0 ;  /* 0xff80000009097808 */ /* 0x010fe40000000000 */
[C---:B------:R-:W-:Y:S02]  /*141b0*/  ISETP.GT.AND P0, PT, R0.reuse, 0x18, PT ;  /* 0x000000180000780c */ /* 0x040fe40003f04270 */
[----:B------:R-:W-:Y:S02]  /*141c0*/  FMNMX.FTZ R22, R9, R22, !PT ;  /* 0x0000001609167209 */ /* 0x000fe40007810000 */
[----:B------:R-:W-:Y:S02]  /*141d0*/  FSEL R15, R15, -INF , P0 ;  /* 0xff8000000f0f7808 */ /* 0x000fe40000000000 */
[----:B------:R-:W-:-:S02]  /*141e0*/  ISETP.GT.AND P0, PT, R0, 0x19, PT ;  /* 0x000000190000780c */ /* 0x000fc40003f04270 */
[----:B------:R-:W-:Y:S02]  /*141f0*/  FMNMX.FTZ R22, R15, R22, !PT ;  /* 0x000000160f167209 */ /* 0x000fe40007810000 */
[----:B-----5:R-:W-:Y:S02]  /*14200*/  FSEL R13, R13, -INF , P0 ;  /* 0xff8000000d0d7808 */ /* 0x020fe40000000000 */
[C---:B------:R-:W-:Y:S02]  /*14210*/  ISETP.GT.AND P0, PT, R0.reuse, 0x20, PT ;  /* 0x000000200000780c */ /* 0x040fe40003f04270 */
[----:B------:R-:W-:Y:S02]  /*14220*/  FMNMX.FTZ R22, R13, R22, !PT ;  /* 0x000000160d167209 */ /* 0x000fe40007810000 */
[----:B------:R-:W-:Y:S02]  /*14230*/  FSEL R195, R195, -INF , P0 ;  /* 0xff800000c3c37808 */ /* 0x000fe40000000000 */
[----:B------:R-:W-:-:S02]  /*14240*/  ISETP.GT.AND P0, PT, R0, 0x21, PT ;  /* 0x000000210000780c */ /* 0x000fc40003f04270 */
[----:B------:R-:W-:Y:S02]  /*14250*/  FMNMX.FTZ R22, R195, R22, !PT ;  /* 0x00000016c3167209 */ /* 0x000fe40007810000 */
[----:B------:R-:W-:Y:S02]  /*14260*/  FSEL R193, R193, -INF , P0 ;  /* 0xff800000c1c17808 */ /* 0x000fe40000000000 */
[C---:B------:R-:W-:Y:S02]  /*14270*/  ISETP.GT.AND P0, PT, R0.reuse, 0x28, PT ;  /* 0x000000280000780c */ /* 0x040fe40003f04270 */
[----:B------:R-:W-:Y:S02]  /*14280*/  FMNMX.FTZ R22, R193, R22, !PT ;  /* 0x00000016c1167209 */ /* 0x000fe40007810000 */
[----:B------:R-:W-:Y:S02]  /*14290*/  FSEL R191, R191, -INF , P0 ;  /* 0xff800000bfbf7808 */ /* 0x000fe40000000000 */
[----:B------:R-:W-:-:S02]  /*142a0*/  ISETP.GT.AND P0, PT, R0, 0x29, PT ;  /* 0x000000290000780c */ /* 0x000fc40003f04270 */
[----:B------:R-:W1:Y:S01]  /*142b0*/  SHFL.BFLY PT, R0, R23, 0x2, 0x1f ;  /* 0x0c401f0017007f89 */ /* 0x000e6200000e0000 */
[----:B------:R-:W-:Y:S02]  /*142c0*/  FMNMX.FTZ R22, R191, R22, !PT ;  /* 0x00000016bf167209 */ /* 0x000fe40007810000 */
[----:B------:R-:W-:Y:S02]  /*142d0*/  FSEL R189, R189, -INF , P0 ;  /* 0xff800000bdbd7808 */ /* 0x000fe40000000000 */
[----:B-1----:R-:W-:-:S05]  /*142e0*/  FMNMX.FTZ R21, R0, R23, !PT ;  /* 0x0000001700157209 */ /* 0x002fca0007810000 */
[----:B------:R-:W1:Y:S02]  /*142f0*/  SHFL.BFLY PT, R0, R21, 0x1, 0x1f ;  /* 0x0c201f0015007f89 */ /* 0x000e6400000e0000 */
[----:B-1----:R-:W-:Y:S02]  /*14300*/  FMNMX.FTZ R0, R21, R0, !PT ;  /* 0x0000000015007209 */ /* 0x002fe40007810000 */
[----:B------:R-:W-:Y:S02]  /*14310*/  FMNMX.FTZ R21, R189, R22, !PT ;  /* 0x00000016bd157209 */ /* 0x000fe40007810000 */
[C---:B------:R-:W-:Y:S01]  /*14320*/  FSETP.NEU.FTZ.AND P0, PT, R0.reuse, -INF , PT ;  /* 0xff8000000000780b */ /* 0x040fe20003f1d000 */
[----:B------:R-:W-:Y:S02]  /*14330*/  FMUL.FTZ R241, R0, c[0x0][0x2d0] ;  /* 0x0000b40000f17a20 */ /* 0x000fe40000410000 */
        /* <DEDUP_REMOVED lines=11> */
[----:B------:R-:W2:Y:S01]  /*143f0*/  MUFU.EX2 R180, R180 ;  /* 0x000000b400b47308 */ /* 0x000ea20000000800 */
[----:B-1----:R-:W-:Y:S01]  /*14400*/  FMNMX.FTZ R22, R21, R22, !PT ;  /* 0x0000001615167209 */ /* 0x002fe20007810000 */
[--C-:B------:R-:W-:Y:S02]  /*14410*/  FFMA.FTZ R188, R188, c[0x0][0x2d0], -R241.reuse ;  /* 0x0000b400bcbc7a23 */ /* 0x100fe400000108f1 */
[--C-:B------:R-:W-:Y:S02]  /*14420*/  FFMA.FTZ R237, R194, c[0x0][0x2d0], -R241.reuse ;  /* 0x0000b400c2ed7a23 */ /* 0x100fe400000108f1 */
[----:B------:R-:W1:Y:S01]  /*14430*/  SHFL.BFLY PT, R159, R22, 0x1, 0x1f ;  /* 0x0c201f00169f7f89 */ /* 0x000e6200000e0000 */
[--C-:B------:R-:W-:Y:S01]  /*14440*/  FFMA.FTZ R192, R192, c[0x0][0x2d0], -R241.reuse ;  /* 0x0000b400c0c07a23 */ /* 0x100fe200000108f1 */
[----:B------:R-:W-:Y:S01]  /*14450*/  MUFU.EX2 R179, R179 ;  /* 0x000000b300b37308 */ /* 0x000fe20000000800 */
[----:B------:R-:W-:-:S07]  /*14460*/  FFMA.FTZ R241, R190, c[0x0][0x2d0], -R241 ;  /* 0x0000b400bef17a23 */ /* 0x000fce00000108f1 */
[----:B------:R-:W3:Y:S01]  /*14470*/  MUFU.EX2 R156, R156 ;  /* 0x0000009c009c7308 */ /* 0x000ee20000000800 */
[----:B--2---:R-:W-:Y:S01]  /*14480*/  F2FP.PACK_AB R128, R180, R181 ;  /* 0x000000b5b480723e */ /* 0x004fe200000000ff */
[----:B------:R-:W-:-:S06]  /*14490*/  FADD.FTZ R180, R181, R180 ;  /* 0x000000b4b5b47221 */ /* 0x000fcc0000010000 */
[----:B------:R-:W-:Y:S01]  /*144a0*/  MUFU.EX2 R3, R3 ;  /* 0x0000000300037308 */ /* 0x000fe20000000800 */
[----:B-1----:R-:W-:Y:S02]  /*144b0*/  FMNMX.FTZ R159, R159, R22, !PT ;  /* 0x000000169f9f7209 */ /* 0x002fe40007810000 */
[----:B---3--:R-:W-:-:S05]  /*144c0*/  F2FP.PACK_AB R130, R156, R179 ;  /* 0x000000b39c82723e */ /* 0x008fca00000000ff */
[----:B------:R-:W-:Y:S01]  /*144d0*/  MUFU.EX2 R176, R176 ;  /* 0x000000b000b07308 */ /* 0x000fe20000000800 */
[C---:B------:R-:W-:Y:S01]  /*144e0*/  FSETP.NEU.FTZ.AND P0, PT, R159.reuse, -INF , PT ;  /* 0xff8000009f00780b */ /* 0x040fe20003f1d000 */
[----:B------:R-:W-:Y:S02]  /*144f0*/  FMUL.FTZ R186, R159, c[0x0][0x2d0] ;  /* 0x0000b4009fba7a20 */ /* 0x000fe40000410000 */
[----:B------:R-:W-:-:S03]  /*14500*/  FADD.FTZ R179, R179, R180 ;  /* 0x000000b4b3b37221 */ /* 0x000fc60000010000 */
[----:B------:R-:W-:Y:S01]  /*14510*/  FSEL R186, R186, RZ, P0 ;  /* 0x000000ffbaba7208 */ /* 0x000fe20000000000 */
[----:B------:R-:W-:Y:S01]  /*14520*/  MUFU.EX2 R2, R2 ;  /* 0x0000000200027308 */ /* 0x000fe20000000800 */
[----:B------:R-:W-:Y:S01]  /*14530*/  FADD.FTZ R156, R156, R179 ;  /* 0x000000b39c9c7221 */ /* 0x000fe20000010000 */
[----:B------:R-:W-:Y:S02]  /*14540*/  ISETP.LE.AND P0, PT, R240, UR13, PT ;  /* 0x0000000df0007c0c */ /* 0x000fe4000bf03270 */
[--C-:B------:R-:W-:Y:S02]  /*14550*/  FFMA.FTZ R178, R20, c[0x0][0x2d0], -R186.reuse ;  /* 0x0000b40014b27a23 */ /* 0x100fe400000108ba */
[--C-:B------:R-:W-:Y:S01]  /*14560*/  FFMA.FTZ R183, R19, c[0x0][0x2d0], -R186.reuse ;  /* 0x0000b40013b77a23 */ /* 0x100fe200000108ba */
[----:B------:R-:W-:Y:S01]  /*14570*/  LDSM.16.MT88.4 R20, [R216+0x4880] ;  /* 0x00488000d814783b */ /* 0x000fe20000004200 */
[--C-:B------:R-:W-:Y:S01]  /*14580*/  FFMA.FTZ R158, R17, c[0x0][0x2d0], -R186.reuse ;  /* 0x0000b400119e7a23 */ /* 0x100fe200000108ba */
[----:B------:R-:W-:Y:S01]  /*14590*/  MUFU.EX2 R177, R177 ;  /* 0x000000b100b17308 */ /* 0x000fe20000000800 */
[--C-:B------:R-:W-:Y:S01]  /*145a0*/  FFMA.FTZ R157, R7, c[0x0][0x2d0], -R186.reuse ;  /* 0x0000b400079d7a23 */ /* 0x100fe200000108ba */
[----:B------:R-:W-:Y:S01]  /*145b0*/  LDSM.16.MT88.4 R16, [R213+0x4880] ;  /* 0x00488000d510783b */ /* 0x000fe20000004200 */
[----:B------:R-:W-:-:S02]  /*145c0*/  FFMA.FTZ R187, R11, c[0x0][0x2d0], -R186 ;  /* 0x0000b4000bbb7a23 */ /* 0x000fc400000108ba */
[--C-:B------:R-:W-:Y:S01]  /*145d0*/  FFMA.FTZ R184, R9, c[0x0][0x2d0], -R186.reuse ;  /* 0x0000b40009b87a23 */ /* 0x100fe200000108ba */
[----:B------:R-:W1:Y:S01]  /*145e0*/  LDSM.16.MT88.4 R4, [R212+0x8880] ;  /* 0x00888000d404783b */ /* 0x000e620000004200 */
[--C-:B------:R-:W-:Y:S01]  /*145f0*/  FFMA.FTZ R185, R15, c[0x0][0x2d0], -R186.reuse ;  /* 0x0000b4000fb97a23 */ /* 0x100fe200000108ba */
[----:B------:R-:W-:Y:S01]  /*14600*/  MUFU.EX2 R178, R178 ;  /* 0x000000b200b27308 */ /* 0x000fe20000000800 */
[--C-:B------:R-:W-:Y:S01]  /*14610*/  FFMA.FTZ R182, R13, c[0x0][0x2d0], -R186.reuse ;  /* 0x0000b4000db67a23 */ /* 0x100fe200000108ba */
[----:B------:R-:W2:Y:S01]  /*14620*/  LDSM.16.MT88.4 R8, [R214+0x4880] ;  /* 0x00488000d608783b */ /* 0x000ea20000004200 */
[--C-:B------:R-:W-:Y:S02]  /*14630*/  FFMA.FTZ R190, R195, c[0x0][0x2d0], -R186.reuse ;  /* 0x0000b400c3be7a23 */ /* 0x100fe400000108ba */
[--C-:B------:R-:W-:Y:S01]  /*14640*/  FFMA.FTZ R193, R193, c[0x0][0x2d0], -R186.reuse ;  /* 0x0000b400c1c17a23 */ /* 0x100fe200000108ba */
[----:B------:R-:W3:Y:S01]  /*14650*/  LDSM.16.MT88.4 R12, [R212+0x4880] ;  /* 0x00488000d40c783b */ /* 0x000ee20000004200 */
[--C-:B------:R-:W-:Y:S01]  /*14660*/  FFMA.FTZ R191, R191, c[0x0][0x2d0], -R186.reuse ;  /* 0x0000b400bfbf7a23 */ /* 0x100fe200000108ba */
[----:B------:R-:W4:Y:S01]  /*14670*/  MUFU.EX2 R183, R183 ;  /* 0x000000b700b77308 */ /* 0x000f220000000800 */
[----:B------:R-:W-:-:S07]  /*14680*/  FFMA.FTZ R186, R189, c[0x0][0x2d0], -R186 ;  /* 0x0000b400bdba7a23 */ /* 0x000fce00000108ba */
[----:B------:R-:W-:Y:S08]  /*14690*/  MUFU.EX2 R158, R158 ;  /* 0x0000009e009e7308 */ /* 0x000ff00000000800 */
[----:B------:R-:W5:Y:S01]  /*146a0*/  MUFU.EX2 R157, R157 ;  /* 0x0000009d009d7308 */ /* 0x000f620000000800 */
[----:B----4-:R-:W-:Y:S01]  /*146b0*/  F2FP.PACK_AB R129, R183, R178 ;  /* 0x000000b2b781723e */ /* 0x010fe200000000ff */
[----:B------:R-:W-:-:S06]  /*146c0*/  FADD.FTZ R183, R178, R183 ;  /* 0x000000b7b2b77221 */ /* 0x000fcc0000010000 */
[----:B------:R-:W-:Y:S01]  /*146d0*/  MUFU.EX2 R187, R187 ;  /* 0x000000bb00bb7308 */ /* 0x000fe20000000800 */
[----:B-----5:R-:W-:-:S07]  /*146e0*/  F2FP.PACK_AB R131, R157, R158 ;  /* 0x0000009e9d83723e */ /* 0x020fce00000000ff */
[----:B------:R-:W4:Y:S01]  /*146f0*/  MUFU.EX2 R184, R184 ;  /* 0x000000b800b87308 */ /* 0x000f220000000800 */
[C---:B------:R-:W-:Y:S07]  /*14700*/  HMMA.16816.F32 R144, R128.reuse, R140, RZ ;  /* 0x0000008c8090723c */ /* 0x040fee00000018ff */
[----:B------:R-:W-:Y:S01]  /*14710*/  MUFU.EX2 R185, R185 ;  /* 0x000000b900b97308 */ /* 0x000fe20000000800 */
[C---:B------:R-:W-:Y:S07]  /*14720*/  HMMA.16816.F32 R140, R128.reuse, R142, RZ ;  /* 0x0000008e808c723c */ /* 0x040fee00000018ff */
[----:B------:R-:W5:Y:S01]  /*14730*/  MUFU.EX2 R182, R182 ;  /* 0x000000b600b67308 */ /* 0x000f620000000800 */
[C---:B------:R-:W-:Y:S07]  /*14740*/  HMMA.16816.F32 R28, R128.reuse, R32, RZ ;  /* 0x00000020801c723c */ /* 0x040fee00000018ff */
[----:B------:R-:W-:Y:S01]  /*14750*/  MUFU.EX2 R188, R188 ;  /* 0x000000bc00bc7308 */ /* 0x000fe20000000800 */
[C---:B------:R-:W-:Y:S07]  /*14760*/  HMMA.16816.F32 R32, R128.reuse, R34, RZ ;  /* 0x000000228020723c */ /* 0x040fee00000018ff */
[----:B------:R-:W1:Y:S01]  /*14770*/  MUFU.EX2 R237, R237 ;  /* 0x000000ed00ed7308 */ /* 0x000e620000000800 */
[C---:B------:R-:W-:Y:S07]  /*14780*/  HMMA.16816.F32 R152, R128.reuse, R148, RZ ;  /* 0x000000948098723c */ /* 0x040fee00000018ff */
[----:B------:R-:W-:Y:S01]  /*14790*/  MUFU.EX2 R192, R192 ;  /* 0x000000c000c07308 */ /* 0x000fe20000000800 */
[C---:B------:R-:W-:Y:S07]  /*147a0*/  HMMA.16816.F32 R136, R128.reuse, R132, RZ ;  /* 0x000000848088723c */ /* 0x040fee00000018ff */
[----:B------:R-:W-:Y:S01]  /*147b0*/  MUFU.EX2 R241, R241 ;  /* 0x000000f100f17308 */ /* 0x000fe20000000800 */
[C---:B------:R-:W-:Y:S07]  /*147c0*/  HMMA.16816.F32 R36, R128.reuse, R40, RZ ;  /* 0x000000288024723c */ /* 0x040fee00000018ff */
[----:B------:R-:W-:Y:S01]  /*147d0*/  MUFU.EX2 R190, R190 ;  /* 0x000000be00be7308 */ /* 0x000fe20000000800 */
[C---:B------:R-:W-:Y:S07]  /*147e0*/  HMMA.16816.F32 R44, R128.reuse, R48, RZ ;  /* 0x00000030802c723c */ /* 0x040fee00000018ff */
[----:B------:R-:W1:Y:S01]  /*147f0*/  MUFU.EX2 R193, R193 ;  /* 0x000000c100c17308 */ /* 0x000e620000000800 */
[C---:B------:R-:W-:Y:S07]  /*14800*/  HMMA.16816.F32 R52, R128.reuse, R56, RZ ;  /* 0x000000388034723c */ /* 0x040fee00000018ff */
[----:B------:R-:W-:Y:S01]  /*14810*/  MUFU.EX2 R191, R191 ;  /* 0x000000bf00bf7308 */ /* 0x000fe20000000800 */
[C---:B------:R-:W-:Y:S07]  /*14820*/  HMMA.16816.F32 R60, R128.reuse, R64, RZ ;  /* 0x00000040803c723c */ /* 0x040fee00000018ff */
[----:B------:R-:W1:Y:S01]  /*14830*/  MUFU.EX2 R186, R186 ;  /* 0x000000ba00ba7308 */ /* 0x000e620000000800 */
        /* <DEDUP_REMOVED lines=20> */
[C---:B-1----:R-:W-:Y:S07]  /*14980*/  HMMA.16816.F32 R124, R128.reuse, R4, RZ ;  /* 0x00000004807c723c */ /* 0x042fee00000018ff */
[----:B------:R-:W-:Y:S01]  /*14990*/  F2FP.PACK_AB R4, R176, R3 ;  /* 0x00000003b004723e */ /* 0x000fe200000000ff */
[----:B------:R-:W-:Y:S01]  /*149a0*/  HMMA.16816.F32 R128, R128, R6, RZ ;  /* 0x000000068080723c */ /* 0x000fe200000018ff */
[----:B----4-:R-:W-:Y:S01]  /*149b0*/  F2FP.PACK_AB R5, R184, R187 ;  /* 0x000000bbb805723e */ /* 0x010fe200000000ff */
[----:B------:R-:W-:-:S04]  /*149c0*/  FADD.FTZ R3, R3, R156 ;  /* 0x0000009c03037221 */ /* 0x000fc80000010000 */
[----:B------:R-:W-:Y:S01]  /*149d0*/  FADD.FTZ R3, R176, R3 ;  /* 0x00000003b0037221 */ /* 0x000fe20000010000 */
[----:B------:R-:W-:Y:S02]  /*149e0*/  F2FP.PACK_AB R6, R177, R2 ;  /* 0x00000002b106723e */ /* 0x000fe400000000ff */
[----:B-----5:R-:W-:Y:S01]  /*149f0*/  F2FP.PACK_AB R7, R182, R185 ;  /* 0x000000b9b607723e */ /* 0x020fe200000000ff */
[----:B------:R-:W-:-:S04]  /*14a00*/  FADD.FTZ R2, R2, R3 ;  /* 0x0000000302027221 */ /* 0x000fc80000010000 */
[----:B------:R-:W-:Y:S02]  /*14a10*/  FADD.FTZ R177, R177, R2 ;  /* 0x00000002b1b17221 */ /* 0x000fe40000010000 */
[C---:B--2---:R-:W-:Y:S08]  /*14a20*/  HMMA.16816.F32 R144, R4.reuse, R8, R144 ;  /* 0x000000080490723c */ /* 0x044ff00000001890 */
[C---:B------:R-:W-:Y:S01]  /*14a30*/  HMMA.16816.F32 R140, R4.reuse, R10, R140 ;  /* 0x0000000a048c723c */ /* 0x040fe2000000188c */
[----:B------:R-:W1:Y:S07]  /*14a40*/  LDSM.16.MT88.4 R8, [R216+0x7880] ;  /* 0x00788000d808783b */ /* 0x000e6e0000004200 */
[C---:B---3--:R-:W-:Y:S08]  /*14a50*/  HMMA.16816.F32 R28, R4.reuse, R12, R28 ;  /* 0x0000000c041c723c */ /* 0x048ff0000000181c */
[C---:B------:R-:W-:Y:S01]  /*14a60*/  HMMA.16816.F32 R32, R4.reuse, R14, R32 ;  /* 0x0000000e0420723c */ /* 0x040fe20000001820 */
[----:B------:R-:W2:Y:S07]  /*14a70*/  LDSM.16.MT88.4 R12, [R212+0x7880] ;  /* 0x00788000d40c783b */ /* 0x000eae0000004200 */
[C---:B------:R-:W-:Y:S08]  /*14a80*/  HMMA.16816.F32 R152, R4.reuse, R20, R152 ;  /* 0x000000140498723c */ /* 0x040ff00000001898 */
[C---:B------:R-:W-:Y:S01]  /*14a90*/  HMMA.16816.F32 R148, R4.reuse, R22, R148 ;  /* 0x000000160494723c */ /* 0x040fe20000001894 */
[----:B------:R-:W-:Y:S07]  /*14aa0*/  LDSM.16.MT88.4 R20, [R213+0x7880] ;  /* 0x00788000d514783b */ /* 0x000fee0000004200 */
[C---:B------:R-:W-:Y:S08]  /*14ab0*/  HMMA.16816.F32 R136, R4.reuse, R16, R136 ;  /* 0x000000100488723c */ /* 0x040ff00000001888 */
        /* <DEDUP_REMOVED lines=43> */
[----:B------:R-:W-:-:S03]  /*14d70*/  F2FP.PACK_AB R7, R186, R191 ;  /* 0x000000bfba07723e */ /* 0x000fc600000000ff */
[----:B------:R-:W-:-:S04]  /*14d80*/  FADD.FTZ R192, R192, R237 ;  /* 0x000000edc0c07221 */ /* 0x000fc80000010000 */
[----:B-1----:R-:W-:Y:S01]  /*14d90*/  HMMA.16816.F32 R136, R4, R8, R136 ;  /* 0x000000080488723c */ /* 0x002fe20000001888 */
[----:B------:R-:W-:-:S07]  /*14da0*/  FADD.FTZ R238, R241, R192 ;  /* 0x000000c0f1ee7221 */ /* 0x000fce0000010000 */
[C---:B------:R-:W-:Y:S01]  /*14db0*/  HMMA.16816.F32 R132, R4.reuse, R10, R132 ;  /* 0x0000000a0484723c */ /* 0x040fe20000001884 */
[----:B------:R-:W1:Y:S07]  /*14dc0*/  LDSM.16.MT88.4 R8, [R213+0x6880] ;  /* 0x00688000d508783b */ /* 0x000e6e0000004200 */
[C---:B--2---:R-:W-:Y:S08]  /*14dd0*/  HMMA.16816.F32 R44, R4.reuse, R12, R44 ;  /* 0x0000000c042c723c */ /* 0x044ff0000000182c */
[C---:B------:R-:W-:Y:S01]  /*14de0*/  HMMA.16816.F32 R48, R4.reuse, R14, R48 ;  /* 0x0000000e0430723c */ /* 0x040fe20000001830 */
[----:B------:R-:W2:Y:S07]  /*14df0*/  LDSM.16.MT88.4 R12, [R213+0x9880] ;  /* 0x00988000d50c783b */ /* 0x000eae0000004200 */
[C---:B-----5:R-:W-:Y:S08]  /*14e00*/  HMMA.16816.F32 R152, R4.reuse, R160, R152 ;  /* 0x000000a00498723c */ /* 0x060ff00000001898 */
[C---:B------:R-:W-:Y:S01]  /*14e10*/  HMMA.16816.F32 R148, R4.reuse, R162, R148 ;  /* 0x000000a20494723c */ /* 0x040fe20000001894 */
[----:B------:R-:W4:Y:S07]  /*14e20*/  LDSM.16.MT88.4 R160, [R213+0x8080] ;  /* 0x00808000d5a0783b */ /* 0x000f2e0000004200 */
[C---:B------:R-:W-:Y:S08]  /*14e30*/  HMMA.16816.F32 R144, R4.reuse, R24, R144 ;  /* 0x000000180490723c */ /* 0x040ff00000001890 */
[C---:B------:R-:W-:Y:S01]  /*14e40*/  HMMA.16816.F32 R140, R4.reuse, R26, R140 ;  /* 0x0000001a048c723c */ /* 0x040fe2000000188c */
[----:B------:R-:W5:Y:S07]  /*14e50*/  LDSM.16.MT88.4 R24, [R212+0x8080] ;  /* 0x00808000d418783b */ /* 0x000f6e0000004200 */
[C---:B------:R-:W-:Y:S08]  /*14e60*/  HMMA.16816.F32 R28, R4.reuse, R20, R28 ;  /* 0x00000014041c723c */ /* 0x040ff0000000181c */
        /* <DEDUP_REMOVED lines=8> */
[C---:B--2---:R-:W-:Y:S07]  /*14ef0*/  HMMA.16816.F32 R116, R4.reuse, R12, R116 ;  /* 0x0000000c0474723c */ /* 0x044fee0000001874 */
[----:B------:R-:W-:Y:S01]  /*14f00*/  FADD.FTZ R12, R158, R183 ;  /* 0x000000b79e0c7221 */ /* 0x000fe20000010000 */
[----:B------:R-:W-:Y:S03]  /*14f10*/  HMMA.16816.F32 R60, R4, R172, R60 ;  /* 0x000000ac043c723c */ /* 0x000fe6000000183c */
[----:B------:R-:W-:-:S04]  /*14f20*/  FADD.FTZ R12, R157, R12 ;  /* 0x0000000c9d0c7221 */ /* 0x000fc80000010000 */
        /* <DEDUP_REMOVED lines=11> */
[----:B------:R-:W-:-:S05]  /*14fe0*/  FADD.FTZ R237, R186, R191 ;  /* 0x000000bfbaed7221 */ /* 0x000fca0000010000 */
[C---:B------:R-:W-:Y:S08]  /*14ff0*/  HMMA.16816.F32 R80, R4.reuse, R166, R80 ;  /* 0x000000a60450723c */ /* 0x040ff00000001850 */
[C---:B----4-:R-:W-:Y:S08]  /*15000*/  HMMA.16816.F32 R84, R4.reuse, R160, R84 ;  /* 0x000000a00454723c */ /* 0x050ff00000001854 */
[C---:B------:R-:W-:Y:S08]  /*15010*/  HMMA.16816.F32 R88, R4.reuse, R162, R88 ;  /* 0x000000a20458723c */ /* 0x040ff00000001858 */
[C---:B-----5:R-:W-:Y:S08]  /*15020*/  HMMA.16816.F32 R92, R4.reuse, R24, R92 ;  /* 0x00000018045c723c */ /* 0x060ff0000000185c */
[C---:B------:R-:W-:Y:S08]  /*15030*/  HMMA.16816.F32 R96, R4.reuse, R26, R96 ;  /* 0x0000001a0460723c */ /* 0x040ff00000001860 */
[C---:B------:R-:W-:Y:S08]  /*15040*/  HMMA.16816.F32 R100, R4.reuse, R20, R100 ;  /* 0x000000140464723c */ /* 0x040ff00000001864 */
[C---:B------:R-:W-:Y:S08]  /*15050*/  HMMA.16816.F32 R104, R4.reuse, R22, R104 ;  /* 0x000000160468723c */ /* 0x040ff00000001868 */
[C---:B---3--:R-:W-:Y:S08]  /*15060*/  HMMA.16816.F32 R108, R4.reuse, R16, R108 ;  /* 0x00000010046c723c */ /* 0x048ff0000000186c */
[C---:B------:R-:W-:Y:S08]  /*15070*/  HMMA.16816.F32 R112, R4.reuse, R18, R112 ;  /* 0x000000120470723c */ /* 0x040ff00000001870 */
[C---:B------:R-:W-:Y:S08]  /*15080*/  HMMA.16816.F32 R120, R4.reuse, R14, R120 ;  /* 0x0000000e0478723c */ /* 0x040ff00000001878 */
[C---:B-1----:R-:W-:Y:S08]  /*15090*/  HMMA.16816.F32 R124, R4.reuse, R8, R124 ;  /* 0x00000008047c723c */ /* 0x042ff0000000187c */
[----:B------:R-:W-:Y:S01]  /*150a0*/  HMMA.16816.F32 R128, R4, R10, R128 ;  /* 0x0000000a0480723c */ /* 0x000fe20000001880 */
[----:B------:R-:W-:Y:S07]  /*150b0*/  @!P0 BRA `(.L_x_1733) ;  /* 0x0000331000008947 */ /* 0x000fee0003800000 */
[----:B------:R-:W-:Y:S01]  /*150c0*/  IMAD.MOV.U32 R2, RZ, RZ, R159 ;  /* 0x000000ffff027224 */ /* 0x000fe200078e009f */
[C---:B------:R-:W-:Y:S01]  /*150d0*/  SHF.L.U64.HI R241, R196.reuse, 0x1, R199 ;  /* 0x00000001c4f17819 */ /* 0x040fe200000102c7 */
[----:B------:R-:W-:Y:S01]  /*150e0*/  IMAD.MOV.U32 R3, RZ, RZ, R0 ;  /* 0x000000ffff037224 */ /* 0x000fe200078e0000 */
[----:B------:R-:W-:Y:S01]  /*150f0*/  SHF.L.U32 R242, R196, 0x1, RZ ;  /* 0x00000001c4f27819 */ /* 0x000fe200000006ff */
[C---:B------:R-:W-:Y:S01]  /*15100*/  IMAD.SHL.U32 R244, R235.reuse, 0x2, RZ ;  /* 0x00000002ebf47824 */ /* 0x040fe200078e00ff */
[----:B------:R-:W-:Y:S01]  /*15110*/  SHF.L.U64.HI R243, R235, 0x1, R236 ;  /* 0x00000001ebf37819 */ /* 0x000fe200000102ec */
[----:B------:R-:W-:Y:S01]  /*15120*/  UMOV UR4, UR13 ;  /* 0x0000000d00047c82 */ /* 0x000fe20008000000 */
[----:B------:R-:W-:-:S02]  /*15130*/  SHF.L.U64.HI R245, R234, 0x1, R233 ;  /* 0x00000001eaf57819 */ /* 0x000fc400000102e9 */
[----:B------:R-:W-:-:S07]  /*15140*/  SHF.L.U32 R246, R234, 0x1, RZ ;  /* 0x00000001eaf67819 */ /* 0x000fce00000006ff */
.L_x_1738:
[----:B------:R-:W-:Y:S04]  /*15150*/  DEPBAR.LE SB0, 0x0 ;  /* 0x000080000000791a */ /* 0x000fe80000000000 */
[----:B------:R-:W-:Y:S01]  /*15160*/  BAR.SYNC.DEFER_BLOCKING 0x0 ;  /* 0x0000000000007b1d */ /* 0x000fe20000010000 */
[----:B------:R-:W-:Y:S05]  /*15170*/  ISETP.LE.AND P0, PT, RZ, UR4, PT ;  /* 0x00000004ff007c0c */ /* 0x000fea000bf03270 */
[----:B------:R1:W2:Y:S04]  /*15180*/  LDSM.16.M88.4 R156, [R222] ;  /* 0x00000000de9c783b */ /* 0x0002a80000000200 */
[----:B------:R1:W3:Y:S04]  /*15190*/  LDSM.16.M88.4 R160, [R221+0xa080] ;  /* 0x00a08000dda0783b */ /* 0x0002e80000000200 */
[----:B------:R1:W4:Y:S04]  /*151a0*/  LDSM.16.M88.4 R164, [R221+0xa880] ;  /* 0x00a88000dda4783b */ /* 0x0003280000000200 */
[----:B------:R1:W1:Y:S04]  /*151b0*/  LDSM.16.M88.4 R24, [R221+0xb080] ;  /* 0x00b08000dd18783b */ /* 0x0002680000000200 */
[----:B------:R1:W1:Y:S04]  /*151c0*/  LDSM.16.M88.4 R168, [R220] ;  /* 0x00000000dca8783b */ /* 0x0002680000000200 */
[----:B------:R1:W1:Y:S04]  /*151d0*/  LDSM.16.M88.4 R172, [R219] ;  /* 0x00000000dbac783b */ /* 0x0002680000000200 */
[----:B------:R1:W1:Y:S04]  /*151e0*/  LDSM.16.M88.4 R176, [R211] ;  /* 0x00000000d3b0783b */ /* 0x0002680000000200 */
[----:B------:R1:W1:Y:S01]  /*151f0*/  LDSM.16.M88.4 R180, [R210] ;  /* 0x00000000d2b4783b */ /* 0x0002620000000200 */
[----:B------:R-:W-:-:S05]  /*15200*/  @!P0 BRA `(.L_x_1734) ;  /* 0x0000036000008947 */ /* 0x000fca0003800000 */
[C---:B------:R-:W-:Y:S01]  /*15210*/  IMAD.WIDE.U32 R6, R228.reuse, c[0x0][0x208], RZ ;  /* 0x00008200e4067a25 */ /* 0x040fe200078e00ff */
[----:B------:R-:W-:Y:S01]  /*15220*/  SHF.R.S32.HI R9, RZ, 0x1f, R228 ;  /* 0x0000001fff097819 */ /* 0x000fe200000114e4 */
[----:B------:R-:W-:Y:S01]  /*15230*/  BSSY B0, `(.L_x_1734) ;  /* 0x0000033000007945 */ /* 0x000fe20003800000 */
[----:B------:R-:W-:Y:S02]  /*15240*/  SHF.R.S32.HI R5, RZ, 0x1f, R227 ;  /* 0x0000001fff057819 */ /* 0x000fe400000114e3 */
[----:B------:R-:W-:Y:S01]  /*15250*/  ISETP.GE.AND P1, PT, R229, c[0x0][0x1d4], PT ;  /* 0x00007500e5007a0c */ /* 0x000fe20003f26270 */
[----:B------:R-:W-:Y:S02]  /*15260*/  IMAD R9, R9, c[0x0][0x208], RZ ;  /* 0x0000820009097a24 */ /* 0x000fe400078e02ff */
[----:B------:R-:W-:Y:S02]  /*15270*/  IMAD R5, R5, c[0x0][0x218], RZ ;  /* 0x0000860005057a24 */ /* 0x000fe400078e02ff */
[----:B------:R-:W-:Y:S02]  /*15280*/  IMAD R9, R228, c[0x0][0x20c], R9 ;  /* 0x00008300e4097a24 */ /* 0x000fe400078e0209 */
[----:B------:R-:W-:Y:S02]  /*15290*/  IMAD R5, R227, c[0x0][0x21c], R5 ;  /* 0x00008700e3057a24 */ /* 0x000fe400078e0205 */
[----:B------:R-:W-:Y:S04]  /*152a0*/  IMAD.IADD R7, R7, 0x1, R9 ;  /* 0x0000000107077824 */ /* 0x000fe800078e0209 */
[----:B------:R-:W-:Y:S05]  /*152b0*/  IMAD.WIDE.U32 R6, R227, c[0x0][0x218], R6 ;  /* 0x00008600e3067a25 */ /* 0x000fea00078e0006 */
[----:B------:R-:W-:Y:S01]  /*152c0*/  IADD3 R4, P0, R6, UR28, RZ ;  /* 0x0000001c06047c10 */ /* 0x000fe2000ff1e0ff */
[----:B------:R-:W-:Y:S03]  /*152d0*/  IMAD.SHL.U32 R6, R232, 0x2, RZ ;  /* 0x00000002e8067824 */ /* 0x000fe600078e00ff */
[----:B------:R-:W-:Y:S02]  /*152e0*/  IADD3.X R5, R7, UR12, R5, P0, !PT ;  /* 0x0000000c07057c10 */ /* 0x000fe400087fe405 */
[C---:B------:R-:W-:Y:S04]  /*152f0*/  LEA R0, P0, R4.reuse, c[0x0][0x1f8], 0x1 ;  /* 0x00007e0004007a11 */ /* 0x040fe800078008ff */
[----:B------:R-:W-:Y:S02]  /*15300*/  LEA.HI.X R15, R4, c[0x0][0x1fc], R5, 0x1, P0 ;  /* 0x00007f00040f7a11 */ /* 0x000fe400000f0c05 */
[----:B------:R-:W5:Y:S01]  /*15310*/  SHFL.IDX PT, R5, R0, RZ, 0x181f ;  /* 0x00181fff00057589 */ /* 0x000f6200000e0000 */
[----:B------:R-:W-:Y:S03]  /*15320*/  SHF.L.U64.HI R4, R232, 0x1, R231 ;  /* 0x00000001e8047819 */ /* 0x000fe600000102e7 */
[----:B------:R-:W4:Y:S01]  /*15330*/  SHFL.IDX PT, R8, R15, RZ, 0x181f ;  /* 0x00181fff0f087589 */ /* 0x000f2200000e0000 */
[C---:B-----5:R-:W-:Y:S05]  /*15340*/  IADD3 R16, P0, R5.reuse, R242, RZ ;  /* 0x000000f205107210 */ /* 0x060fea0007f1e0ff */
[C---:B----4-:R-:W-:Y:S01]  /*15350*/  IMAD.X R17, R8.reuse, 0x1, R241, P0 ;  /* 0x0000000108117824 */ /* 0x050fe200000e06f1 */
[C---:B------:R-:W-:Y:S04]  /*15360*/  IADD3 R12, P0, R5.reuse, R244, RZ ;  /* 0x000000f4050c7210 */ /* 0x040fe80007f1e0ff */
[----:B------:R-:W-:Y:S01]  /*15370*/  @!PT LDS RZ, [RZ] ;  /* 0x00000000fffff984 */ /* 0x000fe20000000800 */
[----:B------:R4:W-:Y:S01]  /*15380*/  LDGSTS.E.BYPASS.LTC128B.128 [R230+0x4080], [R16.64], !P6 ;  /* 0x0408000010e67fae */ /* 0x0009e2000f101d5a */
[C---:B------:R-:W-:Y:S01]  /*15390*/  IMAD.X R13, R8.reuse, 0x1, R243, P0 ;  /* 0x00000001080d7824 */ /* 0x040fe200000e06f3 */
[C---:B------:R-:W-:Y:S04]  /*153a0*/  IADD3 R10, P0, R5.reuse, R246, RZ ;  /* 0x000000f6050a7210 */ /* 0x040fe80007f1e0ff */
[----:B------:R4:W-:Y:S01]  /*153b0*/  LDGSTS.E.BYPASS.LTC128B.128 [R230+0x5880], [R12.64], !P1 ;  /* 0x058800000ce67fae */ /* 0x0009e2000c901d5a */
[C---:B------:R-:W-:Y:S01]  /*153c0*/  IMAD.X R11, R8.reuse, 0x1, R245, P0 ;  /* 0x00000001080b7824 */ /* 0x040fe200000e06f5 */
[----:B------:R-:W-:Y:S02]  /*153d0*/  IADD3 R18, P0, R5, R6, RZ ;  /* 0x0000000605127210 */ /* 0x000fe40007f1e0ff */
[----:B------:R-:W-:Y:S02]  /*153e0*/  ISETP.GT.AND P1, PT, R223, 0x7f, PT ;  /* 0x0000007fdf00780c */ /* 0x000fe40003f24270 */
[----:B------:R4:W-:Y:S01]  /*153f0*/  LDGSTS.E.BYPASS.LTC128B.128 [R230+0x7080], [R10.64], !P5 ;  /* 0x070800000ae67fae */ /* 0x0009e2000e901d5a */
[----:B------:R-:W-:Y:S05]  /*15400*/  IMAD.X R19, R8, 0x1, R4, P0 ;  /* 0x0000000108137824 */ /* 0x000fea00000e0604 */
[----:B------:R4:W-:Y:S05]  /*15410*/  LDGSTS.E.BYPASS.LTC128B.128 [R230+0x8880], [R18.64], !P4 ;  /* 0x0888000012e67fae */ /* 0x0009ea000e101d5a */
[----:B------:R-:W-:-:S05]  /*15420*/  @P1 BRA `(.L_x_1735) ;  /* 0x0000013000001947 */ /* 0x000fca0003800000 */
[----:B------:R-:W-:-:S05]  /*15430*/  BRA.DIV ~URZ, `(.L_x_1736) ;  /* 0x000093527f007947 */ /* 0x000fca000b800000 */
[----:B------:R4:W3:Y:S04]  /*15440*/  SHFL.IDX PT, R8, R15, 0x1, 0x181f ;  /* 0x00381f000f087f89 */ /* 0x0008e800000e0000 */
[----:B----4-:R4:W2:Y:S02]  /*15450*/  SHFL.IDX PT, R13, R0, 0x1, 0x181f ;  /* 0x00381f00000d7f89 */ /* 0x0108a400000e0000 */
.L_x_1763:
[----:B--2---:R-:W-:Y:S02]  /*15460*/  IADD3 R16, P0, R13, R242, RZ ;  /* 0x000000f20d107210 */ /* 0x004fe40007f1e0ff */
[----:B------:R-:W-:Y:S03]  /*15470*/  ISETP.GE.AND P1, PT, R229, c[0x0][0x1d4], PT ;  /* 0x00007500e5007a0c */ /* 0x000fe60003f26270 */
[C---:B---3--:R-:W-:Y:S01]  /*15480*/  IMAD.X R17, R8.reuse, 0x1, R241, P0 ;  /* 0x0000000108117824 */ /* 0x048fe200000e06f1 */
[C---:B------:R-:W-:Y:S04]  /*15490*/  IADD3 R14, P0, R13.reuse, R244, RZ ;  /* 0x000000f40d0e7210 */ /* 0x040fe80007f1e0ff */
[----:B------:R-:W-:Y:S01]  /*154a0*/  @!PT LDS RZ, [RZ] ;  /* 0x00000000fffff984 */ /* 0x000fe20000000800 */
[----:B------:R-:W-:Y:S01]  /*154b0*/  @!PT LDS RZ, [RZ] ;  /* 0x00000000fffff984 */ /* 0x000fe20000000800 */
        /* <DEDUP_REMOVED lines=10> */
.L_x_1735:
[----:B------:R-:W-:Y:S05]  /*15560*/  BSYNC B0 ;  /* 0x0000000000007941 */ /* 0x000fea0003800000 */
.L_x_1734:
[----:B------:R-:W0:Y:S01]  /*15570*/  LDGDEPBAR ;  /* 0x00000000000079af */ /* 0x000e220000000000 */
[----:B------:R-:W-:Y:S01]  /*15580*/  WARPSYNC 0xffffffff ;  /* 0xffffffff00007948 */ /* 0x000fe20003800000 */
[C---:B--23--:R-:W-:Y:S01]  /*15590*/  HMMA.16816.F32 R4, R156.reuse, R160, RZ ;  /* 0x000000a09c04723c */ /* 0x04cfe200000018ff */
[----:B------:R-:W-:Y:S04]  /*155a0*/  UISETP.GE.AND UP0, UPT, UR4, 0x1, UPT ;  /* 0x000000010400788c */ /* 0x000fe8000bf06270 */
[----:B------:R-:W-:Y:S02]  /*155b0*/  LDSM.16.M88.4 R184, [R218] ;  /* 0x00000000dab8783b */ /* 0x000fe40000000200 */
[----:B------:R-:W-:Y:S01]  /*155c0*/  PLOP3.LUT P0, PT, PT, PT, UP0, 0x40, 0x0 ;  /* 0x000000000000781c */ /* 0x000fe20003f0e808 */
[C---:B----4-:R-:W-:Y:S04]  /*155d0*/  HMMA.16816.F32 R8, R156.reuse, R162, RZ ;  /* 0x000000a29c08723c */ /* 0x050fe800000018ff */
[----:B------:R-:W2:Y:S04]  /*155e0*/  LDSM.16.M88.4 R188, [R215+0xa080] ;  /* 0x00a08000d7bc783b */ /* 0x000ea80000000200 */
[C---:B------:R-:W-:Y:S03]  /*155f0*/  HMMA.16816.F32 R12, R156.reuse, R164, RZ ;  /* 0x000000a49c0c723c */ /* 0x040fe600000018ff */
[----:B------:R-:W-:Y:S05]  /*15600*/  LDSM.16.M88.4 R160, [R215+0xb080] ;  /* 0x00b08000d7a0783b */ /* 0x000fea0000000200 */
[C---:B------:R-:W-:Y:S02]  /*15610*/  HMMA.16816.F32 R16, R156.reuse, R166, RZ ;  /* 0x000000a69c10723c */ /* 0x040fe400000018ff */
[----:B------:R-:W-:Y:S06]  /*15620*/  LDSM.16.M88.4 R164, [R217] ;  /* 0x00000000d9a4783b */ /* 0x000fec0000000200 */
[C---:B-1----:R-:W-:Y:S01]  /*15630*/  HMMA.16816.F32 R20, R156.reuse, R24, RZ ;  /* 0x000000189c14723c */ /* 0x042fe200000018ff */
[----:B------:R-:W-:Y:S07]  /*15640*/  LDSM.16.M88.4 R192, [R209] ;  /* 0x00000000d1c0783b */ /* 0x000fee0000000200 */
[----:B------:R-:W-:Y:S01]  /*15650*/  HMMA.16816.F32 R24, R156, R26, RZ ;  /* 0x0000001a9c18723c */ /* 0x000fe200000018ff */
        /* <DEDUP_REMOVED lines=10> */
[C---:B--2---:R-:W-:Y:S01]  /*15700*/  HMMA.16816.F32 R4, R184.reuse, R188, R4 ;  /* 0x000000bcb804723c */ /* 0x044fe20000001804 */
[----:B------:R-:W2:Y:S07]  /*15710*/  LDSM.16.M88.4 R180, [R221+0xb880] ;  /* 0x00b88000ddb4783b */ /* 0x000eae0000000200 */
[C---:B------:R-:W-:Y:S01]  /*15720*/  HMMA.16816.F32 R8, R184.reuse, R190, R8 ;  /* 0x000000beb808723c */ /* 0x040fe20000001808 */
[----:B------:R-:W-:Y:S07]  /*15730*/  LDSM.16.M88.4 R188, [R208] ;  /* 0x00000000d0bc783b */ /* 0x000fee0000000200 */
[C---:B-1----:R-:W-:Y:S08]  /*15740*/  HMMA.16816.F32 R12, R184.reuse, R156, R12 ;  /* 0x0000009cb80c723c */ /* 0x042ff0000000180c */
[C---:B------:R-:W-:Y:S01]  /*15750*/  HMMA.16816.F32 R16, R184.reuse, R158, R16 ;  /* 0x0000009eb810723c */ /* 0x040fe20000001810 */
[----:B------:R-:W1:Y:S07]  /*15760*/  LDSM.16.M88.4 R156, [R221+0xc080] ;  /* 0x00c08000dd9c783b */ /* 0x000e6e0000000200 */
        /* <DEDUP_REMOVED lines=13> */
[C---:B--2---:R-:W-:Y:S01]  /*15840*/  HMMA.16816.F32 R4, R176.reuse, R180, R4 ;  /* 0x000000b4b004723c */ /* 0x044fe20000001804 */
[----:B------:R-:W2:Y:S07]  /*15850*/  LDSM.16.M88.4 R172, [R218+0x4000] ;  /* 0x00400000daac783b */ /* 0x000eae0000000200 */
        /* <DEDUP_REMOVED lines=79> */
[C---:B--2---:R-:W-:Y:S08]  /*15d50*/  HMMA.16816.F32 R4, R172.reuse, R192, R4 ;  /* 0x000000c0ac04723c */ /* 0x044ff00000001804 */
[C---:B------:R-:W-:Y:S01]  /*15d60*/  HMMA.16816.F32 R8, R172.reuse, R194, R8 ;  /* 0x000000c2ac08723c */ /* 0x040fe20000001808 */
[----:B------:R-:W-:Y:S07]  /*15d70*/  LDSM.16.M88.4 R192, [R209+0x4800] ;  /* 0x00480000d1c0783b */ /* 0x000fee0000000200 */
[C---:B-1----:R-:W-:Y:S08]  /*15d80*/  HMMA.16816.F32 R12, R172.reuse, R156, R12 ;  /* 0x0000009cac0c723c */ /* 0x042ff0000000180c */
        /* <DEDUP_REMOVED lines=28> */
[C---:B--2---:R-:W-:Y:S02]  /*15f50*/  HMMA.16816.F32 R20, R172.reuse, R160, R20 ;  /* 0x000000a0ac14723c */ /* 0x044fe40000001814 */
[----:B------:R-:W1:Y:S02]  /*15f60*/  MUFU.TANH R169, R169 ;  /* 0x000000a900a97308 */ /* 0x000e640000002400 */
[----:B------:R-:W-:Y:S02]  /*15f70*/  FMUL.FTZ R0, R6, c[0x0][0x320] ;  /* 0x0000c80006007a20 */ /* 0x000fe40000410000 */
[----:B------:R-:W-:Y:S02]  /*15f80*/  FMUL.FTZ R168, R7, c[0x0][0x320] ;  /* 0x0000c80007a87a20 */ /* 0x000fe40000410000 */
[----:B------:R-:W-:Y:S04]  /*15f90*/  HMMA.16816.F32 R24, R172, R162, R24 ;  /* 0x000000a2ac18723c */ /* 0x000fe80000001818 */
[----:B------:R-:W2:Y:S01]  /*15fa0*/  MUFU.TANH R170, R170 ;  /* 0x000000aa00aa7308 */ /* 0x000ea20000002400 */
[----:B------:R-:W-:Y:S02]  /*15fb0*/  FMUL.FTZ R171, R8, c[0x0][0x320] ;  /* 0x0000c80008ab7a20 */ /* 0x000fe40000410000 */
[----:B------:R-:W-:Y:S02]  /*15fc0*/  FMUL.FTZ R178, R9, c[0x0][0x320] ;  /* 0x0000c80009b27a20 */ /* 0x000fe40000410000 */
[----:B------:R-:W-:Y:S03]  /*15fd0*/  FMUL.FTZ R176, R10, c[0x0][0x320] ;  /* 0x0000c8000ab07a20 */ /* 0x000fe60000410000 */
[----:B------:R-:W-:Y:S02]  /*15fe0*/  FMUL.FTZ R177, R11, c[0x0][0x320] ;  /* 0x0000c8000bb17a20 */ /* 0x000fe40000410000 */
        /* <DEDUP_REMOVED lines=39> */
[----:B--234-:R-:W-:Y:S01]  /*16260*/  ISETP.NE.AND P1, PT, R224, 0x1, PT ;  /* 0x00000001e000780c */ /* 0x01cfe20003f25270 */
[----:B------:R-:W-:Y:S01]  /*16270*/  UIMAD UR5, UR4, 0x30, UR19 ;  /* 0x00000030040578a4 */ /* 0x000fe2000f8e0213 */
[----:B------:R-:W-:Y:S05]  /*16280*/  IMAD.MOV.U32 R227, RZ, RZ, RZ ;  /* 0x000000ffffe37224 */ /* 0x000fea00078e00ff */
        /* <DEDUP_REMOVED lines=25> */
[----:B------:R-:W2:Y:S01]  /*16420*/  SHFL.IDX PT, R7, R5, RZ, 0x181f ;  /* 0x00181fff05077589 */ /* 0x000ea200000e0000 */
[----:B------:R-:W-:Y:S03]  /*16430*/  IADD3 R6, -R197, 0x30, RZ ;  /* 0x00000030c5067810 */ /* 0x000fe60007ffe1ff */
[----:B------:R-:W3:Y:S01]  /*16440*/  SHFL.IDX PT, R8, R4, RZ, 0x181f ;  /* 0x00181fff04087589 */ /* 0x000ee200000e0000 */
[----:B------:R-:W-:Y:S03]  /*16450*/  ISETP.GE.AND P1, PT, R6, 0x1, PT ;  /* 0x000000010600780c */ /* 0x000fe60003f26270 */
[----:B------:R-:W4:Y:S04]  /*16460*/  SHFL.IDX PT, R5, R5, 0x1, 0x181f ;  /* 0x00381f0005057f89 */ /* 0x000f2800000e0000 */
[----:B------:R-:W5:Y:S06]  /*16470*/  SHFL.IDX PT, R4, R4, 0x1, 0x181f ;  /* 0x00381f0004047f89 */ /* 0x000f6c00000e0000 */
        /* <DEDUP_REMOVED lines=8> */
[----:B------:R-:W-:Y:S02]  /*16500*/  @P1 LEA.HI.X R17, R232, R8, R231, 0x1, P0 ;  /* 0x00000008e8111211 */ /* 0x000fe400000f0ce7 */
[----:B------:R-:W-:Y:S11]  /*16510*/  ISETP.GE.AND P0, PT, R6, 0x21, PT ;  /* 0x000000210600780c */ /* 0x000ff60003f06270 */
[----:B------:R-:W-:Y:S02]  /*16520*/  @!UPT UIADD3 URZ, URZ, URZ, URZ ;  /* 0x0000003f3f3ff290 */ /* 0x000fe4000fffe03f */
[C---:B----4-:R-:W-:Y:S05]  /*16530*/  @P0 IADD3 R8, P2, R5.reuse, R242, RZ ;  /* 0x000000f205080210 */ /* 0x050fea0007f5e0ff */
[C---:B-----5:R-:W-:Y:S01]  /*16540*/  @P0 IMAD.X R9, R4.reuse, 0x1, R241, P2 ;  /* 0x0000000104090824 */ /* 0x060fe200010e06f1 */
[----:B------:R-:W-:Y:S05]  /*16550*/  @P0 IADD3 R6, P2, R5, R244, RZ ;  /* 0x000000f405060210 */ /* 0x000fea0007f5e0ff */
[C---:B------:R-:W-:Y:S01]  /*16560*/  @P0 IMAD.X R7, R4.reuse, 0x1, R243, P2 ;  /* 0x0000000104070824 */ /* 0x040fe200010e06f3 */
[----:B------:R-:W-:Y:S11]  /*16570*/  ISETP.GE.AND P2, PT, R229, c[0x0][0x1d4], PT ;  /* 0x00007500e5007a0c */ /* 0x000ff60003f46270 */
[----:B------:R-:W-:Y:S02]  /*16580*/  @!UPT UIADD3 URZ, URZ, URZ, URZ ;  /* 0x0000003f3f3ff290 */ /* 0x000fe4000fffe03f */
[----:B------:R2:W-:Y:S04]  /*16590*/  @P1 LDGSTS.E.BYPASS.LTC128B.128 [R230+0xb880], [R12.64], !P2 ;  /* 0x0b8800000ce61fae */ /* 0x0005e8000d101d5a */
[----:B------:R2:W-:Y:S04]  /*165a0*/  @P1 LDGSTS.E.BYPASS.LTC128B.128 [R230+0xd080], [R10.64], !P5 ;  /* 0x0d0800000ae61fae */ /* 0x0005e8000e901d5a */
[----:B------:R2:W-:Y:S01]  /*165b0*/  @P1 LDGSTS.E.BYPASS.LTC128B.128 [R230+0xe880], [R16.64], !P4 ;  /* 0x0e88000010e61fae */ /* 0x0005e2000e101d5a */
[----:B------:R-:W-:Y:S03]  /*165c0*/  @P0 IADD3 R18, P1, R5, R246, RZ ;  /* 0x000000f605120210 */ /* 0x000fe60007f3e0ff */
[----:B------:R2:W-:Y:S02]  /*165d0*/  @P0 LDGSTS.E.BYPASS.LTC128B.128 [R230+0xb080], [R8.64], !P6 ;  /* 0x0b08000008e60fae */ /* 0x0005e4000f101d5a */
[----:B------:R-:W-:Y:S01]  /*165e0*/  @P0 IMAD.X R19, R4, 0x1, R245, P1 ;  /* 0x0000000104130824 */ /* 0x000fe200008e06f5 */
[C---:B------:R-:W-:Y:S01]  /*165f0*/  @P0 LEA R26, P1, R232.reuse, R5, 0x1 ;  /* 0x00000005e81a0211 */ /* 0x040fe200078208ff */
[----:B------:R2:W-:Y:S03]  /*16600*/  @P0 LDGSTS.E.BYPASS.LTC128B.128 [R230+0xc880], [R6.64], !P2 ;  /* 0x0c88000006e60fae */ /* 0x0005e6000d101d5a */
[----:B------:R-:W-:Y:S01]  /*16610*/  @P0 LEA.HI.X R27, R232, R4, R231, 0x1, P1 ;  /* 0x00000004e81b0211 */ /* 0x000fe200008f0ce7 */
[----:B------:R2:W-:Y:S04]  /*16620*/  @P0 LDGSTS.E.BYPASS.LTC128B.128 [R230+0xe080], [R18.64], !P5 ;  /* 0x0e08000012e60fae */ /* 0x0005e8000e901d5a */
[----:B------:R2:W-:Y:S04]  /*16630*/  @P0 LDGSTS.E.BYPASS.LTC128B.128 [R230+0xf880], [R26.64], !P4 ;  /* 0x0f8800001ae60fae */ /* 0x0005e8000e101d5a */
.L_x_1737:
[----:B--234-:R-:W-:Y:S01]  /*16640*/  PLOP3.LUT P0, PT, PT, PT, UP2, 0x80, 0x0 ;  /* 0x000000000000781c */ /* 0x01cfe20003f0f028 */
[----:B------:R-:W-:Y:S01]  /*16650*/  UIMAD UR5, UR4, -0x30, URZ ;  /* 0xffffffd0040578a4 */ /* 0x000fe2000f8e023f */
[----:B------:R-:W-:Y:S01]  /*16660*/  MOV R5, R198 ;  /* 0x000000c600057202 */ /* 0x000fe20000000f00 */
[----:B------:R-:W0:Y:S01]  /*16670*/  LDGDEPBAR ;  /* 0x00000000000079af */ /* 0x000e220000000000 */
[----:B------:R-:W-:Y:S03]  /*16680*/  UIADD3 UR13, UR4, -0x1, URZ ;  /* 0xffffffff040d7890 */ /* 0x000fe6000fffe03f */
[----:B------:R-:W-:Y:S04]  /*16690*/  MOV R6, UR5 ;  /* 0x0000000500067c02 */ /* 0x000fe80008000f00 */
[----:B------:R-:W-:Y:S02]  /*166a0*/  IADD3 R9, -R239, 0x1, R6 ;  /* 0x00000001ef097810 */ /* 0x000fe40007ffe106 */
[----:B------:R-:W-:Y:S01]  /*166b0*/  @P0 IMAD.HI.U32 R4, R198, c[0x0][0x2c8], RZ ;  /* 0x0000b200c6040a27 */ /* 0x000fe200078e00ff */
[----:B------:R-:W-:Y:S11]  /*166c0*/  PLOP3.LUT P0, PT, PT, PT, UP2, 0x80, 0x0 ;  /* 0x000000000000781c */ /* 0x000ff60003f0f028 */
[----:B------:R-:W-:Y:S02]  /*166d0*/  @!UPT UIADD3 URZ, URZ, URZ, URZ ;  /* 0x0000003f3f3ff290 */ /* 0x000fe4000fffe03f */
[----:B------:R-:W-:Y:S02]  /*166e0*/  @P0 SHF.R.U32.HI R5, RZ, c[0x0][0x2cc], R4 ;  /* 0x0000b300ff050a19 */ /* 0x000fe40000011604 */
[----:B------:R-:W-:Y:S03]  /*166f0*/  MOV R4, UR21 ;  /* 0x0000001500047c02 */ /* 0x000fe60008000f00 */
[----:B------:R-:W2:Y:S01]  /*16700*/  SHFL.IDX PT, R7, R5, RZ, 0x1c1f ;  /* 0x001c1fff05077589 */ /* 0x000ea200000e0000 */
[----:B------:R-:W-:Y:S07]  /*16710*/  IADD3 R4, -R4, UR14, R9 ;  /* 0x0000000e04047c10 */ /* 0x000fee000fffe109 */
[----:B------:R-:W3:Y:S01]  /*16720*/  SHFL.IDX PT, R5, R5, 0x1, 0x1c1f ;  /* 0x003c1f0005057f89 */ /* 0x000ee200000e0000 */
[----:B--2---:R-:W-:Y:S04]  /*16730*/  IADD3 R6, R4, R7, RZ ;  /* 0x0000000704067210 */ /* 0x004fe80007ffe0ff */
[C---:B------:R-:W-:Y:S04]  /*16740*/  ISETP.GT.AND P0, PT, R6.reuse, RZ, PT ;  /* 0x000000ff0600720c */ /* 0x040fe80003f04270 */
[----:B-1----:R-:W-:Y:S02]  /*16750*/  FSEL R10, R169, -INF , P0 ;  /* 0xff800000a90a7808 */ /* 0x002fe40000000000 */
[----:B------:R-:W-:Y:S02]  /*16760*/  ISETP.GT.AND P0, PT, R6, 0x1, PT ;  /* 0x000000010600780c */ /* 0x000fe40003f04270 */
[----:B---3--:R-:W-:Y:S02]  /*16770*/  IADD3 R4, R4, R5, RZ ;  /* 0x0000000504047210 */ /* 0x008fe40007ffe0ff */
[----:B------:R-:W-:Y:S02]  /*16780*/  FSEL R13, R170, -INF , P0 ;  /* 0xff800000aa0d7808 */ /* 0x000fe40000000000 */
[C---:B------:R-:W-:Y:S04]  /*16790*/  ISETP.GT.AND P0, PT, R6.reuse, 0x8, PT ;  /* 0x000000080600780c */ /* 0x040fe80003f04270 */
[----:B------:R-:W-:Y:S02]  /*167a0*/  FSEL R11, R171, -INF , P0 ;  /* 0xff800000ab0b7808 */ /* 0x000fe40000000000 */
[----:B------:R-:W-:Y:S04]  /*167b0*/  ISETP.GT.AND P0, PT, R6, 0x9, PT ;  /* 0x000000090600780c */ /* 0x000fe80003f04270 */
[----:B------:R-:W-:Y:S02]  /*167c0*/  FSEL R9, R178, -INF , P0 ;  /* 0xff800000b2097808 */ /* 0x000fe40000000000 */
[C---:B------:R-:W-:Y:S04]  /*167d0*/  ISETP.GT.AND P0, PT, R6.reuse, 0x10, PT ;  /* 0x000000100600780c */ /* 0x040fe80003f04270 */
[----:B------:R-:W-:Y:S02]  /*167e0*/  FSEL R249, R249, -INF , P0 ;  /* 0xff800000f9f97808 */ /* 0x000fe40000000000 */
[C---:B------:R-:W-:Y:S04]  /*167f0*/  ISETP.GT.AND P0, PT, R6.reuse, 0x11, PT ;  /* 0x000000110600780c */ /* 0x040fe80003f04270 */
        /* <DEDUP_REMOVED lines=9> */
[----:B------:R-:W-:Y:S04]  /*16890*/  ISETP.GT.AND P0, PT, R6, 0x28, PT ;  /* 0x000000280600780c */ /* 0x000fe80003f04270 */
[----:B------:R-:W-:Y:S02]  /*168a0*/  FSEL R187, R172, -INF , P0 ;  /* 0xff800000acbb7808 */ /* 0x000fe40000000000 */
[----:B------:R-:W-:Y:S04]  /*168b0*/  ISETP.GT.AND P0, PT, R6, 0x29, PT ;  /* 0x000000290600780c */ /* 0x000fe80003f04270 */
[----:B------:R-:W-:Y:S02]  /*168c0*/  FSEL R185, R21, -INF , P0 ;  /* 0xff80000015b97808 */ /* 0x000fe40000000000 */
[----:B------:R-:W-:Y:S04]  /*168d0*/  ISETP.GT.AND P0, PT, R4, RZ, PT ;  /* 0x000000ff0400720c */ /* 0x000fe80003f04270 */
[----:B------:R-:W-:Y:S02]  /*168e0*/  FSEL R21, R0, -INF , P0 ;  /* 0xff80000000157808 */ /* 0x000fe40000000000 */
[----:B------:R-:W-:Y:S02]  /*168f0*/  FMNMX.FTZ R0, R10, R3, !PT ;  /* 0x000000030a007209 */ /* 0x000fe40007810000 */
[----:B------:R-:W-:Y:S02]  /*16900*/  ISETP.GT.AND P0, PT, R4, 0x1, PT ;  /* 0x000000010400780c */ /* 0x000fe40003f04270 */
[----:B------:R-:W-:Y:S02]  /*16910*/  FMNMX.FTZ R0, R13, R0, !PT ;  /* 0x000000000d007209 */ /* 0x000fe40007810000 */
[----:B------:R-:W-:Y:S02]  /*16920*/  FSEL R19, R168, -INF , P0 ;  /* 0xff800000a8137808 */ /* 0x000fe40000000000 */
[----:B------:R-:W-:Y:S02]  /*16930*/  FMNMX.FTZ R0, R11, R0, !PT ;  /* 0x000000000b007209 */ /* 0x000fe40007810000 */
[----:B------:R-:W-:Y:S02]  /*16940*/  FMNMX.FTZ R8, R21, R2, !PT ;  /* 0x0000000215087209 */ /* 0x000fe40007810000 */
[----:B------:R-:W-:Y:S02]  /*16950*/  FMNMX.FTZ R0, R9, R0, !PT ;  /* 0x0000000009007209 */ /* 0x000fe40007810000 */
[----:B------:R-:W-:Y:S02]  /*16960*/  ISETP.GT.AND P0, PT, R4, 0x8, PT ;  /* 0x000000080400780c */ /* 0x000fe40003f04270 */
[----:B------:R-:W-:Y:S02]  /*16970*/  FMNMX.FTZ R0, R249, R0, !PT ;  /* 0x00000000f9007209 */ /* 0x000fe40007810000 */
[----:B------:R-:W-:Y:S02]  /*16980*/  FSEL R17, R176, -INF , P0 ;  /* 0xff800000b0117808 */ /* 0x000fe40000000000 */
[----:B------:R-:W-:Y:S02]  /*16990*/  FMNMX.FTZ R0, R247, R0, !PT ;  /* 0x00000000f7007209 */ /* 0x000fe40007810000 */
[C---:B------:R-:W-:Y:S02]  /*169a0*/  ISETP.GT.AND P0, PT, R4.reuse, 0x9, PT ;  /* 0x000000090400780c */ /* 0x040fe40003f04270 */
[----:B------:R-:W-:Y:S02]  /*169b0*/  FMNMX.FTZ R0, R171, R0, !PT ;  /* 0x00000000ab007209 */ /* 0x000fe40007810000 */
[----:B------:R-:W-:Y:S02]  /*169c0*/  FMNMX.FTZ R8, R19, R8, !PT ;  /* 0x0000000813087209 */ /* 0x000fe40007810000 */
[----:B------:R-:W-:Y:S02]  /*169d0*/  FMNMX.FTZ R0, R169, R0, !PT ;  /* 0x00000000a9007209 */ /* 0x000fe40007810000 */
        /* <DEDUP_REMOVED lines=9> */
[C---:B------:R-:W-:Y:S01]  /*16a70*/  ISETP.GT.AND P0, PT, R4.reuse, 0x11, PT ;  /* 0x000000110400780c */ /* 0x040fe20003f04270 */
[----:B------:R-:W1:Y:S01]  /*16a80*/  SHFL.BFLY PT, R7, R6, 0x2, 0x1f ;  /* 0x0c401f0006077f89 */ /* 0x000e6200000e0000 */
        /* <DEDUP_REMOVED lines=12> */
[----:B-1----:R-:W-:Y:S02]  /*16b50*/  FMNMX.FTZ R5, R7, R6, !PT ;  /* 0x0000000607057209 */ /* 0x002fe40007810000 */
[----:B------:R-:W-:Y:S02]  /*16b60*/  FSEL R189, R20, -INF , P0 ;  /* 0xff80000014bd7808 */ /* 0x000fe40000000000 */
[----:B------:R-:W-:Y:S01]  /*16b70*/  ISETP.GT.AND P0, PT, R4, 0x28, PT ;  /* 0x000000280400780c */ /* 0x000fe20003f04270 */
[----:B------:R-:W1:Y:S01]  /*16b80*/  SHFL.BFLY PT, R0, R5, 0x1, 0x1f ;  /* 0x0c201f0005007f89 */ /* 0x000e6200000e0000 */
[----:B------:R-:W-:Y:S02]  /*16b90*/  FMNMX.FTZ R8, R191, R8, !PT ;  /* 0x00000008bf087209 */ /* 0x000fe40007810000 */
[----:B------:R-:W-:Y:S02]  /*16ba0*/  FSEL R183, R24, -INF , P0 ;  /* 0xff80000018b77808 */ /* 0x000fe40000000000 */
[----:B------:R-:W-:Y:S02]  /*16bb0*/  ISETP.GT.AND P0, PT, R4, 0x29, PT ;  /* 0x000000290400780c */ /* 0x000fe40003f04270 */
[----:B------:R-:W-:Y:S02]  /*16bc0*/  FMNMX.FTZ R8, R189, R8, !PT ;  /* 0x00000008bd087209 */ /* 0x000fe40007810000 */
[----:B------:R-:W-:Y:S02]  /*16bd0*/  FSEL R157, R23, -INF , P0 ;  /* 0xff800000179d7808 */ /* 0x000fe40000000000 */
[----:B------:R-:W-:Y:S04]  /*16be0*/  FMNMX.FTZ R8, R183, R8, !PT ;  /* 0x00000008b7087209 */ /* 0x000fe80007810000 */
[----:B------:R-:W-:Y:S02]  /*16bf0*/  FMNMX.FTZ R6, R157, R8, !PT ;  /* 0x000000089d067209 */ /* 0x000fe40007810000 */
[----:B-1----:R-:W-:Y:S03]  /*16c00*/  FMNMX.FTZ R0, R5, R0, !PT ;  /* 0x0000000005007209 */ /* 0x002fe60007810000 */
[----:B------:R-:W1:Y:S01]  /*16c10*/  SHFL.BFLY PT, R5, R6, 0x2, 0x1f ;  /* 0x0c401f0006057f89 */ /* 0x000e6200000e0000 */
[C---:B------:R-:W-:Y:S01]  /*16c20*/  FSETP.NEU.FTZ.AND P0, PT, R0.reuse, -INF , PT ;  /* 0xff8000000000780b */ /* 0x040fe20003f1d000 */
[C---:B------:R-:W-:Y:S03]  /*16c30*/  FMUL.FTZ R184, R0.reuse, c[0x0][0x2d0] ;  /* 0x0000b40000b87a20 */ /* 0x040fe60000410000 */
[----:B------:R-:W-:Y:S02]  /*16c40*/  FSEL R4, R0, RZ, P0 ;  /* 0x000000ff00047208 */ /* 0x000fe40000000000 */
[----:B------:R-:W-:Y:S03]  /*16c50*/  FSEL R184, R184, RZ, P0 ;  /* 0x000000ffb8b87208 */ /* 0x000fe60000000000 */
[----:B------:R-:W-:Y:S02]  /*16c60*/  FADD.FTZ R4, -R4, R3 ;  /* 0x0000000304047221 */ /* 0x000fe40000010100 */
[--C-:B------:R-:W-:Y:S02]  /*16c70*/  FFMA.FTZ R180, R13, c[0x0][0x2d0], -R184.reuse ;  /* 0x0000b4000db47a23 */ /* 0x100fe400000108b8 */
[--C-:B------:R-:W-:Y:S02]  /*16c80*/  FFMA.FTZ R181, R10, c[0x0][0x2d0], -R184.reuse ;  /* 0x0000b4000ab57a23 */ /* 0x100fe400000108b8 */
[--C-:B------:R-:W-:Y:S02]  /*16c90*/  FFMA.FTZ R179, R11, c[0x0][0x2d0], -R184.reuse ;  /* 0x0000b4000bb37a23 */ /* 0x100fe400000108b8 */
[--C-:B------:R-:W-:Y:S01]  /*16ca0*/  FFMA.FTZ R178, R9, c[0x0][0x2d0], -R184.reuse ;  /* 0x0000b40009b27a23 */ /* 0x100fe200000108b8 */
[----:B------:R-:W-:Y:S01]  /*16cb0*/  MUFU.EX2 R180, R180 ;  /* 0x000000b400b47308 */ /* 0x000fe20000000800 */
[----:B------:R-:W-:Y:S02]  /*16cc0*/  FMUL.FTZ R3, R4, c[0x0][0x2d0] ;  /* 0x0000b40004037a20 */ /* 0x000fe40000410000 */
[--C-:B------:R-:W-:Y:S01]  /*16cd0*/  FFMA.FTZ R251, R171, c[0x0][0x2d0], -R184.reuse ;  /* 0x0000b400abfb7a23 */ /* 0x100fe200000108b8 */
[----:B-1----:R-:W-:Y:S01]  /*16ce0*/  FMNMX.FTZ R7, R6, R5, !PT ;  /* 0x0000000506077209 */ /* 0x002fe20007810000 */
[--C-:B------:R-:W-:Y:S02]  /*16cf0*/  FFMA.FTZ R190, R169, c[0x0][0x2d0], -R184.reuse ;  /* 0x0000b400a9be7a23 */ /* 0x100fe400000108b8 */
[----:B------:R-:W-:Y:S01]  /*16d00*/  LDSM.16.MT88.4 R168, [R212+0x6080] ;  /* 0x00608000d4a8783b */ /* 0x000fe20000004200 */
[--C-:B------:R-:W-:Y:S02]  /*16d10*/  FFMA.FTZ R186, R249, c[0x0][0x2d0], -R184.reuse ;  /* 0x0000b400f9ba7a23 */ /* 0x100fe400000108b8 */
[----:B------:R-:W1:Y:S01]  /*16d20*/  MUFU.EX2 R181, R181 ;  /* 0x000000b500b57308 */ /* 0x000e620000000800 */
[--C-:B------:R-:W-:Y:S02]  /*16d30*/  FFMA.FTZ R247, R247, c[0x0][0x2d0], -R184.reuse ;  /* 0x0000b400f7f77a23 */ /* 0x100fe400000108b8 */
[--C-:B------:R-:W-:Y:S02]  /*16d40*/  FFMA.FTZ R195, R195, c[0x0][0x2d0], -R184.reuse ;  /* 0x0000b400c3c37a23 */ /* 0x100fe400000108b8 */
[----:B------:R-:W2:Y:S01]  /*16d50*/  SHFL.BFLY PT, R156, R7, 0x1, 0x1f ;  /* 0x0c201f00079c7f89 */ /* 0x000ea200000e0000 */
[--C-:B------:R-:W-:Y:S02]  /*16d60*/  FFMA.FTZ R248, R193, c[0x0][0x2d0], -R184.reuse ;  /* 0x0000b400c1f87a23 */ /* 0x100fe400000108b8 */
[--C-:B------:R-:W-:Y:S02]  /*16d70*/  FFMA.FTZ R187, R187, c[0x0][0x2d0], -R184.reuse ;  /* 0x0000b400bbbb7a23 */ /* 0x100fe400000108b8 */
[----:B------:R-:W-:Y:S01]  /*16d80*/  MUFU.EX2 R179, R179 ;  /* 0x000000b300b37308 */ /* 0x000fe20000000800 */
[----:B------:R-:W-:Y:S09]  /*16d90*/  FFMA.FTZ R184, R185, c[0x0][0x2d0], -R184 ;  /* 0x0000b400b9b87a23 */ /* 0x000ff200000108b8 */
[----:B------:R-:W3:Y:S01]  /*16da0*/  MUFU.EX2 R178, R178 ;  /* 0x000000b200b27308 */ /* 0x000ee20000000800 */
[----:B-1----:R-:W-:Y:S02]  /*16db0*/  F2FP.PACK_AB R160, R180, R181 ;  /* 0x000000b5b4a0723e */ /* 0x002fe400000000ff */
[----:B--2---:R-:W-:Y:S07]  /*16dc0*/  FMNMX.FTZ R156, R156, R7, !PT ;  /* 0x000000079c9c7209 */ /* 0x004fee0007810000 */
[----:B------:R-:W1:Y:S01]  /*16dd0*/  MUFU.EX2 R3, R3 ;  /* 0x0000000300037308 */ /* 0x000e620000000800 */
[C---:B------:R-:W-:Y:S01]  /*16de0*/  FSETP.NEU.FTZ.AND P0, PT, R156.reuse, -INF , PT ;  /* 0xff8000009c00780b */ /* 0x040fe20003f1d000 */
[C---:B------:R-:W-:Y:S03]  /*16df0*/  FMUL.FTZ R182, R156.reuse, c[0x0][0x2d0] ;  /* 0x0000b4009cb67a20 */ /* 0x040fe60000410000 */
[----:B------:R-:W-:Y:S02]  /*16e00*/  FSEL R5, R156, RZ, P0 ;  /* 0x000000ff9c057208 */ /* 0x000fe40000000000 */
[----:B------:R-:W-:Y:S03]  /*16e10*/  FSEL R182, R182, RZ, P0 ;  /* 0x000000ffb6b67208 */ /* 0x000fe60000000000 */
[----:B------:R-:W-:Y:S01]  /*16e20*/  MUFU.EX2 R186, R186 ;  /* 0x000000ba00ba7308 */ /* 0x000fe20000000800 */
[----:B------:R-:W-:Y:S01]  /*16e30*/  ISETP.LT.AND P0, PT, R240, UR4, PT ;  /* 0x00000004f0007c0c */ /* 0x000fe2000bf01270 */
[----:B------:R-:W-:Y:S01]  /*16e40*/  FADD.FTZ R5, -R5, R2 ;  /* 0x0000000205057221 */ /* 0x000fe20000010100 */
[----:B------:R-:W-:Y:S01]  /*16e50*/  UMOV UR4, UR13 ;  /* 0x0000000d00047c82 */ /* 0x000fe20008000000 */
[--C-:B------:R-:W-:Y:S01]  /*16e60*/  FFMA.FTZ R158, R15, c[0x0][0x2d0], -R182.reuse ;  /* 0x0000b4000f9e7a23 */ /* 0x100fe200000108b6 */
[----:B---3--:R-:W-:Y:S01]  /*16e70*/  F2FP.PACK_AB R162, R178, R179 ;  /* 0x000000b3b2a2723e */ /* 0x008fe200000000ff */
[----:B------:R-:W2:Y:S01]  /*16e80*/  LDSM.16.MT88.4 R12, [R216+0x4080] ;  /* 0x00408000d80c783b */ /* 0x000ea20000004200 */
[--C-:B------:R-:W-:Y:S02]  /*16e90*/  FFMA.FTZ R177, R21, c[0x0][0x2d0], -R182.reuse ;  /* 0x0000b40015b17a23 */ /* 0x100fe400000108b6 */
[--C-:B------:R-:W-:Y:S01]  /*16ea0*/  FFMA.FTZ R176, R19, c[0x0][0x2d0], -R182.reuse ;  /* 0x0000b40013b07a23 */ /* 0x100fe200000108b6 */
[----:B------:R-:W-:Y:S01]  /*16eb0*/  MUFU.EX2 R158, R158 ;  /* 0x0000009e009e7308 */ /* 0x000fe20000000800 */
[--C-:B------:R-:W-:Y:S02]  /*16ec0*/  FFMA.FTZ R159, R17, c[0x0][0x2d0], -R182.reuse ;  /* 0x0000b400119f7a23 */ /* 0x100fe400000108b6 */
[----:B------:R-:W-:Y:S01]  /*16ed0*/  FMUL.FTZ R2, R5, c[0x0][0x2d0] ;  /* 0x0000b40005027a20 */ /* 0x000fe20000410000 */
[----:B------:R-:W3:Y:S01]  /*16ee0*/  LDSM.16.MT88.4 R20, [R214+0x4080] ;  /* 0x00408000d614783b */ /* 0x000ee20000004200 */
        /* <DEDUP_REMOVED lines=9> */
[----:B------:R-:W1:Y:S01]  /*16f80*/  MUFU.EX2 R176, R176 ;  /* 0x000000b000b07308 */ /* 0x000e620000000800 */
[--C-:B------:R-:W-:Y:S02]  /*16f90*/  FFMA.FTZ R188, R175, c[0x0][0x2d0], -R182.reuse ;  /* 0x0000b400afbc7a23 */ /* 0x100fe400000108b6 */
[--C-:B------:R-:W-:Y:S02]  /*16fa0*/  FFMA.FTZ R249, R173, c[0x0][0x2d0], -R182.reuse ;  /* 0x0000b400adf97a23 */ /* 0x100fe400000108b6 */
[----:B------:R-:W-:Y:S01]  /*16fb0*/  LDSM.16.MT88.4 R172, [R216+0x7880] ;  /* 0x00788000d8ac783b */ /* 0x000fe20000004200 */
[--C-:B------:R-:W-:Y:S02]  /*16fc0*/  FFMA.FTZ R192, R167, c[0x0][0x2d0], -R182.reuse ;  /* 0x0000b400a7c07a23 */ /* 0x100fe400000108b6 */
[--C-:B------:R-:W-:Y:S02]  /*16fd0*/  FFMA.FTZ R194, R165, c[0x0][0x2d0], -R182.reuse ;  /* 0x0000b400a5c27a23 */ /* 0x100fe400000108b6 */
[----:B------:R-:W4:Y:S01]  /*16fe0*/  MUFU.EX2 R159, R159 ;  /* 0x0000009f009f7308 */ /* 0x000f220000000800 */
[C---:B------:R-:W-:Y:S02]  /*16ff0*/  FMUL.FTZ R28, R3.reuse, R28 ;  /* 0x0000001c031c7220 */ /* 0x040fe40000410000 */
[----:B------:R-:W-:Y:S01]  /*17000*/  LDSM.16.MT88.4 R164, [R213+0x6080] ;  /* 0x00608000d5a4783b */ /* 0x000fe20000004200 */
[C---:B------:R-:W-:Y:S02]  /*17010*/  FMUL.FTZ R29, R3.reuse, R29 ;  /* 0x0000001d031d7220 */ /* 0x040fe40000410000 */
[C---:B------:R-:W-:Y:S02]  /*17020*/  FMUL.FTZ R32, R3.reuse, R32 ;  /* 0x0000002003207220 */ /* 0x040fe40000410000 */
[C---:B------:R-:W-:Y:S02]  /*17030*/  FMUL.FTZ R33, R3.reuse, R33 ;  /* 0x0000002103217220 */ /* 0x040fe40000410000 */
[----:B------:R-:W5:Y:S01]  /*17040*/  MUFU.EX2 R2, R2 ;  /* 0x0000000200027308 */ /* 0x000f620000000800 */
        /* <DEDUP_REMOVED lines=8> */
[C---:B------:R-:W-:Y:S01]  /*170d0*/  FMUL.FTZ R48, R3.reuse, R48 ;  /* 0x0000003003307220 */ /* 0x040fe20000410000 */
[----:B----4-:R-:W-:Y:S01]  /*170e0*/  F2FP.PACK_AB R163, R158, R159 ;  /* 0x0000009f9ea3723e */ /* 0x010fe200000000ff */
[C---:B------:R-:W-:Y:S02]  /*170f0*/  FMUL.FTZ R49, R3.reuse, R49 ;  /* 0x0000003103317220 */ /* 0x040fe40000410000 */
[C---:B------:R-:W-:Y:S02]  /*17100*/  FMUL.FTZ R52, R3.reuse, R52 ;  /* 0x0000003403347220 */ /* 0x040fe40000410000 */
[C---:B------:R-:W-:Y:S01]  /*17110*/  FMUL.FTZ R53, R3.reuse, R53 ;  /* 0x0000003503357220 */ /* 0x040fe20000410000 */
[----:B------:R-:W-:Y:S01]  /*17120*/  MUFU.EX2 R188, R188 ;  /* 0x000000bc00bc7308 */ /* 0x000fe20000000800 */
[C---:B------:R-:W-:Y:S02]  /*17130*/  FMUL.FTZ R56, R3.reuse, R56 ;  /* 0x0000003803387220 */ /* 0x040fe40000410000 */
[C---:B------:R-:W-:Y:S02]  /*17140*/  FMUL.FTZ R57, R3.reuse, R57 ;  /* 0x0000003903397220 */ /* 0x040fe40000410000 */
[C---:B-----5:R-:W-:Y:S02]  /*17150*/  FMUL.FTZ R6, R2.reuse, R154 ;  /* 0x0000009a02067220 */ /* 0x060fe40000410000 */
[C---:B------:R-:W-:Y:S02]  /*17160*/  FMUL.FTZ R7, R2.reuse, R155 ;  /* 0x0000009b02077220 */ /* 0x040fe40000410000 */
[----:B------:R-:W4:Y:S01]  /*17170*/  LDSM.16.MT88.4 R152, [R213+0x4080] ;  /* 0x00408000d598783b */ /* 0x000f220000004200 */
[C---:B------:R-:W-:Y:S01]  /*17180*/  FMUL.FTZ R10, R2.reuse, R150 ;  /* 0x00000096020a7220 */ /* 0x040fe20000410000 */
[----:B------:R-:W5:Y:S01]  /*17190*/  MUFU.EX2 R249, R249 ;  /* 0x000000f900f97308 */ /* 0x000f620000000800 */
[C---:B------:R-:W-:Y:S02]  /*171a0*/  FMUL.FTZ R11, R2.reuse, R151 ;  /* 0x00000097020b7220 */ /* 0x040fe40000410000 */
[C---:B--2---:R-:W-:Y:S03]  /*171b0*/  HMMA.16816.F32 R4, R160.reuse, R12, R4 ;  /* 0x0000000ca004723c */ /* 0x044fe60000001804 */
[----:B------:R-:W-:Y:S02]  /*171c0*/  LDSM.16.MT88.4 R148, [R213+0x4880] ;  /* 0x00488000d594783b */ /* 0x000fe40000004200 */
[C---:B------:R-:W-:Y:S02]  /*171d0*/  FMUL.FTZ R18, R2.reuse, R142 ;  /* 0x0000008e02127220 */ /* 0x040fe40000410000 */
[C---:B------:R-:W-:Y:S01]  /*171e0*/  FMUL.FTZ R12, R3.reuse, R144 ;  /* 0x00000090030c7220 */ /* 0x040fe20000410000 */
[C---:B------:R-:W-:Y:S01]  /*171f0*/  HMMA.16816.F32 R8, R160.reuse, R14, R8 ;  /* 0x0000000ea008723c */ /* 0x040fe20000001808 */
[----:B------:R-:W-:Y:S03]  /*17200*/  MUFU.EX2 R251, R251 ;  /* 0x000000fb00fb7308 */ /* 0x000fe60000000800 */
[C---:B------:R-:W-:Y:S02]  /*17210*/  FMUL.FTZ R13, R3.reuse, R145 ;  /* 0x00000091030d7220 */ /* 0x040fe40000410000 */
[C---:B------:R-:W-:Y:S02]  /*17220*/  FMUL.FTZ R19, R2.reuse, R143 ;  /* 0x0000008f02137220 */ /* 0x040fe40000410000 */
[C---:B------:R-:W-:Y:S01]  /*17230*/  FMUL.FTZ R14, R2.reuse, R146 ;  /* 0x00000092020e7220 */ /* 0x040fe20000410000 */
[----:B------:R-:W-:Y:S02]  /*17240*/  LDSM.16.MT88.4 R140, [R213+0x5880] ;  /* 0x00588000d58c783b */ /* 0x000fe40000004200 */
[----:B------:R-:W2:Y:S01]  /*17250*/  MUFU.EX2 R190, R190 ;  /* 0x000000be00be7308 */ /* 0x000ea20000000800 */
[C---:B------:R-:W-:Y:S02]  /*17260*/  FMUL.FTZ R15, R2.reuse, R147 ;  /* 0x00000093020f7220 */ /* 0x040fe40000410000 */
[C---:B------:R-:W-:Y:S02]  /*17270*/  FMUL.FTZ R26, R2.reuse, R134 ;  /* 0x00000086021a7220 */ /* 0x040fe40000410000 */
[C---:B------:R-:W-:Y:S01]  /*17280*/  FMUL.FTZ R27, R2.reuse, R135 ;  /* 0x00000087021b7220 */ /* 0x040fe20000410000 */
[----:B------:R-:W1:Y:S01]  /*17290*/  LDSM.16.MT88.4 R144, [R212+0x4080] ;  /* 0x00408000d490783b */ /* 0x000e620000004200 */
[C---:B------:R-:W-:Y:S01]  /*172a0*/  FMUL.FTZ R30, R2.reuse, R30 ;  /* 0x0000001e021e7220 */ /* 0x040fe20000410000 */
[C---:B---3--:R-:W-:Y:S02]  /*172b0*/  HMMA.16816.F32 R12, R160.reuse, R20, R12 ;  /* 0x00000014a00c723c */ /* 0x048fe4000000180c */
[----:B------:R-:W-:Y:S01]  /*172c0*/  MUFU.EX2 R192, R192 ;  /* 0x000000c000c07308 */ /* 0x000fe20000000800 */
[C---:B------:R-:W-:Y:S02]  /*172d0*/  FMUL.FTZ R31, R2.reuse, R31 ;  /* 0x0000001f021f7220 */ /* 0x040fe40000410000 */
[C---:B------:R-:W-:Y:S01]  /*172e0*/  FMUL.FTZ R34, R2.reuse, R34 ;  /* 0x0000002202227220 */ /* 0x040fe20000410000 */
[----:B------:R-:W-:Y:S01]  /*172f0*/  LDSM.16.MT88.4 R132, [R214+0x5880] ;  /* 0x00588000d684783b */ /* 0x000fe20000004200 */
[C---:B------:R-:W-:Y:S01]  /*17300*/  FMUL.FTZ R20, R3.reuse, R136 ;  /* 0x0000008803147220 */ /* 0x040fe20000410000 */
[C---:B------:R-:W-:Y:S04]  /*17310*/  HMMA.16816.F32 R16, R160.reuse, R22, R16 ;  /* 0x00000016a010723c */ /* 0x040fe80000001810 */
[C---:B------:R-:W-:Y:S01]  /*17320*/  FMUL.FTZ R21, R3.reuse, R137 ;  /* 0x0000008903157220 */ /* 0x040fe20000410000 */
[----:B------:R-:W3:Y:S01]  /*17330*/  MUFU.EX2 R194, R194 ;  /* 0x000000c200c27308 */ /* 0x000ee20000000800 */
[C---:B------:R-:W-:Y:S02]  /*17340*/  FMUL.FTZ R35, R2.reuse, R35 ;  /* 0x0000002302237220 */ /* 0x040fe40000410000 */
[C---:B------:R-:W-:Y:S04]  /*17350*/  FMUL.FTZ R22, R2.reuse, R138 ;  /* 0x0000008a02167220 */ /* 0x040fe80000410000 */
[C---:B------:R-:W-:Y:S02]  /*17360*/  FMUL.FTZ R23, R2.reuse, R139 ;  /* 0x0000008b02177220 */ /* 0x040fe40000410000 */
[----:B------:R-:W2:Y:S01]  /*17370*/  LDSM.16.MT88.4 R136, [R216+0x5880] ;  /* 0x00588000d888783b */ /* 0x000ea20000004200 */
[C---:B------:R-:W-:Y:S01]  /*17380*/  FMUL.FTZ R38, R2.reuse, R38 ;  /* 0x0000002602267220 */ /* 0x040fe20000410000 */
[----:B------:R-:W-:Y:S01]  /*17390*/  MUFU.EX2 R195, R195 ;  /* 0x000000c300c37308 */ /* 0x000fe20000000800 */
[C---:B------:R-:W-:Y:S02]  /*173a0*/  FMUL.FTZ R39, R2.reuse, R39 ;  /* 0x0000002702277220 */ /* 0x040fe40000410000 */
[C---:B----4-:R-:W-:Y:S03]  /*173b0*/  HMMA.16816.F32 R20, R160.reuse, R152, R20 ;  /* 0x00000098a014723c */ /* 0x050fe60000001814 */
[C---:B------:R-:W-:Y:S02]  /*173c0*/  FMUL.FTZ R42, R2.reuse, R42 ;  /* 0x0000002a022a7220 */ /* 0x040fe40000410000 */
[C---:B------:R-:W-:Y:S02]  /*173d0*/  FMUL.FTZ R43, R2.reuse, R43 ;  /* 0x0000002b022b7220 */ /* 0x040fe40000410000 */
[C---:B------:R-:W-:Y:S01]  /*173e0*/  FMUL.FTZ R46, R2.reuse, R46 ;  /* 0x0000002e022e7220 */ /* 0x040fe20000410000 */
[C---:B------:R-:W-:Y:S01]  /*173f0*/  HMMA.16816.F32 R24, R160.reuse, R154, R24 ;  /* 0x0000009aa018723c */ /* 0x040fe20000001818 */
[----:B------:R-:W-:Y:S01]  /*17400*/  LDSM.16.MT88.4 R152, [R212+0x4880] ;  /* 0x00488000d498783b */ /* 0x000fe20000004200 */
[----:B------:R-:W4:Y:S02]  /*17410*/  MUFU.EX2 R248, R248 ;  /* 0x000000f800f87308 */ /* 0x000f240000000800 */
[C---:B------:R-:W-:Y:S02]  /*17420*/  FMUL.FTZ R47, R2.reuse, R47 ;  /* 0x0000002f022f7220 */ /* 0x040fe40000410000 */
[C---:B------:R-:W-:Y:S02]  /*17430*/  FMUL.FTZ R50, R2.reuse, R50 ;  /* 0x0000003202327220 */ /* 0x040fe40000410000 */
[C---:B-1----:R-:W-:Y:S04]  /*17440*/  HMMA.16816.F32 R28, R160.reuse, R144, R28 ;  /* 0x00000090a01c723c */ /* 0x042fe8000000181c */
[C---:B------:R-:W-:Y:S01]  /*17450*/  FMUL.FTZ R51, R2.reuse, R51 ;  /* 0x0000003302337220 */ /* 0x040fe20000410000 */
[----:B------:R-:W-:Y:S01]  /*17460*/  MUFU.EX2 R187, R187 ;  /* 0x000000bb00bb7308 */ /* 0x000fe20000000800 */
[C---:B------:R-:W-:Y:S02]  /*17470*/  FMUL.FTZ R54, R2.reuse, R54 ;  /* 0x0000003602367220 */ /* 0x040fe40000410000 */
[C---:B------:R-:W-:Y:S01]  /*17480*/  HMMA.16816.F32 R32, R160.reuse, R146, R32 ;  /* 0x00000092a020723c */ /* 0x040fe20000001820 */
[----:B------:R-:W-:Y:S03]  /*17490*/  LDSM.16.MT88.4 R144, [R214+0x4880] ;  /* 0x00488000d690783b */ /* 0x000fe60000004200 */
[C---:B------:R-:W-:Y:S02]  /*174a0*/  FMUL.FTZ R55, R2.reuse, R55 ;  /* 0x0000003702377220 */ /* 0x040fe40000410000 */
[C---:B------:R-:W-:Y:S01]  /*174b0*/  FMUL.FTZ R58, R2.reuse, R58 ;  /* 0x0000003a023a7220 */ /* 0x040fe20000410000 */
[----:B------:R-:W-:Y:S01]  /*174c0*/  MUFU.EX2 R184, R184 ;  /* 0x000000b800b87308 */ /* 0x000fe20000000800 */
[C---:B------:R-:W-:Y:S01]  /*174d0*/  FMUL.FTZ R59, R2.reuse, R59 ;  /* 0x0000003b023b7220 */ /* 0x040fe20000410000 */
[C---:B--2---:R-:W-:Y:S03]  /*174e0*/  HMMA.16816.F32 R36, R160.reuse, R136, R36 ;  /* 0x00000088a024723c */ /* 0x044fe60000001824 */
        /* <DEDUP_REMOVED lines=94> */
[----:B------:R-:W-:Y:S01]  /*17ad0*/  FMUL.FTZ R124, R3, R124 ;  /* 0x0000007c037c7220 */ /* 0x000fe20000410000 */
[----:B------:R-:W-:Y:S01]  /*17ae0*/  F2FP.PACK_AB R132, R247, R186 ;  /* 0x000000baf784723e */ /* 0x000fe200000000ff */
[----:B------:R-:W-:Y:S03]  /*17af0*/  FMUL.FTZ R125, R3, R125 ;  /* 0x0000007d037d7220 */ /* 0x000fe60000410000 */
[C---:B------:R-:W-:Y:S03]  /*17b00*/  HMMA.16816.F32 R120, R160.reuse, R134, R120 ;  /* 0x00000086a078723c */ /* 0x040fe60000001878 */
[C---:B------:R-:W-:Y:S01]  /*17b10*/  FMUL.FTZ R126, R2.reuse, R126 ;  /* 0x0000007e027e7220 */ /* 0x040fe20000410000 */
[----:B-----5:R-:W-:Y:S01]  /*17b20*/  F2FP.PACK_AB R133, R249, R188 ;  /* 0x000000bcf985723e */ /* 0x020fe200000000ff */
[----:B------:R-:W-:Y:S02]  /*17b30*/  FMUL.FTZ R127, R2, R127 ;  /* 0x0000007f027f7220 */ /* 0x000fe40000410000 */
[C---:B------:R-:W-:Y:S01]  /*17b40*/  FMUL.FTZ R128, R3.reuse, R128 ;  /* 0x0000008003807220 */ /* 0x040fe20000410000 */
[----:B------:R-:W-:Y:S01]  /*17b50*/  F2FP.PACK_AB R134, R190, R251 ;  /* 0x000000fbbe86723e */ /* 0x000fe200000000ff */
[----:B------:R-:W-:Y:S03]  /*17b60*/  FMUL.FTZ R129, R3, R129 ;  /* 0x0000008103817220 */ /* 0x000fe60000410000 */
[C---:B---3--:R-:W-:Y:S03]  /*17b70*/  HMMA.16816.F32 R124, R160.reuse, R140, R124 ;  /* 0x0000008ca07c723c */ /* 0x048fe6000000187c */
[----:B------:R-:W-:Y:S01]  /*17b80*/  FMUL.FTZ R130, R2, R130 ;  /* 0x0000008202827220 */ /* 0x000fe20000410000 */
[----:B------:R-:W-:Y:S01]  /*17b90*/  F2FP.PACK_AB R135, R194, R192 ;  /* 0x000000c0c287723e */ /* 0x000fe200000000ff */
[C---:B------:R-:W-:Y:S02]  /*17ba0*/  FMUL.FTZ R131, R2.reuse, R131 ;  /* 0x0000008302837220 */ /* 0x040fe40000410000 */
[--C-:B------:R-:W-:Y:S02]  /*17bb0*/  FFMA.FTZ R191, R191, c[0x0][0x2d0], -R182.reuse ;  /* 0x0000b400bfbf7a23 */ /* 0x100fe400000108b6 */
[--C-:B------:R-:W-:Y:S03]  /*17bc0*/  FFMA.FTZ R250, R189, c[0x0][0x2d0], -R182.reuse ;  /* 0x0000b400bdfa7a23 */ /* 0x100fe600000108b6 */
[----:B------:R-:W-:Y:S01]  /*17bd0*/  HMMA.16816.F32 R128, R160, R142, R128 ;  /* 0x0000008ea080723c */ /* 0x000fe20000001880 */
[----:B------:R-:W2:Y:S01]  /*17be0*/  LDSM.16.MT88.4 R140, [R216+0x6080] ;  /* 0x00608000d88c783b */ /* 0x000ea20000004200 */
[----:B------:R-:W-:Y:S01]  /*17bf0*/  MUFU.EX2 R191, R191 ;  /* 0x000000bf00bf7308 */ /* 0x000fe20000000800 */
[--C-:B------:R-:W-:Y:S02]  /*17c00*/  FFMA.FTZ R183, R183, c[0x0][0x2d0], -R182.reuse ;  /* 0x0000b400b7b77a23 */ /* 0x100fe400000108b6 */
[----:B------:R-:W-:Y:S02]  /*17c10*/  FFMA.FTZ R182, R157, c[0x0][0x2d0], -R182 ;  /* 0x0000b4009db67a23 */ /* 0x000fe400000108b6 */
[----:B------:R-:W-:Y:S01]  /*17c20*/  FFMA.FTZ R181, R3, R238, R181 ;  /* 0x000000ee03b57223 */ /* 0x000fe200000100b5 */
[C---:B-1----:R-:W-:Y:S01]  /*17c30*/  HMMA.16816.F32 R4, R132.reuse, R136, R4 ;  /* 0x000000888404723c */ /* 0x042fe20000001804 */
[----:B------:R-:W1:Y:S03]  /*17c40*/  LDSM.16.MT88.4 R160, [R214+0x6080] ;  /* 0x00608000d6a0783b */ /* 0x000e660000004200 */
[----:B------:R-:W3:Y:S01]  /*17c50*/  MUFU.EX2 R250, R250 ;  /* 0x000000fa00fa7308 */ /* 0x000ee20000000800 */
[----:B------:R-:W-:Y:S02]  /*17c60*/  FFMA.FTZ R177, R2, R237, R177 ;  /* 0x000000ed02b17223 */ /* 0x000fe400000100b1 */
[----:B------:R-:W-:Y:S01]  /*17c70*/  FADD.FTZ R180, R180, R181 ;  /* 0x000000b5b4b47221 */ /* 0x000fe20000010000 */
[C---:B------:R-:W-:Y:S01]  /*17c80*/  HMMA.16816.F32 R8, R132.reuse, R138, R8 ;  /* 0x0000008a8408723c */ /* 0x040fe20000001808 */
[----:B------:R-:W5:Y:S03]  /*17c90*/  LDSM.16.MT88.4 R136, [R214+0x7880] ;  /* 0x00788000d688783b */ /* 0x000f660000004200 */
[----:B------:R-:W-:Y:S02]  /*17ca0*/  FADD.FTZ R176, R176, R177 ;  /* 0x000000b1b0b07221 */ /* 0x000fe40000010000 */
[----:B------:R-:W-:Y:S01]  /*17cb0*/  MUFU.EX2 R183, R183 ;  /* 0x000000b700b77308 */ /* 0x000fe20000000800 */
[----:B------:R-:W-:Y:S01]  /*17cc0*/  FADD.FTZ R3, R179, R180 ;  /* 0x000000b4b3037221 */ /* 0x000fe20000010000 */
[C---:B------:R-:W-:Y:S04]  /*17cd0*/  HMMA.16816.F32 R12, R132.reuse, R144, R12 ;  /* 0x00000090840c723c */ /* 0x040fe8000000180c */
[----:B------:R-:W-:Y:S04]  /*17ce0*/  FADD.FTZ R3, R178, R3 ;  /* 0x00000003b2037221 */ /* 0x000fe80000010000 */
[C---:B------:R-:W-:Y:S01]  /*17cf0*/  HMMA.16816.F32 R16, R132.reuse, R146, R16 ;  /* 0x000000928410723c */ /* 0x040fe20000001810 */
[----:B------:R-:W1:Y:S01]  /*17d00*/  LDSM.16.MT88.4 R144, [R213+0x7880] ;  /* 0x00788000d590783b */ /* 0x000e620000004200 */
[----:B------:R-:W1:Y:S02]  /*17d10*/  MUFU.EX2 R182, R182 ;  /* 0x000000b600b67308 */ /* 0x000e640000000800 */
[----:B------:R-:W-:Y:S01]  /*17d20*/  FADD.FTZ R2, R186, R3 ;  /* 0x00000003ba027221 */ /* 0x000fe20000010000 */
[----:B------:R-:W-:Y:S03]  /*17d30*/  MOV R3, R0 ;  /* 0x0000000000037202 */ /* 0x000fe60000000f00 */
[C---:B------:R-:W-:Y:S04]  /*17d40*/  HMMA.16816.F32 R20, R132.reuse, R148, R20 ;  /* 0x000000948414723c */ /* 0x040fe80000001814 */
[----:B------:R-:W-:Y:S04]  /*17d50*/  FADD.FTZ R2, R247, R2 ;  /* 0x00000002f7027221 */ /* 0x000fe80000010000 */
[C---:B------:R-:W-:Y:S01]  /*17d60*/  HMMA.16816.F32 R24, R132.reuse, R150, R24 ;  /* 0x000000968418723c */ /* 0x040fe20000001818 */
[----:B------:R-:W-:Y:S03]  /*17d70*/  LDSM.16.MT88.4 R148, [R216+0x9080] ;  /* 0x00908000d894783b */ /* 0x000fe60000004200 */
[----:B------:R-:W-:Y:S01]  /*17d80*/  FADD.FTZ R251, R251, R2 ;  /* 0x00000002fbfb7221 */ /* 0x000fe20000010000 */
[-C--:B------:R-:W-:Y:S03]  /*17d90*/  MOV R2, R156.reuse ;  /* 0x0000009c00027202 */ /* 0x080fe60000000f00 */
[C---:B------:R-:W-:Y:S04]  /*17da0*/  HMMA.16816.F32 R28, R132.reuse, R152, R28 ;  /* 0x00000098841c723c */ /* 0x040fe8000000181c */
[----:B------:R-:W-:Y:S04]  /*17db0*/  FADD.FTZ R190, R190, R251 ;  /* 0x000000fbbebe7221 */ /* 0x000fe80000010000 */
[C---:B------:R-:W-:Y:S08]  /*17dc0*/  HMMA.16816.F32 R32, R132.reuse, R154, R32 ;  /* 0x0000009a8420723c */ /* 0x040ff00000001820 */
[C---:B--2---:R-:W-:Y:S08]  /*17dd0*/  HMMA.16816.F32 R36, R132.reuse, R140, R36 ;  /* 0x0000008c8424723c */ /* 0x044ff00000001824 */
[C---:B------:R-:W-:Y:S01]  /*17de0*/  HMMA.16816.F32 R40, R132.reuse, R142, R40 ;  /* 0x0000008e8428723c */ /* 0x040fe20000001828 */
[----:B------:R-:W2:Y:S07]  /*17df0*/  LDSM.16.MT88.4 R140, [R212+0x7880] ;  /* 0x00788000d48c783b */ /* 0x000eae0000004200 */
[C---:B-1----:R-:W-:Y:S07]  /*17e00*/  HMMA.16816.F32 R44, R132.reuse, R160, R44 ;  /* 0x000000a0842c723c */ /* 0x042fee000000182c */
[----:B----4-:R-:W-:Y:S01]  /*17e10*/  F2FP.PACK_AB R160, R248, R195 ;  /* 0x000000c3f8a0723e */ /* 0x010fe200000000ff */
[C---:B------:R-:W-:Y:S04]  /*17e20*/  HMMA.16816.F32 R48, R132.reuse, R162, R48 ;  /* 0x000000a28430723c */ /* 0x040fe80000001830 */
[----:B---3--:R-:W-:Y:S01]  /*17e30*/  F2FP.PACK_AB R161, R250, R191 ;  /* 0x000000bffaa1723e */ /* 0x008fe200000000ff */
[----:B------:R-:W-:Y:S02]  /*17e40*/  FADD.FTZ R195, R195, R190 ;  /* 0x000000bec3c37221 */ /* 0x000fe40000010000 */
[----:B------:R-:W-:Y:S01]  /*17e50*/  F2FP.PACK_AB R162, R184, R187 ;  /* 0x000000bbb8a2723e */ /* 0x000fe200000000ff */
[C---:B------:R-:W-:Y:S04]  /*17e60*/  HMMA.16816.F32 R52, R132.reuse, R164, R52 ;  /* 0x000000a48434723c */ /* 0x040fe80000001834 */
[----:B------:R-:W-:Y:S01]  /*17e70*/  F2FP.PACK_AB R163, R182, R183 ;  /* 0x000000b7b6a3723e */ /* 0x000fe200000000ff */
[----:B------:R-:W-:Y:S03]  /*17e80*/  FADD.FTZ R248, R248, R195 ;  /* 0x000000c3f8f87221 */ /* 0x000fe60000010000 */
[C---:B------:R-:W-:Y:S01]  /*17e90*/  HMMA.16816.F32 R56, R132.reuse, R166, R56 ;  /* 0x000000a68438723c */ /* 0x040fe20000001838 */
[----:B------:R-:W-:Y:S03]  /*17ea0*/  LDSM.16.MT88.4 R164, [R213+0x5080] ;  /* 0x00508000d5a4783b */ /* 0x000fe60000004200 */
[----:B------:R-:W-:Y:S04]  /*17eb0*/  FADD.FTZ R187, R187, R248 ;  /* 0x000000f8bbbb7221 */ /* 0x000fe80000010000 */
[C---:B------:R-:W-:Y:S04]  /*17ec0*/  HMMA.16816.F32 R60, R132.reuse, R168, R60 ;  /* 0x000000a8843c723c */ /* 0x040fe8000000183c */
[----:B------:R-:W-:Y:S04]  /*17ed0*/  FADD.FTZ R238, R184, R187 ;  /* 0x000000bbb8ee7221 */ /* 0x000fe80000010000 */
[C---:B------:R-:W-:Y:S01]  /*17ee0*/  HMMA.16816.F32 R64, R132.reuse, R170, R64 ;  /* 0x000000aa8440723c */ /* 0x040fe20000001840 */
[----:B------:R-:W-:Y:S07]  /*17ef0*/  LDSM.16.MT88.4 R168, [R212+0x5080] ;  /* 0x00508000d4a8783b */ /* 0x000fee0000004200 */
[C---:B------:R-:W-:Y:S08]  /*17f00*/  HMMA.16816.F32 R68, R132.reuse, R172, R68 ;  /* 0x000000ac8444723c */ /* 0x040ff00000001844 */
[C---:B------:R-:W-:Y:S01]  /*17f10*/  HMMA.16816.F32 R72, R132.reuse, R174, R72 ;  /* 0x000000ae8448723c */ /* 0x040fe20000001848 */
[----:B------:R-:W-:Y:S07]  /*17f20*/  LDSM.16.MT88.4 R172, [R212+0x8080] ;  /* 0x00808000d4ac783b */ /* 0x000fee0000004200 */
[C---:B-----5:R-:W-:Y:S08]  /*17f30*/  HMMA.16816.F32 R76, R132.reuse, R136, R76 ;  /* 0x00000088844c723c */ /* 0x060ff0000000184c */
        /* <DEDUP_REMOVED lines=55> */
[C---:B--2---:R-:W-:Y:S07]  /*182b0*/  HMMA.16816.F32 R108, R160.reuse, R4, R108 ;  /* 0x00000004a06c723c */ /* 0x044fee000000186c */
[----:B------:R-:W-:Y:S01]  /*182c0*/  FADD.FTZ R5, R159, R176 ;  /* 0x000000b09f057221 */ /* 0x000fe20000010000 */
[C---:B------:R-:W-:Y:S04]  /*182d0*/  HMMA.16816.F32 R112, R160.reuse, R6, R112 ;  /* 0x00000006a070723c */ /* 0x040fe80000001870 */
[----:B------:R-:W-:Y:S01]  /*182e0*/  MOV R159, R156 ;  /* 0x0000009c009f7202 */ /* 0x000fe20000000f00 */
[----:B------:R-:W-:Y:S03]  /*182f0*/  FADD.FTZ R5, R158, R5 ;  /* 0x000000059e057221 */ /* 0x000fe60000010000 */
[C---:B---3--:R-:W-:Y:S04]  /*18300*/  HMMA.16816.F32 R116, R160.reuse, R8, R116 ;  /* 0x00000008a074723c */ /* 0x048fe80000001874 */
[----:B------:R-:W-:Y:S04]  /*18310*/  FADD.FTZ R188, R188, R5 ;  /* 0x00000005bcbc7221 */ /* 0x000fe80000010000 */
[C---:B------:R-:W-:Y:S04]  /*18320*/  HMMA.16816.F32 R120, R160.reuse, R10, R120 ;  /* 0x0000000aa078723c */ /* 0x040fe80000001878 */
[----:B------:R-:W-:Y:S04]  /*18330*/  FADD.FTZ R249, R249, R188 ;  /* 0x000000bcf9f97221 */ /* 0x000fe80000010000 */
[C---:B-1----:R-:W-:Y:S04]  /*18340*/  HMMA.16816.F32 R124, R160.reuse, R12, R124 ;  /* 0x0000000ca07c723c */ /* 0x042fe8000000187c */
[----:B------:R-:W-:Y:S04]  /*18350*/  FADD.FTZ R249, R192, R249 ;  /* 0x000000f9c0f97221 */ /* 0x000fe80000010000 */
[----:B------:R-:W-:Y:S01]  /*18360*/  FADD.FTZ R194, R194, R249 ;  /* 0x000000f9c2c27221 */ /* 0x000fe20000010000 */
[----:B------:R-:W-:Y:S03]  /*18370*/  HMMA.16816.F32 R128, R160, R14, R128 ;  /* 0x0000000ea080723c */ /* 0x000fe60000001880 */
[----:B------:R-:W-:Y:S04]  /*18380*/  FADD.FTZ R191, R191, R194 ;  /* 0x000000c2bfbf7221 */ /* 0x000fe80000010000 */
[----:B------:R-:W-:Y:S05]  /*18390*/  FADD.FTZ R250, R250, R191 ;  /* 0x000000bffafa7221 */ /* 0x000fea0000010000 */
[----:B------:R-:W-:Y:S04]  /*183a0*/  FADD.FTZ R183, R183, R250 ;  /* 0x000000fab7b77221 */ /* 0x000fe80000010000 */
[----:B------:R-:W-:Y:S01]  /*183b0*/  FADD.FTZ R237, R182, R183 ;  /* 0x000000b7b6ed7221 */ /* 0x000fe20000010000 */
[----:B------:R-:W-:-:S05]  /*183c0*/  @P0 BRA `(.L_x_1738) ;  /* 0xffffcd8000000947 */ /* 0x000fca000383ffff */
.L_x_1733:
[----:B------:R-:W-:-:S13]  /*183d0*/  ISETP.LE.AND P0, PT, RZ, UR13, PT ;  /* 0x0000000dff007c0c */ /* 0x000fda000bf03270 */
[----:B------:R-:W-:Y:S05]  /*183e0*/  @!P0 BRA `(.L_x_1739) ;  /* 0x00002e8000008947 */ /* 0x000fea0003800000 */
[----:B------:R-:W-:Y:S01]  /*183f0*/  IADD3 R239, -R197, 0x30, RZ ;  /* 0x00000030c5ef7810 */ /* 0x000fe20007ffe1ff */
[C---:B------:R-:W-:Y:S01]  /*18400*/  IMAD.SHL.U32 R241, R196.reuse, 0x2, RZ ;  /* 0x00000002c4f17824 */ /* 0x040fe200078e00ff */
[----:B------:R-:W-:Y:S02]  /*18410*/  SHF.L.U64.HI R240, R196, 0x1, R199 ;  /* 0x00000001c4f07819 */ /* 0x000fe400000102c7 */
.L_x_1744:
[----:B------:R-:W-:Y:S01]  /*18420*/  SHF.R.S32.HI R5, RZ, 0x1f, R228 ;  /* 0x0000001fff057819 */ /* 0x000fe200000114e4 */
[C---:B------:R-:W-:Y:S01]  /*18430*/  IMAD.WIDE.U32 R6, R228.reuse, c[0x0][0x208], RZ ;  /* 0x00008200e4067a25 */ /* 0x040fe200078e00ff */
[----:B------:R-:W-:Y:S01]  /*18440*/  SHF.R.S32.HI R3, RZ, 0x1f, R227 ;  /* 0x0000001fff037819 */ /* 0x000fe200000114e3 */
[----:B------:R-:W-:Y:S04]  /*18450*/  DEPBAR.LE SB0, 0x0 ;  /* 0x000080000000791a */ /* 0x000fe80000000000 */
[----:B------:R-:W-:Y:S01]  /*18460*/  BAR.SYNC.DEFER_BLOCKING 0x0 ;  /* 0x0000000000007b1d */ /* 0x000fe20000010000 */
[----:B------:R-:W-:Y:S01]  /*18470*/  IMAD R5, R5, c[0x0][0x208], RZ ;  /* 0x0000820005057a24 */ /* 0x000fe200078e02ff */
[----:B------:R-:W-:Y:S01]  /*18480*/  ISETP.GE.AND P1, PT, R229, c[0x0][0x1d4], PT ;  /* 0x00007500e5007a0c */ /* 0x000fe20003f26270 */
[----:B------:R-:W-:Y:S01]  /*18490*/  IMAD R3, R3, c[0x0][0x218], RZ ;  /* 0x0000860003037a24 */ /* 0x000fe200078e02ff */
[----:B------:R-:W-:Y:S01]  /*184a0*/  SHF.L.U64.HI R245, R235, 0x1, R236 ;  /* 0x00000001ebf57819 */ /* 0x000fe200000102ec */
[----:B------:R-:W-:Y:S01]  /*184b0*/  IMAD R5, R228, c[0x0][0x20c], R5 ;  /* 0x00008300e4057a24 */ /* 0x000fe200078e0205 */
[----:B------:R-:W-:Y:S01]  /*184c0*/  SHF.L.U64.HI R243, R234, 0x1, R233 ;  /* 0x00000001eaf37819 */ /* 0x000fe200000102e9 */
[----:B------:R-:W-:Y:S01]  /*184d0*/  IMAD R3, R227, c[0x0][0x21c], R3 ;  /* 0x00008700e3037a24 */ /* 0x000fe200078e0203 */
[----:B------:R-:W-:Y:S01]  /*184e0*/  SHF.L.U64.HI R156, R232, 0x1, R231 ;  /* 0x00000001e89c7819 */ /* 0x000fe200000102e7 */
[----:B------:R-:W-:Y:S02]  /*184f0*/  IMAD.IADD R7, R7, 0x1, R5 ;  /* 0x0000000107077824 */ /* 0x000fe400078e0205 */
[----:B------:R-:W-:Y:S02]  /*18500*/  IMAD.SHL.U32 R244, R235, 0x2, RZ ;  /* 0x00000002ebf47824 */ /* 0x000fe400078e00ff */
[----:B------:R-:W-:Y:S04]  /*18510*/  IMAD.WIDE.U32 R6, R227, c[0x0][0x218], R6 ;  /* 0x00008600e3067a25 */ /* 0x000fe800078e0006 */
[----:B------:R-:W-:Y:S01]  /*18520*/  IMAD.SHL.U32 R242, R234, 0x2, RZ ;  /* 0x00000002eaf27824 */ /* 0x000fe200078e00ff */
[----:B------:R-:W-:Y:S04]  /*18530*/  IADD3 R2, P0, R6, UR28, RZ ;  /* 0x0000001c06027c10 */ /* 0x000fe8000ff1e0ff */
[----:B------:R-:W-:Y:S01]  /*18540*/  IADD3.X R3, R7, UR12, R3, P0, !PT ;  /* 0x0000000c07037c10 */ /* 0x000fe200087fe403 */
[----:B------:R-:W-:Y:S01]  /*18550*/  LDSM.16.M88.4 R24, [R222] ;  /* 0x00000000de18783b */ /* 0x000fe20000000200 */
[C---:B------:R-:W-:Y:S01]  /*18560*/  LEA R4, P0, R2.reuse, c[0x0][0x1f8], 0x1 ;  /* 0x00007e0002047a11 */ /* 0x040fe200078008ff */
[----:B------:R-:W-:Y:S02]  /*18570*/  BSSY B0, `(.L_x_1740) ;  /* 0x0000031000007945 */ /* 0x000fe40003800000 */
[----:B------:R-:W-:Y:S01]  /*18580*/  LDSM.16.M88.4 R8, [R221+0xa080] ;  /* 0x00a08000dd08783b */ /* 0x000fe20000000200 */
[----:B------:R-:W-:Y:S01]  /*18590*/  LEA.HI.X R15, R2, c[0x0][0x1fc], R3, 0x1, P0 ;  /* 0x00007f00020f7a11 */ /* 0x000fe200000f0c03 */
[----:B------:R-:W-:Y:S02]  /*185a0*/  IMAD.SHL.U32 R2, R232, 0x2, RZ ;  /* 0x00000002e8027824 */ /* 0x000fe400078e00ff */
[----:B------:R-:W1:Y:S04]  /*185b0*/  SHFL.IDX PT, R7, R4, RZ, 0x181f ;  /* 0x00181fff04077589 */ /* 0x000e6800000e0000 */
[----:B------:R-:W-:Y:S04]  /*185c0*/  LDSM.16.M88.4 R16, [R221+0xa880] ;  /* 0x00a88000dd10783b */ /* 0x000fe80000000200 */
[----:B------:R-:W2:Y:S04]  /*185d0*/  SHFL.IDX PT, R3, R15, RZ, 0x181f ;  /* 0x00181fff0f037589 */ /* 0x000ea800000e0000 */
[----:B------:R3:W4:Y:S04]  /*185e0*/  LDSM.16.M88.4 R160, [R221+0xb080] ;  /* 0x00b08000dda0783b */ /* 0x0007280000000200 */
[----:B------:R3:W3:Y:S04]  /*185f0*/  LDSM.16.M88.4 R164, [R220] ;  /* 0x00000000dca4783b */ /* 0x0006e80000000200 */
[----:B------:R3:W3:Y:S04]  /*18600*/  LDSM.16.M88.4 R168, [R219] ;  /* 0x00000000dba8783b */ /* 0x0006e80000000200 */
[----:B------:R3:W3:Y:S04]  /*18610*/  LDSM.16.M88.4 R172, [R211] ;  /* 0x00000000d3ac783b */ /* 0x0006e80000000200 */
[----:B------:R3:W3:Y:S01]  /*18620*/  LDSM.16.M88.4 R176, [R210] ;  /* 0x00000000d2b0783b */ /* 0x0006e20000000200 */
[----:B-1----:R-:W-:Y:S05]  /*18630*/  IADD3 R22, P0, R7, R241, RZ ;  /* 0x000000f107167210 */ /* 0x002fea0007f1e0ff */
[----:B--2---:R-:W-:Y:S01]  /*18640*/  IMAD.X R23, R3, 0x1, R240, P0 ;  /* 0x0000000103177824 */ /* 0x004fe200000e06f0 */
        /* <DEDUP_REMOVED lines=9> */
[----:B------:R-:W-:Y:S02]  /*186e0*/  IADD3 R6, P0, R7, R2, RZ ;  /* 0x0000000207067210 */ /* 0x000fe40007f1e0ff */
[----:B------:R-:W-:Y:S02]  /*186f0*/  ISETP.GT.AND P1, PT, R223, 0x7f, PT ;  /* 0x0000007fdf00780c */ /* 0x000fe40003f24270 */
[----:B------:R1:W-:Y:S01]  /*18700*/  LDGSTS.E.BYPASS.LTC128B.128 [R230+0x7080], [R12.64], !P5 ;  /* 0x070800000ce67fae */ /* 0x0003e2000e901d5a */
[----:B------:R-:W-:Y:S02]  /*18710*/  IMAD.X R7, R3, 0x1, R156, P0 ;  /* 0x0000000103077824 */ /* 0x000fe400000e069c */
[----:B------:R-:W-:Y:S03]  /*18720*/  IMAD.MOV.U32 R3, RZ, RZ, R0 ;  /* 0x000000ffff037224 */ /* 0x000fe600078e0000 */
[----:B------:R1:W-:Y:S05]  /*18730*/  LDGSTS.E.BYPASS.LTC128B.128 [R230+0x8880], [R6.64], !P4 ;  /* 0x0888000006e67fae */ /* 0x0003ea000e101d5a */
[----:B------:R-:W-:-:S05]  /*18740*/  @P1 BRA `(.L_x_1741) ;  /* 0x0000013000001947 */ /* 0x000fca0003800000 */
[----:B----4-:R-:W-:-:S05]  /*18750*/  BRA.DIV ~URZ, `(.L_x_1742) ;  /* 0x000060e27f007947 */ /* 0x010fca000b800000 */
[----:B------:R2:W4:Y:S04]  /*18760*/  SHFL.IDX PT, R5, R15, 0x1, 0x181f ;  /* 0x00381f000f057f89 */ /* 0x00052800000e0000 */
[----:B-1----:R2:W1:Y:S02]  /*18770*/  SHFL.IDX PT, R13, R4, 0x1, 0x181f ;  /* 0x00381f00040d7f89 */ /* 0x00246400000e0000 */
.L_x_1764:
[----:B-1----:R-:W-:Y:S02]  /*18780*/  IADD3 R20, P0, R13, R241, RZ ;  /* 0x000000f10d147210 */ /* 0x002fe40007f1e0ff */
[----:B------:R-:W-:Y:S03]  /*18790*/  ISETP.GE.AND P1, PT, R229, c[0x0][0x1d4], PT ;  /* 0x00007500e5007a0c */ /* 0x000fe60003f26270 */
[----:B----4-:R-:W-:Y:S01]  /*187a0*/  IMAD.X R21, R5, 0x1, R240, P0 ;  /* 0x0000000105157824 */ /* 0x010fe200000e06f0 */
[----:B------:R-:W-:Y:S04]  /*187b0*/  IADD3 R14, P0, R13, R244, RZ ;  /* 0x000000f40d0e7210 */ /* 0x000fe80007f1e0ff */
[----:B------:R-:W-:Y:S01]  /*187c0*/  @!PT LDS RZ, [RZ] ;  /* 0x00000000fffff984 */ /* 0x000fe20000000800 */
[----:B------:R-:W-:Y:S01]  /*187d0*/  @!PT LDS RZ, [RZ] ;  /* 0x00000000fffff984 */ /* 0x000fe20000000800 */
[----:B------:R-:W-:Y:S01]  /*187e0*/  @!PT LDS RZ, [RZ] ;  /* 0x00000000fffff984 */ /* 0x000fe20000000800 */
[----:B------:R1:W-:Y:S01]  /*187f0*/  LDGSTS.E.BYPASS.LTC128B.128 [R230+0x5080], [R20.64], !P6 ;  /* 0x0508000014e67fae */ /* 0x0003e2000f101d5a */
[----:B--2---:R-:W-:Y:S01]  /*18800*/  IMAD.X R15, R5, 0x1, R245, P0 ;  /* 0x00000001050f7824 */ /* 0x004fe200000e06f5 */
[----:B------:R-:W-:Y:S04]  /*18810*/  IADD3 R6, P0, R13, R242, RZ ;  /* 0x000000f20d067210 */ /* 0x000fe80007f1e0ff */
[----:B------:R1:W-:Y:S01]  /*18820*/  LDGSTS.E.BYPASS.LTC128B.128 [R230+0x6880], [R14.64], !P1 ;  /* 0x068800000ee67fae */ /* 0x0003e2000c901d5a */
[----:B------:R-:W-:Y:S01]  /*18830*/  IMAD.X R7, R5, 0x1, R243, P0 ;  /* 0x0000000105077824 */ /* 0x000fe200000e06f3 */
[----:B------:R-:W-:Y:S04]  /*18840*/  IADD3 R4, P0, R13, R2, RZ ;  /* 0x000000020d047210 */ /* 0x000fe80007f1e0ff */
[----:B------:R1:W-:Y:S01]  /*18850*/  LDGSTS.E.BYPASS.LTC128B.128 [R230+0x8080], [R6.64], !P5 ;  /* 0x0808000006e67fae */ /* 0x0003e2000e901d5a */
[----:B------:R-:W-:Y:S05]  /*18860*/  IMAD.X R5, R5, 0x1, R156, P0 ;  /* 0x0000000105057824 */ /* 0x000fea00000e069c */
[----:B------:R1:W-:Y:S03]  /*18870*/  LDGSTS.E.BYPASS.LTC128B.128 [R230+0x9880], [R4.64], !P4 ;  /* 0x0988000004e67fae */ /* 0x0003e6000e101d5a */
.L_x_1741:
[----:B----4-:R-:W-:Y:S05]  /*18880*/  BSYNC B0 ;  /* 0x0000000000007941 */ /* 0x010fea0003800000 */
.L_x_1740:
[----:B------:R-:W0:Y:S01]  /*18890*/  LDGDEPBAR ;  /* 0x00000000000079af */ /* 0x000e220000000000 */
[----:B------:R-:W-:Y:S01]  /*188a0*/  WARPSYNC 0xffffffff ;  /* 0xffffffff00007948 */ /* 0x000fe20003800000 */
[C---:B-1----:R-:W-:Y:S01]  /*188b0*/  HMMA.16816.F32 R4, R24.reuse, R8, RZ ;  /* 0x000000081804723c */ /* 0x042fe200000018ff */
[----:B------:R-:W-:Y:S04]  /*188c0*/  UISETP.GE.AND UP0, UPT, UR13, 0x1, UPT ;  /* 0x000000010d00788c */ /* 0x000fe8000bf06270 */
[----:B------:R-:W-:Y:S02]  /*188d0*/  LDSM.16.M88.4 R180, [R218] ;  /* 0x00000000dab4783b */ /* 0x000fe40000000200 */
[----:B------:R-:W-:Y:S01]  /*188e0*/  PLOP3.LUT P0, PT, PT, PT, UP0, 0x40, 0x0 ;  /* 0x000000000000781c */ /* 0x000fe20003f0e808 */
[C---:B------:R-:W-:Y:S04]  /*188f0*/  HMMA.16816.F32 R8, R24.reuse, R10, RZ ;  /* 0x0000000a1808723c */ /* 0x040fe800000018ff */
[----:B------:R-:W1:Y:S04]  /*18900*/  LDSM.16.M88.4 R184, [R215+0xa080] ;  /* 0x00a08000d7b8783b */ /* 0x000e680000000200 */
[C---:B------:R-:W-:Y:S03]  /*18910*/  HMMA.16816.F32 R12, R24.reuse, R16, RZ ;  /* 0x00000010180c723c */ /* 0x040fe600000018ff */
[----:B------:R-:W-:Y:S05]  /*18920*/  LDSM.16.M88.4 R188, [R215+0xb080] ;  /* 0x00b08000d7bc783b */ /* 0x000fea0000000200 */
[C---:B------:R-:W-:Y:S02]  /*18930*/  HMMA.16816.F32 R16, R24.reuse, R18, RZ ;  /* 0x000000121810723c */ /* 0x040fe400000018ff */
[----:B------:R-:W-:Y:S06]  /*18940*/  LDSM.16.M88.4 R192, [R217] ;  /* 0x00000000d9c0783b */ /* 0x000fec0000000200 */
[C---:B------:R-:W-:Y:S01]  /*18950*/  HMMA.16816.F32 R20, R24.reuse, R160, RZ ;  /* 0x000000a01814723c */ /* 0x040fe200000018ff */
[----:B------:R-:W-:Y:S07]  /*18960*/  LDSM.16.M88.4 R196, [R209] ;  /* 0x00000000d1c4783b */ /* 0x000fee0000000200 */
[----:B------:R-:W-:Y:S01]  /*18970*/  HMMA.16816.F32 R24, R24, R162, RZ ;  /* 0x000000a21818723c */ /* 0x000fe200000018ff */
        /* <DEDUP_REMOVED lines=13> */
[----:B------:R-:W-:Y:S07]  /*18a50*/  LDSM.16.M88.4 R184, [R220+0x4000] ;  /* 0x00400000dcb8783b */ /* 0x000fee0000000200 */
[C---:B--2---:R-:W-:Y:S08]  /*18a60*/  HMMA.16816.F32 R12, R180.reuse, R160, R12 ;  /* 0x000000a0b40c723c */ /* 0x044ff0000000180c */
[C---:B------:R-:W-:Y:S01]  /*18a70*/  HMMA.16816.F32 R16, R180.reuse, R162, R16 ;  /* 0x000000a2b410723c */ /* 0x040fe20000001810 */
[----:B------:R-:W2:Y:S07]  /*18a80*/  LDSM.16.M88.4 R160, [R221+0xc080] ;  /* 0x00c08000dda0783b */ /* 0x000eae0000000200 */
[C---:B------:R-:W-:Y:S08]  /*18a90*/  HMMA.16816.F32 R20, R180.reuse, R188, R20 ;  /* 0x000000bcb414723c */ /* 0x040ff00000001814 */
[----:B------:R-:W-:Y:S01]  /*18aa0*/  HMMA.16816.F32 R24, R180, R190, R24 ;  /* 0x000000beb418723c */ /* 0x000fe20000001818 */
[----:B------:R-:W4:Y:S07]  /*18ab0*/  LDSM.16.M88.4 R180, [R221+0xc880] ;  /* 0x00c88000ddb4783b */ /* 0x000f2e0000000200 */
[C---:B------:R-:W-:Y:S01]  /*18ac0*/  HMMA.16816.F32 R4, R192.reuse, R196, R4 ;  /* 0x000000c4c004723c */ /* 0x040fe20000001804 */
[----:B------:R-:W5:Y:S07]  /*18ad0*/  LDSM.16.M88.4 R188, [R208] ;  /* 0x00000000d0bc783b */ /* 0x000f6e0000000200 */
        /* <DEDUP_REMOVED lines=98> */
[----:B------:R-:W1:Y:S01]  /*19100*/  LDSM.16.M88.4 R192, [R217+0xc000] ;  /* 0x00c00000d9c0783b */ /* 0x000e620000000200 */
[C---:B-----5:R-:W-:Y:S08]  /*19110*/  HMMA.16816.F32 R4, R176.reuse, R180, R4 ;  /* 0x000000b4b004723c */ /* 0x060ff00000001804 */
[C---:B------:R-:W-:Y:S08]  /*19120*/  HMMA.16816.F32 R8, R176.reuse, R182, R8 ;  /* 0x000000b6b008723c */ /* 0x040ff00000001808 */
[C---:B---3--:R-:W-:Y:S08]  /*19130*/  HMMA.16816.F32 R12, R176.reuse, R164, R12 ;  /* 0x000000a4b00c723c */ /* 0x048ff0000000180c */
[C---:B------:R-:W-:Y:S08]  /*19140*/  HMMA.16816.F32 R16, R176.reuse, R166, R16 ;  /* 0x000000a6b010723c */ /* 0x040ff00000001810 */
[C---:B------:R-:W-:Y:S08]  /*19150*/  HMMA.16816.F32 R20, R176.reuse, R168, R20 ;  /* 0x000000a8b014723c */ /* 0x040ff00000001814 */
[----:B------:R-:W-:Y:S08]  /*19160*/  HMMA.16816.F32 R24, R176, R170, R24 ;  /* 0x000000aab018723c */ /* 0x000ff00000001818 */
[C---:B-1----:R-:W-:Y:S08]  /*19170*/  HMMA.16816.F32 R4, R184.reuse, R188, R4 ;  /* 0x000000bcb804723c */ /* 0x042ff00000001804 */
[C---:B------:R-:W-:Y:S08]  /*19180*/  HMMA.16816.F32 R8, R184.reuse, R190, R8 ;  /* 0x000000beb808723c */ /* 0x040ff00000001808 */
[C---:B--2---:R-:W-:Y:S08]  /*19190*/  HMMA.16816.F32 R12, R184.reuse, R160, R12 ;  /* 0x000000a0b80c723c */ /* 0x044ff0000000180c */
[C---:B------:R-:W-:Y:S01]  /*191a0*/  HMMA.16816.F32 R16, R184.reuse, R162, R16 ;  /* 0x000000a2b810723c */ /* 0x040fe20000001810 */
[----:B------:R-:W1:Y:S07]  /*191b0*/  LDSM.16.M88.4 R160, [R209+0x5000] ;  /* 0x00500000d1a0783b */ /* 0x000e6e0000000200 */
[C---:B----4-:R-:W-:Y:S08]  /*191c0*/  HMMA.16816.F32 R20, R184.reuse, R172, R20 ;  /* 0x000000acb814723c */ /* 0x050ff00000001814 */
[----:B------:R-:W-:Y:S08]  /*191d0*/  HMMA.16816.F32 R24, R184, R174, R24 ;  /* 0x000000aeb818723c */ /* 0x000ff00000001818 */
[C---:B------:R-:W-:Y:S08]  /*191e0*/  HMMA.16816.F32 R4, R192.reuse, R196, R4 ;  /* 0x000000c4c004723c */ /* 0x040ff00000001804 */
[C---:B------:R-:W-:Y:S08]  /*191f0*/  HMMA.16816.F32 R8, R192.reuse, R198, R8 ;  /* 0x000000c6c008723c */ /* 0x040ff00000001808 */
[C---:B-1----:R-:W-:Y:S08]  /*19200*/  HMMA.16816.F32 R12, R192.reuse, R160, R12 ;  /* 0x000000a0c00c723c */ /* 0x042ff0000000180c */
[----:B------:R-:W-:Y:S01]  /*19210*/  FMUL.FTZ R175, R4, c[0x0][0x320] ;  /* 0x0000c80004af7a20 */ /* 0x000fe20000410000 */
[C---:B------:R-:W-:Y:S03]  /*19220*/  HMMA.16816.F32 R16, R192.reuse, R162, R16 ;  /* 0x000000a2c010723c */ /* 0x040fe60000001810 */
[----:B------:R-:W-:Y:S02]  /*19230*/  FMUL.FTZ R173, R5, c[0x0][0x320] ;  /* 0x0000c80005ad7a20 */ /* 0x000fe40000410000 */
[----:B------:R-:W1:Y:S01]  /*19240*/  MUFU.TANH R175, R175 ;  /* 0x000000af00af7308 */ /* 0x000e620000002400 */
[----:B------:R-:W-:Y:S02]  /*19250*/  FMUL.FTZ R174, R6, c[0x0][0x320] ;  /* 0x0000c80006ae7a20 */ /* 0x000fe40000410000 */
[----:B------:R-:W-:Y:S02]  /*19260*/  FMUL.FTZ R172, R7, c[0x0][0x320] ;  /* 0x0000c80007ac7a20 */ /* 0x000fe40000410000 */
[----:B------:R-:W2:Y:S01]  /*19270*/  LDSM.16.M88.4 R4, [R209+0x5800] ;  /* 0x00580000d104783b */ /* 0x000ea20000000200 */
[----:B------:R-:W-:Y:S04]  /*19280*/  DEPBAR.LE SB0, 0x0 ;  /* 0x000080000000791a */ /* 0x000fe80000000000 */
[----:B------:R-:W3:Y:S01]  /*19290*/  MUFU.TANH R173, R173 ;  /* 0x000000ad00ad7308 */ /* 0x000ee20000002400 */
[----:B------:R-:W-:Y:S01]  /*192a0*/  FMUL.FTZ R177, R8, c[0x0][0x320] ;  /* 0x0000c80008b17a20 */ /* 0x000fe20000410000 */
[----:B------:R-:W-:Y:S01]  /*192b0*/  BAR.SYNC.DEFER_BLOCKING 0x0 ;  /* 0x0000000000007b1d */ /* 0x000fe20000010000 */
        /* <DEDUP_REMOVED lines=13> */
[----:B------:R-:W1:Y:S01]  /*19390*/  MUFU.TANH R177, R177 ;  /* 0x000000b100b17308 */ /* 0x000e620000002400 */
[C---:B--2---:R-:W-:Y:S09]  /*193a0*/  HMMA.16816.F32 R20, R192.reuse, R4, R20 ;  /* 0x00000004c014723c */ /* 0x044ff20000001814 */
[----:B------:R-:W2:Y:S01]  /*193b0*/  MUFU.TANH R9, R9 ;  /* 0x0000000900097308 */ /* 0x000ea20000002400 */
        /* <DEDUP_REMOVED lines=28> */
[----:B--234-:R-:W-:Y:S01]  /*19580*/  UIMAD UR4, UR13, 0x30, UR19 ;  /* 0x000000300d0478a4 */ /* 0x01cfe2000f8e0213 */
[----:B------:R-:W-:Y:S01]  /*19590*/  ISETP.NE.AND P1, PT, R224, 0x1, PT ;  /* 0x00000001e000780c */ /* 0x000fe20003f25270 */
[----:B------:R-:W-:Y:S04]  /*195a0*/  IMAD.MOV.U32 R227, RZ, RZ, RZ ;  /* 0x000000ffffe37224 */ /* 0x000fe800078e00ff */
[----:B------:R-:W-:Y:S05]  /*195b0*/  IMAD.U32 R228, RZ, RZ, UR4 ;  /* 0x00000004ffe47e24 */ /* 0x000fea000f8e00ff */
[----:B------:R-:W-:Y:S05]  /*195c0*/  IADD3 R228, R228, -0x30, R225 ;  /* 0xffffffd0e4e47810 */ /* 0x000fea0007ffe0e1 */
[----:B------:R-:W-:Y:S04]  /*195d0*/  @P1 IMAD.HI.U32 R5, R228, c[0x0][0x2bc], RZ ;  /* 0x0000af00e4051a27 */ /* 0x000fe800078e00ff */
[----:B------:R-:W-:Y:S01]  /*195e0*/  IMAD.MOV.U32 R4, RZ, RZ, R228 ;  /* 0x000000ffff047224 */ /* 0x000fe200078e00e4 */
[----:B------:R-:W-:Y:S02]  /*195f0*/  @P1 SHF.R.U32.HI R4, RZ, c[0x0][0x2c0], R5 ;  /* 0x0000b000ff041a19 */ /* 0x000fe40000011605 */
[----:B------:R-:W-:Y:S02]  /*19600*/  ISETP.GE.AND P1, PT, R239, 0x1, PT ;  /* 0x00000001ef00780c */ /* 0x000fe40003f26270 */
[C---:B------:R-:W-:Y:S04]  /*19610*/  @!P3 IADD3 R12, P0, R4.reuse, UR8, RZ ;  /* 0x00000008040cbc10 */ /* 0x040fe8000ff1e0ff */
[----:B------:R-:W-:Y:S02]  /*19620*/  @!P3 LEA.HI.X.SX32 R5, R4, UR7, 0x1, P0 ;  /* 0x000000070405bc11 */ /* 0x000fe400080f0eff */
[C---:B------:R-:W-:Y:S04]  /*19630*/  @!P3 LEA R6, P0, R12.reuse, c[0x0][0x2a0], 0x2 ;  /* 0x0000a8000c06ba11 */ /* 0x040fe800078010ff */
[----:B------:R-:W-:Y:S01]  /*19640*/  @!P3 LEA.HI.X R7, R12, c[0x0][0x2a4], R5, 0x2, P0 ;  /* 0x0000a9000c07ba11 */ /* 0x000fe200000f1405 */
[----:B------:R-:W-:Y:S04]  /*19650*/  IMAD.MOV R5, RZ, RZ, -R4 ;  /* 0x000000ffff057224 */ /* 0x000fe800078e0a04 */
[----:B------:R-:W2:Y:S01]  /*19660*/  @!P3 LDG.E R227, [R6.64] ;  /* 0x0000001a06e3b981 */ /* 0x000ea2000c1e1900 */
[----:B------:R-:W-:Y:S04]  /*19670*/  IMAD R228, R5, c[0x0][0x2b8], R228 ;  /* 0x0000ae0005e47a24 */ /* 0x000fe800078e02e4 */
[C---:B-1----:R-:W-:Y:S01]  /*19680*/  IMAD.WIDE.U32 R12, R228.reuse, c[0x0][0x1e0], RZ ;  /* 0x00007800e40c7a25 */ /* 0x042fe200078e00ff */
        /* <DEDUP_REMOVED lines=13> */
[----:B------:R-:W2:Y:S04]  /*19760*/  SHFL.IDX PT, R6, R4, RZ, 0x181f ;  /* 0x00181fff04067589 */ /* 0x000ea800000e0000 */
[----:B------:R-:W3:Y:S04]  /*19770*/  SHFL.IDX PT, R5, R5, 0x1, 0x181f ;  /* 0x00381f0005057f89 */ /* 0x000ee800000e0000 */
[----:B------:R-:W4:Y:S01]  /*19780*/  SHFL.IDX PT, R4, R4, 0x1, 0x181f ;  /* 0x00381f0004047f89 */ /* 0x000f2200000e0000 */
[CC--:B-1----:R-:W-:Y:S05]  /*19790*/  @P1 IADD3 R16, P0, R7.reuse, R241.reuse, RZ ;  /* 0x000000f107101210 */ /* 0x0c2fea0007f1e0ff */
[C---:B--2---:R-:W-:Y:S01]  /*197a0*/  @P1 IMAD.X R17, R6.reuse, 0x1, R240, P0 ;  /* 0x0000000106111824 */ /* 0x044fe200000e06f0 */
[C---:B------:R-:W-:Y:S04]  /*197b0*/  @P1 IADD3 R14, P0, R7.reuse, R244, RZ ;  /* 0x000000f4070e1210 */ /* 0x040fe80007f1e0ff */
[----:B------:R1:W-:Y:S01]  /*197c0*/  @P1 LDGSTS.E.BYPASS.LTC128B.128 [R230+0xa080], [R16.64], !P6 ;  /* 0x0a08000010e61fae */ /* 0x0003e2000f101d5a */
[C---:B------:R-:W-:Y:S01]  /*197d0*/  @P1 IMAD.X R15, R6.reuse, 0x1, R245, P0 ;  /* 0x00000001060f1824 */ /* 0x040fe200000e06f5 */
[C---:B------:R-:W-:Y:S05]  /*197e0*/  @P1 IADD3 R12, P0, R7.reuse, R242, RZ ;  /* 0x000000f2070c1210 */ /* 0x040fea0007f1e0ff */
[C---:B------:R-:W-:Y:S01]  /*197f0*/  @P1 IMAD.X R13, R6.reuse, 0x1, R243, P0 ;  /* 0x00000001060d1824 */ /* 0x040fe200000e06f3 */
[----:B------:R-:W-:Y:S05]  /*19800*/  @P1 IADD3 R18, P0, R7, R2, RZ ;  /* 0x0000000207121210 */ /* 0x000fea0007f1e0ff */
[--C-:B------:R-:W-:Y:S01]  /*19810*/  @P1 IMAD.X R19, R6, 0x1, R156.reuse, P0 ;  /* 0x0000000106131824 */ /* 0x100fe200000e069c */
[----:B------:R-:W-:Y:S11]  /*19820*/  ISETP.GE.AND P0, PT, R239, 0x21, PT ;  /* 0x00000021ef00780c */ /* 0x000ff60003f06270 */
[----:B------:R-:W-:Y:S02]  /*19830*/  @!UPT UIADD3 URZ, URZ, URZ, URZ ;  /* 0x0000003f3f3ff290 */ /* 0x000fe4000fffe03f */
[C---:B---3--:R-:W-:Y:S05]  /*19840*/  @P0 IADD3 R244, P2, R5.reuse, R244, RZ ;  /* 0x000000f405f40210 */ /* 0x048fea0007f5e0ff */
[C---:B----4-:R-:W-:Y:S01]  /*19850*/  @P0 IMAD.X R245, R4.reuse, 0x1, R245, P2 ;  /* 0x0000000104f50824 */ /* 0x050fe200010e06f5 */
        /* <DEDUP_REMOVED lines=15> */
.L_x_1743:
[----:B-1234-:R-:W-:Y:S01]  /*19950*/  FMNMX.FTZ R2, R175, R0, !PT ;  /* 0x00000000af027209 */ /* 0x01efe20007810000 */
[----:B------:R-:W-:Y:S01]  /*19960*/  LDSM.16.MT88.4 R20, [R214+0x4080] ;  /* 0x00408000d614783b */ /* 0x000fe20000004200 */
[----:B------:R-:W-:Y:S01]  /*19970*/  FMNMX.FTZ R7, R174, R159, !PT ;  /* 0x0000009fae077209 */ /* 0x000fe20007810000 */
[----:B------:R-:W-:Y:S01]  /*19980*/  UIADD3 UR4, UR13, -0x1, URZ ;  /* 0xffffffff0d047890 */ /* 0x000fe2000fffe03f */
        /* <DEDUP_REMOVED lines=24> */
[----:B------:R-:W-:Y:S01]  /*19b10*/  ISETP.LT.AND P0, PT, RZ, UR13, PT ;  /* 0x0000000dff007c0c */ /* 0x000fe2000bf01270 */
[----:B------:R-:W-:Y:S01]  /*19b20*/  SHFL.BFLY PT, R11, R12, 0x2, 0x1f ;  /* 0x0c401f000c0b7f89 */ /* 0x000fe200000e0000 */
[----:B------:R-:W-:Y:S07]  /*19b30*/  UMOV UR13, UR4 ;  /* 0x00000004000d7c82 */ /* 0x000fee0008000000 */
[----:B------:R-:W1:Y:S02]  /*19b40*/  SHFL.BFLY PT, R7, R4, 0x2, 0x1f ;  /* 0x0c401f0004077f89 */ /* 0x000e6400000e0000 */
[----:B-1----:R-:W-:Y:S02]  /*19b50*/  FMNMX.FTZ R5, R4, R7, !PT ;  /* 0x0000000704057209 */ /* 0x002fe40007810000 */
[----:B------:R-:W-:Y:S04]  /*19b60*/  FMNMX.FTZ R6, R12, R11, !PT ;  /* 0x0000000b0c067209 */ /* 0x000fe80007810000 */
[----:B------:R-:W-:Y:S08]  /*19b70*/  LDSM.16.MT88.4 R12, [R216+0x4080] ;  /* 0x00408000d80c783b */ /* 0x000ff00000004200 */
[----:B------:R-:W1:Y:S08]  /*19b80*/  SHFL.BFLY PT, R11, R6, 0x1, 0x1f ;  /* 0x0c201f00060b7f89 */ /* 0x000e7000000e0000 */
[----:B------:R-:W2:Y:S01]  /*19b90*/  SHFL.BFLY PT, R156, R5, 0x1, 0x1f ;  /* 0x0c201f00059c7f89 */ /* 0x000ea200000e0000 */
[----:B-1----:R-:W-:Y:S05]  /*19ba0*/  FMNMX.FTZ R0, R6, R11, !PT ;  /* 0x0000000b06007209 */ /* 0x002fea0007810000 */
[C---:B------:R-:W-:Y:S02]  /*19bb0*/  FADD.FTZ R2, -R0.reuse, R3 ;  /* 0x0000000300027221 */ /* 0x040fe40000010100 */
[----:B------:R-:W-:Y:S01]  /*19bc0*/  FMUL.FTZ R190, R0, c[0x0][0x2d0] ;  /* 0x0000b40000be7a20 */ /* 0x000fe20000410000 */
[----:B--2---:R-:W-:Y:S01]  /*19bd0*/  FMNMX.FTZ R156, R156, R5, !PT ;  /* 0x000000059c9c7209 */ /* 0x004fe20007810000 */
[----:B------:R-:W-:Y:S02]  /*19be0*/  FMUL.FTZ R3, R2, c[0x0][0x2d0] ;  /* 0x0000b40002037a20 */ /* 0x000fe40000410000 */
[--C-:B------:R-:W-:Y:S02]  /*19bf0*/  FFMA.FTZ R182, R175, c[0x0][0x2d0], -R190.reuse ;  /* 0x0000b400afb67a23 */ /* 0x100fe400000108be */
[C---:B------:R-:W-:Y:S02]  /*19c00*/  FMUL.FTZ R185, R156.reuse, c[0x0][0x2d0] ;  /* 0x0000b4009cb97a20 */ /* 0x040fe40000410000 */
[----:B------:R-:W-:Y:S01]  /*19c10*/  FADD.FTZ R2, -R156, R159 ;  /* 0x0000009f9c027221 */ /* 0x000fe20000010100 */
[----:B------:R-:W1:Y:S01]  /*19c20*/  MUFU.EX2 R3, R3 ;  /* 0x0000000300037308 */ /* 0x000e620000000800 */
        /* <DEDUP_REMOVED lines=8> */
[--C-:B------:R-:W-:Y:S02]  /*19cb0*/  FFMA.FTZ R159, R8, c[0x0][0x2d0], -R185.reuse ;  /* 0x0000b400089f7a23 */ /* 0x100fe400000108b9 */
[----:B------:R-:W-:Y:S02]  /*19cc0*/  FMUL.FTZ R4, R2, c[0x0][0x2d0] ;  /* 0x0000b40002047a20 */ /* 0x000fe40000410000 */
[--C-:B------:R-:W-:Y:S02]  /*19cd0*/  FFMA.FTZ R191, R171, c[0x0][0x2d0], -R190.reuse ;  /* 0x0000b400abbf7a23 */ /* 0x100fe400000108be */
[--C-:B------:R-:W-:Y:S01]  /*19ce0*/  FFMA.FTZ R192, R169, c[0x0][0x2d0], -R190.reuse ;  /* 0x0000b400a9c07a23 */ /* 0x100fe200000108be */
[----:B------:R2:W3:Y:S01]  /*19cf0*/  MUFU.EX2 R2, R4 ;  /* 0x0000000400027308 */ /* 0x0004e20000000800 */
        /* <DEDUP_REMOVED lines=9> */
[C---:B------:R-:W-:Y:S02]  /*19d90*/  FMUL.FTZ R24, R3.reuse, R132 ;  /* 0x0000008403187220 */ /* 0x040fe40000410000 */
[----:B------:R-:W-:Y:S02]  /*19da0*/  FMUL.FTZ R25, R3, R133 ;  /* 0x0000008503197220 */ /* 0x000fe40000410000 */
[--C-:B------:R-:W-:Y:S01]  /*19db0*/  FFMA.FTZ R196, R167, c[0x0][0x2d0], -R190.reuse ;  /* 0x0000b400a7c47a23 */ /* 0x100fe200000108be */
[----:B------:R-:W-:Y:S01]  /*19dc0*/  MUFU.EX2 R180, R180 ;  /* 0x000000b400b47308 */ /* 0x000fe20000000800 */
[--C-:B------:R-:W-:Y:S02]  /*19dd0*/  FFMA.FTZ R195, R165, c[0x0][0x2d0], -R190.reuse ;  /* 0x0000b400a5c37a23 */ /* 0x100fe400000108be */
[--C-:B------:R-:W-:Y:S02]  /*19de0*/  FFMA.FTZ R197, R166, c[0x0][0x2d0], -R185.reuse ;  /* 0x0000b400a6c57a23 */ /* 0x100fe400000108b9 */
[----:B--2---:R-:W-:Y:S02]  /*19df0*/  FMUL.FTZ R4, R3, R152 ;  /* 0x0000009803047220 */ /* 0x004fe40000410000 */
[C---:B---3--:R-:W-:Y:S02]  /*19e00*/  FMUL.FTZ R6, R2.reuse, R154 ;  /* 0x0000009a02067220 */ /* 0x048fe40000410000 */
[C---:B------:R-:W-:Y:S01]  /*19e10*/  FMUL.FTZ R7, R2.reuse, R155 ;  /* 0x0000009b02077220 */ /* 0x040fe20000410000 */
[----:B------:R-:W2:Y:S01]  /*19e20*/  MUFU.EX2 R179, R179 ;  /* 0x000000b300b37308 */ /* 0x000ea20000000800 */
[C---:B------:R-:W-:Y:S02]  /*19e30*/  FMUL.FTZ R10, R2.reuse, R150 ;  /* 0x00000096020a7220 */ /* 0x040fe40000410000 */
[C---:B------:R-:W-:Y:S01]  /*19e40*/  FMUL.FTZ R11, R2.reuse, R151 ;  /* 0x00000097020b7220 */ /* 0x040fe20000410000 */
[----:B-1----:R-:W-:Y:S01]  /*19e50*/  F2FP.PACK_AB R152, R181, R182 ;  /* 0x000000b6b598723e */ /* 0x002fe200000000ff */
[C---:B------:R-:W-:Y:S01]  /*19e60*/  FMUL.FTZ R18, R2.reuse, R142 ;  /* 0x0000008e02127220 */ /* 0x040fe20000410000 */
[----:B------:R-:W-:Y:S01]  /*19e70*/  LDSM.16.MT88.4 R148, [R213+0x4880] ;  /* 0x00488000d594783b */ /* 0x000fe20000004200 */
[C---:B------:R-:W-:Y:S02]  /*19e80*/  FMUL.FTZ R19, R2.reuse, R143 ;  /* 0x0000008f02137220 */ /* 0x040fe40000410000 */
[C---:B------:R-:W-:Y:S01]  /*19e90*/  FMUL.FTZ R26, R2.reuse, R134 ;  /* 0x00000086021a7220 */ /* 0x040fe20000410000 */
[----:B------:R-:W-:Y:S01]  /*19ea0*/  MUFU.EX2 R178, R178 ;  /* 0x000000b200b27308 */ /* 0x000fe20000000800 */
[----:B------:R-:W-:Y:S02]  /*19eb0*/  FMUL.FTZ R27, R2, R135 ;  /* 0x00000087021b7220 */ /* 0x000fe40000410000 */
[--C-:B------:R-:W-:Y:S01]  /*19ec0*/  FFMA.FTZ R198, R164, c[0x0][0x2d0], -R185.reuse ;  /* 0x0000b400a4c67a23 */ /* 0x100fe200000108b9 */
[----:B------:R-:W-:Y:S01]  /*19ed0*/  LDSM.16.MT88.4 R132, [R214+0x5880] ;  /* 0x00588000d684783b */ /* 0x000fe20000004200 */
[C---:B------:R-:W-:Y:S02]  /*19ee0*/  FMUL.FTZ R28, R3.reuse, R28 ;  /* 0x0000001c031c7220 */ /* 0x040fe40000410000 */
[C---:B------:R-:W-:Y:S02]  /*19ef0*/  FMUL.FTZ R29, R3.reuse, R29 ;  /* 0x0000001d031d7220 */ /* 0x040fe40000410000 */
[C---:B------:R-:W-:Y:S01]  /*19f00*/  FMUL.FTZ R30, R2.reuse, R30 ;  /* 0x0000001e021e7220 */ /* 0x040fe20000410000 */
[----:B------:R-:W1:Y:S01]  /*19f10*/  MUFU.EX2 R177, R177 ;  /* 0x000000b100b17308 */ /* 0x000e620000000800 */
[C---:B------:R-:W-:Y:S01]  /*19f20*/  FMUL.FTZ R31, R2.reuse, R31 ;  /* 0x0000001f021f7220 */ /* 0x040fe20000410000 */
[----:B------:R-:W-:Y:S01]  /*19f30*/  LDSM.16.MT88.4 R140, [R213+0x5880] ;  /* 0x00588000d58c783b */ /* 0x000fe20000004200 */
[----:B------:R-:W-:Y:S01]  /*19f40*/  FMUL.FTZ R32, R3, R32 ;  /* 0x0000002003207220 */ /* 0x000fe20000410000 */
[----:B--2---:R-:W-:Y:S01]  /*19f50*/  F2FP.PACK_AB R154, R179, R180 ;  /* 0x000000b4b39a723e */ /* 0x004fe200000000ff */
[C---:B------:R-:W-:Y:S02]  /*19f60*/  FMUL.FTZ R33, R3.reuse, R33 ;  /* 0x0000002103217220 */ /* 0x040fe40000410000 */
[C---:B------:R-:W-:Y:S02]  /*19f70*/  FMUL.FTZ R34, R2.reuse, R34 ;  /* 0x0000002202227220 */ /* 0x040fe40000410000 */
[C---:B------:R-:W-:Y:S01]  /*19f80*/  FMUL.FTZ R35, R2.reuse, R35 ;  /* 0x0000002302237220 */ /* 0x040fe20000410000 */
[----:B------:R-:W-:Y:S01]  /*19f90*/  MUFU.EX2 R176, R176 ;  /* 0x000000b000b07308 */ /* 0x000fe20000000800 */
[----:B------:R-:W-:Y:S01]  /*19fa0*/  LDSM.16.MT88.4 R164, [R213+0x6080] ;  /* 0x00608000d5a4783b */ /* 0x000fe20000004200 */
[C---:B------:R-:W-:Y:S02]  /*19fb0*/  FMUL.FTZ R36, R3.reuse, R36 ;  /* 0x0000002403247220 */ /* 0x040fe40000410000 */
[C---:B------:R-:W-:Y:S02]  /*19fc0*/  FMUL.FTZ R37, R3.reuse, R37 ;  /* 0x0000002503257220 */ /* 0x040fe40000410000 */
[C---:B------:R-:W-:Y:S02]  /*19fd0*/  FMUL.FTZ R38, R2.reuse, R38 ;  /* 0x0000002602267220 */ /* 0x040fe40000410000 */
[C---:B------:R-:W-:Y:S02]  /*19fe0*/  FMUL.FTZ R39, R2.reuse, R39 ;  /* 0x0000002702277220 */ /* 0x040fe40000410000 */
[----:B------:R-:W2:Y:S01]  /*19ff0*/  MUFU.EX2 R159, R159 ;  /* 0x0000009f009f7308 */ /* 0x000ea20000000800 */
        /* <DEDUP_REMOVED lines=13> */
[C---:B------:R-:W-:Y:S02]  /*1a0d0*/  FMUL.FTZ R50, R2.reuse, R50 ;  /* 0x0000003202327220 */ /* 0x040fe40000410000 */
[C---:B------:R-:W-:Y:S01]  /*1a0e0*/  FMUL.FTZ R51, R2.reuse, R51 ;  /* 0x0000003302337220 */ /* 0x040fe20000410000 */
        /* <DEDUP_REMOVED lines=126> */
[C---:B------:R-:W-:Y:S03]  /*1a8d0*/  FMUL.FTZ R121, R3.reuse, R121 ;  /* 0x0000007903797220 */ /* 0x040fe60000410000 */
[C---:B-----5:R-:W-:Y:S03]  /*1a8e0*/  HMMA.16816.F32 R116, R152.reuse, R132, R116 ;  /* 0x000000849874723c */ /* 0x060fe60000001874 */
[C---:B------:R-:W-:Y:S02]  /*1a8f0*/  FMUL.FTZ R122, R2.reuse, R122 ;  /* 0x0000007a027a7220 */ /* 0x040fe40000410000 */
[----:B------:R-:W-:Y:S02]  /*1a900*/  FMUL.FTZ R123, R2, R123 ;  /* 0x0000007b027b7220 */ /* 0x000fe40000410000 */
[C---:B------:R-:W-:Y:S01]  /*1a910*/  FMUL.FTZ R124, R3.reuse, R124 ;  /* 0x0000007c037c7220 */ /* 0x040fe20000410000 */
[----:B------:R-:W-:Y:S01]  /*1a920*/  F2FP.PACK_AB R132, R192, R191 ;  /* 0x000000bfc084723e */ /* 0x000fe200000000ff */
[C---:B------:R-:W-:Y:S03]  /*1a930*/  FMUL.FTZ R125, R3.reuse, R125 ;  /* 0x0000007d037d7220 */ /* 0x040fe60000410000 */
[C---:B------:R-:W-:Y:S03]  /*1a940*/  HMMA.16816.F32 R120, R152.reuse, R134, R120 ;  /* 0x000000869878723c */ /* 0x040fe60000001878 */
[----:B------:R-:W-:Y:S01]  /*1a950*/  FMUL.FTZ R126, R2, R126 ;  /* 0x0000007e027e7220 */ /* 0x000fe20000410000 */
[----:B--2---:R-:W-:Y:S01]  /*1a960*/  F2FP.PACK_AB R133, R194, R193 ;  /* 0x000000c1c285723e */ /* 0x004fe200000000ff */
[C---:B------:R-:W-:Y:S02]  /*1a970*/  FMUL.FTZ R127, R2.reuse, R127 ;  /* 0x0000007f027f7220 */ /* 0x040fe40000410000 */
[----:B------:R-:W-:Y:S01]  /*1a980*/  FMUL.FTZ R128, R3, R128 ;  /* 0x0000008003807220 */ /* 0x000fe20000410000 */
[----:B----4-:R-:W-:Y:S01]  /*1a990*/  F2FP.PACK_AB R134, R195, R196 ;  /* 0x000000c4c386723e */ /* 0x010fe200000000ff */
[----:B------:R-:W-:Y:S03]  /*1a9a0*/  FMUL.FTZ R129, R3, R129 ;  /* 0x0000008103817220 */ /* 0x000fe60000410000 */
[C---:B-1----:R-:W-:Y:S03]  /*1a9b0*/  HMMA.16816.F32 R124, R152.reuse, R140, R124 ;  /* 0x0000008c987c723c */ /* 0x042fe6000000187c */
[----:B------:R-:W-:Y:S01]  /*1a9c0*/  FMUL.FTZ R130, R2, R130 ;  /* 0x0000008202827220 */ /* 0x000fe20000410000 */
[----:B------:R-:W-:Y:S01]  /*1a9d0*/  F2FP.PACK_AB R135, R198, R197 ;  /* 0x000000c5c687723e */ /* 0x000fe200000000ff */
[----:B------:R-:W-:Y:S02]  /*1a9e0*/  FMUL.FTZ R131, R2, R131 ;  /* 0x0000008302837220 */ /* 0x000fe40000410000 */
[--C-:B------:R-:W-:Y:S02]  /*1a9f0*/  FFMA.FTZ R189, R189, c[0x0][0x2d0], -R190.reuse ;  /* 0x0000b400bdbd7a23 */ /* 0x100fe400000108be */
[--C-:B------:R-:W-:Y:S03]  /*1aa00*/  FFMA.FTZ R242, R187, c[0x0][0x2d0], -R190.reuse ;  /* 0x0000b400bbf27a23 */ /* 0x100fe600000108be */
[----:B------:R-:W-:Y:S01]  /*1aa10*/  HMMA.16816.F32 R128, R152, R142, R128 ;  /* 0x0000008e9880723c */ /* 0x000fe20000001880 */
[----:B------:R-:W1:Y:S01]  /*1aa20*/  LDSM.16.MT88.4 R140, [R216+0x6080] ;  /* 0x00608000d88c783b */ /* 0x000e620000004200 */
[----:B------:R-:W-:Y:S01]  /*1aa30*/  MUFU.EX2 R189, R189 ;  /* 0x000000bd00bd7308 */ /* 0x000fe20000000800 */
[--C-:B------:R-:W-:Y:S02]  /*1aa40*/  FFMA.FTZ R187, R188, c[0x0][0x2d0], -R185.reuse ;  /* 0x0000b400bcbb7a23 */ /* 0x100fe400000108b9 */
[--C-:B------:R-:W-:Y:S02]  /*1aa50*/  FFMA.FTZ R186, R186, c[0x0][0x2d0], -R185.reuse ;  /* 0x0000b400baba7a23 */ /* 0x100fe400000108b9 */
[--C-:B------:R-:W-:Y:S01]  /*1aa60*/  FFMA.FTZ R184, R184, c[0x0][0x2d0], -R190.reuse ;  /* 0x0000b400b8b87a23 */ /* 0x100fe200000108be */
[C---:B---3--:R-:W-:Y:S01]  /*1aa70*/  HMMA.16816.F32 R4, R132.reuse, R136, R4 ;  /* 0x000000888404723c */ /* 0x048fe20000001804 */
[----:B------:R-:W2:Y:S03]  /*1aa80*/  LDSM.16.MT88.4 R152, [R214+0x6080] ;  /* 0x00608000d698783b */ /* 0x000ea60000004200 */
[----:B------:R-:W3:Y:S01]  /*1aa90*/  MUFU.EX2 R242, R242 ;  /* 0x000000f200f27308 */ /* 0x000ee20000000800 */
[--C-:B------:R-:W-:Y:S02]  /*1aaa0*/  FFMA.FTZ R158, R158, c[0x0][0x2d0], -R185.reuse ;  /* 0x0000b4009e9e7a23 */ /* 0x100fe400000108b9 */
[----:B------:R-:W-:Y:S01]  /*1aab0*/  FFMA.FTZ R185, R157, c[0x0][0x2d0], -R185 ;  /* 0x0000b4009db97a23 */ /* 0x000fe200000108b9 */
        /* <DEDUP_REMOVED lines=15> */
[----:B------:R-:W-:Y:S03]  /*1abb0*/  FADD.FTZ R2, R179, R2 ;  /* 0x00000002b3027221 */ /* 0x000fe60000010000 */
[C---:B------:R-:W-:Y:S01]  /*1abc0*/  HMMA.16816.F32 R24, R132.reuse, R150, R24 ;  /* 0x000000968418723c */ /* 0x040fe20000001818 */
[----:B------:R-:W-:Y:S03]  /*1abd0*/  LDSM.16.MT88.4 R148, [R216+0x9080] ;  /* 0x00908000d894783b */ /* 0x000fe60000004200 */
[----:B------:R-:W-:Y:S02]  /*1abe0*/  FADD.FTZ R3, R191, R2 ;  /* 0x00000002bf037221 */ /* 0x000fe40000010000 */
[----:B------:R-:W2:Y:S02]  /*1abf0*/  MUFU.EX2 R183, R190 ;  /* 0x000000be00b77308 */ /* 0x000ea40000000800 */
[C---:B------:R-:W-:Y:S04]  /*1ac00*/  HMMA.16816.F32 R28, R132.reuse, R160, R28 ;  /* 0x000000a0841c723c */ /* 0x040fe8000000181c */
[----:B------:R-:W-:Y:S03]  /*1ac10*/  FADD.FTZ R3, R192, R3 ;  /* 0x00000003c0037221 */ /* 0x000fe60000010000 */
[----:B---3--:R-:W-:Y:S01]  /*1ac20*/  F2FP.PACK_AB R160, R242, R189 ;  /* 0x000000bdf2a0723e */ /* 0x008fe200000000ff */
[C---:B------:R-:W-:Y:S01]  /*1ac30*/  HMMA.16816.F32 R32, R132.reuse, R162, R32 ;  /* 0x000000a28420723c */ /* 0x040fe20000001820 */
[----:B------:R-:W-:Y:S03]  /*1ac40*/  MUFU.EX2 R158, R158 ;  /* 0x0000009e009e7308 */ /* 0x000fe60000000800 */
[----:B-1----:R-:W-:Y:S01]  /*1ac50*/  F2FP.PACK_AB R161, R186, R187 ;  /* 0x000000bbbaa1723e */ /* 0x002fe200000000ff */
[----:B------:R-:W-:Y:S03]  /*1ac60*/  FADD.FTZ R2, R196, R3 ;  /* 0x00000003c4027221 */ /* 0x000fe60000010000 */
[C---:B------:R-:W-:Y:S03]  /*1ac70*/  HMMA.16816.F32 R36, R132.reuse, R140, R36 ;  /* 0x0000008c8424723c */ /* 0x040fe60000001824 */
[----:B------:R-:W1:Y:S01]  /*1ac80*/  MUFU.EX2 R185, R185 ;  /* 0x000000b900b97308 */ /* 0x000e620000000800 */
[----:B------:R-:W-:Y:S01]  /*1ac90*/  FADD.FTZ R2, R195, R2 ;  /* 0x00000002c3027221 */ /* 0x000fe20000010000 */
[----:B--2---:R-:W-:Y:S03]  /*1aca0*/  F2FP.PACK_AB R162, R183, R184 ;  /* 0x000000b8b7a2723e */ /* 0x004fe600000000ff */
[C---:B------:R-:W-:Y:S01]  /*1acb0*/  HMMA.16816.F32 R40, R132.reuse, R142, R40 ;  /* 0x0000008e8428723c */ /* 0x040fe20000001828 */
[----:B------:R-:W2:Y:S03]  /*1acc0*/  LDSM.16.MT88.4 R140, [R212+0x7880] ;  /* 0x00788000d48c783b */ /* 0x000ea60000004200 */
[----:B------:R-:W-:Y:S04]  /*1acd0*/  FADD.FTZ R3, R189, R2 ;  /* 0x00000002bd037221 */ /* 0x000fe80000010000 */
[C---:B------:R-:W-:Y:S04]  /*1ace0*/  HMMA.16816.F32 R44, R132.reuse, R152, R44 ;  /* 0x00000098842c723c */ /* 0x040fe8000000182c */
[----:B------:R-:W-:Y:S04]  /*1acf0*/  FADD.FTZ R3, R242, R3 ;  /* 0x00000003f2037221 */ /* 0x000fe80000010000 */
[C---:B------:R-:W-:Y:S04]  /*1ad00*/  HMMA.16816.F32 R48, R132.reuse, R154, R48 ;  /* 0x0000009a8430723c */ /* 0x040fe80000001830 */
[----:B-1----:R-:W-:Y:S01]  /*1ad10*/  F2FP.PACK_AB R163, R185, R158 ;  /* 0x0000009eb9a3723e */ /* 0x002fe200000000ff */
[----:B------:R-:W-:Y:S03]  /*1ad20*/  FADD.FTZ R184, R184, R3 ;  /* 0x00000003b8b87221 */ /* 0x000fe60000010000 */
[C---:B------:R-:W-:Y:S04]  /*1ad30*/  HMMA.16816.F32 R52, R132.reuse, R164, R52 ;  /* 0x000000a48434723c */ /* 0x040fe80000001834 */
[----:B------:R-:W-:Y:S04]  /*1ad40*/  FADD.FTZ R238, R183, R184 ;  /* 0x000000b8b7ee7221 */ /* 0x000fe80000010000 */
[C---:B------:R-:W-:Y:S01]  /*1ad50*/  HMMA.16816.F32 R56, R132.reuse, R166, R56 ;  /* 0x000000a68438723c */ /* 0x040fe20000001838 */
[----:B------:R-:W-:Y:S07]  /*1ad60*/  LDSM.16.MT88.4 R164, [R213+0x5080] ;  /* 0x00508000d5a4783b */ /* 0x000fee0000004200 */
        /* <DEDUP_REMOVED lines=65> */
[----:B------:R-:W-:Y:S01]  /*1b180*/  FADD.FTZ R4, R159, R4 ;  /* 0x000000049f047221 */ /* 0x000fe20000010000 */
[----:B------:R-:W-:Y:S03]  /*1b190*/  MOV R159, R156 ;  /* 0x0000009c009f7202 */ /* 0x000fe60000000f00 */
        /* <DEDUP_REMOVED lines=13> */
.L_x_1739:
[----:B------:R-:W1:Y:S01]  /*1b270*/  SHFL.BFLY PT, R3, R238, 0x2, 0x1f ;  /* 0x0c401f00ee037f89 */ /* 0x000e6200000e0000 */
[----:B------:R-:W-:-:S02]  /*1b280*/  MOV R4, RZ ;  /* 0x000000ff00047202 */ /* 0x000fc40000000f00 */
[----:B------:R-:W-:Y:S01]  /*1b290*/  PLOP3.LUT P2, PT, PT, PT, PT, 0x8, 0x0 ;  /* 0x000000000000781c */ /* 0x000fe20003f4e170 */
[----:B------:R-:W2:Y:S01]  /*1b2a0*/  SHFL.BFLY PT, R2, R237, 0x2, 0x1f ;  /* 0x0c401f00ed027f89 */ /* 0x000ea200000e0000 */
        /* <DEDUP_REMOVED lines=8> */
[----:B------:R-:W-:Y:S02]  /*1b330*/  MOV R7, 0xff800000 ;  /* 0xff80000000077802 */ /* 0x000fe40000000f00 */
        /* <DEDUP_REMOVED lines=74> */
[----:B------:R-:W-:Y:S01]  /*1b7e0*/  FMUL.FTZ R129, R4, R129 ;  /* 0x0000008104817220 */ /* 0x000fe20000410000 */
        /* <DEDUP_REMOVED lines=67> */
.L_x_1655:
        /* <DEDUP_REMOVED lines=20> */
[----:B-12---:R-:W-:Y:S02]  /*1bd60*/  SHF.R.S32.HI R5, RZ, 0x1f, R0 ;  /* 0x0000001fff057819 */ /* 0x006fe40000011400 */
        /* <DEDUP_REMOVED lines=27> */
[----:B------:R-:W-:Y:S01]  /*1bf20*/  F2FP.PACK_AB R44, R45, R44 ;  /* 0x0000002c2d2c723e */ /* 0x000fe200000000ff */
[----:B------:R-:W-:Y:S01]  /*1bf30*/  IMAD.SHL.U32 R13, R12, 0x2, RZ ;  /* 0x000000020c0d7824 */ /* 0x000fe200078e00ff */
[----:B------:R-:W-:Y:S01]  /*1bf40*/  BAR.SYNC.DEFER_BLOCKING 0x1, 0x100 ;  /* 0x0044000000007b1d */ /* 0x000fe20000010000 */
[----:B------:R-:W-:-:S02]  /*1bf50*/  F2FP.PACK_AB R46, R47, R46 ;  /* 0x0000002e2f2e723e */ /* 0x000fc400000000ff */
[----:B------:R-:W-:Y:S02]  /*1bf60*/  F2FP.PACK_AB R48, R49, R48 ;  /* 0x000000303130723e */ /* 0x000fe400000000ff */
[C---:B------:R-:W-:Y:S02]  /*1bf70*/  IADD3 R10, R13.reuse, 0x80, RZ ;  /* 0x000000800d0a7810 */ /* 0x040fe40007ffe0ff */
[----:B------:R-:W-:Y:S02]  /*1bf80*/  IADD3 R15, R13, 0x70, RZ ;  /* 0x000000700d0f7810 */ /* 0x000fe40007ffe0ff */
[----:B------:R-:W-:Y:S02]  /*1bf90*/  @P0 IADD3 R15, R10, 0x10, RZ ;  /* 0x000000100a0f0810 */ /* 0x000fe40007ffe0ff */
[----:B------:R-:W-:Y:S01]  /*1bfa0*/  SEL R10, R9, 0xffffffe0, !P1 ;  /* 0xffffffe0090a7807 */ /* 0x000fe20004800000 */
[----:B------:R-:W-:Y:S01]  /*1bfb0*/  IMAD.MOV.U32 R9, RZ, RZ, 0x40 ;  /* 0x00000040ff097424 */ /* 0x000fe200078e00ff */
[----:B------:R-:W-:-:S02]  /*1bfc0*/  F2FP.PACK_AB R50, R51, R50 ;  /* 0x000000323332723e */ /* 0x000fc400000000ff */
[----:B------:R-:W-:Y:S01]  /*1bfd0*/  F2FP.PACK_AB R52, R53, R52 ;  /* 0x000000343534723e */ /* 0x000fe200000000ff */
[----:B------:R-:W-:Y:S01]  /*1bfe0*/  IMAD.IADD R17, R13, 0x1, R10 ;  /* 0x000000010d117824 */ /* 0x000fe200078e020a */
[----:B------:R-:W-:Y:S01]  /*1bff0*/  SEL R12, R9, 0xffffffc0, !P2 ;  /* 0xffffffc0090c7807 */ /* 0x000fe20005000000 */
[--C-:B------:R-:W-:Y:S01]  /*1c000*/  IMAD.IADD R9, R10, 0x1, R15.reuse ;  /* 0x000000010a097824 */ /* 0x100fe200078e020f */
[----:B------:R-:W-:Y:S02]  /*1c010*/  F2FP.PACK_AB R54, R55, R54 ;  /* 0x000000363736723e */ /* 0x000fe400000000ff */
[----:B------:R-:W-:Y:S01]  /*1c020*/  F2FP.PACK_AB R56, R57, R56 ;  /* 0x000000383938723e */ /* 0x000fe200000000ff */
[--C-:B------:R-:W-:Y:S01]  /*1c030*/  IMAD.IADD R19, R13, 0x1, R12.reuse ;  /* 0x000000010d137824 */ /* 0x100fe200078e020c */
[----:B------:R-:W-:Y:S01]  /*1c040*/  F2FP.PACK_AB R58, R59, R58 ;  /* 0x0000003a3b3a723e */ /* 0x000fe200000000ff */
[----:B------:R-:W-:Y:S01]  /*1c050*/  STS [R13+0x80], R152 ;  /* 0x000080980d007388 */ /* 0x000fe20000000800 */
[C---:B------:R-:W-:Y:S01]  /*1c060*/  IMAD.IADD R21, R12.reuse, 0x1, R15 ;  /* 0x000000010c157824 */ /* 0x040fe200078e020f */
[----:B------:R-:W-:Y:S01]  /*1c070*/  F2FP.PACK_AB R60, R61, R60 ;  /* 0x0000003c3d3c723e */ /* 0x000fe200000000ff */
[----:B------:R-:W-:Y:S01]  /*1c080*/  IMAD.IADD R23, R12, 0x1, R17 ;  /* 0x000000010c177824 */ /* 0x000fe200078e0211 */
[----:B------:R-:W-:Y:S01]  /*1c090*/  STS [R13+0x480], R154 ;  /* 0x0004809a0d007388 */ /* 0x000fe20000000800 */
[----:B------:R-:W-:Y:S01]  /*1c0a0*/  IMAD.IADD R25, R9, 0x1, R12 ;  /* 0x0000000109197824 */ /* 0x000fe200078e020c */
[----:B------:R-:W-:Y:S01]  /*1c0b0*/  F2FP.PACK_AB R62, R63, R62 ;  /* 0x0000003e3f3e723e */ /* 0x000fe200000000ff */
[----:B------:R-:W-:Y:S01]  /*1c0c0*/  IMAD.U32 R12, RZ, RZ, UR4 ;  /* 0x00000004ff0c7e24 */ /* 0x000fe2000f8e00ff */
        /* <DEDUP_REMOVED lines=102> */
[----:B--2---:R-:W2:Y:S02]  /*1c730*/  @P0 LDG.E R9, [R12.64] ;  /* 0x0000001a0c090981 */ /* 0x004ea4000c1e1900 */
[----:B------:R-:W-:-:S03]  /*1c740*/  ULDC.64 UR4, c[0x0][0x508] ;  /* 0x0001420000047ab9 */ /* 0x000fc60000000a00 */
[----:B------:R-:W-:-:S05]  /*1c750*/  PLOP3.LUT P1, PT, PT, PT, UP0, 0x80, 0x0 ;  /* 0x000000000000781c */ /* 0x000fca0003f2f008 */
[----:B------:R-:W-:Y:S01]  /*1c760*/  @UP0 UIMAD.WIDE UR4, UR22, UR6, UR4 ;  /* 0x00000006160402a5 */ /* 0x000fe2000f8e0204 */
[----:B------:R-:W-:-:S05]  /*1c770*/  IMAD.MOV.U32 R6, RZ, RZ, c[0x0][0x388] ;  /* 0x0000e200ff067624 */ /* 0x000fca00078e00ff */
        /* <DEDUP_REMOVED lines=14> */
.L_x_1746:
[----:B-1----:R-:W-:Y:S01]  /*1c860*/  SHF.R.S32.HI R9, RZ, 0x1f, R2 ;  /* 0x0000001fff097819 */ /* 0x002fe20000011402 */
        /* <DEDUP_REMOVED lines=11> */
[----:B------:R-:W-:Y:S01]  /*1c920*/  SHF.R.S32.HI R10, RZ, 0x1f, R3 ;  /* 0x0000001fff0a7819 */ /* 0x000fe20000011403 */
[----:B------:R-:W-:Y:S01]  /*1c930*/  IMAD.IADD R2, R2, 0x1, -R9 ;  /* 0x0000000102027824 */ /* 0x000fe200078e0a09 */
[----:B------:R-:W-:Y:S01]  /*1c940*/  LEA.HI R8, R11, R11, RZ, 0x1 ;  /* 0x0000000b0b087211 */ /* 0x000fe200078f08ff */
[----:B------:R-:W-:Y:S01]  /*1c950*/  UMOV UR10, UR20 ;  /* 0x00000014000a7c82 */ /* 0x000fe20008000000 */
[----:B------:R-:W-:Y:S01]  /*1c960*/  LEA.HI R9, R10, R3, RZ, 0x2 ;  /* 0x000000030a097211 */ /* 0x000fe200078f10ff */
[----:B------:R-:W-:Y:S01]  /*1c970*/  UMOV UR11, UR21 ;  /* 0x00000015000b7c82 */ /* 0x000fe20008000000 */
        /* <DEDUP_REMOVED lines=8> */
[----:B------:R-:W-:Y:S01]  /*1ca00*/  USEL UR22, UR22, URZ, !UP1 ;  /* 0x0000003f16167287 */ /* 0x000fe2000c800000 */
[----:B------:R-:W-:Y:S01]  /*1ca10*/  LEA.HI R5, R5, R0, RZ, 0x6 ;  /* 0x0000000005057211 */ /* 0x000fe200078f30ff */
[----:B------:R-:W-:Y:S01]  /*1ca20*/  ULDC.64 UR6, c[0x0][0x498] ;  /* 0x0001260000067ab9 */ /* 0x000fe20000000a00 */
[----:B------:R-:W-:Y:S01]  /*1ca30*/  IMAD R8, R11, 0x8, R2 ;  /* 0x000000080b087824 */ /* 0x000fe200078e0202 */
[----:B------:R-:W-:Y:S01]  /*1ca40*/  UIMAD UR13, UR9, UR6, URZ ;  /* 0x00000006090d72a4 */ /* 0x000fe2000f8e023f */
[----:B------:R-:W-:Y:S01]  /*1ca50*/  BSSY B0, `(.L_x_1747) ;  /* 0x000007e000007945 */ /* 0x000fe20003800000 */
[----:B------:R-:W-:-:S02]  /*1ca60*/  UIADD3 UR11, UR11, UR8, URZ ;  /* 0x000000080b0b7290 */ /* 0x000fc4000fffe03f */
[----:B-1----:R-:W-:Y:S01]  /*1ca70*/  LEA R8, R75, R8, 0x7 ;  /* 0x000000084b087211 */ /* 0x002fe200078e38ff */
[----:B------:R-:W-:Y:S02]  /*1ca80*/  UIMAD UR7, UR22, UR7, UR13 ;  /* 0x00000007160772a4 */ /* 0x000fe4000f8e020d */
[----:B------:R-:W-:Y:S02]  /*1ca90*/  UIMAD.WIDE.U32 UR10, UR22, UR6, UR10 ;  /* 0x00000006160a72a5 */ /* 0x000fe4000f8e000a */
[----:B------:R-:W-:Y:S01]  /*1caa0*/  @P1 IMAD.HI.U32 R3, R8, c[0x0][0x4ec], RZ ;  /* 0x00013b0008031a27 */ /* 0x000fe200078e00ff */
[----:B------:R-:W-:Y:S02]  /*1cab0*/  ULDC.64 UR4, c[0x0][0x3a0] ;  /* 0x0000e80000047ab9 */ /* 0x000fe40000000a00 */
[----:B------:R-:W-:Y:S01]  /*1cac0*/  UIMAD UR12, UR21, UR4, URZ ;  /* 0x00000004150c72a4 */ /* 0x000fe2000f8e023f */
[----:B------:R-:W-:Y:S01]  /*1cad0*/  IMAD.MOV.U32 R10, RZ, RZ, R8 ;  /* 0x000000ffff0a7224 */ /* 0x000fe200078e0008 */
[----:B------:R-:W-:Y:S01]  /*1cae0*/  @P1 SHF.R.U32.HI R10, RZ, c[0x0][0x4f0], R3 ;  /* 0x00013c00ff0a1a19 */ /* 0x000fe20000011603 */
[----:B------:R-:W-:Y:S01]  /*1caf0*/  UIMAD.WIDE.U32 UR18, UR20, UR4, URZ ;  /* 0x00000004141272a5 */ /* 0x000fe2000f8e003f */
[----:B------:R-:W-:Y:S01]  /*1cb00*/  LOP3.LUT R3, R16, 0xfffffff8, RZ, 0xc0, !PT ;  /* 0xfffffff810037812 */ /* 0x000fe200078ec0ff */
[----:B------:R-:W-:Y:S01]  /*1cb10*/  UIMAD UR12, UR20, UR5, UR12 ;  /* 0x00000005140c72a4 */ /* 0x000fe2000f8e020c */
[----:B------:R-:W-:Y:S01]  /*1cb20*/  SHF.R.S32.HI R16, RZ, 0x3, R16 ;  /* 0x00000003ff107819 */ /* 0x000fe20000011410 */
[----:B------:R-:W-:Y:S01]  /*1cb30*/  IMAD.MOV R9, RZ, RZ, -R10 ;  /* 0x000000ffff097224 */ /* 0x000fe200078e0a0a */
        /* <DEDUP_REMOVED lines=29> */
[----:B------:R-:W-:Y:S01]  /*1cd10*/  UIMAD.WIDE.U32 UR16, UR22, UR6, UR16 ;  /* 0x00000006161072a5 */ /* 0x000fe2000f8e0010 */
[----:B------:R-:W-:Y:S01]  /*1cd20*/  IMAD.MOV.U32 R12, RZ, RZ, R15 ;  /* 0x000000ffff0c7224 */ /* 0x000fe200078e000f */
[----:B------:R-:W-:-:S02]  /*1cd30*/  @P1 SHF.R.U32.HI R12, RZ, c[0x0][0x4f0], R9 ;  /* 0x00013c00ff0c1a19 */ /* 0x000fc40000011609 */
[----:B------:R-:W-:Y:S01]  /*1cd40*/  LEA.HI.X R14, R10, c[0x0][0x454], R14, 0x2, P0 ;  /* 0x000115000a0e7a11 */ /* 0x000fe200000f140e */
[----:B------:R-:W-:Y:S01]  /*1cd50*/  UIADD3 UR7, UR17, UR7, URZ ;  /* 0x0000000711077290 */ /* 0x000fe2000fffe03f */
[----:B------:R-:W-:Y:S01]  /*1cd60*/  LOP3.LUT R3, R8, R3, RZ, 0x3c, !PT ;  /* 0x0000000308037212 */ /* 0x000fe200078e3cff */
[--C-:B------:R-:W-:Y:S01]  /*1cd70*/  IMAD.MOV R18, RZ, RZ, -R12.reuse ;  /* 0x000000ffff127224 */ /* 0x100fe200078e0a0c */
[----:B------:R-:W-:Y:S01]  /*1cd80*/  SHFL.IDX PT, R10, R17, RZ, 0x1c1f ;  /* 0x001c1fff110a7589 */ /* 0x000fe200000e0000 */
[----:B------:R-:W-:Y:S01]  /*1cd90*/  SHF.R.S32.HI R13, RZ, 0x1f, R12 ;  /* 0x0000001fff0d7819 */ /* 0x000fe2000001140c */
[----:B------:R-:W-:Y:S01]  /*1cda0*/  IMAD.U32 R21, RZ, RZ, UR17 ;  /* 0x00000011ff157e24 */ /* 0x000fe2000f8e00ff */
[----:B------:R-:W-:Y:S01]  /*1cdb0*/  MOV R20, UR16 ;  /* 0x0000001000147c02 */ /* 0x000fe20008000f00 */
[----:B------:R-:W1:Y:S01]  /*1cdc0*/  SHFL.IDX PT, R11, R14, RZ, 0x1c1f ;  /* 0x001c1fff0e0b7589 */ /* 0x000e6200000e0000 */
[----:B------:R-:W-:Y:S02]  /*1cdd0*/  IMAD R18, R18, c[0x0][0x4e8], R15 ;  /* 0x00013a0012127a24 */ /* 0x000fe400078e020f */
[----:B------:R-:W-:Y:S01]  /*1cde0*/  IMAD R15, R75, 0x80, R2 ;  /* 0x000000804b0f7824 */ /* 0x000fe200078e0202 */
[----:B------:R-:W-:Y:S01]  /*1cdf0*/  SHFL.IDX PT, R8, R17, 0x1, 0x1c1f ;  /* 0x003c1f0011087f89 */ /* 0x000fe200000e0000 */
[----:B------:R-:W-:-:S02]  /*1ce00*/  IMAD.U32 R21, RZ, RZ, UR7 ;  /* 0x00000007ff157e24 */ /* 0x000fc4000f8e00ff */
[----:B------:R-:W-:Y:S01]  /*1ce10*/  IMAD R13, R13, c[0x0][0x3e0], RZ ;  /* 0x0000f8000d0d7a24 */ /* 0x000fe200078e02ff */
[----:B------:R-:W2:Y:S01]  /*1ce20*/  SHFL.IDX PT, R9, R14, 0x1, 0x1c1f ;  /* 0x003c1f000e097f89 */ /* 0x000ea200000e0000 */
[----:B-----5:R-:W-:Y:S01]  /*1ce30*/  IMAD R2, R6, c[0x0][0x4e8], RZ ;  /* 0x00013a0006027a24 */ /* 0x020fe200078e02ff */
[C---:B------:R-:W-:Y:S01]  /*1ce40*/  IADD3 R19, R15.reuse, 0x8, RZ ;  /* 0x000000080f137810 */ /* 0x040fe20007ffe0ff */
[C---:B------:R-:W-:Y:S01]  /*1ce50*/  IMAD R13, R12.reuse, c[0x0][0x3e4], R13 ;  /* 0x0000f9000c0d7a24 */ /* 0x040fe200078e020d */
[----:B------:R-:W-:Y:S01]  /*1ce60*/  SHF.R.S32.HI R6, RZ, 0x1f, R18 ;  /* 0x0000001fff067819 */ /* 0x000fe20000011412 */
[----:B------:R-:W-:Y:S01]  /*1ce70*/  IMAD.WIDE.U32 R20, R12, c[0x0][0x3e0], R20 ;  /* 0x0000f8000c147a25 */ /* 0x000fe200078e0014 */
[-C--:B------:R-:W-:Y:S02]  /*1ce80*/  ISETP.GE.OR P1, PT, R15, R2.reuse, P2 ;  /* 0x000000020f00720c */ /* 0x080fe40001726670 */
[----:B------:R-:W-:Y:S01]  /*1ce90*/  ISETP.GE.OR P0, PT, R19, R2, P2 ;  /* 0x000000021300720c */ /* 0x000fe20001706670 */
[----:B------:R-:W-:Y:S01]  /*1cea0*/  IMAD.SHL.U32 R12, R5, 0x8, RZ ;  /* 0x00000008050c7824 */ /* 0x000fe200078e00ff */
[----:B------:R-:W-:Y:S01]  /*1ceb0*/  IADD3 R21, R21, R13, RZ ;  /* 0x0000000d15157210 */ /* 0x000fe20007ffe0ff */
[----:B------:R-:W-:-:S02]  /*1cec0*/  IMAD R5, R6, c[0x0][0x3d8], RZ ;  /* 0x0000f60006057a24 */ /* 0x000fc400078e02ff */
[----:B------:R-:W-:Y:S01]  /*1ced0*/  IMAD R75, R75, 0x80, R16 ;  /* 0x000000804b4b7824 */ /* 0x000fe200078e0210 */
[----:B------:R-:W-:Y:S01]  /*1cee0*/  LOP3.LUT R12, R3, 0x7ffffe00, R12, 0xf8, !PT ;  /* 0x7ffffe00030c7812 */ /* 0x000fe200078ef80c */
[C---:B------:R-:W-:Y:S02]  /*1cef0*/  IMAD R3, R18.reuse, c[0x0][0x3dc], R5 ;  /* 0x0000f70012037a24 */ /* 0x040fe400078e0205 */
[----:B------:R-:W-:Y:S02]  /*1cf00*/  IMAD.WIDE.U32 R18, R18, c[0x0][0x3d8], R20 ;  /* 0x0000f60012127a25 */ /* 0x000fe400078e0014 */
[----:B-1----:R1:W-:Y:S02]  /*1cf10*/  @!P1 ST.E [R10.64], R4 ;  /* 0x000000040a009985 */ /* 0x0023e4000c10191a */
[----:B------:R-:W-:Y:S02]  /*1cf20*/  IMAD.SHL.U32 R76, R12, 0x2, RZ ;  /* 0x000000020c4c7824 */ /* 0x000fe400078e00ff */
        /* <DEDUP_REMOVED lines=48> */
.L_x_1748:
[----:B--234-:R-:W-:Y:S05]  /*1d230*/  BSYNC B0 ;  /* 0x0000000000007941 */ /* 0x01cfea0003800000 */
.L_x_1747:
        /* <DEDUP_REMOVED lines=30> */
.L_x_1750:
[----:B------:R-:W-:Y:S05]  /*1d420*/  BSYNC B0 ;  /* 0x0000000000007941 */ /* 0x000fea0003800000 */
.L_x_1749:
        /* <DEDUP_REMOVED lines=30> */
.L_x_1752:
[----:B------:R-:W-:Y:S05]  /*1d610*/  BSYNC B0 ;  /* 0x0000000000007941 */ /* 0x000fea0003800000 */
.L_x_1751:
        /* <DEDUP_REMOVED lines=31> */
.L_x_1745:
        /* <DEDUP_REMOVED lines=31> */
.L_x_1753:
        /* <DEDUP_REMOVED lines=28> */
[C---:B--2---:R-:W-:Y:S02]  /*1dbc0*/  IADD3 R5, -R6.reuse, RZ, RZ ;  /* 0x000000ff06057210 */ /* 0x044fe40007ffe1ff */
        /* <DEDUP_REMOVED lines=14> */
.L_x_1755:
[----:B------:R-:W-:Y:S05]  /*1dcb0*/  BSYNC B0 ;  /* 0x0000000000007941 */ /* 0x000fea0003800000 */
.L_x_1754:
[----:B-12---:R-:W1:Y:S01]  /*1dcc0*/  S2R R5, SR_CTAID.X ;  /* 0x0000000000057919 */ /* 0x006e620000002500 */
        /* <DEDUP_REMOVED lines=76> */
.L_x_1757:
[----:B------:R-:W-:Y:S05]  /*1e190*/  BSYNC B0 ;  /* 0x0000000000007941 */ /* 0x000fea0003800000 */
.L_x_1756:
        /* <DEDUP_REMOVED lines=27> */
.L_x_1759:
[----:B------:R-:W-:Y:S05]  /*1e350*/  BSYNC B0 ;  /* 0x0000000000007941 */ /* 0x000fea0003800000 */
.L_x_1758:
        /* <DEDUP_REMOVED lines=27> */
.L_x_1761:
[----:B------:R-:W-:Y:S05]  /*1e510*/  BSYNC B0 ;  /* 0x0000000000007941 */ /* 0x000fea0003800000 */
.L_x_1760:
        /* <DEDUP_REMOVED lines=28> */
.L_x_1728:
[----:B------:R-:W-:Y:S01]  /*1e6e0*/  IMAD.MOV.U32 R14, RZ, RZ, 0x1 ;  /* 0x00000001ff0e7424 */ /* 0x000fe200078e00ff */
[----:B-1----:R-:W-:Y:S02]  /*1e6f0*/  MOV R13, 0x181f ;  /* 0x0000181f000d7802 */ /* 0x002fe40000000f00 */
[----:B------:R-:W-:Y:S02]  /*1e700*/  MOV R12, 0x1e720 ;  /* 0x0001e720000c7802 */ /* 0x000fe40000000f00 */
[----:B------:R-:W-:Y:S05]  /*1e710*/  CALL.REL.NOINC `($__internal_9_$__cuda_sm70_shflsync_idx_p) ;  /* 0x000001d000007944 */ /* 0x000fea0003c00000 */
[----:B--2---:R-:W-:Y:S01]  /*1e720*/  IMAD.MOV.U32 R0, RZ, RZ, R13 ;  /* 0x000000ffff007224 */ /* 0x004fe200078e000d */
[----:B-1----:R-:W-:Y:S01]  /*1e730*/  MOV R14, 0x1 ;  /* 0x00000001000e7802 */ /* 0x002fe20000000f00 */
[----:B------:R-:W-:Y:S01]  /*1e740*/  IMAD.MOV.U32 R15, RZ, RZ, R8 ;  /* 0x000000ffff0f7224 */ /* 0x000fe200078e0008 */
[----:B------:R-:W-:Y:S02]  /*1e750*/  MOV R13, 0x181f ;  /* 0x0000181f000d7802 */ /* 0x000fe40000000f00 */
[----:B------:R-:W-:Y:S02]  /*1e760*/  MOV R12, 0x1e780 ;  /* 0x0001e780000c7802 */ /* 0x000fe40000000f00 */
[----:B------:R-:W-:Y:S05]  /*1e770*/  CALL.REL.NOINC `($__internal_9_$__cuda_sm70_shflsync_idx_p) ;  /* 0x0000017000007944 */ /* 0x000fea0003c00000 */
[----:B-12---:R-:W-:Y:S05]  /*1e780*/  BRA `(.L_x_1762) ;  /* 0xffff3ee000007947 */ /* 0x006fea000383ffff */
.L_x_1736:
[----:B----4-:R-:W-:Y:S01]  /*1e790*/  MOV R13, 0x181f ;  /* 0x0000181f000d7802 */ /* 0x010fe20000000f00 */
[----:B------:R-:W-:Y:S01]  /*1e7a0*/  IMAD.MOV.U32 R14, RZ, RZ, 0x1 ;  /* 0x00000001ff0e7424 */ /* 0x000fe200078e00ff */
[----:B------:R-:W-:Y:S02]  /*1e7b0*/  MOV R12, 0x1e7d0 ;  /* 0x0001e7d0000c7802 */ /* 0x000fe40000000f00 */
[----:B-123--:R-:W-:Y:S05]  /*1e7c0*/  CALL.REL.NOINC `($__internal_9_$__cuda_sm70_shflsync_idx_p) ;  /* 0x0000012000007944 */ /* 0x00efea0003c00000 */
[----:B-1----:R-:W-:Y:S01]  /*1e7d0*/  MOV R14, 0x1 ;  /* 0x00000001000e7802 */ /* 0x002fe20000000f00 */
[----:B--2---:R-:W-:Y:S01]  /*1e7e0*/  IMAD.MOV.U32 R8, RZ, RZ, R13 ;  /* 0x000000ffff087224 */ /* 0x004fe200078e000d */
[----:B------:R-:W-:Y:S01]  /*1e7f0*/  MOV R13, 0x181f ;  /* 0x0000181f000d7802 */ /* 0x000fe20000000f00 */
[----:B------:R-:W-:Y:S01]  /*1e800*/  IMAD.MOV.U32 R15, RZ, RZ, R0 ;  /* 0x000000ffff0f7224 */ /* 0x000fe200078e0000 */
[----:B------:R-:W-:Y:S02]  /*1e810*/  MOV R12, 0x1e830 ;  /* 0x0001e830000c7802 */ /* 0x000fe40000000f00 */
[----:B------:R-:W-:Y:S05]  /*1e820*/  CALL.REL.NOINC `($__internal_9_$__cuda_sm70_shflsync_idx_p) ;  /* 0x000000c000007944 */ /* 0x000fea0003c00000 */
[----:B-12---:R-:W-:-:S05]  /*1e830*/  BRA `(.L_x_1763) ;  /* 0xffff6c2000007947 */ /* 0x006fca000383ffff */
.L_x_1742:
[----:B-1----:R-:W-:Y:S01]  /*1e840*/  MOV R13, 0x181f ;  /* 0x0000181f000d7802 */ /* 0x002fe20000000f00 */
[----:B------:R-:W-:Y:S01]  /*1e850*/  IMAD.MOV.U32 R14, RZ, RZ, 0x1 ;  /* 0x00000001ff0e7424 */ /* 0x000fe200078e00ff */
[----:B------:R-:W-:Y:S02]  /*1e860*/  MOV R12, 0x1e880 ;  /* 0x0001e880000c7802 */ /* 0x000fe40000000f00 */
[----:B---3--:R-:W-:Y:S05]  /*1e870*/  CALL.REL.NOINC `($__internal_9_$__cuda_sm70_shflsync_idx_p) ;  /* 0x0000007000007944 */ /* 0x008fea0003c00000 */
[----:B-1----:R-:W-:Y:S01]  /*1e880*/  MOV R14, 0x1 ;  /* 0x00000001000e7802 */ /* 0x002fe20000000f00 */
[----:B--2---:R-:W-:Y:S01]  /*1e890*/  IMAD.MOV.U32 R5, RZ, RZ, R13 ;  /* 0x000000ffff057224 */ /* 0x004fe200078e000d */
[----:B------:R-:W-:Y:S01]  /*1e8a0*/  MOV R13, 0x181f ;  /* 0x0000181f000d7802 */ /* 0x000fe20000000f00 */
[----:B------:R-:W-:Y:S01]  /*1e8b0*/  IMAD.MOV.U32 R15, RZ, RZ, R4 ;  /* 0x000000ffff0f7224 */ /* 0x000fe200078e0004 */
[----:B------:R-:W-:Y:S02]  /*1e8c0*/  MOV R12, 0x1e8e0 ;  /* 0x0001e8e0000c7802 */ /* 0x000fe40000000f00 */
[----:B------:R-:W-:Y:S05]  /*1e8d0*/  CALL.REL.NOINC `($__internal_9_$__cuda_sm70_shflsync_idx_p) ;  /* 0x0000001000007944 */ /* 0x000fea0003c00000 */
[----:B-12---:R-:W-:-:S05]  /*1e8e0*/  BRA `(.L_x_1764) ;  /* 0xffff9e9000007947 */ /* 0x006fca000383ffff */
        .weak           $__internal_9_$__cuda_sm70_shflsync_idx_p
        .type           $__internal_9_$__cuda_sm70_shflsync_idx_p,@function
        .size           $__internal_9_$__cuda_sm70_shflsync_idx_p,(.L_x_3559 - $__internal_9_$__cuda_sm70_shflsync_idx_p)
$__internal_9_$__cuda_sm70_shflsync_idx_p:
[----:B------:R-:W-:Y:S01]  /*1e8f0*/  MOV R184, R12 ;  /* 0x0000000c00b87202 */ /* 0x000fe20000000f00 */
[----:B------:R-:W-:Y:S04]  /*1e900*/  WARPSYNC R226 ;  /* 0x000000e200007348 */ /* 0x000fe80003800000 */
[----:B------:R-:W-:Y:S01]  /*1e910*/  MOV R185, 0x0 ;  /* 0x0000000000b97802 */ /* 0x000fe20000000f00 */
[----:B------:R1:W2:Y:S03]  /*1e920*/  SHFL.IDX PT, R13, R15, R14, R13 ;  /* 0x0000000e0f0d7389 */ /* 0x0002a600000e000d */
[----:B------:R-:W-:Y:S05]  /*1e930*/  RET.REL.NODEC R184 `(_ZN7cutlass13device_kernelIN5flash19enable_sm80_to_sm89INS1_16FlashAttnFwdSm80INS1_25CollectiveMainloopFwdSm80ILi8ELi1ELb0EN4cute5tupleIJNS5_1CILi128EEENS7_ILi48EEENS7_ILi256EEEEEELi256ENS_6half_tEfNS_4arch4Sm80ELb1ELb0ELb1ELb1ELb1ELb1ELb1ELb0EEENS1_21CollectiveEpilogueFwdINS6_IJS8_SA_S9_EEENS6_IJNS7_ILi1EEESI_SI_EEESC_SE_Li256ELb1ELb1ELb0ELb0EEENS1_19SingleTileSchedulerILb1ELb0ELb1ELi128EEEEEEEEEvNT_6ParamsE) ;  /* 0xfffe16c0b8007950 */ /* 0x000fea0003c3ffff */
.L_x_1765:
        /* <DEDUP_REMOVED lines=12> */
.L_x_3559:


//--------------------- .text._ZN7cutlass13device_kernelIN5flash19enable_sm80_to_sm89INS1_16FlashAttnFwdSm80INS1_25CollectiveMainloopFwdSm80ILi8ELi1ELb1EN4cute5tupleIJNS5_1CILi128EEENS7_ILi64EEENS7_ILi256EEEEEELi256ENS_6half_tEfNS_4arch4Sm80ELb0ELb0ELb0ELb0ELb1ELb0ELb1ELb0EEENS1_21CollectiveEpilogueFwdINS6_IJS8_SA_S9_EEENS6_IJNS7_ILi1EEESI_SI_EEESC_SE_Li256ELb0ELb1ELb0ELb0EEENS1_19SingleTileSchedulerILb0ELb0ELb1ELi128EEEEEEEEEvNT_6ParamsE --------------------------
	.section	.text._ZN7cutlass13device_kernelIN5flash19enable_sm80_to_sm89INS1_16FlashAttnFwdSm80INS1_25CollectiveMainloopFwdSm80ILi8ELi1ELb1EN4cute5tupleIJNS5_1CILi128EEENS7_ILi64EEENS7_ILi256EEEEEELi256ENS_6half_tEfNS_4arch4Sm80ELb0ELb0ELb0ELb0ELb1ELb0ELb1ELb0EEENS1_21CollectiveEpilogueFwdINS6_IJS8_SA_S9_EEENS6_IJNS7_ILi1EEESI_SI_EEESC_SE_Li256ELb0ELb1ELb0ELb0EEENS1_19SingleTileSchedulerILb0ELb0ELb1ELi128EEEEEEEEEvNT_6ParamsE,"ax",@progbits
	.sectioninfo	@"SHI_REGISTERS=255"
	.align	128
.text._ZN7cutlass13device_kernelIN5flash19enable_sm80_to_sm89INS1_16FlashAttnFwdSm80INS1_25CollectiveMainloopFwdSm80ILi8ELi1ELb1EN4cute5tupleIJNS5_1CILi128EEENS7_ILi64EEENS7_ILi256EEEEEELi256ENS_6half_tEfNS_4arch4Sm80ELb0ELb0ELb0ELb0ELb1ELb0ELb1ELb0EEENS1_21CollectiveEpilogueFwdINS6_IJS8_SA_S9_EEENS6_IJNS7_ILi1EEESI_SI_EEESC_SE_Li256ELb0ELb1ELb0ELb0EEENS1_19SingleTileSchedulerILb0ELb0ELb1ELi128EEEEEEEEEvNT_6ParamsE:
        .type           _ZN7cutlass13device_kernelIN5flash19enable_sm80_to_sm89INS1_16FlashAttnFwdSm80INS1_25CollectiveMainloopFwdSm80ILi8ELi1ELb1EN4cute5tupleIJNS5_1CILi128EEENS7_ILi64EEENS7_ILi256EEEEEELi256ENS_6half_tEfNS_4arch4Sm80ELb0ELb0ELb0ELb0ELb1ELb0ELb1ELb0EEENS1_21CollectiveEpilogueFwdINS6_IJS8_SA_S9_EEENS6_IJNS7_ILi1EEESI_SI_EEESC_SE_Li256ELb0ELb1ELb0ELb0EEENS1_19SingleTileSchedulerILb0ELb0ELb1ELi128EEEEEEEEEvNT_6ParamsE,@function
        .size           _ZN7cutlass13device_kernelIN5flash19enable_sm80_to_sm89INS1_16FlashAttnFwdSm80INS1_25CollectiveMainloopFwdSm80ILi8ELi1ELb1EN4cute5tupleIJNS5_1CILi128EEENS7_ILi64EEENS7_ILi256EEEEEELi256ENS_6half_tEfNS_4arch4Sm80ELb0ELb0ELb0ELb0ELb1ELb0ELb1ELb0EEENS1_21CollectiveEpilogueFwdINS6_IJS8_SA_S9_EEENS6_IJNS7_ILi1EEESI_SI_EEESC_SE_Li256ELb0ELb1ELb0ELb0EEENS1_19SingleTileSchedulerILb0ELb0ELb1ELi128EEEEEEEEEvNT_6ParamsE,(.L_x_3561 - _ZN7cutlass13device_kernelIN5flash19enable_sm80_to_sm89INS1_16FlashAttnFwdSm80INS1_25CollectiveMainloopFwdSm80ILi8ELi1ELb1EN4cute5tupleIJNS5_1CILi128EEENS7_ILi64EEENS7_ILi256EEEEEELi256ENS_6half_tEfNS_4arch4Sm80ELb0ELb0ELb0ELb0ELb1ELb0ELb1ELb0EEENS1_21CollectiveEpilogueFwdINS6_IJS8_SA_S9_EEENS6_IJNS7_ILi1EEESI_SI_EEESC_SE_Li256ELb0ELb1ELb0ELb0EEENS1_19SingleTileSchedulerILb0ELb0ELb1ELi128EEEEEEEEEvNT_6ParamsE)
        .other          _ZN7cutlass13device_kernelIN5flash19enable_sm80_to_sm89INS1_16FlashAttnFwdSm80INS1_25CollectiveMainloopFwdSm80ILi8ELi1ELb1EN4cute5tupleIJNS5_1CILi128EEENS7_ILi64EEENS7_ILi256EEEEEELi256ENS_6half_tEfNS_4arch4Sm80ELb0ELb0ELb0ELb0ELb1ELb0ELb1ELb0EEENS1_21CollectiveEpilogueFwdINS6_IJS8_SA_S9_EEENS6_IJNS7_ILi1EEESI_SI_EEESC_SE_Li256ELb0ELb1ELb0ELb0EEENS1_19SingleTileSchedulerILb0ELb0ELb1ELi128EEEEEEEEEvNT_6ParamsE,@"STO_CUDA_ENTRY STV_DEFAULT"
_ZN7cutlass13device_kernelIN5flash19enable_sm80_to_sm89INS1_16FlashAttnFwdSm80INS1_25CollectiveMainloopFwdSm80ILi8ELi1ELb1EN4cute5tupleIJNS5_1CILi128EEENS7_ILi64EEENS7_ILi256EEEEEELi256ENS_6half_tEfNS_4arch4Sm80ELb0ELb0ELb0ELb0ELb1ELb0ELb1ELb0EEENS1_21CollectiveEpilogueFwdINS6_IJS8_SA_S9_EEENS6_IJNS7_ILi1EEESI_SI_EEESC_SE_Li256ELb0ELb1ELb0ELb0EEENS1_19SingleTileSchedulerILb0ELb0ELb1ELi128EEEEEEEEEvNT_6ParamsE:
        /* <DEDUP_REMOVED lines=194> */
[----:B------:R-:W-:Y:S01]  /*0c20*/  IMAD.WIDE.U32 R4, R40, c[0x0][0x1e0], RZ ;  /* 0x0000780028047a25 */ /* 0x000fe200078e00ff */
        /* <DEDUP_REMOVED lines=166> */
[----:B------:R2:W-:Y:S01]  /*1690*/  STL [R1], R89 ;  /* 0x0000005901007387 */ /* 0x0005e20000100800 */
        /* <DEDUP_REMOVED lines=92> */
.L_x_1766:
[C---:B-1-34-:R-:W-:Y:S01]  /*1c60*/  HMMA.16816.F32 R8, R168.reuse, R28, RZ ;  /* 0x0000001ca808723c */ /* 0x05afe200000018ff */
[----:B--2---:R-:W-:Y:S01]  /*1c70*/  IMAD.MOV.U32 R2, RZ, RZ, 0x40 ;  /* 0x00000040ff027424 */ /* 0x004fe200078e00ff */
[----:B------:R-:W-:Y:S01]  /*1c80*/  LOP3.LUT P0, RZ, R20, 0x4, RZ, 0xc0, !PT ;  /* 0x0000000414ff7812 */ /* 0x000fe2000780c0ff */
[----:B------:R-:W-:Y:S01]  /*1c90*/  LDSM.16.M88.4 R80, [R89+0x7800] ;  /* 0x007800005950783b */ /* 0x000fe20000000200 */
[C---:B------:R-:W-:Y:S01]  /*1ca0*/  IADD3 R6, R89.reuse, 0x2000, RZ ;  /* 0x0000200059067810 */ /* 0x040fe20007ffe0ff */
[----:B------:R-:W-:Y:S01]  /*1cb0*/  UISETP.GE.AND UP0, UPT, UR10, 0x41, UPT ;  /* 0x000000410a00788c */ /* 0x000fe2000bf06270 */
[----:B------:R-:W-:Y:S01]  /*1cc0*/  SEL R2, R2, 0xffffffc0, !P0 ;  /* 0xffffffc002027807 */ /* 0x000fe20004000000 */
[----:B------:R-:W0:Y:S01]  /*1cd0*/  LDGDEPBAR ;  /* 0x00000000000079af */ /* 0x000e220000000000 */
[----:B------:R-:W-:Y:S01]  /*1ce0*/  HMMA.16816.F32 R12, R168, R32, RZ ;  /* 0x00000020a80c723c */ /* 0x000fe200000018ff */
[----:B------:R-:W-:-:S02]  /*1cf0*/  IADD3 R5, R89, 0x2800, RZ ;  /* 0x0000280059057810 */ /* 0x000fc40007ffe0ff */
[--C-:B------:R-:W-:Y:S01]  /*1d00*/  IMAD.IADD R252, R134, 0x1, R2.reuse ;  /* 0x0000000186fc7824 */ /* 0x100fe200078e0202 */
[----:B------:R1:W-:Y:S01]  /*1d10*/  STL [R1+0x30], R6 ;  /* 0x0000300601007387 */ /* 0x0003e20000100800 */
[C---:B------:R-:W-:Y:S01]  /*1d20*/  IMAD.IADD R249, R89.reuse, 0x1, R2 ;  /* 0x0000000159f97824 */ /* 0x040fe200078e0202 */
[----:B------:R-:W-:Y:S02]  /*1d30*/  IADD3 R2, R89, 0x3000, RZ ;  /* 0x0000300059027810 */ /* 0x000fe40007ffe0ff */
[----:B------:R-:W-:Y:S01]  /*1d40*/  HMMA.16816.F32 R16, R168, R30, RZ ;  /* 0x0000001ea810723c */ /* 0x000fe200000018ff */
[----:B------:R-:W2:Y:S01]  /*1d50*/  LDSM.16.M88.4 R52, [R252+0x10900] ;  /* 0x01090000fc34783b */ /* 0x000ea20000000200 */
[----:B------:R-:W-:-:S03]  /*1d60*/  PLOP3.LUT P0, PT, PT, PT, UP0, 0x40, 0x0 ;  /* 0x000000000000781c */ /* 0x000fc60003f0e808 */
[----:B------:R-:W-:Y:S03]  /*1d70*/  LDSM.16.M88.4 R56, [R252+0x11100] ;  /* 0x01110000fc38783b */ /* 0x000fe60000000200 */
[----:B------:R-:W-:Y:S01]  /*1d80*/  HMMA.16816.F32 R40, R172, R48, R8 ;  /* 0x00000030ac28723c */ /* 0x000fe20000001808 */
[----:B------:R-:W-:Y:S04]  /*1d90*/  LDSM.16.M88.4 R60, [R252+0x11900] ;  /* 0x01190000fc3c783b */ /* 0x000fe80000000200 */
[----:B------:R-:W-:Y:S03]  /*1da0*/  LDSM.16.M88.4 R76, [R249+0x1800] ;  /* 0x00180000f94c783b */ /* 0x000fe60000000200 */
[----:B------:R-:W-:Y:S01]  /*1db0*/  HMMA.16816.F32 R8, R168, R34, RZ ;  /* 0x00000022a808723c */ /* 0x000fe200000018ff */
[----:B------:R3:W-:Y:S01]  /*1dc0*/  STL [R1+0x2c], R5 ;  /* 0x00002c0501007387 */ /* 0x0007e20000100800 */
[----:B-1----:R-:W-:-:S03]  /*1dd0*/  IADD3 R6, R89, 0x3800, RZ ;  /* 0x0000380059067810 */ /* 0x002fc60007ffe0ff */
[----:B------:R1:W-:Y:S03]  /*1de0*/  STL [R1+0x28], R2 ;  /* 0x0000280201007387 */ /* 0x0003e60000100800 */
[C---:B------:R-:W-:Y:S01]  /*1df0*/  HMMA.16816.F32 R24, R168.reuse, R36, RZ ;  /* 0x00000024a818723c */ /* 0x040fe200000018ff */
[----:B------:R4:W-:Y:S07]  /*1e00*/  STL [R1+0x24], R6 ;  /* 0x0000240601007387 */ /* 0x0009ee0000100800 */
[C---:B------:R-:W-:Y:S08]  /*1e10*/  HMMA.16816.F32 R28, R168.reuse, R38, RZ ;  /* 0x00000026a81c723c */ /* 0x040ff000000018ff */
[----:B------:R-:W-:Y:S01]  /*1e20*/  HMMA.16816.F32 R32, R168, R44, RZ ;  /* 0x0000002ca820723c */ /* 0x000fe200000018ff */
[----:B---3--:R-:W-:-:S02]  /*1e30*/  IADD3 R5, R89, 0x4000, RZ ;  /* 0x0000400059057810 */ /* 0x008fc40007ffe0ff */
[----:B-1----:R-:W-:-:S05]  /*1e40*/  IADD3 R2, R89, 0x4800, RZ ;  /* 0x0000480059027810 */ /* 0x002fca0007ffe0ff */
[----:B------:R-:W-:Y:S01]  /*1e50*/  HMMA.16816.F32 R36, R168, R46, RZ ;  /* 0x0000002ea824723c */ /* 0x000fe200000018ff */
[----:B------:R-:W1:Y:S01]  /*1e60*/  LDSM.16.M88.4 R44, [R252+0x10100] ;  /* 0x01010000fc2c783b */ /* 0x000e620000000200 */
[----:B----4-:R-:W-:-:S03]  /*1e70*/  IADD3 R6, R89, 0x5000, RZ ;  /* 0x0000500059067810 */ /* 0x010fc60007ffe0ff */
[----:B------:R3:W-:Y:S03]  /*1e80*/  STL [R1+0x20], R5 ;  /* 0x0000200501007387 */ /* 0x0007e60000100800 */
[C---:B------:R-:W-:Y:S01]  /*1e90*/  HMMA.16816.F32 R12, R172.reuse, R64, R12 ;  /* 0x00000040ac0c723c */ /* 0x040fe2000000180c */
[----:B------:R4:W-:Y:S04]  /*1ea0*/  STL [R1+0x1c], R2 ;  /* 0x00001c0201007387 */ /* 0x0009e80000100800 */
[----:B------:R5:W-:Y:S03]  /*1eb0*/  STL [R1+0x18], R6 ;  /* 0x0000180601007387 */ /* 0x000be60000100800 */
[C---:B------:R-:W-:Y:S01]  /*1ec0*/  HMMA.16816.F32 R8, R172.reuse, R66, R8 ;  /* 0x00000042ac08723c */ /* 0x040fe20000001808 */
[----:B------:R-:W1:Y:S07]  /*1ed0*/  LDSM.16.M88.4 R64, [R249+0x800] ;  /* 0x00080000f940783b */ /* 0x000e6e0000000200 */
[----:B------:R-:W-:Y:S01]  /*1ee0*/  HMMA.16816.F32 R20, R172, R68, R24 ;  /* 0x00000044ac14723c */ /* 0x000fe20000001818 */
[----:B---3--:R-:W-:-:S07]  /*1ef0*/  IADD3 R5, R89, 0x5800, RZ ;  /* 0x0000580059057810 */ /* 0x008fce0007ffe0ff */
[----:B------:R-:W-:Y:S01]  /*1f00*/  HMMA.16816.F32 R16, R172, R50, R16 ;  /* 0x00000032ac10723c */ /* 0x000fe20000001810 */
[----:B------:R-:W3:Y:S01]  /*1f10*/  LDSM.16.M88.4 R48, [R249] ;  /* 0x00000000f930783b */ /* 0x000ee20000000200 */
[----:B----4-:R-:W-:-:S03]  /*1f20*/  IADD3 R2, R89, 0x6000, RZ ;  /* 0x0000600059027810 */ /* 0x010fc60007ffe0ff */
[----:B------:R4:W-:Y:S01]  /*1f30*/  STL [R1+0x14], R5 ;  /* 0x0000140501007387 */ /* 0x0009e20000100800 */
[C---:B-----5:R-:W-:Y:S02]  /*1f40*/  IADD3 R6, R89.reuse, 0x6800, RZ ;  /* 0x0000680059067810 */ /* 0x060fe40007ffe0ff */
[C---:B------:R-:W-:Y:S01]  /*1f50*/  HMMA.16816.F32 R24, R172.reuse, R70, R28 ;  /* 0x00000046ac18723c */ /* 0x040fe2000000181c */
[----:B------:R-:W5:Y:S04]  /*1f60*/  LDSM.16.M88.4 R68, [R249+0x1000] ;  /* 0x00100000f944783b */ /* 0x000f680000000200 */
[----:B------:R1:W-:Y:S03]  /*1f70*/  STL [R1+0x10], R2 ;  /* 0x0000100201007387 */ /* 0x0003e60000100800 */
[C---:B------:R-:W-:Y:S01]  /*1f80*/  HMMA.16816.F32 R28, R172.reuse, R72, R32 ;  /* 0x00000048ac1c723c */ /* 0x040fe20000001820 */
[----:B------:R-:W-:Y:S07]  /*1f90*/  STL [R1+0xc], R6 ;  /* 0x00000c0601007387 */ /* 0x000fee0000100800 */
[----:B------:R-:W-:Y:S01]  /*1fa0*/  HMMA.16816.F32 R36, R172, R74, R36 ;  /* 0x0000004aac24723c */ /* 0x000fe20000001824 */
[----:B------:R-:W-:Y:S01]  /*1fb0*/  LDSM.16.M88.4 R72, [R134+0x13900] ;  /* 0x013900008648783b */ /* 0x000fe20000000200 */
[----:B----4-:R-:W-:-:S06]  /*1fc0*/  IADD3 R5, R89, 0x7000, RZ ;  /* 0x0000700059057810 */ /* 0x010fcc0007ffe0ff */
[----:B--2---:R-:W-:Y:S01]  /*1fd0*/  HMMA.16816.F32 R12, R192, R52, R12 ;  /* 0x00000034c00c723c */ /* 0x004fe2000000180c */
[----:B-1----:R-:W-:-:S07]  /*1fe0*/  IADD3 R2, R89, 0x7800, RZ ;  /* 0x0000780059027810 */ /* 0x002fce0007ffe0ff */
[C---:B------:R-:W-:Y:S01]  /*1ff0*/  HMMA.16816.F32 R8, R192.reuse, R54, R8 ;  /* 0x00000036c008723c */ /* 0x040fe20000001808 */
[----:B------:R-:W1:Y:S04]  /*2000*/  LDSM.16.M88.4 R52, [R134+0x12900] ;  /* 0x012900008634783b */ /* 0x000e680000000200 */
[----:B------:R-:W-:Y:S03]  /*2010*/  STL [R1+0x4], R2 ;  /* 0x0000040201007387 */ /* 0x000fe60000100800 */
[C---:B------:R-:W-:Y:S01]  /*2020*/  HMMA.16816.F32 R40, R192.reuse, R44, R40 ;  /* 0x0000002cc028723c */ /* 0x040fe20000001828 */
[----:B------:R-:W-:Y:S07]  /*2030*/  STL [R1+0x8], R5 ;  /* 0x0000080501007387 */ /* 0x000fee0000100800 */
[C---:B------:R-:W-:Y:S08]  /*2040*/  HMMA.16816.F32 R20, R192.reuse, R56, R20 ;  /* 0x00000038c014723c */ /* 0x040ff00000001814 */
[C---:B------:R-:W-:Y:S01]  /*2050*/  HMMA.16816.F32 R32, R192.reuse, R46, R16 ;  /* 0x0000002ec020723c */ /* 0x040fe20000001810 */
[----:B------:R-:W2:Y:S04]  /*2060*/  LDSM.16.M88.4 R16, [R134+0x12100] ;  /* 0x012100008610783b */ /* 0x000ea80000000200 */
[----:B------:R-:W-:Y:S03]  /*2070*/  LDSM.16.M88.4 R44, [R89+0x2000] ;  /* 0x00200000592c783b */ /* 0x000fe60000000200 */
[C---:B------:R-:W-:Y:S01]  /*2080*/  HMMA.16816.F32 R24, R192.reuse, R58, R24 ;  /* 0x0000003ac018723c */ /* 0x040fe20000001818 */
[----:B------:R-:W-:Y:S07]  /*2090*/  LDSM.16.M88.4 R56, [R89+0x2800] ;  /* 0x002800005938783b */ /* 0x000fee0000000200 */
[C---:B------:R-:W-:Y:S08]  /*20a0*/  HMMA.16816.F32 R28, R192.reuse, R60, R28 ;  /* 0x0000003cc01c723c */ /* 0x040ff0000000181c */
[----:B------:R-:W-:Y:S01]  /*20b0*/  HMMA.16816.F32 R36, R192, R62, R36 ;  /* 0x0000003ec024723c */ /* 0x000fe20000001824 */
[----:B------:R-:W4:Y:S07]  /*20c0*/  LDSM.16.M88.4 R60, [R134+0x13100] ;  /* 0x01310000863c783b */ /* 0x000f2e0000000200 */
[C---:B------:R-:W-:Y:S08]  /*20d0*/  HMMA.16816.F32 R12, R196.reuse, R64, R12 ;  /* 0x00000040c40c723c */ /* 0x040ff0000000180c */
[C---:B------:R-:W-:Y:S01]  /*20e0*/  HMMA.16816.F32 R8, R196.reuse, R66, R8 ;  /* 0x00000042c408723c */ /* 0x040fe20000001808 */
[----:B------:R-:W1:Y:S07]  /*20f0*/  LDSM.16.M88.4 R64, [R89+0x3000] ;  /* 0x003000005940783b */ /* 0x000e6e0000000200 */
[C---:B---3--:R-:W-:Y:S08]  /*2100*/  HMMA.16816.F32 R40, R196.reuse, R48, R40 ;  /* 0x00000030c428723c */ /* 0x048ff00000001828 */
[C---:B-----5:R-:W-:Y:S08]  /*2110*/  HMMA.16816.F32 R20, R196.reuse, R68, R20 ;  /* 0x00000044c414723c */ /* 0x060ff00000001814 */
[C---:B------:R-:W-:Y:S01]  /*2120*/  HMMA.16816.F32 R32, R196.reuse, R50, R32 ;  /* 0x00000032c420723c */ /* 0x040fe20000001820 */
[----:B------:R-:W-:Y:S07]  /*2130*/  LDSM.16.M88.4 R48, [R252+0x12900] ;  /* 0x01290000fc30783b */ /* 0x000fee0000000200 */
[C---:B------:R-:W-:Y:S01]  /*2140*/  HMMA.16816.F32 R24, R196.reuse, R70, R24 ;  /* 0x00000046c418723c */ /* 0x040fe20000001818 */
[----:B------:R-:W-:Y:S07]  /*2150*/  LDSM.16.M88.4 R68, [R252+0x13900] ;  /* 0x01390000fc44783b */ /* 0x000fee0000000200 */
[C---:B------:R-:W-:Y:S08]  /*2160*/  HMMA.16816.F32 R28, R196.reuse, R76, R28 ;  /* 0x0000004cc41c723c */ /* 0x040ff0000000181c */
[----:B------:R-:W-:Y:S01]  /*2170*/  HMMA.16816.F32 R36, R196, R78, R36 ;  /* 0x0000004ec424723c */ /* 0x000fe20000001824 */
[----:B------:R-:W3:Y:S07]  /*2180*/  LDSM.16.M88.4 R76, [R89+0x3800] ;  /* 0x00380000594c783b */ /* 0x000eee0000000200 */
[C---:B-1----:R-:W-:Y:S08]  /*2190*/  HMMA.16816.F32 R12, R200.reuse, R52, R12 ;  /* 0x00000034c80c723c */ /* 0x042ff0000000180c */
[C---:B------:R-:W-:Y:S01]  /*21a0*/  HMMA.16816.F32 R8, R200.reuse, R54, R8 ;  /* 0x00000036c808723c */ /* 0x040fe20000001808 */
[----:B------:R-:W-:Y:S07]  /*21b0*/  LDSM.16.M88.4 R52, [R249+0x2800] ;  /* 0x00280000f934783b */ /* 0x000fee0000000200 */
[C---:B--2---:R-:W-:Y:S08]  /*21c0*/  HMMA.16816.F32 R40, R200.reuse, R16, R40 ;  /* 0x00000010c828723c */ /* 0x044ff00000001828 */
[C---:B----4-:R-:W-:Y:S08]  /*21d0*/  HMMA.16816.F32 R20, R200.reuse, R60, R20 ;  /* 0x0000003cc814723c */ /* 0x050ff00000001814 */
[C---:B------:R-:W-:Y:S01]  /*21e0*/  HMMA.16816.F32 R32, R200.reuse, R18, R32 ;  /* 0x00000012c820723c */ /* 0x040fe20000001820 */
[----:B------:R-:W1:Y:S07]  /*21f0*/  LDSM.16.M88.4 R16, [R252+0x12100] ;  /* 0x01210000fc10783b */ /* 0x000e6e0000000200 */
[C---:B------:R-:W-:Y:S01]  /*2200*/  HMMA.16816.F32 R24, R200.reuse, R62, R24 ;  /* 0x0000003ec818723c */ /* 0x040fe20000001818 */
[----:B------:R-:W2:Y:S07]  /*2210*/  LDSM.16.M88.4 R60, [R252+0x13100] ;  /* 0x01310000fc3c783b */ /* 0x000eae0000000200 */
[C---:B------:R-:W-:Y:S08]  /*2220*/  HMMA.16816.F32 R28, R200.reuse, R72, R28 ;  /* 0x00000048c81c723c */ /* 0x040ff0000000181c */
[----:B------:R-:W-:Y:S01]  /*2230*/  HMMA.16816.F32 R36, R200, R74, R36 ;  /* 0x0000004ac824723c */ /* 0x000fe20000001824 */
[----:B------:R-:W-:Y:S07]  /*2240*/  LDSM.16.M88.4 R72, [R249+0x3800] ;  /* 0x00380000f948783b */ /* 0x000fee0000000200 */
[C---:B------:R-:W-:Y:S08]  /*2250*/  HMMA.16816.F32 R12, R204.reuse, R56, R12 ;  /* 0x00000038cc0c723c */ /* 0x040ff0000000180c */
[C---:B------:R-:W-:Y:S01]  /*2260*/  HMMA.16816.F32 R8, R204.reuse, R58, R8 ;  /* 0x0000003acc08723c */ /* 0x040fe20000001808 */
[----:B------:R-:W-:Y:S07]  /*2270*/  LDSM.16.M88.4 R56, [R134+0x15100] ;  /* 0x015100008638783b */ /* 0x000fee0000000200 */
[C---:B------:R-:W-:Y:S08]  /*2280*/  HMMA.16816.F32 R40, R204.reuse, R44, R40 ;  /* 0x0000002ccc28723c */ /* 0x040ff00000001828 */
[C---:B------:R-:W-:Y:S08]  /*2290*/  HMMA.16816.F32 R20, R204.reuse, R64, R20 ;  /* 0x00000040cc14723c */ /* 0x040ff00000001814 */
[C---:B------:R-:W-:Y:S01]  /*22a0*/  HMMA.16816.F32 R32, R204.reuse, R46, R32 ;  /* 0x0000002ecc20723c */ /* 0x040fe20000001820 */
[----:B------:R-:W4:Y:S07]  /*22b0*/  LDSM.16.M88.4 R44, [R249+0x2000] ;  /* 0x00200000f92c783b */ /* 0x000f2e0000000200 */
[C---:B------:R-:W-:Y:S01]  /*22c0*/  HMMA.16816.F32 R24, R204.reuse, R66, R24 ;  /* 0x00000042cc18723c */ /* 0x040fe20000001818 */
[----:B------:R-:W5:Y:S07]  /*22d0*/  LDSM.16.M88.4 R64, [R249+0x3000] ;  /* 0x00300000f940783b */ /* 0x000f6e0000000200 */
[C---:B---3--:R-:W-:Y:S08]  /*22e0*/  HMMA.16816.F32 R28, R204.reuse, R76, R28 ;  /* 0x0000004ccc1c723c */ /* 0x048ff0000000181c */
[----:B------:R-:W-:Y:S01]  /*22f0*/  HMMA.16816.F32 R36, R204, R78, R36 ;  /* 0x0000004ecc24723c */ /* 0x000fe20000001824 */
[----:B------:R-:W-:Y:S07]  /*2300*/  LDSM.16.M88.4 R76, [R249+0x5800] ;  /* 0x00580000f94c783b */ /* 0x000fee0000000200 */
[C---:B------:R-:W-:Y:S08]  /*2310*/  HMMA.16816.F32 R12, R208.reuse, R48, R12 ;  /* 0x00000030d00c723c */ /* 0x040ff0000000180c */
[C---:B------:R-:W-:Y:S01]  /*2320*/  HMMA.16816.F32 R8, R208.reuse, R50, R8 ;  /* 0x00000032d008723c */ /* 0x040fe20000001808 */
[----:B------:R-:W3:Y:S07]  /*2330*/  LDSM.16.M88.4 R48, [R134+0x14900] ;  /* 0x014900008630783b */ /* 0x000eee0000000200 */
[C---:B-1----:R-:W-:Y:S08]  /*2340*/  HMMA.16816.F32 R40, R208.reuse, R16, R40 ;  /* 0x00000010d028723c */ /* 0x042ff00000001828 */
[C---:B--2---:R-:W-:Y:S08]  /*2350*/  HMMA.16816.F32 R20, R208.reuse, R60, R20 ;  /* 0x0000003cd014723c */ /* 0x044ff00000001814 */
[C---:B------:R-:W-:Y:S01]  /*2360*/  HMMA.16816.F32 R32, R208.reuse, R18, R32 ;  /* 0x00000012d020723c */ /* 0x040fe20000001820 */
[----:B------:R-:W1:Y:S07]  /*2370*/  LDSM.16.M88.4 R16, [R134+0x14100] ;  /* 0x014100008610783b */ /* 0x000e6e0000000200 */
[C---:B------:R-:W-:Y:S01]  /*2380*/  HMMA.16816.F32 R24, R208.reuse, R62, R24 ;  /* 0x0000003ed018723c */ /* 0x040fe20000001818 */
[----:B------:R-:W-:Y:S07]  /*2390*/  LDSM.16.M88.4 R60, [R89+0x5000] ;  /* 0x00500000593c783b */ /* 0x000fee0000000200 */
[C---:B------:R-:W-:Y:S08]  /*23a0*/  HMMA.16816.F32 R28, R208.reuse, R68, R28 ;  /* 0x00000044d01c723c */ /* 0x040ff0000000181c */
[----:B------:R-:W-:Y:S01]  /*23b0*/  HMMA.16816.F32 R36, R208, R70, R36 ;  /* 0x00000046d024723c */ /* 0x000fe20000001824 */
[----:B------:R-:W2:Y:S07]  /*23c0*/  LDSM.16.M88.4 R68, [R134+0x15900] ;  /* 0x015900008644783b */ /* 0x000eae0000000200 */
[C---:B------:R-:W-:Y:S08]  /*23d0*/  HMMA.16816.F32 R12, R212.reuse, R52, R12 ;  /* 0x00000034d40c723c */ /* 0x040ff0000000180c */
[C---:B------:R-:W-:Y:S01]  /*23e0*/  HMMA.16816.F32 R8, R212.reuse, R54, R8 ;  /* 0x00000036d408723c */ /* 0x040fe20000001808 */
[----:B------:R-:W1:Y:S07]  /*23f0*/  LDSM.16.M88.4 R52, [R89+0x4800] ;  /* 0x004800005934783b */ /* 0x000e6e0000000200 */
[C---:B----4-:R-:W-:Y:S08]  /*2400*/  HMMA.16816.F32 R40, R212.reuse, R44, R40 ;  /* 0x0000002cd428723c */ /* 0x050ff00000001828 */
[C---:B-----5:R-:W-:Y:S08]  /*2410*/  HMMA.16816.F32 R20, R212.reuse, R64, R20 ;  /* 0x00000040d414723c */ /* 0x060ff00000001814 */
[C---:B------:R-:W-:Y:S01]  /*2420*/  HMMA.16816.F32 R32, R212.reuse, R46, R32 ;  /* 0x0000002ed420723c */ /* 0x040fe20000001820 */
[----:B------:R-:W4:Y:S07]  /*2430*/  LDSM.16.M88.4 R44, [R89+0x4000] ;  /* 0x00400000592c783b */ /* 0x000f2e0000000200 */
[C---:B------:R-:W-:Y:S01]  /*2440*/  HMMA.16816.F32 R24, R212.reuse, R66, R24 ;  /* 0x00000042d418723c */ /* 0x040fe20000001818 */
[----:B------:R-:W5:Y:S07]  /*2450*/  LDSM.16.M88.4 R64, [R89+0x5800] ;  /* 0x005800005940783b */ /* 0x000f6e0000000200 */
[C---:B------:R-:W-:Y:S08]  /*2460*/  HMMA.16816.F32 R28, R212.reuse, R72, R28 ;  /* 0x00000048d41c723c */ /* 0x040ff0000000181c */
[----:B------:R-:W-:Y:S01]  /*2470*/  HMMA.16816.F32 R36, R212, R74, R36 ;  /* 0x0000004ad424723c */ /* 0x000fe20000001824 */
[----:B------:R-:W-:Y:S07]  /*2480*/  LDSM.16.M88.4 R72, [R134+0x17900] ;  /* 0x017900008648783b */ /* 0x000fee0000000200 */
[C---:B---3--:R-:W-:Y:S08]  /*2490*/  HMMA.16816.F32 R12, R216.reuse, R48, R12 ;  /* 0x00000030d80c723c */ /* 0x048ff0000000180c */
[C---:B------:R-:W-:Y:S01]  /*24a0*/  HMMA.16816.F32 R8, R216.reuse, R50, R8 ;  /* 0x00000032d808723c */ /* 0x040fe20000001808 */
[----:B------:R-:W3:Y:S07]  /*24b0*/  LDSM.16.M88.4 R48, [R252+0x14900] ;  /* 0x01490000fc30783b */ /* 0x000eee0000000200 */
[C---:B-1----:R-:W-:Y:S08]  /*24c0*/  HMMA.16816.F32 R40, R216.reuse, R16, R40 ;  /* 0x00000010d828723c */ /* 0x042ff00000001828 */
[C---:B------:R-:W-:Y:S08]  /*24d0*/  HMMA.16816.F32 R20, R216.reuse, R56, R20 ;  /* 0x00000038d814723c */ /* 0x040ff00000001814 */
[C---:B------:R-:W-:Y:S01]  /*24e0*/  HMMA.16816.F32 R32, R216.reuse, R18, R32 ;  /* 0x00000012d820723c */ /* 0x040fe20000001820 */
[----:B------:R-:W1:Y:S07]  /*24f0*/  LDSM.16.M88.4 R16, [R252+0x14100] ;  /* 0x01410000fc10783b */ /* 0x000e6e0000000200 */
[C---:B------:R-:W-:Y:S01]  /*2500*/  HMMA.16816.F32 R24, R216.reuse, R58, R24 ;  /* 0x0000003ad818723c */ /* 0x040fe20000001818 */
[----:B------:R-:W1:Y:S07]  /*2510*/  LDSM.16.M88.4 R56, [R252+0x15100] ;  /* 0x01510000fc38783b */ /* 0x000e6e0000000200 */
[C---:B--2---:R-:W-:Y:S08]  /*2520*/  HMMA.16816.F32 R28, R216.reuse, R68, R28 ;  /* 0x00000044d81c723c */ /* 0x044ff0000000181c */
[----:B------:R-:W-:Y:S01]  /*2530*/  HMMA.16816.F32 R36, R216, R70, R36 ;  /* 0x00000046d824723c */ /* 0x000fe20000001824 */
[----:B------:R-:W2:Y:S07]  /*2540*/  LDSM.16.M88.4 R68, [R252+0x15900] ;  /* 0x01590000fc44783b */ /* 0x000eae0000000200 */
[C---:B------:R-:W-:Y:S08]  /*2550*/  HMMA.16816.F32 R12, R220.reuse, R52, R12 ;  /* 0x00000034dc0c723c */ /* 0x040ff0000000180c */
[C---:B------:R-:W-:Y:S01]  /*2560*/  HMMA.16816.F32 R8, R220.reuse, R54, R8 ;  /* 0x00000036dc08723c */ /* 0x040fe20000001808 */
[----:B------:R-:W1:Y:S07]  /*2570*/  LDSM.16.M88.4 R52, [R249+0x4800] ;  /* 0x00480000f934783b */ /* 0x000e6e0000000200 */
[C---:B----4-:R-:W-:Y:S08]  /*2580*/  HMMA.16816.F32 R40, R220.reuse, R44, R40 ;  /* 0x0000002cdc28723c */ /* 0x050ff00000001828 */
[C---:B------:R-:W-:Y:S08]  /*2590*/  HMMA.16816.F32 R20, R220.reuse, R60, R20 ;  /* 0x0000003cdc14723c */ /* 0x040ff00000001814 */
[C---:B------:R-:W-:Y:S01]  /*25a0*/  HMMA.16816.F32 R32, R220.reuse, R46, R32 ;  /* 0x0000002edc20723c */ /* 0x040fe20000001820 */
[----:B------:R-:W4:Y:S07]  /*25b0*/  LDSM.16.M88.4 R44, [R249+0x4000] ;  /* 0x00400000f92c783b */ /* 0x000f2e0000000200 */
[C---:B------:R-:W-:Y:S01]  /*25c0*/  HMMA.16816.F32 R24, R220.reuse, R62, R24 ;  /* 0x0000003edc18723c */ /* 0x040fe20000001818 */
[----:B------:R-:W-:Y:S07]  /*25d0*/  LDSM.16.M88.4 R60, [R134+0x17100] ;  /* 0x01710000863c783b */ /* 0x000fee0000000200 */
[C---:B-----5:R-:W-:Y:S08]  /*25e0*/  HMMA.16816.F32 R28, R220.reuse, R64, R28 ;  /* 0x00000040dc1c723c */ /* 0x060ff0000000181c */
[----:B------:R-:W-:Y:S01]  /*25f0*/  HMMA.16816.F32 R36, R220, R66, R36 ;  /* 0x00000042dc24723c */ /* 0x000fe20000001824 */
[----:B------:R-:W5:Y:S07]  /*2600*/  LDSM.16.M88.4 R64, [R249+0x5000] ;  /* 0x00500000f940783b */ /* 0x000f6e0000000200 */
[C---:B---3--:R-:W-:Y:S08]  /*2610*/  HMMA.16816.F32 R12, R224.reuse, R48, R12 ;  /* 0x00000030e00c723c */ /* 0x048ff0000000180c */
[C---:B------:R-:W-:Y:S01]  /*2620*/  HMMA.16816.F32 R8, R224.reuse, R50, R8 ;  /* 0x00000032e008723c */ /* 0x040fe20000001808 */
[----:B------:R-:W-:Y:S07]  /*2630*/  LDSM.16.M88.4 R48, [R134+0x16100] ;  /* 0x016100008630783b */ /* 0x000fee0000000200 */
[C---:B-1----:R-:W-:Y:S08]  /*2640*/  HMMA.16816.F32 R40, R224.reuse, R16, R40 ;  /* 0x00000010e028723c */ /* 0x042ff00000001828 */
[C---:B------:R-:W-:Y:S08]  /*2650*/  HMMA.16816.F32 R20, R224.reuse, R56, R20 ;  /* 0x00000038e014723c */ /* 0x040ff00000001814 */
[C---:B------:R-:W-:Y:S08]  /*2660*/  HMMA.16816.F32 R32, R224.reuse, R18, R32 ;  /* 0x00000012e020723c */ /* 0x040ff00000001820 */
[C---:B------:R-:W-:Y:S01]  /*2670*/  HMMA.16816.F32 R24, R224.reuse, R58, R24 ;  /* 0x0000003ae018723c */ /* 0x040fe20000001818 */
[----:B------:R-:W1:Y:S07]  /*2680*/  LDSM.16.M88.4 R56, [R134+0x16900] ;  /* 0x016900008638783b */ /* 0x000e6e0000000200 */
[C---:B--2---:R-:W-:Y:S08]  /*2690*/  HMMA.16816.F32 R28, R224.reuse, R68, R28 ;  /* 0x00000044e01c723c */ /* 0x044ff0000000181c */
[----:B------:R-:W-:Y:S01]  /*26a0*/  HMMA.16816.F32 R36, R224, R70, R36 ;  /* 0x00000046e024723c */ /* 0x000fe20000001824 */
[----:B------:R-:W-:Y:S07]  /*26b0*/  LDSM.16.M88.4 R68, [R89+0x7000] ;  /* 0x007000005944783b */ /* 0x000fee0000000200 */
[C---:B------:R-:W-:Y:S08]  /*26c0*/  HMMA.16816.F32 R16, R228.reuse, R52, R12 ;  /* 0x00000034e410723c */ /* 0x040ff0000000180c */
[C---:B------:R-:W-:Y:S01]  /*26d0*/  HMMA.16816.F32 R12, R228.reuse, R54, R8 ;  /* 0x00000036e40c723c */ /* 0x040fe20000001808 */
[----:B------:R-:W2:Y:S07]  /*26e0*/  LDSM.16.M88.4 R52, [R89+0x6800] ;  /* 0x006800005934783b */ /* 0x000eae0000000200 */
[C---:B----4-:R-:W-:Y:S08]  /*26f0*/  HMMA.16816.F32 R40, R228.reuse, R44, R40 ;  /* 0x0000002ce428723c */ /* 0x050ff00000001828 */
[C---:B-----5:R-:W-:Y:S08]  /*2700*/  HMMA.16816.F32 R8, R228.reuse, R64, R20 ;  /* 0x00000040e408723c */ /* 0x060ff00000001814 */
[C---:B------:R-:W-:Y:S01]  /*2710*/  HMMA.16816.F32 R32, R228.reuse, R46, R32 ;  /* 0x0000002ee420723c */ /* 0x040fe20000001820 */
[----:B------:R-:W3:Y:S07]  /*2720*/  LDSM.16.M88.4 R44, [R89+0x6000] ;  /* 0x00600000592c783b */ /* 0x000eee0000000200 */
        /* <DEDUP_REMOVED lines=8> */
[C---:B------:R-:W-:Y:S08]  /*27b0*/  HMMA.16816.F32 R40, R232.reuse, R48, R40 ;  /* 0x00000030e828723c */ /* 0x040ff00000001828 */
[C---:B------:R-:W-:Y:S08]  /*27c0*/  HMMA.16816.F32 R12, R232.reuse, R60, R8 ;  /* 0x0000003ce80c723c */ /* 0x040ff00000001808 */
[C---:B------:R-:W-:Y:S01]  /*27d0*/  HMMA.16816.F32 R32, R232.reuse, R50, R32 ;  /* 0x00000032e820723c */ /* 0x040fe20000001820 */
[----:B------:R-:W-:Y:S07]  /*27e0*/  LDSM.16.M88.4 R48, [R249+0x7000] ;  /* 0x00700000f930783b */ /* 0x000fee0000000200 */
[C---:B------:R-:W-:Y:S01]  /*27f0*/  HMMA.16816.F32 R8, R232.reuse, R62, R24 ;  /* 0x0000003ee808723c */ /* 0x040fe20000001818 */
[----:B------:R-:W1:Y:S07]  /*2800*/  LDSM.16.M88.4 R60, [R252+0x16100] ;  /* 0x01610000fc3c783b */ /* 0x000e6e0000000200 */
[C---:B------:R-:W-:Y:S08]  /*2810*/  HMMA.16816.F32 R28, R232.reuse, R72, R28 ;  /* 0x00000048e81c723c */ /* 0x040ff0000000181c */
[----:B------:R-:W-:Y:S01]  /*2820*/  HMMA.16816.F32 R36, R232, R74, R36 ;  /* 0x0000004ae824723c */ /* 0x000fe20000001824 */
[----:B------:R-:W5:Y:S07]  /*2830*/  LDSM.16.M88.4 R72, [R252+0x17100] ;  /* 0x01710000fc48783b */ /* 0x000f6e0000000200 */
[C---:B--2---:R-:W-:Y:S08]  /*2840*/  HMMA.16816.F32 R24, R236.reuse, R52, R20 ;  /* 0x00000034ec18723c */ /* 0x044ff00000001814 */
[C---:B------:R-:W-:Y:S01]  /*2850*/  HMMA.16816.F32 R20, R236.reuse, R54, R16 ;  /* 0x00000036ec14723c */ /* 0x040fe20000001810 */
[----:B------:R-:W2:Y:S07]  /*2860*/  LDSM.16.M88.4 R52, [R249+0x6800] ;  /* 0x00680000f934783b */ /* 0x000eae0000000200 */
[C---:B---3--:R-:W-:Y:S08]  /*2870*/  HMMA.16816.F32 R40, R236.reuse, R44, R40 ;  /* 0x0000002cec28723c */ /* 0x048ff00000001828 */
[C---:B------:R-:W-:Y:S08]  /*2880*/  HMMA.16816.F32 R16, R236.reuse, R68, R12 ;  /* 0x00000044ec10723c */ /* 0x040ff0000000180c */
[----:B------:R-:W-:Y:S01]  /*2890*/  HMMA.16816.F32 R32, R236, R46, R32 ;  /* 0x0000002eec20723c */ /* 0x000fe20000001820 */
[----:B------:R-:W3:Y:S01]  /*28a0*/  LDSM.16.M88.4 R44, [R249+0x7800] ;  /* 0x00780000f92c783b */ /* 0x000ee20000000200 */
[----:B------:R-:W-:-:S06]  /*28b0*/  DEPBAR.LE SB0, 0x0 ;  /* 0x000080000000791a */ /* 0x000fcc0000000000 */
[C---:B------:R-:W-:Y:S08]  /*28c0*/  HMMA.16816.F32 R12, R236.reuse, R70, R8 ;  /* 0x00000046ec0c723c */ /* 0x040ff00000001808 */
[C---:B------:R-:W-:Y:S08]  /*28d0*/  HMMA.16816.F32 R8, R236.reuse, R80, R28 ;  /* 0x00000050ec08723c */ /* 0x040ff0000000181c */
[----:B------:R-:W-:Y:S08]  /*28e0*/  HMMA.16816.F32 R36, R236, R82, R36 ;  /* 0x00000052ec24723c */ /* 0x000ff00000001824 */
[C---:B----4-:R-:W-:Y:S08]  /*28f0*/  HMMA.16816.F32 R28, R240.reuse, R64, R24 ;  /* 0x00000040f01c723c */ /* 0x050ff00000001818 */
[C---:B------:R-:W-:Y:S08]  /*2900*/  HMMA.16816.F32 R24, R240.reuse, R66, R20 ;  /* 0x00000042f018723c */ /* 0x040ff00000001814 */
[C---:B-1----:R-:W-:Y:S08]  /*2910*/  HMMA.16816.F32 R40, R240.reuse, R60, R40 ;  /* 0x0000003cf028723c */ /* 0x042ff00000001828 */
[C---:B-----5:R-:W-:Y:S08]  /*2920*/  HMMA.16816.F32 R20, R240.reuse, R72, R16 ;  /* 0x00000048f014723c */ /* 0x060ff00000001810 */
[C---:B------:R-:W-:Y:S08]  /*2930*/  HMMA.16816.F32 R32, R240.reuse, R62, R32 ;  /* 0x0000003ef020723c */ /* 0x040ff00000001820 */
[C---:B------:R-:W-:Y:S08]  /*2940*/  HMMA.16816.F32 R16, R240.reuse, R74, R12 ;  /* 0x0000004af010723c */ /* 0x040ff0000000180c */
[C---:B------:R-:W-:Y:S08]  /*2950*/  HMMA.16816.F32 R12, R240.reuse, R76, R8 ;  /* 0x0000004cf00c723c */ /* 0x040ff00000001808 */
[----:B------:R-:W-:Y:S08]  /*2960*/  HMMA.16816.F32 R8, R240, R78, R36 ;  /* 0x0000004ef008723c */ /* 0x000ff00000001824 */
[C---:B------:R-:W-:Y:S08]  /*2970*/  HMMA.16816.F32 R40, R244.reuse, R56, R40 ;  /* 0x00000038f428723c */ /* 0x040ff00000001828 */
[C---:B------:R-:W-:Y:S08]  /*2980*/  HMMA.16816.F32 R56, R244.reuse, R58, R32 ;  /* 0x0000003af438723c */ /* 0x040ff00000001820 */
[C---:B--2---:R-:W-:Y:S08]  /*2990*/  HMMA.16816.F32 R36, R244.reuse, R52, R28 ;  /* 0x00000034f424723c */ /* 0x044ff0000000181c */
[C---:B------:R-:W-:Y:S08]  /*29a0*/  HMMA.16816.F32 R32, R244.reuse, R48, R20 ;  /* 0x00000030f420723c */ /* 0x040ff00000001814 */
[C---:B---3--:R-:W-:Y:S08]  /*29b0*/  HMMA.16816.F32 R28, R244.reuse, R44, R12 ;  /* 0x0000002cf41c723c */ /* 0x048ff0000000180c */
[C---:B------:R-:W-:Y:S08]  /*29c0*/  HMMA.16816.F32 R52, R244.reuse, R54, R24 ;  /* 0x00000036f434723c */ /* 0x040ff00000001818 */
[C---:B------:R-:W-:Y:S08]  /*29d0*/  HMMA.16816.F32 R48, R244.reuse, R50, R16 ;  /* 0x00000032f430723c */ /* 0x040ff00000001810 */
[----:B------:R-:W-:Y:S01]  /*29e0*/  HMMA.16816.F32 R44, R244, R46, R8 ;  /* 0x0000002ef42c723c */ /* 0x000fe20000001808 */
[----:B------:R-:W-:Y:S06]  /*29f0*/  BAR.SYNC.DEFER_BLOCKING 0x0 ;  /* 0x0000000000007b1d */ /* 0x000fec0000010000 */
[----:B------:R-:W-:Y:S05]  /*2a00*/  @P0 BRA `(.L_x_1767) ;  /* 0x0000057000000947 */ /* 0x000fea0003800000 */
[----:B------:R-:W-:Y:S01]  /*2a10*/  ULEA UR4, UR8, UR11, 0x6 ;  /* 0x0000000b08047291 */ /* 0x000fe2000f8e303f */
        /* <DEDUP_REMOVED lines=14> */
[----:B------:R-:W-:Y:S01]  /*2b00*/  IMAD.WIDE R26, R86, 0x2, RZ ;  /* 0x00000002561a7825 */ /* 0x000fe200078e02ff */
[----:B------:R-:W-:Y:S02]  /*2b10*/  SEL R23, RZ, 0x10, P4 ;  /* 0x00000010ff177807 */ /* 0x000fe40002000000 */
[----:B------:R-:W-:Y:S01]  /*2b20*/  SEL R22, RZ, 0x10, P3 ;  /* 0x00000010ff167807 */ /* 0x000fe20001800000 */
[----:B------:R-:W-:Y:S01]  /*2b30*/  IMAD R10, R2, c[0x0][0x2b8], R5 ;  /* 0x0000ae00020a7a24 */ /* 0x000fe200078e0205 */
[----:B------:R-:W-:-:S04]  /*2b40*/  IADD3 R14, -R85, 0x10, RZ ;  /* 0x00000010550e7810 */ /* 0x000fc80007ffe1ff */
[----:B------:R-:W-:Y:S01]  /*2b50*/  SHF.R.S32.HI R2, RZ, 0x1f, R10 ;  /* 0x0000001fff027819 */ /* 0x000fe2000001140a */
[----:B------:R-:W-:Y:S01]  /*2b60*/  STL [R1+0x50], R10 ;  /* 0x0000500a01007387 */ /* 0x000fe20000100800 */
[----:B------:R-:W-:-:S03]  /*2b70*/  LOP3.LUT R14, R14, 0xf, RZ, 0xc0, !PT ;  /* 0x0000000f0e0e7812 */ /* 0x000fc600078ec0ff */
[----:B------:R-:W-:-:S04]  /*2b80*/  IMAD R2, R2, c[0x0][0x1e0], RZ ;  /* 0x0000780002027a24 */ /* 0x000fc800078e02ff */
[C---:B------:R-:W-:Y:S02]  /*2b90*/  IMAD R2, R10.reuse, c[0x0][0x1e4], R2 ;  /* 0x000079000a027a24 */ /* 0x040fe400078e0202 */
[----:B-1----:R-:W-:-:S04]  /*2ba0*/  IMAD.WIDE.U32 R6, R10, c[0x0][0x1e0], RZ ;  /* 0x000078000a067a25 */ /* 0x002fc800078e00ff */
[----:B------:R-:W-:Y:S01]  /*2bb0*/  IMAD.IADD R7, R7, 0x1, R2 ;  /* 0x0000000107077824 */ /* 0x000fe200078e0202 */
[----:B--2---:R-:W-:-:S03]  /*2bc0*/  SHF.R.S32.HI R2, RZ, 0x1f, R9 ;  /* 0x0000001fff027819 */ /* 0x004fc60000011409 */
[----:B------:R-:W-:Y:S01]  /*2bd0*/  IMAD.WIDE.U32 R6, R9, c[0x0][0x1f0], R6 ;  /* 0x00007c0009067a25 */ /* 0x000fe200078e0006 */
[----:B------:R-:W-:Y:S03]  /*2be0*/  STL [R1+0x44], R9 ;  /* 0x0000440901007387 */ /* 0x000fe60000100800 */
        /* <DEDUP_REMOVED lines=8> */
[----:B------:R-:W-:-:S03]  /*2c70*/  IADD3 R6, -R24, 0x10, RZ ;  /* 0x0000001018067810 */ /* 0x000fc60007ffe1ff */
[----:B------:R-:W2:Y:S01]  /*2c80*/  SHFL.IDX PT, R5, R12, 0x1, 0x181f ;  /* 0x00381f000c057f89 */ /* 0x000ea200000e0000 */
[----:B------:R-:W-:-:S04]  /*2c90*/  LOP3.LUT R6, R6, 0xf, RZ, 0xc0, !PT ;  /* 0x0000000f06067812 */ /* 0x000fc800078ec0ff */
[----:B-1----:R-:W-:Y:S02]  /*2ca0*/  IADD3 R20, P1, P0, R6, R2, R26 ;  /* 0x0000000206147210 */ /* 0x002fe4000783e01a */
[----:B------:R-:W-:Y:S02]  /*2cb0*/  SHF.R.S32.HI R6, RZ, 0x1f, R177 ;  /* 0x0000001fff067819 */ /* 0x000fe400000114b1 */
[----:B--2---:R-:W-:Y:S02]  /*2cc0*/  IADD3.X R21, RZ, R5, R27, P1, P0 ;  /* 0x00000005ff157210 */ /* 0x004fe40000fe041b */
[----:B------:R-:W-:-:S04]  /*2cd0*/  LEA.HI R6, R6, R177, RZ, 0x3 ;  /* 0x000000b106067211 */ /* 0x000fc800078f18ff */
[----:B------:R-:W-:-:S05]  /*2ce0*/  LOP3.LUT R6, R6, 0xfffffff8, RZ, 0xc0, !PT ;  /* 0xfffffff806067812 */ /* 0x000fca00078ec0ff */
[----:B------:R-:W-:Y:S01]  /*2cf0*/  IMAD.WIDE R10, R6, 0x2, RZ ;  /* 0x00000002060a7825 */ /* 0x000fe200078e02ff */
[----:B------:R-:W-:Y:S02]  /*2d00*/  LOP3.LUT R6, R7, 0xf, RZ, 0xc0, !PT ;  /* 0x0000000f07067812 */ /* 0x000fe400078ec0ff */
[----:B------:R-:W-:Y:S02]  /*2d10*/  IADD3 R7, -R22, 0x10, RZ ;  /* 0x0000001016077810 */ /* 0x000fe40007ffe1ff */
[----:B------:R-:W-:Y:S02]  /*2d20*/  IADD3 R18, P1, P0, R6, R2, R10 ;  /* 0x0000000206127210 */ /* 0x000fe4000783e00a */
[----:B------:R-:W-:Y:S02]  /*2d30*/  SHF.R.S32.HI R6, RZ, 0x1f, R133 ;  /* 0x0000001fff067819 */ /* 0x000fe40000011485 */
[----:B------:R-:W-:Y:S02]  /*2d40*/  IADD3.X R19, RZ, R5, R11, P1, P0 ;  /* 0x00000005ff137210 */ /* 0x000fe40000fe040b */
[----:B------:R-:W-:-:S04]  /*2d50*/  LEA.HI R6, R6, R133, RZ, 0x3 ;  /* 0x0000008506067211 */ /* 0x000fc800078f18ff */
[----:B------:R-:W-:-:S05]  /*2d60*/  LOP3.LUT R6, R6, 0xfffffff8, RZ, 0xc0, !PT ;  /* 0xfffffff806067812 */ /* 0x000fca00078ec0ff */
[----:B------:R-:W-:Y:S01]  /*2d70*/  IMAD.WIDE R8, R6, 0x2, RZ ;  /* 0x0000000206087825 */ /* 0x000fe200078e02ff */
[----:B------:R-:W-:-:S04]  /*2d80*/  LOP3.LUT R6, R7, 0xf, RZ, 0xc0, !PT ;  /* 0x0000000f07067812 */ /* 0x000fc800078ec0ff */
[----:B------:R-:W-:Y:S02]  /*2d90*/  IADD3 R16, P1, P0, R6, R2, R8 ;  /* 0x0000000206107210 */ /* 0x000fe4000783e008 */
[----:B------:R-:W-:Y:S02]  /*2da0*/  SHF.R.S32.HI R6, RZ, 0x1f, R178 ;  /* 0x0000001fff067819 */ /* 0x000fe400000114b2 */
[----:B------:R-:W-:Y:S02]  /*2db0*/  IADD3.X R17, RZ, R5, R9, P1, P0 ;  /* 0x00000005ff117210 */ /* 0x000fe40000fe0409 */
[----:B------:R-:W-:-:S04]  /*2dc0*/  LEA.HI R6, R6, R178, RZ, 0x3 ;  /* 0x000000b206067211 */ /* 0x000fc800078f18ff */
[----:B------:R-:W-:-:S05]  /*2dd0*/  LOP3.LUT R6, R6, 0xfffffff8, RZ, 0xc0, !PT ;  /* 0xfffffff806067812 */ /* 0x000fca00078ec0ff */
[----:B------:R-:W-:-:S05]  /*2de0*/  IMAD.WIDE R6, R6, 0x2, RZ ;  /* 0x0000000206067825 */ /* 0x000fca00078e02ff */
[----:B------:R-:W-:Y:S02]  /*2df0*/  IADD3 R14, P1, P0, R14, R2, R6 ;  /* 0x000000020e0e7210 */ /* 0x000fe4000783e006 */
[----:B------:R-:W1:Y:S02]  /*2e00*/  SHFL.IDX PT, R2, R13, RZ, 0x181f ;  /* 0x00181fff0d027589 */ /* 0x000e6400000e0000 */
[----:B------:R-:W-:Y:S02]  /*2e10*/  IADD3.X R15, RZ, R5, R7, P1, P0 ;  /* 0x00000005ff0f7210 */ /* 0x000fe40000fe0407 */
[----:B------:R1:W2:Y:S02]  /*2e20*/  SHFL.IDX PT, R5, R12, RZ, 0x181f ;  /* 0x00181fff0c057589 */ /* 0x0002a400000e0000 */
[----:B-1----:R-:W-:-:S05]  /*2e30*/  IADD3 R12, P0, R26, R2, RZ ;  /* 0x000000021a0c7210 */ /* 0x002fca0007f1e0ff */
[----:B--2---:R-:W-:Y:S01]  /*2e40*/  IMAD.X R13, R27, 0x1, R5, P0 ;  /* 0x000000011b0d7824 */ /* 0x004fe200000e0605 */
        /* <DEDUP_REMOVED lines=19> */
.L_x_1767:
[----:B-1----:R-:W-:Y:S01]  /*2f80*/  SHF.R.S32.HI R2, RZ, 0x1f, R84 ;  /* 0x0000001fff027819 */ /* 0x002fe20000011454 */
        /* <DEDUP_REMOVED lines=10> */
[----:B------:R-:W-:Y:S04]  /*3030*/  LDSM.16.MT88.4 R24, [R251+0x100] ;  /* 0x00010000fb18783b */ /* 0x000fe80000004200 */
[----:B------:R-:W-:Y:S04]  /*3040*/  LDSM.16.MT88.4 R60, [R248+0x900] ;  /* 0x00090000f83c783b */ /* 0x000fe80000004200 */
[----:B------:R-:W-:Y:S01]  /*3050*/  LDSM.16.MT88.4 R72, [R248+0x2100] ;  /* 0x00210000f848783b */ /* 0x000fe20000004200 */
[----:B-1----:R-:W-:-:S04]  /*3060*/  IMAD.U32 R5, RZ, RZ, UR17 ;  /* 0x00000011ff057e24 */ /* 0x002fc8000f8e00ff */
        /* <DEDUP_REMOVED lines=11> */
[C---:B------:R-:W-:Y:S02]  /*3120*/  ISETP.GT.AND P0, PT, R2.reuse, 0x9, PT ;  /* 0x000000090200780c */ /* 0x040fe40003f04270 */
        /* <DEDUP_REMOVED lines=54> */
[----:B------:R-:W-:Y:S02]  /*3490*/  FMNMX.FTZ R12, R97, R12, !PT ;  /* 0x0000000c610c7209 */ /* 0x000fe40007810000 */
[----:B------:R-:W-:Y:S02]  /*34a0*/  FMNMX.FTZ R2, R17, R2, !PT ;  /* 0x0000000211027209 */ /* 0x000fe40007810000 */
[----:B------:R-:W-:Y:S02]  /*34b0*/  FMNMX.FTZ R132, R96, R12, !PT ;  /* 0x0000000c60847209 */ /* 0x000fe40007810000 */
[----:B------:R-:W-:-:S02]  /*34c0*/  FMNMX.FTZ R2, R16, R2, !PT ;  /* 0x0000000210027209 */ /* 0x000fc40007810000 */
[----:B------:R-:W-:Y:S02]  /*34d0*/  FSEL R94, R45, -INF , P0 ;  /* 0xff8000002d5e7808 */ /* 0x000fe40000000000 */
[----:B------:R-:W-:Y:S02]  /*34e0*/  FMNMX.FTZ R2, R21, R2, !PT ;  /* 0x0000000215027209 */ /* 0x000fe40007810000 */
[----:B------:R-:W-:Y:S02]  /*34f0*/  FMNMX.FTZ R132, R95, R132, !PT ;  /* 0x000000845f847209 */ /* 0x000fe40007810000 */
[----:B------:R-:W-:Y:S02]  /*3500*/  FMNMX.FTZ R2, R23, R2, !PT ;  /* 0x0000000217027209 */ /* 0x000fe40007810000 */
[----:B------:R-:W-:Y:S02]  /*3510*/  FMNMX.FTZ R132, R94, R132, !PT ;  /* 0x000000845e847209 */ /* 0x000fe40007810000 */
[----:B------:R-:W-:-:S02]  /*3520*/  FMNMX.FTZ R2, R113, R2, !PT ;  /* 0x0000000271027209 */ /* 0x000fc40007810000 */
        /* <DEDUP_REMOVED lines=463> */
[----:B------:R-:W-:Y:S02]  /*5220*/  LEA.HI R0, R0, R177, RZ, 0x3 ;  /* 0x000000b100007211 */ /* 0x000fe400078f18ff */
[----:B------:R-:W-:Y:S01]  /*5230*/  LEA.HI R3, R3, R133, RZ, 0x3 ;  /* 0x0000008503037211 */ /* 0x000fe200078f18ff */
[----:B------:R-:W-:Y:S01]  /*5240*/  IMAD.MOV.U32 R133, RZ, RZ, R2 ;  /* 0x000000ffff857224 */ /* 0x000fe200078e0002 */
[----:B------:R-:W-:Y:S02]  /*5250*/  LEA.HI R4, R4, R178, RZ, 0x3 ;  /* 0x000000b204047211 */ /* 0x000fe400078f18ff */
[----:B------:R-:W-:Y:S01]  /*5260*/  LOP3.LUT R2, R0, 0xfffffff8, RZ, 0xc0, !PT ;  /* 0xfffffff800027812 */ /* 0x000fe200078ec0ff */
[----:B------:R-:W-:Y:S01]  /*5270*/  IMAD.MOV.U32 R0, RZ, RZ, R132 ;  /* 0x000000ffff007224 */ /* 0x000fe200078e0084 */
[----:B------:R-:W-:-:S02]  /*5280*/  LOP3.LUT R3, R3, 0xfffffff8, RZ, 0xc0, !PT ;  /* 0xfffffff803037812 */ /* 0x000fc400078ec0ff */
[----:B------:R-:W-:Y:S02]  /*5290*/  LOP3.LUT R4, R4, 0xfffffff8, RZ, 0xc0, !PT ;  /* 0xfffffff804047812 */ /* 0x000fe400078ec0ff */
[----:B------:R-:W-:Y:S02]  /*52a0*/  SHF.R.S32.HI R5, RZ, 0x1f, R2 ;  /* 0x0000001fff057819 */ /* 0x000fe40000011402 */
[----:B------:R-:W-:Y:S02]  /*52b0*/  SHF.R.S32.HI R6, RZ, 0x1f, R3 ;  /* 0x0000001fff067819 */ /* 0x000fe40000011403 */
[----:B------:R-:W-:Y:S02]  /*52c0*/  SHF.R.S32.HI R7, RZ, 0x1f, R4 ;  /* 0x0000001fff077819 */ /* 0x000fe40000011404 */
[----:B------:R-:W2:Y:S01]  /*52d0*/  LDL R29, [R1+0x74] ;  /* 0x00007400011d7983 */ /* 0x000ea20000100800 */
[C---:B------:R-:W-:Y:S01]  /*52e0*/  SHF.L.U64.HI R5, R2.reuse, 0x1, R5 ;  /* 0x0000000102057819 */ /* 0x040fe20000010205 */
[----:B------:R-:W-:-:S04]  /*52f0*/  IMAD.SHL.U32 R2, R2, 0x2, RZ ;  /* 0x0000000202027824 */ /* 0x000fc800078e00ff */
[----:B------:R1:W-:Y:S04]  /*5300*/  STL [R1+0x58], R5 ;  /* 0x0000580501007387 */ /* 0x0003e80000100800 */
[----:B------:R3:W-:Y:S01]  /*5310*/  STL [R1+0x5c], R2 ;  /* 0x00005c0201007387 */ /* 0x0007e20000100800 */
[----:B-1----:R-:W-:Y:S02]  /*5320*/  SEL R5, RZ, 0x10, P5 ;  /* 0x00000010ff057807 */ /* 0x002fe40002800000 */
[----:B---3--:R-:W-:-:S03]  /*5330*/  SHF.L.U64.HI R2, R3, 0x1, R6 ;  /* 0x0000000103027819 */ /* 0x008fc60000010206 */
[----:B------:R-:W-:Y:S01]  /*5340*/  STL [R1+0x98], R5 ;  /* 0x0000980501007387 */ /* 0x000fe20000100800 */
[----:B------:R-:W-:Y:S02]  /*5350*/  IMAD.SHL.U32 R6, R3, 0x2, RZ ;  /* 0x0000000203067824 */ /* 0x000fe400078e00ff */
[----:B------:R-:W-:Y:S01]  /*5360*/  IMAD.SHL.U32 R3, R4, 0x2, RZ ;  /* 0x0000000204037824 */ /* 0x000fe200078e00ff */
[----:B------:R1:W-:Y:S02]  /*5370*/  STL [R1+0x60], R2 ;  /* 0x0000600201007387 */ /* 0x0003e40000100800 */
[----:B-1----:R-:W-:-:S04]  /*5380*/  IADD3 R2, -R5, 0x10, RZ ;  /* 0x0000001005027810 */ /* 0x002fc80007ffe1ff */
[----:B------:R-:W-:Y:S02]  /*5390*/  LOP3.LUT R2, R2, 0xf, RZ, 0xc0, !PT ;  /* 0x0000000f02027812 */ /* 0x000fe400078ec0ff */
[----:B--2---:R-:W-:-:S04]  /*53a0*/  LEA R8, P0, R29, RZ, 0x1 ;  /* 0x000000ff1d087211 */ /* 0x004fc800078008ff */
[----:B------:R-:W-:Y:S02]  /*53b0*/  LEA.HI.X.SX32 R9, R29, RZ, 0x1, P0 ;  /* 0x000000ff1d097211 */ /* 0x000fe400000f0eff */
[----:B------:R-:W-:Y:S02]  /*53c0*/  ISETP.NE.U32.AND P0, PT, R5, RZ, PT ;  /* 0x000000ff0500720c */ /* 0x000fe40003f05070 */
[----:B------:R-:W-:Y:S01]  /*53d0*/  SHF.L.U64.HI R5, R4, 0x1, R7 ;  /* 0x0000000104057819 */ /* 0x000fe20000010207 */
[----:B------:R-:W-:Y:S01]  /*53e0*/  STL.64 [R1+0x48], R8 ;  /* 0x0000480801007387 */ /* 0x000fe20000100a00 */
[----:B------:R-:W-:-:S03]  /*53f0*/  SEL R7, RZ, 0x10, P4 ;  /* 0x00000010ff077807 */ /* 0x000fc60002000000 */
[----:B------:R1:W-:Y:S01]  /*5400*/  STL [R1+0x64], R6 ;  /* 0x0000640601007387 */ /* 0x0003e20000100800 */
[----:B------:R-:W-:-:S03]  /*5410*/  ISETP.NE.U32.AND P0, PT, R7, RZ, PT ;  /* 0x000000ff0700720c */ /* 0x000fc60003f05070 */
[----:B------:R2:W-:Y:S04]  /*5420*/  STL [R1+0x68], R5 ;  /* 0x0000680501007387 */ /* 0x0005e80000100800 */
[----:B------:R3:W-:Y:S04]  /*5430*/  STL [R1+0x6c], R3 ;  /* 0x00006c0301007387 */ /* 0x0007e80000100800 */
[----:B------:R4:W-:Y:S04]  /*5440*/  STL [R1+0x88], R2 ;  /* 0x0000880201007387 */ /* 0x0009e80000100800 */
[----:B------:R-:W-:Y:S01]  /*5450*/  STL [R1+0x94], R7 ;  /* 0x0000940701007387 */ /* 0x000fe20000100800 */
[----:B-1----:R-:W-:-:S02]  /*5460*/  SEL R6, RZ, 0x10, P3 ;  /* 0x00000010ff067807 */ /* 0x002fc40001800000 */
[----:B--2---:R-:W-:-:S03]  /*5470*/  SEL R5, RZ, 0x10, P6 ;  /* 0x00000010ff057807 */ /* 0x004fc60003000000 */
[----:B------:R-:W-:Y:S01]  /*5480*/  STL [R1+0x90], R6 ;  /* 0x0000900601007387 */ /* 0x000fe20000100800 */
[C---:B------:R-:W-:Y:S02]  /*5490*/  ISETP.NE.U32.AND P1, PT, R6.reuse, RZ, PT ;  /* 0x000000ff0600720c */ /* 0x040fe40003f25070 */
[----:B---3--:R-:W-:Y:S01]  /*54a0*/  IADD3 R3, -R6, 0x10, RZ ;  /* 0x0000001006037810 */ /* 0x008fe20007ffe1ff */
[----:B------:R-:W-:Y:S01]  /*54b0*/  STL [R1+0x8c], R5 ;  /* 0x00008c0501007387 */ /* 0x000fe20000100800 */
[----:B------:R-:W-:Y:S02]  /*54c0*/  IADD3 R4, -R5, 0x10, RZ ;  /* 0x0000001005047810 */ /* 0x000fe40007ffe1ff */
[----:B----4-:R-:W-:Y:S02]  /*54d0*/  IADD3 R2, -R7, 0x10, RZ ;  /* 0x0000001007027810 */ /* 0x010fe40007ffe1ff */
[----:B------:R-:W-:Y:S02]  /*54e0*/  LOP3.LUT R8, R3, 0xf, RZ, 0xc0, !PT ;  /* 0x0000000f03087812 */ /* 0x000fe400078ec0ff */
[----:B------:R-:W-:-:S02]  /*54f0*/  LOP3.LUT R2, R2, 0xf, RZ, 0xc0, !PT ;  /* 0x0000000f02027812 */ /* 0x000fc400078ec0ff */
        /* <DEDUP_REMOVED lines=8> */
.L_x_1771:
        /* <DEDUP_REMOVED lines=21> */
[----:B------:R-:W-:Y:S03]  /*56d0*/  @!P2 LEA R176, P0, R132, c[0x0][0x2a0], 0x2 ;  /* 0x0000a80084b0aa11 */ /* 0x000fe600078010ff */
[----:B------:R-:W-:Y:S01]  /*56e0*/  IMAD R179, R2, c[0x0][0x2b8], R3 ;  /* 0x0000ae0002b37a24 */ /* 0x000fe200078e0203 */
[----:B------:R-:W-:Y:S04]  /*56f0*/  @!P2 LEA.HI.X R177, R132, c[0x0][0x2a4], R177, 0x2, P0 ;  /* 0x0000a90084b1aa11 */ /* 0x000fe800000f14b1 */
[----:B------:R-:W-:Y:S01]  /*5700*/  STL [R1+0x50], R179 ;  /* 0x000050b301007387 */ /* 0x000fe20000100800 */
[----:B------:R-:W-:Y:S03]  /*5710*/  SHF.R.S32.HI R2, RZ, 0x1f, R179 ;  /* 0x0000001fff027819 */ /* 0x000fe600000114b3 */
[----:B------:R-:W2:Y:S02]  /*5720*/  @!P2 LDG.E R178, [R176.64] ;  /* 0x0000000eb0b2a981 */ /* 0x000ea4000c1e1900 */
[----:B------:R-:W-:Y:S02]  /*5730*/  IMAD R132, R2, c[0x0][0x1e0], RZ ;  /* 0x0000780002847a24 */ /* 0x000fe400078e02ff */
[C---:B------:R-:W-:Y:S04]  /*5740*/  IMAD.WIDE.U32 R2, R179.reuse, c[0x0][0x1e0], RZ ;  /* 0x00007800b3027a25 */ /* 0x040fe800078e00ff */
[----:B------:R-:W-:Y:S04]  /*5750*/  IMAD R132, R179, c[0x0][0x1e4], R132 ;  /* 0x00007900b3847a24 */ /* 0x000fe800078e0284 */
        /* <DEDUP_REMOVED lines=13> */
[----:B-1----:R-:W-:Y:S05]  /*5830*/  IMAD.X R177, R183, 0x1, R3, P0 ;  /* 0x00000001b7b17824 */ /* 0x002fea00000e0603 */
[----:B------:R-:W-:Y:S01]  /*5840*/  @!PT LDS RZ, [RZ] ;  /* 0x00000000fffff984 */ /* 0x000fe20000000800 */
[----:B----4-:R5:W-:Y:S02]  /*5850*/  LDGSTS.E.BYPASS.LTC128B.128 [R189+0x10100], [R176.64], !P5 ;  /* 0x10100000b0bd7fae */ /* 0x010be4000e901d4e */
[C---:B-----5:R-:W-:Y:S04]  /*5860*/  IADD3 R176, P0, R2.reuse, R187, RZ ;  /* 0x000000bb02b07210 */ /* 0x060fe80007f1e0ff */
[C---:B------:R-:W-:Y:S05]  /*5870*/  IADD3.X R177, R3.reuse, R184, RZ, P0, !PT ;  /* 0x000000b803b17210 */ /* 0x040fea00007fe4ff */
[----:B------:R1:W-:Y:S02]  /*5880*/  LDGSTS.E.BYPASS.LTC128B.128 [R189+0x12100], [R176.64], !P4 ;  /* 0x12100000b0bd7fae */ /* 0x0003e4000e101d4e */
[C---:B-1----:R-:W-:Y:S05]  /*5890*/  IADD3 R176, P0, R2.reuse, R185, RZ ;  /* 0x000000b902b07210 */ /* 0x042fea0007f1e0ff */
[C---:B------:R-:W-:Y:S01]  /*58a0*/  IMAD.X R177, R3.reuse, 0x1, R190, P0 ;  /* 0x0000000103b17824 */ /* 0x040fe200000e06be */
[----:B------:R-:W-:Y:S02]  /*58b0*/  IADD3 R178, P0, R2, R191, RZ ;  /* 0x000000bf02b27210 */ /* 0x000fe40007f1e0ff */
[----:B------:R-:W1:Y:S03]  /*58c0*/  SHFL.IDX PT, R2, R180, 0x1, 0x181f ;  /* 0x00381f00b4027f89 */ /* 0x000e6600000e0000 */
[----:B------:R-:W-:Y:S01]  /*58d0*/  IMAD.X R179, R3, 0x1, R188, P0 ;  /* 0x0000000103b37824 */ /* 0x000fe200000e06bc */
[----:B------:R1:W-:Y:S04]  /*58e0*/  LDGSTS.E.BYPASS.LTC128B.128 [R189+0x14100], [R176.64], !P3 ;  /* 0x14100000b0bd7fae */ /* 0x0003e8000d901d4e */
[----:B------:R-:W2:Y:S04]  /*58f0*/  SHFL.IDX PT, R3, R132, 0x1, 0x181f ;  /* 0x00381f0084037f89 */ /* 0x000ea800000e0000 */
[----:B------:R3:W-:Y:S01]  /*5900*/  LDGSTS.E.BYPASS.LTC128B.128 [R189+0x16100], [R178.64], !P6 ;  /* 0x16100000b2bd7fae */ /* 0x0007e2000f101d4e */
[----:B-1----:R-:W-:Y:S05]  /*5910*/  IADD3 R176, P0, R182, R2, RZ ;  /* 0x00000002b6b07210 */ /* 0x002fea0007f1e0ff */
[----:B--2---:R-:W-:Y:S05]  /*5920*/  IMAD.X R177, R183, 0x1, R3, P0 ;  /* 0x00000001b7b17824 */ /* 0x004fea00000e0603 */
[----:B------:R1:W-:Y:S02]  /*5930*/  LDGSTS.E.BYPASS.LTC128B.128 [R189+0x11100], [R176.64], !P5 ;  /* 0x11100000b0bd7fae */ /* 0x0003e4000e901d4e */
[C---:B-1----:R-:W-:Y:S04]  /*5940*/  IADD3 R176, P0, R2.reuse, R187, RZ ;  /* 0x000000bb02b07210 */ /* 0x042fe80007f1e0ff */
[C---:B------:R-:W-:Y:S05]  /*5950*/  IADD3.X R177, R3.reuse, R184, RZ, P0, !PT ;  /* 0x000000b803b17210 */ /* 0x040fea00007fe4ff */
[----:B------:R1:W-:Y:S02]  /*5960*/  LDGSTS.E.BYPASS.LTC128B.128 [R189+0x13100], [R176.64], !P4 ;  /* 0x13100000b0bd7fae */ /* 0x0003e4000e101d4e */
[C---:B-1----:R-:W-:Y:S05]  /*5970*/  IADD3 R176, P0, R2.reuse, R185, RZ ;  /* 0x000000b902b07210 */ /* 0x042fea0007f1e0ff */
[C---:B------:R-:W-:Y:S01]  /*5980*/  IMAD.X R177, R3.reuse, 0x1, R190, P0 ;  /* 0x0000000103b17824 */ /* 0x040fe200000e06be */
[----:B------:R-:W-:Y:S04]  /*5990*/  IADD3 R2, P0, R2, R191, RZ ;  /* 0x000000bf02027210 */ /* 0x000fe80007f1e0ff */
[----:B------:R3:W-:Y:S01]  /*59a0*/  LDGSTS.E.BYPASS.LTC128B.128 [R189+0x15100], [R176.64], !P3 ;  /* 0x15100000b0bd7fae */ /* 0x0007e2000d901d4e */
[----:B------:R-:W-:Y:S05]  /*59b0*/  IMAD.X R3, R3, 0x1, R188, P0 ;  /* 0x0000000103037824 */ /* 0x000fea00000e06bc */
[----:B------:R3:W-:Y:S01]  /*59c0*/  LDGSTS.E.BYPASS.LTC128B.128 [R189+0x17100], [R2.64], !P6 ;  /* 0x1710000002bd7fae */ /* 0x0007e2000f101d4e */
[----:B------:R-:W-:-:S05]  /*59d0*/  BRA `(.L_x_1770) ;  /* 0x000011a000007947 */ /* 0x000fca0003800000 */
.L_x_1769:
[----:B------:R-:W3:Y:S01]  /*59e0*/  LDL R5, [R1+0x50] ;  /* 0x0000500001057983 */ /* 0x000ee20000100800 */
[----:B------:R-:W-:Y:S04]  /*59f0*/  DEPBAR.LE SB0, 0x0 ;  /* 0x000080000000791a */ /* 0x000fe80000000000 */
[----:B------:R-:W4:Y:S01]  /*5a00*/  LDL R15, [R1+0x44] ;  /* 0x00004400010f7983 */ /* 0x000f220000100800 */
[----:B------:R-:W-:Y:S03]  /*5a10*/  UISETP.GE.AND UP0, UPT, UR8, 0x1, UPT ;  /* 0x000000010800788c */ /* 0x000fe6000bf06270 */
[----:B------:R-:W5:Y:S04]  /*5a20*/  LDL.64 R18, [R1+0x48] ;  /* 0x0000480001127983 */ /* 0x000f680000100a00 */
[----:B------:R-:W5:Y:S04]  /*5a30*/  LDL R14, [R1+0x88] ;  /* 0x00008800010e7983 */ /* 0x000f680000100800 */
[----:B--2---:R-:W2:Y:S04]  /*5a40*/  LDL R13, [R1+0x84] ;  /* 0x00008400010d7983 */ /* 0x004ea80000100800 */
[----:B------:R-:W2:Y:S04]  /*5a50*/  LDL R6, [R1+0x5c] ;  /* 0x00005c0001067983 */ /* 0x000ea80000100800 */
[----:B------:R-:W2:Y:S04]  /*5a60*/  LDL R16, [R1+0x58] ;  /* 0x0000580001107983 */ /* 0x000ea80000100800 */
[----:B------:R-:W2:Y:S04]  /*5a70*/  LDL R12, [R1+0x80] ;  /* 0x00008000010c7983 */ /* 0x000ea80000100800 */
[----:B------:R-:W2:Y:S04]  /*5a80*/  LDL R11, [R1+0x64] ;  /* 0x00006400010b7983 */ /* 0x000ea80000100800 */
[----:B------:R-:W2:Y:S04]  /*5a90*/  LDL R7, [R1+0x7c] ;  /* 0x00007c0001077983 */ /* 0x000ea80000100800 */
[----:B------:R-:W2:Y:S04]  /*5aa0*/  LDL R10, [R1+0x60] ;  /* 0x00006000010a7983 */ /* 0x000ea80000100800 */
[----:B------:R-:W2:Y:S04]  /*5ab0*/  LDL R9, [R1+0x6c] ;  /* 0x00006c0001097983 */ /* 0x000ea80000100800 */
[----:B------:R-:W2:Y:S04]  /*5ac0*/  LDL R8, [R1+0x68] ;  /* 0x0000680001087983 */ /* 0x000ea80000100800 */
[----:B------:R-:W2:Y:S04]  /*5ad0*/  LDL R176, [R1] ;  /* 0x0000000001b07983 */ /* 0x000ea80000100800 */
[----:B------:R-:W5:Y:S04]  /*5ae0*/  LDL R180, [R1+0x3c] ;  /* 0x00003c0001b47983 */ /* 0x000f680000100800 */
[----:B------:R-:W5:Y:S04]  /*5af0*/  LDL R184, [R1+0x38] ;  /* 0x0000380001b87983 */ /* 0x000f680000100800 */
[----:B------:R-:W5:Y:S04]  /*5b00*/  LDL R188, [R1+0x34] ;  /* 0x0000340001bc7983 */ /* 0x000f680000100800 */
[----:B------:R-:W5:Y:S04]  /*5b10*/  LDL R30, [R1+0x40] ;  /* 0x00004000011e7983 */ /* 0x000f680000100800 */
[----:B------:R-:W-:Y:S06]  /*5b20*/  BAR.SYNC.DEFER_BLOCKING 0x0 ;  /* 0x0000000000007b1d */ /* 0x000fec0000010000 */
[----:B------:R-:W-:Y:S04]  /*5b30*/  LDSM.16.M88.4 R24, [R134+0x11100] ;  /* 0x011100008618783b */ /* 0x000fe80000000200 */
[----:B------:R-:W-:Y:S04]  /*5b40*/  LDSM.16.M88.4 R32, [R134+0x11900] ;  /* 0x011900008620783b */ /* 0x000fe80000000200 */
[----:B------:R-:W5:Y:S04]  /*5b50*/  LDL R132, [R1+0x90] ;  /* 0x0000900001847983 */ /* 0x000f680000100800 */
[----:B------:R-:W5:Y:S01]  /*5b60*/  LDL R31, [R1+0x8c] ;  /* 0x00008c00011f7983 */ /* 0x000f620000100800 */
[----:B---3--:R-:W-:Y:S05]  /*5b70*/  SHF.R.S32.HI R2, RZ, 0x1f, R5 ;  /* 0x0000001fff027819 */ /* 0x008fea0000011405 */
[----:B------:R-:W-:Y:S02]  /*5b80*/  IMAD R4, R2, c[0x0][0x208], RZ ;  /* 0x0000820002047a24 */ /* 0x000fe400078e02ff */
[C---:B------:R-:W-:Y:S04]  /*5b90*/  IMAD.WIDE.U32 R2, R5.reuse, c[0x0][0x208], RZ ;  /* 0x0000820005027a25 */ /* 0x040fe800078e00ff */
        /* <DEDUP_REMOVED lines=9> */
[----:B------:R-:W-:Y:S02]  /*5c30*/  LEA.HI.X R4, R2, c[0x0][0x1fc], R4, 0x1, P0 ;  /* 0x00007f0002047a11 */ /* 0x000fe400000f0c04 */
[----:B------:R-:W1:Y:S04]  /*5c40*/  SHFL.IDX PT, R2, R5, 0x1, 0x181f ;  /* 0x00381f0005027f89 */ /* 0x000e6800000e0000 */
[----:B------:R-:W3:Y:S04]  /*5c50*/  SHFL.IDX PT, R3, R4, 0x1, 0x181f ;  /* 0x00381f0004037f89 */ /* 0x000ee800000e0000 */
[----:B--2---:R-:W-:Y:S04]  /*5c60*/  LDSM.16.M88.4 R176, [R176] ;  /* 0x00000000b0b0783b */ /* 0x004fe80000000200 */
[----:B-----5:R-:W-:Y:S01]  /*5c70*/  LDSM.16.M88.4 R180, [R180] ;  /* 0x00000000b4b4783b */ /* 0x020fe20000000200 */
[-C--:B-1----:R-:W-:Y:S03]  /*5c80*/  IADD3 R14, P1, P0, R14, R2.reuse, R18 ;  /* 0x000000020e0e7210 */ /* 0x082fe6000783e012 */
[----:B------:R-:W-:Y:S01]  /*5c90*/  LDSM.16.M88.4 R184, [R184] ;  /* 0x00000000b8b8783b */ /* 0x000fe20000000200 */
[-C--:B---3--:R-:W-:Y:S03]  /*5ca0*/  IADD3.X R15, RZ, R3.reuse, R19, P1, P0 ;  /* 0x00000003ff0f7210 */ /* 0x088fe60000fe0413 */
[----:B------:R-:W-:Y:S01]  /*5cb0*/  LDSM.16.M88.4 R188, [R188] ;  /* 0x00000000bcbc783b */ /* 0x000fe20000000200 */
[-C--:B------:R-:W-:Y:S04]  /*5cc0*/  IADD3 R20, P1, P0, R13, R2.reuse, R6 ;  /* 0x000000020d147210 */ /* 0x080fe8000783e006 */
[-C--:B------:R-:W-:Y:S02]  /*5cd0*/  IADD3.X R21, RZ, R3.reuse, R16, P1, P0 ;  /* 0x00000003ff157210 */ /* 0x080fe40000fe0410 */
[-C--:B------:R-:W-:Y:S04]  /*5ce0*/  IADD3 R22, P1, P0, R12, R2.reuse, R11 ;  /* 0x000000020c167210 */ /* 0x080fe8000783e00b */
[-C--:B------:R-:W-:Y:S02]  /*5cf0*/  IADD3.X R23, RZ, R3.reuse, R10, P1, P0 ;  /* 0x00000003ff177210 */ /* 0x080fe40000fe040a */
[----:B------:R-:W-:Y:S02]  /*5d00*/  IADD3 R28, P1, P0, R7, R2, R9 ;  /* 0x00000002071c7210 */ /* 0x000fe4000783e009 */
[----:B------:R-:W1:Y:S02]  /*5d10*/  SHFL.IDX PT, R2, R5, RZ, 0x181f ;  /* 0x00181fff05027589 */ /* 0x000e6400000e0000 */
[----:B------:R-:W-:Y:S02]  /*5d20*/  IADD3.X R29, RZ, R3, R8, P1, P0 ;  /* 0x00000003ff1d7210 */ /* 0x000fe40000fe0408 */
[----:B------:R-:W2:Y:S01]  /*5d30*/  SHFL.IDX PT, R3, R4, RZ, 0x181f ;  /* 0x00181fff04037589 */ /* 0x000ea200000e0000 */
[----:B-1----:R-:W-:Y:S05]  /*5d40*/  IADD3 R12, P0, R18, R2, RZ ;  /* 0x00000002120c7210 */ /* 0x002fea0007f1e0ff */
[----:B--2---:R-:W-:Y:S01]  /*5d50*/  IMAD.X R13, R19, 0x1, R3, P0 ;  /* 0x00000001130d7824 */ /* 0x004fe200000e0603 */
[C---:B------:R-:W-:Y:S05]  /*5d60*/  IADD3 R6, P0, R2.reuse, R6, RZ ;  /* 0x0000000602067210 */ /* 0x040fea0007f1e0ff */
[C---:B------:R-:W-:Y:S01]  /*5d70*/  IMAD.X R7, R3.reuse, 0x1, R16, P0 ;  /* 0x0000000103077824 */ /* 0x040fe200000e0610 */
[C---:B------:R-:W-:Y:S01]  /*5d80*/  IADD3 R4, P0, R2.reuse, R11, RZ ;  /* 0x0000000b02047210 */ /* 0x040fe20007f1e0ff */
[----:B------:R-:W-:Y:S04]  /*5d90*/  LDSM.16.M88.4 R16, [R134+0x10900] ;  /* 0x010900008610783b */ /* 0x000fe80000000200 */
[C---:B------:R-:W-:Y:S01]  /*5da0*/  IMAD.X R5, R3.reuse, 0x1, R10, P0 ;  /* 0x0000000103057824 */ /* 0x040fe200000e060a */
[----:B------:R-:W-:Y:S05]  /*5db0*/  IADD3 R2, P0, R2, R9, RZ ;  /* 0x0000000902027210 */ /* 0x000fea0007f1e0ff */
[----:B------:R-:W-:Y:S02]  /*5dc0*/  IMAD.X R3, R3, 0x1, R8, P0 ;  /* 0x0000000103037824 */ /* 0x000fe400000e0608 */
[----:B------:R-:W1:Y:S04]  /*5dd0*/  LDSM.16.M88.4 R8, [R134+0x10100] ;  /* 0x010100008608783b */ /* 0x000e680000000200 */
[----:B------:R-:W-:Y:S01]  /*5de0*/  @!PT LDS RZ, [RZ] ;  /* 0x00000000fffff984 */ /* 0x000fe20000000800 */
[----:B------:R-:W-:Y:S01]  /*5df0*/  @!PT LDS RZ, [RZ] ;  /* 0x00000000fffff984 */ /* 0x000fe20000000800 */
[----:B------:R-:W-:Y:S01]  /*5e00*/  @!PT LDS RZ, [RZ] ;  /* 0x00000000fffff984 */ /* 0x000fe20000000800 */
[----:B------:R2:W-:Y:S04]  /*5e10*/  LDGSTS.E.BYPASS.LTC128B.128 [R30+0x100], [R12.64], !P5 ;  /* 0x001000000c1e7fae */ /* 0x0005e8000e901d4e */
[----:B------:R1:W-:Y:S04]  /*5e20*/  LDGSTS.E.BYPASS.LTC128B.128 [R30+0x2100], [R6.64], !P4 ;  /* 0x02100000061e7fae */ /* 0x0003e8000e101d4e */
[----:B------:R1:W-:Y:S04]  /*5e30*/  LDGSTS.E.BYPASS.LTC128B.128 [R30+0x4100], [R4.64], !P3 ;  /* 0x04100000041e7fae */ /* 0x0003e8000d901d4e */
[----:B------:R3:W-:Y:S04]  /*5e40*/  LDGSTS.E.BYPASS.LTC128B.128 [R30+0x6100], [R2.64], !P6 ;  /* 0x06100000021e7fae */ /* 0x0007e8000f101d4e */
[----:B--2---:R-:W2:Y:S04]  /*5e50*/  LDL R12, [R1+0x98] ;  /* 0x00009800010c7983 */ /* 0x004ea80000100800 */
[----:B------:R-:W4:Y:S01]  /*5e60*/  LDL R13, [R1+0x94] ;  /* 0x00009400010d7983 */ /* 0x000f220000100800 */
[C---:B-1----:R-:W-:Y:S03]  /*5e70*/  HMMA.16816.F32 R4, R168.reuse, R8, RZ ;  /* 0x00000008a804723c */ /* 0x042fe600000018ff */
[----:B---3--:R-:W3:Y:S04]  /*5e80*/  LDL R3, [R1+0x28] ;  /* 0x0000280001037983 */ /* 0x008ee80000100800 */
[----:B------:R-:W5:Y:S01]  /*5e90*/  LDL R2, [R1+0x24] ;  /* 0x0000240001027983 */ /* 0x000f620000100800 */
[C---:B------:R-:W-:Y:S01]  /*5ea0*/  HMMA.16816.F32 R8, R168.reuse, R10, RZ ;  /* 0x0000000aa808723c */ /* 0x040fe200000018ff */
[----:B--2---:R-:W-:Y:S02]  /*5eb0*/  ISETP.NE.U32.AND P0, PT, R12, RZ, PT ;  /* 0x000000ff0c00720c */ /* 0x004fe40003f05070 */
[----:B----4-:R-:W-:Y:S11]  /*5ec0*/  ISETP.NE.U32.AND P1, PT, R13, RZ, PT ;  /* 0x000000ff0d00720c */ /* 0x010ff60003f25070 */
[----:B------:R1:W-:Y:S01]  /*5ed0*/  LDGSTS.E.BYPASS.LTC128B.128.ZFILL [R30+0x1100], [R14.64], P0 ;  /* 0x011000000e1e7fae */ /* 0x0003e20008141d4e */
[----:B------:R-:W-:Y:S03]  /*5ee0*/  ISETP.NE.U32.AND P0, PT, R132, RZ, PT ;  /* 0x000000ff8400720c */ /* 0x000fe60003f05070 */
[----:B------:R2:W-:Y:S01]  /*5ef0*/  LDGSTS.E.BYPASS.LTC128B.128.ZFILL [R30+0x3100], [R20.64], P1 ;  /* 0x03100000141e7fae */ /* 0x0005e20008941d4e */
[----:B------:R-:W-:Y:S03]  /*5f00*/  ISETP.NE.U32.AND P1, PT, R31, RZ, PT ;  /* 0x000000ff1f00720c */ /* 0x000fe60003f25070 */
[----:B------:R-:W4:Y:S06]  /*5f10*/  LDL R132, [R1+0x2c] ;  /* 0x00002c0001847983 */ /* 0x000f2c0000100800 */
[----:B------:R2:W-:Y:S01]  /*5f20*/  LDGSTS.E.BYPASS.LTC128B.128.ZFILL [R30+0x5100], [R22.64], P0 ;  /* 0x05100000161e7fae */ /* 0x0005e20008141d4e */
[----:B------:R-:W-:Y:S03]  /*5f30*/  PLOP3.LUT P0, PT, PT, PT, UP0, 0x80, 0x0 ;  /* 0x000000000000781c */ /* 0x000fe60003f0f008 */
[----:B------:R3:W-:Y:S04]  /*5f40*/  LDGSTS.E.BYPASS.LTC128B.128.ZFILL [R30+0x7100], [R28.64], P1 ;  /* 0x071000001c1e7fae */ /* 0x0007e80008941d4e */
[----:B------:R-:W0:Y:S01]  /*5f50*/  LDGDEPBAR ;  /* 0x00000000000079af */ /* 0x000e220000000000 */
[C---:B-1----:R-:W-:Y:S08]  /*5f60*/  HMMA.16816.F32 R12, R168.reuse, R16, RZ ;  /* 0x00000010a80c723c */ /* 0x042ff000000018ff */
[C---:B------:R-:W-:Y:S08]  /*5f70*/  HMMA.16816.F32 R16, R168.reuse, R18, RZ ;  /* 0x00000012a810723c */ /* 0x040ff000000018ff */
[C---:B--2---:R-:W-:Y:S08]  /*5f80*/  HMMA.16816.F32 R20, R168.reuse, R24, RZ ;  /* 0x00000018a814723c */ /* 0x044ff000000018ff */
[C---:B------:R-:W-:Y:S08]  /*5f90*/  HMMA.16816.F32 R24, R168.reuse, R26, RZ ;  /* 0x0000001aa818723c */ /* 0x040ff000000018ff */
[C---:B---3--:R-:W-:Y:S08]  /*5fa0*/  HMMA.16816.F32 R28, R168.reuse, R32, RZ ;  /* 0x00000020a81c723c */ /* 0x048ff000000018ff */
        /* <DEDUP_REMOVED lines=9> */
[----:B------:R-:W-:Y:S07]  /*6040*/  LDSM.16.M88.4 R184, [R252+0x11900] ;  /* 0x01190000fcb8783b */ /* 0x000fee0000000200 */
[C---:B------:R-:W-:Y:S01]  /*6050*/  HMMA.16816.F32 R28, R172.reuse, R188, R28 ;  /* 0x000000bcac1c723c */ /* 0x040fe2000000181c */
[----:B------:R-:W3:Y:S04]  /*6060*/  LDL R189, [R1+0x30] ;  /* 0x0000300001bd7983 */ /* 0x000ee80000100800 */
[----:B------:R-:W5:Y:S03]  /*6070*/  LDL R188, [R1+0x20] ;  /* 0x0000200001bc7983 */ /* 0x000f660000100800 */
        /* <DEDUP_REMOVED lines=22> */
[C---:B--2---:R-:W-:Y:S08]  /*61e0*/  HMMA.16816.F32 R28, R196.reuse, R180, R28 ;  /* 0x000000b4c41c723c */ /* 0x044ff0000000181c */
[----:B------:R-:W-:Y:S01]  /*61f0*/  HMMA.16816.F32 R32, R196, R182, R32 ;  /* 0x000000b6c420723c */ /* 0x000fe20000001820 */
[----:B------:R-:W2:Y:S07]  /*6200*/  LDSM.16.M88.4 R180, [R134+0x13100] ;  /* 0x0131000086b4783b */ /* 0x000eae0000000200 */
[C---:B-1----:R-:W-:Y:S08]  /*6210*/  HMMA.16816.F32 R4, R200.reuse, R176, R4 ;  /* 0x000000b0c804723c */ /* 0x042ff00000001804 */
[C---:B------:R-:W-:Y:S01]  /*6220*/  HMMA.16816.F32 R8, R200.reuse, R178, R8 ;  /* 0x000000b2c808723c */ /* 0x040fe20000001808 */
[----:B------:R-:W1:Y:S07]  /*6230*/  LDSM.16.M88.4 R176, [R134+0x13900] ;  /* 0x0139000086b0783b */ /* 0x000e6e0000000200 */
[C---:B----4-:R-:W-:Y:S08]  /*6240*/  HMMA.16816.F32 R12, R200.reuse, R184, R12 ;  /* 0x000000b8c80c723c */ /* 0x050ff0000000180c */
[C---:B------:R-:W-:Y:S08]  /*6250*/  HMMA.16816.F32 R16, R200.reuse, R186, R16 ;  /* 0x000000bac810723c */ /* 0x040ff00000001810 */
[C---:B--2---:R-:W-:Y:S08]  /*6260*/  HMMA.16816.F32 R20, R200.reuse, R180, R20 ;  /* 0x000000b4c814723c */ /* 0x044ff00000001814 */
[C---:B------:R-:W-:Y:S01]  /*6270*/  HMMA.16816.F32 R24, R200.reuse, R182, R24 ;  /* 0x000000b6c818723c */ /* 0x040fe20000001818 */
[----:B------:R2:W-:Y:S07]  /*6280*/  LDSM.16.M88.4 R180, [R132] ;  /* 0x0000000084b4783b */ /* 0x0005ee0000000200 */
[C---:B-1----:R-:W-:Y:S08]  /*6290*/  HMMA.16816.F32 R28, R200.reuse, R176, R28 ;  /* 0x000000b0c81c723c */ /* 0x042ff0000000181c */
[----:B------:R-:W-:Y:S01]  /*62a0*/  HMMA.16816.F32 R32, R200, R178, R32 ;  /* 0x000000b2c820723c */ /* 0x000fe20000001820 */
[----:B------:R1:W-:Y:S04]  /*62b0*/  LDSM.16.M88.4 R176, [R3] ;  /* 0x0000000003b0783b */ /* 0x0003e80000000200 */
[----:B--2---:R-:W2:Y:S04]  /*62c0*/  LDL R132, [R1+0x1c] ;  /* 0x00001c0001847983 */ /* 0x004ea80000100800 */
[----:B-1----:R-:W4:Y:S04]  /*62d0*/  LDL R3, [R1+0x18] ;  /* 0x0000180001037983 */ /* 0x002f280000100800 */
[----:B---3--:R-:W1:Y:S02]  /*62e0*/  LDSM.16.M88.4 R184, [R189] ;  /* 0x00000000bdb8783b */ /* 0x008e640000000200 */
[C---:B-1----:R-:W-:Y:S08]  /*62f0*/  HMMA.16816.F32 R4, R204.reuse, R184, R4 ;  /* 0x000000b8cc04723c */ /* 0x042ff00000001804 */
[C---:B------:R-:W-:Y:S01]  /*6300*/  HMMA.16816.F32 R8, R204.reuse, R186, R8 ;  /* 0x000000bacc08723c */ /* 0x040fe20000001808 */
[----:B-----5:R1:W3:Y:S07]  /*6310*/  LDSM.16.M88.4 R184, [R2] ;  /* 0x0000000002b8783b */ /* 0x0202ee0000000200 */
[C---:B------:R-:W-:Y:S08]  /*6320*/  HMMA.16816.F32 R12, R204.reuse, R180, R12 ;  /* 0x000000b4cc0c723c */ /* 0x040ff0000000180c */
[C---:B------:R-:W-:Y:S01]  /*6330*/  HMMA.16816.F32 R16, R204.reuse, R182, R16 ;  /* 0x000000b6cc10723c */ /* 0x040fe20000001810 */
[----:B------:R-:W5:Y:S07]  /*6340*/  LDSM.16.M88.4 R180, [R252+0x12100] ;  /* 0x01210000fcb4783b */ /* 0x000f6e0000000200 */
[C---:B------:R-:W-:Y:S01]  /*6350*/  HMMA.16816.F32 R20, R204.reuse, R176, R20 ;  /* 0x000000b0cc14723c */ /* 0x040fe20000001814 */
[----:B-1----:R-:W4:Y:S07]  /*6360*/  LDL R2, [R1+0x14] ;  /* 0x0000140001027983 */ /* 0x002f2e0000100800 */
[C---:B------:R-:W-:Y:S01]  /*6370*/  HMMA.16816.F32 R24, R204.reuse, R178, R24 ;  /* 0x000000b2cc18723c */ /* 0x040fe20000001818 */
[----:B------:R-:W1:Y:S07]  /*6380*/  LDSM.16.M88.4 R176, [R252+0x12900] ;  /* 0x01290000fcb0783b */ /* 0x000e6e0000000200 */
[C---:B---3--:R-:W-:Y:S08]  /*6390*/  HMMA.16816.F32 R28, R204.reuse, R184, R28 ;  /* 0x000000b8cc1c723c */ /* 0x048ff0000000181c */
[----:B------:R-:W-:Y:S01]  /*63a0*/  HMMA.16816.F32 R32, R204, R186, R32 ;  /* 0x000000bacc20723c */ /* 0x000fe20000001820 */
[----:B------:R-:W3:Y:S07]  /*63b0*/  LDSM.16.M88.4 R184, [R252+0x13100] ;  /* 0x01310000fcb8783b */ /* 0x000eee0000000200 */
[C---:B-----5:R-:W-:Y:S08]  /*63c0*/  HMMA.16816.F32 R4, R208.reuse, R180, R4 ;  /* 0x000000b4d004723c */ /* 0x060ff00000001804 */
[C---:B------:R-:W-:Y:S01]  /*63d0*/  HMMA.16816.F32 R8, R208.reuse, R182, R8 ;  /* 0x000000b6d008723c */ /* 0x040fe20000001808 */
[----:B------:R-:W5:Y:S07]  /*63e0*/  LDSM.16.M88.4 R180, [R252+0x13900] ;  /* 0x01390000fcb4783b */ /* 0x000f6e0000000200 */
[C---:B-1----:R-:W-:Y:S08]  /*63f0*/  HMMA.16816.F32 R12, R208.reuse, R176, R12 ;  /* 0x000000b0d00c723c */ /* 0x042ff0000000180c */
[C---:B------:R-:W-:Y:S01]  /*6400*/  HMMA.16816.F32 R16, R208.reuse, R178, R16 ;  /* 0x000000b2d010723c */ /* 0x040fe20000001810 */
[----:B------:R-:W1:Y:S07]  /*6410*/  LDSM.16.M88.4 R176, [R249+0x2000] ;  /* 0x00200000f9b0783b */ /* 0x000e6e0000000200 */
[C---:B---3--:R-:W-:Y:S08]  /*6420*/  HMMA.16816.F32 R20, R208.reuse, R184, R20 ;  /* 0x000000b8d014723c */ /* 0x048ff00000001814 */
[C---:B------:R-:W-:Y:S01]  /*6430*/  HMMA.16816.F32 R24, R208.reuse, R186, R24 ;  /* 0x000000bad018723c */ /* 0x040fe20000001818 */
[----:B------:R-:W3:Y:S07]  /*6440*/  LDSM.16.M88.4 R184, [R249+0x2800] ;  /* 0x00280000f9b8783b */ /* 0x000eee0000000200 */
[C---:B-----5:R-:W-:Y:S08]  /*6450*/  HMMA.16816.F32 R28, R208.reuse, R180, R28 ;  /* 0x000000b4d01c723c */ /* 0x060ff0000000181c */
[----:B------:R-:W-:Y:S01]  /*6460*/  HMMA.16816.F32 R32, R208, R182, R32 ;  /* 0x000000b6d020723c */ /* 0x000fe20000001820 */
        /* <DEDUP_REMOVED lines=8> */
[C---:B------:R-:W-:Y:S01]  /*64f0*/  HMMA.16816.F32 R24, R212.reuse, R182, R24 ;  /* 0x000000b6d418723c */ /* 0x040fe20000001818 */
[----:B------:R-:W5:Y:S07]  /*6500*/  LDSM.16.M88.4 R180, [R134+0x14900] ;  /* 0x0149000086b4783b */ /* 0x000f6e0000000200 */
[C---:B-1----:R-:W-:Y:S08]  /*6510*/  HMMA.16816.F32 R28, R212.reuse, R176, R28 ;  /* 0x000000b0d41c723c */ /* 0x042ff0000000181c */
[----:B------:R-:W-:Y:S01]  /*6520*/  HMMA.16816.F32 R32, R212, R178, R32 ;  /* 0x000000b2d420723c */ /* 0x000fe20000001820 */
[----:B------:R-:W1:Y:S07]  /*6530*/  LDSM.16.M88.4 R176, [R134+0x15100] ;  /* 0x0151000086b0783b */ /* 0x000e6e0000000200 */
[C---:B---3--:R-:W-:Y:S08]  /*6540*/  HMMA.16816.F32 R4, R216.reuse, R184, R4 ;  /* 0x000000b8d804723c */ /* 0x048ff00000001804 */
[C---:B------:R-:W-:Y:S01]  /*6550*/  HMMA.16816.F32 R8, R216.reuse, R186, R8 ;  /* 0x000000bad808723c */ /* 0x040fe20000001808 */
[----:B------:R-:W3:Y:S07]  /*6560*/  LDSM.16.M88.4 R184, [R134+0x15900] ;  /* 0x0159000086b8783b */ /* 0x000eee0000000200 */
[C---:B-----5:R-:W-:Y:S08]  /*6570*/  HMMA.16816.F32 R12, R216.reuse, R180, R12 ;  /* 0x000000b4d80c723c */ /* 0x060ff0000000180c */
[C---:B------:R-:W-:Y:S01]  /*6580*/  HMMA.16816.F32 R16, R216.reuse, R182, R16 ;  /* 0x000000b6d810723c */ /* 0x040fe20000001810 */
[----:B------:R5:W4:Y:S07]  /*6590*/  LDSM.16.M88.4 R180, [R188] ;  /* 0x00000000bcb4783b */ /* 0x000b2e0000000200 */
[C---:B-1----:R-:W-:Y:S08]  /*65a0*/  HMMA.16816.F32 R20, R216.reuse, R176, R20 ;  /* 0x000000b0d814723c */ /* 0x042ff00000001814 */
[C---:B------:R-:W-:Y:S01]  /*65b0*/  HMMA.16816.F32 R24, R216.reuse, R178, R24 ;  /* 0x000000b2d818723c */ /* 0x040fe20000001818 */
[----:B--2---:R1:W2:Y:S04]  /*65c0*/  LDSM.16.M88.4 R176, [R132] ;  /* 0x0000000084b0783b */ /* 0x0042a80000000200 */
[----:B-----5:R-:W5:Y:S03]  /*65d0*/  LDL R188, [R1+0x10] ;  /* 0x0000100001bc7983 */ /* 0x020f660000100800 */
[C---:B---3--:R-:W-:Y:S08]  /*65e0*/  HMMA.16816.F32 R28, R216.reuse, R184, R28 ;  /* 0x000000b8d81c723c */ /* 0x048ff0000000181c */
[----:B------:R-:W-:Y:S01]  /*65f0*/  HMMA.16816.F32 R32, R216, R186, R32 ;  /* 0x000000bad820723c */ /* 0x000fe20000001820 */
[----:B----4-:R3:W4:Y:S04]  /*6600*/  LDSM.16.M88.4 R184, [R3] ;  /* 0x0000000003b8783b */ /* 0x0107280000000200 */
[----:B-1----:R-:W5:Y:S03]  /*6610*/  LDL R132, [R1+0xc] ;  /* 0x00000c0001847983 */ /* 0x002f660000100800 */
[C---:B------:R-:W-:Y:S08]  /*6620*/  HMMA.16816.F32 R4, R220.reuse, R180, R4 ;  /* 0x000000b4dc04723c */ /* 0x040ff00000001804 */
[C---:B------:R-:W-:Y:S08]  /*6630*/  HMMA.16816.F32 R8, R220.reuse, R182, R8 ;  /* 0x000000b6dc08723c */ /* 0x040ff00000001808 */
[C---:B--2---:R-:W-:Y:S01]  /*6640*/  HMMA.16816.F32 R12, R220.reuse, R176, R12 ;  /* 0x000000b0dc0c723c */ /* 0x044fe2000000180c */
[----:B---3--:R-:W2:Y:S07]  /*6650*/  LDL R3, [R1+0x8] ;  /* 0x0000080001037983 */ /* 0x008eae0000100800 */
[C---:B------:R-:W-:Y:S01]  /*6660*/  HMMA.16816.F32 R16, R220.reuse, R178, R16 ;  /* 0x000000b2dc10723c */ /* 0x040fe20000001810 */
[----:B------:R-:W-:Y:S07]  /*6670*/  LDSM.16.M88.4 R176, [R252+0x14100] ;  /* 0x01410000fcb0783b */ /* 0x000fee0000000200 */
[C---:B----4-:R-:W-:Y:S08]  /*6680*/  HMMA.16816.F32 R20, R220.reuse, R184, R20 ;  /* 0x000000b8dc14723c */ /* 0x050ff00000001814 */
[C---:B------:R-:W-:Y:S01]  /*6690*/  HMMA.16816.F32 R24, R220.reuse, R186, R24 ;  /* 0x000000badc18723c */ /* 0x040fe20000001818 */
[----:B------:R-:W-:Y:S04]  /*66a0*/  LDSM.16.M88.4 R184, [R252+0x14900] ;  /* 0x01490000fcb8783b */ /* 0x000fe80000000200 */
[----:B------:R1:W3:Y:S04]  /*66b0*/  LDSM.16.M88.4 R180, [R2] ;  /* 0x0000000002b4783b */ /* 0x0002e80000000200 */
[----:B-1----:R-:W4:Y:S01]  /*66c0*/  LDL R2, [R1+0x4] ;  /* 0x0000040001027983 */ /* 0x002f220000100800 */
[C---:B---3--:R-:W-:Y:S08]  /*66d0*/  HMMA.16816.F32 R28, R220.reuse, R180, R28 ;  /* 0x000000b4dc1c723c */ /* 0x048ff0000000181c */
[----:B------:R-:W-:Y:S01]  /*66e0*/  HMMA.16816.F32 R32, R220, R182, R32 ;  /* 0x000000b6dc20723c */ /* 0x000fe20000001820 */
[----:B------:R-:W1:Y:S07]  /*66f0*/  LDSM.16.M88.4 R180, [R252+0x15100] ;  /* 0x01510000fcb4783b */ /* 0x000e6e0000000200 */
[C---:B------:R-:W-:Y:S08]  /*6700*/  HMMA.16816.F32 R4, R224.reuse, R176, R4 ;  /* 0x000000b0e004723c */ /* 0x040ff00000001804 */
[C---:B------:R-:W-:Y:S01]  /*6710*/  HMMA.16816.F32 R8, R224.reuse, R178, R8 ;  /* 0x000000b2e008723c */ /* 0x040fe20000001808 */
        /* <DEDUP_REMOVED lines=21> */
[----:B------:R-:W5:Y:S07]  /*6870*/  LDSM.16.M88.4 R184, [R134+0x17100] ;  /* 0x0171000086b8783b */ /* 0x000f6e0000000200 */
[C---:B-1----:R-:W-:Y:S08]  /*6880*/  HMMA.16816.F32 R4, R232.reuse, R180, R4 ;  /* 0x000000b4e804723c */ /* 0x042ff00000001804 */
[C---:B------:R-:W-:Y:S01]  /*6890*/  HMMA.16816.F32 R8, R232.reuse, R182, R8 ;  /* 0x000000b6e808723c */ /* 0x040fe20000001808 */
[----:B------:R-:W1:Y:S07]  /*68a0*/  LDSM.16.M88.4 R180, [R134+0x17900] ;  /* 0x0179000086b4783b */ /* 0x000e6e0000000200 */
[C---:B---3--:R-:W-:Y:S08]  /*68b0*/  HMMA.16816.F32 R12, R232.reuse, R176, R12 ;  /* 0x000000b0e80c723c */ /* 0x048ff0000000180c */
[C---:B------:R-:W-:Y:S01]  /*68c0*/  HMMA.16816.F32 R16, R232.reuse, R178, R16 ;  /* 0x000000b2e810723c */ /* 0x040fe20000001810 */
[----:B-----5:R-:W3:Y:S07]  /*68d0*/  LDSM.16.M88.4 R176, [R188] ;  /* 0x00000000bcb0783b */ /* 0x020eee0000000200 */
[C---:B------:R-:W-:Y:S08]  /*68e0*/  HMMA.16816.F32 R20, R232.reuse, R184, R20 ;  /* 0x000000b8e814723c */ /* 0x040ff00000001814 */
[C---:B------:R-:W-:Y:S01]  /*68f0*/  HMMA.16816.F32 R24, R232.reuse, R186, R24 ;  /* 0x000000bae818723c */ /* 0x040fe20000001818 */
[----:B------:R-:W5:Y:S07]  /*6900*/  LDSM.16.M88.4 R184, [R132] ;  /* 0x0000000084b8783b */ /* 0x000f6e0000000200 */
[C---:B-1----:R-:W-:Y:S08]  /*6910*/  HMMA.16816.F32 R28, R232.reuse, R180, R28 ;  /* 0x000000b4e81c723c */ /* 0x042ff0000000181c */
[----:B------:R-:W-:Y:S01]  /*6920*/  HMMA.16816.F32 R32, R232, R182, R32 ;  /* 0x000000b6e820723c */ /* 0x000fe20000001820 */
[----:B--2---:R-:W1:Y:S07]  /*6930*/  LDSM.16.M88.4 R180, [R3] ;  /* 0x0000000003b4783b */ /* 0x004e6e0000000200 */
[C---:B---3--:R-:W-:Y:S08]  /*6940*/  HMMA.16816.F32 R4, R236.reuse, R176, R4 ;  /* 0x000000b0ec04723c */ /* 0x048ff00000001804 */
[C---:B------:R-:W-:Y:S08]  /*6950*/  HMMA.16816.F32 R8, R236.reuse, R178, R8 ;  /* 0x000000b2ec08723c */ /* 0x040ff00000001808 */
[C---:B-----5:R-:W-:Y:S08]  /*6960*/  HMMA.16816.F32 R12, R236.reuse, R184, R12 ;  /* 0x000000b8ec0c723c */ /* 0x060ff0000000180c */
[C---:B------:R-:W-:Y:S01]  /*6970*/  HMMA.16816.F32 R16, R236.reuse, R186, R16 ;  /* 0x000000baec10723c */ /* 0x040fe20000001810 */
[----:B------:R-:W-:Y:S07]  /*6980*/  LDSM.16.M88.4 R184, [R252+0x16100] ;  /* 0x01610000fcb8783b */ /* 0x000fee0000000200 */
[C---:B-1----:R-:W-:Y:S08]  /*6990*/  HMMA.16816.F32 R20, R236.reuse, R180, R20 ;  /* 0x000000b4ec14723c */ /* 0x042ff00000001814 */
[C---:B------:R-:W-:Y:S01]  /*69a0*/  HMMA.16816.F32 R24, R236.reuse, R182, R24 ;  /* 0x000000b6ec18723c */ /* 0x040fe20000001818 */
[----:B------:R-:W-:Y:S04]  /*69b0*/  LDSM.16.M88.4 R180, [R252+0x16900] ;  /* 0x01690000fcb4783b */ /* 0x000fe80000000200 */
[----:B----4-:R-:W1:Y:S03]  /*69c0*/  LDSM.16.M88.4 R176, [R2] ;  /* 0x0000000002b0783b */ /* 0x010e660000000200 */
[C---:B-1----:R-:W-:Y:S08]  /*69d0*/  HMMA.16816.F32 R28, R236.reuse, R176, R28 ;  /* 0x000000b0ec1c723c */ /* 0x042ff0000000181c */
[----:B------:R-:W-:Y:S01]  /*69e0*/  HMMA.16816.F32 R32, R236, R178, R32 ;  /* 0x000000b2ec20723c */ /* 0x000fe20000001820 */
[----:B------:R-:W1:Y:S07]  /*69f0*/  LDSM.16.M88.4 R176, [R252+0x17100] ;  /* 0x01710000fcb0783b */ /* 0x000e6e0000000200 */
[C---:B------:R-:W-:Y:S08]  /*6a00*/  HMMA.16816.F32 R4, R240.reuse, R184, R4 ;  /* 0x000000b8f004723c */ /* 0x040ff00000001804 */
[C---:B------:R-:W-:Y:S01]  /*6a10*/  HMMA.16816.F32 R8, R240.reuse, R186, R8 ;  /* 0x000000baf008723c */ /* 0x040fe20000001808 */
[----:B------:R-:W2:Y:S07]  /*6a20*/  LDSM.16.M88.4 R184, [R252+0x17900] ;  /* 0x01790000fcb8783b */ /* 0x000eae0000000200 */
[C---:B------:R-:W-:Y:S08]  /*6a30*/  HMMA.16816.F32 R12, R240.reuse, R180, R12 ;  /* 0x000000b4f00c723c */ /* 0x040ff0000000180c */
[C---:B------:R-:W-:Y:S01]  /*6a40*/  HMMA.16816.F32 R16, R240.reuse, R182, R16 ;  /* 0x000000b6f010723c */ /* 0x040fe20000001810 */
[----:B------:R-:W3:Y:S07]  /*6a50*/  LDSM.16.M88.4 R180, [R249+0x6000] ;  /* 0x00600000f9b4783b */ /* 0x000eee0000000200 */
[C---:B-1----:R-:W-:Y:S08]  /*6a60*/  HMMA.16816.F32 R20, R240.reuse, R176, R20 ;  /* 0x000000b0f014723c */ /* 0x042ff00000001814 */
[C---:B------:R-:W-:Y:S01]  /*6a70*/  HMMA.16816.F32 R24, R240.reuse, R178, R24 ;  /* 0x000000b2f018723c */ /* 0x040fe20000001818 */
[----:B------:R-:W1:Y:S07]  /*6a80*/  LDSM.16.M88.4 R176, [R249+0x6800] ;  /* 0x00680000f9b0783b */ /* 0x000e6e0000000200 */
[C---:B--2---:R-:W-:Y:S08]  /*6a90*/  HMMA.16816.F32 R28, R240.reuse, R184, R28 ;  /* 0x000000b8f01c723c */ /* 0x044ff0000000181c */
[----:B------:R-:W-:Y:S01]  /*6aa0*/  HMMA.16816.F32 R32, R240, R186, R32 ;  /* 0x000000baf020723c */ /* 0x000fe20000001820 */
[----:B------:R-:W2:Y:S07]  /*6ab0*/  LDSM.16.M88.4 R184, [R249+0x7000] ;  /* 0x00700000f9b8783b */ /* 0x000eae0000000200 */
[C---:B---3--:R-:W-:Y:S08]  /*6ac0*/  HMMA.16816.F32 R4, R244.reuse, R180, R4 ;  /* 0x000000b4f404723c */ /* 0x048ff00000001804 */
[C---:B------:R-:W-:Y:S01]  /*6ad0*/  HMMA.16816.F32 R8, R244.reuse, R182, R8 ;  /* 0x000000b6f408723c */ /* 0x040fe20000001808 */
[----:B------:R-:W3:Y:S01]  /*6ae0*/  LDSM.16.M88.4 R180, [R249+0x7800] ;  /* 0x00780000f9b4783b */ /* 0x000ee20000000200 */
[----:B------:R-:W-:Y:S04]  /*6af0*/  DEPBAR.LE SB0, 0x0 ;  /* 0x000080000000791a */ /* 0x000fe80000000000 */
[----:B------:R-:W-:Y:S02]  /*6b00*/  BAR.SYNC.DEFER_BLOCKING 0x0 ;  /* 0x0000000000007b1d */ /* 0x000fe40000010000 */
[C---:B-1----:R-:W-:Y:S08]  /*6b10*/  HMMA.16816.F32 R12, R244.reuse, R176, R12 ;  /* 0x000000b0f40c723c */ /* 0x042ff0000000180c */
[C---:B------:R-:W-:Y:S08]  /*6b20*/  HMMA.16816.F32 R16, R244.reuse, R178, R16 ;  /* 0x000000b2f410723c */ /* 0x040ff00000001810 */
[C---:B--2---:R-:W-:Y:S08]  /*6b30*/  HMMA.16816.F32 R20, R244.reuse, R184, R20 ;  /* 0x000000b8f414723c */ /* 0x044ff00000001814 */
[C---:B------:R-:W-:Y:S08]  /*6b40*/  HMMA.16816.F32 R24, R244.reuse, R186, R24 ;  /* 0x000000baf418723c */ /* 0x040ff00000001818 */
[C---:B---3--:R-:W-:Y:S08]  /*6b50*/  HMMA.16816.F32 R28, R244.reuse, R180, R28 ;  /* 0x000000b4f41c723c */ /* 0x048ff0000000181c */
[----:B------:R-:W-:Y:S01]  /*6b60*/  HMMA.16816.F32 R32, R244, R182, R32 ;  /* 0x000000b6f420723c */ /* 0x000fe20000001820 */
[----:B------:R-:W-:-:S07]  /*6b70*/  @P0 BRA `(.L_x_1771) ;  /* 0xffffea0000000947 */ /* 0x000fce000383ffff */
.L_x_1770:
[----:B---3--:R-:W2:Y:S01]  /*6b80*/  LDL.LU R176, [R1+0x54] ;  /* 0x0000540001b07983 */ /* 0x008ea20000300800 */
[----:B------:R-:W-:Y:S01]  /*6b90*/  FMNMX.FTZ R132, R4, R0, !PT ;  /* 0x0000000004847209 */ /* 0x000fe20007810000 */
[----:B------:R-:W-:Y:S01]  /*6ba0*/  UIADD3 UR4, UR8, -0x1, URZ ;  /* 0xffffffff08047890 */ /* 0x000fe2000fffe03f */
[----:B------:R-:W-:Y:S01]  /*6bb0*/  ISETP.LT.AND P0, PT, RZ, UR8, PT ;  /* 0x00000008ff007c0c */ /* 0x000fe2000bf01270 */
[----:B------:R-:W0:Y:S01]  /*6bc0*/  LDGDEPBAR ;  /* 0x00000000000079af */ /* 0x000e220000000000 */
[----:B------:R-:W-:Y:S04]  /*6bd0*/  FMNMX.FTZ R132, R5, R132, !PT ;  /* 0x0000008405847209 */ /* 0x000fe80007810000 */
[----:B------:R-:W-:Y:S01]  /*6be0*/  FMNMX.FTZ R132, R8, R132, !PT ;  /* 0x0000008408847209 */ /* 0x000fe20007810000 */
[----:B------:R-:W-:Y:S03]  /*6bf0*/  UMOV UR8, UR4 ;  /* 0x0000000400087c82 */ /* 0x000fe60008000000 */
        /* <DEDUP_REMOVED lines=20> */
[----:B------:R-:W3:Y:S01]  /*6d40*/  LDL.LU R12, [R1+0x70] ;  /* 0x00007000010c7983 */ /* 0x000ee20000300800 */
[--C-:B------:R-:W-:Y:S02]  /*6d50*/  FFMA.FTZ R4, R4, c[0x0][0x2d0], -R2.reuse ;  /* 0x0000b40004047a23 */ /* 0x100fe40000010802 */
[----:B------:R-:W-:Y:S02]  /*6d60*/  FMUL.FTZ R0, R0, c[0x0][0x2d0] ;  /* 0x0000b40000007a20 */ /* 0x000fe40000410000 */
[--C-:B------:R-:W-:Y:S02]  /*6d70*/  FFMA.FTZ R5, R5, c[0x0][0x2d0], -R2.reuse ;  /* 0x0000b40005057a23 */ /* 0x100fe40000010802 */
        /* <DEDUP_REMOVED lines=15> */
[----:B------:R-:W-:Y:S02]  /*6e70*/  FFMA.FTZ R25, R25, c[0x0][0x2d0], -R2 ;  /* 0x0000b40019197a23 */ /* 0x000fe40000010802 */
[C---:B-1----:R-:W-:Y:S02]  /*6e80*/  FMUL.FTZ R16, R3.reuse, R152 ;  /* 0x0000009803107220 */ /* 0x042fe40000410000 */
        /* <DEDUP_REMOVED lines=56> */
[----:B------:R-:W-:Y:S02]  /*7210*/  FADD.FTZ R0, R5, R0 ;  /* 0x0000000005007221 */ /* 0x000fe40000010000 */
[C---:B------:R-:W-:Y:S02]  /*7220*/  FMUL.FTZ R5, R3.reuse, R165 ;  /* 0x000000a503057220 */ /* 0x040fe40000410000 */
[----:B------:R-:W-:Y:S02]  /*7230*/  FADD.FTZ R0, R8, R0 ;  /* 0x0000000008007221 */ /* 0x000fe40000010000 */
[----:B------:R-:W-:Y:S02]  /*7240*/  FMUL.FTZ R8, R3, R160 ;  /* 0x000000a003087220 */ /* 0x000fe40000410000 */
[----:B------:R-:W-:Y:S01]  /*7250*/  FADD.FTZ R189, R9, R0 ;  /* 0x0000000009bd7221 */ /* 0x000fe20000010000 */
[----:B------:R-:W-:Y:S01]  /*7260*/  FMNMX.FTZ R0, R6, R133, !PT ;  /* 0x0000008506007209 */ /* 0x000fe20007810000 */
[----:B------:R-:W-:Y:S03]  /*7270*/  FMUL.FTZ R9, R3, R161 ;  /* 0x000000a103097220 */ /* 0x000fe60000410000 */
        /* <DEDUP_REMOVED lines=27> */
[--C-:B------:R-:W-:Y:S01]  /*7430*/  FFMA.FTZ R182, R14, c[0x0][0x2d0], -R4.reuse ;  /* 0x0000b4000eb67a23 */ /* 0x100fe20000010804 */
[----:B------:R-:W-:Y:S01]  /*7440*/  MOV R165, R34 ;  /* 0x0000002200a57202 */ /* 0x000fe20000000f00 */
[--C-:B------:R-:W-:Y:S01]  /*7450*/  FFMA.FTZ R183, R18, c[0x0][0x2d0], -R4.reuse ;  /* 0x0000b40012b77a23 */ /* 0x100fe20000010804 */
[----:B------:R-:W-:Y:S01]  /*7460*/  MOV R14, R24 ;  /* 0x00000018000e7202 */ /* 0x000fe20000000f00 */
[--C-:B------:R-:W-:Y:S01]  /*7470*/  FFMA.FTZ R184, R19, c[0x0][0x2d0], -R4.reuse ;  /* 0x0000b40013b87a23 */ /* 0x100fe20000010804 */
[----:B------:R-:W3:Y:S01]  /*7480*/  MUFU.EX2 R0, R0 ;  /* 0x0000000000007308 */ /* 0x000ee20000000800 */
[--C-:B------:R-:W-:Y:S01]  /*7490*/  FFMA.FTZ R26, R26, c[0x0][0x2d0], -R4.reuse ;  /* 0x0000b4001a1a7a23 */ /* 0x100fe20000010804 */
[----:B------:R-:W-:Y:S01]  /*74a0*/  MOV R18, R20 ;  /* 0x0000001400127202 */ /* 0x000fe20000000f00 */
[--C-:B------:R-:W-:Y:S01]  /*74b0*/  FFMA.FTZ R27, R27, c[0x0][0x2d0], -R4.reuse ;  /* 0x0000b4001b1b7a23 */ /* 0x100fe20000010804 */
[----:B------:R-:W-:Y:S01]  /*74c0*/  MOV R19, R25 ;  /* 0x0000001900137202 */ /* 0x000fe20000000f00 */
[--C-:B------:R-:W-:Y:S02]  /*74d0*/  FFMA.FTZ R30, R30, c[0x0][0x2d0], -R4.reuse ;  /* 0x0000b4001e1e7a23 */ /* 0x100fe40000010804 */
[--C-:B------:R-:W-:Y:S02]  /*74e0*/  FFMA.FTZ R31, R31, c[0x0][0x2d0], -R4.reuse ;  /* 0x0000b4001f1f7a23 */ /* 0x100fe40000010804 */
[--C-:B------:R-:W-:Y:S01]  /*74f0*/  FFMA.FTZ R179, R10, c[0x0][0x2d0], -R4.reuse ;  /* 0x0000b4000ab37a23 */ /* 0x100fe20000010804 */
[----:B------:R-:W1:Y:S01]  /*7500*/  MUFU.EX2 R7, R7 ;  /* 0x0000000700077308 */ /* 0x000e620000000800 */
[--C-:B------:R-:W-:Y:S01]  /*7510*/  FFMA.FTZ R180, R11, c[0x0][0x2d0], -R4.reuse ;  /* 0x0000b4000bb47a23 */ /* 0x100fe20000010804 */
[----:B------:R-:W-:Y:S01]  /*7520*/  MOV R10, R33 ;  /* 0x00000021000a7202 */ /* 0x000fe20000000f00 */
[--C-:B------:R-:W-:Y:S01]  /*7530*/  FFMA.FTZ R181, R15, c[0x0][0x2d0], -R4.reuse ;  /* 0x0000b4000fb57a23 */ /* 0x100fe20000010804 */
[----:B------:R-:W-:Y:S01]  /*7540*/  MOV R11, R32 ;  /* 0x00000020000b7202 */ /* 0x000fe20000000f00 */
[--C-:B------:R-:W-:Y:S01]  /*7550*/  FFMA.FTZ R191, R22, c[0x0][0x2d0], -R4.reuse ;  /* 0x0000b40016bf7a23 */ /* 0x100fe20000010804 */
[----:B------:R-:W-:Y:S01]  /*7560*/  MOV R157, R10 ;  /* 0x0000000a009d7202 */ /* 0x000fe20000000f00 */
[----:B------:R-:W-:Y:S01]  /*7570*/  FFMA.FTZ R190, R23, c[0x0][0x2d0], -R4 ;  /* 0x0000b40017be7a23 */ /* 0x000fe20000010804 */
[----:B------:R-:W-:Y:S01]  /*7580*/  MOV R23, R177 ;  /* 0x000000b100177202 */ /* 0x000fe20000000f00 */
[C---:B------:R-:W-:Y:S01]  /*7590*/  FMUL.FTZ R32, R3.reuse, R136 ;  /* 0x0000008803207220 */ /* 0x040fe20000410000 */
[----:B------:R-:W2:Y:S01]  /*75a0*/  MUFU.EX2 R179, R179 ;  /* 0x000000b300b37308 */ /* 0x000ea20000000800 */
[C---:B------:R-:W-:Y:S01]  /*75b0*/  FMUL.FTZ R33, R3.reuse, R137 ;  /* 0x0000008903217220 */ /* 0x040fe20000410000 */
[----:B------:R-:W-:Y:S01]  /*75c0*/  MOV R153, R11 ;  /* 0x0000000b00997202 */ /* 0x000fe20000000f00 */
[C---:B------:R-:W-:Y:S01]  /*75d0*/  FMUL.FTZ R20, R3.reuse, R148 ;  /* 0x0000009403147220 */ /* 0x040fe20000410000 */
[----:B------:R-:W-:Y:S01]  /*75e0*/  MOV R15, R21 ;  /* 0x00000015000f7202 */ /* 0x000fe20000000f00 */
[C---:B---3--:R-:W-:Y:S01]  /*75f0*/  FFMA.FTZ R4, R0.reuse, R12, R6 ;  /* 0x0000000c00047223 */ /* 0x048fe20000010006 */
[----:B------:R-:W-:Y:S01]  /*7600*/  MOV R148, R19 ;  /* 0x0000001300947202 */ /* 0x000fe20000000f00 */
[C---:B------:R-:W-:Y:S01]  /*7610*/  FMUL.FTZ R34, R0.reuse, R138 ;  /* 0x0000008a00227220 */ /* 0x040fe20000410000 */
[----:B------:R-:W-:Y:S01]  /*7620*/  MOV R22, R29 ;  /* 0x0000001d00167202 */ /* 0x000fe20000000f00 */
[C---:B------:R-:W-:Y:S01]  /*7630*/  FMUL.FTZ R10, R0.reuse, R162 ;  /* 0x000000a2000a7220 */ /* 0x040fe20000410000 */
[----:B------:R-:W3:Y:S01]  /*7640*/  MUFU.EX2 R180, R180 ;  /* 0x000000b400b47308 */ /* 0x000ee20000000800 */
[C---:B------:R-:W-:Y:S01]  /*7650*/  FMUL.FTZ R11, R0.reuse, R163 ;  /* 0x000000a3000b7220 */ /* 0x040fe20000410000 */
[----:B------:R-:W-:Y:S01]  /*7660*/  MOV R162, R27 ;  /* 0x0000001b00a27202 */ /* 0x000fe20000000f00 */
[----:B------:R-:W-:Y:S01]  /*7670*/  FMUL.FTZ R12, R3, R156 ;  /* 0x0000009c030c7220 */ /* 0x000fe20000410000 */
[C---:B-1----:R-:W-:Y:S01]  /*7680*/  F2FP.PACK_AB R177, R7.reuse, R6 ;  /* 0x0000000607b1723e */ /* 0x042fe200000000ff */
[----:B------:R-:W-:Y:S01]  /*7690*/  FADD.FTZ R133, R7, R4 ;  /* 0x0000000407857221 */ /* 0x000fe20000010000 */
[----:B------:R-:W-:Y:S01]  /*76a0*/  MOV R163, R26 ;  /* 0x0000001a00a37202 */ /* 0x000fe20000000f00 */
[----:B------:R-:W-:Y:S01]  /*76b0*/  FMUL.FTZ R4, R3, R164 ;  /* 0x000000a403047220 */ /* 0x000fe20000410000 */
[----:B------:R-:W-:Y:S01]  /*76c0*/  MOV R164, R35 ;  /* 0x0000002300a47202 */ /* 0x000fe20000000f00 */
[C---:B------:R-:W-:Y:S01]  /*76d0*/  FMUL.FTZ R35, R0.reuse, R139 ;  /* 0x0000008b00237220 */ /* 0x040fe20000410000 */
[----:B------:R-:W-:Y:S01]  /*76e0*/  MOV R161, R30 ;  /* 0x0000001e00a17202 */ /* 0x000fe20000000f00 */
[----:B------:R-:W1:Y:S01]  /*76f0*/  LDSM.16.MT88.4 R136, [R135+0x100] ;  /* 0x000100008788783b */ /* 0x000e620000004200 */
[C---:B------:R-:W-:Y:S01]  /*7700*/  FMUL.FTZ R6, R0.reuse, R166 ;  /* 0x000000a600067220 */ /* 0x040fe20000410000 */
[----:B------:R-:W-:Y:S01]  /*7710*/  MOV R166, R22 ;  /* 0x0000001600a67202 */ /* 0x000fe20000000f00 */
[----:B--2---:R-:W-:Y:S01]  /*7720*/  FADD.FTZ R152, R179, R133 ;  /* 0x00000085b3987221 */ /* 0x004fe20000010000 */
        /* <DEDUP_REMOVED lines=9> */
[----:B------:R-:W-:Y:S01]  /*77c0*/  FMUL.FTZ R18, R0, R154 ;  /* 0x0000009a00127220 */ /* 0x000fe20000410000 */
[----:B---3--:R-:W-:Y:S01]  /*77d0*/  F2FP.PACK_AB R179, R180, R179 ;  /* 0x000000b3b4b3723e */ /* 0x008fe200000000ff */
        /* <DEDUP_REMOVED lines=10> */
[----:B------:R-:W-:Y:S01]  /*7880*/  LDSM.16.MT88.4 R140, [R135+0x900] ;  /* 0x00090000878c783b */ /* 0x000fe20000004200 */
[C---:B------:R-:W-:Y:S02]  /*7890*/  FMUL.FTZ R24, R3.reuse, R144 ;  /* 0x0000009003187220 */ /* 0x040fe40000410000 */
[----:B------:R-:W-:Y:S02]  /*78a0*/  FMUL.FTZ R25, R3, R145 ;  /* 0x0000009103197220 */ /* 0x000fe40000410000 */
[----:B------:R-:W-:Y:S01]  /*78b0*/  MUFU.EX2 R145, R186 ;  /* 0x000000ba00917308 */ /* 0x000fe20000000800 */
[C---:B------:R-:W-:Y:S02]  /*78c0*/  FMUL.FTZ R38, R0.reuse, R38 ;  /* 0x0000002600267220 */ /* 0x040fe40000410000 */
[C---:B------:R-:W-:Y:S01]  /*78d0*/  FMUL.FTZ R39, R0.reuse, R39 ;  /* 0x0000002700277220 */ /* 0x040fe20000410000 */
        /* <DEDUP_REMOVED lines=8> */
[----:B------:R-:W-:Y:S01]  /*7960*/  MUFU.EX2 R185, R163 ;  /* 0x000000a300b97308 */ /* 0x000fe20000000800 */
[C---:B------:R-:W-:Y:S03]  /*7970*/  FMUL.FTZ R50, R0.reuse, R50 ;  /* 0x0000003200327220 */ /* 0x040fe60000410000 */
        /* <DEDUP_REMOVED lines=24> */
[----:B------:R-:W-:Y:S02]  /*7b00*/  MUFU.EX2 R184, R162 ;  /* 0x000000a200b87308 */ /* 0x000fe40000000800 */
        /* <DEDUP_REMOVED lines=27> */
[----:B------:R-:W3:Y:S03]  /*7cc0*/  LDSM.16.MT88.4 R136, [R250+0x100] ;  /* 0x00010000fa88783b */ /* 0x000ee60000004200 */
[----:B------:R-:W-:Y:S01]  /*7cd0*/  MUFU.EX2 R187, R183 ;  /* 0x000000b700bb7308 */ /* 0x000fe20000000800 */
[C---:B------:R-:W-:Y:S02]  /*7ce0*/  FMUL.FTZ R130, R0.reuse, R130 ;  /* 0x0000008200827220 */ /* 0x040fe40000410000 */
[----:B------:R-:W-:Y:S02]  /*7cf0*/  FMUL.FTZ R131, R0, R131 ;  /* 0x0000008300837220 */ /* 0x000fe40000410000 */
[----:B--2---:R-:W-:Y:S05]  /*7d00*/  FADD.FTZ R0, R133, R189 ;  /* 0x000000bd85007221 */ /* 0x004fea0000010000 */
[----:B------:R2:W-:Y:S01]  /*7d10*/  MUFU.EX2 R183, R160 ;  /* 0x000000a000b77308 */ /* 0x0005e20000000800 */
[----:B-1----:R-:W-:Y:S04]  /*7d20*/  FADD.FTZ R0, R3, R0 ;  /* 0x0000000003007221 */ /* 0x002fe80000010000 */
[----:B------:R-:W-:Y:S05]  /*7d30*/  FADD.FTZ R0, R145, R0 ;  /* 0x0000000091007221 */ /* 0x000fea0000010000 */
[----:B------:R-:W1:Y:S01]  /*7d40*/  MUFU.EX2 R188, R181 ;  /* 0x000000b500bc7308 */ /* 0x000e620000000800 */
[----:B------:R-:W-:Y:S09]  /*7d50*/  FADD.FTZ R0, R144, R0 ;  /* 0x0000000090007221 */ /* 0x000ff20000010000 */
[----:B------:R-:W-:Y:S01]  /*7d60*/  MUFU.EX2 R181, R165 ;  /* 0x000000a500b57308 */ /* 0x000fe20000000800 */
[----:B--2---:R-:W-:Y:S01]  /*7d70*/  LDSM.16.MT88.4 R160, [R135+0x1900] ;  /* 0x0019000087a0783b */ /* 0x004fe20000004200 */
        /* <DEDUP_REMOVED lines=39> */
[----:B------:R-:W2:Y:S03]  /*7ff0*/  MUFU.EX2 R133, R159 ;  /* 0x0000009f00857308 */ /* 0x000ea60000000800 */
[----:B-1----:R-:W-:Y:S03]  /*8000*/  F2FP.PACK_AB R137, R188, R156 ;  /* 0x0000009cbc89723e */ /* 0x002fe600000000ff */
[----:B------:R-:W-:Y:S02]  /*8010*/  F2FP.PACK_AB R138, R144, R145 ;  /* 0x00000091908a723e */ /* 0x000fe400000000ff */
[----:B------:R-:W1:Y:S02]  /*8020*/  LDSM.16.MT88.4 R144, [R248+0x900] ;  /* 0x00090000f890783b */ /* 0x000e640000004200 */
[----:B------:R-:W3:Y:S01]  /*8030*/  MUFU.EX2 R3, R158 ;  /* 0x0000009e00037308 */ /* 0x000ee20000000800 */
[----:B------:R-:W-:Y:S02]  /*8040*/  F2FP.PACK_AB R139, R186, R187 ;  /* 0x000000bbba8b723e */ /* 0x000fe400000000ff */
[----:B------:R-:W-:Y:S05]  /*8050*/  F2FP.PACK_AB R177, R183, R182 ;  /* 0x000000b6b7b1723e */ /* 0x000fea00000000ff */
[C---:B------:R-:W-:Y:S02]  /*8060*/  HMMA.16816.F32 R4, R136.reuse, R140, R4 ;  /* 0x0000008c8804723c */ /* 0x040fe40000001804 */
[----:B------:R-:W-:Y:S03]  /*8070*/  MUFU.EX2 R176, R166 ;  /* 0x000000a600b07308 */ /* 0x000fe60000000800 */
[----:B--2---:R-:W-:Y:S03]  /*8080*/  FADD.FTZ R0, R133, R0 ;  /* 0x0000000085007221 */ /* 0x004fe60000010000 */
[C---:B------:R-:W-:Y:S01]  /*8090*/  HMMA.16816.F32 R8, R136.reuse, R142, R8 ;  /* 0x0000008e8808723c */ /* 0x040fe20000001808 */
[----:B------:R-:W2:Y:S03]  /*80a0*/  LDSM.16.MT88.4 R140, [R251+0x900] ;  /* 0x00090000fb8c783b */ /* 0x000ea60000004200 */
[----:B------:R-:W-:Y:S01]  /*80b0*/  MUFU.EX2 R178, R157 ;  /* 0x0000009d00b27308 */ /* 0x000fe20000000800 */
[----:B---3--:R-:W-:Y:S04]  /*80c0*/  FADD.FTZ R0, R3, R0 ;  /* 0x0000000003007221 */ /* 0x008fe80000010000 */
[----:B------:R-:W-:Y:S04]  /*80d0*/  FADD.FTZ R0, R149, R0 ;  /* 0x0000000095007221 */ /* 0x000fe80000010000 */
[C---:B------:R-:W-:Y:S01]  /*80e0*/  FADD.FTZ R0, R148.reuse, R0 ;  /* 0x0000000094007221 */ /* 0x040fe20000010000 */
        /* <DEDUP_REMOVED lines=46> */
[----:B------:R-:W3:Y:S03]  /*83d0*/  LDSM.16.MT88.4 R148, [R251+0x1100] ;  /* 0x00110000fb94783b */ /* 0x000ee60000004200 */
[----:B------:R-:W-:Y:S02]  /*83e0*/  F2FP.PACK_AB R136, R3, R133 ;  /* 0x000000850388723e */ /* 0x000fe400000000ff */
[----:B------:R-:W-:Y:S01]  /*83f0*/  F2FP.PACK_AB R137, R190, R191 ;  /* 0x000000bfbe89723e */ /* 0x000fe200000000ff */
[----:B------:R-:W-:Y:S01]  /*8400*/  MUFU.EX2 R133, R153 ;  /* 0x0000009900857308 */ /* 0x000fe20000000800 */
[----:B------:R-:W-:Y:S07]  /*8410*/  F2FP.PACK_AB R139, R184, R185 ;  /* 0x000000b9b88b723e */ /* 0x000fee00000000ff */
[C---:B--2---:R-:W-:Y:S02]  /*8420*/  HMMA.16816.F32 R4, R136.reuse, R140, R4 ;  /* 0x0000008c8804723c */ /* 0x044fe40000001804 */
[----:B------:R-:W2:Y:S06]  /*8430*/  MUFU.EX2 R3, R167 ;  /* 0x000000a700037308 */ /* 0x000eac0000000800 */
[C---:B------:R-:W-:Y:S01]  /*8440*/  HMMA.16816.F32 R8, R136.reuse, R142, R8 ;  /* 0x0000008e8808723c */ /* 0x040fe20000001808 */
[----:B------:R-:W4:Y:S07]  /*8450*/  LDSM.16.MT88.4 R140, [R250+0x1100] ;  /* 0x00110000fa8c783b */ /* 0x000f2e0000004200 */
[C---:B-1----:R-:W-:Y:S08]  /*8460*/  HMMA.16816.F32 R12, R136.reuse, R144, R12 ;  /* 0x00000090880c723c */ /* 0x042ff0000000180c */
[C---:B------:R-:W-:Y:S01]  /*8470*/  HMMA.16816.F32 R16, R136.reuse, R146, R16 ;  /* 0x000000928810723c */ /* 0x040fe20000001810 */
[----:B------:R-:W1:Y:S03]  /*8480*/  LDSM.16.MT88.4 R144, [R135+0x3100] ;  /* 0x003100008790783b */ /* 0x000e660000004200 */
[----:B--2---:R-:W-:Y:S04]  /*8490*/  FADD.FTZ R0, R3, R0 ;  /* 0x0000000003007221 */ /* 0x004fe80000010000 */
[C---:B---3--:R-:W-:Y:S04]  /*84a0*/  HMMA.16816.F32 R20, R136.reuse, R148, R20 ;  /* 0x000000948814723c */ /* 0x048fe80000001814 */
[C---:B------:R-:W-:Y:S01]  /*84b0*/  FADD.FTZ R0, R176.reuse, R0 ;  /* 0x00000000b0007221 */ /* 0x040fe20000010000 */
[----:B------:R-:W-:Y:S01]  /*84c0*/  F2FP.PACK_AB R176, R176, R3 ;  /* 0x00000003b0b0723e */ /* 0x000fe200000000ff */
[----:B------:R-:W-:Y:S02]  /*84d0*/  FADD.FTZ R3, R180, R152 ;  /* 0x00000098b4037221 */ /* 0x000fe40000010000 */
[C---:B------:R-:W-:Y:S01]  /*84e0*/  HMMA.16816.F32 R24, R136.reuse, R150, R24 ;  /* 0x000000968818723c */ /* 0x040fe20000001818 */
[----:B------:R-:W2:Y:S01]  /*84f0*/  LDSM.16.MT88.4 R148, [R248+0x3100] ;  /* 0x00310000f894783b */ /* 0x000ea20000004200 */
[----:B------:R-:W3:Y:S02]  /*8500*/  MUFU.EX2 R180, R164 ;  /* 0x000000a400b47308 */ /* 0x000ee40000000800 */
[----:B------:R-:W-:Y:S04]  /*8510*/  FADD.FTZ R0, R133, R0 ;  /* 0x0000000085007221 */ /* 0x000fe80000010000 */
[C---:B----4-:R-:W-:Y:S01]  /*8520*/  HMMA.16816.F32 R28, R136.reuse, R140, R28 ;  /* 0x0000008c881c723c */ /* 0x050fe2000000181c */
[----:B------:R-:W-:Y:S03]  /*8530*/  LDSM.16.MT88.4 R152, [R248+0x1900] ;  /* 0x00190000f898783b */ /* 0x000fe60000004200 */
[C---:B------:R-:W-:Y:S01]  /*8540*/  FADD.FTZ R0, R178.reuse, R0 ;  /* 0x00000000b2007221 */ /* 0x040fe20000010000 */
[----:B------:R-:W-:Y:S02]  /*8550*/  F2FP.PACK_AB R178, R178, R133 ;  /* 0x00000085b2b2723e */ /* 0x000fe400000000ff */
[----:B------:R-:W-:Y:S01]  /*8560*/  MOV R133, R2 ;  /* 0x0000000200857202 */ /* 0x000fe20000000f00 */
[C---:B------:R-:W-:Y:S01]  /*8570*/  HMMA.16816.F32 R32, R136.reuse, R142, R32 ;  /* 0x0000008e8820723c */ /* 0x040fe20000001820 */
[----:B------:R-:W4:Y:S07]  /*8580*/  LDSM.16.MT88.4 R140, [R251+0x3100] ;  /* 0x00310000fb8c783b */ /* 0x000f2e0000004200 */
[C---:B-1----:R-:W-:Y:S01]  /*8590*/  HMMA.16816.F32 R36, R136.reuse, R144, R36 ;  /* 0x000000908824723c */ /* 0x042fe20000001824 */
[----:B------:R1:W-:Y:S03]  /*85a0*/  STL [R1+0x54], R0 ;  /* 0x0000540001007387 */ /* 0x0003e60000100800 */
[----:B---3--:R-:W-:Y:S04]  /*85b0*/  F2FP.PACK_AB R179, R180, R181 ;  /* 0x000000b5b4b3723e */ /* 0x008fe800000000ff */
[C---:B------:R-:W-:Y:S01]  /*85c0*/  HMMA.16816.F32 R40, R136.reuse, R146, R40 ;  /* 0x000000928828723c */ /* 0x040fe20000001828 */
[----:B------:R-:W3:Y:S07]  /*85d0*/  LDSM.16.MT88.4 R144, [R250+0x3100] ;  /* 0x00310000fa90783b */ /* 0x000eee0000004200 */
[C---:B--2---:R-:W-:Y:S08]  /*85e0*/  HMMA.16816.F32 R44, R136.reuse, R148, R44 ;  /* 0x00000094882c723c */ /* 0x044ff0000000182c */
[C---:B------:R-:W-:Y:S01]  /*85f0*/  HMMA.16816.F32 R48, R136.reuse, R150, R48 ;  /* 0x000000968830723c */ /* 0x040fe20000001830 */
[----:B------:R-:W2:Y:S03]  /*8600*/  LDSM.16.MT88.4 R148, [R135+0x5100] ;  /* 0x005100008794783b */ /* 0x000ea60000004200 */
[----:B-1----:R-:W-:Y:S04]  /*8610*/  FADD.FTZ R0, R156, R3 ;  /* 0x000000039c007221 */ /* 0x002fe80000010000 */
[C---:B----4-:R-:W-:Y:S04]  /*8620*/  HMMA.16816.F32 R52, R136.reuse, R140, R52 ;  /* 0x0000008c8834723c */ /* 0x050fe80000001834 */
[----:B------:R-:W-:Y:S04]  /*8630*/  FADD.FTZ R0, R188, R0 ;  /* 0x00000000bc007221 */ /* 0x000fe80000010000 */
[C---:B------:R-:W-:Y:S01]  /*8640*/  HMMA.16816.F32 R56, R136.reuse, R142, R56 ;  /* 0x0000008e8838723c */ /* 0x040fe20000001838 */
[----:B------:R-:W1:Y:S03]  /*8650*/  LDSM.16.MT88.4 R140, [R248+0x5100] ;  /* 0x00510000f88c783b */ /* 0x000e660000004200 */
[----:B------:R-:W-:Y:S04]  /*8660*/  FADD.FTZ R0, R187, R0 ;  /* 0x00000000bb007221 */ /* 0x000fe80000010000 */
[----:B------:R-:W-:Y:S01]  /*8670*/  FADD.FTZ R0, R186, R0 ;  /* 0x00000000ba007221 */ /* 0x000fe20000010000 */
[C---:B---3--:R-:W-:Y:S03]  /*8680*/  HMMA.16816.F32 R60, R136.reuse, R144, R60 ;  /* 0x00000090883c723c */ /* 0x048fe6000000183c */
[----:B------:R-:W-:Y:S04]  /*8690*/  FADD.FTZ R0, R191, R0 ;  /* 0x00000000bf007221 */ /* 0x000fe80000010000 */
[----:B------:R-:W-:Y:S01]  /*86a0*/  FADD.FTZ R0, R190, R0 ;  /* 0x00000000be007221 */ /* 0x000fe20000010000 */
[C---:B------:R-:W-:Y:S01]  /*86b0*/  HMMA.16816.F32 R64, R136.reuse, R146, R64 ;  /* 0x000000928840723c */ /* 0x040fe20000001840 */
[----:B------:R-:W3:Y:S03]  /*86c0*/  LDSM.16.MT88.4 R144, [R251+0x5100] ;  /* 0x00510000fb90783b */ /* 0x000ee60000004200 */
[----:B------:R-:W-:Y:S04]  /*86d0*/  FADD.FTZ R0, R185, R0 ;  /* 0x00000000b9007221 */ /* 0x000fe80000010000 */
[C---:B--2---:R-:W-:Y:S04]  /*86e0*/  HMMA.16816.F32 R68, R136.reuse, R148, R68 ;  /* 0x000000948844723c */ /* 0x044fe80000001844 */
        /* <DEDUP_REMOVED lines=9> */
[----:B------:R-:W-:Y:S01]  /*8780*/  FADD.FTZ R0, R180, R0 ;  /* 0x00000000b4007221 */ /* 0x000fe20000010000 */
[C---:B---3--:R-:W-:Y:S04]  /*8790*/  HMMA.16816.F32 R84, R136.reuse, R144, R84 ;  /* 0x000000908854723c */ /* 0x048fe80000001854 */
[----:B------:R3:W-:Y:S04]  /*87a0*/  STL [R1+0x70], R0 ;  /* 0x0000700001007387 */ /* 0x0007e80000100800 */
[C---:B------:R-:W-:Y:S01]  /*87b0*/  HMMA.16816.F32 R88, R136.reuse, R146, R88 ;  /* 0x000000928858723c */ /* 0x040fe20000001858 */
[----:B------:R-:W4:Y:S07]  /*87c0*/  LDSM.16.MT88.4 R144, [R248+0x7100] ;  /* 0x00710000f890783b */ /* 0x000f2e0000004200 */
[C---:B--2---:R-:W-:Y:S08]  /*87d0*/  HMMA.16816.F32 R92, R136.reuse, R148, R92 ;  /* 0x00000094885c723c */ /* 0x044ff0000000185c */
[C---:B------:R-:W-:Y:S01]  /*87e0*/  HMMA.16816.F32 R96, R136.reuse, R150, R96 ;  /* 0x000000968860723c */ /* 0x040fe20000001860 */
[----:B------:R-:W2:Y:S03]  /*87f0*/  LDSM.16.MT88.4 R148, [R251+0x7100] ;  /* 0x00710000fb94783b */ /* 0x000ea60000004200 */
[----:B---3--:R-:W-:Y:S04]  /*8800*/  MOV R0, R132 ;  /* 0x0000008400007202 */ /* 0x008fe80000000f00 */
[C---:B-1----:R-:W-:Y:S08]  /*8810*/  HMMA.16816.F32 R100, R136.reuse, R140, R100 ;  /* 0x0000008c8864723c */ /* 0x042ff00000001864 */
[C---:B------:R-:W-:Y:S01]  /*8820*/  HMMA.16816.F32 R104, R136.reuse, R142, R104 ;  /* 0x0000008e8868723c */ /* 0x040fe20000001868 */
[----:B------:R-:W1:Y:S07]  /*8830*/  LDSM.16.MT88.4 R140, [R250+0x7100] ;  /* 0x00710000fa8c783b */ /* 0x000e6e0000004200 */
[C---:B----4-:R-:W-:Y:S08]  /*8840*/  HMMA.16816.F32 R108, R136.reuse, R144, R108 ;  /* 0x00000090886c723c */ /* 0x050ff0000000186c */
[C---:B------:R-:W-:Y:S01]  /*8850*/  HMMA.16816.F32 R112, R136.reuse, R146, R112 ;  /* 0x000000928870723c */ /* 0x040fe20000001870 */
[----:B------:R-:W3:Y:S07]  /*8860*/  LDSM.16.MT88.4 R144, [R251+0x1900] ;  /* 0x00190000fb90783b */ /* 0x000eee0000004200 */
[C---:B--2---:R-:W-:Y:S08]  /*8870*/  HMMA.16816.F32 R116, R136.reuse, R148, R116 ;  /* 0x000000948874723c */ /* 0x044ff00000001874 */
[C---:B------:R-:W-:Y:S08]  /*8880*/  HMMA.16816.F32 R120, R136.reuse, R150, R120 ;  /* 0x000000968878723c */ /* 0x040ff00000001878 */
[C---:B-1----:R-:W-:Y:S08]  /*8890*/  HMMA.16816.F32 R124, R136.reuse, R140, R124 ;  /* 0x0000008c887c723c */ /* 0x042ff0000000187c */
[----:B------:R-:W-:Y:S01]  /*88a0*/  HMMA.16816.F32 R128, R136, R142, R128 ;  /* 0x0000008e8880723c */ /* 0x000fe20000001880 */
[----:B------:R-:W1:Y:S07]  /*88b0*/  LDSM.16.MT88.4 R136, [R250+0x1900] ;  /* 0x00190000fa88783b */ /* 0x000e6e0000004200 */
[C---:B------:R-:W-:Y:S01]  /*88c0*/  HMMA.16816.F32 R164, R176.reuse, R160, R4 ;  /* 0x000000a0b0a4723c */ /* 0x040fe20000001804 */
[----:B------:R-:W2:Y:S07]  /*88d0*/  LDSM.16.MT88.4 R4, [R135+0x3900] ;  /* 0x003900008704783b */ /* 0x000eae0000004200 */
[C---:B------:R-:W-:Y:S01]  /*88e0*/  HMMA.16816.F32 R160, R176.reuse, R162, R8 ;  /* 0x000000a2b0a0723c */ /* 0x040fe20000001808 */
[----:B------:R-:W4:Y:S07]  /*88f0*/  LDSM.16.MT88.4 R8, [R248+0x3900] ;  /* 0x00390000f808783b */ /* 0x000f2e0000004200 */
[C---:B------:R-:W-:Y:S01]  /*8900*/  HMMA.16816.F32 R156, R176.reuse, R152, R12 ;  /* 0x00000098b09c723c */ /* 0x040fe2000000180c */
[----:B------:R-:W5:Y:S07]  /*8910*/  LDSM.16.MT88.4 R12, [R251+0x3900] ;  /* 0x00390000fb0c783b */ /* 0x000f6e0000004200 */
[C---:B------:R-:W-:Y:S01]  /*8920*/  HMMA.16816.F32 R152, R176.reuse, R154, R16 ;  /* 0x0000009ab098723c */ /* 0x040fe20000001810 */
[----:B------:R-:W4:Y:S07]  /*8930*/  LDSM.16.MT88.4 R16, [R250+0x3900] ;  /* 0x00390000fa10783b */ /* 0x000f2e0000004200 */
[C---:B---3--:R-:W-:Y:S08]  /*8940*/  HMMA.16816.F32 R148, R176.reuse, R144, R20 ;  /* 0x00000090b094723c */ /* 0x048ff00000001814 */
[C---:B------:R-:W-:Y:S08]  /*8950*/  HMMA.16816.F32 R144, R176.reuse, R146, R24 ;  /* 0x00000092b090723c */ /* 0x040ff00000001818 */
[C---:B-1----:R-:W-:Y:S08]  /*8960*/  HMMA.16816.F32 R140, R176.reuse, R136, R28 ;  /* 0x00000088b08c723c */ /* 0x042ff0000000181c */
[C---:B------:R-:W-:Y:S08]  /*8970*/  HMMA.16816.F32 R136, R176.reuse, R138, R32 ;  /* 0x0000008ab088723c */ /* 0x040ff00000001820 */
[C---:B--2---:R-:W-:Y:S08]  /*8980*/  HMMA.16816.F32 R36, R176.reuse, R4, R36 ;  /* 0x00000004b024723c */ /* 0x044ff00000001824 */
        /* <DEDUP_REMOVED lines=32> */
.L_x_1768:
        /* <DEDUP_REMOVED lines=11> */
[----:B------:R-:W-:Y:S01]  /*8c40*/  LEA.HI R5, R5, R8, RZ, 0x2 ;  /* 0x0000000805057211 */ /* 0x000fe200078f10ff */
[----:B---3--:R-:W-:Y:S02]  /*8c50*/  USHF.R.S32.HI UR6, URZ, 0x1f, UR7 ;  /* 0x0000001f3f067899 */ /* 0x008fe40008011407 */
[----:B------:R-:W-:Y:S01]  /*8c60*/  UIMAD.WIDE.U32 UR10, UR7, UR4, URZ ;  /* 0x00000004070a72a5 */ /* 0x000fe2000f8e003f */
[----:B------:R-:W-:Y:S01]  /*8c70*/  LOP3.LUT R17, R5, 0xfffffffc, RZ, 0xc0, !PT ;  /* 0xfffffffc05117812 */ /* 0x000fe200078ec0ff */
[----:B------:R-:W-:-:S03]  /*8c80*/  UIMAD UR8, UR6, UR4, URZ ;  /* 0x00000004060872a4 */ /* 0x000fc6000f8e023f */
[----:B------:R-:W-:Y:S01]  /*8c90*/  IADD3 R17, -R17, R8, RZ ;  /* 0x0000000811117210 */ /* 0x000fe20007ffe1ff */
[----:B------:R-:W-:-:S03]  /*8ca0*/  UIMAD UR8, UR7, UR5, UR8 ;  /* 0x00000005070872a4 */ /* 0x000fc6000f8e0208 */
[----:B------:R-:W-:Y:S02]  /*8cb0*/  ULDC.64 UR4, c[0x0][0x3e8] ;  /* 0x0000fa0000047ab9 */ /* 0x000fe40000000a00 */
[----:B------:R-:W-:Y:S01]  /*8cc0*/  UIMAD.WIDE.U32 UR12, UR7, UR4, URZ ;  /* 0x00000004070c72a5 */ /* 0x000fe2000f8e003f */
[----:B------:R-:W-:Y:S06]  /*8cd0*/  BAR.SYNC.DEFER_BLOCKING 0x1, 0x100 ;  /* 0x0044000000007b1d */ /* 0x000fec0000010000 */
[----:B--2---:R-:W1:Y:S04]  /*8ce0*/  SHFL.BFLY PT, R11, R4, 0x2, 0x1f ;  /* 0x0c401f00040b7f89 */ /* 0x004e6800000e0000 */
[----:B----4-:R-:W2:Y:S01]  /*8cf0*/  SHFL.BFLY PT, R6, R3, 0x2, 0x1f ;  /* 0x0c401f0003067f89 */ /* 0x010ea200000e0000 */
[----:B------:R-:W-:Y:S01]  /*8d00*/  MOV R15, R9 ;  /* 0x00000009000f7202 */ /* 0x000fe20000000f00 */
[----:B-1----:R-:W-:Y:S01]  /*8d10*/  FADD.FTZ R11, R11, R4 ;  /* 0x000000040b0b7221 */ /* 0x002fe20000010000 */
[----:B------:R-:W-:-:S04]  /*8d20*/  LOP3.LUT R4, R177, 0xffffffe0, RZ, 0xc0, !PT ;  /* 0xffffffe0b1047812 */ /* 0x000fc800078ec0ff */
        /* <DEDUP_REMOVED lines=434> */
.L_x_1773:
[----:B----4-:R-:W-:Y:S05]  /*a850*/  BSYNC B0 ;  /* 0x0000000000007941 */ /* 0x010fea0003800000 */
.L_x_1772:
        /* <DEDUP_REMOVED lines=30> */
.L_x_1775:
[----:B------:R-:W-:Y:S05]  /*aa40*/  BSYNC B0 ;  /* 0x0000000000007941 */ /* 0x000fea0003800000 */
.L_x_1774:
        /* <DEDUP_REMOVED lines=30> */
.L_x_1777:
[----:B------:R-:W-:Y:S05]  /*ac30*/  BSYNC B0 ;  /* 0x0000000000007941 */ /* 0x000fea0003800000 */
.L_x_1776:
        /* <DEDUP_REMOVED lines=31> */
.L_x_1778:
        /* <DEDUP_REMOVED lines=13> */
.L_x_3561:


//--------------------- .text._ZN7cutlass13device_kernelIN5flash19enable_sm80_to_sm89INS1_16FlashAttnFwdSm80INS1_25CollectiveMainloopFwdSm80ILi8ELi1ELb1EN4cute5tupleIJNS5_1CILi128EEENS7_ILi64EEENS7_ILi256EEEEEELi256ENS_6half_tEfNS_4arch4Sm80ELb0ELb0ELb0ELb1ELb1ELb0ELb1ELb0EEENS1_21CollectiveEpilogueFwdINS6_IJS8_SA_S9_EEENS6_IJNS7_ILi1EEESI_SI_EEESC_SE_Li256ELb1ELb1ELb0ELb0EEENS1_19SingleTileSchedulerILb1ELb0ELb1ELi128EEEEEEEEEvNT_6ParamsE --------------------------
	.section	.text._ZN7cutlass13device_kernelIN5flash19enable_sm80_to_sm89INS1_16FlashAttnFwdSm80INS1_25CollectiveMainloopFwdSm80ILi8ELi1ELb1EN4cute5tupleIJNS5_1CILi128EEENS7_ILi64EEENS7_ILi256EEEEEELi256ENS_6half_tEfNS_4arch4Sm80ELb0ELb0ELb0ELb1ELb1ELb0ELb1ELb0EEENS1_21CollectiveEpilogueFwdINS6_IJS8_SA_S9_EEENS6_IJNS7_ILi1EEESI_SI_EEESC_SE_Li256ELb1ELb1ELb0ELb0EEENS1_19SingleTileSchedulerILb1ELb0ELb1ELi128EEEEEEEEEvNT_6ParamsE,"ax",@progbits
	.sectioninfo	@"SHI_REGISTERS=255"
	.align	128
.text._ZN7cutlass13device_kernelIN5flash19enable_sm80_to_sm89INS1_16FlashAttnFwdSm80INS1_25CollectiveMainloopFwdSm80ILi8ELi1ELb1EN4cute5tupleIJNS5_1CILi128EEENS7_ILi64EEENS7_ILi256EEEEEELi256ENS_6half_tEfNS_4arch4Sm80ELb0ELb0ELb0ELb1ELb1ELb0ELb1ELb0EEENS1_21CollectiveEpilogueFwdINS6_IJS8_SA_S9_EEENS6_IJNS7_ILi1EEESI_SI_EEESC_SE_Li256ELb1ELb1ELb0ELb0EEENS1_19SingleTileSchedulerILb1ELb0ELb1ELi128EEEEEEEEEvNT_6ParamsE:
        .type           _ZN7cutlass13device_kernelIN5flash19enable_sm80_to_sm89INS1_16FlashAttnFwdSm80INS1_25CollectiveMainloopFwdSm80ILi8ELi1ELb1EN4cute5tupleIJNS5_1CILi128EEENS7_ILi64EEENS7_ILi256EEEEEELi256ENS_6half_tEfNS_4arch4Sm80ELb0ELb0ELb0ELb1ELb1ELb0ELb1ELb0EEENS1_21CollectiveEpilogueFwdINS6_IJS8_SA_S9_EEENS6_IJNS7_ILi1EEESI_SI_EEESC_SE_Li256ELb1ELb1ELb0ELb0EEENS1_19SingleTileSchedulerILb1ELb0ELb1ELi128EEEEEEEEEvNT_6ParamsE,@function
        .size           _ZN7cutlass13device_kernelIN5flash19enable_sm80_to_sm89INS1_16FlashAttnFwdSm80INS1_25CollectiveMainloopFwdSm80ILi8ELi1ELb1EN4cute5tupleIJNS5_1CILi128EEENS7_ILi64EEENS7_ILi256EEEEEELi256ENS_6half_tEfNS_4arch4Sm80ELb0ELb0ELb0ELb1ELb1ELb0ELb1ELb0EEENS1_21CollectiveEpilogueFwdINS6_IJS8_SA_S9_EEENS6_IJNS7_ILi1EEESI_SI_EEESC_SE_Li256ELb1ELb1ELb0ELb0EEENS1_19SingleTileSchedulerILb1ELb0ELb1ELi128EEEEEEEEEvNT_6ParamsE,(.L_x_3562 - _ZN7cutlass13device_kernelIN5flash19enable_sm80_to_sm89INS1_16FlashAttnFwdSm80INS1_25CollectiveMainloopFwdSm80ILi8ELi1ELb1EN4cute5tupleIJNS5_1CILi128EEENS7_ILi64EEENS7_ILi256EEEEEELi256ENS_6half_tEfNS_4arch4Sm80ELb0ELb0ELb0ELb1ELb1ELb0ELb1ELb0EEENS1_21CollectiveEpilogueFwdINS6_IJS8_SA_S9_EEENS6_IJNS7_ILi1EEESI_SI_EEESC_SE_Li256ELb1ELb1ELb0ELb0EEENS1_19SingleTileSchedulerILb1ELb0ELb1ELi128EEEEEEEEEvNT_6ParamsE)
        .other          _ZN7cutlass13device_kernelIN5flash19enable_sm80_to_sm89INS1_16FlashAttnFwdSm80INS1_25CollectiveMainloopFwdSm80ILi8ELi1ELb1EN4cute5tupleIJNS5_1CILi128EEENS7_ILi64EEENS7_ILi256EEEEEELi256ENS_6half_tEfNS_4arch4Sm80ELb0ELb0ELb0ELb1ELb1ELb0ELb1ELb0EEENS1_21CollectiveEpilogueFwdINS6_IJS8_SA_S9_EEENS6_IJNS7_ILi1EEESI_SI_EEESC_SE_Li256ELb1ELb1ELb0ELb0EEENS1_19SingleTileSchedulerILb1ELb0ELb1ELi128EEEEEEEEEvNT_6ParamsE,@"STO_CUDA_ENTRY STV_DEFAULT"
_ZN7cutlass13device_kernelIN5flash19enable_sm80_to_sm89INS1_16FlashAttnFwdSm80INS1_25CollectiveMainloopFwdSm80ILi8ELi1ELb1EN4cute5tupleIJNS5_1CILi128EEENS7_ILi64EEENS7_ILi256EEEEEELi256ENS_6half_tEfNS_4arch4Sm80ELb0ELb0ELb0ELb1ELb1ELb0ELb1ELb0EEENS1_21CollectiveEpilogueFwdINS6_IJS8_SA_S9_EEENS6_IJNS7_ILi1EEESI_SI_EEESC_SE_Li256ELb1ELb1ELb0ELb0EEENS1_19SingleTileSchedulerILb1ELb0ELb1ELi128EEEEEEEEEvNT_6ParamsE:
        /* <DEDUP_REMOVED lines=21> */
.L_x_1780:
        /* <DEDUP_REMOVED lines=13> */
.L_x_1782:
[----:B------:R-:W-:Y:S02]  /*0220*/  ULDC UR6, c[0x0][0x54c] ;  /* 0x0001530000067ab9 */ /* 0x000fe40000000800 */
.L_x_1781:
[----:B------:R-:W-:Y:S02]  /*0230*/  ULDC UR4, c[0x0][0x548] ;  /* 0x0001520000047ab9 */ /* 0x000fe40000000800 */
[----:B------:R-:W-:-:S02]  /*0240*/  USHF.L.U32 UR5, UR5, 0x7, URZ ;  /* 0x0000000705057899 */ /* 0x000fc4000800063f */
[----:B------:R-:W-:-:S04]  /*0250*/  UIMAD UR4, UR6, UR4, URZ ;  /* 0x00000004060472a4 */ /* 0x000fc8000f8e023f */
[----:B------:R-:W-:-:S04]  /*0260*/  UISETP.GE.AND UP0, UPT, UR5, UR4, UPT ;  /* 0x000000040500728c */ /* 0x000fc8000bf06270 */
[----:B------:R-:W-:Y:S01]  /*0270*/  USEL UR11, UR11, 0xffffffff, !UP0 ;  /* 0xffffffff0b0b7887 */ /* 0x000fe2000c000000 */
[----:B------:R-:W-:Y:S05]  /*0280*/  BRA `(.L_x_1783) ;  /* 0x000001b000007947 */ /* 0x000fea0003800000 */
.L_x_1779:
        /* <DEDUP_REMOVED lines=8> */
.L_x_1784:
        /* <DEDUP_REMOVED lines=13> */
.L_x_1786:
[----:B------:R-:W-:Y:S02]  /*03e0*/  ULDC UR6, c[0x0][0x54c] ;  /* 0x0001530000067ab9 */ /* 0x000fe40000000800 */
.L_x_1785:
[----:B------:R-:W-:Y:S02]  /*03f0*/  ULDC UR4, c[0x0][0x548] ;  /* 0x0001520000047ab9 */ /* 0x000fe40000000800 */
[----:B------:R-:W-:-:S02]  /*0400*/  USHF.L.U32 UR5, UR5, 0x7, URZ ;  /* 0x0000000705057899 */ /* 0x000fc4000800063f */
[----:B------:R-:W-:-:S04]  /*0410*/  UIMAD UR4, UR6, UR4, URZ ;  /* 0x00000004060472a4 */ /* 0x000fc8000f8e023f */
[----:B------:R-:W-:-:S04]  /*0420*/  UISETP.GE.AND UP0, UPT, UR5, UR4, UPT ;  /* 0x000000040500728c */ /* 0x000fc8000bf06270 */
[----:B------:R-:W-:-:S06]  /*0430*/  USEL UR11, UR11, 0xffffffff, !UP0 ;  /* 0xffffffff0b0b7887 */ /* 0x000fcc000c000000 */
.L_x_1783:
        /* <DEDUP_REMOVED lines=44> */
.L_x_1787:
        /* <DEDUP_REMOVED lines=10> */
.L_x_1788:
        /* <DEDUP_REMOVED lines=12> */
.L_x_1789:
        /* <DEDUP_REMOVED lines=161> */
[----:B------:R-:W-:Y:S01]  /*1270*/  UIMAD UR5, UR19, UR5, UR18 ;  /* 0x00000005130572a4 */ /* 0x000fe2000f8e0212 */
[----:B------:R-:W-:Y:S01]  /*1280*/  SHF.R.S32.HI R93, RZ, 0x1f, R133 ;  /* 0x0000001fff5d7819 */ /* 0x000fe20000011485 */
[----:B------:R-:W-:Y:S01]  /*1290*/  UIMAD.WIDE.U32 UR20, UR19, UR4, UR20 ;  /* 0x00000004131472a5 */ /* 0x000fe2000f8e0014 */
[----:B------:R-:W-:Y:S01]  /*12a0*/  IMAD.SHL.U32 R232, R88, 0x20, RZ ;  /* 0x0000002058e87824 */ /* 0x000fe200078e00ff */
[----:B------:R-:W-:Y:S01]  /*12b0*/  @P0 SHF.R.U32.HI R0, RZ, c[0x0][0x2cc], R2 ;  /* 0x0000b300ff000a19 */ /* 0x000fe20000011602 */
[----:B------:R-:W-:-:S02]  /*12c0*/  UISETP.GE.AND UP0, UPT, UR7, 0x41, UPT ;  /* 0x000000410700788c */ /* 0x000fc4000bf06270 */
[----:B------:R-:W-:Y:S01]  /*12d0*/  UIADD3 UR5, UR21, UR5, URZ ;  /* 0x0000000515057290 */ /* 0x000fe2000fffe03f */
[--C-:B------:R-:W-:Y:S01]  /*12e0*/  SHF.R.S32.HI R6, RZ, 0x1f, R0.reuse ;  /* 0x0000001fff067819 */ /* 0x100fe20000011400 */
[----:B------:R-:W-:Y:S01]  /*12f0*/  IMAD.MOV R5, RZ, RZ, -R0 ;  /* 0x000000ffff057224 */ /* 0x000fe200078e0a00 */
[----:B------:R-:W-:Y:S01]  /*1300*/  LOP3.LUT R232, R232, 0x7ffffc00, RZ, 0xc0, !PT ;  /* 0x7ffffc00e8e87812 */ /* 0x000fe200078ec0ff */
[----:B------:R-:W-:Y:S02]  /*1310*/  IMAD.U32 R3, RZ, RZ, UR21 ;  /* 0x00000015ff037e24 */ /* 0x000fe4000f8e00ff */
[----:B------:R-:W-:Y:S02]  /*1320*/  IMAD.U32 R2, RZ, RZ, UR20 ;  /* 0x00000014ff027e24 */ /* 0x000fe4000f8e00ff */
        /* <DEDUP_REMOVED lines=55> */
[----:B------:R-:W-:Y:S01]  /*16a0*/  @!P0 IMAD.WIDE R6, R177, 0x2, R2 ;  /* 0x00000002b1068825 */ /* 0x000fe200078e0202 */
[----:B------:R3:W-:Y:S01]  /*16b0*/  @!P0 LDGSTS.E.BYPASS.LTC128B.128 [R90+0x4100], [R8.64], !P3 ;  /* 0x04100000085a8fae */ /* 0x0007e2000d901d4c */
[----:B------:R-:W-:Y:S02]  /*16c0*/  SHF.R.S32.HI R91, RZ, 0x1f, R178 ;  /* 0x0000001fff5b7819 */ /* 0x000fe400000114b2 */
        /* <DEDUP_REMOVED lines=98> */
[----:B------:R-:W-:Y:S01]  /*1cf0*/  STL [R1], R96 ;  /* 0x0000006001007387 */ /* 0x000fe20000100800 */
        /* <DEDUP_REMOVED lines=37> */
[C---:B------:R-:W-:Y:S01]  /*1f50*/  @P0 IMAD.WIDE R2, R178.reuse, 0x2, R2 ;  /* 0x00000002b2020825 */ /* 0x040fe200078e0202 */
        /* <DEDUP_REMOVED lines=74> */
[----:B-1----:R-:W-:Y:S11]  /*2400*/  HMMA.16816.F32 R12, R168, R34, RZ ;  /* 0x00000022a80c723c */ /* 0x002ff600000018ff */
[----:B------:R-:W-:Y:S01]  /*2410*/  @!UPT UIADD3 URZ, URZ, URZ, URZ ;  /* 0x0000003f3f3ff290 */ /* 0x000fe2000fffe03f */
[----:B------:R1:W-:Y:S01]  /*2420*/  LDGSTS.E.BYPASS.LTC128B.128 [R90+0x1100], [R28.64], !P0 ;  /* 0x011000001c5a7fae */ /* 0x0003e2000c101d4c */
[----:B------:R-:W-:Y:S02]  /*2430*/  ISETP.LT.OR P0, PT, R21, 0x21, P1 ;  /* 0x000000211500780c */ /* 0x000fe40000f01670 */
[----:B------:R-:W-:Y:S01]  /*2440*/  ISETP.GE.AND P1, PT, R57, c[0x0][0x1d4], PT ;  /* 0x0000750039007a0c */ /* 0x000fe20003f26270 */
[----:B---3--:R-:W-:Y:S03]  /*2450*/  HMMA.16816.F32 R60, R172, R52, R16 ;  /* 0x00000034ac3c723c */ /* 0x008fe60000001810 */
[----:B------:R-:W-:-:S07]  /*2460*/  ISETP.LT.OR P1, PT, R21, 0x21, P1 ;  /* 0x000000211500780c */ /* 0x000fce0000f21670 */
[----:B------:R3:W-:Y:S01]  /*2470*/  LDGSTS.E.BYPASS.LTC128B.128 [R90+0x3100], [R24.64], !P0 ;  /* 0x03100000185a7fae */ /* 0x0007e2000c101d4c */
[----:B------:R-:W-:-:S04]  /*2480*/  LOP3.LUT P0, RZ, R20, 0x4, RZ, 0xc0, !PT ;  /* 0x0000000414ff7812 */ /* 0x000fc8000780c0ff */
[----:B------:R-:W-:Y:S01]  /*2490*/  SEL R2, R2, 0xffffffc0, !P0 ;  /* 0xffffffc002027807 */ /* 0x000fe20004000000 */
[----:B------:R2:W-:Y:S01]  /*24a0*/  LDGSTS.E.BYPASS.LTC128B.128 [R90+0x5100], [R10.64], !P1 ;  /* 0x051000000a5a7fae */ /* 0x0005e2000c901d4c */
[----:B------:R-:W-:Y:S01]  /*24b0*/  ISETP.LT.OR P0, PT, R21, 0x21, P6 ;  /* 0x000000211500780c */ /* 0x000fe20003701670 */
[----:B------:R-:W-:Y:S01]  /*24c0*/  HMMA.16816.F32 R68, R172, R38, R12 ;  /* 0x00000026ac44723c */ /* 0x000fe2000000180c */
[----:B------:R-:W-:Y:S01]  /*24d0*/  ISETP.GT.AND P1, PT, R94, 0x3f, PT ;  /* 0x0000003f5e00780c */ /* 0x000fe20003f24270 */
[----:B------:R-:W-:Y:S02]  /*24e0*/  IMAD.IADD R252, R134, 0x1, R2 ;  /* 0x0000000186fc7824 */ /* 0x000fe400078e0202 */
[----:B------:R-:W-:Y:S01]  /*24f0*/  IMAD.IADD R249, R2, 0x1, R96 ;  /* 0x0000000102f97824 */ /* 0x000fe200078e0260 */
[----:B------:R-:W-:-:S03]  /*2500*/  IADD3 R2, R96, 0x800, RZ ;  /* 0x0000080060027810 */ /* 0x000fc60007ffe0ff */
[----:B------:R-:W-:Y:S04]  /*2510*/  HMMA.16816.F32 R20, R168, R44, RZ ;  /* 0x0000002ca814723c */ /* 0x000fe800000018ff */
[----:B------:R1:W-:Y:S01]  /*2520*/  LDGSTS.E.BYPASS.LTC128B.128 [R90+0x7100], [R6.64], !P0 ;  /* 0x07100000065a7fae */ /* 0x0003e2000c101d4c */
[----:B------:R-:W-:-:S03]  /*2530*/  PLOP3.LUT P0, PT, PT, PT, UP0, 0x40, 0x0 ;  /* 0x000000000000781c */ /* 0x000fc60003f0e808 */
[----:B------:R-:W4:Y:S01]  /*2540*/  LDSM.16.M88.4 R56, [R252+0x10100] ;  /* 0x01010000fc38783b */ /* 0x000f220000000200 */
[C---:B------:R-:W-:Y:S03]  /*2550*/  HMMA.16816.F32 R12, R168.reuse, R46, RZ ;  /* 0x0000002ea80c723c */ /* 0x040fe600000018ff */
[----:B------:R-:W-:Y:S04]  /*2560*/  LDSM.16.M88.4 R16, [R252+0x11100] ;  /* 0x01110000fc10783b */ /* 0x000fe80000000200 */
[----:B------:R-:W-:Y:S01]  /*2570*/  LDSM.16.M88.4 R44, [R249] ;  /* 0x00000000f92c783b */ /* 0x000fe20000000200 */
[C---:B---3--:R-:W-:Y:S03]  /*2580*/  HMMA.16816.F32 R24, R168.reuse, R42, RZ ;  /* 0x0000002aa818723c */ /* 0x048fe600000018ff */
[----:B------:R-:W3:Y:S04]  /*2590*/  LDSM.16.M88.4 R40, [R252+0x10900] ;  /* 0x01090000fc28783b */ /* 0x000ee80000000200 */
[----:B------:R-:W-:Y:S01]  /*25a0*/  LDSM.16.M88.4 R80, [R96+0x5800] ;  /* 0x005800006050783b */ /* 0x000fe20000000200 */
[----:B--2---:R-:W-:Y:S03]  /*25b0*/  HMMA.16816.F32 R8, R168, R48, RZ ;  /* 0x00000030a808723c */ /* 0x004fe600000018ff */
[----:B------:R-:W-:Y:S01]  /*25c0*/  LDSM.16.M88.4 R84, [R252+0x16100] ;  /* 0x01610000fc54783b */ /* 0x000fe20000000200 */
[----:B-1----:R-:W-:-:S03]  /*25d0*/  IADD3 R6, R90, 0x100, RZ ;  /* 0x000001005a067810 */ /* 0x002fc60007ffe0ff */
[----:B------:R-:W0:Y:S01]  /*25e0*/  LDGDEPBAR ;  /* 0x00000000000079af */ /* 0x000e220000000000 */
[----:B------:R-:W-:Y:S03]  /*25f0*/  HMMA.16816.F32 R28, R168, R50, RZ ;  /* 0x00000032a81c723c */ /* 0x000fe600000018ff */
[----:B------:R1:W-:Y:S04]  /*2600*/  STL [R1+0x50], R6 ;  /* 0x0000500601007387 */ /* 0x0003e80000100800 */
[----:B------:R2:W-:Y:S01]  /*2610*/  STL [R1+0x3c], R2 ;  /* 0x00003c0201007387 */ /* 0x0005e20000100800 */
[C---:B----4-:R-:W-:Y:S03]  /*2620*/  HMMA.16816.F32 R32, R172.reuse, R72, R20 ;  /* 0x00000048ac20723c */ /* 0x050fe60000001814 */
[----:B------:R-:W4:Y:S04]  /*2630*/  LDSM.16.M88.4 R20, [R252+0x11900] ;  /* 0x01190000fc14783b */ /* 0x000f280000000200 */
[----:B------:R3:W-:Y:S01]  /*2640*/  STL [R1+0x38], R5 ;  /* 0x0000380501007387 */ /* 0x0007e20000100800 */
[C---:B------:R-:W-:Y:S08]  /*2650*/  HMMA.16816.F32 R36, R172.reuse, R54, R24 ;  /* 0x00000036ac24723c */ /* 0x040ff00000001818 */
[----:B------:R-:W-:Y:S01]  /*2660*/  HMMA.16816.F32 R12, R172, R74, R12 ;  /* 0x0000004aac0c723c */ /* 0x000fe2000000180c */
[----:B------:R-:W4:Y:S01]  /*2670*/  LDSM.16.M88.4 R72, [R249+0x800] ;  /* 0x00080000f948783b */ /* 0x000f220000000200 */
[----:B-1----:R-:W-:-:S06]  /*2680*/  IADD3 R6, R96, 0x2000, RZ ;  /* 0x0000200060067810 */ /* 0x002fcc0007ffe0ff */
[----:B------:R-:W-:Y:S01]  /*2690*/  HMMA.16816.F32 R8, R172, R76, R8 ;  /* 0x0000004cac08723c */ /* 0x000fe20000001808 */
[----:B--2---:R-:W-:-:S05]  /*26a0*/  IADD3 R2, R96, 0x1800, RZ ;  /* 0x0000180060027810 */ /* 0x004fca0007ffe0ff */
[----:B------:R1:W-:Y:S02]  /*26b0*/  STL [R1+0x34], R2 ;  /* 0x0000340201007387 */ /* 0x0003e40000100800 */
[----:B------:R-:W-:Y:S01]  /*26c0*/  HMMA.16816.F32 R24, R172, R78, R28 ;  /* 0x0000004eac18723c */ /* 0x000fe2000000181c */
[C---:B---3--:R-:W-:Y:S01]  /*26d0*/  IADD3 R5, R96.reuse, 0x2800, RZ ;  /* 0x0000280060057810 */ /* 0x048fe20007ffe0ff */
[----:B------:R-:W-:Y:S04]  /*26e0*/  LDSM.16.M88.4 R76, [R249+0x2800] ;  /* 0x00280000f94c783b */ /* 0x000fe80000000200 */
[----:B------:R2:W-:Y:S02]  /*26f0*/  STL [R1+0x30], R6 ;  /* 0x0000300601007387 */ /* 0x0005e40000100800 */
[C---:B------:R-:W-:Y:S02]  /*2700*/  HMMA.16816.F32 R28, R192.reuse, R56, R64 ;  /* 0x00000038c01c723c */ /* 0x040fe40000001840 */
[----:B------:R-:W-:Y:S04]  /*2710*/  LDSM.16.M88.4 R64, [R249+0x1800] ;  /* 0x00180000f940783b */ /* 0x000fe80000000200 */
[----:B------:R3:W-:Y:S02]  /*2720*/  STL [R1+0x2c], R5 ;  /* 0x00002c0501007387 */ /* 0x0007e40000100800 */
[C---:B------:R-:W-:Y:S02]  /*2730*/  HMMA.16816.F32 R48, R192.reuse, R58, R68 ;  /* 0x0000003ac030723c */ /* 0x040fe40000001844 */
[----:B------:R-:W4:Y:S04]  /*2740*/  LDSM.16.M88.4 R68, [R249+0x1000] ;  /* 0x00100000f944783b */ /* 0x000f280000000200 */
[----:B------:R-:W-:Y:S01]  /*2750*/  LDSM.16.M88.4 R56, [R134+0x12900] ;  /* 0x012900008638783b */ /* 0x000fe20000000200 */
[C---:B-1----:R-:W-:Y:S01]  /*2760*/  IADD3 R2, R96.reuse, 0x3000, RZ ;  /* 0x0000300060027810 */ /* 0x042fe20007ffe0ff */
[C---:B------:R-:W-:Y:S02]  /*2770*/  HMMA.16816.F32 R52, R192.reuse, R40, R60 ;  /* 0x00000028c034723c */ /* 0x040fe4000000183c */
[----:B------:R-:W1:Y:S04]  /*2780*/  LDSM.16.M88.4 R60, [R134+0x12100] ;  /* 0x01210000863c783b */ /* 0x000e680000000200 */
[----:B------:R4:W-:Y:S01]  /*2790*/  STL [R1+0x28], R2 ;  /* 0x0000280201007387 */ /* 0x0009e20000100800 */
[C---:B--2---:R-:W-:Y:S01]  /*27a0*/  IADD3 R6, R96.reuse, 0x3800, RZ ;  /* 0x0000380060067810 */ /* 0x044fe20007ffe0ff */
[----:B------:R-:W-:Y:S04]  /*27b0*/  HMMA.16816.F32 R40, R192, R42, R36 ;  /* 0x0000002ac028723c */ /* 0x000fe80000001824 */
[----:B------:R2:W-:Y:S01]  /*27c0*/  STL [R1+0x24], R6 ;  /* 0x0000240601007387 */ /* 0x0005e20000100800 */
[----:B---3--:R-:W-:-:S03]  /*27d0*/  IADD3 R5, R96, 0x4000, RZ ;  /* 0x0000400060057810 */ /* 0x008fc60007ffe0ff */
[C---:B------:R-:W-:Y:S02]  /*27e0*/  HMMA.16816.F32 R12, R192.reuse, R18, R12 ;  /* 0x00000012c00c723c */ /* 0x040fe4000000180c */
[----:B------:R3:W-:Y:S06]  /*27f0*/  STL [R1+0x20], R5 ;  /* 0x0000200501007387 */ /* 0x0007ec0000100800 */
[----:B----4-:R-:W-:Y:S01]  /*2800*/  HMMA.16816.F32 R8, R192, R20, R8 ;  /* 0x00000014c008723c */ /* 0x010fe20000001808 */
[----:B------:R-:W-:-:S07]  /*2810*/  IADD3 R2, R96, 0x4800, RZ ;  /* 0x0000480060027810 */ /* 0x000fce0007ffe0ff */
[----:B------:R-:W-:Y:S01]  /*2820*/  HMMA.16816.F32 R20, R192, R22, R24 ;  /* 0x00000016c014723c */ /* 0x000fe20000001818 */
[----:B------:R4:W-:Y:S01]  /*2830*/  STL [R1+0x1c], R2 ;  /* 0x00001c0201007387 */ /* 0x0009e20000100800 */
[----:B--2---:R-:W-:-:S06]  /*2840*/  IADD3 R6, R96, 0x5000, RZ ;  /* 0x0000500060067810 */ /* 0x004fcc0007ffe0ff */
[----:B------:R-:W-:Y:S01]  /*2850*/  HMMA.16816.F32 R24, R196, R44, R28 ;  /* 0x0000002cc418723c */ /* 0x000fe2000000181c */
[----:B------:R2:W-:Y:S01]  /*2860*/  STL [R1+0x18], R6 ;  /* 0x0000180601007387 */ /* 0x0005e20000100800 */
[----:B---3--:R-:W-:-:S06]  /*2870*/  IADD3 R5, R96, 0x5800, RZ ;  /* 0x0000580060057810 */ /* 0x008fcc0007ffe0ff */
[----:B------:R-:W-:Y:S01]  /*2880*/  HMMA.16816.F32 R28, R196, R46, R48 ;  /* 0x0000002ec41c723c */ /* 0x000fe20000001830 */
[----:B------:R-:W-:Y:S04]  /*2890*/  LDSM.16.M88.4 R48, [R134+0x13900] ;  /* 0x013900008630783b */ /* 0x000fe80000000200 */
[----:B------:R3:W-:Y:S03]  /*28a0*/  STL [R1+0x14], R5 ;  /* 0x0000140501007387 */ /* 0x0007e60000100800 */
[----:B------:R-:W-:Y:S01]  /*28b0*/  HMMA.16816.F32 R32, R192, R16, R32 ;  /* 0x00000010c020723c */ /* 0x000fe20000001820 */
[----:B----4-:R-:W-:-:S07]  /*28c0*/  IADD3 R2, R96, 0x6000, RZ ;  /* 0x0000600060027810 */ /* 0x010fce0007ffe0ff */
[----:B------:R-:W-:Y:S01]  /*28d0*/  HMMA.16816.F32 R36, R196, R72, R52 ;  /* 0x00000048c424723c */ /* 0x000fe20000001834 */
[----:B------:R-:W4:Y:S01]  /*28e0*/  LDSM.16.M88.4 R52, [R134+0x13100] ;  /* 0x013100008634783b */ /* 0x000f220000000200 */
[----:B--2---:R-:W-:-:S03]  /*28f0*/  IADD3 R6, R96, 0x6800, RZ ;  /* 0x0000680060067810 */ /* 0x004fc60007ffe0ff */
[----:B------:R2:W-:Y:S03]  /*2900*/  STL [R1+0x10], R2 ;  /* 0x0000100201007387 */ /* 0x0005e60000100800 */
[C---:B------:R-:W-:Y:S01]  /*2910*/  HMMA.16816.F32 R44, R196.reuse, R74, R40 ;  /* 0x0000004ac42c723c */ /* 0x040fe20000001828 */
[----:B------:R-:W4:Y:S04]  /*2920*/  LDSM.16.M88.4 R40, [R96+0x2000] ;  /* 0x002000006028783b */ /* 0x000f280000000200 */
[----:B------:R-:W4:Y:S01]  /*2930*/  LDSM.16.M88.4 R72, [R96+0x2800] ;  /* 0x002800006048783b */ /* 0x000f220000000200 */
[C---:B---3--:R-:W-:Y:S02]  /*2940*/  IADD3 R5, R96.reuse, 0x7000, RZ ;  /* 0x0000700060057810 */ /* 0x048fe40007ffe0ff */
[C---:B------:R-:W-:Y:S01]  /*2950*/  HMMA.16816.F32 R16, R196.reuse, R70, R12 ;  /* 0x00000046c410723c */ /* 0x040fe2000000180c */
[----:B------:R-:W-:Y:S07]  /*2960*/  STL [R1+0xc], R6 ;  /* 0x00000c0601007387 */ /* 0x000fee0000100800 */
[----:B------:R-:W-:Y:S01]  /*2970*/  HMMA.16816.F32 R12, R196, R64, R8 ;  /* 0x00000040c40c723c */ /* 0x000fe20000001808 */
[----:B--2---:R-:W-:-:S07]  /*2980*/  IADD3 R2, R96, 0x7800, RZ ;  /* 0x0000780060027810 */ /* 0x004fce0007ffe0ff */
[----:B------:R-:W-:Y:S01]  /*2990*/  HMMA.16816.F32 R8, R196, R66, R20 ;  /* 0x00000042c408723c */ /* 0x000fe20000001814 */
[----:B------:R-:W-:Y:S04]  /*29a0*/  LDSM.16.M88.4 R64, [R96+0x3800] ;  /* 0x003800006040783b */ /* 0x000fe80000000200 */
[----:B------:R-:W-:Y:S03]  /*29b0*/  STL [R1+0x4], R2 ;  /* 0x0000040201007387 */ /* 0x000fe60000100800 */
[C---:B-1----:R-:W-:Y:S01]  /*29c0*/  HMMA.16816.F32 R24, R200.reuse, R60, R24 ;  /* 0x0000003cc818723c */ /* 0x042fe20000001818 */
[----:B------:R-:W-:Y:S07]  /*29d0*/  STL [R1+0x8], R5 ;  /* 0x0000080501007387 */ /* 0x000fee0000100800 */
[----:B------:R-:W-:Y:S01]  /*29e0*/  HMMA.16816.F32 R28, R200, R62, R28 ;  /* 0x0000003ec81c723c */ /* 0x000fe2000000181c */
[----:B------:R-:W-:Y:S07]  /*29f0*/  LDSM.16.M88.4 R60, [R252+0x12100] ;  /* 0x01210000fc3c783b */ /* 0x000fee0000000200 */
[----:B------:R-:W-:Y:S01]  /*2a00*/  HMMA.16816.F32 R32, R196, R68, R32 ;  /* 0x00000044c420723c */ /* 0x000fe20000001820 */
[----:B------:R-:W1:Y:S07]  /*2a10*/  LDSM.16.M88.4 R68, [R96+0x3000] ;  /* 0x003000006044783b */ /* 0x000e6e0000000200 */
[C---:B------:R-:W-:Y:S08]  /*2a20*/  HMMA.16816.F32 R36, R200.reuse, R56, R36 ;  /* 0x00000038c824723c */ /* 0x040ff00000001824 */
[C---:B------:R-:W-:Y:S01]  /*2a30*/  HMMA.16816.F32 R44, R200.reuse, R58, R44 ;  /* 0x0000003ac82c723c */ /* 0x040fe2000000182c */
[----:B------:R-:W2:Y:S07]  /*2a40*/  LDSM.16.M88.4 R56, [R252+0x12900] ;  /* 0x01290000fc38783b */ /* 0x000eae0000000200 */
[C---:B----4-:R-:W-:Y:S08]  /*2a50*/  HMMA.16816.F32 R20, R200.reuse, R54, R16 ;  /* 0x00000036c814723c */ /* 0x050ff00000001810 */
[C---:B------:R-:W-:Y:S08]  /*2a60*/  HMMA.16816.F32 R16, R200.reuse, R48, R12 ;  /* 0x00000030c810723c */ /* 0x040ff0000000180c */
[----:B------:R-:W-:Y:S01]  /*2a70*/  HMMA.16816.F32 R12, R200, R50, R8 ;  /* 0x00000032c80c723c */ /* 0x000fe20000001808 */
[----:B------:R-:W-:Y:S07]  /*2a80*/  LDSM.16.M88.4 R48, [R252+0x13900] ;  /* 0x01390000fc30783b */ /* 0x000fee0000000200 */
[C---:B------:R-:W-:Y:S08]  /*2a90*/  HMMA.16816.F32 R8, R204.reuse, R40, R24 ;  /* 0x00000028cc08723c */ /* 0x040ff00000001818 */
[----:B------:R-:W-:Y:S01]  /*2aa0*/  HMMA.16816.F32 R28, R204, R42, R28 ;  /* 0x0000002acc1c723c */ /* 0x000fe2000000181c */
[----:B------:R-:W-:Y:S07]  /*2ab0*/  LDSM.16.M88.4 R40, [R249+0x2000] ;  /* 0x00200000f928783b */ /* 0x000fee0000000200 */
[----:B------:R-:W-:Y:S01]  /*2ac0*/  HMMA.16816.F32 R32, R200, R52, R32 ;  /* 0x00000034c820723c */ /* 0x000fe20000001820 */
[----:B------:R-:W3:Y:S07]  /*2ad0*/  LDSM.16.M88.4 R52, [R252+0x13100] ;  /* 0x01310000fc34783b */ /* 0x000eee0000000200 */
[C---:B------:R-:W-:Y:S08]  /*2ae0*/  HMMA.16816.F32 R36, R204.reuse, R72, R36 ;  /* 0x00000048cc24723c */ /* 0x040ff00000001824 */
[C---:B------:R-:W-:Y:S01]  /*2af0*/  HMMA.16816.F32 R44, R204.reuse, R74, R44 ;  /* 0x0000004acc2c723c */ /* 0x040fe2000000182c */
[----:B------:R-:W4:Y:S07]  /*2b00*/  LDSM.16.M88.4 R72, [R249+0x3000] ;  /* 0x00300000f948783b */ /* 0x000f2e0000000200 */
[C---:B-1----:R-:W-:Y:S08]  /*2b10*/  HMMA.16816.F32 R24, R204.reuse, R70, R20 ;  /* 0x00000046cc18723c */ /* 0x042ff00000001814 */
[C---:B------:R-:W-:Y:S08]  /*2b20*/  HMMA.16816.F32 R20, R204.reuse, R64, R16 ;  /* 0x00000040cc14723c */ /* 0x040ff00000001810 */
[----:B------:R-:W-:Y:S01]  /*2b30*/  HMMA.16816.F32 R16, R204, R66, R12 ;  /* 0x00000042cc10723c */ /* 0x000fe2000000180c */
[----:B------:R-:W-:Y:S07]  /*2b40*/  LDSM.16.M88.4 R64, [R134+0x14900] ;  /* 0x014900008640783b */ /* 0x000fee0000000200 */
[C---:B------:R-:W-:Y:S08]  /*2b50*/  HMMA.16816.F32 R12, R208.reuse, R60, R8 ;  /* 0x0000003cd00c723c */ /* 0x040ff00000001808 */
[----:B------:R-:W-:Y:S01]  /*2b60*/  HMMA.16816.F32 R8, R208, R62, R28 ;  /* 0x0000003ed008723c */ /* 0x000fe2000000181c */
[----:B------:R-:W1:Y:S07]  /*2b70*/  LDSM.16.M88.4 R60, [R249+0x3800] ;  /* 0x00380000f93c783b */ /* 0x000e6e0000000200 */
[----:B------:R-:W-:Y:S01]  /*2b80*/  HMMA.16816.F32 R32, R204, R68, R32 ;  /* 0x00000044cc20723c */ /* 0x000fe20000001820 */
[----:B------:R-:W1:Y:S07]  /*2b90*/  LDSM.16.M88.4 R68, [R134+0x14100] ;  /* 0x014100008644783b */ /* 0x000e6e0000000200 */
[C---:B--2---:R-:W-:Y:S08]  /*2ba0*/  HMMA.16816.F32 R36, R208.reuse, R56, R36 ;  /* 0x00000038d024723c */ /* 0x044ff00000001824 */
[C---:B------:R-:W-:Y:S01]  /*2bb0*/  HMMA.16816.F32 R44, R208.reuse, R58, R44 ;  /* 0x0000003ad02c723c */ /* 0x040fe2000000182c */
[----:B------:R-:W2:Y:S07]  /*2bc0*/  LDSM.16.M88.4 R56, [R134+0x15100] ;  /* 0x015100008638783b */ /* 0x000eae0000000200 */
[C---:B---3--:R-:W-:Y:S08]  /*2bd0*/  HMMA.16816.F32 R28, R208.reuse, R54, R24 ;  /* 0x00000036d01c723c */ /* 0x048ff00000001818 */
[C---:B------:R-:W-:Y:S08]  /*2be0*/  HMMA.16816.F32 R24, R208.reuse, R48, R20 ;  /* 0x00000030d018723c */ /* 0x040ff00000001814 */
[----:B------:R-:W-:Y:S08]  /*2bf0*/  HMMA.16816.F32 R20, R208, R50, R16 ;  /* 0x00000032d014723c */ /* 0x000ff00000001810 */
[C---:B------:R-:W-:Y:S08]  /*2c00*/  HMMA.16816.F32 R16, R212.reuse, R40, R12 ;  /* 0x00000028d410723c */ /* 0x040ff0000000180c */
[----:B------:R-:W-:Y:S08]  /*2c10*/  HMMA.16816.F32 R12, R212, R42, R8 ;  /* 0x0000002ad40c723c */ /* 0x000ff00000001808 */
[----:B------:R-:W-:Y:S01]  /*2c20*/  HMMA.16816.F32 R32, R208, R52, R32 ;  /* 0x00000034d020723c */ /* 0x000fe20000001820 */
[----:B------:R-:W3:Y:S07]  /*2c30*/  LDSM.16.M88.4 R52, [R134+0x15900] ;  /* 0x015900008634783b */ /* 0x000eee0000000200 */
[C---:B------:R-:W-:Y:S08]  /*2c40*/  HMMA.16816.F32 R8, R212.reuse, R76, R36 ;  /* 0x0000004cd408723c */ /* 0x040ff00000001824 */
[C---:B------:R-:W-:Y:S01]  /*2c50*/  HMMA.16816.F32 R44, R212.reuse, R78, R44 ;  /* 0x0000004ed42c723c */ /* 0x040fe2000000182c */
[----:B------:R-:W-:Y:S07]  /*2c60*/  LDSM.16.M88.4 R76, [R252+0x14100] ;  /* 0x01410000fc4c783b */ /* 0x000fee0000000200 */
[C---:B----4-:R-:W-:Y:S08]  /*2c70*/  HMMA.16816.F32 R36, R212.reuse, R74, R28 ;  /* 0x0000004ad424723c */ /* 0x050ff0000000181c */
[----:B-1----:R-:W-:Y:S08]  /*2c80*/  HMMA.16816.F32 R48, R212, R60, R24 ;  /* 0x0000003cd430723c */ /* 0x002ff00000001818 */
[C---:B------:R-:W-:Y:S08]  /*2c90*/  HMMA.16816.F32 R28, R216.reuse, R68, R16 ;  /* 0x00000044d81c723c */ /* 0x040ff00000001810 */
[----:B------:R-:W-:Y:S01]  /*2ca0*/  HMMA.16816.F32 R24, R216, R70, R12 ;  /* 0x00000046d818723c */ /* 0x000fe2000000180c */
[----:B------:R-:W1:Y:S07]  /*2cb0*/  LDSM.16.M88.4 R68, [R96+0x4800] ;  /* 0x004800006044783b */ /* 0x000e6e0000000200 */
[C---:B------:R-:W-:Y:S01]  /*2cc0*/  HMMA.16816.F32 R40, R212.reuse, R72, R32 ;  /* 0x00000048d428723c */ /* 0x040fe20000001820 */
[----:B------:R-:W-:Y:S07]  /*2cd0*/  LDSM.16.M88.4 R72, [R252+0x14900] ;  /* 0x01490000fc48783b */ /* 0x000fee0000000200 */
[----:B------:R-:W-:Y:S01]  /*2ce0*/  HMMA.16816.F32 R32, R212, R62, R20 ;  /* 0x0000003ed420723c */ /* 0x000fe20000001814 */
[----:B------:R-:W4:Y:S07]  /*2cf0*/  LDSM.16.M88.4 R60, [R96+0x4000] ;  /* 0x00400000603c783b */ /* 0x000f2e0000000200 */
[C---:B------:R-:W-:Y:S08]  /*2d00*/  HMMA.16816.F32 R20, R216.reuse, R64, R8 ;  /* 0x00000040d814723c */ /* 0x040ff00000001808 */
[C---:B------:R-:W-:Y:S01]  /*2d10*/  HMMA.16816.F32 R16, R216.reuse, R66, R44 ;  /* 0x00000042d810723c */ /* 0x040fe2000000182c */
[----:B------:R-:W4:Y:S07]  /*2d20*/  LDSM.16.M88.4 R64, [R96+0x5000] ;  /* 0x005000006040783b */ /* 0x000f2e0000000200 */
[C---:B--2---:R-:W-:Y:S08]  /*2d30*/  HMMA.16816.F32 R12, R216.reuse, R56, R40 ;  /* 0x00000038d80c723c */ /* 0x044ff00000001828 */
[C---:B------:R-:W-:Y:S08]  /*2d40*/  HMMA.16816.F32 R8, R216.reuse, R58, R36 ;  /* 0x0000003ad808723c */ /* 0x040ff00000001824 */
[C---:B---3--:R-:W-:Y:S08]  /*2d50*/  HMMA.16816.F32 R48, R216.reuse, R52, R48 ;  /* 0x00000034d830723c */ /* 0x048ff00000001830 */
[----:B------:R-:W-:Y:S08]  /*2d60*/  HMMA.16816.F32 R44, R216, R54, R32 ;  /* 0x00000036d82c723c */ /* 0x000ff00000001820 */
[C---:B-1----:R-:W-:Y:S01]  /*2d70*/  HMMA.16816.F32 R56, R220.reuse, R68, R20 ;  /* 0x00000044dc38723c */ /* 0x042fe20000001814 */
[----:B------:R-:W-:Y:S07]  /*2d80*/  LDSM.16.M88.4 R20, [R249+0x4000] ;  /* 0x00400000f914783b */ /* 0x000fee0000000200 */
[C---:B------:R-:W-:Y:S01]  /*2d90*/  HMMA.16816.F32 R52, R220.reuse, R70, R16 ;  /* 0x00000046dc34723c */ /* 0x040fe20000001810 */
[----:B------:R-:W1:Y:S07]  /*2da0*/  LDSM.16.M88.4 R68, [R252+0x15100] ;  /* 0x01510000fc44783b */ /* 0x000e6e0000000200 */
[C---:B----4-:R-:W-:Y:S08]  /*2db0*/  HMMA.16816.F32 R40, R220.reuse, R60, R28 ;  /* 0x0000003cdc28723c */ /* 0x050ff0000000181c */
[C---:B------:R-:W-:Y:S08]  /*2dc0*/  HMMA.16816.F32 R60, R220.reuse, R62, R24 ;  /* 0x0000003edc3c723c */ /* 0x040ff00000001818 */
[C---:B------:R-:W-:Y:S08]  /*2dd0*/  HMMA.16816.F32 R36, R220.reuse, R64, R12 ;  /* 0x00000040dc24723c */ /* 0x040ff0000000180c */
[C---:B------:R-:W-:Y:S01]  /*2de0*/  HMMA.16816.F32 R32, R220.reuse, R66, R8 ;  /* 0x00000042dc20723c */ /* 0x040fe20000001808 */
[----:B------:R-:W2:Y:S07]  /*2df0*/  LDSM.16.M88.4 R64, [R252+0x15900] ;  /* 0x01590000fc40783b */ /* 0x000eae0000000200 */
[C---:B------:R-:W-:Y:S08]  /*2e00*/  HMMA.16816.F32 R28, R220.reuse, R80, R48 ;  /* 0x00000050dc1c723c */ /* 0x040ff00000001830 */
[----:B------:R-:W-:Y:S01]  /*2e10*/  HMMA.16816.F32 R24, R220, R82, R44 ;  /* 0x00000052dc18723c */ /* 0x000fe2000000182c */
[----:B------:R-:W3:Y:S07]  /*2e20*/  LDSM.16.M88.4 R80, [R249+0x4800] ;  /* 0x00480000f950783b */ /* 0x000eee0000000200 */
[C---:B------:R-:W-:Y:S08]  /*2e30*/  HMMA.16816.F32 R16, R224.reuse, R76, R40 ;  /* 0x0000004ce010723c */ /* 0x040ff00000001828 */
[C---:B------:R-:W-:Y:S01]  /*2e40*/  HMMA.16816.F32 R12, R224.reuse, R78, R60 ;  /* 0x0000004ee00c723c */ /* 0x040fe2000000183c */
[----:B------:R-:W4:Y:S04]  /*2e50*/  LDSM.16.M88.4 R76, [R249+0x5000] ;  /* 0x00500000f94c783b */ /* 0x000f280000000200 */
[----:B------:R-:W-:Y:S03]  /*2e60*/  LDSM.16.M88.4 R60, [R134+0x16900] ;  /* 0x01690000863c783b */ /* 0x000fe60000000200 */
[C---:B------:R-:W-:Y:S08]  /*2e70*/  HMMA.16816.F32 R8, R224.reuse, R72, R56 ;  /* 0x00000048e008723c */ /* 0x040ff00000001838 */
[C---:B------:R-:W-:Y:S01]  /*2e80*/  HMMA.16816.F32 R48, R224.reuse, R74, R52 ;  /* 0x0000004ae030723c */ /* 0x040fe20000001834 */
[----:B------:R-:W3:Y:S07]  /*2e90*/  LDSM.16.M88.4 R72, [R249+0x5800] ;  /* 0x00580000f948783b */ /* 0x000eee0000000200 */
[C---:B-1----:R-:W-:Y:S08]  /*2ea0*/  HMMA.16816.F32 R44, R224.reuse, R68, R36 ;  /* 0x00000044e02c723c */ /* 0x042ff00000001824 */
[C---:B------:R-:W-:Y:S01]  /*2eb0*/  HMMA.16816.F32 R40, R224.reuse, R70, R32 ;  /* 0x00000046e028723c */ /* 0x040fe20000001820 */
[----:B------:R-:W1:Y:S07]  /*2ec0*/  LDSM.16.M88.4 R68, [R134+0x16100] ;  /* 0x016100008644783b */ /* 0x000e6e0000000200 */
[----:B--2---:R-:W-:Y:S08]  /*2ed0*/  HMMA.16816.F32 R32, R224, R64, R28 ;  /* 0x00000040e020723c */ /* 0x004ff0000000181c */
[C---:B------:R-:W-:Y:S08]  /*2ee0*/  HMMA.16816.F32 R52, R228.reuse, R20, R16 ;  /* 0x00000014e434723c */ /* 0x040ff00000001810 */
[----:B------:R-:W-:Y:S08]  /*2ef0*/  HMMA.16816.F32 R36, R228, R22, R12 ;  /* 0x00000016e424723c */ /* 0x000ff0000000180c */
[----:B------:R-:W-:Y:S01]  /*2f00*/  HMMA.16816.F32 R56, R224, R66, R24 ;  /* 0x00000042e038723c */ /* 0x000fe20000001818 */
[----:B------:R-:W2:Y:S07]  /*2f10*/  LDSM.16.M88.4 R64, [R134+0x17100] ;  /* 0x017100008640783b */ /* 0x000eae0000000200 */
[C---:B---3--:R-:W-:Y:S08]  /*2f20*/  HMMA.16816.F32 R24, R228.reuse, R82, R48 ;  /* 0x00000052e418723c */ /* 0x048ff00000001830 */
[C---:B------:R-:W-:Y:S01]  /*2f30*/  HMMA.16816.F32 R28, R228.reuse, R80, R8 ;  /* 0x00000050e41c723c */ /* 0x040fe20000001808 */
[----:B------:R-:W-:Y:S07]  /*2f40*/  LDSM.16.M88.4 R80, [R96+0x7800] ;  /* 0x007800006050783b */ /* 0x000fee0000000200 */
[C---:B----4-:R-:W-:Y:S08]  /*2f50*/  HMMA.16816.F32 R20, R228.reuse, R76, R44 ;  /* 0x0000004ce414723c */ /* 0x050ff0000000182c */
[C---:B------:R-:W-:Y:S01]  /*2f60*/  HMMA.16816.F32 R16, R228.reuse, R78, R40 ;  /* 0x0000004ee410723c */ /* 0x040fe20000001828 */
[----:B------:R-:W-:Y:S07]  /*2f70*/  LDSM.16.M88.4 R76, [R252+0x17100] ;  /* 0x01710000fc4c783b */ /* 0x000fee0000000200 */
[----:B------:R-:W-:Y:S01]  /*2f80*/  HMMA.16816.F32 R12, R228, R72, R32 ;  /* 0x00000048e40c723c */ /* 0x000fe20000001820 */
[----:B------:R-:W3:Y:S07]  /*2f90*/  LDSM.16.M88.4 R32, [R134+0x17900] ;  /* 0x017900008620783b */ /* 0x000eee0000000200 */
[C---:B-1----:R-:W-:Y:S08]  /*2fa0*/  HMMA.16816.F32 R52, R232.reuse, R68, R52 ;  /* 0x00000044e834723c */ /* 0x042ff00000001834 */
[----:B------:R-:W-:Y:S01]  /*2fb0*/  HMMA.16816.F32 R48, R232, R70, R36 ;  /* 0x00000046e830723c */ /* 0x000fe20000001824 */
[----:B------:R-:W1:Y:S07]  /*2fc0*/  LDSM.16.M88.4 R68, [R96+0x6800] ;  /* 0x006800006044783b */ /* 0x000e6e0000000200 */
[----:B------:R-:W-:Y:S01]  /*2fd0*/  HMMA.16816.F32 R8, R228, R74, R56 ;  /* 0x0000004ae408723c */ /* 0x000fe20000001838 */
[----:B------:R-:W4:Y:S04]  /*2fe0*/  LDSM.16.M88.4 R72, [R96+0x7000] ;  /* 0x007000006048783b */ /* 0x000f280000000200 */
[----:B------:R-:W1:Y:S03]  /*2ff0*/  LDSM.16.M88.4 R56, [R96+0x6000] ;  /* 0x006000006038783b */ /* 0x000e660000000200 */
[C---:B------:R-:W-:Y:S08]  /*3000*/  HMMA.16816.F32 R24, R232.reuse, R62, R24 ;  /* 0x0000003ee818723c */ /* 0x040ff00000001818 */
[C---:B------:R-:W-:Y:S08]  /*3010*/  HMMA.16816.F32 R44, R232.reuse, R60, R28 ;  /* 0x0000003ce82c723c */ /* 0x040ff0000000181c */
[C---:B--2---:R-:W-:Y:S08]  /*3020*/  HMMA.16816.F32 R60, R232.reuse, R64, R20 ;  /* 0x00000040e83c723c */ /* 0x044ff00000001814 */
[C---:B------:R-:W-:Y:S08]  /*3030*/  HMMA.16816.F32 R40, R232.reuse, R66, R16 ;  /* 0x00000042e828723c */ /* 0x040ff00000001810 */
[C---:B---3--:R-:W-:Y:S08]  /*3040*/  HMMA.16816.F32 R36, R232.reuse, R32, R12 ;  /* 0x00000020e824723c */ /* 0x048ff0000000180c */
[----:B------:R-:W-:Y:S08]  /*3050*/  HMMA.16816.F32 R28, R232, R34, R8 ;  /* 0x00000022e81c723c */ /* 0x000ff00000001808 */
[C---:B-1----:R-:W-:Y:S01]  /*3060*/  HMMA.16816.F32 R8, R236.reuse, R70, R24 ;  /* 0x00000046ec08723c */ /* 0x042fe20000001818 */
[----:B------:R-:W1:Y:S07]  /*3070*/  LDSM.16.M88.4 R24, [R252+0x16900] ;  /* 0x01690000fc18783b */ /* 0x000e6e0000000200 */
[C---:B------:R-:W-:Y:S08]  /*3080*/  HMMA.16816.F32 R12, R236.reuse, R68, R44 ;  /* 0x00000044ec0c723c */ /* 0x040ff0000000182c */
[C---:B----4-:R-:W-:Y:S08]  /*3090*/  HMMA.16816.F32 R68, R236.reuse, R72, R60 ;  /* 0x00000048ec44723c */ /* 0x050ff0000000183c */
[C---:B------:R-:W-:Y:S01]  /*30a0*/  HMMA.16816.F32 R64, R236.reuse, R74, R40 ;  /* 0x0000004aec40723c */ /* 0x040fe20000001828 */
[----:B------:R-:W2:Y:S04]  /*30b0*/  LDSM.16.M88.4 R72, [R252+0x17900] ;  /* 0x01790000fc48783b */ /* 0x000ea80000000200 */
[----:B------:R-:W-:Y:S03]  /*30c0*/  LDSM.16.M88.4 R40, [R249+0x7000] ;  /* 0x00700000f928783b */ /* 0x000fe60000000200 */
[C---:B------:R-:W-:Y:S01]  /*30d0*/  HMMA.16816.F32 R20, R236.reuse, R56, R52 ;  /* 0x00000038ec14723c */ /* 0x040fe20000001834 */
[----:B------:R-:W3:Y:S07]  /*30e0*/  LDSM.16.M88.4 R52, [R249+0x6000] ;  /* 0x00600000f934783b */ /* 0x000eee0000000200 */
[C---:B------:R-:W-:Y:S01]  /*30f0*/  HMMA.16816.F32 R16, R236.reuse, R58, R48 ;  /* 0x0000003aec10723c */ /* 0x040fe20000001830 */
[----:B------:R-:W4:Y:S07]  /*3100*/  LDSM.16.M88.4 R48, [R249+0x6800] ;  /* 0x00680000f930783b */ /* 0x000f2e0000000200 */
[C---:B------:R-:W-:Y:S08]  /*3110*/  HMMA.16816.F32 R60, R236.reuse, R80, R36 ;  /* 0x00000050ec3c723c */ /* 0x040ff00000001824 */
[----:B------:R-:W-:Y:S01]  /*3120*/  HMMA.16816.F32 R56, R236, R82, R28 ;  /* 0x00000052ec38723c */ /* 0x000fe2000000181c */
[----:B------:R-:W2:Y:S01]  /*3130*/  LDSM.16.M88.4 R28, [R249+0x7800] ;  /* 0x00780000f91c783b */ /* 0x000ea20000000200 */
[----:B------:R-:W-:-:S06]  /*3140*/  DEPBAR.LE SB0, 0x0 ;  /* 0x000080000000791a */ /* 0x000fcc0000000000 */
[C---:B------:R-:W-:Y:S08]  /*3150*/  HMMA.16816.F32 R44, R240.reuse, R84, R20 ;  /* 0x00000054f02c723c */ /* 0x040ff00000001814 */
[C---:B------:R-:W-:Y:S08]  /*3160*/  HMMA.16816.F32 R36, R240.reuse, R86, R16 ;  /* 0x00000056f024723c */ /* 0x040ff00000001810 */
[C---:B-1----:R-:W-:Y:S08]  /*3170*/  HMMA.16816.F32 R32, R240.reuse, R24, R12 ;  /* 0x00000018f020723c */ /* 0x042ff0000000180c */
[C---:B------:R-:W-:Y:S08]  /*3180*/  HMMA.16816.F32 R24, R240.reuse, R26, R8 ;  /* 0x0000001af018723c */ /* 0x040ff00000001808 */
[C---:B------:R-:W-:Y:S08]  /*3190*/  HMMA.16816.F32 R20, R240.reuse, R76, R68 ;  /* 0x0000004cf014723c */ /* 0x040ff00000001844 */
[C---:B------:R-:W-:Y:S08]  /*31a0*/  HMMA.16816.F32 R16, R240.reuse, R78, R64 ;  /* 0x0000004ef010723c */ /* 0x040ff00000001840 */
[C---:B--2---:R-:W-:Y:S08]  /*31b0*/  HMMA.16816.F32 R12, R240.reuse, R72, R60 ;  /* 0x00000048f00c723c */ /* 0x044ff0000000183c */
[----:B------:R-:W-:Y:S08]  /*31c0*/  HMMA.16816.F32 R8, R240, R74, R56 ;  /* 0x0000004af008723c */ /* 0x000ff00000001838 */
[C---:B---3--:R-:W-:Y:S08]  /*31d0*/  HMMA.16816.F32 R60, R244.reuse, R52, R44 ;  /* 0x00000034f43c723c */ /* 0x048ff0000000182c */
[C---:B------:R-:W-:Y:S08]  /*31e0*/  HMMA.16816.F32 R56, R244.reuse, R54, R36 ;  /* 0x00000036f438723c */ /* 0x040ff00000001824 */
[C---:B----4-:R-:W-:Y:S08]  /*31f0*/  HMMA.16816.F32 R52, R244.reuse, R48, R32 ;  /* 0x00000030f434723c */ /* 0x050ff00000001820 */
[C---:B------:R-:W-:Y:S08]  /*3200*/  HMMA.16816.F32 R44, R244.reuse, R40, R20 ;  /* 0x00000028f42c723c */ /* 0x040ff00000001814 */
[C---:B------:R-:W-:Y:S08]  /*3210*/  HMMA.16816.F32 R48, R244.reuse, R50, R24 ;  /* 0x00000032f430723c */ /* 0x040ff00000001818 */
        /* <DEDUP_REMOVED lines=20> */
[C---:B------:R-:W-:Y:S01]  /*3360*/  IMAD.SHL.U32 R13, R133.reuse, 0x2, RZ ;  /* 0x00000002850d7824 */ /* 0x040fe200078e00ff */
[----:B------:R-:W-:Y:S01]  /*3370*/  SEL R27, RZ, 0x10, P4 ;  /* 0x00000010ff1b7807 */ /* 0x000fe20002000000 */
[----:B------:R-:W-:Y:S01]  /*3380*/  IMAD R10, R2, c[0x0][0x2b8], R5 ;  /* 0x0000ae00020a7a24 */ /* 0x000fe200078e0205 */
[----:B------:R-:W-:Y:S01]  /*3390*/  SEL R26, RZ, 0x10, P3 ;  /* 0x00000010ff1a7807 */ /* 0x000fe20001800000 */
[----:B------:R-:W-:Y:S01]  /*33a0*/  IMAD.SHL.U32 R22, R178, 0x2, RZ ;  /* 0x00000002b2167824 */ /* 0x000fe200078e00ff */
[----:B------:R-:W-:Y:S02]  /*33b0*/  SHF.L.U64.HI R8, R133, 0x1, R93 ;  /* 0x0000000185087819 */ /* 0x000fe4000001025d */
[----:B------:R-:W-:Y:S01]  /*33c0*/  SHF.R.S32.HI R2, RZ, 0x1f, R10 ;  /* 0x0000001fff027819 */ /* 0x000fe2000001140a */
[----:B------:R3:W-:Y:S01]  /*33d0*/  STL [R1+0x48], R10 ;  /* 0x0000480a01007387 */ /* 0x0007e20000100800 */
[----:B------:R-:W-:-:S02]  /*33e0*/  IADD3 R12, -R26, 0x10, RZ ;  /* 0x000000101a0c7810 */ /* 0x000fc40007ffe1ff */
[----:B------:R-:W-:Y:S01]  /*33f0*/  SEL R25, RZ, 0x10, P2 ;  /* 0x00000010ff197807 */ /* 0x000fe20001000000 */
[----:B------:R-:W-:Y:S01]  /*3400*/  IMAD R2, R2, c[0x0][0x1e0], RZ ;  /* 0x0000780002027a24 */ /* 0x000fe200078e02ff */
[----:B------:R-:W-:Y:S02]  /*3410*/  SHF.L.U64.HI R11, R176, 0x1, R179 ;  /* 0x00000001b00b7819 */ /* 0x000fe400000102b3 */
[----:B------:R-:W-:Y:S01]  /*3420*/  LOP3.LUT R12, R12, 0xf, RZ, 0xc0, !PT ;  /* 0x0000000f0c0c7812 */ /* 0x000fe200078ec0ff */
[----:B------:R-:W-:Y:S01]  /*3430*/  IMAD R2, R10, c[0x0][0x1e4], R2 ;  /* 0x000079000a027a24 */ /* 0x000fe200078e0202 */
[----:B------:R-:W-:Y:S02]  /*3440*/  IADD3 R14, -R25, 0x10, RZ ;  /* 0x00000010190e7810 */ /* 0x000fe40007ffe1ff */
[----:B------:R-:W-:Y:S02]  /*3450*/  SHF.L.U64.HI R23, R177, 0x1, R92 ;  /* 0x00000001b1177819 */ /* 0x000fe4000001025c */
[----:B------:R-:W-:Y:S01]  /*3460*/  LOP3.LUT R14, R14, 0xf, RZ, 0xc0, !PT ;  /* 0x0000000f0e0e7812 */ /* 0x000fe200078ec0ff */
[----:B-1----:R-:W-:Y:S01]  /*3470*/  IMAD.WIDE.U32 R6, R10, c[0x0][0x1e0], RZ ;  /* 0x000078000a067a25 */ /* 0x002fe200078e00ff */
[----:B------:R-:W-:-:S03]  /*3480*/  SHF.L.U64.HI R24, R178, 0x1, R91 ;  /* 0x00000001b2187819 */ /* 0x000fc6000001025b */
[----:B------:R-:W-:Y:S02]  /*3490*/  IMAD.IADD R7, R7, 0x1, R2 ;  /* 0x0000000107077824 */ /* 0x000fe400078e0202 */
        /* <DEDUP_REMOVED lines=12> */
[----:B-1----:R-:W-:-:S04]  /*3560*/  IADD3 R9, -R28, 0x10, RZ ;  /* 0x000000101c097810 */ /* 0x002fc80007ffe1ff */
[----:B------:R-:W-:-:S04]  /*3570*/  LOP3.LUT R9, R9, 0xf, RZ, 0xc0, !PT ;  /* 0x0000000f09097812 */ /* 0x000fc800078ec0ff */
[----:B--2---:R-:W-:Y:S02]  /*3580*/  IADD3 R20, P6, P0, R9, R2, R13 ;  /* 0x0000000209147210 */ /* 0x004fe400078de00d */
[----:B------:R-:W-:Y:S02]  /*3590*/  IADD3 R9, -R27, 0x10, RZ ;  /* 0x000000101b097810 */ /* 0x000fe40007ffe1ff */
[----:B---3--:R-:W-:Y:S02]  /*35a0*/  IADD3.X R21, RZ, R5, R8, P6, P0 ;  /* 0x00000005ff157210 */ /* 0x008fe400037e0408 */
[----:B------:R-:W-:-:S04]  /*35b0*/  LOP3.LUT R9, R9, 0xf, RZ, 0xc0, !PT ;  /* 0x0000000f09097812 */ /* 0x000fc800078ec0ff */
[----:B------:R-:W-:Y:S01]  /*35c0*/  IADD3 R18, P6, P0, R9, R2, R10 ;  /* 0x0000000209127210 */ /* 0x000fe200078de00a */
[----:B------:R-:W-:-:S03]  /*35d0*/  IMAD.SHL.U32 R9, R177, 0x2, RZ ;  /* 0x00000002b1097824 */ /* 0x000fc600078e00ff */
        /* <DEDUP_REMOVED lines=27> */
.L_x_1791:
[----:B------:R-:W-:Y:S01]  /*3790*/  LOP3.LUT R2, R88, 0xffffffe0, RZ, 0xc0, !PT ;  /* 0xffffffe058027812 */ /* 0x000fe200078ec0ff */
[----:B-1----:R-:W-:Y:S01]  /*37a0*/  IMAD.U32 R6, RZ, RZ, UR4 ;  /* 0x00000004ff067e24 */ /* 0x002fe2000f8e00ff */
[----:B------:R-:W0:Y:S01]  /*37b0*/  LDGDEPBAR ;  /* 0x00000000000079af */ /* 0x000e220000000000 */
[----:B------:R-:W-:Y:S02]  /*37c0*/  IMAD.SHL.U32 R135, R3, 0x2, RZ ;  /* 0x0000000203877824 */ /* 0x000fe400078e00ff */
[----:B------:R-:W-:Y:S02]  /*37d0*/  IMAD.IADD R2, R89, 0x1, -R2 ;  /* 0x0000000159027824 */ /* 0x000fe400078e0a02 */
[----:B------:R-:W-:Y:S01]  /*37e0*/  IMAD R248, R4, 0x2, R135 ;  /* 0x0000000204f87824 */ /* 0x000fe200078e0287 */
[C---:B------:R-:W-:Y:S02]  /*37f0*/  LEA R251, R0.reuse, R135, 0x1 ;  /* 0x0000008700fb7211 */ /* 0x040fe400078e08ff */
[----:B------:R-:W-:Y:S01]  /*3800*/  SHF.R.S32.HI R5, RZ, 0x1f, R2 ;  /* 0x0000001fff057819 */ /* 0x000fe20000011402 */
[----:B------:R-:W-:Y:S01]  /*3810*/  IMAD R250, R0, 0x2, R248 ;  /* 0x0000000200fa7824 */ /* 0x000fe200078e02f8 */
[----:B------:R-:W-:Y:S02]  /*3820*/  LDSM.16.MT88.4 R80, [R248+0x2100] ;  /* 0x00210000f850783b */ /* 0x000fe40000004200 */
[----:B------:R-:W-:-:S02]  /*3830*/  LEA.HI R5, R5, R2, RZ, 0x2 ;  /* 0x0000000205057211 */ /* 0x000fc400078f10ff */
[----:B------:R-:W-:Y:S02]  /*3840*/  LDSM.16.MT88.4 R24, [R251+0x100] ;  /* 0x00010000fb18783b */ /* 0x000fe40000004200 */
[----:B------:R-:W-:Y:S02]  /*3850*/  LOP3.LUT R5, R5, 0x7ffffffc, RZ, 0xc0, !PT ;  /* 0x7ffffffc05057812 */ /* 0x000fe400078ec0ff */
[----:B------:R-:W-:Y:S02]  /*3860*/  LDSM.16.MT88.4 R28, [R248+0x100] ;  /* 0x00010000f81c783b */ /* 0x000fe40000004200 */
[----:B------:R-:W-:Y:S02]  /*3870*/  IADD3 R2, R2, -R5, RZ ;  /* 0x8000000502027210 */ /* 0x000fe40007ffe0ff */
        /* <DEDUP_REMOVED lines=8> */
[----:B------:R-:W-:-:S04]  /*3900*/  ISETP.GT.AND P0, PT, R2, 0x1, PT ;  /* 0x000000010200780c */ /* 0x000fc80003f04270 */
        /* <DEDUP_REMOVED lines=53> */
[----:B------:R-:W-:Y:S01]  /*3c60*/  FMNMX.FTZ R13, R19, R13, !PT ;  /* 0x0000000d130d7209 */ /* 0x000fe20007810000 */
[----:B------:R-:W-:Y:S01]  /*3c70*/  LDSM.16.MT88.4 R32, [R135+0x900] ;  /* 0x000900008720783b */ /* 0x000fe20000004200 */
        /* <DEDUP_REMOVED lines=9> */
[----:B------:R-:W-:Y:S02]  /*3d10*/  FMNMX.FTZ R5, R16, R5, !PT ;  /* 0x0000000510057209 */ /* 0x000fe40007810000 */
        /* <DEDUP_REMOVED lines=86> */
[C---:B------:R-:W-:Y:S01]  /*4280*/  HMMA.16816.F32 R24, R4.reuse, R60, R24 ;  /* 0x0000003c0418723c */ /* 0x040fe20000001818 */
[----:B------:R-:W2:Y:S07]  /*4290*/  LDSM.16.MT88.4 R72, [R250+0x2100] ;  /* 0x00210000fa48783b */ /* 0x000eae0000004200 */
        /* <DEDUP_REMOVED lines=8> */
[----:B------:R-:W3:Y:S03]  /*4320*/  LDSM.16.MT88.4 R24, [R251+0x2900] ;  /* 0x00290000fb18783b */ /* 0x000ee60000004200 */
[----:B------:R-:W-:Y:S01]  /*4330*/  IMAD.MOV.U32 R137, RZ, RZ, R19 ;  /* 0x000000ffff897224 */ /* 0x000fe200078e0013 */
[----:B------:R-:W-:Y:S01]  /*4340*/  MOV R131, R17 ;  /* 0x0000001100837202 */ /* 0x000fe20000000f00 */
[----:B------:R-:W-:Y:S01]  /*4350*/  IMAD.MOV.U32 R136, RZ, RZ, R18 ;  /* 0x000000ffff887224 */ /* 0x000fe200078e0012 */
[----:B------:R-:W-:Y:S01]  /*4360*/  LDSM.16.MT88.4 R52, [R248+0x4100] ;  /* 0x00410000f834783b */ /* 0x000fe20000004200 */
[----:B------:R-:W-:Y:S01]  /*4370*/  HMMA.16816.F32 R120, R4, R68, R40 ;  /* 0x000000440478723c */ /* 0x000fe20000001828 */
[----:B------:R-:W-:-:S02]  /*4380*/  IMAD.MOV.U32 R80, RZ, RZ, R16 ;  /* 0x000000ffff507224 */ /* 0x000fc400078e0010 */
[----:B------:R-:W4:Y:S05]  /*4390*/  LDSM.16.MT88.4 R40, [R250+0x2900] ;  /* 0x00290000fa28783b */ /* 0x000f2a0000004200 */
        /* <DEDUP_REMOVED lines=19> */
[----:B------:R-:W5:Y:S07]  /*44d0*/  LDSM.16.MT88.4 R60, [R251+0x4100] ;  /* 0x00410000fb3c783b */ /* 0x000f6e0000004200 */
[C---:B------:R-:W-:Y:S08]  /*44e0*/  HMMA.16816.F32 R20, R8.reuse, R82, RZ ;  /* 0x000000520814723c */ /* 0x040ff000000018ff */
[C---:B------:R-:W-:Y:S01]  /*44f0*/  HMMA.16816.F32 R36, R8.reuse, R50, RZ ;  /* 0x000000320824723c */ /* 0x040fe200000018ff */
[----:B------:R-:W1:Y:S07]  /*4500*/  LDSM.16.MT88.4 R48, [R248+0x4900] ;  /* 0x00490000f830783b */ /* 0x000e6e0000004200 */
[C---:B--2---:R-:W-:Y:S08]  /*4510*/  HMMA.16816.F32 R28, R8.reuse, R74, RZ ;  /* 0x0000004a081c723c */ /* 0x044ff000000018ff */
[----:B------:R-:W-:Y:S08]  /*4520*/  HMMA.16816.F32 R32, R8, R72, RZ ;  /* 0x000000480820723c */ /* 0x000ff000000018ff */
[----:B---3--:R-:W-:Y:S08]  /*4530*/  HMMA.16816.F32 R72, R4, R24, R16 ;  /* 0x000000180448723c */ /* 0x008ff00000001810 */
[----:B------:R-:W-:Y:S07]  /*4540*/  HMMA.16816.F32 R16, R8, R44, RZ ;  /* 0x0000002c0810723c */ /* 0x000fee00000018ff */
[----:B------:R-:W-:Y:S01]  /*4550*/  IMAD.MOV.U32 R44, RZ, RZ, R130 ;  /* 0x000000ffff2c7224 */ /* 0x000fe200078e0082 */
[----:B------:R-:W-:Y:S01]  /*4560*/  HMMA.16816.F32 R68, R4, R86, R20 ;  /* 0x000000560444723c */ /* 0x000fe20000001814 */
[----:B------:R-:W-:-:S07]  /*4570*/  IMAD.MOV.U32 R45, RZ, RZ, R129 ;  /* 0x000000ffff2d7224 */ /* 0x000fce00078e0081 */
[C---:B------:R-:W-:Y:S01]  /*4580*/  HMMA.16816.F32 R76, R4.reuse, R26, R36 ;  /* 0x0000001a044c723c */ /* 0x040fe20000001824 */
[----:B------:R-:W2:Y:S07]  /*4590*/  LDSM.16.MT88.4 R36, [R251+0x4900] ;  /* 0x00490000fb24783b */ /* 0x000eae0000004200 */
[C---:B----4-:R-:W-:Y:S08]  /*45a0*/  HMMA.16816.F32 R160, R4.reuse, R42, R28 ;  /* 0x0000002a04a0723c */ /* 0x050ff0000000181c */
        /* <DEDUP_REMOVED lines=10> */
[C---:B-----5:R-:W-:Y:S07]  /*4650*/  HMMA.16816.F32 R20, R8.reuse, R60, RZ ;  /* 0x0000003c0814723c */ /* 0x060fee00000018ff */
[----:B------:R-:W-:Y:S01]  /*4660*/  IMAD.MOV.U32 R61, RZ, RZ, R153 ;  /* 0x000000ffff3d7224 */ /* 0x000fe200078e0099 */
[----:B------:R-:W-:Y:S01]  /*4670*/  HMMA.16816.F32 R28, R8, R52, RZ ;  /* 0x00000034081c723c */ /* 0x000fe200000018ff */
[----:B------:R-:W-:-:S06]  /*4680*/  IMAD.MOV.U32 R60, RZ, RZ, R146 ;  /* 0x000000ffff3c7224 */ /* 0x000fcc00078e0092 */
[----:B------:R-:W-:Y:S01]  /*4690*/  IMAD.MOV.U32 R53, RZ, RZ, R145 ;  /* 0x000000ffff357224 */ /* 0x000fe200078e0091 */
[----:B------:R-:W-:Y:S01]  /*46a0*/  HMMA.16816.F32 R160, R4, R50, R24 ;  /* 0x0000003204a0723c */ /* 0x000fe20000001818 */
        /* <DEDUP_REMOVED lines=305> */
[----:B------:R-:W-:Y:S01]  /*59c0*/  UIADD3 UR6, UR6, -0x2, URZ ;  /* 0xfffffffe06067890 */ /* 0x000fe2000fffe03f */
[----:B------:R-:W-:Y:S01]  /*59d0*/  IMAD.SHL.U32 R4, R176, 0x2, RZ ;  /* 0x00000002b0047824 */ /* 0x000fe200078e00ff */
[----:B------:R-:W-:Y:S01]  /*59e0*/  SHF.L.U64.HI R3, R133, 0x1, R15 ;  /* 0x0000000185037819 */ /* 0x000fe2000001020f */
[----:B------:R-:W-:Y:S01]  /*59f0*/  IMAD.MOV.U32 R133, RZ, RZ, R2 ;  /* 0x000000ffff857224 */ /* 0x000fe200078e0002 */
[----:B------:R-:W-:Y:S01]  /*5a00*/  SHF.R.S32.HI R15, RZ, 0x1f, R177 ;  /* 0x0000001fff0f7819 */ /* 0x000fe200000114b1 */
[----:B------:R-:W-:-:S02]  /*5a10*/  IMAD.SHL.U32 R2, R178, 0x2, RZ ;  /* 0x00000002b2027824 */ /* 0x000fc400078e00ff */
[----:B------:R1:W-:Y:S04]  /*5a20*/  STL [R1+0x70], R3 ;  /* 0x0000700301007387 */ /* 0x0003e80000100800 */
[----:B------:R2:W-:Y:S01]  /*5a30*/  STL [R1+0x6c], R0 ;  /* 0x00006c0001007387 */ /* 0x0005e20000100800 */
[----:B-1----:R-:W-:Y:S02]  /*5a40*/  SHF.L.U64.HI R3, R176, 0x1, R179 ;  /* 0x00000001b0037819 */ /* 0x002fe400000102b3 */
[----:B--2---:R-:W-:-:S03]  /*5a50*/  SHF.L.U64.HI R0, R177, 0x1, R15 ;  /* 0x00000001b1007819 */ /* 0x004fc6000001020f */
[----:B------:R1:W-:Y:S01]  /*5a60*/  STL [R1+0x68], R3 ;  /* 0x0000680301007387 */ /* 0x0003e20000100800 */
[----:B------:R-:W-:-:S03]  /*5a70*/  SHF.R.S32.HI R15, RZ, 0x1f, R178 ;  /* 0x0000001fff0f7819 */ /* 0x000fc600000114b2 */
[----:B------:R-:W-:Y:S04]  /*5a80*/  STL [R1+0x64], R4 ;  /* 0x0000640401007387 */ /* 0x000fe80000100800 */
[----:B------:R2:W-:Y:S01]  /*5a90*/  STL [R1+0x60], R0 ;  /* 0x0000600001007387 */ /* 0x0005e20000100800 */
[----:B-1----:R-:W-:-:S05]  /*5aa0*/  IMAD.SHL.U32 R3, R177, 0x2, RZ ;  /* 0x00000002b1037824 */ /* 0x002fca00078e00ff */
[----:B------:R1:W-:Y:S01]  /*5ab0*/  STL [R1+0x5c], R3 ;  /* 0x00005c0301007387 */ /* 0x0003e20000100800 */
[----:B--2---:R-:W-:-:S03]  /*5ac0*/  IMAD.MOV.U32 R0, RZ, RZ, R132 ;  /* 0x000000ffff007224 */ /* 0x004fc600078e0084 */
[----:B------:R2:W-:Y:S01]  /*5ad0*/  STL [R1+0x54], R2 ;  /* 0x0000540201007387 */ /* 0x0005e20000100800 */
[----:B-1----:R-:W-:-:S05]  /*5ae0*/  SHF.L.U64.HI R3, R178, 0x1, R15 ;  /* 0x00000001b2037819 */ /* 0x002fca000001020f */
[----:B------:R2:W-:Y:S01]  /*5af0*/  STL [R1+0x58], R3 ;  /* 0x0000580301007387 */ /* 0x0005e20000100800 */
[----:B------:R-:W-:Y:S05]  /*5b00*/  BRA `(.L_x_1793) ;  /* 0x0000047000007947 */ /* 0x000fea0003800000 */
.L_x_1795:
        /* <DEDUP_REMOVED lines=42> */
[----:B------:R-:W4:Y:S01]  /*5db0*/  SHFL.IDX PT, R176, R180, RZ, 0x181f ;  /* 0x00181fffb4b07589 */ /* 0x000f2200000e0000 */
[----:B---3--:R-:W-:Y:S05]  /*5dc0*/  IADD3 R2, P0, R132, R181, RZ ;  /* 0x000000b584027210 */ /* 0x008fea0007f1e0ff */
[----:B----4-:R-:W-:Y:S01]  /*5dd0*/  IMAD.X R3, R176, 0x1, R186, P0 ;  /* 0x00000001b0037824 */ /* 0x010fe200000e06ba */
[----:B-----5:R-:W-:Y:S04]  /*5de0*/  IADD3 R178, P0, R132, R187, RZ ;  /* 0x000000bb84b27210 */ /* 0x020fe80007f1e0ff */
[----:B------:R-:W-:Y:S01]  /*5df0*/  @!PT LDS RZ, [RZ] ;  /* 0x00000000fffff984 */ /* 0x000fe20000000800 */
[----:B------:R1:W-:Y:S01]  /*5e00*/  LDGSTS.E.BYPASS.LTC128B.128 [R189+0x10100], [R2.64], !P5 ;  /* 0x1010000002bd7fae */ /* 0x0003e2000e901d4c */
[-C--:B------:R-:W-:Y:S05]  /*5e10*/  IADD3.X R179, R176, R184.reuse, RZ, P0, !PT ;  /* 0x000000b8b0b37210 */ /* 0x080fea00007fe4ff */
[----:B------:R2:W-:Y:S04]  /*5e20*/  LDGSTS.E.BYPASS.LTC128B.128 [R189+0x12100], [R178.64], !P4 ;  /* 0x12100000b2bd7fae */ /* 0x0005e8000e101d4c */
[----:B-1----:R-:W1:Y:S04]  /*5e30*/  SHFL.IDX PT, R2, R177, 0x1, 0x181f ;  /* 0x00381f00b1027f89 */ /* 0x002e6800000e0000 */
[----:B------:R-:W3:Y:S01]  /*5e40*/  SHFL.IDX PT, R3, R180, 0x1, 0x181f ;  /* 0x00381f00b4037f89 */ /* 0x000ee200000e0000 */
[----:B--2---:R-:W-:Y:S05]  /*5e50*/  IADD3 R178, P0, R132, R185, RZ ;  /* 0x000000b984b27210 */ /* 0x004fea0007f1e0ff */
[----:B------:R-:W-:Y:S05]  /*5e60*/  IMAD.X R179, R176, 0x1, R190, P0 ;  /* 0x00000001b0b37824 */ /* 0x000fea00000e06be */
[----:B------:R2:W-:Y:S02]  /*5e70*/  LDGSTS.E.BYPASS.LTC128B.128 [R189+0x14100], [R178.64], !P3 ;  /* 0x14100000b2bd7fae */ /* 0x0005e4000d901d4c */
[----:B--2---:R-:W-:Y:S05]  /*5e80*/  IADD3 R178, P0, R132, R191, RZ ;  /* 0x000000bf84b27210 */ /* 0x004fea0007f1e0ff */
[----:B------:R-:W-:Y:S01]  /*5e90*/  IMAD.X R179, R176, 0x1, R188, P0 ;  /* 0x00000001b0b37824 */ /* 0x000fe200000e06bc */
[C---:B-1----:R-:W-:Y:S04]  /*5ea0*/  IADD3 R176, P0, R2.reuse, R181, RZ ;  /* 0x000000b502b07210 */ /* 0x042fe80007f1e0ff */
[----:B------:R1:W-:Y:S01]  /*5eb0*/  LDGSTS.E.BYPASS.LTC128B.128 [R189+0x16100], [R178.64], !P2 ;  /* 0x16100000b2bd7fae */ /* 0x0003e2000d101d4c */
[C---:B---3--:R-:W-:Y:S05]  /*5ec0*/  IMAD.X R177, R3.reuse, 0x1, R186, P0 ;  /* 0x0000000103b17824 */ /* 0x048fea00000e06ba */
[----:B------:R2:W-:Y:S02]  /*5ed0*/  LDGSTS.E.BYPASS.LTC128B.128 [R189+0x11100], [R176.64], !P5 ;  /* 0x11100000b0bd7fae */ /* 0x0005e4000e901d4c */
[C---:B--2---:R-:W-:Y:S04]  /*5ee0*/  IADD3 R176, P0, R2.reuse, R187, RZ ;  /* 0x000000bb02b07210 */ /* 0x044fe80007f1e0ff */
[C---:B------:R-:W-:Y:S05]  /*5ef0*/  IADD3.X R177, R3.reuse, R184, RZ, P0, !PT ;  /* 0x000000b803b17210 */ /* 0x040fea00007fe4ff */
[----:B------:R2:W-:Y:S02]  /*5f00*/  LDGSTS.E.BYPASS.LTC128B.128 [R189+0x13100], [R176.64], !P4 ;  /* 0x13100000b0bd7fae */ /* 0x0005e4000e101d4c */
[C---:B--2---:R-:W-:Y:S05]  /*5f10*/  IADD3 R176, P0, R2.reuse, R185, RZ ;  /* 0x000000b902b07210 */ /* 0x044fea0007f1e0ff */
[C---:B------:R-:W-:Y:S01]  /*5f20*/  IMAD.X R177, R3.reuse, 0x1, R190, P0 ;  /* 0x0000000103b17824 */ /* 0x040fe200000e06be */
[----:B------:R-:W-:Y:S04]  /*5f30*/  IADD3 R2, P0, R2, R191, RZ ;  /* 0x000000bf02027210 */ /* 0x000fe80007f1e0ff */
[----:B------:R1:W-:Y:S01]  /*5f40*/  LDGSTS.E.BYPASS.LTC128B.128 [R189+0x15100], [R176.64], !P3 ;  /* 0x15100000b0bd7fae */ /* 0x0003e2000d901d4c */
[----:B------:R-:W-:Y:S05]  /*5f50*/  IMAD.X R3, R3, 0x1, R188, P0 ;  /* 0x0000000103037824 */ /* 0x000fea00000e06bc */
[----:B------:R1:W-:Y:S01]  /*5f60*/  LDGSTS.E.BYPASS.LTC128B.128 [R189+0x17100], [R2.64], !P2 ;  /* 0x1710000002bd7fae */ /* 0x0003e2000d101d4c */
[----:B------:R-:W-:-:S05]  /*5f70*/  BRA `(.L_x_1794) ;  /* 0x000011c000007947 */ /* 0x000fca0003800000 */
.L_x_1793:
[----:B------:R-:W3:Y:S01]  /*5f80*/  LDL R5, [R1+0x48] ;  /* 0x0000480001057983 */ /* 0x000ee20000100800 */
[----:B------:R-:W-:Y:S04]  /*5f90*/  DEPBAR.LE SB0, 0x0 ;  /* 0x000080000000791a */ /* 0x000fe80000000000 */
[----:B------:R-:W4:Y:S01]  /*5fa0*/  LDL R7, [R1+0x44] ;  /* 0x0000440001077983 */ /* 0x000f220000100800 */
[----:B------:R-:W-:Y:S03]  /*5fb0*/  UISETP.GE.AND UP0, UPT, UR6, 0x1, UPT ;  /* 0x000000010600788c */ /* 0x000fe6000bf06270 */
[----:B------:R1:W-:Y:S04]  /*5fc0*/  STL [R1+0x90], R40 ;  /* 0x0000902801007387 */ /* 0x0003e80000100800 */
[----:B------:R2:W-:Y:S04]  /*5fd0*/  STL [R1+0x8c], R39 ;  /* 0x00008c2701007387 */ /* 0x0005e80000100800 */
[----:B------:R2:W-:Y:S04]  /*5fe0*/  STL [R1+0x88], R38 ;  /* 0x0000882601007387 */ /* 0x0005e80000100800 */
[----:B------:R2:W-:Y:S04]  /*5ff0*/  STL [R1+0x84], R37 ;  /* 0x0000842501007387 */ /* 0x0005e80000100800 */
[----:B------:R2:W-:Y:S04]  /*6000*/  STL [R1+0x80], R36 ;  /* 0x0000802401007387 */ /* 0x0005e80000100800 */
[----:B------:R2:W-:Y:S04]  /*6010*/  STL [R1+0x7c], R0 ;  /* 0x00007c0001007387 */ /* 0x0005e80000100800 */
[----:B------:R-:W4:Y:S04]  /*6020*/  LDL R6, [R1] ;  /* 0x0000000001067983 */ /* 0x000f280000100800 */
[----:B-1----:R-:W4:Y:S04]  /*6030*/  LDL R40, [R1+0x6c] ;  /* 0x00006c0001287983 */ /* 0x002f280000100800 */
[----:B--2---:R-:W2:Y:S04]  /*6040*/  LDL R39, [R1+0x70] ;  /* 0x0000700001277983 */ /* 0x004ea80000100800 */
[----:B------:R-:W2:Y:S04]  /*6050*/  LDL R30, [R1+0x3c] ;  /* 0x00003c00011e7983 */ /* 0x000ea80000100800 */
[----:B------:R-:W2:Y:S04]  /*6060*/  LDL R23, [R1+0x38] ;  /* 0x0000380001177983 */ /* 0x000ea80000100800 */
[----:B------:R-:W2:Y:S04]  /*6070*/  LDL R22, [R1+0x34] ;  /* 0x0000340001167983 */ /* 0x000ea80000100800 */
[----:B------:R-:W2:Y:S04]  /*6080*/  LDL R29, [R1+0x50] ;  /* 0x00005000011d7983 */ /* 0x000ea80000100800 */
[----:B------:R-:W-:Y:S06]  /*6090*/  BAR.SYNC.DEFER_BLOCKING 0x0 ;  /* 0x0000000000007b1d */ /* 0x000fec0000010000 */
[----:B------:R-:W1:Y:S04]  /*60a0*/  LDSM.16.M88.4 R8, [R134+0x10100] ;  /* 0x010100008608783b */ /* 0x000e680000000200 */
[----:B------:R-:W-:Y:S04]  /*60b0*/  LDSM.16.M88.4 R16, [R134+0x10900] ;  /* 0x010900008610783b */ /* 0x000fe80000000200 */
[----:B------:R-:W-:Y:S04]  /*60c0*/  LDSM.16.M88.4 R24, [R134+0x11100] ;  /* 0x011100008618783b */ /* 0x000fe80000000200 */
[----:B------:R-:W-:Y:S04]  /*60d0*/  LDSM.16.M88.4 R32, [R134+0x11900] ;  /* 0x011900008620783b */ /* 0x000fe80000000200 */
[----:B------:R-:W2:Y:S04]  /*60e0*/  LDL R38, [R1+0x64] ;  /* 0x0000640001267983 */ /* 0x000ea80000100800 */
[----:B------:R-:W2:Y:S04]  /*60f0*/  LDL R37, [R1+0x68] ;  /* 0x0000680001257983 */ /* 0x000ea80000100800 */
[----:B------:R-:W2:Y:S04]  /*6100*/  LDL R36, [R1+0x5c] ;  /* 0x00005c0001247983 */ /* 0x000ea80000100800 */
[----:B------:R-:W2:Y:S04]  /*6110*/  LDL R0, [R1+0x60] ;  /* 0x0000600001007983 */ /* 0x000ea80000100800 */
[----:B------:R-:W2:Y:S04]  /*6120*/  LDL R21, [R1+0x54] ;  /* 0x0000540001157983 */ /* 0x000ea80000100800 */
[----:B------:R-:W2:Y:S01]  /*6130*/  LDL R132, [R1+0x58] ;  /* 0x0000580001847983 */ /* 0x000ea20000100800 */
        /* <DEDUP_REMOVED lines=11> */
[C---:B------:R-:W-:Y:S01]  /*61f0*/  LEA R20, P0, R2.reuse, c[0x0][0x1f8], 0x1 ;  /* 0x00007e0002147a11 */ /* 0x040fe200078008ff */
[----:B------:R1:W-:Y:S03]  /*6200*/  LDSM.16.M88.4 R176, [R6] ;  /* 0x0000000006b0783b */ /* 0x0003e60000000200 */
[----:B------:R-:W-:Y:S02]  /*6210*/  LEA.HI.X R28, R2, c[0x0][0x1fc], R28, 0x1, P0 ;  /* 0x00007f00021c7a11 */ /* 0x000fe400000f0c1c */
[----:B------:R-:W3:Y:S04]  /*6220*/  SHFL.IDX PT, R2, R20, RZ, 0x181f ;  /* 0x00181fff14027589 */ /* 0x000ee800000e0000 */
[----:B------:R-:W4:Y:S04]  /*6230*/  SHFL.IDX PT, R3, R28, RZ, 0x181f ;  /* 0x00181fff1c037589 */ /* 0x000f2800000e0000 */
[----:B--2---:R-:W-:Y:S04]  /*6240*/  LDSM.16.M88.4 R180, [R30] ;  /* 0x000000001eb4783b */ /* 0x004fe80000000200 */
[----:B------:R-:W-:Y:S04]  /*6250*/  LDSM.16.M88.4 R184, [R23] ;  /* 0x0000000017b8783b */ /* 0x000fe80000000200 */
[----:B------:R2:W-:Y:S01]  /*6260*/  LDSM.16.M88.4 R188, [R22] ;  /* 0x0000000016bc783b */ /* 0x0005e20000000200 */
[C---:B-1----:R-:W-:Y:S03]  /*6270*/  HMMA.16816.F32 R4, R168.reuse, R8, RZ ;  /* 0x00000008a804723c */ /* 0x042fe600000018ff */
[----:B------:R-:W1:Y:S01]  /*6280*/  SHFL.IDX PT, R20, R20, 0x1, 0x181f ;  /* 0x00381f0014147f89 */ /* 0x000e6200000e0000 */
[C---:B---3--:R-:W-:Y:S03]  /*6290*/  IADD3 R12, P0, R2.reuse, R40, RZ ;  /* 0x00000028020c7210 */ /* 0x048fe60007f1e0ff */
[----:B------:R-:W3:Y:S01]  /*62a0*/  SHFL.IDX PT, R28, R28, 0x1, 0x181f ;  /* 0x00381f001c1c7f89 */ /* 0x000ee200000e0000 */
[C---:B------:R-:W-:Y:S01]  /*62b0*/  HMMA.16816.F32 R8, R168.reuse, R10, RZ ;  /* 0x0000000aa808723c */ /* 0x040fe200000018ff */
[C---:B----4-:R-:W-:Y:S05]  /*62c0*/  IMAD.X R13, R3.reuse, 0x1, R39, P0 ;  /* 0x00000001030d7824 */ /* 0x050fea00000e0627 */
[----:B------:R-:W-:Y:S01]  /*62d0*/  @!PT LDS RZ, [RZ] ;  /* 0x00000000fffff984 */ /* 0x000fe20000000800 */
[----:B------:R4:W-:Y:S04]  /*62e0*/  LDGSTS.E.BYPASS.LTC128B.128 [R29], [R12.64], !P5 ;  /* 0x000000000c1d7fae */ /* 0x0009e8000e901d4c */
[----:B----4-:R-:W4:Y:S02]  /*62f0*/  LDL R13, [R1+0x40] ;  /* 0x00004000010d7983 */ /* 0x010f240000100800 */
[C---:B------:R-:W-:Y:S05]  /*6300*/  IADD3 R14, P0, R2.reuse, R38, RZ ;  /* 0x00000026020e7210 */ /* 0x040fea0007f1e0ff */
[C---:B------:R-:W-:Y:S01]  /*6310*/  IMAD.X R15, R3.reuse, 0x1, R37, P0 ;  /* 0x00000001030f7824 */ /* 0x040fe200000e0625 */
[C---:B--2---:R-:W-:Y:S05]  /*6320*/  IADD3 R22, P0, R2.reuse, R36, RZ ;  /* 0x0000002402167210 */ /* 0x044fea0007f1e0ff */
[C---:B------:R-:W-:Y:S01]  /*6330*/  IMAD.X R23, R3.reuse, 0x1, R0, P0 ;  /* 0x0000000103177824 */ /* 0x040fe200000e0600 */
[----:B------:R-:W-:Y:S05]  /*6340*/  IADD3 R30, P0, R2, R21, RZ ;  /* 0x00000015021e7210 */ /* 0x000fea0007f1e0ff */
[--C-:B------:R-:W-:Y:S01]  /*6350*/  IMAD.X R31, R3, 0x1, R132.reuse, P0 ;  /* 0x00000001031f7824 */ /* 0x100fe200000e0684 */
[----:B-1----:R-:W-:Y:S02]  /*6360*/  IADD3 R2, P0, R20, R40, RZ ;  /* 0x0000002814027210 */ /* 0x002fe40007f1e0ff */
[----:B------:R1:W5:Y:S04]  /*6370*/  LDL.LU R40, [R1+0x90] ;  /* 0x0000900001287983 */ /* 0x0003680000300800 */
[----:B----4-:R2:W-:Y:S01]  /*6380*/  LDGSTS.E.BYPASS.LTC128B.128 [R13+0x2100], [R14.64], !P4 ;  /* 0x021000000e0d7fae */ /* 0x0105e2000e101d4c */
[----:B------:R-:W-:Y:S05]  /*6390*/  MOV R3, R13 ;  /* 0x0000000d00037202 */ /* 0x000fea0000000f00 */
[----:B------:R3:W-:Y:S01]  /*63a0*/  LDGSTS.E.BYPASS.LTC128B.128 [R3+0x4100], [R22.64], !P3 ;  /* 0x0410000016037fae */ /* 0x0007e2000d901d4c */
[C---:B--2---:R-:W-:Y:S07]  /*63b0*/  HMMA.16816.F32 R12, R168.reuse, R16, RZ ;  /* 0x00000010a80c723c */ /* 0x044fee00000018ff */
[----:B------:R-:W-:Y:S02]  /*63c0*/  IMAD.MOV.U32 R17, RZ, RZ, R3 ;  /* 0x000000ffff117224 */ /* 0x000fe400078e0003 */
[----:B---3--:R-:W-:Y:S02]  /*63d0*/  IMAD.X R3, R28, 0x1, R39, P0 ;  /* 0x000000011c037824 */ /* 0x008fe400000e0627 */
[----:B------:R1:W5:Y:S01]  /*63e0*/  LDL.LU R39, [R1+0x8c] ;  /* 0x00008c0001277983 */ /* 0x0003620000300800 */
[----:B------:R-:W-:Y:S03]  /*63f0*/  IADD3 R22, P0, R20, R38, RZ ;  /* 0x0000002614167210 */ /* 0x000fe60007f1e0ff */
[----:B------:R2:W-:Y:S02]  /*6400*/  LDGSTS.E.BYPASS.LTC128B.128 [R17+0x6100], [R30.64], !P2 ;  /* 0x061000001e117fae */ /* 0x0005e4000d101d4c */
[----:B------:R-:W-:Y:S02]  /*6410*/  IMAD.X R23, R28, 0x1, R37, P0 ;  /* 0x000000011c177824 */ /* 0x000fe400000e0625 */
[----:B------:R3:W-:Y:S04]  /*6420*/  LDGSTS.E.BYPASS.LTC128B.128 [R29+0x1000], [R2.64], !P5 ;  /* 0x01000000021d7fae */ /* 0x0007e8000e901d4c */
[----:B------:R4:W-:Y:S04]  /*6430*/  LDGSTS.E.BYPASS.LTC128B.128 [R29+0x3000], [R22.64], !P4 ;  /* 0x03000000161d7fae */ /* 0x0009e8000e101d4c */
[----:B------:R1:W5:Y:S04]  /*6440*/  LDL.LU R38, [R1+0x88] ;  /* 0x0000880001267983 */ /* 0x0003680000300800 */
[----:B------:R1:W5:Y:S01]  /*6450*/  LDL.LU R37, [R1+0x84] ;  /* 0x0000840001257983 */ /* 0x0003620000300800 */
[C---:B--2---:R-:W-:Y:S01]  /*6460*/  HMMA.16816.F32 R16, R168.reuse, R18, RZ ;  /* 0x00000012a810723c */ /* 0x044fe200000018ff */
[----:B---3--:R-:W-:Y:S02]  /*6470*/  IADD3 R2, P0, R20, R36, RZ ;  /* 0x0000002414027210 */ /* 0x008fe40007f1e0ff */
[----:B------:R1:W5:Y:S02]  /*6480*/  LDL.LU R36, [R1+0x80] ;  /* 0x0000800001247983 */ /* 0x0003640000300800 */
[----:B------:R-:W-:Y:S02]  /*6490*/  IADD3.X R3, R28, R0, RZ, P0, !PT ;  /* 0x000000001c037210 */ /* 0x000fe400007fe4ff */
[----:B------:R1:W5:Y:S01]  /*64a0*/  LDL.LU R0, [R1+0x7c] ;  /* 0x00007c0001007983 */ /* 0x0003620000300800 */
[----:B------:R-:W-:Y:S02]  /*64b0*/  IADD3 R30, P0, R20, R21, RZ ;  /* 0x00000015141e7210 */ /* 0x000fe40007f1e0ff */
[C---:B----4-:R-:W-:Y:S01]  /*64c0*/  HMMA.16816.F32 R20, R168.reuse, R24, RZ ;  /* 0x00000018a814723c */ /* 0x050fe200000018ff */
[----:B------:R2:W-:Y:S02]  /*64d0*/  LDGSTS.E.BYPASS.LTC128B.128 [R29+0x5000], [R2.64], !P3 ;  /* 0x05000000021d7fae */ /* 0x0005e4000d901d4c */
[----:B------:R-:W-:Y:S01]  /*64e0*/  IMAD.X R31, R28, 0x1, R132, P0 ;  /* 0x000000011c1f7824 */ /* 0x000fe200000e0684 */
[----:B------:R-:W-:Y:S01]  /*64f0*/  PLOP3.LUT P0, PT, PT, PT, UP0, 0x80, 0x0 ;  /* 0x000000000000781c */ /* 0x000fe20003f0f008 */
[----:B------:R-:W3:Y:S03]  /*6500*/  LDL R132, [R1+0x2c] ;  /* 0x00002c0001847983 */ /* 0x000ee60000100800 */
[C---:B------:R-:W-:Y:S01]  /*6510*/  HMMA.16816.F32 R24, R168.reuse, R26, RZ ;  /* 0x0000001aa818723c */ /* 0x040fe200000018ff */
[----:B------:R4:W-:Y:S04]  /*6520*/  LDGSTS.E.BYPASS.LTC128B.128 [R29+0x7000], [R30.64], !P2 ;  /* 0x070000001e1d7fae */ /* 0x0009e8000d101d4c */
[----:B------:R-:W0:Y:S04]  /*6530*/  LDGDEPBAR ;  /* 0x00000000000079af */ /* 0x000e280000000000 */
[----:B--2---:R-:W2:Y:S04]  /*6540*/  LDL R3, [R1+0x28] ;  /* 0x0000280001037983 */ /* 0x004ea80000100800 */
[----:B------:R-:W2:Y:S01]  /*6550*/  LDL R2, [R1+0x24] ;  /* 0x0000240001027983 */ /* 0x000ea20000100800 */
[C---:B----4-:R-:W-:Y:S08]  /*6560*/  HMMA.16816.F32 R28, R168.reuse, R32, RZ ;  /* 0x00000020a81c723c */ /* 0x050ff000000018ff */
[----:B------:R-:W-:Y:S08]  /*6570*/  HMMA.16816.F32 R32, R168, R34, RZ ;  /* 0x00000022a820723c */ /* 0x000ff000000018ff */
        /* <DEDUP_REMOVED lines=9> */
[C---:B------:R-:W-:Y:S01]  /*6610*/  HMMA.16816.F32 R28, R172.reuse, R188, R28 ;  /* 0x000000bcac1c723c */ /* 0x040fe2000000181c */
[----:B------:R-:W2:Y:S04]  /*6620*/  LDL R189, [R1+0x30] ;  /* 0x0000300001bd7983 */ /* 0x000ea80000100800 */
[----:B------:R-:W2:Y:S03]  /*6630*/  LDL R188, [R1+0x20] ;  /* 0x0000200001bc7983 */ /* 0x000ea60000100800 */
[----:B------:R-:W-:Y:S08]  /*6640*/  HMMA.16816.F32 R32, R172, R190, R32 ;  /* 0x000000beac20723c */ /* 0x000ff00000001820 */
[C---:B----4-:R-:W-:Y:S08]  /*6650*/  HMMA.16816.F32 R4, R192.reuse, R176, R4 ;  /* 0x000000b0c004723c */ /* 0x050ff00000001804 */
[C---:B------:R-:W-:Y:S01]  /*6660*/  HMMA.16816.F32 R8, R192.reuse, R178, R8 ;  /* 0x000000b2c008723c */ /* 0x040fe20000001808 */
[----:B------:R-:W4:Y:S07]  /*6670*/  LDSM.16.M88.4 R176, [R252+0x11100] ;  /* 0x01110000fcb0783b */ /* 0x000f2e0000000200 */
[C---:B-1----:R-:W-:Y:S08]  /*6680*/  HMMA.16816.F32 R12, R192.reuse, R180, R12 ;  /* 0x000000b4c00c723c */ /* 0x042ff0000000180c */
[C---:B------:R-:W-:Y:S01]  /*6690*/  HMMA.16816.F32 R16, R192.reuse, R182, R16 ;  /* 0x000000b6c010723c */ /* 0x040fe20000001810 */
[----:B------:R-:W1:Y:S07]  /*66a0*/  LDSM.16.M88.4 R180, [R249] ;  /* 0x00000000f9b4783b */ /* 0x000e6e0000000200 */
        /* <DEDUP_REMOVED lines=24> */
[C---:B------:R-:W-:Y:S01]  /*6830*/  HMMA.16816.F32 R24, R200.reuse, R182, R24 ;  /* 0x000000b6c818723c */ /* 0x040fe20000001818 */
[----:B---3--:R1:W-:Y:S07]  /*6840*/  LDSM.16.M88.4 R180, [R132] ;  /* 0x0000000084b4783b */ /* 0x0083ee0000000200 */
[C---:B----4-:R-:W-:Y:S08]  /*6850*/  HMMA.16816.F32 R28, R200.reuse, R176, R28 ;  /* 0x000000b0c81c723c */ /* 0x050ff0000000181c */
[----:B------:R-:W-:Y:S01]  /*6860*/  HMMA.16816.F32 R32, R200, R178, R32 ;  /* 0x000000b2c820723c */ /* 0x000fe20000001820 */
[----:B--2---:R2:W-:Y:S04]  /*6870*/  LDSM.16.M88.4 R176, [R3] ;  /* 0x0000000003b0783b */ /* 0x0045e80000000200 */
[----:B-1----:R-:W3:Y:S04]  /*6880*/  LDL R132, [R1+0x1c] ;  /* 0x00001c0001847983 */ /* 0x002ee80000100800 */
[----:B--2---:R-:W2:Y:S04]  /*6890*/  LDL R3, [R1+0x18] ;  /* 0x0000180001037983 */ /* 0x004ea80000100800 */
[----:B------:R-:W1:Y:S02]  /*68a0*/  LDSM.16.M88.4 R184, [R189] ;  /* 0x00000000bdb8783b */ /* 0x000e640000000200 */
[C---:B-1----:R-:W-:Y:S08]  /*68b0*/  HMMA.16816.F32 R4, R204.reuse, R184, R4 ;  /* 0x000000b8cc04723c */ /* 0x042ff00000001804 */
[C---:B------:R-:W-:Y:S01]  /*68c0*/  HMMA.16816.F32 R8, R204.reuse, R186, R8 ;  /* 0x000000bacc08723c */ /* 0x040fe20000001808 */
[----:B------:R1:W4:Y:S07]  /*68d0*/  LDSM.16.M88.4 R184, [R2] ;  /* 0x0000000002b8783b */ /* 0x00032e0000000200 */
[C---:B------:R-:W-:Y:S08]  /*68e0*/  HMMA.16816.F32 R12, R204.reuse, R180, R12 ;  /* 0x000000b4cc0c723c */ /* 0x040ff0000000180c */
[C---:B------:R-:W-:Y:S01]  /*68f0*/  HMMA.16816.F32 R16, R204.reuse, R182, R16 ;  /* 0x000000b6cc10723c */ /* 0x040fe20000001810 */
[----:B------:R-:W4:Y:S07]  /*6900*/  LDSM.16.M88.4 R180, [R252+0x12100] ;  /* 0x01210000fcb4783b */ /* 0x000f2e0000000200 */
[C---:B------:R-:W-:Y:S01]  /*6910*/  HMMA.16816.F32 R20, R204.reuse, R176, R20 ;  /* 0x000000b0cc14723c */ /* 0x040fe20000001814 */
[----:B-1----:R-:W2:Y:S07]  /*6920*/  LDL R2, [R1+0x14] ;  /* 0x0000140001027983 */ /* 0x002eae0000100800 */
        /* <DEDUP_REMOVED lines=25> */
[----:B------:R-:W3:Y:S07]  /*6ac0*/  LDSM.16.M88.4 R180, [R134+0x14900] ;  /* 0x0149000086b4783b */ /* 0x000eee0000000200 */
[C---:B-1----:R-:W-:Y:S08]  /*6ad0*/  HMMA.16816.F32 R28, R212.reuse, R176, R28 ;  /* 0x000000b0d41c723c */ /* 0x042ff0000000181c */
[----:B------:R-:W-:Y:S01]  /*6ae0*/  HMMA.16816.F32 R32, R212, R178, R32 ;  /* 0x000000b2d420723c */ /* 0x000fe20000001820 */
[----:B------:R-:W1:Y:S07]  /*6af0*/  LDSM.16.M88.4 R176, [R134+0x15100] ;  /* 0x0151000086b0783b */ /* 0x000e6e0000000200 */
[C---:B----4-:R-:W-:Y:S08]  /*6b00*/  HMMA.16816.F32 R4, R216.reuse, R184, R4 ;  /* 0x000000b8d804723c */ /* 0x050ff00000001804 */
[C---:B------:R-:W-:Y:S01]  /*6b10*/  HMMA.16816.F32 R8, R216.reuse, R186, R8 ;  /* 0x000000bad808723c */ /* 0x040fe20000001808 */
[----:B------:R-:W4:Y:S07]  /*6b20*/  LDSM.16.M88.4 R184, [R134+0x15900] ;  /* 0x0159000086b8783b */ /* 0x000f2e0000000200 */
[C---:B---3--:R-:W-:Y:S08]  /*6b30*/  HMMA.16816.F32 R12, R216.reuse, R180, R12 ;  /* 0x000000b4d80c723c */ /* 0x048ff0000000180c */
[C---:B------:R-:W-:Y:S01]  /*6b40*/  HMMA.16816.F32 R16, R216.reuse, R182, R16 ;  /* 0x000000b6d810723c */ /* 0x040fe20000001810 */
[----:B------:R3:W2:Y:S07]  /*6b50*/  LDSM.16.M88.4 R180, [R188] ;  /* 0x00000000bcb4783b */ /* 0x0006ae0000000200 */
[C---:B-1----:R-:W-:Y:S08]  /*6b60*/  HMMA.16816.F32 R20, R216.reuse, R176, R20 ;  /* 0x000000b0d814723c */ /* 0x042ff00000001814 */
[C---:B------:R-:W-:Y:S01]  /*6b70*/  HMMA.16816.F32 R24, R216.reuse, R178, R24 ;  /* 0x000000b2d818723c */ /* 0x040fe20000001818 */
[----:B------:R1:W2:Y:S04]  /*6b80*/  LDSM.16.M88.4 R176, [R132] ;  /* 0x0000000084b0783b */ /* 0x0002a80000000200 */
[----:B---3--:R-:W3:Y:S03]  /*6b90*/  LDL R188, [R1+0x10] ;  /* 0x0000100001bc7983 */ /* 0x008ee60000100800 */
[C---:B----4-:R-:W-:Y:S08]  /*6ba0*/  HMMA.16816.F32 R28, R216.reuse, R184, R28 ;  /* 0x000000b8d81c723c */ /* 0x050ff0000000181c */
[----:B------:R-:W-:Y:S01]  /*6bb0*/  HMMA.16816.F32 R32, R216, R186, R32 ;  /* 0x000000bad820723c */ /* 0x000fe20000001820 */
[----:B--2---:R2:W4:Y:S04]  /*6bc0*/  LDSM.16.M88.4 R184, [R3] ;  /* 0x0000000003b8783b */ /* 0x0045280000000200 */
[----:B-1----:R-:W3:Y:S03]  /*6bd0*/  LDL R132, [R1+0xc] ;  /* 0x00000c0001847983 */ /* 0x002ee60000100800 */
[C---:B------:R-:W-:Y:S08]  /*6be0*/  HMMA.16816.F32 R4, R220.reuse, R180, R4 ;  /* 0x000000b4dc04723c */ /* 0x040ff00000001804 */
[C---:B------:R-:W-:Y:S08]  /*6bf0*/  HMMA.16816.F32 R8, R220.reuse, R182, R8 ;  /* 0x000000b6dc08723c */ /* 0x040ff00000001808 */
[C---:B------:R-:W-:Y:S01]  /*6c00*/  HMMA.16816.F32 R12, R220.reuse, R176, R12 ;  /* 0x000000b0dc0c723c */ /* 0x040fe2000000180c */
[----:B--2---:R-:W2:Y:S07]  /*6c10*/  LDL R3, [R1+0x8] ;  /* 0x0000080001037983 */ /* 0x004eae0000100800 */
[C---:B------:R-:W-:Y:S01]  /*6c20*/  HMMA.16816.F32 R16, R220.reuse, R178, R16 ;  /* 0x000000b2dc10723c */ /* 0x040fe20000001810 */
[----:B------:R-:W-:Y:S07]  /*6c30*/  LDSM.16.M88.4 R176, [R252+0x14100] ;  /* 0x01410000fcb0783b */ /* 0x000fee0000000200 */
[C---:B----4-:R-:W-:Y:S08]  /*6c40*/  HMMA.16816.F32 R20, R220.reuse, R184, R20 ;  /* 0x000000b8dc14723c */ /* 0x050ff00000001814 */
[C---:B------:R-:W-:Y:S01]  /*6c50*/  HMMA.16816.F32 R24, R220.reuse, R186, R24 ;  /* 0x000000badc18723c */ /* 0x040fe20000001818 */
[----:B------:R-:W-:Y:S04]  /*6c60*/  LDSM.16.M88.4 R184, [R252+0x14900] ;  /* 0x01490000fcb8783b */ /* 0x000fe80000000200 */
[----:B------:R1:W4:Y:S04]  /*6c70*/  LDSM.16.M88.4 R180, [R2] ;  /* 0x0000000002b4783b */ /* 0x0003280000000200 */
[----:B-1----:R-:W2:Y:S01]  /*6c80*/  LDL R2, [R1+0x4] ;  /* 0x0000040001027983 */ /* 0x002ea20000100800 */
[C---:B----4-:R-:W-:Y:S08]  /*6c90*/  HMMA.16816.F32 R28, R220.reuse, R180, R28 ;  /* 0x000000b4dc1c723c */ /* 0x050ff0000000181c */
[----:B------:R-:W-:Y:S01]  /*6ca0*/  HMMA.16816.F32 R32, R220, R182, R32 ;  /* 0x000000b6dc20723c */ /* 0x000fe20000001820 */
[----:B------:R-:W1:Y:S07]  /*6cb0*/  LDSM.16.M88.4 R180, [R252+0x15100] ;  /* 0x01510000fcb4783b */ /* 0x000e6e0000000200 */
[C---:B------:R-:W-:Y:S08]  /*6cc0*/  HMMA.16816.F32 R4, R224.reuse, R176, R4 ;  /* 0x000000b0e004723c */ /* 0x040ff00000001804 */
[C---:B------:R-:W-:Y:S01]  /*6cd0*/  HMMA.16816.F32 R8, R224.reuse, R178, R8 ;  /* 0x000000b2e008723c */ /* 0x040fe20000001808 */
        /* <DEDUP_REMOVED lines=21> */
[----:B------:R-:W3:Y:S07]  /*6e30*/  LDSM.16.M88.4 R184, [R134+0x17100] ;  /* 0x0171000086b8783b */ /* 0x000eee0000000200 */
[C---:B-1----:R-:W-:Y:S08]  /*6e40*/  HMMA.16816.F32 R4, R232.reuse, R180, R4 ;  /* 0x000000b4e804723c */ /* 0x042ff00000001804 */
[C---:B------:R-:W-:Y:S01]  /*6e50*/  HMMA.16816.F32 R8, R232.reuse, R182, R8 ;  /* 0x000000b6e808723c */ /* 0x040fe20000001808 */
[----:B------:R-:W1:Y:S07]  /*6e60*/  LDSM.16.M88.4 R180, [R134+0x17900] ;  /* 0x0179000086b4783b */ /* 0x000e6e0000000200 */
[C---:B----4-:R-:W-:Y:S08]  /*6e70*/  HMMA.16816.F32 R12, R232.reuse, R176, R12 ;  /* 0x000000b0e80c723c */ /* 0x050ff0000000180c */
[C---:B------:R-:W-:Y:S01]  /*6e80*/  HMMA.16816.F32 R16, R232.reuse, R178, R16 ;  /* 0x000000b2e810723c */ /* 0x040fe20000001810 */
[----:B---3--:R-:W3:Y:S07]  /*6e90*/  LDSM.16.M88.4 R176, [R188] ;  /* 0x00000000bcb0783b */ /* 0x008eee0000000200 */
[C---:B------:R-:W-:Y:S08]  /*6ea0*/  HMMA.16816.F32 R20, R232.reuse, R184, R20 ;  /* 0x000000b8e814723c */ /* 0x040ff00000001814 */
[C---:B------:R-:W-:Y:S01]  /*6eb0*/  HMMA.16816.F32 R24, R232.reuse, R186, R24 ;  /* 0x000000bae818723c */ /* 0x040fe20000001818 */
[----:B------:R-:W4:Y:S07]  /*6ec0*/  LDSM.16.M88.4 R184, [R132] ;  /* 0x0000000084b8783b */ /* 0x000f2e0000000200 */
[C---:B-1----:R-:W-:Y:S08]  /*6ed0*/  HMMA.16816.F32 R28, R232.reuse, R180, R28 ;  /* 0x000000b4e81c723c */ /* 0x042ff0000000181c */
[----:B------:R-:W-:Y:S01]  /*6ee0*/  HMMA.16816.F32 R32, R232, R182, R32 ;  /* 0x000000b6e820723c */ /* 0x000fe20000001820 */
[----:B--2---:R-:W1:Y:S07]  /*6ef0*/  LDSM.16.M88.4 R180, [R3] ;  /* 0x0000000003b4783b */ /* 0x004e6e0000000200 */
[C---:B---3--:R-:W-:Y:S08]  /*6f00*/  HMMA.16816.F32 R4, R236.reuse, R176, R4 ;  /* 0x000000b0ec04723c */ /* 0x048ff00000001804 */
[C---:B------:R-:W-:Y:S08]  /*6f10*/  HMMA.16816.F32 R8, R236.reuse, R178, R8 ;  /* 0x000000b2ec08723c */ /* 0x040ff00000001808 */
[C---:B----4-:R-:W-:Y:S08]  /*6f20*/  HMMA.16816.F32 R12, R236.reuse, R184, R12 ;  /* 0x000000b8ec0c723c */ /* 0x050ff0000000180c */
[C---:B------:R-:W-:Y:S01]  /*6f30*/  HMMA.16816.F32 R16, R236.reuse, R186, R16 ;  /* 0x000000baec10723c */ /* 0x040fe20000001810 */
[----:B------:R-:W-:Y:S07]  /*6f40*/  LDSM.16.M88.4 R184, [R252+0x16100] ;  /* 0x01610000fcb8783b */ /* 0x000fee0000000200 */
[C---:B-1----:R-:W-:Y:S08]  /*6f50*/  HMMA.16816.F32 R20, R236.reuse, R180, R20 ;  /* 0x000000b4ec14723c */ /* 0x042ff00000001814 */
[C---:B------:R-:W-:Y:S01]  /*6f60*/  HMMA.16816.F32 R24, R236.reuse, R182, R24 ;  /* 0x000000b6ec18723c */ /* 0x040fe20000001818 */
[----:B------:R-:W-:Y:S04]  /*6f70*/  LDSM.16.M88.4 R180, [R252+0x16900] ;  /* 0x01690000fcb4783b */ /* 0x000fe80000000200 */
[----:B------:R-:W1:Y:S03]  /*6f80*/  LDSM.16.M88.4 R176, [R2] ;  /* 0x0000000002b0783b */ /* 0x000e660000000200 */
        /* <DEDUP_REMOVED lines=26> */
[----:B-----5:R-:W-:-:S07]  /*7130*/  @P0 BRA `(.L_x_1795) ;  /* 0xffffe9d000000947 */ /* 0x020fce000383ffff */
.L_x_1794:
[----:B-1----:R-:W2:Y:S01]  /*7140*/  LDL.LU R176, [R1+0x4c] ;  /* 0x00004c0001b07983 */ /* 0x002ea20000300800 */
[----:B------:R-:W-:Y:S02]  /*7150*/  FMNMX.FTZ R2, R4, R0, !PT ;  /* 0x0000000004027209 */ /* 0x000fe40007810000 */
[----:B------:R-:W-:Y:S01]  /*7160*/  ISETP.LT.AND P0, PT, RZ, UR6, PT ;  /* 0x00000006ff007c0c */ /* 0x000fe2000bf01270 */
[----:B------:R-:W0:Y:S01]  /*7170*/  LDGDEPBAR ;  /* 0x00000000000079af */ /* 0x000e220000000000 */
[----:B------:R-:W-:Y:S01]  /*7180*/  FMNMX.FTZ R2, R5, R2, !PT ;  /* 0x0000000205027209 */ /* 0x000fe20007810000 */
[----:B------:R-:W-:Y:S03]  /*7190*/  UIADD3 UR6, UR6, -0x1, URZ ;  /* 0xffffffff06067890 */ /* 0x000fe6000fffe03f */
        /* <DEDUP_REMOVED lines=44> */
[C---:B------:R-:W-:Y:S01]  /*7460*/  FMUL.FTZ R16, R3.reuse, R152 ;  /* 0x0000009803107220 */ /* 0x040fe20000410000 */
[----:B------:R-:W-:Y:S01]  /*7470*/  MOV R152, R28 ;  /* 0x0000001c00987202 */ /* 0x000fe20000000f00 */
        /* <DEDUP_REMOVED lines=98> */
[--C-:B------:R-:W-:Y:S01]  /*7aa0*/  FFMA.FTZ R26, R26, c[0x0][0x2d0], -R4.reuse ;  /* 0x0000b4001a1a7a23 */ /* 0x100fe20000010804 */
[----:B------:R-:W-:Y:S01]  /*7ab0*/  MOV R18, R25 ;  /* 0x0000001900127202 */ /* 0x000fe20000000f00 */
[--C-:B------:R-:W-:Y:S02]  /*7ac0*/  FFMA.FTZ R27, R27, c[0x0][0x2d0], -R4.reuse ;  /* 0x0000b4001b1b7a23 */ /* 0x100fe40000010804 */
[--C-:B------:R-:W-:Y:S01]  /*7ad0*/  FFMA.FTZ R30, R30, c[0x0][0x2d0], -R4.reuse ;  /* 0x0000b4001e1e7a23 */ /* 0x100fe20000010804 */
[----:B------:R-:W1:Y:S01]  /*7ae0*/  MUFU.EX2 R7, R7 ;  /* 0x0000000700077308 */ /* 0x000e620000000800 */
[--C-:B------:R-:W-:Y:S02]  /*7af0*/  FFMA.FTZ R31, R31, c[0x0][0x2d0], -R4.reuse ;  /* 0x0000b4001f1f7a23 */ /* 0x100fe40000010804 */
[--C-:B------:R-:W-:Y:S01]  /*7b00*/  FFMA.FTZ R179, R10, c[0x0][0x2d0], -R4.reuse ;  /* 0x0000b4000ab37a23 */ /* 0x100fe20000010804 */
[----:B------:R-:W-:Y:S01]  /*7b10*/  MOV R10, R33 ;  /* 0x00000021000a7202 */ /* 0x000fe20000000f00 */
[--C-:B------:R-:W-:Y:S01]  /*7b20*/  FFMA.FTZ R184, R19, c[0x0][0x2d0], -R4.reuse ;  /* 0x0000b40013b87a23 */ /* 0x100fe20000010804 */
[----:B------:R-:W-:Y:S01]  /*7b30*/  MOV R19, R32 ;  /* 0x0000002000137202 */ /* 0x000fe20000000f00 */
[----:B------:R-:W-:Y:S01]  /*7b40*/  FFMA.FTZ R191, R22, c[0x0][0x2d0], -R4 ;  /* 0x0000b40016bf7a23 */ /* 0x000fe20000010804 */
[----:B------:R-:W-:Y:S01]  /*7b50*/  MOV R22, R29 ;  /* 0x0000001d00167202 */ /* 0x000fe20000000f00 */
[C---:B------:R-:W-:Y:S01]  /*7b60*/  FMUL.FTZ R32, R3.reuse, R136 ;  /* 0x0000008803207220 */ /* 0x040fe20000410000 */
[----:B------:R-:W-:Y:S01]  /*7b70*/  MOV R157, R19 ;  /* 0x00000013009d7202 */ /* 0x000fe20000000f00 */
[C---:B------:R-:W-:Y:S01]  /*7b80*/  FMUL.FTZ R33, R3.reuse, R137 ;  /* 0x0000008903217220 */ /* 0x040fe20000410000 */
[----:B------:R-:W2:Y:S01]  /*7b90*/  MUFU.EX2 R179, R179 ;  /* 0x000000b300b37308 */ /* 0x000ea20000000800 */
[C---:B------:R-:W-:Y:S01]  /*7ba0*/  FMUL.FTZ R21, R3.reuse, R149 ;  /* 0x0000009503157220 */ /* 0x040fe20000410000 */
[----:B------:R-:W-:Y:S01]  /*7bb0*/  MOV R149, R11 ;  /* 0x0000000b00957202 */ /* 0x000fe20000000f00 */
[C---:B---3--:R-:W-:Y:S01]  /*7bc0*/  FFMA.FTZ R4, R0.reuse, R12, R6 ;  /* 0x0000000c00047223 */ /* 0x048fe20000010006 */
[----:B------:R-:W-:Y:S01]  /*7bd0*/  MOV R161, R30 ;  /* 0x0000001e00a17202 */ /* 0x000fe20000000f00 */
[C---:B------:R-:W-:Y:S01]  /*7be0*/  FMUL.FTZ R34, R0.reuse, R138 ;  /* 0x0000008a00227220 */ /* 0x040fe20000410000 */
[----:B------:R-:W-:Y:S01]  /*7bf0*/  MOV R160, R31 ;  /* 0x0000001f00a07202 */ /* 0x000fe20000000f00 */
[C---:B------:R-:W-:Y:S02]  /*7c00*/  FMUL.FTZ R19, R0.reuse, R155 ;  /* 0x0000009b00137220 */ /* 0x040fe40000410000 */
[----:B------:R-:W-:Y:S01]  /*7c10*/  FMUL.FTZ R12, R3, R156 ;  /* 0x0000009c030c7220 */ /* 0x000fe20000410000 */
[----:B------:R-:W3:Y:S01]  /*7c20*/  MUFU.EX2 R155, R180 ;  /* 0x000000b4009b7308 */ /* 0x000ee20000000800 */
[----:B------:R-:W-:Y:S01]  /*7c30*/  MOV R156, R10 ;  /* 0x0000000a009c7202 */ /* 0x000fe20000000f00 */
[C---:B-1----:R-:W-:Y:S01]  /*7c40*/  FADD.FTZ R133, R7.reuse, R4 ;  /* 0x0000000407857221 */ /* 0x042fe20000010000 */
[----:B------:R-:W-:Y:S01]  /*7c50*/  F2FP.PACK_AB R177, R7, R6 ;  /* 0x0000000607b1723e */ /* 0x000fe200000000ff */
[----:B------:R-:W-:Y:S01]  /*7c60*/  FMUL.FTZ R4, R3, R164 ;  /* 0x000000a403047220 */ /* 0x000fe20000410000 */
[----:B------:R-:W-:Y:S01]  /*7c70*/  MOV R164, R35 ;  /* 0x0000002300a47202 */ /* 0x000fe20000000f00 */
[C---:B------:R-:W-:Y:S02]  /*7c80*/  FMUL.FTZ R35, R0.reuse, R139 ;  /* 0x0000008b00237220 */ /* 0x040fe40000410000 */
[----:B------:R-:W1:Y:S01]  /*7c90*/  LDSM.16.MT88.4 R136, [R135+0x100] ;  /* 0x000100008788783b */ /* 0x000e620000004200 */
[C---:B------:R-:W-:Y:S01]  /*7ca0*/  FMUL.FTZ R6, R0.reuse, R166 ;  /* 0x000000a600067220 */ /* 0x040fe20000410000 */
[----:B------:R-:W-:Y:S01]  /*7cb0*/  MOV R166, R22 ;  /* 0x0000001600a67202 */ /* 0x000fe20000000f00 */
[C---:B------:R-:W-:Y:S01]  /*7cc0*/  FMUL.FTZ R7, R0.reuse, R167 ;  /* 0x000000a700077220 */ /* 0x040fe20000410000 */
[----:B------:R-:W-:Y:S01]  /*7cd0*/  MOV R167, R27 ;  /* 0x0000001b00a77202 */ /* 0x000fe20000000f00 */
[C---:B------:R-:W-:Y:S01]  /*7ce0*/  FMUL.FTZ R10, R0.reuse, R162 ;  /* 0x000000a2000a7220 */ /* 0x040fe20000410000 */
[----:B------:R-:W-:Y:S01]  /*7cf0*/  MOV R162, R26 ;  /* 0x0000001a00a27202 */ /* 0x000fe20000000f00 */
[----:B--2---:R-:W-:Y:S01]  /*7d00*/  FADD.FTZ R153, R179, R133 ;  /* 0x00000085b3997221 */ /* 0x004fe20000010000 */
[----:B------:R-:W-:Y:S01]  /*7d10*/  MUFU.EX2 R149, R149 ;  /* 0x0000009500957308 */ /* 0x000fe20000000800 */
[C---:B------:R-:W-:Y:S01]  /*7d20*/  FMUL.FTZ R11, R0.reuse, R163 ;  /* 0x000000a3000b7220 */ /* 0x040fe20000410000 */
[----:B------:R-:W-:Y:S01]  /*7d30*/  MOV R163, R14 ;  /* 0x0000000e00a37202 */ /* 0x000fe20000000f00 */
[C---:B------:R-:W-:Y:S01]  /*7d40*/  FMUL.FTZ R14, R0.reuse, R158 ;  /* 0x0000009e000e7220 */ /* 0x040fe20000410000 */
[----:B------:R-:W-:Y:S01]  /*7d50*/  MOV R158, R15 ;  /* 0x0000000f009e7202 */ /* 0x000fe20000000f00 */
[C---:B------:R-:W-:Y:S02]  /*7d60*/  FMUL.FTZ R15, R0.reuse, R159 ;  /* 0x0000009f000f7220 */ /* 0x040fe40000410000 */
[----:B------:R-:W-:Y:S01]  /*7d70*/  FMUL.FTZ R20, R3, R148 ;  /* 0x0000009403147220 */ /* 0x000fe20000410000 */
[----:B---3--:R-:W-:Y:S01]  /*7d80*/  F2FP.PACK_AB R179, R155, R179 ;  /* 0x000000b39bb3723e */ /* 0x008fe200000000ff */
        /* <DEDUP_REMOVED lines=13> */
[----:B------:R-:W-:Y:S02]  /*7e60*/  FMUL.FTZ R25, R3, R145 ;  /* 0x0000009103197220 */ /* 0x000fe40000410000 */
[----:B------:R-:W-:Y:S01]  /*7e70*/  MUFU.EX2 R145, R186 ;  /* 0x000000ba00917308 */ /* 0x000fe20000000800 */
[C---:B------:R-:W-:Y:S01]  /*7e80*/  FMUL.FTZ R38, R0.reuse, R38 ;  /* 0x0000002600267220 */ /* 0x040fe20000410000 */
[C---:B-1----:R-:W-:Y:S05]  /*7e90*/  HMMA.16816.F32 R4, R176.reuse, R136, R4 ;  /* 0x00000088b004723c */ /* 0x042fea0000001804 */
        /* <DEDUP_REMOVED lines=26> */
[----:B------:R-:W-:Y:S01]  /*8040*/  MUFU.EX2 R181, R161 ;  /* 0x000000a100b57308 */ /* 0x000fe20000000800 */
[C---:B------:R-:W-:Y:S02]  /*8050*/  FMUL.FTZ R78, R0.reuse, R78 ;  /* 0x0000004e004e7220 */ /* 0x040fe40000410000 */
[C---:B------:R-:W-:Y:S02]  /*8060*/  FMUL.FTZ R79, R0.reuse, R79 ;  /* 0x0000004f004f7220 */ /* 0x040fe40000410000 */
[C---:B------:R-:W-:Y:S01]  /*8070*/  FMUL.FTZ R82, R0.reuse, R82 ;  /* 0x0000005200527220 */ /* 0x040fe20000410000 */
[C---:B------:R-:W-:Y:S01]  /*8080*/  HMMA.16816.F32 R16, R176.reuse, R138, R16 ;  /* 0x0000008ab010723c */ /* 0x040fe20000001810 */
[----:B------:R-:W1:Y:S03]  /*8090*/  LDSM.16.MT88.4 R136, [R251+0x100] ;  /* 0x00010000fb88783b */ /* 0x000e660000004200 */
[----:B------:R-:W-:Y:S01]  /*80a0*/  MUFU.EX2 R185, R183 ;  /* 0x000000b700b97308 */ /* 0x000fe20000000800 */
[C---:B------:R-:W-:Y:S02]  /*80b0*/  FMUL.FTZ R83, R0.reuse, R83 ;  /* 0x0000005300537220 */ /* 0x040fe40000410000 */
[C---:B------:R-:W-:Y:S02]  /*80c0*/  FMUL.FTZ R86, R0.reuse, R86 ;  /* 0x0000005600567220 */ /* 0x040fe40000410000 */
[C---:B------:R-:W-:Y:S03]  /*80d0*/  FMUL.FTZ R87, R0.reuse, R87 ;  /* 0x0000005700577220 */ /* 0x040fe60000410000 */
        /* <DEDUP_REMOVED lines=25> */
[----:B------:R-:W2:Y:S01]  /*8270*/  MUFU.EX2 R133, R188 ;  /* 0x000000bc00857308 */ /* 0x000ea20000000800 */
[C---:B------:R-:W-:Y:S02]  /*8280*/  FMUL.FTZ R126, R0.reuse, R126 ;  /* 0x0000007e007e7220 */ /* 0x040fe40000410000 */
[C---:B------:R-:W-:Y:S02]  /*8290*/  FMUL.FTZ R127, R0.reuse, R127 ;  /* 0x0000007f007f7220 */ /* 0x040fe40000410000 */
[C---:B------:R-:W-:Y:S03]  /*82a0*/  FMUL.FTZ R130, R0.reuse, R130 ;  /* 0x0000008200827220 */ /* 0x040fe60000410000 */
[----:B------:R-:W-:Y:S02]  /*82b0*/  FMUL.FTZ R131, R0, R131 ;  /* 0x0000008300837220 */ /* 0x000fe40000410000 */
[----:B------:R-:W3:Y:S01]  /*82c0*/  MUFU.EX2 R184, R184 ;  /* 0x000000b800b87308 */ /* 0x000ee20000000800 */
[----:B--2---:R-:W-:Y:S04]  /*82d0*/  FADD.FTZ R0, R133, R189 ;  /* 0x000000bd85007221 */ /* 0x004fe80000010000 */
[----:B------:R-:W-:Y:S04]  /*82e0*/  FADD.FTZ R0, R3, R0 ;  /* 0x0000000003007221 */ /* 0x000fe80000010000 */
[----:B------:R-:W-:Y:S04]  /*82f0*/  FADD.FTZ R0, R145, R0 ;  /* 0x0000000091007221 */ /* 0x000fe80000010000 */
        /* <DEDUP_REMOVED lines=45> */
[----:B---3--:R-:W-:Y:S02]  /*85d0*/  F2FP.PACK_AB R139, R184, R185 ;  /* 0x000000b9b88b723e */ /* 0x008fe400000000ff */
[----:B------:R-:W-:Y:S05]  /*85e0*/  F2FP.PACK_AB R177, R180, R181 ;  /* 0x000000b5b4b1723e */ /* 0x000fea00000000ff */
[C---:B------:R-:W-:Y:S02]  /*85f0*/  HMMA.16816.F32 R4, R136.reuse, R140, R4 ;  /* 0x0000008c8804723c */ /* 0x040fe40000001804 */
[----:B------:R-:W3:Y:S06]  /*8600*/  MUFU.EX2 R133, R158 ;  /* 0x0000009e00857308 */ /* 0x000eec0000000800 */
[C---:B------:R-:W-:Y:S01]  /*8610*/  HMMA.16816.F32 R8, R136.reuse, R142, R8 ;  /* 0x0000008e8808723c */ /* 0x040fe20000001808 */
[----:B------:R-:W4:Y:S03]  /*8620*/  LDSM.16.MT88.4 R140, [R251+0x900] ;  /* 0x00090000fb8c783b */ /* 0x000f260000004200 */
[----:B------:R-:W-:Y:S05]  /*8630*/  MUFU.EX2 R178, R156 ;  /* 0x0000009c00b27308 */ /* 0x000fea0000000800 */
[----:B--2---:R-:W-:Y:S03]  /*8640*/  LDSM.16.MT88.4 R160, [R135+0x1900] ;  /* 0x0019000087a0783b */ /* 0x004fe60000004200 */
[----:B---3--:R-:W-:Y:S01]  /*8650*/  FADD.FTZ R0, R133, R0 ;  /* 0x0000000085007221 */ /* 0x008fe20000010000 */
[C---:B-1----:R-:W-:Y:S03]  /*8660*/  HMMA.16816.F32 R12, R136.reuse, R144, R12 ;  /* 0x00000090880c723c */ /* 0x042fe6000000180c */
[----:B------:R-:W-:Y:S04]  /*8670*/  FADD.FTZ R0, R3, R0 ;  /* 0x0000000003007221 */ /* 0x000fe80000010000 */
[----:B------:R-:W-:Y:S01]  /*8680*/  FADD.FTZ R0, R149, R0 ;  /* 0x0000000095007221 */ /* 0x000fe20000010000 */
[C---:B------:R-:W-:Y:S01]  /*8690*/  HMMA.16816.F32 R16, R136.reuse, R146, R16 ;  /* 0x000000928810723c */ /* 0x040fe20000001810 */
[----:B------:R-:W1:Y:S03]  /*86a0*/  LDSM.16.MT88.4 R144, [R250+0x900] ;  /* 0x00090000fa90783b */ /* 0x000e660000004200 */
[----:B------:R-:W-:Y:S04]  /*86b0*/  FADD.FTZ R0, R148, R0 ;  /* 0x0000000094007221 */ /* 0x000fe80000010000 */
[----:B------:R-:W-:Y:S01]  /*86c0*/  FADD.FTZ R0, R152, R0 ;  /* 0x0000000098007221 */ /* 0x000fe20000010000 */
[C---:B----4-:R-:W-:Y:S03]  /*86d0*/  HMMA.16816.F32 R20, R136.reuse, R140, R20 ;  /* 0x0000008c8814723c */ /* 0x050fe60000001814 */
[C---:B------:R-:W-:Y:S01]  /*86e0*/  FADD.FTZ R0, R176.reuse, R0 ;  /* 0x00000000b0007221 */ /* 0x040fe20000010000 */
[----:B------:R-:W-:Y:S04]  /*86f0*/  F2FP.PACK_AB R176, R176, R152 ;  /* 0x00000098b0b0723e */ /* 0x000fe800000000ff */
        /* <DEDUP_REMOVED lines=45> */
[----:B------:R-:W4:Y:S01]  /*89d0*/  MUFU.EX2 R133, R157 ;  /* 0x0000009d00857308 */ /* 0x000f220000000800 */
[----:B------:R-:W-:Y:S07]  /*89e0*/  F2FP.PACK_AB R139, R182, R183 ;  /* 0x000000b7b68b723e */ /* 0x000fee00000000ff */
[C---:B--2---:R-:W-:Y:S08]  /*89f0*/  HMMA.16816.F32 R4, R136.reuse, R140, R4 ;  /* 0x0000008c8804723c */ /* 0x044ff00000001804 */
[C---:B------:R-:W-:Y:S01]  /*8a00*/  HMMA.16816.F32 R8, R136.reuse, R142, R8 ;  /* 0x0000008e8808723c */ /* 0x040fe20000001808 */
[----:B------:R-:W2:Y:S03]  /*8a10*/  LDSM.16.MT88.4 R140, [R250+0x1100] ;  /* 0x00110000fa8c783b */ /* 0x000ea60000004200 */
[----:B----4-:R-:W-:Y:S04]  /*8a20*/  FADD.FTZ R3, R133, R0 ;  /* 0x0000000085037221 */ /* 0x010fe80000010000 */
[C---:B-1----:R-:W-:Y:S04]  /*8a30*/  HMMA.16816.F32 R12, R136.reuse, R144, R12 ;  /* 0x00000090880c723c */ /* 0x042fe8000000180c */
[C---:B------:R-:W-:Y:S01]  /*8a40*/  FADD.FTZ R3, R178.reuse, R3 ;  /* 0x00000003b2037221 */ /* 0x040fe20000010000 */
[----:B------:R-:W-:Y:S01]  /*8a50*/  F2FP.PACK_AB R178, R178, R133 ;  /* 0x00000085b2b2723e */ /* 0x000fe200000000ff */
[----:B------:R-:W-:Y:S01]  /*8a60*/  FADD.FTZ R0, R155, R153 ;  /* 0x000000999b007221 */ /* 0x000fe20000010000 */
[----:B------:R-:W1:Y:S01]  /*8a70*/  MUFU.EX2 R133, R165 ;  /* 0x000000a500857308 */ /* 0x000e620000000800 */
[C---:B------:R-:W-:Y:S01]  /*8a80*/  HMMA.16816.F32 R16, R136.reuse, R146, R16 ;  /* 0x000000928810723c */ /* 0x040fe20000001810 */
[----:B------:R-:W4:Y:S03]  /*8a90*/  LDSM.16.MT88.4 R144, [R135+0x3100] ;  /* 0x003100008790783b */ /* 0x000f260000004200 */
[----:B------:R-:W-:Y:S04]  /*8aa0*/  FADD.FTZ R0, R154, R0 ;  /* 0x000000009a007221 */ /* 0x000fe80000010000 */
[C---:B---3--:R-:W-:Y:S01]  /*8ab0*/  HMMA.16816.F32 R20, R136.reuse, R148, R20 ;  /* 0x000000948814723c */ /* 0x048fe20000001814 */
[----:B------:R-:W-:Y:S03]  /*8ac0*/  LDSM.16.MT88.4 R152, [R248+0x1900] ;  /* 0x00190000f898783b */ /* 0x000fe60000004200 */
[----:B------:R-:W-:Y:S04]  /*8ad0*/  FADD.FTZ R0, R186, R0 ;  /* 0x00000000ba007221 */ /* 0x000fe80000010000 */
[C---:B------:R-:W-:Y:S01]  /*8ae0*/  HMMA.16816.F32 R24, R136.reuse, R150, R24 ;  /* 0x000000968818723c */ /* 0x040fe20000001818 */
[----:B------:R-:W3:Y:S03]  /*8af0*/  LDSM.16.MT88.4 R148, [R248+0x3100] ;  /* 0x00310000f894783b */ /* 0x000ee60000004200 */
[----:B------:R-:W-:Y:S04]  /*8b00*/  FADD.FTZ R0, R185, R0 ;  /* 0x00000000b9007221 */ /* 0x000fe80000010000 */
[C---:B--2---:R-:W-:Y:S01]  /*8b10*/  HMMA.16816.F32 R28, R136.reuse, R140, R28 ;  /* 0x0000008c881c723c */ /* 0x044fe2000000181c */
[----:B------:R2:W-:Y:S03]  /*8b20*/  STL [R1+0x4c], R3 ;  /* 0x00004c0301007387 */ /* 0x0005e60000100800 */
[----:B------:R-:W-:Y:S04]  /*8b30*/  FADD.FTZ R0, R184, R0 ;  /* 0x00000000b8007221 */ /* 0x000fe80000010000 */
[C---:B------:R-:W-:Y:S01]  /*8b40*/  HMMA.16816.F32 R32, R136.reuse, R142, R32 ;  /* 0x0000008e8820723c */ /* 0x040fe20000001820 */
[----:B------:R-:W5:Y:S03]  /*8b50*/  LDSM.16.MT88.4 R140, [R251+0x3100] ;  /* 0x00310000fb8c783b */ /* 0x000f660000004200 */
[----:B------:R-:W-:Y:S04]  /*8b60*/  FADD.FTZ R0, R191, R0 ;  /* 0x00000000bf007221 */ /* 0x000fe80000010000 */
[----:B------:R-:W-:Y:S01]  /*8b70*/  FADD.FTZ R0, R190, R0 ;  /* 0x00000000be007221 */ /* 0x000fe20000010000 */
[C---:B----4-:R-:W-:Y:S03]  /*8b80*/  HMMA.16816.F32 R36, R136.reuse, R144, R36 ;  /* 0x000000908824723c */ /* 0x050fe60000001824 */
[----:B------:R-:W-:Y:S04]  /*8b90*/  FADD.FTZ R0, R183, R0 ;  /* 0x00000000b7007221 */ /* 0x000fe80000010000 */
[----:B------:R-:W-:Y:S01]  /*8ba0*/  FADD.FTZ R0, R182, R0 ;  /* 0x00000000b6007221 */ /* 0x000fe20000010000 */
[C---:B------:R-:W-:Y:S01]  /*8bb0*/  HMMA.16816.F32 R40, R136.reuse, R146, R40 ;  /* 0x000000928828723c */ /* 0x040fe20000001828 */
[----:B------:R-:W4:Y:S01]  /*8bc0*/  LDSM.16.MT88.4 R144, [R250+0x3100] ;  /* 0x00310000fa90783b */ /* 0x000f220000004200 */
[----:B--2---:R-:W2:Y:S02]  /*8bd0*/  MUFU.EX2 R3, R164 ;  /* 0x000000a400037308 */ /* 0x004ea40000000800 */
[----:B------:R-:W-:Y:S04]  /*8be0*/  FADD.FTZ R0, R181, R0 ;  /* 0x00000000b5007221 */ /* 0x000fe80000010000 */
[C---:B---3--:R-:W-:Y:S04]  /*8bf0*/  HMMA.16816.F32 R44, R136.reuse, R148, R44 ;  /* 0x00000094882c723c */ /* 0x048fe8000000182c */
[----:B------:R-:W-:Y:S04]  /*8c00*/  FADD.FTZ R0, R180, R0 ;  /* 0x00000000b4007221 */ /* 0x000fe80000010000 */
[C---:B------:R-:W-:Y:S01]  /*8c10*/  HMMA.16816.F32 R48, R136.reuse, R150, R48 ;  /* 0x000000968830723c */ /* 0x040fe20000001830 */
[----:B------:R-:W3:Y:S03]  /*8c20*/  LDSM.16.MT88.4 R148, [R135+0x5100] ;  /* 0x005100008794783b */ /* 0x000ee60000004200 */
[----:B-1----:R-:W-:Y:S04]  /*8c30*/  FADD.FTZ R0, R133, R0 ;  /* 0x0000000085007221 */ /* 0x002fe80000010000 */
[C---:B-----5:R-:W-:Y:S04]  /*8c40*/  HMMA.16816.F32 R52, R136.reuse, R140, R52 ;  /* 0x0000008c8834723c */ /* 0x060fe80000001834 */
[C---:B--2---:R-:W-:Y:S01]  /*8c50*/  FADD.FTZ R0, R3.reuse, R0 ;  /* 0x0000000003007221 */ /* 0x044fe20000010000 */
[----:B------:R-:W-:Y:S02]  /*8c60*/  F2FP.PACK_AB R179, R3, R133 ;  /* 0x0000008503b3723e */ /* 0x000fe400000000ff */
[----:B------:R-:W-:Y:S01]  /*8c70*/  MOV R133, R2 ;  /* 0x0000000200857202 */ /* 0x000fe20000000f00 */
[C---:B------:R-:W-:Y:S01]  /*8c80*/  HMMA.16816.F32 R56, R136.reuse, R142, R56 ;  /* 0x0000008e8838723c */ /* 0x040fe20000001838 */
[----:B------:R-:W1:Y:S07]  /*8c90*/  LDSM.16.MT88.4 R140, [R248+0x5100] ;  /* 0x00510000f88c783b */ /* 0x000e6e0000004200 */
[C---:B----4-:R-:W-:Y:S01]  /*8ca0*/  HMMA.16816.F32 R60, R136.reuse, R144, R60 ;  /* 0x00000090883c723c */ /* 0x050fe2000000183c */
[----:B------:R2:W-:Y:S07]  /*8cb0*/  STL [R1+0x74], R0 ;  /* 0x0000740001007387 */ /* 0x0005ee0000100800 */
[C---:B------:R-:W-:Y:S01]  /*8cc0*/  HMMA.16816.F32 R64, R136.reuse, R146, R64 ;  /* 0x000000928840723c */ /* 0x040fe20000001840 */
[----:B------:R-:W4:Y:S07]  /*8cd0*/  LDSM.16.MT88.4 R144, [R251+0x5100] ;  /* 0x00510000fb90783b */ /* 0x000f2e0000004200 */
[C---:B---3--:R-:W-:Y:S08]  /*8ce0*/  HMMA.16816.F32 R68, R136.reuse, R148, R68 ;  /* 0x000000948844723c */ /* 0x048ff00000001844 */
[C---:B------:R-:W-:Y:S01]  /*8cf0*/  HMMA.16816.F32 R72, R136.reuse, R150, R72 ;  /* 0x000000968848723c */ /* 0x040fe20000001848 */
[----:B------:R-:W3:Y:S03]  /*8d00*/  LDSM.16.MT88.4 R148, [R250+0x5100] ;  /* 0x00510000fa94783b */ /* 0x000ee60000004200 */
[----:B--2---:R-:W-:Y:S04]  /*8d10*/  MOV R0, R132 ;  /* 0x0000008400007202 */ /* 0x004fe80000000f00 */
[C---:B-1----:R-:W-:Y:S08]  /*8d20*/  HMMA.16816.F32 R76, R136.reuse, R140, R76 ;  /* 0x0000008c884c723c */ /* 0x042ff0000000184c */
[C---:B------:R-:W-:Y:S01]  /*8d30*/  HMMA.16816.F32 R80, R136.reuse, R142, R80 ;  /* 0x0000008e8850723c */ /* 0x040fe20000001850 */
[----:B------:R-:W1:Y:S07]  /*8d40*/  LDSM.16.MT88.4 R140, [R135+0x7100] ;  /* 0x00710000878c783b */ /* 0x000e6e0000004200 */
[C---:B----4-:R-:W-:Y:S08]  /*8d50*/  HMMA.16816.F32 R84, R136.reuse, R144, R84 ;  /* 0x000000908854723c */ /* 0x050ff00000001854 */
        /* <DEDUP_REMOVED lines=61> */
.L_x_1792:
        /* <DEDUP_REMOVED lines=157> */
.L_x_1790:
        /* <DEDUP_REMOVED lines=197> */
.L_x_1797:
        /* <DEDUP_REMOVED lines=157> */
.L_x_1799:
[----:B--234-:R-:W-:Y:S05]  /*b120*/  BSYNC B0 ;  /* 0x0000000000007941 */ /* 0x01cfea0003800000 */
.L_x_1798:
        /* <DEDUP_REMOVED lines=30> */
.L_x_1801:
[----:B------:R-:W-:Y:S05]  /*b310*/  BSYNC B0 ;  /* 0x0000000000007941 */ /* 0x000fea0003800000 */
.L_x_1800:
        /* <DEDUP_REMOVED lines=30> */
.L_x_1803:
[----:B------:R-:W-:Y:S05]  /*b500*/  BSYNC B0 ;  /* 0x0000000000007941 */ /* 0x000fea0003800000 */
.L_x_1802:
        /* <DEDUP_REMOVED lines=31> */
.L_x_1796:
        /* <DEDUP_REMOVED lines=31> */
.L_x_1804:
        /* <DEDUP_REMOVED lines=43> */
.L_x_1806:
[----:B------:R-:W-:Y:S05]  /*bba0*/  BSYNC B0 ;  /* 0x0000000000007941 */ /* 0x000fea0003800000 */
.L_x_1805:
        /* <DEDUP_REMOVED lines=77> */
.L_x_1808:
[----:B------:R-:W-:Y:S05]  /*c080*/  BSYNC B0 ;  /* 0x0000000000007941 */ /* 0x000fea0003800000 */
.L_x_1807:
        /* <DEDUP_REMOVED lines=27> */
.L_x_1810:
[----:B------:R-:W-:Y:S05]  /*c240*/  BSYNC B0 ;  /* 0x0000000000007941 */ /* 0x000fea0003800000 */
.L_x_1809:
        /* <DEDUP_REMOVED lines=27> */
.L_x_1812:
[----:B------:R-:W-:Y:S05]  /*c400*/  BSYNC B0 ;  /* 0x0000000000007941 */ /* 0x000fea0003800000 */
.L_x_1811:
        /* <DEDUP_REMOVED lines=28> */
.L_x_1813:
        /* <DEDUP_REMOVED lines=11> */
.L_x_3562:


//--------------------- .text._ZN7cutlass13device_kernelIN5flash19enable_sm80_to_sm89INS1_16FlashAttnFwdSm80INS1_25CollectiveMainloopFwdSm80ILi8ELi1ELb0EN4cute5tupleIJNS5_1CILi128EEENS7_ILi32EEENS7_ILi256EEEEEELi256ENS_6half_tEfNS_4arch4Sm80ELb0ELb0ELb0ELb1ELb1ELb1ELb1ELb0EEENS1_21CollectiveEpilogueFwdINS6_IJS8_SA_S9_EEENS6_IJNS7_ILi1EEESI_SI_EEESC_SE_Li256ELb1ELb1ELb0ELb0EEENS1_19SingleTileSchedulerILb1ELb0ELb1ELi128EEEEEEEEEvNT_6ParamsE --------------------------
	.section	.text._ZN7cutlass13device_kernelIN5flash19enable_sm80_to_sm89INS1_16FlashAttnFwdSm80INS1_25CollectiveMainloopFwdSm80ILi8ELi1ELb0EN4cute5tupleIJNS5_1CILi128EEENS7_ILi32EEENS7_ILi256EEEEEELi256ENS_6half_tEfNS_4arch4Sm80ELb0ELb0ELb0ELb1ELb1ELb1ELb1ELb0EEENS1_21CollectiveEpilogueFwdINS6_IJS8_SA_S9_EEENS6_IJNS7_ILi1EEESI_SI_EEESC_SE_Li256ELb1ELb1ELb0ELb0EEENS1_19SingleTileSchedulerILb1ELb0ELb1ELi128EEEEEEEEEvNT_6ParamsE,"ax",@progbits
	.sectioninfo	@"SHI_REGISTERS=248"
	.align	128
.text._ZN7cutlass13device_kernelIN5flash19enable_sm80_to_sm89INS1_16FlashAttnFwdSm80INS1_25CollectiveMainloopFwdSm80ILi8ELi1ELb0EN4cute5tupleIJNS5_1CILi128EEENS7_ILi32EEENS7_ILi256EEEEEELi256ENS_6half_tEfNS_4arch4Sm80ELb0ELb0ELb0ELb1ELb1ELb1ELb1ELb0EEENS1_21CollectiveEpilogueFwdINS6_IJS8_SA_S9_EEENS6_IJNS7_ILi1EEESI_SI_EEESC_SE_Li256ELb1ELb1ELb0ELb0EEENS1_19SingleTileSchedulerILb1ELb0ELb1ELi128EEEEEEEEEvNT_6ParamsE:
        .type           _ZN7cutlass13device_kernelIN5flash19enable_sm80_to_sm89INS1_16FlashAttnFwdSm80INS1_25CollectiveMainloopFwdSm80ILi8ELi1ELb0EN4cute5tupleIJNS5_1CILi128EEENS7_ILi32EEENS7_ILi256EEEEEELi256ENS_6half_tEfNS_4arch4Sm80ELb0ELb0ELb0ELb1ELb1ELb1ELb1ELb0EEENS1_21CollectiveEpilogueFwdINS6_IJS8_SA_S9_EEENS6_IJNS7_ILi1EEESI_SI_EEESC_SE_Li256ELb1ELb1ELb0ELb0EEENS1_19SingleTileSchedulerILb1ELb0ELb1ELi128EEEEEEEEEvNT_6ParamsE,@function
        .size           _ZN7cutlass13device_kernelIN5flash19enable_sm80_to_sm89INS1_16FlashAttnFwdSm80INS1_25CollectiveMainloopFwdSm80ILi8ELi1ELb0EN4cute5tupleIJNS5_1CILi128EEENS7_ILi32EEENS7_ILi256EEEEEELi256ENS_6half_tEfNS_4arch4Sm80ELb0ELb0ELb0ELb1ELb1ELb1ELb1ELb0EEENS1_21CollectiveEpilogueFwdINS6_IJS8_SA_S9_EEENS6_IJNS7_ILi1EEESI_SI_EEESC_SE_Li256ELb1ELb1ELb0ELb0EEENS1_19SingleTileSchedulerILb1ELb0ELb1ELi128EEEEEEEEEvNT_6ParamsE,(.L_x_3563 - _ZN7cutlass13device_kernelIN5flash19enable_sm80_to_sm89INS1_16FlashAttnFwdSm80INS1_25CollectiveMainloopFwdSm80ILi8ELi1ELb0EN4cute5tupleIJNS5_1CILi128EEENS7_ILi32EEENS7_ILi256EEEEEELi256ENS_6half_tEfNS_4arch4Sm80ELb0ELb0ELb0ELb1ELb1ELb1ELb1ELb0EEENS1_21CollectiveEpilogueFwdINS6_IJS8_SA_S9_EEENS6_IJNS7_ILi1EEESI_SI_EEESC_SE_Li256ELb1ELb1ELb0ELb0EEENS1_19SingleTileSchedulerILb1ELb0ELb1ELi128EEEEEEEEEvNT_6ParamsE)
        .other          _ZN7cutlass13device_kernelIN5flash19enable_sm80_to_sm89INS1_16FlashAttnFwdSm80INS1_25CollectiveMainloopFwdSm80ILi8ELi1ELb0EN4cute5tupleIJNS5_1CILi128EEENS7_ILi32EEENS7_ILi256EEEEEELi256ENS_6half_tEfNS_4arch4Sm80ELb0ELb0ELb0ELb1ELb1ELb1ELb1ELb0EEENS1_21CollectiveEpilogueFwdINS6_IJS8_SA_S9_EEENS6_IJNS7_ILi1EEESI_SI_EEESC_SE_Li256ELb1ELb1ELb0ELb0EEENS1_19SingleTileSchedulerILb1ELb0ELb1ELi128EEEEEEEEEvNT_6ParamsE,@"STO_CUDA_ENTRY STV_DEFAULT"
_ZN7cutlass13device_kernelIN5flash19enable_sm80_to_sm89INS1_16FlashAttnFwdSm80INS1_25CollectiveMainloopFwdSm80ILi8ELi1ELb0EN4cute5tupleIJNS5_1CILi128EEENS7_ILi32EEENS7_ILi256EEEEEELi256ENS_6half_tEfNS_4arch4Sm80ELb0ELb0ELb0ELb1ELb1ELb1ELb1ELb0EEENS1_21CollectiveEpilogueFwdINS6_IJS8_SA_S9_EEENS6_IJNS7_ILi1EEESI_SI_EEESC_SE_Li256ELb1ELb1ELb0ELb0EEENS1_19SingleTileSchedulerILb1ELb0ELb1ELi128EEEEEEEEEvNT_6ParamsE:
        /* <DEDUP_REMOVED lines=20> */
.L_x_1815:
        /* <DEDUP_REMOVED lines=13> */
.L_x_1817:
[----:B------:R-:W-:Y:S02]  /*0210*/  ULDC UR7, c[0x0][0x54c] ;  /* 0x0001530000077ab9 */ /* 0x000fe40000000800 */
.L_x_1816:
[----:B------:R-:W-:Y:S02]  /*0220*/  ULDC UR4, c[0x0][0x548] ;  /* 0x0001520000047ab9 */ /* 0x000fe40000000800 */
[----:B------:R-:W-:-:S02]  /*0230*/  USHF.L.U32 UR5, UR14, 0x7, URZ ;  /* 0x000000070e057899 */ /* 0x000fc4000800063f */
[----:B------:R-:W-:-:S04]  /*0240*/  UIMAD UR4, UR7, UR4, URZ ;  /* 0x00000004070472a4 */ /* 0x000fc8000f8e023f */
[----:B------:R-:W-:-:S04]  /*0250*/  UISETP.GE.AND UP0, UPT, UR5, UR4, UPT ;  /* 0x000000040500728c */ /* 0x000fc8000bf06270 */
[----:B------:R-:W-:Y:S01]  /*0260*/  USEL UR20, UR20, 0xffffffff, !UP0 ;  /* 0xffffffff14147887 */ /* 0x000fe2000c000000 */
[----:B------:R-:W-:Y:S05]  /*0270*/  BRA `(.L_x_1818) ;  /* 0x000001b000007947 */ /* 0x000fea0003800000 */
.L_x_1814:
        /* <DEDUP_REMOVED lines=8> */
.L_x_1819:
        /* <DEDUP_REMOVED lines=13> */
.L_x_1821:
[----:B------:R-:W-:Y:S02]  /*03d0*/  ULDC UR7, c[0x0][0x54c] ;  /* 0x0001530000077ab9 */ /* 0x000fe40000000800 */
.L_x_1820:
[----:B------:R-:W-:Y:S02]  /*03e0*/  ULDC UR4, c[0x0][0x548] ;  /* 0x0001520000047ab9 */ /* 0x000fe40000000800 */
[----:B------:R-:W-:-:S02]  /*03f0*/  USHF.L.U32 UR5, UR14, 0x7, URZ ;  /* 0x000000070e057899 */ /* 0x000fc4000800063f */
[----:B------:R-:W-:-:S04]  /*0400*/  UIMAD UR4, UR7, UR4, URZ ;  /* 0x00000004070472a4 */ /* 0x000fc8000f8e023f */
[----:B------:R-:W-:-:S04]  /*0410*/  UISETP.GE.AND UP0, UPT, UR5, UR4, UPT ;  /* 0x000000040500728c */ /* 0x000fc8000bf06270 */
[----:B------:R-:W-:-:S06]  /*0420*/  USEL UR20, UR20, 0xffffffff, !UP0 ;  /* 0xffffffff14147887 */ /* 0x000fcc000c000000 */
.L_x_1818:
        /* <DEDUP_REMOVED lines=64> */
.L_x_1822:
        /* <DEDUP_REMOVED lines=10> */
.L_x_1823:
[----:B------:R-:W-:Y:S05]  /*08d0*/  @!P4 BRA `(.L_x_1824) ;  /* 0x000000500000c947 */ /* 0x000fea0003800000 */
[----:B-1--4-:R-:W4:Y:S04]  /*08e0*/  LDG.E R0, [R8.64] ;  /* 0x0000001608007981 */ /* 0x012f28000c1e1900 */
[----:B---3--:R-:W3:Y:S01]  /*08f0*/  LDG.E R3, [R8.64+0x4] ;  /* 0x0000041608037981 */ /* 0x008ee2000c1e1900 */
[----:B----4-:R-:W1:Y:S08]  /*0900*/  R2UR UR18, R0 ;  /* 0x00000000001273c2 */ /* 0x010e7000000e0000 */
[----:B---3--:R-:W1:Y:S02]  /*0910*/  R2UR UR4, R3 ;  /* 0x00000000030473c2 */ /* 0x008e6400000e0000 */
[----:B-1----:R-:W-:-:S06]  /*0920*/  UIADD3 UR18, -UR18, UR4, URZ ;  /* 0x0000000412127290 */ /* 0x002fcc000fffe13f */
.L_x_1824:
        /* <DEDUP_REMOVED lines=140> */
.L_x_1827:
[----:B------:R-:W-:Y:S05]  /*11f0*/  BSYNC B0 ;  /* 0x0000000000007941 */ /* 0x000fea0003800000 */
.L_x_1826:
        /* <DEDUP_REMOVED lines=128> */
.L_x_1846:
        /* <DEDUP_REMOVED lines=85> */
.L_x_1832:
[----:B------:R-:W-:Y:S05]  /*1f50*/  BSYNC B0 ;  /* 0x0000000000007941 */ /* 0x000fea0003800000 */
.L_x_1831:
        /* <DEDUP_REMOVED lines=81> */
.L_x_1835:
[----:B------:R-:W-:Y:S05]  /*2470*/  BSYNC B0 ;  /* 0x0000000000007941 */ /* 0x000fea0003800000 */
.L_x_1834:
        /* <DEDUP_REMOVED lines=57> */
.L_x_1837:
[----:B------:R-:W-:Y:S05]  /*2810*/  BSYNC B0 ;  /* 0x0000000000007941 */ /* 0x000fea0003800000 */
.L_x_1836:
        /* <DEDUP_REMOVED lines=57> */
.L_x_1839:
[----:B------:R-:W-:Y:S05]  /*2bb0*/  BSYNC B0 ;  /* 0x0000000000007941 */ /* 0x000fea0003800000 */
.L_x_1838:
        /* <DEDUP_REMOVED lines=57> */
.L_x_1830:
        /* <DEDUP_REMOVED lines=29> */
.L_x_1841:
[----:B------:R-:W-:Y:S05]  /*3120*/  BSYNC B0 ;  /* 0x0000000000007941 */ /* 0x000fea0003800000 */
.L_x_1840:
        /* <DEDUP_REMOVED lines=145> */
.L_x_1843:
[----:B------:R-:W-:Y:S05]  /*3a40*/  BSYNC B0 ;  /* 0x0000000000007941 */ /* 0x000fea0003800000 */
.L_x_1842:
        /* <DEDUP_REMOVED lines=124> */
.L_x_1829:
        /* <DEDUP_REMOVED lines=27> */
.L_x_1833:
[----:B------:R-:W-:Y:S05]  /*43c0*/  BSYNC B1 ;  /* 0x0000000000017941 */ /* 0x000fea0003800000 */
.L_x_1828:
        /* <DEDUP_REMOVED lines=61> */
.L_x_1845:
[----:B-1-3--:R-:W-:Y:S05]  /*47a0*/  BSYNC B0 ;  /* 0x0000000000007941 */ /* 0x00afea0003800000 */
.L_x_1844:
        /* <DEDUP_REMOVED lines=25> */
.L_x_1825:
        /* <DEDUP_REMOVED lines=192> */
.L_x_1849:
[----:B-123--:R-:W-:Y:S05]  /*5540*/  BSYNC B0 ;  /* 0x0000000000007941 */ /* 0x00efea0003800000 */
.L_x_1848:
        /* <DEDUP_REMOVED lines=25> */
.L_x_1851:
[----:B------:R-:W-:Y:S05]  /*56e0*/  BSYNC B0 ;  /* 0x0000000000007941 */ /* 0x000fea0003800000 */
.L_x_1850:
        /* <DEDUP_REMOVED lines=25> */
.L_x_1853:
[----:B------:R-:W-:Y:S05]  /*5880*/  BSYNC B0 ;  /* 0x0000000000007941 */ /* 0x000fea0003800000 */
.L_x_1852:
        /* <DEDUP_REMOVED lines=111> */
.L_x_1854:
        /* <DEDUP_REMOVED lines=70> */
.L_x_1858:
[----:B------:R-:W-:Y:S05]  /*63e0*/  BSYNC B0 ;  /* 0x0000000000007941 */ /* 0x000fea0003800000 */
.L_x_1857:
        /* <DEDUP_REMOVED lines=97> */
.L_x_1862:
[----:B------:R-:W-:Y:S05]  /*6a00*/  BSYNC B0 ;  /* 0x0000000000007941 */ /* 0x000fea0003800000 */
.L_x_1861:
        /* <DEDUP_REMOVED lines=42> */
.L_x_1864:
[----:B------:R-:W-:Y:S05]  /*6cb0*/  BSYNC B0 ;  /* 0x0000000000007941 */ /* 0x000fea0003800000 */
.L_x_1863:
        /* <DEDUP_REMOVED lines=42> */
.L_x_1866:
[----:B------:R-:W-:Y:S05]  /*6f60*/  BSYNC B0 ;  /* 0x0000000000007941 */ /* 0x000fea0003800000 */
.L_x_1865:
        /* <DEDUP_REMOVED lines=41> */
.L_x_1860:
[----:B------:R-:W-:Y:S05]  /*7200*/  BSYNC B1 ;  /* 0x0000000000017941 */ /* 0x000fea0003800000 */
.L_x_1859:
        /* <DEDUP_REMOVED lines=45> */
.L_x_1870:
[----:B------:R-:W-:Y:S05]  /*74e0*/  BSYNC B0 ;  /* 0x0000000000007941 */ /* 0x000fea0003800000 */
.L_x_1869:
        /* <DEDUP_REMOVED lines=42> */
.L_x_1872:
[----:B------:R-:W-:Y:S05]  /*7790*/  BSYNC B0 ;  /* 0x0000000000007941 */ /* 0x000fea0003800000 */
.L_x_1871:
        /* <DEDUP_REMOVED lines=42> */
.L_x_1874:
[----:B------:R-:W-:Y:S05]  /*7a40*/  BSYNC B0 ;  /* 0x0000000000007941 */ /* 0x000fea0003800000 */
.L_x_1873:
        /* <DEDUP_REMOVED lines=41> */
.L_x_1868:
[----:B------:R-:W-:Y:S05]  /*7ce0*/  BSYNC B1 ;  /* 0x0000000000017941 */ /* 0x000fea0003800000 */
.L_x_1867:
        /* <DEDUP_REMOVED lines=45> */
.L_x_1878:
[----:B------:R-:W-:Y:S05]  /*7fc0*/  BSYNC B0 ;  /* 0x0000000000007941 */ /* 0x000fea0003800000 */
.L_x_1877:
        /* <DEDUP_REMOVED lines=42> */
.L_x_1880:
[----:B------:R-:W-:Y:S05]  /*8270*/  BSYNC B0 ;  /* 0x0000000000007941 */ /* 0x000fea0003800000 */
.L_x_1879:
        /* <DEDUP_REMOVED lines=42> */
.L_x_1882:
[----:B------:R-:W-:Y:S05]  /*8520*/  BSYNC B0 ;  /* 0x0000000000007941 */ /* 0x000fea0003800000 */
.L_x_1881:
        /* <DEDUP_REMOVED lines=41> */
.L_x_1876:
[----:B------:R-:W-:Y:S05]  /*87c0*/  BSYNC B1 ;  /* 0x0000000000017941 */ /* 0x000fea0003800000 */
.L_x_1875:
        /* <DEDUP_REMOVED lines=44> */
.L_x_1885:
[----:B------:R-:W-:Y:S05]  /*8a90*/  BSYNC B0 ;  /* 0x0000000000007941 */ /* 0x000fea0003800000 */
.L_x_1884:
        /* <DEDUP_REMOVED lines=42> */
.L_x_1887:
[----:B------:R-:W-:Y:S05]  /*8d40*/  BSYNC B0 ;  /* 0x0000000000007941 */ /* 0x000fea0003800000 */
.L_x_1886:
        /* <DEDUP_REMOVED lines=42> */
.L_x_1889:
[----:B------:R-:W-:Y:S05]  /*8ff0*/  BSYNC B0 ;  /* 0x0000000000007941 */ /* 0x000fea0003800000 */
.L_x_1888:
        /* <DEDUP_REMOVED lines=42> */
.L_x_1856:
        /* <DEDUP_REMOVED lines=28> */
.L_x_1891:
[----:B------:R-:W-:Y:S05]  /*9460*/  BSYNC B0 ;  /* 0x0000000000007941 */ /* 0x000fea0003800000 */
.L_x_1890:
        /* <DEDUP_REMOVED lines=147> */
.L_x_1895:
[----:B------:R-:W-:Y:S05]  /*9da0*/  BSYNC B0 ;  /* 0x0000000000007941 */ /* 0x000fea0003800000 */
.L_x_1894:
        /* <DEDUP_REMOVED lines=97> */
.L_x_1893:
[----:B------:R-:W-:Y:S05]  /*a3c0*/  BSYNC B1 ;  /* 0x0000000000017941 */ /* 0x000fea0003800000 */
.L_x_1892:
        /* <DEDUP_REMOVED lines=106> */
.L_x_1899:
[----:B------:R-:W-:Y:S05]  /*aa70*/  BSYNC B0 ;  /* 0x0000000000007941 */ /* 0x000fea0003800000 */
.L_x_1898:
        /* <DEDUP_REMOVED lines=97> */
.L_x_1897:
[----:B------:R-:W-:Y:S05]  /*b090*/  BSYNC B1 ;  /* 0x0000000000017941 */ /* 0x000fea0003800000 */
.L_x_1896:
        /* <DEDUP_REMOVED lines=106> */
.L_x_1903:
[----:B------:R-:W-:Y:S05]  /*b740*/  BSYNC B0 ;  /* 0x0000000000007941 */ /* 0x000fea0003800000 */
.L_x_1902:
        /* <DEDUP_REMOVED lines=97> */
.L_x_1901:
[----:B------:R-:W-:Y:S05]  /*bd60*/  BSYNC B1 ;  /* 0x0000000000017941 */ /* 0x000fea0003800000 */
.L_x_1900:
        /* <DEDUP_REMOVED lines=105> */
.L_x_1905:
[----:B------:R-:W-:Y:S05]  /*c400*/  BSYNC B0 ;  /* 0x0000000000007941 */ /* 0x000fea0003800000 */
.L_x_1904:
        /* <DEDUP_REMOVED lines=97> */
.L_x_1883:
[----:B------:R-:W-:Y:S05]  /*ca20*/  BSYNC B2 ;  /* 0x0000000000027941 */ /* 0x000fea0003800000 */
.L_x_1855:
        /* <DEDUP_REMOVED lines=16> */
[----:B------:R-:W-:Y:S01]  /*cb30*/  IMAD.SHL.U32 R7, R7, 0x40, RZ ;  /* 0x0000004007077824 */ /* 0x000fe200078e00ff */
[----:B------:R-:W-:Y:S01]  /*cb40*/  LEA.HI R3, R3, R62, RZ, 0x5 ;  /* 0x0000003e03037211 */ /* 0x000fe200078f28ff */
[----:B------:R-:W-:Y:S01]  /*cb50*/  IMAD.IADD R12, R9, 0x1, -R12 ;  /* 0x00000001090c7824 */ /* 0x000fe200078e0a0c */
[----:B------:R-:W-:Y:S01]  /*cb60*/  SHF.R.S32.HI R149, RZ, 0x1f, R20 ;  /* 0x0000001fff957819 */ /* 0x000fe20000011414 */
[----:B------:R-:W-:Y:S01]  /*cb70*/  IMAD.WIDE.U32 R8, R221, c[0x0][0x218], R10 ;  /* 0x00008600dd087a25 */ /* 0x000fe200078e000a */
[----:B------:R-:W-:Y:S01]  /*cb80*/  LOP3.LUT R7, R7, 0x1c0, RZ, 0xc0, !PT ;  /* 0x000001c007077812 */ /* 0x000fe200078ec0ff */
[----:B------:R-:W-:Y:S01]  /*cb90*/  UISETP.GE.AND UP0, UPT, UR11, 0x21, UPT ;  /* 0x000000210b00788c */ /* 0x000fe2000bf06270 */
[----:B------:R-:W-:Y:S01]  /*cba0*/  SHF.R.S32.HI R13, RZ, 0x1f, R6 ;  /* 0x0000001fff0d7819 */ /* 0x000fe20000011406 */
[C---:B------:R-:W-:Y:S01]  /*cbb0*/  IMAD R217, R12.reuse, 0x200, R15 ;  /* 0x000002000cd97824 */ /* 0x040fe200078e020f */
[----:B------:R-:W-:Y:S01]  /*cbc0*/  LEA.HI R149, R149, R20, RZ, 0x3 ;  /* 0x0000001495957211 */ /* 0x000fe200078f18ff */
[----:B------:R-:W-:Y:S01]  /*cbd0*/  IMAD R11, R221, c[0x0][0x21c], R18 ;  /* 0x00008700dd0b7a24 */ /* 0x000fe200078e0212 */
[----:B------:R-:W-:Y:S01]  /*cbe0*/  LEA.HI R224, R13, R6, RZ, 0x3 ;  /* 0x000000060de07211 */ /* 0x000fe200078f18ff */
[----:B------:R-:W-:Y:S01]  /*cbf0*/  IMAD.SHL.U32 R217, R217, 0x2, RZ ;  /* 0x00000002d9d97824 */ /* 0x000fe200078e00ff */
[----:B------:R-:W-:Y:S01]  /*cc00*/  BAR.SYNC.DEFER_BLOCKING 0x0 ;  /* 0x0000000000007b1d */ /* 0x000fe20000010000 */
[----:B------:R-:W-:Y:S01]  /*cc10*/  IMAD.SHL.U32 R12, R12, 0x8, RZ ;  /* 0x000000080c0c7824 */ /* 0x000fe200078e00ff */
[----:B------:R-:W-:Y:S01]  /*cc20*/  LOP3.LUT R149, R149, 0xfffffff8, RZ, 0xc0, !PT ;  /* 0xfffffff895957812 */ /* 0x000fe200078ec0ff */
[----:B------:R-:W-:Y:S01]  /*cc30*/  IMAD.SHL.U32 R223, R16, 0x2, RZ ;  /* 0x0000000210df7824 */ /* 0x000fe200078e00ff */
[----:B------:R-:W-:-:S02]  /*cc40*/  IADD3 R10, R217, 0xc080, RZ ;  /* 0x0000c080d90a7810 */ /* 0x000fc40007ffe0ff */
[----:B------:R-:W-:Y:S02]  /*cc50*/  IADD3 R216, R217, 0xc0a0, RZ ;  /* 0x0000c0a0d9d87810 */ /* 0x000fe40007ffe0ff */
[----:B------:R-:W-:Y:S01]  /*cc60*/  @P0 IADD3 R216, R10, -0x20, RZ ;  /* 0xffffffe00ad80810 */ /* 0x000fe20007ffe0ff */
[----:B------:R-:W-:Y:S01]  /*cc70*/  IMAD.SHL.U32 R10, R4, 0x40, RZ ;  /* 0x00000040040a7824 */ /* 0x000fe200078e00ff */
[----:B------:R-:W-:Y:S02]  /*cc80*/  IADD3 R8, P0, R8, UR26, RZ ;  /* 0x0000001a08087c10 */ /* 0x000fe4000ff1e0ff */
[----:B------:R-:W-:Y:S02]  /*cc90*/  LOP3.LUT R12, R7, 0x8, R12, 0xf8, !PT ;  /* 0x00000008070c7812 */ /* 0x000fe400078ef80c */
[----:B------:R-:W-:Y:S02]  /*cca0*/  IADD3.X R11, R9, UR5, R11, P0, !PT ;  /* 0x00000005090b7c10 */ /* 0x000fe400087fe40b */
[----:B------:R-:W-:-:S02]  /*ccb0*/  LEA R9, P0, R8, c[0x0][0x1f8], 0x1 ;  /* 0x00007e0008097a11 */ /* 0x000fc400078008ff */
[----:B------:R-:W-:Y:S02]  /*ccc0*/  SHF.R.U32.HI R7, RZ, 0x3, R7 ;  /* 0x00000003ff077819 */ /* 0x000fe40000011607 */
[----:B------:R-:W-:Y:S01]  /*ccd0*/  LEA.HI.X R8, R8, c[0x0][0x1fc], R11, 0x1, P0 ;  /* 0x00007f0008087a11 */ /* 0x000fe200000f0c0b */
[----:B------:R-:W-:Y:S01]  /*cce0*/  SHFL.IDX PT, R28, R9, RZ, 0x181f ;  /* 0x00181fff091c7589 */ /* 0x000fe200000e0000 */
[----:B------:R-:W-:Y:S01]  /*ccf0*/  LOP3.LUT P0, RZ, R2, 0x4, RZ, 0xc0, !PT ;  /* 0x0000000402ff7812 */ /* 0x000fe2000780c0ff */
[----:B------:R-:W-:Y:S01]  /*cd00*/  IMAD.SHL.U32 R2, R3, 0x20, RZ ;  /* 0x0000002003027824 */ /* 0x000fe200078e00ff */
[----:B------:R-:W-:Y:S01]  /*cd10*/  LOP3.LUT R4, R12, R7, RZ, 0x3c, !PT ;  /* 0x000000070c047212 */ /* 0x000fe200078e3cff */
[----:B------:R-:W1:Y:S01]  /*cd20*/  SHFL.IDX PT, R29, R8, RZ, 0x181f ;  /* 0x00181fff081d7589 */ /* 0x000e6200000e0000 */
[----:B------:R-:W-:Y:S01]  /*cd30*/  LOP3.LUT R7, R10, 0xfffffe00, RZ, 0xc0, !PT ;  /* 0xfffffe000a077812 */ /* 0x000fe200078ec0ff */
[----:B------:R-:W-:Y:S01]  /*cd40*/  IMAD.MOV.U32 R11, RZ, RZ, 0x40 ;  /* 0x00000040ff0b7424 */ /* 0x000fe200078e00ff */
[----:B------:R-:W-:Y:S01]  /*cd50*/  LOP3.LUT R218, R2, 0x7ffffc00, RZ, 0xc0, !PT ;  /* 0x7ffffc0002da7812 */ /* 0x000fe200078ec0ff */
[----:B------:R-:W-:Y:S01]  /*cd60*/  LDSM.16.M88.4 R24, [R217+0xc880] ;  /* 0x00c88000d918783b */ /* 0x000fe20000000200 */
[----:B------:R-:W-:-:S02]  /*cd70*/  SHF.R.S32.HI R12, RZ, 0x1f, R21 ;  /* 0x0000001fff0c7819 */ /* 0x000fc40000011415 */
[----:B------:R-:W-:Y:S01]  /*cd80*/  IADD3 R218, R4, R7, R218 ;  /* 0x0000000704da7210 */ /* 0x000fe20007ffe0da */
[----:B------:R-:W-:Y:S01]  /*cd90*/  LDSM.16.M88.4 R44, [R216] ;  /* 0x00000000d82c783b */ /* 0x000fe20000000200 */
[----:B------:R-:W-:Y:S02]  /*cda0*/  SEL R2, R11, 0xffffffc0, !P0 ;  /* 0xffffffc00b027807 */ /* 0x000fe40004000000 */
[----:B------:R-:W-:Y:S01]  /*cdb0*/  ISETP.LT.AND P0, PT, R17, UR8, PT ;  /* 0x0000000811007c0c */ /* 0x000fe2000bf01270 */
[----:B------:R-:W-:Y:S01]  /*cdc0*/  IMAD.SHL.U32 R218, R218, 0x2, RZ ;  /* 0x00000002dada7824 */ /* 0x000fe200078e00ff */
[----:B------:R-:W-:Y:S01]  /*cdd0*/  LDSM.16.M88.4 R16, [R217+0xc080] ;  /* 0x00c08000d910783b */ /* 0x000fe20000000200 */
[----:B------:R-:W-:Y:S01]  /*cde0*/  LEA.HI R151, R12, R21, RZ, 0x3 ;  /* 0x000000150c977211 */ /* 0x000fe200078f18ff */
[----:B------:R-:W-:Y:S01]  /*cdf0*/  IMAD.IADD R212, R217, 0x1, R2 ;  /* 0x00000001d9d47824 */ /* 0x000fe200078e0202 */
[----:B------:R-:W-:Y:S01]  /*ce00*/  ISETP.GE.OR P6, PT, R150, c[0x0][0x1d4], !P0 ;  /* 0x0000750096007a0c */ /* 0x000fe200047c6670 */
[----:B------:R-:W2:Y:S01]  /*ce10*/  LDSM.16.M88.4 R8, [R218+0x10080] ;  /* 0x01008000da08783b */ /* 0x000ea20000000200 */
[--C-:B------:R-:W-:Y:S01]  /*ce20*/  IMAD R214, R0, 0x2, R218.reuse ;  /* 0x0000000200d67824 */ /* 0x100fe200078e02da */
[----:B------:R-:W-:Y:S01]  /*ce30*/  LOP3.LUT R151, R151, 0xfffffff8, RZ, 0xc0, !PT ;  /* 0xfffffff897977812 */ /* 0x000fe200078ec0ff */
[C---:B------:R-:W-:Y:S01]  /*ce40*/  IMAD R213, R5.reuse, 0x2, R218 ;  /* 0x0000000205d57824 */ /* 0x040fe200078e02da */
[----:B------:R-:W-:Y:S01]  /*ce50*/  LDSM.16.M88.4 R40, [R216+0x800] ;  /* 0x00080000d828783b */ /* 0x000fe20000000200 */
[----:B------:R-:W-:Y:S01]  /*ce60*/  LOP3.LUT R224, R224, 0xfffffff8, RZ, 0xc0, !PT ;  /* 0xfffffff8e0e07812 */ /* 0x000fe200078ec0ff */
[----:B------:R-:W-:Y:S01]  /*ce70*/  IMAD R211, R5, 0x2, R214 ;  /* 0x0000000205d37824 */ /* 0x000fe200078e02d6 */
[----:B------:R-:W-:Y:S01]  /*ce80*/  SHF.R.S32.HI R197, RZ, 0x1f, R150 ;  /* 0x0000001fffc57819 */ /* 0x000fe20000011496 */
[----:B-1----:R-:W-:Y:S01]  /*ce90*/  IMAD.WIDE R22, R150, 0x2, R28 ;  /* 0x0000000296167825 */ /* 0x002fe200078e021c */
        /* <DEDUP_REMOVED lines=8> */
[----:B------:R-:W-:Y:S01]  /*cf20*/  IMAD.WIDE R30, R149, 0x2, R28 ;  /* 0x00000002951e7825 */ /* 0x000fe200078e021c */
[----:B------:R-:W-:Y:S02]  /*cf30*/  SHF.R.S32.HI R196, RZ, 0x1f, R149 ;  /* 0x0000001fffc47819 */ /* 0x000fe40000011495 */
[----:B------:R-:W-:Y:S01]  /*cf40*/  IADD3 R207, R216, 0x800, RZ ;  /* 0x00000800d8cf7810 */ /* 0x000fe20007ffe0ff */
[----:B------:R-:W-:Y:S01]  /*cf50*/  IMAD.WIDE R48, R224, 0x2, R28 ;  /* 0x00000002e0307825 */ /* 0x000fe200078e021c */
[C---:B------:R-:W-:Y:S02]  /*cf60*/  IADD3 R205, R216.reuse, 0x1000, RZ ;  /* 0x00001000d8cd7810 */ /* 0x040fe40007ffe0ff */
[----:B------:R-:W-:Y:S01]  /*cf70*/  IADD3 R204, R216, 0x1800, RZ ;  /* 0x00001800d8cc7810 */ /* 0x000fe20007ffe0ff */
[----:B------:R-:W-:Y:S01]  /*cf80*/  IMAD.IADD R206, R2, 0x1, R216 ;  /* 0x0000000102ce7824 */ /* 0x000fe200078e02d8 */
[----:B------:R-:W-:-:S02]  /*cf90*/  LOP3.LUT R2, R4, R7, RZ, 0xfc, !PT ;  /* 0x0000000704027212 */ /* 0x000fc400078efcff */
[----:B------:R3:W-:Y:S01]  /*cfa0*/  LDGSTS.E.BYPASS.LTC128B.128 [R223+0x9080], [R14.64], !P6 ;  /* 0x090800000edf7fae */ /* 0x0007e2000f101d56 */
[----:B------:R-:W-:Y:S02]  /*cfb0*/  ISETP.GE.OR P6, PT, R20, c[0x0][0x1d4], !P0 ;  /* 0x0000750014007a0c */ /* 0x000fe400047c6670 */
[----:B------:R-:W-:Y:S02]  /*cfc0*/  ISETP.GE.OR P0, PT, R6, c[0x0][0x1d4], !P0 ;  /* 0x0000750006007a0c */ /* 0x000fe40004706670 */
[----:B------:R-:W-:Y:S02]  /*cfd0*/  SHF.R.S32.HI R7, RZ, 0x1f, R224 ;  /* 0x0000001fff077819 */ /* 0x000fe400000114e0 */
[C---:B------:R-:W-:Y:S02]  /*cfe0*/  IADD3 R203, R216.reuse, 0x2000, RZ ;  /* 0x00002000d8cb7810 */ /* 0x040fe40007ffe0ff */
[C---:B------:R-:W-:Y:S02]  /*cff0*/  IADD3 R202, R216.reuse, 0x2800, RZ ;  /* 0x00002800d8ca7810 */ /* 0x040fe40007ffe0ff */
[C---:B------:R-:W-:Y:S01]  /*d000*/  IADD3 R201, R216.reuse, 0x3000, RZ ;  /* 0x00003000d8c97810 */ /* 0x040fe20007ffe0ff */
[----:B--2---:R-:W-:Y:S02]  /*d010*/  HMMA.16816.F32 R20, R8, R16, RZ ;  /* 0x000000100814723c */ /* 0x004fe400000018ff */
[----:B------:R2:W-:Y:S01]  /*d020*/  LDGSTS.E.BYPASS.LTC128B.128 [R223+0xa080], [R30.64], !P6 ;  /* 0x0a0800001edf7fae */ /* 0x0005e2000f101d56 */
[----:B------:R-:W-:-:S03]  /*d030*/  IADD3 R200, R216, 0x3800, RZ ;  /* 0x00003800d8c87810 */ /* 0x000fc60007ffe0ff */
[----:B------:R4:W-:Y:S01]  /*d040*/  LDGSTS.E.BYPASS.LTC128B.128 [R223+0xb080], [R48.64], !P0 ;  /* 0x0b08000030df7fae */ /* 0x0009e2000c101d56 */
[----:B------:R-:W-:Y:S01]  /*d050*/  PLOP3.LUT P0, PT, PT, PT, UP0, 0x40, 0x0 ;  /* 0x000000000000781c */ /* 0x000fe20003f0e808 */
[C---:B------:R-:W-:Y:S02]  /*d060*/  HMMA.16816.F32 R16, R8.reuse, R18, RZ ;  /* 0x000000120810723c */ /* 0x040fe400000018ff */
[----:B------:R-:W-:Y:S04]  /*d070*/  LDSM.16.M88.4 R32, [R213+0x10080] ;  /* 0x01008000d520783b */ /* 0x000fe80000000200 */
[----:B------:R-:W0:Y:S02]  /*d080*/  LDGDEPBAR ;  /* 0x00000000000079af */ /* 0x000e240000000000 */
[C---:B---3--:R-:W-:Y:S08]  /*d090*/  HMMA.16816.F32 R12, R8.reuse, R24, RZ ;  /* 0x00000018080c723c */ /* 0x048ff000000018ff */
[----:B------:R-:W-:Y:S01]  /*d0a0*/  HMMA.16816.F32 R8, R8, R26, RZ ;  /* 0x0000001a0808723c */ /* 0x000fe200000018ff */
[----:B------:R-:W-:Y:S04]  /*d0b0*/  LDSM.16.M88.4 R24, [R212+0xc880] ;  /* 0x00c88000d418783b */ /* 0x000fe80000000200 */
[----:B--2---:R-:W2:Y:S03]  /*d0c0*/  LDSM.16.M88.4 R28, [R212+0xc080] ;  /* 0x00c08000d41c783b */ /* 0x004ea60000000200 */
[C---:B-1----:R-:W-:Y:S08]  /*d0d0*/  HMMA.16816.F32 R20, R36.reuse, R44, R20 ;  /* 0x0000002c2414723c */ /* 0x042ff00000001814 */
[C---:B------:R-:W-:Y:S01]  /*d0e0*/  HMMA.16816.F32 R16, R36.reuse, R46, R16 ;  /* 0x0000002e2410723c */ /* 0x040fe20000001810 */
[----:B------:R-:W-:Y:S07]  /*d0f0*/  LDSM.16.M88.4 R44, [R211+0x10080] ;  /* 0x01008000d32c783b */ /* 0x000fee0000000200 */
[C---:B------:R-:W-:Y:S08]  /*d100*/  HMMA.16816.F32 R12, R36.reuse, R40, R12 ;  /* 0x00000028240c723c */ /* 0x040ff0000000180c */
[----:B------:R-:W-:Y:S01]  /*d110*/  HMMA.16816.F32 R8, R36, R42, R8 ;  /* 0x0000002a2408723c */ /* 0x000fe20000001808 */
[----:B------:R-:W1:Y:S04]  /*d120*/  LDSM.16.M88.4 R40, [R206] ;  /* 0x00000000ce28783b */ /* 0x000e680000000200 */
[----:B------:R-:W3:Y:S03]  /*d130*/  LDSM.16.M88.4 R36, [R206+0x800] ;  /* 0x00080000ce24783b */ /* 0x000ee60000000200 */
[C---:B--2---:R-:W-:Y:S08]  /*d140*/  HMMA.16816.F32 R20, R32.reuse, R28, R20 ;  /* 0x0000001c2014723c */ /* 0x044ff00000001814 */
[C---:B------:R-:W-:Y:S01]  /*d150*/  HMMA.16816.F32 R16, R32.reuse, R30, R16 ;  /* 0x0000001e2010723c */ /* 0x040fe20000001810 */
[----:B------:R-:W-:Y:S07]  /*d160*/  LDSM.16.M88.4 R28, [R218+0x14080] ;  /* 0x01408000da1c783b */ /* 0x000fee0000000200 */
[C---:B------:R-:W-:Y:S08]  /*d170*/  HMMA.16816.F32 R12, R32.reuse, R24, R12 ;  /* 0x00000018200c723c */ /* 0x040ff0000000180c */
[----:B------:R-:W-:Y:S01]  /*d180*/  HMMA.16816.F32 R32, R32, R26, R8 ;  /* 0x0000001a2020723c */ /* 0x000fe20000001808 */
[----:B------:R-:W2:Y:S04]  /*d190*/  LDSM.16.M88.4 R24, [R217+0xd080] ;  /* 0x00d08000d918783b */ /* 0x000ea80000000200 */
[----:B------:R-:W5:Y:S03]  /*d1a0*/  LDSM.16.M88.4 R8, [R217+0xd880] ;  /* 0x00d88000d908783b */ /* 0x000f660000000200 */
[C---:B-1----:R-:W-:Y:S08]  /*d1b0*/  HMMA.16816.F32 R20, R44.reuse, R40, R20 ;  /* 0x000000282c14723c */ /* 0x042ff00000001814 */
[C---:B------:R-:W-:Y:S01]  /*d1c0*/  HMMA.16816.F32 R16, R44.reuse, R42, R16 ;  /* 0x0000002a2c10723c */ /* 0x040fe20000001810 */
[----:B------:R-:W-:Y:S07]  /*d1d0*/  LDSM.16.M88.4 R40, [R214+0x14080] ;  /* 0x01408000d628783b */ /* 0x000fee0000000200 */
[C---:B---3--:R-:W-:Y:S08]  /*d1e0*/  HMMA.16816.F32 R12, R44.reuse, R36, R12 ;  /* 0x000000242c0c723c */ /* 0x048ff0000000180c */
[----:B------:R-:W-:Y:S01]  /*d1f0*/  HMMA.16816.F32 R44, R44, R38, R32 ;  /* 0x000000262c2c723c */ /* 0x000fe20000001820 */
[----:B------:R-:W1:Y:S04]  /*d200*/  LDSM.16.M88.4 R36, [R216+0x1000] ;  /* 0x00100000d824783b */ /* 0x000e680000000200 */
[----:B------:R-:W3:Y:S03]  /*d210*/  LDSM.16.M88.4 R32, [R216+0x1800] ;  /* 0x00180000d820783b */ /* 0x000ee60000000200 */
[C---:B--2---:R-:W-:Y:S08]  /*d220*/  HMMA.16816.F32 R20, R28.reuse, R24, R20 ;  /* 0x000000181c14723c */ /* 0x044ff00000001814 */
[C---:B------:R-:W-:Y:S01]  /*d230*/  HMMA.16816.F32 R16, R28.reuse, R26, R16 ;  /* 0x0000001a1c10723c */ /* 0x040fe20000001810 */
[----:B------:R-:W-:Y:S07]  /*d240*/  LDSM.16.M88.4 R24, [R212+0xd080] ;  /* 0x00d08000d418783b */ /* 0x000fee0000000200 */
[C---:B-----5:R-:W-:Y:S08]  /*d250*/  HMMA.16816.F32 R12, R28.reuse, R8, R12 ;  /* 0x000000081c0c723c */ /* 0x060ff0000000180c */
        /* <DEDUP_REMOVED lines=65> */
[----:B------:R-:W3:Y:S01]  /*d670*/  LDSM.16.M88.4 R32, [R206+0x3800] ;  /* 0x00380000ce20783b */ /* 0x000ee20000000200 */
[----:B------:R-:W-:-:S04]  /*d680*/  DEPBAR.LE SB0, 0x0 ;  /* 0x000080000000791a */ /* 0x000fc80000000000 */
[C---:B--2---:R-:W-:Y:S08]  /*d690*/  HMMA.16816.F32 R20, R28.reuse, R24, R20 ;  /* 0x000000181c14723c */ /* 0x044ff00000001814 */
[C---:B------:R-:W-:Y:S08]  /*d6a0*/  HMMA.16816.F32 R16, R28.reuse, R26, R16 ;  /* 0x0000001a1c10723c */ /* 0x040ff00000001810 */
[C---:B-----5:R-:W-:Y:S08]  /*d6b0*/  HMMA.16816.F32 R12, R28.reuse, R8, R12 ;  /* 0x000000081c0c723c */ /* 0x060ff0000000180c */
[----:B------:R-:W-:Y:S08]  /*d6c0*/  HMMA.16816.F32 R44, R28, R10, R44 ;  /* 0x0000000a1c2c723c */ /* 0x000ff0000000182c */
[C---:B-1----:R-:W-:Y:S08]  /*d6d0*/  HMMA.16816.F32 R20, R40.reuse, R36, R20 ;  /* 0x000000242814723c */ /* 0x042ff00000001814 */
[C---:B------:R-:W-:Y:S08]  /*d6e0*/  HMMA.16816.F32 R16, R40.reuse, R38, R16 ;  /* 0x000000262810723c */ /* 0x040ff00000001810 */
[C---:B---3--:R-:W-:Y:S08]  /*d6f0*/  HMMA.16816.F32 R12, R40.reuse, R32, R12 ;  /* 0x00000020280c723c */ /* 0x048ff0000000180c */
[----:B------:R-:W-:Y:S01]  /*d700*/  HMMA.16816.F32 R44, R40, R34, R44 ;  /* 0x00000022282c723c */ /* 0x000fe2000000182c */
[----:B------:R-:W-:Y:S06]  /*d710*/  BAR.SYNC.DEFER_BLOCKING 0x0 ;  /* 0x0000000000007b1d */ /* 0x000fec0000010000 */
[----:B------:R-:W-:Y:S05]  /*d720*/  @P0 BRA `(.L_x_1906) ;  /* 0x000002b000000947 */ /* 0x000fea0003800000 */
[----:B----4-:R-:W-:Y:S01]  /*d730*/  IMAD.U32 R9, RZ, RZ, UR9 ;  /* 0x00000009ff097e24 */ /* 0x010fe2000f8e00ff */
        /* <DEDUP_REMOVED lines=27> */
[----:B------:R-:W1:Y:S04]  /*d8f0*/  SHFL.IDX PT, R4, R4, RZ, 0x181f ;  /* 0x00181fff04047589 */ /* 0x000e6800000e0000 */
[----:B------:R-:W2:Y:S01]  /*d900*/  SHFL.IDX PT, R6, R6, RZ, 0x181f ;  /* 0x00181fff06067589 */ /* 0x000ea200000e0000 */
[----:B-1----:R-:W-:-:S04]  /*d910*/  LEA R24, P0, R150, R4, 0x1 ;  /* 0x0000000496187211 */ /* 0x002fc800078008ff */
        /* <DEDUP_REMOVED lines=12> */
.L_x_1906:
[----:B----4-:R-:W-:Y:S01]  /*d9e0*/  LOP3.LUT R3, R3, 0xffffffe0, RZ, 0xc0, !PT ;  /* 0xffffffe003037812 */ /* 0x010fe200078ec0ff */
[----:B-1----:R-:W-:Y:S01]  /*d9f0*/  IMAD.U32 R8, RZ, RZ, UR8 ;  /* 0x00000008ff087e24 */ /* 0x002fe2000f8e00ff */
        /* <DEDUP_REMOVED lines=90> */
[----:B------:R-:W-:Y:S01]  /*dfa0*/  MUFU.EX2 R228, R228 ;  /* 0x000000e400e47308 */ /* 0x000fe20000000800 */
[--C-:B------:R-:W-:Y:S02]  /*dfb0*/  FFMA.FTZ R199, R19, c[0x0][0x2d0], -R12.reuse ;  /* 0x0000b40013c77a23 */ /* 0x100fe4000001080c */
[--C-:B------:R-:W-:Y:S01]  /*dfc0*/  FFMA.FTZ R232, R7, c[0x0][0x2d0], -R12.reuse ;  /* 0x0000b40007e87a23 */ /* 0x100fe2000001080c */
[----:B------:R-:W-:Y:S01]  /*dfd0*/  FSEL R9, R9, RZ, P0 ;  /* 0x000000ff09097208 */ /* 0x000fe20000000000 */
[--C-:B------:R-:W-:Y:S01]  /*dfe0*/  FFMA.FTZ R230, R17, c[0x0][0x2d0], -R12.reuse ;  /* 0x0000b40011e67a23 */ /* 0x100fe2000001080c */
[----:B------:R-:W-:Y:S01]  /*dff0*/  PLOP3.LUT P0, PT, PT, PT, UP0, 0x40, 0x0 ;  /* 0x000000000000781c */ /* 0x000fe20003f0e808 */
[----:B------:R-:W-:Y:S01]  /*e000*/  FFMA.FTZ R231, R13, c[0x0][0x2d0], -R12 ;  /* 0x0000b4000de77a23 */ /* 0x000fe2000001080c */
[----:B------:R-:W1:Y:S01]  /*e010*/  MUFU.EX2 R225, R225 ;  /* 0x000000e100e17308 */ /* 0x000e620000000800 */
[----:B------:R-:W-:-:S02]  /*e020*/  FFMA.FTZ R2, R22, c[0x0][0x2d0], -R9 ;  /* 0x0000b40016027a23 */ /* 0x000fc40000010809 */
[----:B------:R-:W2:Y:S01]  /*e030*/  LDSM.16.MT88.4 R20, [R215+0x8080] ;  /* 0x00808000d714783b */ /* 0x000ea20000004200 */
[--C-:B------:R-:W-:Y:S02]  /*e040*/  FFMA.FTZ R229, R6, c[0x0][0x2d0], -R9.reuse ;  /* 0x0000b40006e57a23 */ /* 0x100fe40000010809 */
[--C-:B------:R-:W-:Y:S02]  /*e050*/  FFMA.FTZ R227, R18, c[0x0][0x2d0], -R9.reuse ;  /* 0x0000b40012e37a23 */ /* 0x100fe40000010809 */
[--C-:B------:R-:W-:Y:S01]  /*e060*/  FFMA.FTZ R0, R4, c[0x0][0x2d0], -R9.reuse ;  /* 0x0000b40004007a23 */ /* 0x100fe20000010809 */
[----:B------:R-:W-:Y:S01]  /*e070*/  MUFU.EX2 R226, R226 ;  /* 0x000000e200e27308 */ /* 0x000fe20000000800 */
[----:B------:R-:W3:Y:S01]  /*e080*/  LDSM.16.MT88.4 R4, [R208+0xb080] ;  /* 0x00b08000d004783b */ /* 0x000ee20000004200 */
[----:B------:R-:W-:Y:S02]  /*e090*/  FFMA.FTZ R235, R11, c[0x0][0x2d0], -R12 ;  /* 0x0000b4000beb7a23 */ /* 0x000fe4000001080c */
[----:B------:R-:W-:-:S02]  /*e0a0*/  FFMA.FTZ R233, R14, c[0x0][0x2d0], -R9 ;  /* 0x0000b4000ee97a23 */ /* 0x000fc40000010809 */
[--C-:B------:R-:W-:Y:S01]  /*e0b0*/  FFMA.FTZ R234, R16, c[0x0][0x2d0], -R9.reuse ;  /* 0x0000b40010ea7a23 */ /* 0x100fe20000010809 */
[----:B------:R-:W4:Y:S01]  /*e0c0*/  LDSM.16.MT88.4 R12, [R215+0x8880] ;  /* 0x00888000d70c783b */ /* 0x000f220000004200 */
[----:B------:R-:W5:Y:S01]  /*e0d0*/  MUFU.EX2 R199, R199 ;  /* 0x000000c700c77308 */ /* 0x000f620000000800 */
[--C-:B------:R-:W-:Y:S01]  /*e0e0*/  FFMA.FTZ R236, R10, c[0x0][0x2d0], -R9.reuse ;  /* 0x0000b4000aec7a23 */ /* 0x100fe20000010809 */
[----:B-1----:R-:W-:Y:S01]  /*e0f0*/  F2FP.PACK_AB R132, R225, R228 ;  /* 0x000000e4e184723e */ /* 0x002fe200000000ff */
[----:B------:R-:W-:Y:S01]  /*e100*/  FFMA.FTZ R237, R8, c[0x0][0x2d0], -R9 ;  /* 0x0000b40008ed7a23 */ /* 0x000fe20000010809 */
[----:B------:R-:W-:Y:S01]  /*e110*/  LDSM.16.MT88.4 R16, [R210+0xb880] ;  /* 0x00b88000d210783b */ /* 0x000fe20000004200 */
[----:B------:R-:W-:-:S03]  /*e120*/  FADD.FTZ R225, R228, R225 ;  /* 0x000000e1e4e17221 */ /* 0x000fc60000010000 */
[----:B------:R-:W-:Y:S01]  /*e130*/  MUFU.EX2 R2, R2 ;  /* 0x0000000200027308 */ /* 0x000fe20000000800 */
[----:B------:R-:W1:Y:S07]  /*e140*/  LDSM.16.MT88.4 R8, [R210+0x8880] ;  /* 0x00888000d208783b */ /* 0x000e6e0000004200 */
[----:B------:R-:W2:Y:S01]  /*e150*/  MUFU.EX2 R229, R229 ;  /* 0x000000e500e57308 */ /* 0x000ea20000000800 */
[----:B-----5:R-:W-:Y:S01]  /*e160*/  F2FP.PACK_AB R134, R199, R226 ;  /* 0x000000e2c786723e */ /* 0x020fe200000000ff */
[----:B------:R-:W-:-:S04]  /*e170*/  FADD.FTZ R226, R226, R225 ;  /* 0x000000e1e2e27221 */ /* 0x000fc80000010000 */
[----:B------:R-:W-:Y:S02]  /*e180*/  FADD.FTZ R199, R199, R226 ;  /* 0x000000e2c7c77221 */ /* 0x000fe40000010000 */
[----:B------:R-:W-:Y:S08]  /*e190*/  MUFU.EX2 R227, R227 ;  /* 0x000000e300e37308 */ /* 0x000ff00000000800 */
[----:B------:R-:W5:Y:S01]  /*e1a0*/  MUFU.EX2 R0, R0 ;  /* 0x0000000000007308 */ /* 0x000f620000000800 */
[----:B--2---:R-:W-:Y:S01]  /*e1b0*/  F2FP.PACK_AB R133, R229, R2 ;  /* 0x00000002e585723e */ /* 0x004fe200000000ff */
[----:B------:R-:W-:-:S06]  /*e1c0*/  FADD.FTZ R2, R2, R229 ;  /* 0x000000e502027221 */ /* 0x000fcc0000010000 */
[----:B------:R-:W-:Y:S01]  /*e1d0*/  MUFU.EX2 R230, R230 ;  /* 0x000000e600e67308 */ /* 0x000fe20000000800 */
[----:B-----5:R-:W-:-:S07]  /*e1e0*/  F2FP.PACK_AB R135, R0, R227 ;  /* 0x000000e30087723e */ /* 0x020fce00000000ff */
        /* <DEDUP_REMOVED lines=39> */
[C---:B---3--:R-:W-:Y:S07]  /*e460*/  HMMA.16816.F32 R136, R132.reuse, R4, RZ ;  /* 0x000000048488723c */ /* 0x048fee00000018ff */
[----:B--2---:R-:W-:Y:S01]  /*e470*/  F2FP.PACK_AB R4, R231, R230 ;  /* 0x000000e6e704723e */ /* 0x004fe200000000ff */
        /* <DEDUP_REMOVED lines=48> */
[C---:B------:R-:W-:Y:S01]  /*e780*/  IMAD.SHL.U32 R227, R150.reuse, 0x2, RZ ;  /* 0x0000000296e37824 */ /* 0x040fe200078e00ff */
[----:B------:R-:W-:Y:S01]  /*e790*/  SHF.L.U32 R231, R149, 0x1, RZ ;  /* 0x0000000195e77819 */ /* 0x000fe200000006ff */
[C---:B------:R-:W-:Y:S01]  /*e7a0*/  IMAD.SHL.U32 R229, R151.reuse, 0x2, RZ ;  /* 0x0000000297e57824 */ /* 0x040fe200078e00ff */
[----:B------:R-:W-:Y:S01]  /*e7b0*/  SHF.L.U64.HI R226, R150, 0x1, R197 ;  /* 0x0000000196e27819 */ /* 0x000fe200000102c5 */
        /* <DEDUP_REMOVED lines=11> */
.L_x_1910:
        /* <DEDUP_REMOVED lines=44> */
.L_x_1908:
        /* <DEDUP_REMOVED lines=9> */
[----:B------:R-:W-:Y:S02]  /*ebc0*/  IMAD R150, R221, c[0x0][0x21c], R150 ;  /* 0x00008700dd967a24 */ /* 0x000fe400078e0296 */
[----:B------:R-:W-:Y:S04]  /*ebd0*/  IMAD.IADD R177, R177, 0x1, R3 ;  /* 0x00000001b1b17824 */ /* 0x000fe800078e0203 */
[----:B------:R-:W-:Y:S05]  /*ebe0*/  IMAD.WIDE.U32 R176, R221, c[0x0][0x218], R176 ;  /* 0x00008600ddb07a25 */ /* 0x000fea00078e00b0 */
[----:B------:R-:W-:Y:S01]  /*ebf0*/  IADD3 R148, P0, R176, UR8, RZ ;  /* 0x00000008b0947c10 */ /* 0x000fe2000ff1e0ff */
[----:B------:R-:W-:Y:S03]  /*ec00*/  LDSM.16.M88.4 R152, [R218+0x10080] ;  /* 0x01008000da98783b */ /* 0x000fe60000000200 */
[----:B------:R-:W-:Y:S01]  /*ec10*/  IADD3.X R177, R177, UR5, R150, P0, !PT ;  /* 0x00000005b1b17c10 */ /* 0x000fe200087fe496 */
[----:B------:R-:W1:Y:S01]  /*ec20*/  LDSM.16.M88.4 R156, [R217+0xc080] ;  /* 0x00c08000d99c783b */ /* 0x000e620000000200 */
[C---:B------:R-:W-:Y:S03]  /*ec30*/  LEA R2, P0, R148.reuse, c[0x0][0x1f8], 0x1 ;  /* 0x00007e0094027a11 */ /* 0x040fe600078008ff */
[----:B------:R-:W-:Y:S01]  /*ec40*/  LDSM.16.M88.4 R160, [R217+0xc880] ;  /* 0x00c88000d9a0783b */ /* 0x000fe20000000200 */
[----:B------:R-:W-:Y:S03]  /*ec50*/  LEA.HI.X R3, R148, c[0x0][0x1fc], R177, 0x1, P0 ;  /* 0x00007f0094037a11 */ /* 0x000fe600000f0cb1 */
[----:B------:R-:W2:Y:S04]  /*ec60*/  SHFL.IDX PT, R2, R2, RZ, 0x181f ;  /* 0x00181fff02027589 */ /* 0x000ea800000e0000 */
[----:B------:R-:W3:Y:S04]  /*ec70*/  SHFL.IDX PT, R3, R3, RZ, 0x181f ;  /* 0x00181fff03037589 */ /* 0x000ee800000e0000 */
[----:B------:R-:W-:Y:S04]  /*ec80*/  LDSM.16.M88.4 R164, [R216] ;  /* 0x00000000d8a4783b */ /* 0x000fe80000000200 */
[----:B------:R-:W-:Y:S01]  /*ec90*/  LDSM.16.M88.4 R168, [R207] ;  /* 0x00000000cfa8783b */ /* 0x000fe20000000200 */
[C---:B-1----:R-:W-:Y:S03]  /*eca0*/  HMMA.16816.F32 R4, R152.reuse, R156, RZ ;  /* 0x0000009c9804723c */ /* 0x042fe600000018ff */
[C---:B--2---:R-:W-:Y:S05]  /*ecb0*/  IADD3 R176, P0, R2.reuse, R227, RZ ;  /* 0x000000e302b07210 */ /* 0x044fea0007f1e0ff */
[C---:B------:R-:W-:Y:S01]  /*ecc0*/  HMMA.16816.F32 R8, R152.reuse, R158, RZ ;  /* 0x0000009e9808723c */ /* 0x040fe200000018ff */
[----:B------:R-:W1:Y:S03]  /*ecd0*/  LDSM.16.M88.4 R156, [R214+0x10080] ;  /* 0x01008000d69c783b */ /* 0x000e660000000200 */
[C---:B---3--:R-:W-:Y:S01]  /*ece0*/  IMAD.X R177, R3.reuse, 0x1, R226, P0 ;  /* 0x0000000103b17824 */ /* 0x048fe200000e06e2 */
[C---:B------:R-:W-:Y:S03]  /*ecf0*/  IADD3 R150, P0, R2.reuse, R229, RZ ;  /* 0x000000e502967210 */ /* 0x040fe60007f1e0ff */
[C---:B------:R-:W-:Y:S01]  /*ed00*/  HMMA.16816.F32 R12, R152.reuse, R160, RZ ;  /* 0x000000a0980c723c */ /* 0x040fe200000018ff */
[----:B------:R-:W-:Y:S01]  /*ed10*/  @!PT LDS RZ, [RZ] ;  /* 0x00000000fffff984 */ /* 0x000fe20000000800 */
[----:B------:R-:W-:Y:S01]  /*ed20*/  @!PT LDS RZ, [RZ] ;  /* 0x00000000fffff984 */ /* 0x000fe20000000800 */
[----:B------:R-:W-:Y:S01]  /*ed30*/  @!PT LDS RZ, [RZ] ;  /* 0x00000000fffff984 */ /* 0x000fe20000000800 */
[----:B------:R2:W-:Y:S03]  /*ed40*/  LDGSTS.E.BYPASS.LTC128B.128 [R223+0x8080], [R176.64], !P4 ;  /* 0x08080000b0df7fae */ /* 0x0005e6000e101d52 */
[C---:B------:R-:W-:Y:S01]  /*ed50*/  IMAD.X R151, R3.reuse, 0x1, R228, P0 ;  /* 0x0000000103977824 */ /* 0x040fe200000e06e4 */
[----:B------:R-:W-:Y:S03]  /*ed60*/  IADD3 R178, P0, R2, R231, RZ ;  /* 0x000000e702b27210 */ /* 0x000fe60007f1e0ff */
[----:B------:R-:W-:Y:S01]  /*ed70*/  HMMA.16816.F32 R16, R152, R162, RZ ;  /* 0x000000a29810723c */ /* 0x000fe200000018ff */
[----:B------:R2:W-:Y:S03]  /*ed80*/  LDGSTS.E.BYPASS.LTC128B.128 [R223+0x9080], [R150.64], !P5 ;  /* 0x0908000096df7fae */ /* 0x0005e6000e901d52 */
[----:B------:R-:W-:Y:S01]  /*ed90*/  IMAD.X R179, R3, 0x1, R230, P0 ;  /* 0x0000000103b37824 */ /* 0x000fe200000e06e6 */
[C---:B------:R-:W-:Y:S04]  /*eda0*/  LEA R2, P0, R224.reuse, R2, 0x1 ;  /* 0x00000002e0027211 */ /* 0x040fe800078008ff */
[----:B------:R-:W-:Y:S01]  /*edb0*/  LEA.HI.X R3, R224, R3, R225, 0x1, P0 ;  /* 0x00000003e0037211 */ /* 0x000fe200000f0ce1 */
[----:B------:R2:W-:Y:S01]  /*edc0*/  LDGSTS.E.BYPASS.LTC128B.128 [R223+0xa080], [R178.64], !P3 ;  /* 0x0a080000b2df7fae */ /* 0x0005e2000d901d52 */
[----:B------:R-:W-:Y:S03]  /*edd0*/  PLOP3.LUT P0, PT, PT, PT, UP0, 0x80, 0x0 ;  /* 0x000000000000781c */ /* 0x000fe60003f0f008 */
[----:B------:R2:W-:Y:S04]  /*ede0*/  LDGSTS.E.BYPASS.LTC128B.128 [R223+0xb080], [R2.64], !P2 ;  /* 0x0b08000002df7fae */ /* 0x0005e8000d101d52 */
[----:B------:R-:W-:Y:S04]  /*edf0*/  LDSM.16.M88.4 R152, [R213+0x10080] ;  /* 0x01008000d598783b */ /* 0x000fe80000000200 */
[----:B------:R-:W3:Y:S01]  /*ee00*/  LDSM.16.M88.4 R160, [R212+0xc080] ;  /* 0x00c08000d4a0783b */ /* 0x000ee20000000200 */
[C---:B-1----:R-:W-:Y:S03]  /*ee10*/  HMMA.16816.F32 R4, R156.reuse, R164, R4 ;  /* 0x000000a49c04723c */ /* 0x042fe60000001804 */
[----:B------:R-:W0:Y:S04]  /*ee20*/  LDGDEPBAR ;  /* 0x00000000000079af */ /* 0x000e280000000000 */
[----:B------:R-:W1:Y:S01]  /*ee30*/  LDSM.16.M88.4 R172, [R212+0xc880] ;  /* 0x00c88000d4ac783b */ /* 0x000e620000000200 */
[C---:B------:R-:W-:Y:S03]  /*ee40*/  HMMA.16816.F32 R8, R156.reuse, R166, R8 ;  /* 0x000000a69c08723c */ /* 0x040fe60000001808 */
[----:B------:R-:W-:Y:S05]  /*ee50*/  LDSM.16.M88.4 R164, [R206] ;  /* 0x00000000cea4783b */ /* 0x000fea0000000200 */
[C---:B------:R-:W-:Y:S08]  /*ee60*/  HMMA.16816.F32 R12, R156.reuse, R168, R12 ;  /* 0x000000a89c0c723c */ /* 0x040ff0000000180c */
[----:B------:R-:W-:Y:S01]  /*ee70*/  HMMA.16816.F32 R16, R156, R170, R16 ;  /* 0x000000aa9c10723c */ /* 0x000fe20000001810 */
[----:B------:R-:W4:Y:S04]  /*ee80*/  LDSM.16.M88.4 R156, [R211+0x10080] ;  /* 0x01008000d39c783b */ /* 0x000f280000000200 */
[----:B------:R-:W5:Y:S03]  /*ee90*/  LDSM.16.M88.4 R168, [R206+0x800] ;  /* 0x00080000cea8783b */ /* 0x000f660000000200 */
[C---:B---3--:R-:W-:Y:S08]  /*eea0*/  HMMA.16816.F32 R4, R152.reuse, R160, R4 ;  /* 0x000000a09804723c */ /* 0x048ff00000001804 */
[C---:B------:R-:W-:Y:S01]  /*eeb0*/  HMMA.16816.F32 R8, R152.reuse, R162, R8 ;  /* 0x000000a29808723c */ /* 0x040fe20000001808 */
[----:B------:R-:W-:Y:S07]  /*eec0*/  LDSM.16.M88.4 R160, [R217+0xd080] ;  /* 0x00d08000d9a0783b */ /* 0x000fee0000000200 */
[C---:B-1----:R-:W-:Y:S08]  /*eed0*/  HMMA.16816.F32 R12, R152.reuse, R172, R12 ;  /* 0x000000ac980c723c */ /* 0x042ff0000000180c */
[----:B------:R-:W-:Y:S01]  /*eee0*/  HMMA.16816.F32 R16, R152, R174, R16 ;  /* 0x000000ae9810723c */ /* 0x000fe20000001810 */
[----:B------:R-:W1:Y:S04]  /*eef0*/  LDSM.16.M88.4 R152, [R218+0x14080] ;  /* 0x01408000da98783b */ /* 0x000e680000000200 */
[----:B------:R-:W3:Y:S03]  /*ef00*/  LDSM.16.M88.4 R172, [R217+0xd880] ;  /* 0x00d88000d9ac783b */ /* 0x000ee60000000200 */
[C---:B----4-:R-:W-:Y:S08]  /*ef10*/  HMMA.16816.F32 R4, R156.reuse, R164, R4 ;  /* 0x000000a49c04723c */ /* 0x050ff00000001804 */
[C---:B------:R-:W-:Y:S01]  /*ef20*/  HMMA.16816.F32 R8, R156.reuse, R166, R8 ;  /* 0x000000a69c08723c */ /* 0x040fe20000001808 */
[----:B------:R-:W-:Y:S07]  /*ef30*/  LDSM.16.M88.4 R164, [R205] ;  /* 0x00000000cda4783b */ /* 0x000fee0000000200 */
[C---:B-----5:R-:W-:Y:S08]  /*ef40*/  HMMA.16816.F32 R12, R156.reuse, R168, R12 ;  /* 0x000000a89c0c723c */ /* 0x060ff0000000180c */
[----:B------:R-:W-:Y:S01]  /*ef50*/  HMMA.16816.F32 R16, R156, R170, R16 ;  /* 0x000000aa9c10723c */ /* 0x000fe20000001810 */
[----:B------:R-:W4:Y:S04]  /*ef60*/  LDSM.16.M88.4 R156, [R214+0x14080] ;  /* 0x01408000d69c783b */ /* 0x000f280000000200 */
[----:B------:R-:W5:Y:S03]  /*ef70*/  LDSM.16.M88.4 R168, [R204] ;  /* 0x00000000cca8783b */ /* 0x000f660000000200 */
[C---:B-1----:R-:W-:Y:S08]  /*ef80*/  HMMA.16816.F32 R4, R152.reuse, R160, R4 ;  /* 0x000000a09804723c */ /* 0x042ff00000001804 */
[C---:B------:R-:W-:Y:S01]  /*ef90*/  HMMA.16816.F32 R8, R152.reuse, R162, R8 ;  /* 0x000000a29808723c */ /* 0x040fe20000001808 */
[----:B------:R-:W-:Y:S07]  /*efa0*/  LDSM.16.M88.4 R160, [R212+0xd080] ;  /* 0x00d08000d4a0783b */ /* 0x000fee0000000200 */
[C---:B---3--:R-:W-:Y:S08]  /*efb0*/  HMMA.16816.F32 R12, R152.reuse, R172, R12 ;  /* 0x000000ac980c723c */ /* 0x048ff0000000180c */
[----:B------:R-:W-:Y:S01]  /*efc0*/  HMMA.16816.F32 R16, R152, R174, R16 ;  /* 0x000000ae9810723c */ /* 0x000fe20000001810 */
[----:B------:R-:W1:Y:S04]  /*efd0*/  LDSM.16.M88.4 R152, [R213+0x14080] ;  /* 0x01408000d598783b */ /* 0x000e680000000200 */
[----:B------:R-:W3:Y:S03]  /*efe0*/  LDSM.16.M88.4 R172, [R212+0xd880] ;  /* 0x00d88000d4ac783b */ /* 0x000ee60000000200 */
[C---:B----4-:R-:W-:Y:S08]  /*eff0*/  HMMA.16816.F32 R4, R156.reuse, R164, R4 ;  /* 0x000000a49c04723c */ /* 0x050ff00000001804 */
[C---:B------:R-:W-:Y:S01]  /*f000*/  HMMA.16816.F32 R8, R156.reuse, R166, R8 ;  /* 0x000000a69c08723c */ /* 0x040fe20000001808 */
[----:B------:R-:W-:Y:S07]  /*f010*/  LDSM.16.M88.4 R164, [R206+0x1000] ;  /* 0x00100000cea4783b */ /* 0x000fee0000000200 */
[C---:B-----5:R-:W-:Y:S08]  /*f020*/  HMMA.16816.F32 R12, R156.reuse, R168, R12 ;  /* 0x000000a89c0c723c */ /* 0x060ff0000000180c */
[----:B------:R-:W-:Y:S01]  /*f030*/  HMMA.16816.F32 R16, R156, R170, R16 ;  /* 0x000000aa9c10723c */ /* 0x000fe20000001810 */
[----:B------:R-:W4:Y:S04]  /*f040*/  LDSM.16.M88.4 R156, [R211+0x14080] ;  /* 0x01408000d39c783b */ /* 0x000f280000000200 */
        /* <DEDUP_REMOVED lines=57> */
[----:B------:R-:W-:Y:S04]  /*f3e0*/  DEPBAR.LE SB0, 0x0 ;  /* 0x000080000000791a */ /* 0x000fe80000000000 */
[C---:B-1----:R-:W-:Y:S01]  /*f3f0*/  HMMA.16816.F32 R4, R152.reuse, R160, R4 ;  /* 0x000000a09804723c */ /* 0x042fe20000001804 */
[----:B------:R-:W-:Y:S07]  /*f400*/  BAR.SYNC.DEFER_BLOCKING 0x0 ;  /* 0x0000000000007b1d */ /* 0x000fee0000010000 */
[C---:B------:R-:W-:Y:S08]  /*f410*/  HMMA.16816.F32 R8, R152.reuse, R162, R8 ;  /* 0x000000a29808723c */ /* 0x040ff00000001808 */
[C---:B---3--:R-:W-:Y:S08]  /*f420*/  HMMA.16816.F32 R12, R152.reuse, R172, R12 ;  /* 0x000000ac980c723c */ /* 0x048ff0000000180c */
[----:B------:R-:W-:Y:S08]  /*f430*/  HMMA.16816.F32 R16, R152, R174, R16 ;  /* 0x000000ae9810723c */ /* 0x000ff00000001810 */
[C---:B----4-:R-:W-:Y:S08]  /*f440*/  HMMA.16816.F32 R4, R156.reuse, R164, R4 ;  /* 0x000000a49c04723c */ /* 0x050ff00000001804 */
[C---:B------:R-:W-:Y:S08]  /*f450*/  HMMA.16816.F32 R8, R156.reuse, R166, R8 ;  /* 0x000000a69c08723c */ /* 0x040ff00000001808 */
[C---:B-----5:R-:W-:Y:S08]  /*f460*/  HMMA.16816.F32 R12, R156.reuse, R168, R12 ;  /* 0x000000a89c0c723c */ /* 0x060ff0000000180c */
[----:B------:R-:W-:Y:S01]  /*f470*/  HMMA.16816.F32 R16, R156, R170, R16 ;  /* 0x000000aa9c10723c */ /* 0x000fe20000001810 */
[----:B--2---:R-:W-:-:S07]  /*f480*/  @P0 BRA `(.L_x_1910) ;  /* 0xfffff3e000000947 */ /* 0x004fce000383ffff */
.L_x_1909:
        /* <DEDUP_REMOVED lines=14> */
[----:B------:R-:W-:Y:S01]  /*f570*/  ISETP.LT.AND P0, PT, RZ, UR10, PT ;  /* 0x0000000aff007c0c */ /* 0x000fe2000bf01270 */
[----:B------:R-:W-:Y:S01]  /*f580*/  UIADD3 UR10, UR10, -0x1, URZ ;  /* 0xffffffff0a0a7890 */ /* 0x000fe2000fffe03f */
[----:B------:R-:W-:Y:S01]  /*f590*/  FMNMX.FTZ R2, R16, R3, !PT ;  /* 0x0000000310027209 */ /* 0x000fe20007810000 */
[----:B------:R-:W-:Y:S01]  /*f5a0*/  LDSM.16.MT88.4 R172, [R215+0xa880] ;  /* 0x00a88000d7ac783b */ /* 0x000fe20000004200 */
[----:B------:R-:W-:Y:S02]  /*f5b0*/  FMNMX.FTZ R3, R15, R148, !PT ;  /* 0x000000940f037209 */ /* 0x000fe40007810000 */
        /* <DEDUP_REMOVED lines=20> */
[--C-:B------:R-:W-:Y:S02]  /*f700*/  FFMA.FTZ R152, R4, c[0x0][0x2d0], -R165.reuse ;  /* 0x0000b40004987a23 */ /* 0x100fe400000108a5 */
[----:B------:R-:W-:Y:S02]  /*f710*/  FMUL.FTZ R151, R2, c[0x0][0x2d0] ;  /* 0x0000b40002977a20 */ /* 0x000fe40000410000 */
[----:B------:R1:W-:Y:S01]  /*f720*/  MUFU.EX2 R150, R152 ;  /* 0x0000009800967308 */ /* 0x0003e20000000800 */
[C---:B------:R-:W-:Y:S02]  /*f730*/  FMUL.FTZ R164, R3.reuse, c[0x0][0x2d0] ;  /* 0x0000b40003a47a20 */ /* 0x040fe40000410000 */
[----:B------:R-:W-:Y:S02]  /*f740*/  FADD.FTZ R149, -R3, R0 ;  /* 0x0000000003957221 */ /* 0x000fe40000010100 */
[--C-:B------:R-:W-:Y:S02]  /*f750*/  FFMA.FTZ R5, R5, c[0x0][0x2d0], -R165.reuse ;  /* 0x0000b40005057a23 */ /* 0x100fe400000108a5 */
[--C-:B------:R-:W-:Y:S02]  /*f760*/  FFMA.FTZ R232, R8, c[0x0][0x2d0], -R165.reuse ;  /* 0x0000b40008e87a23 */ /* 0x100fe400000108a5 */
[--C-:B------:R-:W-:Y:S01]  /*f770*/  FFMA.FTZ R6, R6, c[0x0][0x2d0], -R164.reuse ;  /* 0x0000b40006067a23 */ /* 0x100fe200000108a4 */
[----:B------:R2:W3:Y:S01]  /*f780*/  MUFU.EX2 R2, R151 ;  /* 0x0000009700027308 */ /* 0x0004e20000000800 */
[--C-:B------:R-:W-:Y:S02]  /*f790*/  FFMA.FTZ R7, R7, c[0x0][0x2d0], -R164.reuse ;  /* 0x0000b40007077a23 */ /* 0x100fe400000108a4 */
[--C-:B------:R-:W-:Y:S02]  /*f7a0*/  FFMA.FTZ R234, R10, c[0x0][0x2d0], -R164.reuse ;  /* 0x0000b4000aea7a23 */ /* 0x100fe400000108a4 */
[--C-:B------:R-:W-:Y:S02]  /*f7b0*/  FFMA.FTZ R237, R11, c[0x0][0x2d0], -R164.reuse ;  /* 0x0000b4000bed7a23 */ /* 0x100fe400000108a4 */
[----:B------:R-:W-:Y:S01]  /*f7c0*/  FMUL.FTZ R0, R149, c[0x0][0x2d0] ;  /* 0x0000b40095007a20 */ /* 0x000fe20000410000 */
[----:B------:R-:W-:Y:S01]  /*f7d0*/  MOV R149, R148 ;  /* 0x0000009400957202 */ /* 0x000fe20000000f00 */
[--C-:B------:R-:W-:Y:S01]  /*f7e0*/  FFMA.FTZ R236, R12, c[0x0][0x2d0], -R165.reuse ;  /* 0x0000b4000cec7a23 */ /* 0x100fe200000108a5 */
[----:B------:R-:W4:Y:S01]  /*f7f0*/  MUFU.EX2 R5, R5 ;  /* 0x0000000500057308 */ /* 0x000f220000000800 */
[--C-:B------:R-:W-:Y:S02]  /*f800*/  FFMA.FTZ R239, R13, c[0x0][0x2d0], -R165.reuse ;  /* 0x0000b4000def7a23 */ /* 0x100fe400000108a5 */
[--C-:B------:R-:W-:Y:S01]  /*f810*/  FFMA.FTZ R238, R14, c[0x0][0x2d0], -R164.reuse ;  /* 0x0000b4000eee7a23 */ /* 0x100fe200000108a4 */
[----:B-1----:R-:W1:Y:S01]  /*f820*/  LDSM.16.MT88.4 R152, [R215+0x8080] ;  /* 0x00808000d798783b */ /* 0x002e620000004200 */
[--C-:B------:R-:W-:Y:S02]  /*f830*/  FFMA.FTZ R241, R15, c[0x0][0x2d0], -R164.reuse ;  /* 0x0000b4000ff17a23 */ /* 0x100fe400000108a4 */
[--C-:B------:R-:W-:Y:S02]  /*f840*/  FFMA.FTZ R240, R16, c[0x0][0x2d0], -R165.reuse ;  /* 0x0000b40010f07a23 */ /* 0x100fe400000108a5 */
[--C-:B------:R-:W-:Y:S01]  /*f850*/  FFMA.FTZ R242, R18, c[0x0][0x2d0], -R164.reuse ;  /* 0x0000b40012f27a23 */ /* 0x100fe200000108a4 */
[----:B------:R-:W5:Y:S01]  /*f860*/  MUFU.EX2 R0, R0 ;  /* 0x0000000000007308 */ /* 0x000f620000000800 */
[----:B------:R-:W-:Y:S02]  /*f870*/  FFMA.FTZ R164, R19, c[0x0][0x2d0], -R164 ;  /* 0x0000b40013a47a23 */ /* 0x000fe400000108a4 */
[--C-:B--2---:R-:W-:Y:S02]  /*f880*/  FFMA.FTZ R151, R9, c[0x0][0x2d0], -R165.reuse ;  /* 0x0000b40009977a23 */ /* 0x104fe400000108a5 */
[C---:B---3--:R-:W-:Y:S02]  /*f890*/  FMUL.FTZ R8, R2.reuse, R144 ;  /* 0x0000009002087220 */ /* 0x048fe40000410000 */
[C---:B------:R-:W-:Y:S03]  /*f8a0*/  FMUL.FTZ R9, R2.reuse, R145 ;  /* 0x0000009102097220 */ /* 0x040fe60000410000 */
[----:B------:R-:W-:Y:S01]  /*f8b0*/  MUFU.EX2 R232, R232 ;  /* 0x000000e800e87308 */ /* 0x000fe20000000800 */
[C---:B------:R-:W-:Y:S02]  /*f8c0*/  FMUL.FTZ R20, R2.reuse, R20 ;  /* 0x0000001402147220 */ /* 0x040fe40000410000 */
[C---:B------:R-:W-:Y:S01]  /*f8d0*/  FMUL.FTZ R21, R2.reuse, R21 ;  /* 0x0000001502157220 */ /* 0x040fe20000410000 */
[----:B----4-:R-:W-:Y:S01]  /*f8e0*/  F2FP.PACK_AB R144, R5, R150 ;  /* 0x000000960590723e */ /* 0x010fe200000000ff */
[C---:B------:R-:W-:Y:S02]  /*f8f0*/  FMUL.FTZ R24, R2.reuse, R24 ;  /* 0x0000001802187220 */ /* 0x040fe40000410000 */
[C---:B------:R-:W-:Y:S02]  /*f900*/  FMUL.FTZ R25, R2.reuse, R25 ;  /* 0x0000001902197220 */ /* 0x040fe40000410000 */
[C---:B------:R-:W-:Y:S01]  /*f910*/  FMUL.FTZ R12, R2.reuse, R140 ;  /* 0x0000008c020c7220 */ /* 0x040fe20000410000 */
[----:B------:R-:W2:Y:S01]  /*f920*/  MUFU.EX2 R151, R151 ;  /* 0x0000009700977308 */ /* 0x000ea20000000800 */
[----:B------:R-:W-:Y:S02]  /*f930*/  FMUL.FTZ R13, R2, R141 ;  /* 0x0000008d020d7220 */ /* 0x000fe40000410000 */
[----:B------:R-:W-:Y:S02]  /*f940*/  FFMA.FTZ R165, R17, c[0x0][0x2d0], -R165 ;  /* 0x0000b40011a57a23 */ /* 0x000fe400000108a5 */
[C---:B-----5:R-:W-:Y:S02]  /*f950*/  FMUL.FTZ R10, R0.reuse, R146 ;  /* 0x00000092000a7220 */ /* 0x060fe40000410000 */
        /* <DEDUP_REMOVED lines=8> */
[----:B------:R-:W3:Y:S01]  /*f9e0*/  MUFU.EX2 R7, R7 ;  /* 0x0000000700077308 */ /* 0x000ee20000000800 */
[----:B------:R-:W-:Y:S01]  /*f9f0*/  LDSM.16.MT88.4 R140, [R208+0xb080] ;  /* 0x00b08000d08c783b */ /* 0x000fe20000004200 */
[C---:B------:R-:W-:Y:S01]  /*fa00*/  FMUL.FTZ R16, R2.reuse, R136 ;  /* 0x0000008802107220 */ /* 0x040fe20000410000 */
[----:B--2---:R-:W-:Y:S01]  /*fa10*/  F2FP.PACK_AB R146, R151, R232 ;  /* 0x000000e89792723e */ /* 0x004fe200000000ff */
[----:B------:R-:W-:Y:S02]  /*fa20*/  FMUL.FTZ R17, R2, R137 ;  /* 0x0000008902117220 */ /* 0x000fe40000410000 */
[C---:B------:R-:W-:Y:S02]  /*fa30*/  FMUL.FTZ R18, R0.reuse, R138 ;  /* 0x0000008a00127220 */ /* 0x040fe40000410000 */
[----:B------:R-:W-:Y:S02]  /*fa40*/  FMUL.FTZ R19, R0, R139 ;  /* 0x0000008b00137220 */ /* 0x000fe40000410000 */
[----:B------:R-:W-:Y:S01]  /*fa50*/  MUFU.EX2 R234, R234 ;  /* 0x000000ea00ea7308 */ /* 0x000fe20000000800 */
[----:B------:R-:W-:Y:S01]  /*fa60*/  LDSM.16.MT88.4 R136, [R210+0x8880] ;  /* 0x00888000d288783b */ /* 0x000fe20000004200 */
[C---:B------:R-:W-:Y:S02]  /*fa70*/  FMUL.FTZ R28, R2.reuse, R28 ;  /* 0x0000001c021c7220 */ /* 0x040fe40000410000 */
[----:B------:R-:W-:Y:S02]  /*fa80*/  FMUL.FTZ R29, R2, R29 ;  /* 0x0000001d021d7220 */ /* 0x000fe40000410000 */
[C---:B------:R-:W-:Y:S02]  /*fa90*/  FMUL.FTZ R30, R0.reuse, R30 ;  /* 0x0000001e001e7220 */ /* 0x040fe40000410000 */
[----:B------:R-:W-:Y:S02]  /*faa0*/  FMUL.FTZ R31, R0, R31 ;  /* 0x0000001f001f7220 */ /* 0x000fe40000410000 */
[----:B------:R-:W2:Y:S01]  /*fab0*/  MUFU.EX2 R237, R237 ;  /* 0x000000ed00ed7308 */ /* 0x000ea20000000800 */
[C---:B------:R-:W-:Y:S02]  /*fac0*/  FMUL.FTZ R32, R2.reuse, R32 ;  /* 0x0000002002207220 */ /* 0x040fe40000410000 */
[----:B------:R-:W-:Y:S01]  /*fad0*/  FMUL.FTZ R33, R2, R33 ;  /* 0x0000002102217220 */ /* 0x000fe20000410000 */
[----:B---3--:R-:W-:Y:S01]  /*fae0*/  F2FP.PACK_AB R145, R7, R6 ;  /* 0x000000060791723e */ /* 0x008fe200000000ff */
[C---:B------:R-:W-:Y:S02]  /*faf0*/  FMUL.FTZ R34, R0.reuse, R34 ;  /* 0x0000002200227220 */ /* 0x040fe40000410000 */
[----:B------:R-:W-:Y:S02]  /*fb00*/  FMUL.FTZ R35, R0, R35 ;  /* 0x0000002300237220 */ /* 0x000fe40000410000 */
[C---:B------:R-:W-:Y:S01]  /*fb10*/  FMUL.FTZ R36, R2.reuse, R36 ;  /* 0x0000002402247220 */ /* 0x040fe20000410000 */
[----:B------:R-:W-:Y:S01]  /*fb20*/  MUFU.EX2 R243, R165 ;  /* 0x000000a500f37308 */ /* 0x000fe20000000800 */
[----:B------:R-:W-:Y:S02]  /*fb30*/  FMUL.FTZ R37, R2, R37 ;  /* 0x0000002502257220 */ /* 0x000fe40000410000 */
[C---:B------:R-:W-:Y:S02]  /*fb40*/  FMUL.FTZ R38, R0.reuse, R38 ;  /* 0x0000002600267220 */ /* 0x040fe40000410000 */
[----:B------:R-:W-:Y:S02]  /*fb50*/  FMUL.FTZ R39, R0, R39 ;  /* 0x0000002700277220 */ /* 0x000fe40000410000 */
[C---:B------:R-:W-:Y:S02]  /*fb60*/  FMUL.FTZ R40, R2.reuse, R40 ;  /* 0x0000002802287220 */ /* 0x040fe40000410000 */
[----:B------:R-:W-:Y:S01]  /*fb70*/  FMUL.FTZ R41, R2, R41 ;  /* 0x0000002902297220 */ /* 0x000fe20000410000 */
[----:B------:R3:W-:Y:S01]  /*fb80*/  MUFU.EX2 R245, R164 ;  /* 0x000000a400f57308 */ /* 0x0007e20000000800 */
[C---:B------:R-:W-:Y:S02]  /*fb90*/  FMUL.FTZ R42, R0.reuse, R42 ;  /* 0x0000002a002a7220 */ /* 0x040fe40000410000 */
[----:B------:R-:W-:Y:S01]  /*fba0*/  FMUL.FTZ R43, R0, R43 ;  /* 0x0000002b002b7220 */ /* 0x000fe20000410000 */
[----:B--2---:R-:W-:Y:S01]  /*fbb0*/  F2FP.PACK_AB R147, R237, R234 ;  /* 0x000000eaed93723e */ /* 0x004fe200000000ff */
[C---:B------:R-:W-:Y:S02]  /*fbc0*/  FMUL.FTZ R44, R2.reuse, R44 ;  /* 0x0000002c022c7220 */ /* 0x040fe40000410000 */
[----:B------:R-:W-:Y:S02]  /*fbd0*/  FMUL.FTZ R45, R2, R45 ;  /* 0x0000002d022d7220 */ /* 0x000fe40000410000 */
[C---:B------:R-:W-:Y:S01]  /*fbe0*/  FMUL.FTZ R46, R0.reuse, R46 ;  /* 0x0000002e002e7220 */ /* 0x040fe20000410000 */
[----:B------:R-:W-:Y:S01]  /*fbf0*/  MUFU.EX2 R236, R236 ;  /* 0x000000ec00ec7308 */ /* 0x000fe20000000800 */
[C---:B-1----:R-:W-:Y:S05]  /*fc00*/  HMMA.16816.F32 R8, R144.reuse, R152, R8 ;  /* 0x000000989008723c */ /* 0x042fea0000001808 */
[----:B------:R-:W-:Y:S02]  /*fc10*/  FMUL.FTZ R47, R0, R47 ;  /* 0x0000002f002f7220 */ /* 0x000fe40000410000 */
[C---:B------:R-:W-:Y:S01]  /*fc20*/  FMUL.FTZ R48, R2.reuse, R48 ;  /* 0x0000003002307220 */ /* 0x040fe20000410000 */
[C---:B------:R-:W-:Y:S01]  /*fc30*/  HMMA.16816.F32 R20, R144.reuse, R154, R20 ;  /* 0x0000009a9014723c */ /* 0x040fe20000001814 */
[----:B------:R-:W1:Y:S01]  /*fc40*/  LDSM.16.MT88.4 R152, [R208+0x8080] ;  /* 0x00808000d098783b */ /* 0x000e620000004200 */
[----:B------:R-:W2:Y:S02]  /*fc50*/  MUFU.EX2 R239, R239 ;  /* 0x000000ef00ef7308 */ /* 0x000ea40000000800 */
[----:B------:R-:W-:Y:S02]  /*fc60*/  FMUL.FTZ R49, R2, R49 ;  /* 0x0000003102317220 */ /* 0x000fe40000410000 */
[C---:B------:R-:W-:Y:S02]  /*fc70*/  FMUL.FTZ R50, R0.reuse, R50 ;  /* 0x0000003200327220 */ /* 0x040fe40000410000 */
[C---:B------:R-:W-:Y:S01]  /*fc80*/  HMMA.16816.F32 R24, R144.reuse, R156, R24 ;  /* 0x0000009c9018723c */ /* 0x040fe20000001818 */
[----:B---3--:R-:W-:Y:S03]  /*fc90*/  LDSM.16.MT88.4 R164, [R210+0x9880] ;  /* 0x00988000d2a4783b */ /* 0x008fe60000004200 */
[----:B------:R-:W-:Y:S01]  /*fca0*/  FMUL.FTZ R51, R0, R51 ;  /* 0x0000003300337220 */ /* 0x000fe20000410000 */
[----:B------:R-:W-:Y:S01]  /*fcb0*/  MUFU.EX2 R238, R238 ;  /* 0x000000ee00ee7308 */ /* 0x000fe20000000800 */
[C---:B------:R-:W-:Y:S02]  /*fcc0*/  FMUL.FTZ R52, R2.reuse, R52 ;  /* 0x0000003402347220 */ /* 0x040fe40000410000 */
[C---:B------:R-:W-:Y:S01]  /*fcd0*/  HMMA.16816.F32 R28, R144.reuse, R158, R28 ;  /* 0x0000009e901c723c */ /* 0x040fe2000000181c */
[----:B------:R-:W3:Y:S03]  /*fce0*/  LDSM.16.MT88.4 R156, [R215+0x9080] ;  /* 0x00908000d79c783b */ /* 0x000ee60000004200 */
[----:B------:R-:W-:Y:S02]  /*fcf0*/  FMUL.FTZ R53, R2, R53 ;  /* 0x0000003502357220 */ /* 0x000fe40000410000 */
[C---:B------:R-:W-:Y:S01]  /*fd00*/  FMUL.FTZ R54, R0.reuse, R54 ;  /* 0x0000003600367220 */ /* 0x040fe20000410000 */
[----:B------:R-:W4:Y:S01]  /*fd10*/  MUFU.EX2 R241, R241 ;  /* 0x000000f100f17308 */ /* 0x000f220000000800 */
[C---:B------:R-:W-:Y:S04]  /*fd20*/  HMMA.16816.F32 R32, R144.reuse, R160, R32 ;  /* 0x000000a09020723c */ /* 0x040fe80000001820 */
[----:B------:R-:W-:Y:S02]  /*fd30*/  FMUL.FTZ R55, R0, R55 ;  /* 0x0000003700377220 */ /* 0x000fe40000410000 */
[C---:B------:R-:W-:Y:S02]  /*fd40*/  FMUL.FTZ R56, R2.reuse, R56 ;  /* 0x0000003802387220 */ /* 0x040fe40000410000 */
[C---:B------:R-:W-:Y:S01]  /*fd50*/  HMMA.16816.F32 R36, R144.reuse, R162, R36 ;  /* 0x000000a29024723c */ /* 0x040fe20000001824 */
[----:B------:R-:W5:Y:S01]  /*fd60*/  LDSM.16.MT88.4 R160, [R210+0x9080] ;  /* 0x00908000d2a0783b */ /* 0x000f620000004200 */
[----:B------:R-:W2:Y:S02]  /*fd70*/  MUFU.EX2 R240, R240 ;  /* 0x000000f000f07308 */ /* 0x000ea40000000800 */
[----:B------:R-:W-:Y:S02]  /*fd80*/  FMUL.FTZ R57, R2, R57 ;  /* 0x0000003902397220 */ /* 0x000fe40000410000 */
[C---:B------:R-:W-:Y:S02]  /*fd90*/  FMUL.FTZ R58, R0.reuse, R58 ;  /* 0x0000003a003a7220 */ /* 0x040fe40000410000 */
[----:B------:R-:W-:Y:S01]  /*fda0*/  FMUL.FTZ R59, R0, R59 ;  /* 0x0000003b003b7220 */ /* 0x000fe20000410000 */
[C---:B-1----:R-:W-:Y:S03]  /*fdb0*/  HMMA.16816.F32 R40, R144.reuse, R152, R40 ;  /* 0x000000989028723c */ /* 0x042fe60000001828 */
[C---:B------:R-:W-:Y:S01]  /*fdc0*/  FMUL.FTZ R60, R2.reuse, R60 ;  /* 0x0000003c023c7220 */ /* 0x040fe20000410000 */
[----:B------:R-:W1:Y:S01]  /*fdd0*/  MUFU.EX2 R242, R242 ;  /* 0x000000f200f27308 */ /* 0x000e620000000800 */
[----:B------:R-:W-:Y:S02]  /*fde0*/  FMUL.FTZ R61, R2, R61 ;  /* 0x0000003d023d7220 */ /* 0x000fe40000410000 */
[C---:B------:R-:W-:Y:S01]  /*fdf0*/  FMUL.FTZ R62, R0.reuse, R62 ;  /* 0x0000003e003e7220 */ /* 0x040fe20000410000 */
[C---:B------:R-:W-:Y:S01]  /*fe00*/  HMMA.16816.F32 R44, R144.reuse, R154, R44 ;  /* 0x0000009a902c723c */ /* 0x040fe2000000182c */
[----:B------:R-:W1:Y:S03]  /*fe10*/  LDSM.16.MT88.4 R152, [R209+0x9080] ;  /* 0x00908000d198783b */ /* 0x000e660000004200 */
        /* <DEDUP_REMOVED lines=9> */
[C---:B-----5:R-:W-:Y:S04]  /*feb0*/  HMMA.16816.F32 R56, R144.reuse, R160, R56 ;  /* 0x000000a09038723c */ /* 0x060fe80000001838 */
[----:B------:R-:W-:Y:S02]  /*fec0*/  FMUL.FTZ R69, R2, R69 ;  /* 0x0000004502457220 */ /* 0x000fe40000410000 */
[C---:B------:R-:W-:Y:S02]  /*fed0*/  FMUL.FTZ R70, R0.reuse, R70 ;  /* 0x0000004600467220 */ /* 0x040fe40000410000 */
[C---:B------:R-:W-:Y:S01]  /*fee0*/  HMMA.16816.F32 R60, R144.reuse, R162, R60 ;  /* 0x000000a2903c723c */ /* 0x040fe2000000183c */
[----:B------:R-:W5:Y:S03]  /*fef0*/  LDSM.16.MT88.4 R160, [R215+0xa080] ;  /* 0x00a08000d7a0783b */ /* 0x000f660000004200 */
        /* <DEDUP_REMOVED lines=58> */
[C---:B------:R-:W-:Y:S03]  /*102a0*/  FMUL.FTZ R121, R2.reuse, R121 ;  /* 0x0000007902797220 */ /* 0x040fe60000410000 */
[C---:B------:R-:W-:Y:S01]  /*102b0*/  HMMA.16816.F32 R108, R144.reuse, R162, R108 ;  /* 0x000000a2906c723c */ /* 0x040fe2000000186c */
[----:B------:R-:W5:Y:S02]  /*102c0*/  LDSM.16.MT88.4 R160, [R209+0xb080] ;  /* 0x00b08000d1a0783b */ /* 0x000f640000004200 */
[C---:B------:R-:W-:Y:S02]  /*102d0*/  FMUL.FTZ R112, R2.reuse, R112 ;  /* 0x0000007002707220 */ /* 0x040fe40000410000 */
[----:B------:R-:W-:Y:S02]  /*102e0*/  FMUL.FTZ R113, R2, R113 ;  /* 0x0000007102717220 */ /* 0x000fe40000410000 */
[C---:B------:R-:W-:Y:S02]  /*102f0*/  FMUL.FTZ R114, R0.reuse, R114 ;  /* 0x0000007200727220 */ /* 0x040fe40000410000 */
[C---:B------:R-:W-:Y:S03]  /*10300*/  FMUL.FTZ R115, R0.reuse, R115 ;  /* 0x0000007300737220 */ /* 0x040fe60000410000 */
[C---:B------:R-:W-:Y:S02]  /*10310*/  FMUL.FTZ R122, R0.reuse, R122 ;  /* 0x0000007a007a7220 */ /* 0x040fe40000410000 */
[----:B------:R-:W-:Y:S02]  /*10320*/  FMUL.FTZ R123, R0, R123 ;  /* 0x0000007b007b7220 */ /* 0x000fe40000410000 */
[C---:B-1----:R-:W-:Y:S03]  /*10330*/  HMMA.16816.F32 R112, R144.reuse, R152, R112 ;  /* 0x000000989070723c */ /* 0x042fe60000001870 */
[C---:B------:R-:W-:Y:S02]  /*10340*/  FMUL.FTZ R116, R2.reuse, R116 ;  /* 0x0000007402747220 */ /* 0x040fe40000410000 */
[----:B------:R-:W-:Y:S02]  /*10350*/  FMUL.FTZ R117, R2, R117 ;  /* 0x0000007502757220 */ /* 0x000fe40000410000 */
[C---:B------:R-:W-:Y:S01]  /*10360*/  FMUL.FTZ R118, R0.reuse, R118 ;  /* 0x0000007600767220 */ /* 0x040fe20000410000 */
[----:B--2---:R-:W-:Y:S01]  /*10370*/  F2FP.PACK_AB R152, R239, R236 ;  /* 0x000000ecef98723e */ /* 0x004fe200000000ff */
[----:B------:R-:W-:Y:S03]  /*10380*/  FMUL.FTZ R119, R0, R119 ;  /* 0x0000007700777220 */ /* 0x000fe60000410000 */
[C---:B------:R-:W-:Y:S01]  /*10390*/  FMUL.FTZ R124, R2.reuse, R124 ;  /* 0x0000007c027c7220 */ /* 0x040fe20000410000 */
[----:B----4-:R-:W-:Y:S01]  /*103a0*/  F2FP.PACK_AB R153, R241, R238 ;  /* 0x000000eef199723e */ /* 0x010fe200000000ff */
[----:B------:R-:W-:Y:S02]  /*103b0*/  FMUL.FTZ R125, R2, R125 ;  /* 0x0000007d027d7220 */ /* 0x000fe40000410000 */
[C---:B------:R-:W-:Y:S03]  /*103c0*/  HMMA.16816.F32 R116, R144.reuse, R154, R116 ;  /* 0x0000009a9074723c */ /* 0x040fe60000001874 */
[C---:B------:R-:W-:Y:S02]  /*103d0*/  FMUL.FTZ R126, R0.reuse, R126 ;  /* 0x0000007e007e7220 */ /* 0x040fe40000410000 */
[----:B------:R-:W-:Y:S02]  /*103e0*/  FMUL.FTZ R127, R0, R127 ;  /* 0x0000007f007f7220 */ /* 0x000fe40000410000 */
[C---:B------:R-:W-:Y:S01]  /*103f0*/  FMUL.FTZ R128, R2.reuse, R128 ;  /* 0x0000008002807220 */ /* 0x040fe20000410000 */
[C---:B---3--:R-:W-:Y:S04]  /*10400*/  HMMA.16816.F32 R12, R144.reuse, R156, R12 ;  /* 0x0000009c900c723c */ /* 0x048fe8000000180c */
[----:B------:R-:W-:Y:S01]  /*10410*/  FMUL.FTZ R129, R2, R129 ;  /* 0x0000008102817220 */ /* 0x000fe20000410000 */
[----:B------:R-:W-:Y:S01]  /*10420*/  F2FP.PACK_AB R154, R243, R240 ;  /* 0x000000f0f39a723e */ /* 0x000fe200000000ff */
[C---:B------:R-:W-:Y:S01]  /*10430*/  FMUL.FTZ R130, R0.reuse, R130 ;  /* 0x0000008200827220 */ /* 0x040fe20000410000 */
[----:B------:R-:W-:Y:S01]  /*10440*/  F2FP.PACK_AB R155, R245, R242 ;  /* 0x000000f2f59b723e */ /* 0x000fe200000000ff */
[C---:B------:R-:W-:Y:S01]  /*10450*/  HMMA.16816.F32 R120, R144.reuse, R158, R120 ;  /* 0x0000009e9078723c */ /* 0x040fe20000001878 */
[----:B------:R-:W1:Y:S03]  /*10460*/  LDSM.16.MT88.4 R156, [R215+0x8880] ;  /* 0x00888000d79c783b */ /* 0x000e660000004200 */
[----:B------:R-:W-:Y:S02]  /*10470*/  FMUL.FTZ R131, R0, R131 ;  /* 0x0000008300837220 */ /* 0x000fe40000410000 */
[C---:B------:R-:W-:Y:S02]  /*10480*/  FMUL.FTZ R132, R2.reuse, R132 ;  /* 0x0000008402847220 */ /* 0x040fe40000410000 */
[C---:B-----5:R-:W-:Y:S04]  /*10490*/  HMMA.16816.F32 R124, R144.reuse, R160, R124 ;  /* 0x000000a0907c723c */ /* 0x060fe8000000187c */
[----:B------:R-:W-:Y:S02]  /*104a0*/  FMUL.FTZ R133, R2, R133 ;  /* 0x0000008502857220 */ /* 0x000fe40000410000 */
[C---:B------:R-:W-:Y:S02]  /*104b0*/  FMUL.FTZ R134, R0.reuse, R134 ;  /* 0x0000008600867220 */ /* 0x040fe40000410000 */
[C---:B------:R-:W-:Y:S01]  /*104c0*/  HMMA.16816.F32 R128, R144.reuse, R162, R128 ;  /* 0x000000a29080723c */ /* 0x040fe20000001880 */
[----:B------:R-:W-:Y:S03]  /*104d0*/  LDSM.16.MT88.4 R160, [R215+0x9880] ;  /* 0x00988000d7a0783b */ /* 0x000fe60000004200 */
[----:B------:R-:W-:Y:S02]  /*104e0*/  FMUL.FTZ R135, R0, R135 ;  /* 0x0000008700877220 */ /* 0x000fe40000410000 */
[----:B------:R-:W-:Y:S02]  /*104f0*/  FFMA.FTZ R150, R2, R235, R150 ;  /* 0x000000eb02967223 */ /* 0x000fe40000010096 */
[C---:B------:R-:W-:Y:S04]  /*10500*/  HMMA.16816.F32 R16, R144.reuse, R140, R16 ;  /* 0x0000008c9010723c */ /* 0x040fe80000001810 */
[----:B------:R-:W-:Y:S01]  /*10510*/  FFMA.FTZ R6, R0, R233, R6 ;  /* 0x000000e900067223 */ /* 0x000fe20000010006 */
[----:B------:R-:W-:Y:S01]  /*10520*/  MOV R0, R3 ;  /* 0x0000000300007202 */ /* 0x000fe20000000f00 */
[----:B------:R-:W-:Y:S02]  /*10530*/  FADD.FTZ R5, R5, R150 ;  /* 0x0000009605057221 */ /* 0x000fe40000010000 */
[----:B------:R-:W-:Y:S01]  /*10540*/  HMMA.16816.F32 R132, R144, R142, R132 ;  /* 0x0000008e9084723c */ /* 0x000fe20000001884 */
[----:B------:R-:W2:Y:S03]  /*10550*/  LDSM.16.MT88.4 R140, [R209+0x8880] ;  /* 0x00888000d18c783b */ /* 0x000ea60000004200 */
[----:B------:R-:W-:Y:S02]  /*10560*/  FADD.FTZ R7, R7, R6 ;  /* 0x0000000607077221 */ /* 0x000fe40000010000 */
[----:B------:R-:W-:Y:S02]  /*10570*/  FADD.FTZ R232, R232, R5 ;  /* 0x00000005e8e87221 */ /* 0x000fe40000010000 */
[----:B------:R-:W-:Y:S01]  /*10580*/  FADD.FTZ R234, R234, R7 ;  /* 0x00000007eaea7221 */ /* 0x000fe20000010000 */
[C---:B-1----:R-:W-:Y:S01]  /*10590*/  HMMA.16816.F32 R144, R152.reuse, R156, R8 ;  /* 0x0000009c9890723c */ /* 0x042fe20000001808 */
[----:B------:R-:W1:Y:S04]  /*105a0*/  LDSM.16.MT88.4 R8, [R208+0x8880] ;  /* 0x00888000d008783b */ /* 0x000e680000004200 */
[----:B------:R-:W-:Y:S02]  /*105b0*/  FADD.FTZ R151, R151, R232 ;  /* 0x000000e897977221 */ /* 0x000fe40000010000 */
[----:B------:R-:W-:Y:S01]  /*105c0*/  FADD.FTZ R237, R237, R234 ;  /* 0x000000eaeded7221 */ /* 0x000fe20000010000 */
        /* <DEDUP_REMOVED lines=11> */
[C---:B--2---:R-:W-:Y:S04]  /*10680*/  HMMA.16816.F32 R32, R152.reuse, R140, R32 ;  /* 0x0000008c9820723c */ /* 0x044fe80000001820 */
[----:B------:R-:W-:Y:S02]  /*10690*/  FADD.FTZ R235, R243, R240 ;  /* 0x000000f0f3eb7221 */ /* 0x000fe40000010000 */
[----:B------:R-:W-:Y:S02]  /*106a0*/  FADD.FTZ R233, R245, R242 ;  /* 0x000000f2f5e97221 */ /* 0x000fe40000010000 */
[C---:B------:R-:W-:Y:S08]  /*106b0*/  HMMA.16816.F32 R36, R152.reuse, R142, R36 ;  /* 0x0000008e9824723c */ /* 0x040ff00000001824 */
[C---:B-1----:R-:W-:Y:S08]  /*106c0*/  HMMA.16816.F32 R40, R152.reuse, R8, R40 ;  /* 0x000000089828723c */ /* 0x042ff00000001828 */
        /* <DEDUP_REMOVED lines=24> */
[----:B------:R-:W-:Y:S01]  /*10850*/  HMMA.16816.F32 R132, R152, R198, R132 ;  /* 0x000000c69884723c */ /* 0x000fe20000001884 */
[----:B------:R-:W-:-:S07]  /*10860*/  @P0 BRA `(.L_x_1908) ;  /* 0xffffe2c000000947 */ /* 0x000fce000383ffff */
.L_x_1907:
        /* <DEDUP_REMOVED lines=155> */
.L_x_1847:
        /* <DEDUP_REMOVED lines=198> */
.L_x_1912:
        /* <DEDUP_REMOVED lines=157> */
.L_x_1914:
[----:B--234-:R-:W-:Y:S05]  /*12850*/  BSYNC B0 ;  /* 0x0000000000007941 */ /* 0x01cfea0003800000 */
.L_x_1913:
        /* <DEDUP_REMOVED lines=30> */
.L_x_1916:
[----:B------:R-:W-:Y:S05]  /*12a40*/  BSYNC B0 ;  /* 0x0000000000007941 */ /* 0x000fea0003800000 */
.L_x_1915:
        /* <DEDUP_REMOVED lines=30> */
.L_x_1918:
[----:B------:R-:W-:Y:S05]  /*12c30*/  BSYNC B0 ;  /* 0x0000000000007941 */ /* 0x000fea0003800000 */
.L_x_1917:
        /* <DEDUP_REMOVED lines=31> */
.L_x_1911:
        /* <DEDUP_REMOVED lines=31> */
.L_x_1919:
        /* <DEDUP_REMOVED lines=43> */
.L_x_1921:
[----:B------:R-:W-:Y:S05]  /*132d0*/  BSYNC B0 ;  /* 0x0000000000007941 */ /* 0x000fea0003800000 */
.L_x_1920:
        /* <DEDUP_REMOVED lines=77> */
.L_x_1923:
[----:B------:R-:W-:Y:S05]  /*137b0*/  BSYNC B0 ;  /* 0x0000000000007941 */ /* 0x000fea0003800000 */
.L_x_1922:
        /* <DEDUP_REMOVED lines=27> */
.L_x_1925:
[----:B------:R-:W-:Y:S05]  /*13970*/  BSYNC B0 ;  /* 0x0000000000007941 */ /* 0x000fea0003800000 */
.L_x_1924:
        /* <DEDUP_REMOVED lines=27> */
.L_x_1927:
[----:B------:R-:W-:Y:S05]  /*13b30*/  BSYNC B0 ;  /* 0x0000000000007941 */ /* 0x000fea0003800000 */
.L_x_1926:
        /* <DEDUP_REMOVED lines=28> */
.L_x_1928:
        /* <DEDUP_REMOVED lines=16> */
.L_x_3563:


//--------------------- .text._ZN7cutlass13device_kernelIN5flash19enable_sm80_to_sm89INS1_16FlashAttnFwdSm80INS1_25CollectiveMainloopFwdSm80ILi8ELi1ELb1EN4cute5tupleIJNS5_1CILi128EEENS7_ILi48EEENS7_ILi256EEEEEELi256ENS_6half_tEfNS_4arch4Sm80ELb0ELb1ELb0ELb0ELb1ELb0ELb1ELb0EEENS1_21CollectiveEpilogueFwdINS6_IJS8_SA_S9_EEENS6_IJNS7_ILi1EEESI_SI_EEESC_SE_Li256ELb0ELb1ELb0ELb0EEENS1_19SingleTileSchedulerILb0ELb0ELb1ELi128EEEEEEEEEvNT_6ParamsE --------------------------
	.section	.text._ZN7cutlass13device_kernelIN5flash19enable_sm80_to_sm89INS1_16FlashAttnFwdSm80INS1_25CollectiveMainloopFwdSm80ILi8ELi1ELb1EN4cute5tupleIJNS5_1CILi128EEENS7_ILi48EEENS7_ILi256EEEEEELi256ENS_6half_tEfNS_4arch4Sm80ELb0ELb1ELb0ELb0ELb1ELb0ELb1ELb0EEENS1_21CollectiveEpilogueFwdINS6_IJS8_SA_S9_EEENS6_IJNS7_ILi1EEESI_SI_EEESC_SE_Li256ELb0ELb1ELb0ELb0EEENS1_19SingleTileSchedulerILb0ELb0ELb1ELi128EEEEEEEEEvNT_6ParamsE,"ax",@progbits
	.sectioninfo	@"SHI_REGISTERS=255"
	.align	128
.text._ZN7cutlass13device_kernelIN5flash19enable_sm80_to_sm89INS1_16FlashAttnFwdSm80INS1_25CollectiveMainloopFwdSm80ILi8ELi1ELb1EN4cute5tupleIJNS5_1CILi128EEENS7_ILi48EEENS7_ILi256EEEEEELi256ENS_6half_tEfNS_4arch4Sm80ELb0ELb1ELb0ELb0ELb1ELb0ELb1ELb0EEENS1_21CollectiveEpilogueFwdINS6_IJS8_SA_S9_EEENS6_IJNS7_ILi1EEESI_SI_EEESC_SE_Li256ELb0ELb1ELb0ELb0EEENS1_19SingleTileSchedulerILb0ELb0ELb1ELi128EEEEEEEEEvNT_6ParamsE:
        .type           _ZN7cutlass13device_kernelIN5flash19enable_sm80_to_sm89INS1_16FlashAttnFwdSm80INS1_25CollectiveMainloopFwdSm80ILi8ELi1ELb1EN4cute5tupleIJNS5_1CILi128EEENS7_ILi48EEENS7_ILi256EEEEEELi256ENS_6half_tEfNS_4arch4Sm80ELb0ELb1ELb0ELb0ELb1ELb0ELb1ELb0EEENS1_21CollectiveEpilogueFwdINS6_IJS8_SA_S9_EEENS6_IJNS7_ILi1EEESI_SI_EEESC_SE_Li256ELb0ELb1ELb0ELb0EEENS1_19SingleTileSchedulerILb0ELb0ELb1ELi128EEEEEEEEEvNT_6ParamsE,@function
        .size           _ZN7cutlass13device_kernelIN5flash19enable_sm80_to_sm89INS1_16FlashAttnFwdSm80INS1_25CollectiveMainloopFwdSm80ILi8ELi1ELb1EN4cute5tupleIJNS5_1CILi128EEENS7_ILi48EEENS7_ILi256EEEEEELi256ENS_6half_tEfNS_4arch4Sm80ELb0ELb1ELb0ELb0ELb1ELb0ELb1ELb0EEENS1_21CollectiveEpilogueFwdINS6_IJS8_SA_S9_EEENS6_IJNS7_ILi1EEESI_SI_EEESC_SE_Li256ELb0ELb1ELb0ELb0EEENS1_19SingleTileSchedulerILb0ELb0ELb1ELi128EEEEEEEEEvNT_6ParamsE,(.L_x_3564 - _ZN7cutlass13device_kernelIN5flash19enable_sm80_to_sm89INS1_16FlashAttnFwdSm80INS1_25CollectiveMainloopFwdSm80ILi8ELi1ELb1EN4cute5tupleIJNS5_1CILi128EEENS7_ILi48EEENS7_ILi256EEEEEELi256ENS_6half_tEfNS_4arch4Sm80ELb0ELb1ELb0ELb0ELb1ELb0ELb1ELb0EEENS1_21CollectiveEpilogueFwdINS6_IJS8_SA_S9_EEENS6_IJNS7_ILi1EEESI_SI_EEESC_SE_Li256ELb0ELb1ELb0ELb0EEENS1_19SingleTileSchedulerILb0ELb0ELb1ELi128EEEEEEEEEvNT_6ParamsE)
        .other          _ZN7cutlass13device_kernelIN5flash19enable_sm80_to_sm89INS1_16FlashAttnFwdSm80INS1_25CollectiveMainloopFwdSm80ILi8ELi1ELb1EN4cute5tupleIJNS5_1CILi128EEENS7_ILi48EEENS7_ILi256EEEEEELi256ENS_6half_tEfNS_4arch4Sm80ELb0ELb1ELb0ELb0ELb1ELb0ELb1ELb0EEENS1_21CollectiveEpilogueFwdINS6_IJS8_SA_S9_EEENS6_IJNS7_ILi1EEESI_SI_EEESC_SE_Li256ELb0ELb1ELb0ELb0EEENS1_19SingleTileSchedulerILb0ELb0ELb1ELi128EEEEEEEEEvNT_6ParamsE,@"STO_CUDA_ENTRY STV_DEFAULT"
_ZN7cutlass13device_kernelIN5flash19enable_sm80_to_sm89INS1_16FlashAttnFwdSm80INS1_25CollectiveMainloopFwdSm80ILi8ELi1ELb1EN4cute5tupleIJNS5_1CILi128EEENS7_ILi48EEENS7_ILi256EEEEEELi256ENS_6half_tEfNS_4arch4Sm80ELb0ELb1ELb0ELb0ELb1ELb0ELb1ELb0EEENS1_21CollectiveEpilogueFwdINS6_IJS8_SA_S9_EEENS6_IJNS7_ILi1EEESI_SI_EEESC_SE_Li256ELb0ELb1ELb0ELb0EEENS1_19SingleTileSchedulerILb0ELb0ELb1ELi128EEEEEEEEEvNT_6ParamsE:
        /* <DEDUP_REMOVED lines=57> */
.L_x_1930:
[----:B------:R-:W-:Y:S02]  /*0390*/  ULDC UR4, c[0x0][0x32c] ;  /* 0x0000cb0000047ab9 */ /* 0x000fe40000000800 */
[----:B------:R-:W-:-:S03]  /*03a0*/  UISETP.NE.AND UP0, UPT, UR7, UR4, UPT ;  /* 0x000000040700728c */ /* 0x000fc6000bf05270 */
[----:B------:R-:W-:Y:S02]  /*03b0*/  ULDC.64 UR4, c[0x0][0x330] ;  /* 0x0000cc0000047ab9 */ /* 0x000fe40000000a00 */
[----:B------:R-:W-:-:S07]  /*03c0*/  UIMAD.WIDE.U32 UR20, UR16, UR4, URZ ;  /* 0x00000004101472a5 */ /* 0x000fce000f8e003f */
[----:B------:R-:W-:Y:S02]  /*03d0*/  @UP0 UMOV UR7, UR21 ;  /* 0x0000001500070c82 */ /* 0x000fe40008000000 */
[----:B------:R-:W-:Y:S02]  /*03e0*/  @UP0 USHF.R.U32.HI UR16, URZ, UR5, UR7 ;  /* 0x000000053f100299 */ /* 0x000fe40008011607 */
.L_x_1931:
[----:B------:R-:W-:Y:S02]  /*03f0*/  ULDC UR4, c[0x0][0x32c] ;  /* 0x0000cb0000047ab9 */ /* 0x000fe40000000800 */
[----:B------:R-:W-:-:S04]  /*0400*/  UIMAD UR4, UR16, UR4, UR4 ;  /* 0x00000004100472a4 */ /* 0x000fc8000f8e0204 */
[----:B------:R-:W-:-:S04]  /*0410*/  UISETP.LT.AND UP0, UPT, UR6, UR4, UPT ;  /* 0x000000040600728c */ /* 0x000fc8000bf01270 */
[----:B------:R-:W-:Y:S02]  /*0420*/  USEL UR6, UR6, UR4, UP0 ;  /* 0x0000000406067287 */ /* 0x000fe40008000000 */
.L_x_1929:
        /* <DEDUP_REMOVED lines=36> */
.L_x_1933:
[----:B------:R-:W-:Y:S02]  /*0670*/  ULDC UR4, c[0x0][0x32c] ;  /* 0x0000cb0000047ab9 */ /* 0x000fe40000000800 */
[----:B------:R-:W-:-:S03]  /*0680*/  UISETP.NE.AND UP0, UPT, UR4, 0x1, UPT ;  /* 0x000000010400788c */ /* 0x000fc6000bf05270 */
[----:B------:R-:W-:Y:S02]  /*0690*/  ULDC.64 UR4, c[0x0][0x330] ;  /* 0x0000cc0000047ab9 */ /* 0x000fe40000000a00 */
[----:B------:R-:W-:-:S06]  /*06a0*/  UIMAD.WIDE.U32 UR16, UR7, UR4, URZ ;  /* 0x00000004071072a5 */ /* 0x000fcc000f8e003f */
[----:B------:R-:W-:Y:S02]  /*06b0*/  @UP0 USHF.R.U32.HI UR7, URZ, UR5, UR17 ;  /* 0x000000053f070299 */ /* 0x000fe40008011611 */
.L_x_1934:
[----:B------:R-:W-:Y:S02]  /*06c0*/  ULDC UR4, c[0x0][0x32c] ;  /* 0x0000cb0000047ab9 */ /* 0x000fe40000000800 */
[----:B------:R-:W-:-:S04]  /*06d0*/  UIMAD UR4, UR7, UR4, URZ ;  /* 0x00000004070472a4 */ /* 0x000fc8000f8e023f */
[----:B------:R-:W-:-:S04]  /*06e0*/  UISETP.LT.AND UP0, UPT, UR6, UR4, UPT ;  /* 0x000000040600728c */ /* 0x000fc8000bf01270 */
[----:B------:R-:W-:-:S04]  /*06f0*/  USEL UR6, UR6, UR4, !UP0 ;  /* 0x0000000406067287 */ /* 0x000fc8000c000000 */
.L_x_1932:
        /* <DEDUP_REMOVED lines=91> */
[----:B------:R-:W-:Y:S01]  /*0cb0*/  SHF.R.S32.HI R66, RZ, 0x1f, R44 ;  /* 0x0000001fff427819 */ /* 0x000fe2000001142c */
[----:B------:R-:W-:Y:S02]  /*0cc0*/  UMOV UR29, 0x30 ;  /* 0x00000030001d7882 */ /* 0x000fe40000000000 */
[----:B------:R-:W-:Y:S01]  /*0cd0*/  UIMAD UR22, UR23, UR29, -0x30 ;  /* 0xffffffd0171674a4 */ /* 0x000fe2000f8e021d */
[----:B------:R-:W3:Y:S01]  /*0ce0*/  @P0 LDG.E R2, [R2.64] ;  /* 0x0000001202020981 */ /* 0x000ee2000c1e1900 */
[----:B------:R-:W-:Y:S01]  /*0cf0*/  IMAD.MOV.U32 R4, RZ, RZ, c[0x0][0x2b8] ;  /* 0x0000ae00ff047624 */ /* 0x000fe200078e00ff */
[----:B------:R-:W-:Y:S01]  /*0d00*/  ULDC.64 UR4, c[0x0][0x2b0] ;  /* 0x0000ac0000047ab9 */ /* 0x000fe20000000a00 */
[----:B------:R-:W-:Y:S01]  /*0d10*/  IMAD.MOV.U32 R22, RZ, RZ, RZ ;  /* 0x000000ffff167224 */ /* 0x000fe200078e00ff */
[----:B------:R-:W-:Y:S02]  /*0d20*/  BAR.SYNC.DEFER_BLOCKING 0x0 ;  /* 0x0000000000007b1d */ /* 0x000fe40000010000 */
[----:B------:R-:W-:Y:S01]  /*0d30*/  ISETP.NE.AND P1, PT, R4, 0x1, PT ;  /* 0x000000010400780c */ /* 0x000fe20003f25270 */
[----:B------:R-:W-:-:S03]  /*0d40*/  USHF.R.S32.HI UR21, URZ, 0x1f, UR15 ;  /* 0x0000001f3f157899 */ /* 0x000fc6000801140f */
        /* <DEDUP_REMOVED lines=13> */
[C---:B------:R-:W-:Y:S01]  /*0e20*/  IADD3 R0, R31.reuse, UR22, RZ ;  /* 0x000000161f007c10 */ /* 0x040fe2000fffe0ff */
[----:B------:R-:W-:Y:S01]  /*0e30*/  UIMAD UR20, UR9, UR4, URZ ;  /* 0x00000004091472a4 */ /* 0x000fe2000f8e023f */
[----:B------:R-:W-:Y:S01]  /*0e40*/  IADD3 R5, R31, UR27, RZ ;  /* 0x0000001b1f057c10 */ /* 0x000fe2000fffe0ff */
[----:B------:R-:W-:Y:S01]  /*0e50*/  UIMAD.WIDE.U32 UR24, UR11, UR4, URZ ;  /* 0x000000040b1872a5 */ /* 0x000fe2000f8e003f */
[C---:B------:R-:W-:Y:S01]  /*0e60*/  ISETP.GE.AND P0, PT, R0.reuse, UR10, PT ;  /* 0x0000000a00007c0c */ /* 0x040fe2000bf06270 */
[----:B------:R-:W-:Y:S01]  /*0e70*/  IMAD.SHL.U32 R39, R19, 0x8, RZ ;  /* 0x0000000813277824 */ /* 0x000fe200078e00ff */
[----:B--2---:R-:W-:Y:S01]  /*0e80*/  IADD3 R10, R0, UR12, RZ ;  /* 0x0000000c000a7c10 */ /* 0x004fe2000fffe0ff */
[----:B------:R-:W-:Y:S01]  /*0e90*/  UIMAD UR29, UR23, -0x30, UR29 ;  /* 0xffffffd0171d78a4 */ /* 0x000fe2000f8e021d */
[----:B------:R-:W-:Y:S01]  /*0ea0*/  ISETP.GT.OR P0, PT, R31, 0x2f, P0 ;  /* 0x0000002f1f00780c */ /* 0x000fe20000704670 */
[----:B------:R-:W-:Y:S02]  /*0eb0*/  STL [R1+0x48], R31 ;  /* 0x0000481f01007387 */ /* 0x000fe40000100800 */
        /* <DEDUP_REMOVED lines=11> */
[--C-:B------:R-:W-:Y:S01]  /*0f70*/  IMAD.MOV.U32 R4, RZ, RZ, R5.reuse ;  /* 0x000000ffff047224 */ /* 0x100fe200078e0005 */
[----:B------:R-:W-:Y:S01]  /*0f80*/  ULDC.64 UR4, c[0x0][0x1c0] ;  /* 0x0000700000047ab9 */ /* 0x000fe20000000a00 */
[----:B------:R-:W-:Y:S01]  /*0f90*/  IADD3 R29, R39, 0x80, RZ ;  /* 0x00000080271d7810 */ /* 0x000fe20007ffe0ff */
[----:B------:R-:W-:Y:S01]  /*0fa0*/  UIADD3 UR25, UR25, UR20, URZ ;  /* 0x0000001419197290 */ /* 0x000fe2000fffe03f */
[----:B------:R-:W-:Y:S01]  /*0fb0*/  IADD3 R17, R21, UR27, RZ ;  /* 0x0000001b15117c10 */ /* 0x000fe2000fffe0ff */
[----:B------:R-:W-:Y:S01]  /*0fc0*/  UIMAD UR21, UR21, UR4, URZ ;  /* 0x00000004151572a4 */ /* 0x000fe2000f8e023f */
[C---:B------:R-:W-:Y:S01]  /*0fd0*/  IADD3 R30, R39.reuse, 0x40, RZ ;  /* 0x00000040271e7810 */ /* 0x040fe20007ffe0ff */
[----:B------:R-:W-:Y:S01]  /*0fe0*/  UIMAD.WIDE.U32 UR24, UR15, UR4, UR24 ;  /* 0x000000040f1872a5 */ /* 0x000fe2000f8e0018 */
[----:B------:R-:W-:Y:S01]  /*0ff0*/  ISETP.GE.AND P3, PT, R39, c[0x0][0x198], PT ;  /* 0x0000660027007a0c */ /* 0x000fe20003f66270 */
[----:B------:R-:W-:Y:S01]  /*1000*/  UIMAD UR5, UR15, UR5, UR21 ;  /* 0x000000050f0572a4 */ /* 0x000fe2000f8e0215 */
[----:B------:R-:W-:Y:S01]  /*1010*/  @P1 IMAD.HI.U32 R0, R5, c[0x0][0x2c8], RZ ;  /* 0x0000b20005001a27 */ /* 0x000fe200078e00ff */
[----:B------:R-:W-:Y:S01]  /*1020*/  IADD3 R28, R39, 0xc0, RZ ;  /* 0x000000c0271c7810 */ /* 0x000fe20007ffe0ff */
[----:B------:R-:W-:Y:S01]  /*1030*/  ULDC UR15, c[0x0][0x168] ;  /* 0x00005a00000f7ab9 */ /* 0x000fe20000000800 */
[----:B------:R-:W-:Y:S01]  /*1040*/  ISETP.GE.AND P4, PT, R30, c[0x0][0x198], PT ;  /* 0x000066001e007a0c */ /* 0x000fe20003f86270 */
[----:B------:R-:W-:Y:S01]  /*1050*/  UIADD3 UR5, UR25, UR5, URZ ;  /* 0x0000000519057290 */ /* 0x000fe2000fffe03f */
[----:B------:R-:W-:Y:S01]  /*1060*/  @P0 SHF.R.U32.HI R4, RZ, c[0x0][0x2cc], R0 ;  /* 0x0000b300ff040a19 */ /* 0x000fe20000011600 */
[----:B------:R-:W-:Y:S01]  /*1070*/  UIMAD UR15, UR8, UR15, URZ ;  /* 0x0000000f080f72a4 */ /* 0x000fe2000f8e023f */
[----:B------:R-:W-:Y:S01]  /*1080*/  SHF.R.S32.HI R8, RZ, 0x1f, R28 ;  /* 0x0000001fff087819 */ /* 0x000fe2000001141c */
[----:B------:R-:W-:Y:S01]  /*1090*/  UIADD3 UR28, UR29, UR10, URZ ;  /* 0x0000000a1d1c7290 */ /* 0x000fe2000fffe03f */
[--C-:B------:R-:W-:Y:S01]  /*10a0*/  SHF.R.S32.HI R6, RZ, 0x1f, R4.reuse ;  /* 0x0000001fff067819 */ /* 0x100fe20000011404 */
[----:B------:R-:W-:Y:S01]  /*10b0*/  IMAD.MOV R0, RZ, RZ, -R4 ;  /* 0x000000ffff007224 */ /* 0x000fe200078e0a04 */
[----:B------:R-:W-:Y:S01]  /*10c0*/  ISETP.GE.AND P5, PT, R29, c[0x0][0x198], PT ;  /* 0x000066001d007a0c */ /* 0x000fe20003fa6270 */
[----:B-1----:R-:W-:Y:S01]  /*10d0*/  IMAD.U32 R3, RZ, RZ, UR25 ;  /* 0x00000019ff037e24 */ /* 0x002fe2000f8e00ff */
[----:B------:R-:W-:Y:S01]  /*10e0*/  LEA.HI R8, R8, R28, RZ, 0x3 ;  /* 0x0000001c08087211 */ /* 0x000fe200078f18ff */
[----:B------:R-:W-:Y:S01]  /*10f0*/  IMAD.U32 R2, RZ, RZ, UR24 ;  /* 0x00000018ff027e24 */ /* 0x000fe2000f8e00ff */
[----:B------:R-:W-:Y:S01]  /*1100*/  ISETP.GE.AND P6, PT, R28, c[0x0][0x198], PT ;  /* 0x000066001c007a0c */ /* 0x000fe20003fc6270 */
[----:B------:R-:W-:Y:S01]  /*1110*/  IMAD.U32 R3, RZ, RZ, UR5 ;  /* 0x00000005ff037e24 */ /* 0x000fe2000f8e00ff */
[----:B------:R-:W-:Y:S01]  /*1120*/  LOP3.LUT R36, R8, 0xfffffff8, RZ, 0xc0, !PT ;  /* 0xfffffff808247812 */ /* 0x000fe200078ec0ff */
[----:B------:R-:W-:Y:S01]  /*1130*/  IMAD R0, R0, c[0x0][0x2c4], R5 ;  /* 0x0000b10000007a24 */ /* 0x000fe200078e0205 */
[----:B------:R-:W-:Y:S01]  /*1140*/  ULDC.64 UR4, c[0x0][0x1e8] ;  /* 0x00007a0000047ab9 */ /* 0x000fe20000000a00 */
[----:B------:R-:W-:Y:S01]  /*1150*/  IMAD R6, R6, c[0x0][0x1b0], RZ ;  /* 0x00006c0006067a24 */ /* 0x000fe200078e02ff */
[----:B------:R-:W-:Y:S01]  /*1160*/  UIMAD UR8, UR9, UR4, URZ ;  /* 0x00000004090872a4 */ /* 0x000fe2000f8e023f */
[----:B------:R-:W-:Y:S01]  /*1170*/  IMAD.WIDE.U32 R2, R4, c[0x0][0x1b0], R2 ;  /* 0x00006c0004027a25 */ /* 0x000fe200078e0002 */
[----:B------:R-:W-:Y:S01]  /*1180*/  SHF.R.S32.HI R5, RZ, 0x1f, R0 ;  /* 0x0000001fff057819 */ /* 0x000fe20000011400 */
[----:B------:R-:W-:Y:S01]  /*1190*/  UIMAD.WIDE.U32 UR20, UR11, UR4, URZ ;  /* 0x000000040b1472a5 */ /* 0x000fe2000f8e003f */
[----:B------:R-:W-:Y:S01]  /*11a0*/  LEA.HI R65, R66, R44, RZ, 0x5 ;  /* 0x0000002c42417211 */ /* 0x000fe200078f28ff */
[----:B------:R-:W-:Y:S01]  /*11b0*/  IMAD R4, R4, c[0x0][0x1b4], R6 ;  /* 0x00006d0004047a24 */ /* 0x000fe200078e0206 */
[----:B------:R-:W-:Y:S01]  /*11c0*/  UIMAD UR8, UR11, UR5, UR8 ;  /* 0x000000050b0872a4 */ /* 0x000fe2000f8e0208 */
[----:B------:R-:W-:Y:S01]  /*11d0*/  BSSY B0, `(.L_x_1936) ;  /* 0x0000121000007945 */ /* 0x000fe20003800000 */
[----:B------:R-:W-:Y:S01]  /*11e0*/  UISETP.LT.AND UP0, UPT, UR28, 0x30, UPT ;  /* 0x000000301c00788c */ /* 0x000fe2000bf01270 */
[----:B------:R-:W-:Y:S01]  /*11f0*/  IMAD.IADD R3, R3, 0x1, R4 ;  /* 0x0000000103037824 */ /* 0x000fe200078e0204 */
[----:B------:R-:W-:Y:S01]  /*1200*/  UIADD3 UR8, UR21, UR8, URZ ;  /* 0x0000000815087290 */ /* 0x000fe2000fffe03f */
[----:B------:R-:W-:Y:S01]  /*1210*/  IMAD R4, R5, c[0x0][0x1a8], RZ ;  /* 0x00006a0005047a24 */ /* 0x000fe200078e02ff */
[----:B------:R-:W-:Y:S01]  /*1220*/  USEL UR4, UR28, 0x30, UP0 ;  /* 0x000000301c047887 */ /* 0x000fe20008000000 */
[----:B------:R-:W-:Y:S01]  /*1230*/  IMAD.SHL.U32 R5, R21, 0x40, RZ ;  /* 0x0000004015057824 */ /* 0x000fe200078e00ff */
[----:B------:R-:W-:Y:S01]  /*1240*/  SHF.R.S32.HI R64, RZ, 0x5, R65 ;  /* 0x00000005ff407819 */ /* 0x000fe20000011441 */
[----:B------:R-:W-:-:S02]  /*1250*/  IMAD R4, R0, c[0x0][0x1ac], R4 ;  /* 0x00006b0000047a24 */ /* 0x000fc400078e0204 */
[----:B------:R-:W-:Y:S01]  /*1260*/  IMAD.WIDE.U32 R2, R0, c[0x0][0x1a8], R2 ;  /* 0x00006a0000027a25 */ /* 0x000fe200078e0002 */
[----:B------:R-:W-:-:S03]  /*1270*/  LOP3.LUT R0, R5, 0x1c0, RZ, 0xc0, !PT ;  /* 0x000001c005007812 */ /* 0x000fc600078ec0ff */
[----:B------:R-:W-:Y:S01]  /*1280*/  IMAD.IADD R3, R3, 0x1, R4 ;  /* 0x0000000103037824 */ /* 0x000fe200078e0204 */
[C---:B------:R-:W-:Y:S02]  /*1290*/  LEA R14, P0, R2.reuse, c[0x0][0x160], 0x1 ;  /* 0x00005800020e7a11 */ /* 0x040fe400078008ff */
[----:B------:R-:W-:Y:S02]  /*12a0*/  SHF.R.U32.HI R4, RZ, 0x3, R0 ;  /* 0x00000003ff047819 */ /* 0x000fe40000011600 */
[----:B------:R-:W-:Y:S01]  /*12b0*/  LEA.HI.X R15, R2, c[0x0][0x164], R3, 0x1, P0 ;  /* 0x00005900020f7a11 */ /* 0x000fe200000f0c03 */
[----:B------:R-:W-:Y:S01]  /*12c0*/  SHFL.IDX PT, R6, R14, 0x1, 0x181f ;  /* 0x00381f000e067f89 */ /* 0x000fe200000e0000 */
[----:B------:R-:W-:Y:S02]  /*12d0*/  LOP3.LUT R0, R0, 0x38, R39, 0xf8, !PT ;  /* 0x0000003800007812 */ /* 0x000fe400078ef827 */
[----:B------:R-:W-:Y:S01]  /*12e0*/  LEA.HI R2, R66, R44, RZ, 0x6 ;  /* 0x0000002c42027211 */ /* 0x000fe200078f30ff */
[----:B------:R-:W-:Y:S01]  /*12f0*/  SHFL.IDX PT, R3, R15, RZ, 0x181f ;  /* 0x00181fff0f037589 */ /* 0x000fe200000e0000 */
[----:B------:R-:W-:-:S02]  /*1300*/  LOP3.LUT R0, R0, R4, RZ, 0x3c, !PT ;  /* 0x0000000400007212 */ /* 0x000fc400078e3cff */
[----:B------:R-:W-:Y:S01]  /*1310*/  ISETP.GE.AND P0, PT, R17, UR15, PT ;  /* 0x0000000f11007c0c */ /* 0x000fe2000bf06270 */
[----:B------:R-:W-:Y:S02]  /*1320*/  IMAD.SHL.U32 R4, R2, 0x8, RZ ;  /* 0x0000000802047824 */ /* 0x000fe400078e00ff */
[----:B------:R-:W1:Y:S03]  /*1330*/  SHFL.IDX PT, R2, R14, RZ, 0x181f ;  /* 0x00181fff0e027589 */ /* 0x000e6600000e0000 */
[----:B------:R-:W-:Y:S02]  /*1340*/  LOP3.LUT R5, R0, 0xfffffe00, R4, 0xf8, !PT ;  /* 0xfffffe0000057812 */ /* 0x000fe400078ef804 */
[----:B------:R-:W-:Y:S02]  /*1350*/  SHF.R.S32.HI R0, RZ, 0x1f, R29 ;  /* 0x0000001fff007819 */ /* 0x000fe4000001141d */
[----:B------:R-:W-:Y:S01]  /*1360*/  SHF.R.S32.HI R4, RZ, 0x1f, R30 ;  /* 0x0000001fff047819 */ /* 0x000fe2000001141e */
[----:B------:R-:W-:Y:S01]  /*1370*/  IMAD.SHL.U32 R45, R5, 0x2, RZ ;  /* 0x00000002052d7824 */ /* 0x000fe200078e00ff */
[----:B------:R-:W-:-:S02]  /*1380*/  LEA.HI R0, R0, R29, RZ, 0x3 ;  /* 0x0000001d00007211 */ /* 0x000fc400078f18ff */
[----:B------:R-:W-:Y:S02]  /*1390*/  LEA.HI R4, R4, R30, RZ, 0x3 ;  /* 0x0000001e04047211 */ /* 0x000fe400078f18ff */
[----:B------:R-:W-:Y:S01]  /*13a0*/  LOP3.LUT R37, R0, 0xfffffff8, RZ, 0xc0, !PT ;  /* 0xfffffff800257812 */ /* 0x000fe200078ec0ff */
[----:B------:R-:W-:Y:S01]  /*13b0*/  IMAD.MOV R0, RZ, RZ, -R7 ;  /* 0x000000ffff007224 */ /* 0x000fe200078e0a07 */
[----:B------:R-:W-:Y:S01]  /*13c0*/  LOP3.LUT R38, R4, 0xfffffff8, RZ, 0xc0, !PT ;  /* 0xfffffff804267812 */ /* 0x000fe200078ec0ff */
[----:B------:R-:W3:Y:S02]  /*13d0*/  SHFL.IDX PT, R7, R15, 0x1, 0x181f ;  /* 0x00381f000f077f89 */ /* 0x000ee400000e0000 */
[----:B------:R-:W-:Y:S01]  /*13e0*/  IMAD R23, R0, c[0x0][0x2b8], R10 ;  /* 0x0000ae0000177a24 */ /* 0x000fe200078e020a */
[----:B------:R-:W-:-:S04]  /*13f0*/  IADD3 R0, R17, 0x20, RZ ;  /* 0x0000002011007810 */ /* 0x000fc80007ffe0ff */
[----:B------:R-:W-:Y:S01]  /*1400*/  ISETP.GE.AND P1, PT, R0, UR15, PT ;  /* 0x0000000f00007c0c */ /* 0x000fe2000bf26270 */
[----:B-1----:R-:W-:Y:S01]  /*1410*/  @!P0 IMAD.WIDE R4, R39, 0x2, R2 ;  /* 0x0000000227048825 */ /* 0x002fe200078e0202 */
[----:B------:R-:W-:Y:S02]  /*1420*/  SHF.R.S32.HI R18, RZ, 0x1f, R23 ;  /* 0x0000001fff127819 */ /* 0x000fe40000011417 */
[----:B------:R-:W-:Y:S01]  /*1430*/  IADD3 R0, R17, 0x40, RZ ;  /* 0x0000004011007810 */ /* 0x000fe20007ffe0ff */
[----:B------:R-:W-:Y:S01]  /*1440*/  @!P0 IMAD.WIDE R8, R38, 0x2, R2 ;  /* 0x0000000226088825 */ /* 0x000fe200078e0202 */
[----:B------:R1:W-:Y:S04]  /*1450*/  @!P0 LDGSTS.E.BYPASS.LTC128B.128 [R45+0x4080], [R4.64], !P3 ;  /* 0x04080000042d8fae */ /* 0x0003e8000d901d52 */
[----:B------:R4:W-:Y:S03]  /*1460*/  @!P0 LDGSTS.E.BYPASS.LTC128B.128 [R45+0x8080], [R8.64], !P4 ;  /* 0x08080000082d8fae */ /* 0x0009e6000e101d52 */
[----:B---3--:R-:W-:-:S04]  /*1470*/  @!P1 IMAD.WIDE R12, R39, 0x2, R6 ;  /* 0x00000002270c9825 */ /* 0x008fc800078e0206 */
[----:B------:R-:W-:-:S04]  /*1480*/  @!P1 IMAD.WIDE R10, R38, 0x2, R6 ;  /* 0x00000002260a9825 */ /* 0x000fc800078e0206 */
[----:B-1----:R-:W-:-:S04]  /*1490*/  @!P0 IMAD.WIDE R4, R37, 0x2, R2 ;  /* 0x0000000225048825 */ /* 0x002fc800078e0202 */
[----:B------:R-:W-:Y:S01]  /*14a0*/  @!P0 IMAD.WIDE R2, R36, 0x2, R2 ;  /* 0x0000000224028825 */ /* 0x000fe200078e0202 */
[----:B------:R1:W-:Y:S03]  /*14b0*/  @!P0 LDGSTS.E.BYPASS.LTC128B.128 [R45+0xc080], [R4.64], !P5 ;  /* 0x0c080000042d8fae */ /* 0x0003e6000e901d52 */
[----:B----4-:R-:W-:Y:S01]  /*14c0*/  @!P1 IMAD.WIDE R8, R37, 0x2, R6 ;  /* 0x0000000225089825 */ /* 0x010fe200078e0206 */
[----:B------:R3:W-:Y:S01]  /*14d0*/  @!P0 LDGSTS.E.BYPASS.LTC128B.128 [R45+0x10080], [R2.64], !P6 ;  /* 0x10080000022d8fae */ /* 0x0007e2000f101d52 */
[----:B------:R-:W-:-:S03]  /*14e0*/  ISETP.GE.AND P0, PT, R0, UR15, PT ;  /* 0x0000000f00007c0c */ /* 0x000fc6000bf06270 */
[----:B------:R4:W-:Y:S04]  /*14f0*/  @!P1 LDGSTS.E.BYPASS.LTC128B.128 [R45+0x5080], [R12.64], !P3 ;  /* 0x050800000c2d9fae */ /* 0x0009e8000d901d52 */
[----:B------:R5:W-:Y:S04]  /*1500*/  @!P1 LDGSTS.E.BYPASS.LTC128B.128 [R45+0x9080], [R10.64], !P4 ;  /* 0x090800000a2d9fae */ /* 0x000be8000e101d52 */
[----:B------:R4:W-:Y:S01]  /*1510*/  @!P1 LDGSTS.E.BYPASS.LTC128B.128 [R45+0xd080], [R8.64], !P5 ;  /* 0x0d080000082d9fae */ /* 0x0009e2000e901d52 */
[----:B-1----:R-:W-:Y:S02]  /*1520*/  IMAD R4, R18, c[0x0][0x1e0], RZ ;  /* 0x0000780012047a24 */ /* 0x002fe400078e02ff */
[----:B---3--:R-:W-:-:S04]  /*1530*/  IMAD.WIDE.U32 R2, R23, c[0x0][0x1e0], RZ ;  /* 0x0000780017027a25 */ /* 0x008fc800078e00ff */
[----:B------:R-:W-:-:S04]  /*1540*/  IMAD R4, R23, c[0x0][0x1e4], R4 ;  /* 0x0000790017047a24 */ /* 0x000fc800078e0204 */
[----:B------:R-:W-:Y:S02]  /*1550*/  IMAD.IADD R5, R3, 0x1, R4 ;  /* 0x0000000103057824 */ /* 0x000fe400078e0204 */
[----:B------:R-:W-:Y:S01]  /*1560*/  IMAD.MOV.U32 R4, RZ, RZ, R2 ;  /* 0x000000ffff047224 */ /* 0x000fe200078e0002 */
[----:B------:R-:W-:Y:S01]  /*1570*/  SHFL.IDX PT, R3, R15, 0x2, 0x181f ;  /* 0x00581f000f037f89 */ /* 0x000fe200000e0000 */
[----:B----4-:R-:W-:-:S03]  /*1580*/  @!P1 IMAD.WIDE R8, R36, 0x2, R6 ;  /* 0x0000000224089825 */ /* 0x010fc600078e0206 */
[----:B------:R-:W1:Y:S04]  /*1590*/  SHFL.IDX PT, R2, R14, 0x2, 0x181f ;  /* 0x00581f000e027f89 */ /* 0x000e6800000e0000 */
[----:B------:R-:W-:Y:S04]  /*15a0*/  SHFL.IDX PT, R6, R14, 0x3, 0x181f ;  /* 0x00781f000e067f89 */ /* 0x000fe800000e0000 */
[----:B------:R3:W4:Y:S04]  /*15b0*/  SHFL.IDX PT, R7, R15, 0x3, 0x181f ;  /* 0x00781f000f077f89 */ /* 0x00072800000e0000 */
[----:B------:R2:W-:Y:S01]  /*15c0*/  @!P1 LDGSTS.E.BYPASS.LTC128B.128 [R45+0x11080], [R8.64], !P6 ;  /* 0x11080000082d9fae */ /* 0x0005e2000f101d52 */
[----:B-1----:R-:W-:-:S04]  /*15d0*/  @!P0 IMAD.WIDE R12, R38, 0x2, R2 ;  /* 0x00000002260c8825 */ /* 0x002fc800078e0202 */
[----:B-----5:R-:W-:Y:S01]  /*15e0*/  @!P0 IMAD.WIDE R10, R37, 0x2, R2 ;  /* 0x00000002250a8825 */ /* 0x020fe200078e0202 */
[----:B--2---:R-:W-:-:S03]  /*15f0*/  SHF.R.S32.HI R20, RZ, 0x1f, R22 ;  /* 0x0000001fff147819 */ /* 0x004fc60000011416 */
[----:B------:R-:W-:Y:S01]  /*1600*/  IMAD.WIDE.U32 R4, R22, c[0x0][0x1f0], R4 ;  /* 0x00007c0016047a25 */ /* 0x000fe200078e0004 */
[----:B------:R-:W-:Y:S03]  /*1610*/  STL [R1+0x24], R22 ;  /* 0x0000241601007387 */ /* 0x000fe60000100800 */
[----:B------:R-:W-:Y:S01]  /*1620*/  IMAD R0, R20, c[0x0][0x1f0], RZ ;  /* 0x00007c0014007a24 */ /* 0x000fe200078e02ff */
[----:B------:R-:W-:Y:S03]  /*1630*/  STL [R1+0x30], R39 ;  /* 0x0000302701007387 */ /* 0x000fe60000100800 */
[----:B------:R-:W-:Y:S01]  /*1640*/  IMAD R8, R22, c[0x0][0x1f4], R0 ;  /* 0x00007d0016087a24 */ /* 0x000fe200078e0200 */
[----:B------:R-:W-:Y:S01]  /*1650*/  IADD3 R0, P1, R4, UR20, RZ ;  /* 0x0000001404007c10 */ /* 0x000fe2000ff3e0ff */
[----:B------:R-:W-:Y:S03]  /*1660*/  STL [R1+0x8], R45 ;  /* 0x0000082d01007387 */ /* 0x000fe60000100800 */
[----:B------:R-:W-:Y:S01]  /*1670*/  IADD3.X R4, R5, UR8, R8, P1, !PT ;  /* 0x0000000805047c10 */ /* 0x000fe20008ffe408 */
[----:B------:R-:W-:Y:S01]  /*1680*/  @!P0 IMAD.WIDE R8, R36, 0x2, R2 ;  /* 0x0000000224088825 */ /* 0x000fe200078e0202 */
[----:B------:R-:W-:Y:S01]  /*1690*/  IADD3 R5, R17, 0x60, RZ ;  /* 0x0000006011057810 */ /* 0x000fe20007ffe0ff */
[----:B------:R-:W-:Y:S01]  /*16a0*/  STL [R1+0x60], R38 ;  /* 0x0000602601007387 */ /* 0x000fe20000100800 */
[----:B---3--:R-:W-:-:S02]  /*16b0*/  LEA R15, P1, R0, c[0x0][0x1c8], 0x1 ;  /* 0x00007200000f7a11 */ /* 0x008fc400078208ff */
[----:B------:R-:W-:Y:S01]  /*16c0*/  ISETP.GE.AND P2, PT, R5, UR15, PT ;  /* 0x0000000f05007c0c */ /* 0x000fe2000bf46270 */
[----:B------:R-:W-:Y:S01]  /*16d0*/  STL [R1+0x5c], R37 ;  /* 0x00005c2501007387 */ /* 0x000fe20000100800 */
[----:B------:R-:W-:Y:S01]  /*16e0*/  LEA.HI.X R14, R0, c[0x0][0x1cc], R4, 0x1, P1 ;  /* 0x00007300000e7a11 */ /* 0x000fe200008f0c04 */
[----:B------:R-:W-:Y:S02]  /*16f0*/  @!P0 IMAD.WIDE R4, R39, 0x2, R2 ;  /* 0x0000000227048825 */ /* 0x000fe400078e0202 */
[----:B------:R-:W-:Y:S02]  /*1700*/  SHFL.IDX PT, R2, R15, RZ, 0x181f ;  /* 0x00181fff0f027589 */ /* 0x000fe400000e0000 */
[----:B------:R-:W-:Y:S02]  /*1710*/  IMAD R0, R18, c[0x0][0x208], RZ ;  /* 0x0000820012007a24 */ /* 0x000fe400078e02ff */
[----:B------:R-:W1:Y:S02]  /*1720*/  SHFL.IDX PT, R3, R14, RZ, 0x181f ;  /* 0x00181fff0e037589 */ /* 0x000e6400000e0000 */
[----:B------:R-:W-:-:S02]  /*1730*/  IMAD R0, R23, c[0x0][0x20c], R0 ;  /* 0x0000830017007a24 */ /* 0x000fc400078e0200 */
[----:B------:R4:W-:Y:S04]  /*1740*/  @!P0 LDGSTS.E.BYPASS.LTC128B.128 [R45+0x6080], [R4.64], !P3 ;  /* 0x06080000042d8fae */ /* 0x0009e8000d901d52 */
[----:B------:R2:W-:Y:S04]  /*1750*/  @!P0 LDGSTS.E.BYPASS.LTC128B.128 [R45+0xa080], [R12.64], !P4 ;  /* 0x0a0800000c2d8fae */ /* 0x0005e8000e101d52 */
[----:B------:R3:W-:Y:S04]  /*1760*/  @!P0 LDGSTS.E.BYPASS.LTC128B.128 [R45+0xe080], [R10.64], !P5 ;  /* 0x0e0800000a2d8fae */ /* 0x0007e8000e901d52 */
[----:B------:R5:W-:Y:S01]  /*1770*/  @!P0 LDGSTS.E.BYPASS.LTC128B.128 [R45+0x12080], [R8.64], !P6 ;  /* 0x12080000082d8fae */ /* 0x000be2000f101d52 */
[----:B------:R-:W-:-:S03]  /*1780*/  ISETP.GE.AND P6, PT, R30, c[0x0][0x1d4], PT ;  /* 0x000075001e007a0c */ /* 0x000fc60003fc6270 */
[----:B------:R-:W-:Y:S04]  /*1790*/  STL [R1+0x34], R36 ;  /* 0x0000342401007387 */ /* 0x000fe80000100800 */
[----:B------:R-:W-:Y:S01]  /*17a0*/  STL [R1+0x28], R23 ;  /* 0x0000281701007387 */ /* 0x000fe20000100800 */
[----:B----4-:R-:W-:Y:S01]  /*17b0*/  @!P2 IMAD.WIDE R4, R39, 0x2, R6 ;  /* 0x000000022704a825 */ /* 0x010fe200078e0206 */
[----:B--2---:R-:W-:-:S04]  /*17c0*/  IADD3 R12, -R21, UR4, RZ ;  /* 0x00000004150c7c10 */ /* 0x004fc8000fffe1ff */
[----:B------:R2:W-:Y:S01]  /*17d0*/  @!P2 LDGSTS.E.BYPASS.LTC128B.128 [R45+0x7080], [R4.64], !P3 ;  /* 0x07080000042dafae */ /* 0x0005e2000d901d52 */
[----:B------:R-:W-:Y:S01]  /*17e0*/  ISETP.GE.AND P3, PT, R39, c[0x0][0x1d4], PT ;  /* 0x0000750027007a0c */ /* 0x000fe20003f66270 */
[----:B------:R-:W-:Y:S01]  /*17f0*/  ULDC.64 UR4, c[0x0][0x210] ;  /* 0x0000840000047ab9 */ /* 0x000fe20000000a00 */
[C---:B------:R-:W-:Y:S01]  /*1800*/  ISETP.GE.AND P1, PT, R12.reuse, 0x1, PT ;  /* 0x000000010c00780c */ /* 0x040fe20003f26270 */
[--C-:B---3--:R-:W-:Y:S01]  /*1810*/  @!P2 IMAD.WIDE R10, R37, 0x2, R6.reuse ;  /* 0x00000002250aa825 */ /* 0x108fe200078e0206 */
[----:B------:R-:W-:Y:S01]  /*1820*/  UIMAD.WIDE.U32 UR24, UR11, UR4, URZ ;  /* 0x000000040b1872a5 */ /* 0x000fe2000f8e003f */
[----:B------:R-:W-:Y:S01]  /*1830*/  ISETP.GT.AND P0, PT, R12, 0x20, PT ;  /* 0x000000200c00780c */ /* 0x000fe20003f04270 */
[----:B------:R-:W-:Y:S01]  /*1840*/  UIMAD UR4, UR9, UR4, URZ ;  /* 0x00000004090472a4 */ /* 0x000fe2000f8e023f */
[----:B-----5:R-:W-:-:S03]  /*1850*/  @!P2 IMAD.WIDE R8, R38, 0x2, R6 ;  /* 0x000000022608a825 */ /* 0x020fc600078e0206 */
[----:B------:R-:W-:Y:S01]  /*1860*/  UIMAD UR4, UR11, UR5, UR4 ;  /* 0x000000050b0472a4 */ /* 0x000fe2000f8e0204 */
[----:B------:R-:W-:Y:S01]  /*1870*/  @!P2 IMAD.WIDE R6, R36, 0x2, R6 ;  /* 0x000000022406a825 */ /* 0x000fe200078e0206 */
[----:B------:R1:W-:Y:S01]  /*1880*/  @!P2 LDGSTS.E.BYPASS.LTC128B.128 [R45+0xb080], [R8.64], !P4 ;  /* 0x0b080000082dafae */ /* 0x0003e2000e101d52 */
[----:B------:R-:W-:Y:S01]  /*1890*/  ISETP.GE.AND P4, PT, R28, c[0x0][0x198], PT ;  /* 0x000066001c007a0c */ /* 0x000fe20003f86270 */
[----:B------:R-:W-:Y:S02]  /*18a0*/  UIADD3 UR15, UR25, UR4, URZ ;  /* 0x00000004190f7290 */ /* 0x000fe4000fffe03f */
[----:B------:R3:W-:Y:S01]  /*18b0*/  @!P2 LDGSTS.E.BYPASS.LTC128B.128 [R45+0xf080], [R10.64], !P5 ;  /* 0x0f0800000a2dafae */ /* 0x0007e2000e901d52 */
[----:B------:R-:W-:Y:S01]  /*18c0*/  ISETP.GE.AND P5, PT, R29, c[0x0][0x1d4], PT ;  /* 0x000075001d007a0c */ /* 0x000fe20003fa6270 */
[----:B------:R-:W-:-:S08]  /*18d0*/  UIADD3 UR4, UR23, -0x1, URZ ;  /* 0xffffffff17047890 */ /* 0x000fd0000fffe03f */
[----:B------:R4:W-:Y:S01]  /*18e0*/  @!P2 LDGSTS.E.BYPASS.LTC128B.128 [R45+0x13080], [R6.64], !P4 ;  /* 0x13080000062dafae */ /* 0x0009e2000e101d52 */
[----:B------:R-:W-:Y:S01]  /*18f0*/  ISETP.GE.AND P4, PT, R28, c[0x0][0x1d4], PT ;  /* 0x000075001c007a0c */ /* 0x000fe20003f86270 */
[----:B--2---:R-:W-:Y:S02]  /*1900*/  IMAD.WIDE.U32 R4, R23, c[0x0][0x208], RZ ;  /* 0x0000820017047a25 */ /* 0x004fe400078e00ff */
[----:B------:R-:W0:Y:S02]  /*1910*/  LDGDEPBAR ;  /* 0x00000000000079af */ /* 0x000e240000000000 */
[----:B------:R-:W-:-:S04]  /*1920*/  IMAD.IADD R5, R5, 0x1, R0 ;  /* 0x0000000105057824 */ /* 0x000fc800078e0200 */
[----:B------:R-:W-:-:S04]  /*1930*/  IMAD.WIDE.U32 R4, R22, c[0x0][0x218], R4 ;  /* 0x0000860016047a25 */ /* 0x000fc800078e0004 */
[----:B-1----:R-:W-:Y:S01]  /*1940*/  @P1 IMAD.WIDE R8, R39, 0x2, R2 ;  /* 0x0000000227081825 */ /* 0x002fe200078e0202 */
[----:B---3--:R-:W-:-:S03]  /*1950*/  LEA.HI R10, R66, R44, RZ, 0x4 ;  /* 0x0000002c420a7211 */ /* 0x008fc600078f20ff */
[----:B------:R-:W-:Y:S01]  /*1960*/  IMAD.SHL.U32 R11, R21, 0x8, RZ ;  /* 0x00000008150b7824 */ /* 0x000fe200078e00ff */
[----:B------:R1:W-:Y:S01]  /*1970*/  @P1 LDGSTS.E.BYPASS.LTC128B.128 [R45+0x14080], [R8.64], !P3 ;  /* 0x14080000082d1fae */ /* 0x0003e2000d901d52 */
[----:B------:R-:W-:-:S05]  /*1980*/  LOP3.LUT R0, R10, 0xfffffff0, RZ, 0xc0, !PT ;  /* 0xfffffff00a007812 */ /* 0x000fca00078ec0ff */
[----:B------:R-:W-:Y:S02]  /*1990*/  IMAD.IADD R0, R44, 0x1, -R0 ;  /* 0x000000012c007824 */ /* 0x000fe400078e0a00 */
[----:B----4-:R-:W-:-:S05]  /*19a0*/  @P1 IMAD.WIDE R6, R38, 0x2, R2 ;  /* 0x0000000226061825 */ /* 0x010fca00078e0202 */
[----:B------:R2:W-:Y:S01]  /*19b0*/  @P1 LDGSTS.E.BYPASS.LTC128B.128 [R45+0x15880], [R6.64], !P6 ;  /* 0x15880000062d1fae */ /* 0x0005e2000f101d52 */
[----:B-1----:R-:W-:-:S05]  /*19c0*/  @P1 IMAD.WIDE R8, R37, 0x2, R2 ;  /* 0x0000000225081825 */ /* 0x002fca00078e0202 */
[----:B------:R1:W-:Y:S01]  /*19d0*/  @P1 LDGSTS.E.BYPASS.LTC128B.128 [R45+0x17080], [R8.64], !P5 ;  /* 0x17080000082d1fae */ /* 0x0003e2000e901d52 */
[----:B--2---:R-:W-:-:S03]  /*19e0*/  @P1 IMAD.WIDE R6, R36, 0x2, R2 ;  /* 0x0000000224061825 */ /* 0x004fc600078e0202 */
[----:B------:R-:W-:Y:S04]  /*19f0*/  SHFL.IDX PT, R2, R15, 0x1, 0x181f ;  /* 0x00381f000f027f89 */ /* 0x000fe800000e0000 */
[----:B------:R2:W3:Y:S04]  /*1a00*/  SHFL.IDX PT, R3, R14, 0x1, 0x181f ;  /* 0x00381f000e037f89 */ /* 0x0004e800000e0000 */
[----:B------:R4:W-:Y:S01]  /*1a10*/  @P1 LDGSTS.E.BYPASS.LTC128B.128 [R45+0x18880], [R6.64], !P4 ;  /* 0x18880000062d1fae */ /* 0x0009e2000e101d52 */
[----:B-1----:R-:W-:-:S04]  /*1a20*/  SHF.R.S32.HI R9, RZ, 0x4, R10 ;  /* 0x00000004ff097819 */ /* 0x002fc8000001140a */
[----:B------:R-:W-:Y:S01]  /*1a30*/  LEA.HI R8, R10, R9, RZ, 0x1 ;  /* 0x000000090a087211 */ /* 0x000fe200078f08ff */
[----:B------:R-:W-:-:S03]  /*1a40*/  IMAD.SHL.U32 R10, R19, 0x40, RZ ;  /* 0x00000040130a7824 */ /* 0x000fc600078e00ff */
[----:B------:R-:W-:Y:S02]  /*1a50*/  LOP3.LUT R8, R8, 0xfffffffe, RZ, 0xc0, !PT ;  /* 0xfffffffe08087812 */ /* 0x000fe400078ec0ff */
[----:B--2---:R-:W-:-:S03]  /*1a60*/  SHF.R.S32.HI R14, RZ, 0x1f, R0 ;  /* 0x0000001fff0e7819 */ /* 0x004fc60000011400 */
[----:B------:R-:W-:Y:S01]  /*1a70*/  IMAD.IADD R8, R9, 0x1, -R8 ;  /* 0x0000000109087824 */ /* 0x000fe200078e0a08 */
[----:B------:R-:W-:Y:S01]  /*1a80*/  LEA.HI R14, R14, R0, RZ, 0x3 ;  /* 0x000000000e0e7211 */ /* 0x000fe200078f18ff */
[----:B----4-:R-:W-:Y:S01]  /*1a90*/  IMAD R6, R20, c[0x0][0x218], RZ ;  /* 0x0000860014067a24 */ /* 0x010fe200078e02ff */
[----:B------:R-:W-:Y:S02]  /*1aa0*/  IADD3 R7, P1, R4, UR24, RZ ;  /* 0x0000001804077c10 */ /* 0x000fe4000ff3e0ff */
[----:B------:R-:W-:Y:S01]  /*1ab0*/  LOP3.LUT R4, R10, 0x1c0, RZ, 0xc0, !PT ;  /* 0x000001c00a047812 */ /* 0x000fe200078ec0ff */
[----:B------:R-:W-:-:S03]  /*1ac0*/  IMAD R6, R22, c[0x0][0x21c], R6 ;  /* 0x0000870016067a24 */ /* 0x000fc600078e0206 */
[----:B------:R-:W-:Y:S02]  /*1ad0*/  LOP3.LUT R10, R4, 0x8, R11, 0xf8, !PT ;  /* 0x00000008040a7812 */ /* 0x000fe400078ef80b */
[----:B------:R-:W-:Y:S02]  /*1ae0*/  IADD3.X R12, R5, UR15, R6, P1, !PT ;  /* 0x0000000f050c7c10 */ /* 0x000fe40008ffe406 */
[----:B------:R-:W-:Y:S01]  /*1af0*/  SHF.R.U32.HI R6, RZ, 0x3, R4 ;  /* 0x00000003ff067819 */ /* 0x000fe20000011604 */
[----:B---3--:R-:W-:Y:S01]  /*1b00*/  @P0 IMAD.WIDE R4, R39, 0x2, R2 ;  /* 0x0000000227040825 */ /* 0x008fe200078e0202 */
[----:B------:R-:W-:Y:S02]  /*1b10*/  LOP3.LUT R11, R14, 0xfffffff8, RZ, 0xc0, !PT ;  /* 0xfffffff80e0b7812 */ /* 0x000fe400078ec0ff */
[----:B------:R-:W-:Y:S02]  /*1b20*/  LOP3.LUT R6, R10, R6, RZ, 0x3c, !PT ;  /* 0x000000060a067212 */ /* 0x000fe400078e3cff */
[C---:B------:R-:W-:Y:S01]  /*1b30*/  LEA R15, P1, R7.reuse, c[0x0][0x1f8], 0x1 ;  /* 0x00007e00070f7a11 */ /* 0x040fe200078208ff */
[----:B------:R-:W-:Y:S01]  /*1b40*/  IMAD.IADD R13, R0, 0x1, -R11 ;  /* 0x00000001000d7824 */ /* 0x000fe200078e0a0b */
[----:B------:R1:W-:Y:S01]  /*1b50*/  @P0 LDGSTS.E.BYPASS.LTC128B.128 [R45+0x15080], [R4.64], !P3 ;  /* 0x15080000042d0fae */ /* 0x0003e2000d901d52 */
[----:B------:R-:W-:Y:S01]  /*1b60*/  IMAD R0, R8, 0x200, R6 ;  /* 0x0000020008007824 */ /* 0x000fe200078e0206 */
[----:B------:R-:W-:Y:S01]  /*1b70*/  LEA.HI.X R12, R7, c[0x0][0x1fc], R12, 0x1, P1 ;  /* 0x00007f00070c7a11 */ /* 0x000fe200008f0c0c */
[----:B------:R-:W-:-:S04]  /*1b80*/  @P0 IMAD.WIDE R6, R38, 0x2, R2 ;  /* 0x0000000226060825 */ /* 0x000fc800078e0202 */
[----:B------:R-:W-:Y:S01]  /*1b90*/  IMAD.SHL.U32 R11, R8, 0x8, RZ ;  /* 0x00000008080b7824 */ /* 0x000fe200078e00ff */
[----:B------:R2:W-:Y:S01]  /*1ba0*/  @P0 LDGSTS.E.BYPASS.LTC128B.128 [R45+0x16880], [R6.64], !P6 ;  /* 0x16880000062d0fae */ /* 0x0005e2000f101d52 */
[----:B------:R-:W-:-:S04]  /*1bb0*/  @P0 IMAD.WIDE R8, R36, 0x2, R2 ;  /* 0x0000000224080825 */ /* 0x000fc800078e0202 */
[----:B------:R-:W-:Y:S02]  /*1bc0*/  IMAD.SHL.U32 R10, R13, 0x40, RZ ;  /* 0x000000400d0a7824 */ /* 0x000fe400078e00ff */
[----:B------:R-:W-:-:S03]  /*1bd0*/  IMAD.SHL.U32 R236, R0, 0x2, RZ ;  /* 0x0000000200ec7824 */ /* 0x000fc600078e00ff */
[----:B------:R-:W-:Y:S02]  /*1be0*/  LOP3.LUT R10, R10, 0x1c0, RZ, 0xc0, !PT ;  /* 0x000001c00a0a7812 */ /* 0x000fe400078ec0ff */
[C---:B------:R-:W-:Y:S02]  /*1bf0*/  IADD3 R0, R236.reuse, 0x14080, RZ ;  /* 0x00014080ec007810 */ /* 0x040fe40007ffe0ff */
[----:B------:R-:W-:Y:S01]  /*1c00*/  IADD3 R243, R236, 0x140a0, RZ ;  /* 0x000140a0ecf37810 */ /* 0x000fe20007ffe0ff */
[----:B-1----:R-:W-:Y:S01]  /*1c10*/  @P0 IMAD.WIDE R4, R37, 0x2, R2 ;  /* 0x0000000225040825 */ /* 0x002fe200078e0202 */
[----:B------:R-:W-:Y:S02]  /*1c20*/  LOP3.LUT R3, R10, 0x8, R11, 0xf8, !PT ;  /* 0x000000080a037812 */ /* 0x000fe400078ef80b */
[----:B------:R-:W-:Y:S02]  /*1c30*/  SHF.R.U32.HI R2, RZ, 0x3, R10 ;  /* 0x00000003ff027819 */ /* 0x000fe4000001160a */
[----:B------:R1:W-:Y:S02]  /*1c40*/  @P0 LDGSTS.E.BYPASS.LTC128B.128 [R45+0x18080], [R4.64], !P5 ;  /* 0x18080000042d0fae */ /* 0x0003e4000e901d52 */
[----:B------:R-:W-:-:S02]  /*1c50*/  LOP3.LUT R2, R3, R2, RZ, 0x3c, !PT ;  /* 0x0000000203027212 */ /* 0x000fc400078e3cff */
[----:B------:R3:W-:Y:S01]  /*1c60*/  @P0 LDGSTS.E.BYPASS.LTC128B.128 [R45+0x19880], [R8.64], !P4 ;  /* 0x19880000082d0fae */ /* 0x0007e2000e101d52 */
[----:B------:R-:W-:Y:S02]  /*1c70*/  LOP3.LUT P0, RZ, R19, 0x2, RZ, 0xc0, !PT ;  /* 0x0000000213ff7812 */ /* 0x000fe4000780c0ff */
[----:B--2---:R-:W-:Y:S01]  /*1c80*/  IADD3 R6, -R21, UR28, RZ ;  /* 0x0000001c15067c10 */ /* 0x004fe2000fffe1ff */
[----:B------:R-:W0:Y:S01]  /*1c90*/  LDGDEPBAR ;  /* 0x00000000000079af */ /* 0x000e220000000000 */
[----:B------:R-:W-:Y:S02]  /*1ca0*/  R2P PR, R13, 0x6 ;  /* 0x000000060d007804 */ /* 0x000fe40000000000 */
[----:B------:R-:W-:Y:S02]  /*1cb0*/  ISETP.GE.AND P3, PT, R39, c[0x0][0x1d4], PT ;  /* 0x0000750027007a0c */ /* 0x000fe40003f66270 */
[----:B------:R-:W-:-:S05]  /*1cc0*/  SHF.R.S32.HI R7, RZ, 0x1f, R39 ;  /* 0x0000001fff077819 */ /* 0x000fca0000011427 */
[----:B------:R-:W-:Y:S01]  /*1cd0*/  @P0 IADD3 R243, R0, -0x20, RZ ;  /* 0xffffffe000f30810 */ /* 0x000fe20007ffe0ff */
[----:B------:R-:W-:Y:S01]  /*1ce0*/  IMAD.MOV.U32 R0, RZ, RZ, 0x20 ;  /* 0x00000020ff007424 */ /* 0x000fe200078e00ff */
[----:B------:R-:W-:Y:S01]  /*1cf0*/  ISETP.LT.OR P0, PT, R6, 0x1, P3 ;  /* 0x000000010600780c */ /* 0x000fe20001f01670 */
[----:B------:R2:W-:Y:S01]  /*1d00*/  STL [R1+0x70], R7 ;  /* 0x0000700701007387 */ /* 0x0005e20000100800 */
[----:B------:R-:W-:Y:S02]  /*1d10*/  ISETP.GT.AND P3, PT, R31, 0x2f, PT ;  /* 0x0000002f1f00780c */ /* 0x000fe40003f64270 */
[----:B------:R-:W-:Y:S02]  /*1d20*/  SEL R0, R0, 0xffffffe0, !P2 ;  /* 0xffffffe000007807 */ /* 0x000fe40005000000 */
[----:B------:R-:W-:Y:S01]  /*1d30*/  ISETP.GE.AND P2, PT, R29, c[0x0][0x1d4], PT ;  /* 0x000075001d007a0c */ /* 0x000fe20003f46270 */
[----:B-1----:R-:W-:Y:S02]  /*1d40*/  IMAD.SHL.U32 R4, R14, 0x40, RZ ;  /* 0x000000400e047824 */ /* 0x002fe400078e00ff */
[----:B------:R-:W-:Y:S01]  /*1d50*/  IMAD.MOV.U32 R5, RZ, RZ, 0x10 ;  /* 0x00000010ff057424 */ /* 0x000fe200078e00ff */
[----:B---3--:R-:W-:Y:S01]  /*1d60*/  SHFL.IDX PT, R8, R15, RZ, 0x181f ;  /* 0x00181fff0f087589 */ /* 0x008fe200000e0000 */
[----:B------:R-:W-:-:S04]  /*1d70*/  DEPBAR.LE SB0, 0x1 ;  /* 0x000080400000791a */ /* 0x000fc80000000000 */
[----:B------:R-:W-:Y:S01]  /*1d80*/  LOP3.LUT R4, R2, 0xfffffe00, R4, 0xf8, !PT ;  /* 0xfffffe0002047812 */ /* 0x000fe200078ef804 */
[----:B------:R-:W1:Y:S01]  /*1d90*/  SHFL.IDX PT, R9, R12, RZ, 0x181f ;  /* 0x00181fff0c097589 */ /* 0x000e6200000e0000 */
[----:B------:R-:W-:-:S03]  /*1da0*/  SEL R5, R5, 0xfffffff0, !P1 ;  /* 0xfffffff005057807 */ /* 0x000fc60004800000 */
[----:B------:R-:W-:Y:S01]  /*1db0*/  BAR.SYNC.DEFER_BLOCKING 0x0 ;  /* 0x0000000000007b1d */ /* 0x000fe20000010000 */
[----:B------:R-:W-:Y:S01]  /*1dc0*/  IMAD R220, R64, 0x400, R4 ;  /* 0x0000040040dc7824 */ /* 0x000fe200078e0204 */
[----:B------:R-:W-:Y:S02]  /*1dd0*/  ISETP.GE.AND P1, PT, R30, c[0x0][0x1d4], PT ;  /* 0x000075001e007a0c */ /* 0x000fe40003f26270 */
[----:B--2---:R-:W-:Y:S02]  /*1de0*/  SHF.R.S32.HI R7, RZ, 0x1f, R36 ;  /* 0x0000001fff077819 */ /* 0x004fe40000011424 */
[C---:B------:R-:W-:Y:S01]  /*1df0*/  LEA R228, R220.reuse, 0x4080, 0x1 ;  /* 0x00004080dce47811 */ /* 0x040fe200078e08ff */
[----:B------:R-:W-:-:S04]  /*1e00*/  IMAD.SHL.U32 R220, R220, 0x2, RZ ;  /* 0x00000002dcdc7824 */ /* 0x000fc800078e00ff */
[--C-:B------:R-:W-:Y:S02]  /*1e10*/  IMAD R224, R5, 0x2, R228.reuse ;  /* 0x0000000205e07824 */ /* 0x100fe400078e02e4 */
[C---:B------:R-:W-:Y:S02]  /*1e20*/  IMAD R228, R0.reuse, 0x2, R228 ;  /* 0x0000000200e47824 */ /* 0x040fe400078e02e4 */
[----:B------:R-:W-:Y:S02]  /*1e30*/  IMAD R232, R0, 0x2, R224 ;  /* 0x0000000200e87824 */ /* 0x000fe400078e02e0 */
[----:B-1----:R-:W-:Y:S01]  /*1e40*/  IMAD.WIDE R2, R39, 0x2, R8 ;  /* 0x0000000227027825 */ /* 0x002fe200078e0208 */
[----:B------:R-:W1:Y:S04]  /*1e50*/  LDSM.16.M88.4 R160, [R220+0x4080] ;  /* 0x00408000dca0783b */ /* 0x000e680000000200 */
[----:B------:R-:W2:Y:S04]  /*1e60*/  LDSM.16.M88.4 R188, [R220+0x8080] ;  /* 0x00808000dcbc783b */ /* 0x000ea80000000200 */
[----:B------:R-:W3:Y:S04]  /*1e70*/  LDSM.16.M88.4 R204, [R220+0xc080] ;  /* 0x00c08000dccc783b */ /* 0x000ee80000000200 */
[----:B------:R-:W4:Y:S04]  /*1e80*/  LDSM.16.M88.4 R164, [R224] ;  /* 0x00000000e0a4783b */ /* 0x000f280000000200 */
[----:B------:R-:W1:Y:S04]  /*1e90*/  LDSM.16.M88.4 R192, [R224+0x4000] ;  /* 0x00400000e0c0783b */ /* 0x000e680000000200 */
[----:B------:R-:W1:Y:S04]  /*1ea0*/  LDSM.16.M88.4 R208, [R224+0x8000] ;  /* 0x00800000e0d0783b */ /* 0x000e680000000200 */
[----:B------:R-:W1:Y:S04]  /*1eb0*/  LDSM.16.M88.4 R180, [R228] ;  /* 0x00000000e4b4783b */ /* 0x000e680000000200 */
[----:B------:R-:W1:Y:S04]  /*1ec0*/  LDSM.16.M88.4 R196, [R228+0x4000] ;  /* 0x00400000e4c4783b */ /* 0x000e680000000200 */
[----:B------:R-:W1:Y:S04]  /*1ed0*/  LDSM.16.M88.4 R212, [R228+0x8000] ;  /* 0x00800000e4d4783b */ /* 0x000e680000000200 */
[----:B------:R-:W1:Y:S04]  /*1ee0*/  LDSM.16.M88.4 R184, [R232] ;  /* 0x00000000e8b8783b */ /* 0x000e680000000200 */
[----:B------:R-:W1:Y:S04]  /*1ef0*/  LDSM.16.M88.4 R200, [R232+0x4000] ;  /* 0x00400000e8c8783b */ /* 0x000e680000000200 */
[----:B------:R-:W1:Y:S04]  /*1f00*/  LDSM.16.M88.4 R216, [R232+0x8000] ;  /* 0x00800000e8d8783b */ /* 0x000e680000000200 */
[----:B------:R-:W1:Y:S04]  /*1f10*/  LDSM.16.M88.4 R220, [R220+0x10080] ;  /* 0x01008000dcdc783b */ /* 0x000e680000000200 */
[----:B------:R-:W1:Y:S04]  /*1f20*/  LDSM.16.M88.4 R224, [R224+0xc000] ;  /* 0x00c00000e0e0783b */ /* 0x000e680000000200 */
[----:B------:R-:W1:Y:S04]  /*1f30*/  LDSM.16.M88.4 R228, [R228+0xc000] ;  /* 0x00c00000e4e4783b */ /* 0x000e680000000200 */
[----:B------:R-:W1:Y:S04]  /*1f40*/  LDSM.16.M88.4 R232, [R232+0xc000] ;  /* 0x00c00000e8e8783b */ /* 0x000e680000000200 */
[----:B------:R-:W-:Y:S06]  /*1f50*/  BAR.SYNC.DEFER_BLOCKING 0x0 ;  /* 0x0000000000007b1d */ /* 0x000fec0000010000 */
[----:B------:R-:W-:-:S04]  /*1f60*/  DEPBAR.LE SB0, 0x0 ;  /* 0x000080000000791a */ /* 0x000fc80000000000 */
[----:B------:R-:W-:Y:S06]  /*1f70*/  BAR.SYNC.DEFER_BLOCKING 0x0 ;  /* 0x0000000000007b1d */ /* 0x000fec0000010000 */
[----:B------:R-:W1:Y:S04]  /*1f80*/  LDSM.16.M88.4 R20, [R236+0x14080] ;  /* 0x01408000ec14783b */ /* 0x000e680000000200 */
[----:B------:R-:W1:Y:S04]  /*1f90*/  LDSM.16.M88.4 R24, [R236+0x14880] ;  /* 0x01488000ec18783b */ /* 0x000e680000000200 */
[----:B------:R-:W1:Y:S04]  /*1fa0*/  LDSM.16.M88.4 R32, [R236+0x15080] ;  /* 0x01508000ec20783b */ /* 0x000e680000000200 */
[----:B------:R-:W1:Y:S04]  /*1fb0*/  LDSM.16.M88.4 R40, [R243] ;  /* 0x00000000f328783b */ /* 0x000e680000000200 */
[----:B------:R-:W1:Y:S04]  /*1fc0*/  LDSM.16.M88.4 R48, [R243+0x800] ;  /* 0x00080000f330783b */ /* 0x000e680000000200 */
[----:B------:R-:W1:Y:S04]  /*1fd0*/  LDSM.16.M88.4 R56, [R243+0x1000] ;  /* 0x00100000f338783b */ /* 0x000e680000000200 */
[----:B------:R-:W-:Y:S01]  /*1fe0*/  @!PT LDS RZ, [RZ] ;  /* 0x00000000fffff984 */ /* 0x000fe20000000800 */
[----:B------:R-:W-:Y:S01]  /*1ff0*/  @!PT LDS RZ, [RZ] ;  /* 0x00000000fffff984 */ /* 0x000fe20000000800 */
[----:B------:R-:W-:Y:S01]  /*2000*/  @!PT LDS RZ, [RZ] ;  /* 0x00000000fffff984 */ /* 0x000fe20000000800 */
[----:B------:R5:W-:Y:S01]  /*2010*/  LDGSTS.E.BYPASS.LTC128B.128 [R45+0x4080], [R2.64], !P0 ;  /* 0x04080000022d7fae */ /* 0x000be2000c101d52 */
[----:B------:R-:W-:-:S02]  /*2020*/  ISETP.LT.OR P0, PT, R6, 0x1, P1 ;  /* 0x000000010600780c */ /* 0x000fc40000f01670 */
[----:B------:R-:W-:Y:S01]  /*2030*/  ISETP.GE.AND P1, PT, R28, c[0x0][0x1d4], PT ;  /* 0x000075001c007a0c */ /* 0x000fe20003f26270 */
[----:B-----5:R-:W-:-:S10]  /*2040*/  IMAD.WIDE R2, R38, 0x2, R8 ;  /* 0x0000000226027825 */ /* 0x020fd400078e0208 */
[----:B------:R5:W-:Y:S01]  /*2050*/  LDGSTS.E.BYPASS.LTC128B.128 [R45+0x5880], [R2.64], !P0 ;  /* 0x05880000022d7fae */ /* 0x000be2000c101d52 */
[----:B------:R-:W-:Y:S01]  /*2060*/  ISETP.LT.OR P0, PT, R6, 0x1, P2 ;  /* 0x000000010600780c */ /* 0x000fe20001701670 */
[----:B-----5:R-:W-:-:S12]  /*2070*/  IMAD.WIDE R2, R37, 0x2, R8 ;  /* 0x0000000225027825 */ /* 0x020fd800078e0208 */
[----:B------:R5:W-:Y:S01]  /*2080*/  LDGSTS.E.BYPASS.LTC128B.128 [R45+0x7080], [R2.64], !P0 ;  /* 0x07080000022d7fae */ /* 0x000be2000c101d52 */
[----:B------:R-:W-:Y:S01]  /*2090*/  ISETP.LT.OR P0, PT, R6, 0x1, P1 ;  /* 0x000000010600780c */ /* 0x000fe20000f01670 */
[----:B-----5:R-:W-:-:S12]  /*20a0*/  IMAD.WIDE R2, R36, 0x2, R8 ;  /* 0x0000000224027825 */ /* 0x020fd800078e0208 */
[----:B------:R5:W-:Y:S01]  /*20b0*/  LDGSTS.E.BYPASS.LTC128B.128 [R45+0x8880], [R2.64], !P0 ;  /* 0x08880000022d7fae */ /* 0x000be2000c101d52 */
[----:B------:R-:W-:Y:S02]  /*20c0*/  ISETP.GT.AND P0, PT, R44, 0x7f, PT ;  /* 0x0000007f2c00780c */ /* 0x000fe40003f04270 */
[----:B-----5:R-:W-:Y:S02]  /*20d0*/  SHF.R.S32.HI R3, RZ, 0x1f, R38 ;  /* 0x0000001fff037819 */ /* 0x020fe40000011426 */
[----:B------:R-:W-:-:S03]  /*20e0*/  SHF.R.S32.HI R2, RZ, 0x1f, R37 ;  /* 0x0000001fff027819 */ /* 0x000fc60000011425 */
[----:B------:R5:W-:Y:S04]  /*20f0*/  STL [R1+0x68], R3 ;  /* 0x0000680301007387 */ /* 0x000be80000100800 */
[----:B------:R1:W-:Y:S04]  /*2100*/  STL [R1+0x64], R2 ;  /* 0x0000640201007387 */ /* 0x0003e80000100800 */
[----:B------:R2:W-:Y:S01]  /*2110*/  STL [R1+0x50], R7 ;  /* 0x0000500701007387 */ /* 0x0005e20000100800 */
[C---:B-----5:R-:W-:Y:S02]  /*2120*/  IADD3 R3, R243.reuse, 0x800, RZ ;  /* 0x00000800f3037810 */ /* 0x060fe40007ffe0ff */
[----:B-1----:R-:W-:-:S03]  /*2130*/  IADD3 R2, R243, 0x1000, RZ ;  /* 0x00001000f3027810 */ /* 0x002fc60007ffe0ff */
[----:B------:R1:W-:Y:S04]  /*2140*/  STL [R1+0x4], R3 ;  /* 0x0000040301007387 */ /* 0x0003e80000100800 */
[----:B------:R1:W-:Y:S01]  /*2150*/  STL [R1], R2 ;  /* 0x0000000201007387 */ /* 0x0003e20000100800 */
[----:B------:R-:W-:Y:S05]  /*2160*/  @P0 BRA `(.L_x_1937) ;  /* 0x0000027000000947 */ /* 0x000fea0003800000 */
[----:B--234-:R-:W-:Y:S05]  /*2170*/  BRA.DIV ~URZ, `(.L_x_1938) ;  /* 0x000117627f007947 */ /* 0x01cfea000b800000 */
[----:B------:R2:W3:Y:S04]  /*2180*/  SHFL.IDX PT, R7, R12, 0x1, 0x181f ;  /* 0x00381f000c077f89 */ /* 0x0004e800000e0000 */
[----:B-1----:R2:W1:Y:S02]  /*2190*/  SHFL.IDX PT, R2, R15, 0x1, 0x181f ;  /* 0x00381f000f027f89 */ /* 0x00246400000e0000 */
.L_x_2003:
[----:B------:R-:W4:Y:S04]  /*21a0*/  LDL R8, [R1+0x5c] ;  /* 0x00005c0001087983 */ /* 0x000f280000100800 */
[----:B------:R-:W5:Y:S04]  /*21b0*/  LDL R9, [R1+0x64] ;  /* 0x0000640001097983 */ /* 0x000f680000100800 */
[----:B--2---:R-:W2:Y:S04]  /*21c0*/  LDL R14, [R1+0x8] ;  /* 0x00000800010e7983 */ /* 0x004ea80000100800 */
[----:B---3--:R-:W3:Y:S04]  /*21d0*/  LDL R15, [R1+0x34] ;  /* 0x00003400010f7983 */ /* 0x008ee80000100800 */
[----:B------:R-:W2:Y:S01]  /*21e0*/  LDL R16, [R1+0x50] ;  /* 0x0000500001107983 */ /* 0x000ea20000100800 */
[----:B------:R-:W-:-:S02]  /*21f0*/  SHF.R.S32.HI R10, RZ, 0x1f, R30 ;  /* 0x0000001fff0a7819 */ /* 0x000fc4000001141e */
[----:B------:R-:W-:Y:S02]  /*2200*/  SHF.R.S32.HI R11, RZ, 0x1f, R30 ;  /* 0x0000001fff0b7819 */ /* 0x000fe4000001141e */
[-C--:B------:R-:W-:Y:S02]  /*2210*/  LEA.HI R10, R10, R30.reuse, RZ, 0x3 ;  /* 0x0000001e0a0a7211 */ /* 0x080fe400078f18ff */
[----:B------:R-:W-:Y:S02]  /*2220*/  LEA.HI R11, R11, R30, RZ, 0x3 ;  /* 0x0000001e0b0b7211 */ /* 0x000fe400078f18ff */
[----:B------:R-:W-:Y:S02]  /*2230*/  LOP3.LUT R10, R10, 0xfffffff8, RZ, 0xc0, !PT ;  /* 0xfffffff80a0a7812 */ /* 0x000fe400078ec0ff */
[----:B------:R-:W-:Y:S02]  /*2240*/  LOP3.LUT R11, R11, 0xfffffff8, RZ, 0xc0, !PT ;  /* 0xfffffff80b0b7812 */ /* 0x000fe400078ec0ff */
[----:B-1----:R-:W-:-:S02]  /*2250*/  LEA R12, P0, R10, R2, 0x1 ;  /* 0x000000020a0c7211 */ /* 0x002fc400078008ff */
[----:B------:R-:W-:Y:S01]  /*2260*/  SHF.R.S32.HI R11, RZ, 0x1f, R11 ;  /* 0x0000001fff0b7819 */ /* 0x000fe2000001140b */
[C---:B------:R-:W-:Y:S02]  /*2270*/  IMAD.SHL.U32 R3, R19.reuse, 0x8, RZ ;  /* 0x0000000813037824 */ /* 0x040fe400078e00ff */
[----:B------:R-:W-:Y:S01]  /*2280*/  IMAD.SHL.U32 R17, R19, 0x8, RZ ;  /* 0x0000000813117824 */ /* 0x000fe200078e00ff */
[----:B------:R-:W-:-:S04]  /*2290*/  LEA.HI.X R13, R10, R7, R11, 0x1, P0 ;  /* 0x000000070a0d7211 */ /* 0x000fc800000f0c0b */
[----:B------:R-:W-:Y:S02]  /*22a0*/  SHF.R.S32.HI R17, RZ, 0x1f, R17 ;  /* 0x0000001fff117819 */ /* 0x000fe40000011411 */
[----:B----4-:R-:W-:-:S04]  /*22b0*/  LEA R10, P0, R8, R2, 0x1 ;  /* 0x00000002080a7211 */ /* 0x010fc800078008ff */
[----:B-----5:R-:W-:Y:S02]  /*22c0*/  LEA.HI.X R11, R8, R7, R9, 0x1, P0 ;  /* 0x00000007080b7211 */ /* 0x020fe400000f0c09 */
[----:B------:R-:W-:-:S04]  /*22d0*/  LEA R8, P0, R3, R2, 0x1 ;  /* 0x0000000203087211 */ /* 0x000fc800078008ff */
[C---:B------:R-:W-:Y:S02]  /*22e0*/  LEA.HI.X R9, R3.reuse, R7, R17, 0x1, P0 ;  /* 0x0000000703097211 */ /* 0x040fe400000f0c11 */
[----:B------:R-:W-:-:S04]  /*22f0*/  ISETP.GE.AND P0, PT, R3, c[0x0][0x1d4], PT ;  /* 0x0000750003007a0c */ /* 0x000fc80003f06270 */
[----:B------:R-:W-:-:S13]  /*2300*/  ISETP.LT.OR P0, PT, R6, 0x21, P0 ;  /* 0x000000210600780c */ /* 0x000fda0000701670 */
[----:B------:R-:W-:Y:S01]  /*2310*/  @!PT LDS RZ, [RZ] ;  /* 0x00000000fffff984 */ /* 0x000fe20000000800 */
[----:B------:R-:W-:Y:S01]  /*2320*/  @!PT LDS RZ, [RZ] ;  /* 0x00000000fffff984 */ /* 0x000fe20000000800 */
[----:B------:R-:W-:Y:S01]  /*2330*/  @!PT LDS RZ, [RZ] ;  /* 0x00000000fffff984 */ /* 0x000fe20000000800 */
[----:B--2---:R1:W-:Y:S01]  /*2340*/  LDGSTS.E.BYPASS.LTC128B.128 [R14+0x5080], [R8.64], !P0 ;  /* 0x05080000080e7fae */ /* 0x0043e2000c101d52 */
[----:B---3--:R-:W-:-:S04]  /*2350*/  LEA R2, P0, R15, R2, 0x1 ;  /* 0x000000020f027211 */ /* 0x008fc800078008ff */
        /* <DEDUP_REMOVED lines=8> */
.L_x_1937:
[----:B--234-:R-:W-:Y:S05]  /*23e0*/  BSYNC B0 ;  /* 0x0000000000007941 */ /* 0x01cfea0003800000 */
.L_x_1936:
[----:B-1----:R-:W-:Y:S01]  /*23f0*/  IMAD.MOV.U32 R2, RZ, RZ, 0x40 ;  /* 0x00000040ff027424 */ /* 0x002fe200078e00ff */
[----:B------:R-:W-:Y:S01]  /*2400*/  LOP3.LUT P0, RZ, R19, 0x4, RZ, 0xc0, !PT ;  /* 0x0000000413ff7812 */ /* 0x000fe2000780c0ff */
[----:B------:R-:W0:Y:S01]  /*2410*/  LDGDEPBAR ;  /* 0x00000000000079af */ /* 0x000e220000000000 */
[----:B------:R-:W-:Y:S01]  /*2420*/  WARPSYNC 0xffffffff ;  /* 0xffffffff00007948 */ /* 0x000fe20003800000 */
[C---:B------:R-:W-:Y:S01]  /*2430*/  HMMA.16816.F32 R8, R160.reuse, R22, RZ ;  /* 0x00000016a008723c */ /* 0x040fe200000018ff */
[----:B------:R-:W-:Y:S01]  /*2440*/  SEL R2, R2, 0xffffffc0, !P0 ;  /* 0xffffffc002027807 */ /* 0x000fe20004000000 */
[----:B------:R-:W-:Y:S01]  /*2450*/  LDSM.16.M88.4 R60, [R243+0x5800] ;  /* 0x00580000f33c783b */ /* 0x000fe20000000200 */
[----:B------:R-:W-:Y:S01]  /*2460*/  UISETP.GT.AND UP0, UPT, UR4, UR7, UPT ;  /* 0x000000070400728c */ /* 0x000fe2000bf04270 */
[C---:B------:R-:W-:Y:S02]  /*2470*/  IADD3 R252, R243.reuse, 0x1800, RZ ;  /* 0x00001800f3fc7810 */ /* 0x040fe40007ffe0ff */
[--C-:B------:R-:W-:Y:S01]  /*2480*/  IMAD.IADD R242, R236, 0x1, R2.reuse ;  /* 0x00000001ecf27824 */ /* 0x100fe200078e0202 */
[C---:B------:R-:W-:Y:S01]  /*2490*/  IADD3 R251, R243.reuse, 0x2000, RZ ;  /* 0x00002000f3fb7810 */ /* 0x040fe20007ffe0ff */
[----:B------:R-:W-:Y:S01]  /*24a0*/  HMMA.16816.F32 R12, R160, R20, RZ ;  /* 0x00000014a00c723c */ /* 0x000fe200000018ff */
[C---:B------:R-:W-:Y:S01]  /*24b0*/  IMAD.IADD R239, R243.reuse, 0x1, R2 ;  /* 0x00000001f3ef7824 */ /* 0x040fe200078e0202 */
[----:B------:R-:W-:Y:S01]  /*24c0*/  PLOP3.LUT P0, PT, PT, PT, UP0, 0x40, 0x0 ;  /* 0x000000000000781c */ /* 0x000fe20003f0e808 */
[----:B------:R-:W1:Y:S01]  /*24d0*/  LDSM.16.M88.4 R36, [R242+0x14080] ;  /* 0x01408000f224783b */ /* 0x000e620000000200 */
[----:B------:R-:W-:-:S02]  /*24e0*/  IADD3 R250, R243, 0x2800, RZ ;  /* 0x00002800f3fa7810 */ /* 0x000fc40007ffe0ff */
[C---:B------:R-:W-:Y:S01]  /*24f0*/  IADD3 R249, R243.reuse, 0x3000, RZ ;  /* 0x00003000f3f97810 */ /* 0x040fe20007ffe0ff */
[----:B------:R-:W2:Y:S01]  /*2500*/  LDSM.16.M88.4 R44, [R242+0x14880] ;  /* 0x01488000f22c783b */ /* 0x000ea20000000200 */
[C---:B------:R-:W-:Y:S01]  /*2510*/  HMMA.16816.F32 R16, R160.reuse, R24, RZ ;  /* 0x00000018a010723c */ /* 0x040fe200000018ff */
[C---:B------:R-:W-:Y:S02]  /*2520*/  IADD3 R248, R243.reuse, 0x3800, RZ ;  /* 0x00003800f3f87810 */ /* 0x040fe40007ffe0ff */
[----:B------:R-:W3:Y:S01]  /*2530*/  LDSM.16.M88.4 R52, [R242+0x15080] ;  /* 0x01508000f234783b */ /* 0x000ee20000000200 */
[C---:B------:R-:W-:Y:S02]  /*2540*/  IADD3 R247, R243.reuse, 0x4000, RZ ;  /* 0x00004000f3f77810 */ /* 0x040fe40007ffe0ff */
[C---:B------:R-:W-:Y:S02]  /*2550*/  IADD3 R246, R243.reuse, 0x4800, RZ ;  /* 0x00004800f3f67810 */ /* 0x040fe40007ffe0ff */
[----:B------:R-:W-:Y:S01]  /*2560*/  HMMA.16816.F32 R20, R160, R26, RZ ;  /* 0x0000001aa014723c */ /* 0x000fe200000018ff */
[----:B------:R-:W-:-:S02]  /*2570*/  IADD3 R245, R243, 0x5000, RZ ;  /* 0x00005000f3f57810 */ /* 0x000fc40007ffe0ff */
[----:B------:R-:W-:-:S05]  /*2580*/  IADD3 R244, R243, 0x5800, RZ ;  /* 0x00005800f3f47810 */ /* 0x000fca0007ffe0ff */
[C---:B------:R-:W-:Y:S08]  /*2590*/  HMMA.16816.F32 R24, R160.reuse, R32, RZ ;  /* 0x00000020a018723c */ /* 0x040ff000000018ff */
[----:B------:R-:W-:Y:S08]  /*25a0*/  HMMA.16816.F32 R32, R160, R34, RZ ;  /* 0x00000022a020723c */ /* 0x000ff000000018ff */
[C---:B------:R-:W-:Y:S08]  /*25b0*/  HMMA.16816.F32 R8, R164.reuse, R42, R8 ;  /* 0x0000002aa408723c */ /* 0x040ff00000001808 */
[C---:B------:R-:W-:Y:S01]  /*25c0*/  HMMA.16816.F32 R12, R164.reuse, R40, R12 ;  /* 0x00000028a40c723c */ /* 0x040fe2000000180c */
[----:B------:R-:W4:Y:S07]  /*25d0*/  LDSM.16.M88.4 R40, [R239] ;  /* 0x00000000ef28783b */ /* 0x000f2e0000000200 */
[C---:B------:R-:W-:Y:S08]  /*25e0*/  HMMA.16816.F32 R16, R164.reuse, R48, R16 ;  /* 0x00000030a410723c */ /* 0x040ff00000001810 */
[C---:B------:R-:W-:Y:S01]  /*25f0*/  HMMA.16816.F32 R20, R164.reuse, R50, R20 ;  /* 0x00000032a414723c */ /* 0x040fe20000001814 */
[----:B------:R-:W5:Y:S07]  /*2600*/  LDSM.16.M88.4 R48, [R239+0x800] ;  /* 0x00080000ef30783b */ /* 0x000f6e0000000200 */
[C---:B------:R-:W-:Y:S08]  /*2610*/  HMMA.16816.F32 R24, R164.reuse, R56, R24 ;  /* 0x00000038a418723c */ /* 0x040ff00000001818 */
[----:B------:R-:W-:Y:S01]  /*2620*/  HMMA.16816.F32 R32, R164, R58, R32 ;  /* 0x0000003aa420723c */ /* 0x000fe20000001820 */
[----:B------:R-:W4:Y:S07]  /*2630*/  LDSM.16.M88.4 R56, [R239+0x1000] ;  /* 0x00100000ef38783b */ /* 0x000f2e0000000200 */
[C---:B-1----:R-:W-:Y:S08]  /*2640*/  HMMA.16816.F32 R8, R180.reuse, R38, R8 ;  /* 0x00000026b408723c */ /* 0x042ff00000001808 */
[C---:B------:R-:W-:Y:S01]  /*2650*/  HMMA.16816.F32 R28, R180.reuse, R36, R12 ;  /* 0x00000024b41c723c */ /* 0x040fe2000000180c */
[----:B------:R-:W1:Y:S04]  /*2660*/  LDSM.16.M88.4 R12, [R236+0x15880] ;  /* 0x01588000ec0c783b */ /* 0x000e680000000200 */
[----:B------:R-:W-:Y:S03]  /*2670*/  LDSM.16.M88.4 R36, [R243+0x1800] ;  /* 0x00180000f324783b */ /* 0x000fe60000000200 */
[C---:B--2---:R-:W-:Y:S08]  /*2680*/  HMMA.16816.F32 R16, R180.reuse, R44, R16 ;  /* 0x0000002cb410723c */ /* 0x044ff00000001810 */
[C---:B------:R-:W-:Y:S01]  /*2690*/  HMMA.16816.F32 R20, R180.reuse, R46, R20 ;  /* 0x0000002eb414723c */ /* 0x040fe20000001814 */
[----:B------:R-:W2:Y:S07]  /*26a0*/  LDSM.16.M88.4 R44, [R236+0x16080] ;  /* 0x01608000ec2c783b */ /* 0x000eae0000000200 */
[C---:B---3--:R-:W-:Y:S08]  /*26b0*/  HMMA.16816.F32 R24, R180.reuse, R52, R24 ;  /* 0x00000034b418723c */ /* 0x048ff00000001818 */
[----:B------:R-:W-:Y:S01]  /*26c0*/  HMMA.16816.F32 R32, R180, R54, R32 ;  /* 0x00000036b420723c */ /* 0x000fe20000001820 */
[----:B------:R-:W3:Y:S07]  /*26d0*/  LDSM.16.M88.4 R52, [R236+0x16880] ;  /* 0x01688000ec34783b */ /* 0x000eee0000000200 */
[C---:B----4-:R-:W-:Y:S08]  /*26e0*/  HMMA.16816.F32 R8, R184.reuse, R42, R8 ;  /* 0x0000002ab808723c */ /* 0x050ff00000001808 */
[C---:B------:R-:W-:Y:S01]  /*26f0*/  HMMA.16816.F32 R28, R184.reuse, R40, R28 ;  /* 0x00000028b81c723c */ /* 0x040fe2000000181c */
[----:B------:R-:W-:Y:S07]  /*2700*/  LDSM.16.M88.4 R40, [R242+0x16080] ;  /* 0x01608000f228783b */ /* 0x000fee0000000200 */
[C---:B-----5:R-:W-:Y:S08]  /*2710*/  HMMA.16816.F32 R16, R184.reuse, R48, R16 ;  /* 0x00000030b810723c */ /* 0x060ff00000001810 */
[C---:B------:R-:W-:Y:S01]  /*2720*/  HMMA.16816.F32 R20, R184.reuse, R50, R20 ;  /* 0x00000032b814723c */ /* 0x040fe20000001814 */
[----:B------:R-:W4:Y:S07]  /*2730*/  LDSM.16.M88.4 R48, [R243+0x2000] ;  /* 0x00200000f330783b */ /* 0x000f2e0000000200 */
[C---:B------:R-:W-:Y:S08]  /*2740*/  HMMA.16816.F32 R24, R184.reuse, R56, R24 ;  /* 0x00000038b818723c */ /* 0x040ff00000001818 */
[----:B------:R-:W-:Y:S01]  /*2750*/  HMMA.16816.F32 R32, R184, R58, R32 ;  /* 0x0000003ab820723c */ /* 0x000fe20000001820 */
[----:B------:R-:W5:Y:S07]  /*2760*/  LDSM.16.M88.4 R56, [R243+0x2800] ;  /* 0x00280000f338783b */ /* 0x000f6e0000000200 */
[C---:B-1----:R-:W-:Y:S08]  /*2770*/  HMMA.16816.F32 R8, R188.reuse, R14, R8 ;  /* 0x0000000ebc08723c */ /* 0x042ff00000001808 */
[C---:B------:R-:W-:Y:S01]  /*2780*/  HMMA.16816.F32 R28, R188.reuse, R12, R28 ;  /* 0x0000000cbc1c723c */ /* 0x040fe2000000181c */
[----:B------:R-:W1:Y:S07]  /*2790*/  LDSM.16.M88.4 R12, [R242+0x15880] ;  /* 0x01588000f20c783b */ /* 0x000e6e0000000200 */
[C---:B--2---:R-:W-:Y:S08]  /*27a0*/  HMMA.16816.F32 R16, R188.reuse, R44, R16 ;  /* 0x0000002cbc10723c */ /* 0x044ff00000001810 */
[C---:B------:R-:W-:Y:S01]  /*27b0*/  HMMA.16816.F32 R20, R188.reuse, R46, R20 ;  /* 0x0000002ebc14723c */ /* 0x040fe20000001814 */
[----:B------:R-:W-:Y:S07]  /*27c0*/  LDSM.16.M88.4 R44, [R239+0x2000] ;  /* 0x00200000ef2c783b */ /* 0x000fee0000000200 */
[C---:B---3--:R-:W-:Y:S08]  /*27d0*/  HMMA.16816.F32 R24, R188.reuse, R52, R24 ;  /* 0x00000034bc18723c */ /* 0x048ff00000001818 */
[----:B------:R-:W-:Y:S01]  /*27e0*/  HMMA.16816.F32 R32, R188, R54, R32 ;  /* 0x00000036bc20723c */ /* 0x000fe20000001820 */
[----:B------:R-:W2:Y:S07]  /*27f0*/  LDSM.16.M88.4 R52, [R242+0x16880] ;  /* 0x01688000f234783b */ /* 0x000eae0000000200 */
[C---:B------:R-:W-:Y:S08]  /*2800*/  HMMA.16816.F32 R8, R192.reuse, R38, R8 ;  /* 0x00000026c008723c */ /* 0x040ff00000001808 */
[C---:B------:R-:W-:Y:S01]  /*2810*/  HMMA.16816.F32 R28, R192.reuse, R36, R28 ;  /* 0x00000024c01c723c */ /* 0x040fe2000000181c */
[----:B------:R-:W3:Y:S07]  /*2820*/  LDSM.16.M88.4 R36, [R239+0x1800] ;  /* 0x00180000ef24783b */ /* 0x000eee0000000200 */
[C---:B----4-:R-:W-:Y:S08]  /*2830*/  HMMA.16816.F32 R16, R192.reuse, R48, R16 ;  /* 0x00000030c010723c */ /* 0x050ff00000001810 */
[C---:B------:R-:W-:Y:S01]  /*2840*/  HMMA.16816.F32 R20, R192.reuse, R50, R20 ;  /* 0x00000032c014723c */ /* 0x040fe20000001814 */
[----:B------:R-:W-:Y:S07]  /*2850*/  LDSM.16.M88.4 R48, [R236+0x18080] ;  /* 0x01808000ec30783b */ /* 0x000fee0000000200 */
[C---:B-----5:R-:W-:Y:S08]  /*2860*/  HMMA.16816.F32 R24, R192.reuse, R56, R24 ;  /* 0x00000038c018723c */ /* 0x060ff00000001818 */
[----:B------:R-:W-:Y:S01]  /*2870*/  HMMA.16816.F32 R32, R192, R58, R32 ;  /* 0x0000003ac020723c */ /* 0x000fe20000001820 */
[----:B------:R-:W4:Y:S07]  /*2880*/  LDSM.16.M88.4 R56, [R239+0x2800] ;  /* 0x00280000ef38783b */ /* 0x000f2e0000000200 */
[C---:B-1----:R-:W-:Y:S08]  /*2890*/  HMMA.16816.F32 R8, R196.reuse, R14, R8 ;  /* 0x0000000ec408723c */ /* 0x042ff00000001808 */
[C---:B------:R-:W-:Y:S01]  /*28a0*/  HMMA.16816.F32 R28, R196.reuse, R12, R28 ;  /* 0x0000000cc41c723c */ /* 0x040fe2000000181c */
[----:B------:R-:W1:Y:S07]  /*28b0*/  LDSM.16.M88.4 R12, [R236+0x17080] ;  /* 0x01708000ec0c783b */ /* 0x000e6e0000000200 */
[C---:B------:R-:W-:Y:S08]  /*28c0*/  HMMA.16816.F32 R16, R196.reuse, R40, R16 ;  /* 0x00000028c410723c */ /* 0x040ff00000001810 */
[C---:B------:R-:W-:Y:S01]  /*28d0*/  HMMA.16816.F32 R20, R196.reuse, R42, R20 ;  /* 0x0000002ac414723c */ /* 0x040fe20000001814 */
[----:B------:R-:W5:Y:S07]  /*28e0*/  LDSM.16.M88.4 R40, [R236+0x17880] ;  /* 0x01788000ec28783b */ /* 0x000f6e0000000200 */
[C---:B--2---:R-:W-:Y:S08]  /*28f0*/  HMMA.16816.F32 R24, R196.reuse, R52, R24 ;  /* 0x00000034c418723c */ /* 0x044ff00000001818 */
[----:B------:R-:W-:Y:S01]  /*2900*/  HMMA.16816.F32 R32, R196, R54, R32 ;  /* 0x00000036c420723c */ /* 0x000fe20000001820 */
[----:B------:R-:W-:Y:S07]  /*2910*/  LDSM.16.M88.4 R52, [R243+0x4000] ;  /* 0x00400000f334783b */ /* 0x000fee0000000200 */
[C---:B---3--:R-:W-:Y:S08]  /*2920*/  HMMA.16816.F32 R8, R200.reuse, R38, R8 ;  /* 0x00000026c808723c */ /* 0x048ff00000001808 */
[C---:B------:R-:W-:Y:S01]  /*2930*/  HMMA.16816.F32 R28, R200.reuse, R36, R28 ;  /* 0x00000024c81c723c */ /* 0x040fe2000000181c */
[----:B------:R-:W2:Y:S07]  /*2940*/  LDSM.16.M88.4 R36, [R243+0x3000] ;  /* 0x00300000f324783b */ /* 0x000eae0000000200 */
[C---:B------:R-:W-:Y:S08]  /*2950*/  HMMA.16816.F32 R16, R200.reuse, R44, R16 ;  /* 0x0000002cc810723c */ /* 0x040ff00000001810 */
[C---:B------:R-:W-:Y:S01]  /*2960*/  HMMA.16816.F32 R20, R200.reuse, R46, R20 ;  /* 0x0000002ec814723c */ /* 0x040fe20000001814 */
[----:B------:R-:W3:Y:S07]  /*2970*/  LDSM.16.M88.4 R44, [R243+0x3800] ;  /* 0x00380000f32c783b */ /* 0x000eee0000000200 */
[C---:B----4-:R-:W-:Y:S08]  /*2980*/  HMMA.16816.F32 R24, R200.reuse, R56, R24 ;  /* 0x00000038c818723c */ /* 0x050ff00000001818 */
[----:B------:R-:W-:Y:S01]  /*2990*/  HMMA.16816.F32 R32, R200, R58, R32 ;  /* 0x0000003ac820723c */ /* 0x000fe20000001820 */
[----:B------:R-:W-:Y:S07]  /*29a0*/  LDSM.16.M88.4 R56, [R239+0x4000] ;  /* 0x00400000ef38783b */ /* 0x000fee0000000200 */
        /* <DEDUP_REMOVED lines=8> */
[----:B------:R-:W5:Y:S07]  /*2a30*/  LDSM.16.M88.4 R48, [R242+0x18080] ;  /* 0x01808000f230783b */ /* 0x000f6e0000000200 */
[C---:B--2---:R-:W-:Y:S08]  /*2a40*/  HMMA.16816.F32 R8, R208.reuse, R38, R8 ;  /* 0x00000026d008723c */ /* 0x044ff00000001808 */
[C---:B------:R-:W-:Y:S01]  /*2a50*/  HMMA.16816.F32 R28, R208.reuse, R36, R28 ;  /* 0x00000024d01c723c */ /* 0x040fe2000000181c */
[----:B------:R-:W2:Y:S07]  /*2a60*/  LDSM.16.M88.4 R36, [R239+0x3000] ;  /* 0x00300000ef24783b */ /* 0x000eae0000000200 */
[C---:B---3--:R-:W-:Y:S08]  /*2a70*/  HMMA.16816.F32 R16, R208.reuse, R44, R16 ;  /* 0x0000002cd010723c */ /* 0x048ff00000001810 */
[C---:B------:R-:W-:Y:S01]  /*2a80*/  HMMA.16816.F32 R20, R208.reuse, R46, R20 ;  /* 0x0000002ed014723c */ /* 0x040fe20000001814 */
[----:B------:R-:W3:Y:S07]  /*2a90*/  LDSM.16.M88.4 R44, [R239+0x3800] ;  /* 0x00380000ef2c783b */ /* 0x000eee0000000200 */
[C---:B------:R-:W-:Y:S08]  /*2aa0*/  HMMA.16816.F32 R24, R208.reuse, R52, R24 ;  /* 0x00000034d018723c */ /* 0x040ff00000001818 */
[----:B------:R-:W-:Y:S01]  /*2ab0*/  HMMA.16816.F32 R32, R208, R54, R32 ;  /* 0x00000036d020723c */ /* 0x000fe20000001820 */
[----:B------:R-:W-:Y:S07]  /*2ac0*/  LDSM.16.M88.4 R52, [R236+0x19880] ;  /* 0x01988000ec34783b */ /* 0x000fee0000000200 */
[C---:B-1----:R-:W-:Y:S08]  /*2ad0*/  HMMA.16816.F32 R8, R212.reuse, R14, R8 ;  /* 0x0000000ed408723c */ /* 0x042ff00000001808 */
[C---:B------:R-:W-:Y:S08]  /*2ae0*/  HMMA.16816.F32 R28, R212.reuse, R12, R28 ;  /* 0x0000000cd41c723c */ /* 0x040ff0000000181c */
[C---:B----4-:R-:W-:Y:S08]  /*2af0*/  HMMA.16816.F32 R16, R212.reuse, R40, R16 ;  /* 0x00000028d410723c */ /* 0x050ff00000001810 */
[C---:B------:R-:W-:Y:S01]  /*2b00*/  HMMA.16816.F32 R20, R212.reuse, R42, R20 ;  /* 0x0000002ad414723c */ /* 0x040fe20000001814 */
[----:B------:R-:W1:Y:S07]  /*2b10*/  LDSM.16.M88.4 R40, [R236+0x18880] ;  /* 0x01888000ec28783b */ /* 0x000e6e0000000200 */
[C---:B-----5:R-:W-:Y:S08]  /*2b20*/  HMMA.16816.F32 R24, R212.reuse, R48, R24 ;  /* 0x00000030d418723c */ /* 0x060ff00000001818 */
[----:B------:R-:W-:Y:S01]  /*2b30*/  HMMA.16816.F32 R32, R212, R50, R32 ;  /* 0x00000032d420723c */ /* 0x000fe20000001820 */
[----:B------:R-:W4:Y:S07]  /*2b40*/  LDSM.16.M88.4 R48, [R236+0x19080] ;  /* 0x01908000ec30783b */ /* 0x000f2e0000000200 */
        /* <DEDUP_REMOVED lines=10> */
[C---:B------:R-:W-:Y:S01]  /*2bf0*/  HMMA.16816.F32 R28, R220.reuse, R40, R28 ;  /* 0x00000028dc1c723c */ /* 0x040fe2000000181c */
[----:B------:R-:W-:Y:S07]  /*2c00*/  LDSM.16.M88.4 R40, [R239+0x5000] ;  /* 0x00500000ef28783b */ /* 0x000fee0000000200 */
[C---:B----4-:R-:W-:Y:S08]  /*2c10*/  HMMA.16816.F32 R12, R220.reuse, R48, R8 ;  /* 0x00000030dc0c723c */ /* 0x050ff00000001808 */
[C---:B------:R-:W-:Y:S01]  /*2c20*/  HMMA.16816.F32 R8, R220.reuse, R50, R20 ;  /* 0x00000032dc08723c */ /* 0x040fe20000001814 */
[----:B------:R-:W1:Y:S07]  /*2c30*/  LDSM.16.M88.4 R48, [R242+0x18880] ;  /* 0x01888000f230783b */ /* 0x000e6e0000000200 */
[C---:B------:R-:W-:Y:S08]  /*2c40*/  HMMA.16816.F32 R24, R220.reuse, R52, R24 ;  /* 0x00000034dc18723c */ /* 0x040ff00000001818 */
[----:B------:R-:W-:Y:S01]  /*2c50*/  HMMA.16816.F32 R32, R220, R54, R32 ;  /* 0x00000036dc20723c */ /* 0x000fe20000001820 */
[----:B------:R-:W4:Y:S07]  /*2c60*/  LDSM.16.M88.4 R52, [R242+0x19080] ;  /* 0x01908000f234783b */ /* 0x000f2e0000000200 */
[C---:B--2---:R-:W-:Y:S08]  /*2c70*/  HMMA.16816.F32 R20, R224.reuse, R38, R16 ;  /* 0x00000026e014723c */ /* 0x044ff00000001810 */
[C---:B------:R-:W-:Y:S01]  /*2c80*/  HMMA.16816.F32 R28, R224.reuse, R36, R28 ;  /* 0x00000024e01c723c */ /* 0x040fe2000000181c */
[----:B------:R-:W-:Y:S07]  /*2c90*/  LDSM.16.M88.4 R36, [R239+0x5800] ;  /* 0x00580000ef24783b */ /* 0x000fee0000000200 */
[C---:B---3--:R-:W-:Y:S08]  /*2ca0*/  HMMA.16816.F32 R16, R224.reuse, R44, R12 ;  /* 0x0000002ce010723c */ /* 0x048ff0000000180c */
[----:B------:R-:W-:Y:S01]  /*2cb0*/  HMMA.16816.F32 R12, R224, R46, R8 ;  /* 0x0000002ee00c723c */ /* 0x000fe20000001808 */
[----:B------:R-:W2:Y:S01]  /*2cc0*/  LDSM.16.M88.4 R44, [R239+0x4800] ;  /* 0x00480000ef2c783b */ /* 0x000ea20000000200 */
[----:B------:R-:W-:-:S06]  /*2cd0*/  DEPBAR.LE SB0, 0x0 ;  /* 0x000080000000791a */ /* 0x000fcc0000000000 */
[C---:B------:R-:W-:Y:S08]  /*2ce0*/  HMMA.16816.F32 R8, R224.reuse, R60, R24 ;  /* 0x0000003ce008723c */ /* 0x040ff00000001818 */
[----:B------:R-:W-:Y:S08]  /*2cf0*/  HMMA.16816.F32 R32, R224, R62, R32 ;  /* 0x0000003ee020723c */ /* 0x000ff00000001820 */
[C---:B-1----:R-:W-:Y:S08]  /*2d00*/  HMMA.16816.F32 R24, R228.reuse, R50, R20 ;  /* 0x00000032e418723c */ /* 0x042ff00000001814 */
[C---:B------:R-:W-:Y:S08]  /*2d10*/  HMMA.16816.F32 R28, R228.reuse, R48, R28 ;  /* 0x00000030e41c723c */ /* 0x040ff0000000181c */
[C---:B----4-:R-:W-:Y:S08]  /*2d20*/  HMMA.16816.F32 R20, R228.reuse, R52, R16 ;  /* 0x00000034e414723c */ /* 0x050ff00000001810 */
        /* <DEDUP_REMOVED lines=8> */
[----:B------:R-:W-:Y:S01]  /*2db0*/  HMMA.16816.F32 R36, R232, R38, R8 ;  /* 0x00000026e824723c */ /* 0x000fe20000001808 */
[----:B------:R-:W-:Y:S06]  /*2dc0*/  BAR.SYNC.DEFER_BLOCKING 0x0 ;  /* 0x0000000000007b1d */ /* 0x000fec0000010000 */
[----:B------:R-:W-:Y:S05]  /*2dd0*/  @P0 BRA `(.L_x_1939) ;  /* 0x0000058000000947 */ /* 0x000fea0003800000 */
[----:B------:R-:W2:Y:S04]  /*2de0*/  LDL R3, [R1+0x70] ;  /* 0x0000700001037983 */ /* 0x000ea80000100800 */
[----:B------:R-:W3:Y:S04]  /*2df0*/  LDL R6, [R1+0x68] ;  /* 0x0000680001067983 */ /* 0x000ee80000100800 */
[----:B------:R-:W4:Y:S04]  /*2e00*/  LDL R7, [R1+0x60] ;  /* 0x0000600001077983 */ /* 0x000f280000100800 */
[----:B------:R-:W1:Y:S01]  /*2e10*/  S2R R75, SR_TID.X ;  /* 0x00000000004b7919 */ /* 0x000e620000002100 */
[----:B------:R-:W-:-:S02]  /*2e20*/  IMAD.MOV.U32 R74, RZ, RZ, c[0x0][0x2b8] ;  /* 0x0000ae00ff4a7624 */ /* 0x000fc400078e00ff */
[----:B------:R-:W-:Y:S01]  /*2e30*/  IMAD.U32 R2, RZ, RZ, UR12 ;  /* 0x0000000cff027e24 */ /* 0x000fe2000f8e00ff */
[----:B------:R-:W5:Y:S02]  /*2e40*/  LDL R70, [R1+0x5c] ;  /* 0x00005c0001467983 */ /* 0x000f640000100800 */
[----:B------:R-:W-:Y:S02]  /*2e50*/  ISETP.NE.AND P1, PT, R74, 0x1, PT ;  /* 0x000000014a00780c */ /* 0x000fe40003f25270 */
[----:B------:R-:W5:Y:S04]  /*2e60*/  LDL R71, [R1+0x64] ;  /* 0x0000640001477983 */ /* 0x000f680000100800 */
[----:B------:R-:W5:Y:S04]  /*2e70*/  LDL R68, [R1+0x34] ;  /* 0x0000340001447983 */ /* 0x000f680000100800 */
[----:B------:R-:W5:Y:S04]  /*2e80*/  LDL R69, [R1+0x50] ;  /* 0x0000500001457983 */ /* 0x000f680000100800 */
[----:B------:R-:W5:Y:S01]  /*2e90*/  LDL R67, [R1+0x8] ;  /* 0x0000080001437983 */ /* 0x000f620000100800 */
[----:B-1----:R-:W-:-:S02]  /*2ea0*/  LEA.HI R72, R66, R75, RZ, 0x3 ;  /* 0x0000004b42487211 */ /* 0x002fc400078f18ff */
[----:B------:R-:W-:Y:S02]  /*2eb0*/  LEA.HI R73, R66, R75, RZ, 0x3 ;  /* 0x0000004b42497211 */ /* 0x000fe400078f18ff */
[----:B------:R-:W-:Y:S02]  /*2ec0*/  LOP3.LUT R72, R72, 0xfffffff8, RZ, 0xc0, !PT ;  /* 0xfffffff848487812 */ /* 0x000fe400078ec0ff */
[----:B------:R-:W-:-:S03]  /*2ed0*/  SHF.R.S32.HI R73, RZ, 0x3, R73 ;  /* 0x00000003ff497819 */ /* 0x000fc60000011449 */
[----:B------:R-:W-:-:S04]  /*2ee0*/  IMAD.IADD R72, R75, 0x1, -R72 ;  /* 0x000000014b487824 */ /* 0x000fc800078e0a48 */
[----:B------:R-:W-:-:S05]  /*2ef0*/  IMAD R72, R72, 0x20, R73 ;  /* 0x0000002048487824 */ /* 0x000fca00078e0249 */
[----:B------:R-:W-:Y:S01]  /*2f00*/  IADD3 R2, R72, UR22, R2 ;  /* 0x0000001648027c10 */ /* 0x000fe2000fffe002 */
[----:B------:R-:W-:Y:S02]  /*2f10*/  IMAD.MOV.U32 R9, RZ, RZ, RZ ;  /* 0x000000ffff097224 */ /* 0x000fe400078e00ff */
[----:B--2---:R-:W-:Y:S01]  /*2f20*/  IMAD.MOV.U32 R75, RZ, RZ, R3 ;  /* 0x000000ffff4b7224 */ /* 0x004fe200078e0003 */
[----:B------:R-:W-:Y:S01]  /*2f30*/  IADD3 R3, R2, -0x30, RZ ;  /* 0xffffffd002037810 */ /* 0x000fe20007ffe0ff */
[----:B---3--:R-:W-:-:S04]  /*2f40*/  IMAD.MOV.U32 R74, RZ, RZ, R6 ;  /* 0x000000ffff4a7224 */ /* 0x008fc800078e0006 */
[----:B------:R-:W-:-:S04]  /*2f50*/  @P1 IMAD.HI.U32 R6, R3, c[0x0][0x2bc], RZ ;  /* 0x0000af0003061a27 */ /* 0x000fc800078e00ff */
[----:B------:R-:W-:Y:S01]  /*2f60*/  IMAD.MOV.U32 R2, RZ, RZ, R3 ;  /* 0x000000ffff027224 */ /* 0x000fe200078e0003 */
[----:B------:R-:W-:Y:S01]  /*2f70*/  @P1 SHF.R.U32.HI R2, RZ, c[0x0][0x2c0], R6 ;  /* 0x0000b000ff021a19 */ /* 0x000fe20000011606 */
[----:B----4-:R-:W-:-:S03]  /*2f80*/  IMAD.MOV.U32 R73, RZ, RZ, R7 ;  /* 0x000000ffff497224 */ /* 0x010fc600078e0007 */
[----:B------:R-:W-:-:S04]  /*2f90*/  @!P3 IADD3 R7, P0, R2, UR16, RZ ;  /* 0x000000100207bc10 */ /* 0x000fc8000ff1e0ff */
[----:B------:R-:W-:Y:S02]  /*2fa0*/  @!P3 LEA.HI.X.SX32 R8, R2, UR6, 0x1, P0 ;  /* 0x000000060208bc11 */ /* 0x000fe400080f0eff */
[----:B------:R-:W-:-:S04]  /*2fb0*/  @!P3 LEA R6, P0, R7, c[0x0][0x2a0], 0x2 ;  /* 0x0000a8000706ba11 */ /* 0x000fc800078010ff */
[----:B------:R-:W-:-:S05]  /*2fc0*/  @!P3 LEA.HI.X R7, R7, c[0x0][0x2a4], R8, 0x2, P0 ;  /* 0x0000a9000707ba11 */ /* 0x000fca00000f1408 */
[----:B------:R1:W2:Y:S01]  /*2fd0*/  @!P3 LDG.E R9, [R6.64] ;  /* 0x000000120609b981 */ /* 0x0002a2000c1e1900 */
[----:B------:R-:W-:-:S04]  /*2fe0*/  IMAD.MOV R2, RZ, RZ, -R2 ;  /* 0x000000ffff027224 */ /* 0x000fc800078e0a02 */
[----:B------:R-:W-:-:S05]  /*2ff0*/  IMAD R10, R2, c[0x0][0x2b8], R3 ;  /* 0x0000ae00020a7a24 */ /* 0x000fca00078e0203 */
[----:B------:R-:W-:Y:S01]  /*3000*/  SHF.R.S32.HI R2, RZ, 0x1f, R10 ;  /* 0x0000001fff027819 */ /* 0x000fe2000001140a */
[----:B------:R-:W3:Y:S04]  /*3010*/  S2R R76, SR_TID.X ;  /* 0x00000000004c7919 */ /* 0x000ee80000002100 */
[----:B-1----:R-:W-:Y:S02]  /*3020*/  IMAD R6, R2, c[0x0][0x1e0], RZ ;  /* 0x0000780002067a24 */ /* 0x002fe400078e02ff */
[----:B------:R-:W-:-:S04]  /*3030*/  IMAD.WIDE.U32 R2, R10, c[0x0][0x1e0], RZ ;  /* 0x000078000a027a25 */ /* 0x000fc800078e00ff */
[----:B------:R-:W-:-:S04]  /*3040*/  IMAD R6, R10, c[0x0][0x1e4], R6 ;  /* 0x000079000a067a24 */ /* 0x000fc800078e0206 */
[----:B------:R-:W-:Y:S01]  /*3050*/  IMAD.IADD R3, R3, 0x1, R6 ;  /* 0x0000000103037824 */ /* 0x000fe200078e0206 */
[----:B------:R1:W-:Y:S01]  /*3060*/  STL [R1+0x28], R10 ;  /* 0x0000280a01007387 */ /* 0x0003e20000100800 */
[----:B---3--:R-:W-:-:S04]  /*3070*/  LEA.HI R72, R66, R76, RZ, 0x3 ;  /* 0x0000004c42487211 */ /* 0x008fc800078f18ff */
[----:B------:R-:W-:Y:S02]  /*3080*/  LOP3.LUT R72, R72, 0xfffffff8, RZ, 0xc0, !PT ;  /* 0xfffffff848487812 */ /* 0x000fe400078ec0ff */
[----:B-1----:R-:W-:-:S04]  /*3090*/  LEA.HI R10, R66, R76, RZ, 0x3 ;  /* 0x0000004c420a7211 */ /* 0x002fc800078f18ff */
[----:B------:R-:W-:-:S04]  /*30a0*/  SHF.R.S32.HI R10, RZ, 0x3, R10 ;  /* 0x00000003ff0a7819 */ /* 0x000fc8000001140a */
[----:B------:R-:W-:-:S04]  /*30b0*/  IADD3 R10, -R10, 0x30, RZ ;  /* 0x000000300a0a7810 */ /* 0x000fc80007ffe1ff */
[----:B------:R-:W-:Y:S01]  /*30c0*/  ISETP.GE.AND P1, PT, R10, 0x1, PT ;  /* 0x000000010a00780c */ /* 0x000fe20003f26270 */
        /* <DEDUP_REMOVED lines=9> */
[----:B-1----:R-:W-:-:S04]  /*3160*/  LEA R9, P0, R2, c[0x0][0x1c8], 0x1 ;  /* 0x0000720002097a11 */ /* 0x002fc800078008ff */
[----:B------:R-:W-:Y:S02]  /*3170*/  LEA.HI.X R8, R2, c[0x0][0x1cc], R3, 0x1, P0 ;  /* 0x0000730002087a11 */ /* 0x000fe400000f0c03 */
[----:B------:R-:W1:Y:S04]  /*3180*/  SHFL.IDX PT, R2, R9, RZ, 0x181f ;  /* 0x00181fff09027589 */ /* 0x000e6800000e0000 */
[----:B------:R-:W2:Y:S01]  /*3190*/  SHFL.IDX PT, R3, R8, RZ, 0x181f ;  /* 0x00181fff08037589 */ /* 0x000ea200000e0000 */
[----:B-1----:R-:W-:-:S04]  /*31a0*/  @P1 LEA R16, P0, R72, R2, 0x1 ;  /* 0x0000000248101211 */ /* 0x002fc800078008ff */
[----:B--2---:R-:W-:Y:S02]  /*31b0*/  @P1 LEA.HI.X R17, R72, R3, R75, 0x1, P0 ;  /* 0x0000000348111211 */ /* 0x004fe400000f0c4b */
[----:B------:R-:W-:-:S04]  /*31c0*/  @P1 LEA R14, P0, R73, R2, 0x1 ;  /* 0x00000002490e1211 */ /* 0x000fc800078008ff */
[----:B------:R-:W-:Y:S02]  /*31d0*/  @P1 LEA.HI.X R15, R73, R3, R74, 0x1, P0 ;  /* 0x00000003490f1211 */ /* 0x000fe400000f0c4a */
[----:B-----5:R-:W-:-:S04]  /*31e0*/  @P1 LEA R12, P0, R70, R2, 0x1 ;  /* 0x00000002460c1211 */ /* 0x020fc800078008ff */
[-C--:B------:R-:W-:Y:S02]  /*31f0*/  @P1 LEA.HI.X R13, R70, R3.reuse, R71, 0x1, P0 ;  /* 0x00000003460d1211 */ /* 0x080fe400000f0c47 */
[C---:B------:R-:W-:Y:S02]  /*3200*/  @P1 LEA R6, P0, R68.reuse, R2, 0x1 ;  /* 0x0000000244061211 */ /* 0x040fe400078008ff */
[----:B------:R-:W1:Y:S02]  /*3210*/  SHFL.IDX PT, R2, R9, 0x1, 0x181f ;  /* 0x00381f0009027f89 */ /* 0x000e6400000e0000 */
[----:B------:R-:W-:Y:S02]  /*3220*/  @P1 LEA.HI.X R7, R68, R3, R69, 0x1, P0 ;  /* 0x0000000344071211 */ /* 0x000fe400000f0c45 */
[----:B------:R-:W2:Y:S01]  /*3230*/  SHFL.IDX PT, R3, R8, 0x1, 0x181f ;  /* 0x00381f0008037f89 */ /* 0x000ea200000e0000 */
        /* <DEDUP_REMOVED lines=12> */
[----:B--2---:R-:W-:-:S04]  /*3300*/  @P0 LEA R6, P1, R70, R2, 0x1 ;  /* 0x0000000246060211 */ /* 0x004fc800078208ff */
[----:B------:R-:W-:Y:S02]  /*3310*/  @P0 LEA.HI.X R7, R70, R3, R71, 0x1, P1 ;  /* 0x0000000346070211 */ /* 0x000fe400008f0c47 */
[----:B------:R-:W-:-:S03]  /*3320*/  @P0 LEA R2, P1, R68, R2, 0x1 ;  /* 0x0000000244020211 */ /* 0x000fc600078208ff */
[----:B------:R1:W-:Y:S01]  /*3330*/  @P0 LDGSTS.E.BYPASS.LTC128B.128 [R67+0x18080], [R6.64], !P5 ;  /* 0x1808000006430fae */ /* 0x0003e2000e901d52 */
[----:B------:R-:W-:-:S05]  /*3340*/  @P0 LEA.HI.X R3, R68, R3, R69, 0x1, P1 ;  /* 0x0000000344030211 */ /* 0x000fca00008f0c45 */
[----:B------:R1:W-:Y:S04]  /*3350*/  @P0 LDGSTS.E.BYPASS.LTC128B.128 [R67+0x19880], [R2.64], !P4 ;  /* 0x1988000002430fae */ /* 0x0003e8000e101d52 */
.L_x_1939:
[----:B-1----:R-:W1:Y:S01]  /*3360*/  S2R R8, SR_TID.X ;  /* 0x0000000000087919 */ /* 0x002e620000002100 */
[----:B------:R-:W-:Y:S01]  /*3370*/  LOP3.LUT R2, R65, 0xffffffe0, RZ, 0xc0, !PT ;  /* 0xffffffe041027812 */ /* 0x000fe200078ec0ff */
[----:B------:R-:W-:Y:S01]  /*3380*/  UISETP.NE.AND UP1, UPT, UR14, URZ, UPT ;  /* 0x0000003f0e00728c */ /* 0x000fe2000bf25270 */
[----:B------:R-:W-:Y:S01]  /*3390*/  SHF.R.S32.HI R7, RZ, 0x1f, R64 ;  /* 0x0000001fff077819 */ /* 0x000fe20000011440 */
[----:B------:R-:W-:Y:S01]  /*33a0*/  UISETP.NE.AND UP0, UPT, UR13, URZ, UPT ;  /* 0x0000003f0d00728c */ /* 0x000fe2000bf05270 */
[----:B------:R-:W0:Y:S01]  /*33b0*/  LDGDEPBAR ;  /* 0x00000000000079af */ /* 0x000e220000000000 */
[----:B------:R-:W-:Y:S01]  /*33c0*/  ULDC UR22, c[0x0][0x324] ;  /* 0x0000c90000167ab9 */ /* 0x000fe20000000800 */
[----:B------:R-:W-:Y:S01]  /*33d0*/  LEA.HI R7, R7, R64, RZ, 0x3 ;  /* 0x0000004007077211 */ /* 0x000fe200078f18ff */
[----:B------:R-:W-:Y:S01]  /*33e0*/  ULDC UR4, c[0x0][0x1d0] ;  /* 0x0000740000047ab9 */ /* 0x000fe20000000800 */
[----:B------:R-:W-:Y:S01]  /*33f0*/  PLOP3.LUT P0, PT, PT, PT, UP1, 0x80, 0x0 ;  /* 0x000000000000781c */ /* 0x000fe20003f0f018 */
[----:B------:R-:W-:Y:S01]  /*3400*/  ULOP3.LUT UR22, URZ, UR22, URZ, 0x33, !UPT ;  /* 0x000000163f167292 */ /* 0x000fe2000f8e333f */
[----:B------:R-:W-:-:S05]  /*3410*/  LOP3.LUT R7, R7, 0xffffff8, RZ, 0xc0, !PT ;  /* 0x0ffffff807077812 */ /* 0x000fca00078ec0ff */
[----:B------:R-:W-:Y:S01]  /*3420*/  IMAD.IADD R9, R64, 0x1, -R7 ;  /* 0x0000000140097824 */ /* 0x000fe200078e0a07 */
[----:B-1----:R-:W-:Y:S01]  /*3430*/  LEA.HI R3, R66, R8, RZ, 0x2 ;  /* 0x0000000842037211 */ /* 0x002fe200078f10ff */
[----:B------:R-:W-:-:S03]  /*3440*/  IMAD.IADD R2, R8, 0x1, -R2 ;  /* 0x0000000108027824 */ /* 0x000fc600078e0a02 */
[----:B------:R-:W-:Y:S02]  /*3450*/  LOP3.LUT R3, R3, 0xfffffffc, RZ, 0xc0, !PT ;  /* 0xfffffffc03037812 */ /* 0x000fe400078ec0ff */
[----:B------:R-:W-:-:S03]  /*3460*/  SHF.R.S32.HI R6, RZ, 0x1f, R2 ;  /* 0x0000001fff067819 */ /* 0x000fc60000011402 */
[----:B------:R-:W-:Y:S01]  /*3470*/  IMAD.IADD R3, R8, 0x1, -R3 ;  /* 0x0000000108037824 */ /* 0x000fe200078e0a03 */
[----:B------:R-:W-:-:S04]  /*3480*/  LEA.HI R6, R6, R2, RZ, 0x2 ;  /* 0x0000000206067211 */ /* 0x000fc800078f10ff */
[----:B------:R-:W-:Y:S02]  /*3490*/  LEA.HI R8, R3, R3, RZ, 0x1 ;  /* 0x0000000303087211 */ /* 0x000fe400078f08ff */
[----:B------:R-:W-:Y:S02]  /*34a0*/  LEA.HI.SX32 R7, R6, UR27, 0x1e ;  /* 0x0000001b06077c11 */ /* 0x000fe4000f8ff2ff */
[----:B------:R-:W-:-:S03]  /*34b0*/  LOP3.LUT R8, R8, 0x1ffffffe, RZ, 0xc0, !PT ;  /* 0x1ffffffe08087812 */ /* 0x000fc600078ec0ff */
[----:B------:R-:W-:Y:S02]  /*34c0*/  IMAD R7, R9, 0x10, R7 ;  /* 0x0000001009077824 */ /* 0x000fe400078e0207 */
[----:B------:R-:W-:-:S04]  /*34d0*/  IMAD.IADD R3, R3, 0x1, -R8 ;  /* 0x0000000103037824 */ /* 0x000fc800078e0a08 */
[----:B------:R-:W-:-:S04]  /*34e0*/  IMAD R10, R3, 0x8, R7 ;  /* 0x00000008030a7824 */ /* 0x000fc800078e0207 */
[----:B------:R-:W-:Y:S01]  /*34f0*/  @P0 IMAD.HI.U32 R3, R10, c[0x0][0x2c8], RZ ;  /* 0x0000b2000a030a27 */ /* 0x000fe200078e00ff */
[----:B------:R-:W-:Y:S01]  /*3500*/  PLOP3.LUT P0, PT, PT, PT, UP1, 0x80, 0x0 ;  /* 0x000000000000781c */ /* 0x000fe20003f0f018 */
[----:B------:R1:W-:Y:S02]  /*3510*/  STL [R1+0x58], R10 ;  /* 0x0000580a01007387 */ /* 0x0003e40000100800 */
[----:B------:R-:W-:-:S10]  /*3520*/  IMAD.MOV.U32 R7, RZ, RZ, R10 ;  /* 0x000000ffff077224 */ /* 0x000fd400078e000a */
[----:B------:R-:W-:Y:S02]  /*3530*/  @P0 SHF.R.U32.HI R7, RZ, c[0x0][0x2cc], R3 ;  /* 0x0000b300ff070a19 */ /* 0x000fe40000011603 */
[----:B------:R-:W-:Y:S02]  /*3540*/  LOP3.LUT R3, R6, 0x7ffffffc, RZ, 0xc0, !PT ;  /* 0x7ffffffc06037812 */ /* 0x000fe400078ec0ff */
[----:B------:R-:W-:Y:S01]  /*3550*/  PLOP3.LUT P0, PT, PT, PT, UP0, 0x40, 0x0 ;  /* 0x000000000000781c */ /* 0x000fe20003f0e808 */
[----:B------:R-:W2:Y:S02]  /*3560*/  SHFL.IDX PT, R6, R7, RZ, 0x1c1f ;  /* 0x001c1fff07067589 */ /* 0x000ea400000e0000 */
[----:B------:R-:W-:Y:S02]  /*3570*/  IMAD.IADD R3, R2, 0x1, -R3 ;  /* 0x0000000102037824 */ /* 0x000fe400078e0a03 */
[----:B------:R-:W-:Y:S01]  /*3580*/  IMAD.U32 R2, RZ, RZ, UR28 ;  /* 0x0000001cff027e24 */ /* 0x000fe2000f8e00ff */
[----:B------:R-:W-:Y:S01]  /*3590*/  ULDC UR28, c[0x0][0x2ac] ;  /* 0x0000ab00001c7ab9 */ /* 0x000fe20000000800 */
[----:B------:R-:W-:Y:S01]  /*35a0*/  IMAD.SHL.U32 R11, R3, 0x2, RZ ;  /* 0x00000002030b7824 */ /* 0x000fe200078e00ff */
[----:B------:R-:W-:-:S04]  /*35b0*/  UIMAD UR4, UR28, UR4, UR29 ;  /* 0x000000041c0472a4 */ /* 0x000fc8000f8e021d */
[C---:B------:R-:W-:Y:S01]  /*35c0*/  IADD3 R2, -R11.reuse, 0x1, R2 ;  /* 0x000000010b027810 */ /* 0x040fe20007ffe102 */
[----:B------:R3:W-:Y:S01]  /*35d0*/  STL [R1+0x54], R11 ;  /* 0x0000540b01007387 */ /* 0x0007e20000100800 */
[----:B------:R-:W-:Y:S02]  /*35e0*/  IADD3 R9, -R11, UR4, RZ ;  /* 0x000000040b097c10 */ /* 0x000fe4000fffe1ff */
[----:B------:R-:W-:-:S04]  /*35f0*/  IADD3 R2, R2, -c[0x0][0x168], RZ ;  /* 0x80005a0002027a10 */ /* 0x000fc80007ffe0ff */
[C---:B------:R-:W-:Y:S02]  /*3600*/  IADD3 R8, R2.reuse, c[0x0][0x328], RZ ;  /* 0x0000ca0002087a10 */ /* 0x040fe40007ffe0ff */
[----:B-1----:R-:W-:-:S03]  /*3610*/  IADD3 R10, R2, UR22, RZ ;  /* 0x00000016020a7c10 */ /* 0x002fc6000fffe0ff */
[--C-:B--2---:R-:W-:Y:S02]  /*3620*/  IMAD.IADD R3, R8, 0x1, R6.reuse ;  /* 0x0000000108037824 */ /* 0x104fe400078e0206 */
[----:B------:R-:W-:-:S03]  /*3630*/  IMAD.IADD R2, R10, 0x1, R6 ;  /* 0x000000010a027824 */ /* 0x000fc600078e0206 */
[----:B------:R-:W-:Y:S02]  /*3640*/  IMNMX R3, R3, R9, PT ;  /* 0x0000000903037217 */ /* 0x000fe40003800200 */
[----:B---3--:R-:W-:Y:S01]  /*3650*/  IADD3 R11, -R11, UR29, RZ ;  /* 0x0000001d0b0b7c10 */ /* 0x008fe2000fffe1ff */
[----:B------:R-:W-:Y:S05]  /*3660*/  @P0 BRA `(.L_x_1940) ;  /* 0x0000015000000947 */ /* 0x000fea0003800000 */
[----:B------:R-:W-:Y:S01]  /*3670*/  IMAD.U32 R12, RZ, RZ, UR10 ;  /* 0x0000000aff0c7e24 */ /* 0x000fe2000f8e00ff */
        /* <DEDUP_REMOVED lines=11> */
.L_x_1942:
[----:B------:R-:W-:-:S04]  /*3730*/  MOV R12, c[0x0][0x32c] ;  /* 0x0000cb00000c7a02 */ /* 0x000fc80000000f00 */
[----:B------:R-:W-:-:S13]  /*3740*/  ISETP.NE.AND P0, PT, R12, 0x1, PT ;  /* 0x000000010c00780c */ /* 0x000fda0003f05270 */
[----:B------:R-:W-:-:S05]  /*3750*/  @P0 IMAD.HI.U32 R12, R6, c[0x0][0x330], RZ ;  /* 0x0000cc00060c0a27 */ /* 0x000fca00078e00ff */
[----:B------:R-:W-:Y:S02]  /*3760*/  @P0 SHF.R.U32.HI R6, RZ, c[0x0][0x334], R12 ;  /* 0x0000cd00ff060a19 */ /* 0x000fe4000001160c */
.L_x_1943:
[----:B------:R-:W-:Y:S05]  /*3770*/  BSYNC B0 ;  /* 0x0000000000007941 */ /* 0x000fea0003800000 */
.L_x_1941:
[----:B------:R-:W-:-:S05]  /*3780*/  IMAD R6, R6, c[0x0][0x32c], R11 ;  /* 0x0000cb0006067a24 */ /* 0x000fca00078e020b */
[----:B------:R-:W-:Y:S02]  /*3790*/  IADD3 R12, R6, c[0x0][0x32c], RZ ;  /* 0x0000cb00060c7a10 */ /* 0x000fe40007ffe0ff */
[----:B------:R-:W-:Y:S02]  /*37a0*/  IMNMX R2, R2, R6, !PT ;  /* 0x0000000602027217 */ /* 0x000fe40007800200 */
[----:B------:R-:W-:Y:S02]  /*37b0*/  IMNMX R3, R3, R12, PT ;  /* 0x0000000c03037217 */ /* 0x000fe40003800200 */
.L_x_1940:
[----:B------:R-:W-:Y:S01]  /*37c0*/  UISETP.GE.AND UP0, UPT, UR29, 0x1, UPT ;  /* 0x000000011d00788c */ /* 0x000fe2000bf06270 */
[----:B------:R-:W1:Y:S01]  /*37d0*/  SHFL.IDX PT, R6, R7, 0x1, 0x1c1f ;  /* 0x003c1f0007067f89 */ /* 0x000e6200000e0000 */
[----:B------:R-:W-:Y:S02]  /*37e0*/  UISETP.GE.AND UP6, UPT, UR29, 0x12, UPT ;  /* 0x000000121d00788c */ /* 0x000fe4000bfc6270 */
[----:B------:R-:W-:Y:S02]  /*37f0*/  UP2UR UR32, UPR, URZ, 0x1 ;  /* 0x000000013f207883 */ /* 0x000fe40008000000 */
[----:B------:R-:W-:Y:S01]  /*3800*/  PLOP3.LUT P0, PT, PT, PT, UP0, 0x40, 0x0 ;  /* 0x000000000000781c */ /* 0x000fe20003f0e808 */
[----:B------:R-:W-:-:S02]  /*3810*/  UISETP.GE.AND UP0, UPT, UR29, 0x2, UPT ;  /* 0x000000021d00788c */ /* 0x000fc4000bf06270 */
[----:B------:R-:W-:Y:S01]  /*3820*/  UISETP.GE.AND UP5, UPT, UR29, 0x19, UPT ;  /* 0x000000191d00788c */ /* 0x000fe2000bfa6270 */
[----:B------:R-:W-:Y:S01]  /*3830*/  ISETP.GT.AND P0, PT, R2, RZ, P0 ;  /* 0x000000ff0200720c */ /* 0x000fe20000704270 */
[----:B------:R-:W-:Y:S02]  /*3840*/  UP2UR UR31, UPR, URZ, 0x1 ;  /* 0x000000013f1f7883 */ /* 0x000fe40008000000 */
[----:B------:R-:W-:Y:S01]  /*3850*/  UISETP.GE.AND UP4, UPT, UR29, 0x1a, UPT ;  /* 0x0000001a1d00788c */ /* 0x000fe2000bf86270 */
[----:B------:R-:W-:Y:S01]  /*3860*/  ISETP.LT.OR P0, PT, R3, 0x1, P0 ;  /* 0x000000010300780c */ /* 0x000fe20000701670 */
[----:B------:R-:W-:Y:S02]  /*3870*/  UISETP.GE.AND UP3, UPT, UR29, 0x21, UPT ;  /* 0x000000211d00788c */ /* 0x000fe4000bf66270 */
[----:B------:R-:W-:Y:S01]  /*3880*/  UISETP.GE.AND UP2, UPT, UR29, 0x22, UPT ;  /* 0x000000221d00788c */ /* 0x000fe2000bf46270 */
[----:B------:R-:W-:Y:S01]  /*3890*/  FSEL R15, R32, -INF , !P0 ;  /* 0xff800000200f7808 */ /* 0x000fe20004000000 */
[----:B------:R-:W-:Y:S01]  /*38a0*/  UISETP.GE.AND UP1, UPT, UR29, 0x29, UPT ;  /* 0x000000291d00788c */ /* 0x000fe2000bf26270 */
[----:B------:R-:W-:Y:S01]  /*38b0*/  PLOP3.LUT P0, PT, PT, PT, UP0, 0x40, 0x0 ;  /* 0x000000000000781c */ /* 0x000fe20003f0e808 */
[----:B------:R-:W-:-:S02]  /*38c0*/  UISETP.GE.AND UP0, UPT, UR29, 0x9, UPT ;  /* 0x000000091d00788c */ /* 0x000fc4000bf06270 */
[----:B------:R-:W-:Y:S01]  /*38d0*/  UP2UR UR33, UPR, URZ, 0x40 ;  /* 0x000000403f217883 */ /* 0x000fe20008000000 */
[----:B------:R-:W-:Y:S01]  /*38e0*/  ISETP.GT.AND P0, PT, R2, 0x1, P0 ;  /* 0x000000010200780c */ /* 0x000fe20000704270 */
[----:B------:R-:W-:-:S03]  /*38f0*/  UP2UR UR30, UPR, URZ, 0x1 ;  /* 0x000000013f1e7883 */ /* 0x000fc60008000000 */
[----:B------:R-:W-:-:S04]  /*3900*/  ISETP.LT.OR P0, PT, R3, 0x2, P0 ;  /* 0x000000020300780c */ /* 0x000fc80000701670 */
[----:B------:R-:W-:Y:S02]  /*3910*/  FSEL R14, R33, -INF , !P0 ;  /* 0xff800000210e7808 */ /* 0x000fe40004000000 */
[----:B------:R-:W-:Y:S01]  /*3920*/  PLOP3.LUT P0, PT, PT, PT, UP0, 0x40, 0x0 ;  /* 0x000000000000781c */ /* 0x000fe20003f0e808 */
[----:B------:R-:W-:-:S03]  /*3930*/  UISETP.GE.AND UP0, UPT, UR29, 0xa, UPT ;  /* 0x0000000a1d00788c */ /* 0x000fc6000bf06270 */
        /* <DEDUP_REMOVED lines=12> */
[----:B------:R-:W-:-:S04]  /*3a00*/  ISETP.GT.AND P0, PT, R2, 0x10, P0 ;  /* 0x000000100200780c */ /* 0x000fc80000704270 */
[----:B------:R-:W-:-:S04]  /*3a10*/  ISETP.LT.OR P0, PT, R3, 0x11, P0 ;  /* 0x000000110300780c */ /* 0x000fc80000701670 */
[----:B------:R-:W-:Y:S02]  /*3a20*/  FSEL R19, R28, -INF , !P0 ;  /* 0xff8000001c137808 */ /* 0x000fe40004000000 */
[----:B------:R-:W-:Y:S01]  /*3a30*/  PLOP3.LUT P0, PT, PT, PT, UP6, 0x40, 0x0 ;  /* 0x000000000000781c */ /* 0x000fe20003f0e868 */
[----:B------:R-:W-:-:S03]  /*3a40*/  UISETP.NE.AND UP6, UPT, UR13, URZ, UPT ;  /* 0x0000003f0d00728c */ /* 0x000fc6000bfc5270 */
        /* <DEDUP_REMOVED lines=25> */
[----:B-1----:R-:W-:-:S03]  /*3be0*/  IMAD.IADD R2, R10, 0x1, R6 ;  /* 0x000000010a027824 */ /* 0x002fc600078e0206 */
[----:B------:R-:W-:Y:S01]  /*3bf0*/  ISETP.LT.OR P0, PT, R3, 0x2a, P0 ;  /* 0x0000002a0300780c */ /* 0x000fe20000701670 */
[----:B------:R-:W-:-:S03]  /*3c00*/  IMAD.IADD R3, R8, 0x1, R6 ;  /* 0x0000000108037824 */ /* 0x000fc600078e0206 */
[----:B------:R-:W-:Y:S02]  /*3c10*/  FSEL R93, R37, -INF , !P0 ;  /* 0xff800000255d7808 */ /* 0x000fe40004000000 */
[----:B------:R-:W-:Y:S01]  /*3c20*/  PLOP3.LUT P0, PT, PT, PT, UP6, 0x40, 0x0 ;  /* 0x000000000000781c */ /* 0x000fe20003f0e868 */
[----:B------:R-:W-:Y:S01]  /*3c30*/  UISETP.NE.AND UP6, UPT, UR33, URZ, UPT ;  /* 0x0000003f2100728c */ /* 0x000fe2000bfc5270 */
[----:B------:R-:W-:-:S11]  /*3c40*/  IMNMX R3, R3, R9, PT ;  /* 0x0000000903037217 */ /* 0x000fd60003800200 */
        /* <DEDUP_REMOVED lines=13> */
.L_x_1946:
[----:B------:R-:W-:-:S04]  /*3d20*/  MOV R7, c[0x0][0x32c] ;  /* 0x0000cb0000077a02 */ /* 0x000fc80000000f00 */
[----:B------:R-:W-:-:S13]  /*3d30*/  ISETP.NE.AND P0, PT, R7, 0x1, PT ;  /* 0x000000010700780c */ /* 0x000fda0003f05270 */
[----:B------:R-:W-:-:S05]  /*3d40*/  @P0 IMAD.HI.U32 R7, R6, c[0x0][0x330], RZ ;  /* 0x0000cc0006070a27 */ /* 0x000fca00078e00ff */
[----:B------:R-:W-:Y:S02]  /*3d50*/  @P0 SHF.R.U32.HI R6, RZ, c[0x0][0x334], R7 ;  /* 0x0000cd00ff060a19 */ /* 0x000fe40000011607 */
.L_x_1947:
[----:B------:R-:W-:Y:S05]  /*3d60*/  BSYNC B0 ;  /* 0x0000000000007941 */ /* 0x000fea0003800000 */
.L_x_1945:
[----:B------:R-:W-:-:S05]  /*3d70*/  IMAD R6, R6, c[0x0][0x32c], R11 ;  /* 0x0000cb0006067a24 */ /* 0x000fca00078e020b */
[----:B------:R-:W-:Y:S02]  /*3d80*/  IADD3 R7, R6, c[0x0][0x32c], RZ ;  /* 0x0000cb0006077a10 */ /* 0x000fe40007ffe0ff */
[----:B------:R-:W-:Y:S02]  /*3d90*/  IMNMX R2, R2, R6, !PT ;  /* 0x0000000602027217 */ /* 0x000fe40007800200 */
[----:B------:R-:W-:Y:S02]  /*3da0*/  IMNMX R3, R3, R7, PT ;  /* 0x0000000703037217 */ /* 0x000fe40003800200 */
.L_x_1944:
[----:B------:R-:W-:Y:S01]  /*3db0*/  UP2UR UR29, UPR, URZ, 0x10 ;  /* 0x000000103f1d7883 */ /* 0x000fe20008000000 */
[----:B------:R-:W-:Y:S01]  /*3dc0*/  FMNMX.FTZ R133, R15, R14, !PT ;  /* 0x0000000e0f857209 */ /* 0x000fe20007810000 */
[----:B------:R-:W-:Y:S01]  /*3dd0*/  UISETP.NE.AND UP4, UPT, UR32, URZ, UPT ;  /* 0x0000003f2000728c */ /* 0x000fe2000bf85270 */
[----:B------:R-:W-:Y:S01]  /*3de0*/  IMAD.SHL.U32 R237, R4, 0x2, RZ ;  /* 0x0000000204ed7824 */ /* 0x000fe200078e00ff */
[----:B------:R-:W-:Y:S01]  /*3df0*/  UP2UR UR32, UPR, URZ, 0x8 ;  /* 0x000000083f207883 */ /* 0x000fe20008000000 */
[----:B------:R-:W-:Y:S01]  /*3e00*/  FMNMX.FTZ R133, R21, R133, !PT ;  /* 0x0000008515857209 */ /* 0x000fe20007810000 */
[----:B------:R-:W-:Y:S01]  /*3e10*/  UISETP.NE.AND UP3, UPT, UR31, URZ, UPT ;  /* 0x0000003f1f00728c */ /* 0x000fe2000bf65270 */
[----:B------:R-:W-:Y:S01]  /*3e20*/  IMAD R238, R5, 0x2, R237 ;  /* 0x0000000205ee7824 */ /* 0x000fe200078e02ed */
[----:B------:R-:W-:Y:S01]  /*3e30*/  PLOP3.LUT P0, PT, PT, PT, UP4, 0x40, 0x0 ;  /* 0x000000000000781c */ /* 0x000fe20003f0e848 */
[----:B------:R-:W-:Y:S01]  /*3e40*/  UP2UR UR31, UPR, URZ, 0x4 ;  /* 0x000000043f1f7883 */ /* 0x000fe20008000000 */
[----:B------:R-:W-:Y:S01]  /*3e50*/  FMNMX.FTZ R133, R20, R133, !PT ;  /* 0x0000008514857209 */ /* 0x000fe20007810000 */
[----:B------:R-:W-:Y:S01]  /*3e60*/  UISETP.NE.AND UP2, UPT, UR30, URZ, UPT ;  /* 0x0000003f1e00728c */ /* 0x000fe2000bf45270 */
[----:B------:R-:W-:Y:S01]  /*3e70*/  ISETP.GT.AND P0, PT, R2, RZ, P0 ;  /* 0x000000ff0200720c */ /* 0x000fe20000704270 */
[----:B------:R-:W-:Y:S01]  /*3e80*/  UP2UR UR30, UPR, URZ, 0x2 ;  /* 0x000000023f1e7883 */ /* 0x000fe20008000000 */
[----:B------:R-:W-:Y:S01]  /*3e90*/  FMNMX.FTZ R133, R19, R133, !PT ;  /* 0x0000008513857209 */ /* 0x000fe20007810000 */
[----:B------:R-:W-:Y:S01]  /*3ea0*/  UISETP.NE.AND UP1, UPT, UR5, URZ, UPT ;  /* 0x0000003f0500728c */ /* 0x000fe2000bf25270 */
[----:B------:R-:W-:Y:S01]  /*3eb0*/  ISETP.LT.OR P0, PT, R3, 0x1, P0 ;  /* 0x000000010300780c */ /* 0x000fe20000701670 */
[----:B------:R-:W-:Y:S01]  /*3ec0*/  UP2UR UR5, UPR, URZ, 0x1 ;  /* 0x000000013f057883 */ /* 0x000fe20008000000 */
[----:B------:R-:W-:Y:S01]  /*3ed0*/  FMNMX.FTZ R133, R18, R133, !PT ;  /* 0x0000008512857209 */ /* 0x000fe20007810000 */
[----:B------:R-:W-:Y:S01]  /*3ee0*/  UISETP.NE.AND UP0, UPT, UR4, URZ, UPT ;  /* 0x0000003f0400728c */ /* 0x000fe2000bf05270 */
[----:B------:R-:W-:Y:S01]  /*3ef0*/  FSEL R6, R34, -INF , !P0 ;  /* 0xff80000022067808 */ /* 0x000fe20004000000 */
[----:B------:R-:W-:Y:S01]  /*3f00*/  UISETP.NE.AND UP4, UPT, UR29, URZ, UPT ;  /* 0x0000003f1d00728c */ /* 0x000fe2000bf85270 */
[----:B------:R-:W-:Y:S01]  /*3f10*/  PLOP3.LUT P0, PT, PT, PT, UP3, 0x40, 0x0 ;  /* 0x000000000000781c */ /* 0x000fe20003f0e838 */
[----:B------:R-:W-:Y:S01]  /*3f20*/  UISETP.NE.AND UP3, UPT, UR32, URZ, UPT ;  /* 0x0000003f2000728c */ /* 0x000fe2000bf65270 */
[----:B------:R-:W-:Y:S01]  /*3f30*/  FMNMX.FTZ R133, R17, R133, !PT ;  /* 0x0000008511857209 */ /* 0x000fe20007810000 */
[----:B------:R-:W-:Y:S01]  /*3f40*/  IMAD R240, R0, 0x2, R238 ;  /* 0x0000000200f07824 */ /* 0x000fe200078e02ee */
[----:B------:R-:W-:Y:S01]  /*3f50*/  ISETP.GT.AND P0, PT, R2, 0x1, P0 ;  /* 0x000000010200780c */ /* 0x000fe20000704270 */
[----:B------:R-:W-:Y:S01]  /*3f60*/  LDSM.16.MT88.4 R64, [R237+0x5880] ;  /* 0x00588000ed40783b */ /* 0x000fe20000004200 */
[----:B------:R-:W-:-:S02]  /*3f70*/  FMNMX.FTZ R133, R16, R133, !PT ;  /* 0x0000008510857209 */ /* 0x000fc40007810000 */
[----:B------:R-:W-:Y:S01]  /*3f80*/  ISETP.LT.OR P0, PT, R3, 0x2, P0 ;  /* 0x000000020300780c */ /* 0x000fe20000701670 */
[----:B------:R-:W-:Y:S01]  /*3f90*/  LDSM.16.MT88.4 R60, [R240+0x4880] ;  /* 0x00488000f03c783b */ /* 0x000fe20000004200 */
[----:B------:R-:W-:Y:S02]  /*3fa0*/  FMNMX.FTZ R133, R98, R133, !PT ;  /* 0x0000008562857209 */ /* 0x000fe40007810000 */
[----:B------:R-:W-:Y:S01]  /*3fb0*/  FSEL R9, R35, -INF , !P0 ;  /* 0xff80000023097808 */ /* 0x000fe20004000000 */
[----:B------:R-:W-:Y:S01]  /*3fc0*/  LDSM.16.MT88.4 R68, [R238+0x5880] ;  /* 0x00588000ee44783b */ /* 0x000fe20000004200 */
[----:B------:R-:W-:Y:S01]  /*3fd0*/  PLOP3.LUT P0, PT, PT, PT, UP2, 0x40, 0x0 ;  /* 0x000000000000781c */ /* 0x000fe20003f0e828 */
[----:B------:R-:W-:Y:S01]  /*3fe0*/  UISETP.NE.AND UP2, UPT, UR31, URZ, UPT ;  /* 0x0000003f1f00728c */ /* 0x000fe2000bf45270 */
[----:B------:R-:W-:Y:S01]  /*3ff0*/  FMNMX.FTZ R133, R97, R133, !PT ;  /* 0x0000008561857209 */ /* 0x000fe20007810000 */
[----:B------:R-:W-:Y:S01]  /*4000*/  LDSM.16.MT88.4 R32, [R238+0x4080] ;  /* 0x00408000ee20783b */ /* 0x000fe20000004200 */
[----:B------:R-:W-:-:S02]  /*4010*/  ISETP.GT.AND P0, PT, R2, 0x8, P0 ;  /* 0x000000080200780c */ /* 0x000fc40000704270 */
[----:B------:R-:W-:Y:S01]  /*4020*/  FMNMX.FTZ R133, R96, R133, !PT ;  /* 0x0000008560857209 */ /* 0x000fe20007810000 */
[----:B------:R-:W-:Y:S01]  /*4030*/  LDSM.16.MT88.4 R56, [R237+0x6080] ;  /* 0x00608000ed38783b */ /* 0x000fe20000004200 */
[----:B------:R-:W-:Y:S02]  /*4040*/  ISETP.LT.OR P0, PT, R3, 0x9, P0 ;  /* 0x000000090300780c */ /* 0x000fe40000701670 */
[----:B------:R-:W-:Y:S01]  /*4050*/  FMNMX.FTZ R133, R93, R133, !PT ;  /* 0x000000855d857209 */ /* 0x000fe20007810000 */
[----:B------:R-:W-:Y:S01]  /*4060*/  LDSM.16.MT88.4 R52, [R238+0x6080] ;  /* 0x00608000ee34783b */ /* 0x000fe20000004200 */
[----:B------:R-:W-:Y:S02]  /*4070*/  FSEL R8, R46, -INF , !P0 ;  /* 0xff8000002e087808 */ /* 0x000fe40004000000 */
[----:B------:R-:W-:Y:S01]  /*4080*/  PLOP3.LUT P0, PT, PT, PT, UP1, 0x40, 0x0 ;  /* 0x000000000000781c */ /* 0x000fe20003f0e818 */
[----:B------:R-:W-:Y:S01]  /*4090*/  UISETP.NE.AND UP1, UPT, UR30, URZ, UPT ;  /* 0x0000003f1e00728c */ /* 0x000fe2000bf25270 */
[----:B------:R-:W-:Y:S01]  /*40a0*/  FMNMX.FTZ R132, R6, R9, !PT ;  /* 0x0000000906847209 */ /* 0x000fe20007810000 */
[----:B------:R-:W-:Y:S01]  /*40b0*/  STL [R1+0x74], R160 ;  /* 0x000074a001007387 */ /* 0x000fe20000100800 */
[----:B------:R-:W-:-:S02]  /*40c0*/  ISETP.GT.AND P0, PT, R2, 0x9, P0 ;  /* 0x000000090200780c */ /* 0x000fc40000704270 */
[----:B------:R-:W-:Y:S02]  /*40d0*/  FMNMX.FTZ R132, R8, R132, !PT ;  /* 0x0000008408847209 */ /* 0x000fe40007810000 */
[----:B------:R-:W-:Y:S02]  /*40e0*/  ISETP.LT.OR P0, PT, R3, 0xa, P0 ;  /* 0x0000000a0300780c */ /* 0x000fe40000701670 */
[----:B------:R-:W-:Y:S02]  /*40f0*/  LEA R241, R0, R237, 0x1 ;  /* 0x000000ed00f17211 */ /* 0x000fe400078e08ff */
[----:B------:R-:W-:Y:S02]  /*4100*/  FSEL R7, R47, -INF , !P0 ;  /* 0xff8000002f077808 */ /* 0x000fe40004000000 */
[----:B------:R-:W-:Y:S01]  /*4110*/  PLOP3.LUT P0, PT, PT, PT, UP0, 0x40, 0x0 ;  /* 0x000000000000781c */ /* 0x000fe20003f0e808 */
[----:B------:R-:W-:Y:S01]  /*4120*/  UISETP.NE.AND UP0, UPT, UR5, URZ, UPT ;  /* 0x0000003f0500728c */ /* 0x000fe2000bf05270 */
[----:B------:R-:W-:Y:S01]  /*4130*/  FMNMX.FTZ R132, R7, R132, !PT ;  /* 0x0000008407847209 */ /* 0x000fe20007810000 */
[----:B------:R-:W-:Y:S01]  /*4140*/  LDSM.16.MT88.4 R44, [R240+0x4080] ;  /* 0x00408000f02c783b */ /* 0x000fe20000004200 */
[----:B------:R-:W-:Y:S01]  /*4150*/  ISETP.GT.AND P0, PT, R2, 0x10, P0 ;  /* 0x000000100200780c */ /* 0x000fe20000704270 */
[----:B------:R-:W-:-:S02]  /*4160*/  ULDC.64 UR4, c[0x0][0x2c8] ;  /* 0x0000b20000047ab9 */ /* 0x000fc40000000a00 */
[----:B------:R-:W-:Y:S01]  /*4170*/  LDSM.16.MT88.4 R76, [R241+0x5880] ;  /* 0x00588000f14c783b */ /* 0x000fe20000004200 */
[----:B------:R-:W-:-:S03]  /*4180*/  ISETP.LT.OR P0, PT, R3, 0x11, P0 ;  /* 0x000000110300780c */ /* 0x000fc60000701670 */
[----:B------:R-:W-:Y:S01]  /*4190*/  LDSM.16.MT88.4 R72, [R241+0x4880] ;  /* 0x00488000f148783b */ /* 0x000fe20000004200 */
[----:B------:R-:W-:Y:S02]  /*41a0*/  FSEL R12, R30, -INF , !P0 ;  /* 0xff8000001e0c7808 */ /* 0x000fe40004000000 */
[----:B------:R-:W-:Y:S01]  /*41b0*/  PLOP3.LUT P0, PT, PT, PT, UP6, 0x40, 0x0 ;  /* 0x000000000000781c */ /* 0x000fe20003f0e868 */
[----:B------:R-:W-:Y:S01]  /*41c0*/  LDSM.16.MT88.4 R80, [R241+0x6080] ;  /* 0x00608000f150783b */ /* 0x000fe20000004200 */
[----:B------:R-:W-:Y:S01]  /*41d0*/  FMNMX.FTZ R132, R12, R132, !PT ;  /* 0x000000840c847209 */ /* 0x000fe20007810000 */
[----:B------:R-:W-:Y:S01]  /*41e0*/  UISETP.NE.AND UP6, UPT, UR13, URZ, UPT ;  /* 0x0000003f0d00728c */ /* 0x000fe2000bfc5270 */
[----:B------:R-:W-:-:S04]  /*41f0*/  ISETP.GT.AND P0, PT, R2, 0x11, P0 ;  /* 0x000000110200780c */ /* 0x000fc80000704270 */
[----:B------:R-:W-:-:S04]  /*4200*/  ISETP.LT.OR P0, PT, R3, 0x12, P0 ;  /* 0x000000120300780c */ /* 0x000fc80000701670 */
        /* <DEDUP_REMOVED lines=8> */
[----:B------:R-:W-:Y:S02]  /*4290*/  PLOP3.LUT P0, PT, PT, PT, UP4, 0x40, 0x0 ;  /* 0x000000000000781c */ /* 0x000fe40003f0e848 */
[----:B------:R-:W-:Y:S02]  /*42a0*/  FMNMX.FTZ R132, R10, R132, !PT ;  /* 0x000000840a847209 */ /* 0x000fe40007810000 */
        /* <DEDUP_REMOVED lines=13> */
[----:B------:R-:W-:Y:S01]  /*4380*/  PLOP3.LUT P0, PT, PT, PT, UP1, 0x40, 0x0 ;  /* 0x000000000000781c */ /* 0x000fe20003f0e818 */
[----:B------:R-:W-:Y:S01]  /*4390*/  LDSM.16.MT88.4 R24, [R241+0x4080] ;  /* 0x00408000f118783b */ /* 0x000fe20000004200 */
[----:B------:R-:W-:Y:S02]  /*43a0*/  FMNMX.FTZ R132, R95, R132, !PT ;  /* 0x000000845f847209 */ /* 0x000fe40007810000 */
[----:B------:R-:W-:-:S04]  /*43b0*/  ISETP.GT.AND P0, PT, R2, 0x28, P0 ;  /* 0x000000280200780c */ /* 0x000fc80000704270 */
[----:B------:R-:W-:-:S04]  /*43c0*/  ISETP.LT.OR P0, PT, R3, 0x29, P0 ;  /* 0x000000290300780c */ /* 0x000fc80000701670 */
[----:B------:R-:W-:Y:S02]  /*43d0*/  FSEL R99, R38, -INF , !P0 ;  /* 0xff80000026637808 */ /* 0x000fe40004000000 */
[----:B------:R-:W-:Y:S02]  /*43e0*/  PLOP3.LUT P0, PT, PT, PT, UP0, 0x40, 0x0 ;  /* 0x000000000000781c */ /* 0x000fe40003f0e808 */
[----:B------:R-:W-:Y:S02]  /*43f0*/  FMNMX.FTZ R132, R99, R132, !PT ;  /* 0x0000008463847209 */ /* 0x000fe40007810000 */
[----:B------:R-:W-:Y:S02]  /*4400*/  ISETP.GT.AND P0, PT, R2, 0x29, P0 ;  /* 0x000000290200780c */ /* 0x000fe40000704270 */
[----:B------:R-:W1:Y:S02]  /*4410*/  SHFL.BFLY PT, R2, R133, 0x2, 0x1f ;  /* 0x0c401f0085027f89 */ /* 0x000e6400000e0000 */
[----:B------:R-:W-:-:S04]  /*4420*/  ISETP.LT.OR P0, PT, R3, 0x2a, P0 ;  /* 0x0000002a0300780c */ /* 0x000fc80000701670 */
[----:B------:R-:W-:Y:S02]  /*4430*/  FSEL R94, R39, -INF , !P0 ;  /* 0xff800000275e7808 */ /* 0x000fe40004000000 */
[----:B------:R-:W-:Y:S02]  /*4440*/  LDSM.16.MT88.4 R36, [R237+0x4880] ;  /* 0x00488000ed24783b */ /* 0x000fe40000004200 */
        /* <DEDUP_REMOVED lines=10> */
[--C-:B------:R-:W-:Y:S01]  /*44f0*/  FFMA.FTZ R17, R17, c[0x0][0x2d0], -R3.reuse ;  /* 0x0000b40011117a23 */ /* 0x100fe20000010803 */
[----:B------:R-:W-:Y:S01]  /*4500*/  MUFU.EX2 R116, R19 ;  /* 0x0000001300747308 */ /* 0x000fe20000000800 */
[--C-:B------:R-:W-:Y:S02]  /*4510*/  FFMA.FTZ R16, R16, c[0x0][0x2d0], -R3.reuse ;  /* 0x0000b40010107a23 */ /* 0x100fe40000010803 */
[--C-:B------:R-:W-:Y:S02]  /*4520*/  FFMA.FTZ R15, R15, c[0x0][0x2d0], -R3.reuse ;  /* 0x0000b4000f0f7a23 */ /* 0x100fe40000010803 */
[--C-:B------:R-:W-:Y:S01]  /*4530*/  FFMA.FTZ R14, R14, c[0x0][0x2d0], -R3.reuse ;  /* 0x0000b4000e0e7a23 */ /* 0x100fe20000010803 */
[----:B-1----:R-:W-:Y:S01]  /*4540*/  FMNMX.FTZ R132, R132, R2, !PT ;  /* 0x0000000284847209 */ /* 0x002fe20007810000 */
[--C-:B------:R-:W-:Y:S01]  /*4550*/  FFMA.FTZ R21, R21, c[0x0][0x2d0], -R3.reuse ;  /* 0x0000b40015157a23 */ /* 0x100fe20000010803 */
[----:B------:R-:W-:Y:S01]  /*4560*/  MUFU.EX2 R124, R18 ;  /* 0x00000012007c7308 */ /* 0x000fe20000000800 */
[----:B------:R-:W-:-:S02]  /*4570*/  FFMA.FTZ R20, R20, c[0x0][0x2d0], -R3 ;  /* 0x0000b40014147a23 */ /* 0x000fc40000010803 */
[----:B------:R-:W1:Y:S05]  /*4580*/  SHFL.BFLY PT, R2, R132, 0x1, 0x1f ;  /* 0x0c201f0084027f89 */ /* 0x000e6a00000e0000 */
[----:B------:R-:W-:Y:S08]  /*4590*/  MUFU.EX2 R125, R17 ;  /* 0x00000011007d7308 */ /* 0x000ff00000000800 */
[----:B------:R2:W-:Y:S08]  /*45a0*/  MUFU.EX2 R128, R16 ;  /* 0x0000001000807308 */ /* 0x0005f00000000800 */
[----:B------:R-:W-:Y:S01]  /*45b0*/  MUFU.EX2 R110, R15 ;  /* 0x0000000f006e7308 */ /* 0x000fe20000000800 */
[----:B-1----:R-:W-:-:S04]  /*45c0*/  FMNMX.FTZ R132, R132, R2, !PT ;  /* 0x0000000284847209 */ /* 0x002fc80007810000 */
[C---:B------:R-:W-:Y:S01]  /*45d0*/  FSETP.NEU.FTZ.AND P0, PT, R132.reuse, -INF , PT ;  /* 0xff8000008400780b */ /* 0x040fe20003f1d000 */
[----:B--2---:R-:W1:Y:S01]  /*45e0*/  LDSM.16.MT88.4 R16, [R237+0x4080] ;  /* 0x00408000ed10783b */ /* 0x004e620000004200 */
[----:B------:R-:W-:Y:S01]  /*45f0*/  FMUL.FTZ R2, R132, c[0x0][0x2d0] ;  /* 0x0000b40084027a20 */ /* 0x000fe20000410000 */
[----:B------:R-:W2:Y:S04]  /*4600*/  MUFU.EX2 R109, R14 ;  /* 0x0000000e006d7308 */ /* 0x000ea80000000800 */
[----:B------:R-:W-:-:S04]  /*4610*/  FSEL R2, R2, RZ, P0 ;  /* 0x000000ff02027208 */ /* 0x000fc80000000000 */
[----:B------:R-:W-:Y:S01]  /*4620*/  MUFU.EX2 R108, R21 ;  /* 0x00000015006c7308 */ /* 0x000fe20000000800 */
[--C-:B------:R-:W-:Y:S02]  /*4630*/  FFMA.FTZ R6, R6, c[0x0][0x2d0], -R2.reuse ;  /* 0x0000b40006067a23 */ /* 0x100fe40000010802 */
[--C-:B------:R-:W-:Y:S02]  /*4640*/  FFMA.FTZ R9, R9, c[0x0][0x2d0], -R2.reuse ;  /* 0x0000b40009097a23 */ /* 0x100fe40000010802 */
[--C-:B------:R-:W-:Y:S02]  /*4650*/  FFMA.FTZ R4, R8, c[0x0][0x2d0], -R2.reuse ;  /* 0x0000b40008047a23 */ /* 0x100fe40000010802 */
[----:B------:R-:W-:Y:S01]  /*4660*/  FFMA.FTZ R7, R7, c[0x0][0x2d0], -R2 ;  /* 0x0000b40007077a23 */ /* 0x000fe20000010802 */
[----:B------:R-:W-:Y:S01]  /*4670*/  MUFU.EX2 R117, R20 ;  /* 0x0000001400757308 */ /* 0x000fe20000000800 */
[----:B--2---:R-:W-:-:S07]  /*4680*/  F2FP.PACK_AB R8, R109, R110 ;  /* 0x0000006e6d08723e */ /* 0x004fce00000000ff */
[----:B------:R2:W-:Y:S08]  /*4690*/  MUFU.EX2 R86, R6 ;  /* 0x0000000600567308 */ /* 0x0005f00000000800 */
[----:B------:R-:W3:Y:S08]  /*46a0*/  MUFU.EX2 R85, R9 ;  /* 0x0000000900557308 */ /* 0x000ef00000000800 */
[----:B------:R4:W-:Y:S01]  /*46b0*/  MUFU.EX2 R84, R4 ;  /* 0x0000000400547308 */ /* 0x0009e20000000800 */
[----:B--2---:R-:W-:-:S07]  /*46c0*/  F2FP.PACK_AB R6, R128, R125 ;  /* 0x0000007d8006723e */ /* 0x004fce00000000ff */
[----:B------:R-:W2:Y:S01]  /*46d0*/  MUFU.EX2 R87, R7 ;  /* 0x0000000700577308 */ /* 0x000ea20000000800 */
[----:B---3--:R-:W-:Y:S01]  /*46e0*/  F2FP.PACK_AB R9, R85, R86 ;  /* 0x000000565509723e */ /* 0x008fe200000000ff */
[----:B----4-:R-:W-:-:S06]  /*46f0*/  FFMA.FTZ R4, R12, c[0x0][0x2d0], -R2 ;  /* 0x0000b4000c047a23 */ /* 0x010fcc0000010802 */
[----:B------:R3:W-:Y:S02]  /*4700*/  MUFU.EX2 R88, R4 ;  /* 0x0000000400587308 */ /* 0x0007e40000000800 */
[----:B---3--:R-:W-:Y:S01]  /*4710*/  FFMA.FTZ R4, R11, c[0x0][0x2d0], -R2 ;  /* 0x0000b4000b047a23 */ /* 0x008fe20000010802 */
[----:B--2---:R-:W-:-:S05]  /*4720*/  F2FP.PACK_AB R11, R87, R84 ;  /* 0x00000054570b723e */ /* 0x004fca00000000ff */
[----:B------:R2:W3:Y:S02]  /*4730*/  MUFU.EX2 R89, R4 ;  /* 0x0000000400597308 */ /* 0x0004e40000000800 */
[----:B--2---:R-:W-:Y:S01]  /*4740*/  FFMA.FTZ R4, R10, c[0x0][0x2d0], -R2 ;  /* 0x0000b4000a047a23 */ /* 0x004fe20000010802 */
[----:B------:R-:W-:Y:S02]  /*4750*/  F2FP.PACK_AB R10, R117, R108 ;  /* 0x0000006c750a723e */ /* 0x000fe400000000ff */
[----:B---3--:R-:W-:-:S03]  /*4760*/  F2FP.PACK_AB R5, R89, R88 ;  /* 0x000000585905723e */ /* 0x008fc600000000ff */
[----:B------:R2:W-:Y:S02]  /*4770*/  MUFU.EX2 R91, R4 ;  /* 0x00000004005b7308 */ /* 0x0005e40000000800 */
[C---:B-1----:R-:W-:Y:S08]  /*4780*/  HMMA.16816.F32 R20, R8.reuse, R18, RZ ;  /* 0x000000120814723c */ /* 0x042ff000000018ff */
[----:B------:R-:W-:Y:S01]  /*4790*/  HMMA.16816.F32 R40, R8, R26, RZ ;  /* 0x0000001a0828723c */ /* 0x000fe200000018ff */
[----:B--2---:R-:W-:-:S07]  /*47a0*/  FFMA.FTZ R4, R13, c[0x0][0x2d0], -R2 ;  /* 0x0000b4000d047a23 */ /* 0x004fce0000010802 */
[C---:B------:R-:W-:Y:S01]  /*47b0*/  HMMA.16816.F32 R12, R8.reuse, R16, RZ ;  /* 0x00000010080c723c */ /* 0x040fe200000018ff */
[----:B------:R1:W2:Y:S07]  /*47c0*/  MUFU.EX2 R90, R4 ;  /* 0x00000004005a7308 */ /* 0x0002ae0000000800 */
[----:B------:R-:W-:Y:S01]  /*47d0*/  HMMA.16816.F32 R16, R8, R32, RZ ;  /* 0x000000200810723c */ /* 0x000fe200000018ff */
[----:B-1----:R-:W-:Y:S02]  /*47e0*/  F2FP.PACK_AB R4, R124, R116 ;  /* 0x000000747c04723e */ /* 0x002fe400000000ff */
[----:B--2---:R-:W-:Y:S11]  /*47f0*/  F2FP.PACK_AB R7, R90, R91 ;  /* 0x0000005b5a07723e */ /* 0x004ff600000000ff */
[----:B------:R-:W-:Y:S02]  /*4800*/  @!UPT UIADD3 URZ, URZ, URZ, URZ ;  /* 0x0000003f3f3ff290 */ /* 0x000fe4000fffe03f */
[----:B------:R-:W-:Y:S08]  /*4810*/  HMMA.16816.F32 R156, R4, R36, R12 ;  /* 0x00000024049c723c */ /* 0x000ff0000000180c */
[----:B------:R-:W-:Y:S08]  /*4820*/  HMMA.16816.F32 R12, R8, R34, RZ ;  /* 0x00000022080c723c */ /* 0x000ff000000018ff */
[----:B------:R-:W-:Y:S08]  /*4830*/  HMMA.16816.F32 R48, R4, R38, R20 ;  /* 0x000000260430723c */ /* 0x000ff00000001814 */
[----:B------:R-:W-:Y:S08]  /*4840*/  HMMA.16816.F32 R36, R8, R44, RZ ;  /* 0x0000002c0824723c */ /* 0x000ff000000018ff */
[C---:B------:R-:W-:Y:S08]  /*4850*/  HMMA.16816.F32 R148, R4.reuse, R28, R16 ;  /* 0x0000001c0494723c */ /* 0x040ff00000001810 */
[----:B------:R-:W-:Y:S01]  /*4860*/  HMMA.16816.F32 R136, R4, R30, R12 ;  /* 0x0000001e0488723c */ /* 0x000fe2000000180c */
[----:B------:R-:W-:Y:S01]  /*4870*/  IMAD.MOV.U32 R178, RZ, RZ, R49 ;  /* 0x000000ffffb27224 */ /* 0x000fe200078e0031 */
[----:B------:R-:W-:Y:S01]  /*4880*/  MOV R177, R50 ;  /* 0x0000003200b17202 */ /* 0x000fe20000000f00 */
[----:B------:R-:W-:-:S02]  /*4890*/  IMAD.MOV.U32 R176, RZ, RZ, R51 ;  /* 0x000000ffffb07224 */ /* 0x000fc400078e0033 */
[----:B------:R-:W-:-:S03]  /*48a0*/  IMAD.MOV.U32 R175, RZ, RZ, R48 ;  /* 0x000000ffffaf7224 */ /* 0x000fc600078e0030 */
[C---:B------:R-:W-:Y:S08]  /*48b0*/  HMMA.16816.F32 R28, R8.reuse, R64, RZ ;  /* 0x00000040081c723c */ /* 0x040ff000000018ff */
[C---:B------:R-:W-:Y:S08]  /*48c0*/  HMMA.16816.F32 R48, R8.reuse, R24, RZ ;  /* 0x000000180830723c */ /* 0x040ff000000018ff */
[----:B------:R-:W-:Y:S01]  /*48d0*/  HMMA.16816.F32 R24, R8, R66, RZ ;  /* 0x000000420818723c */ /* 0x000fe200000018ff */
[----:B------:R-:W1:Y:S07]  /*48e0*/  LDSM.16.MT88.4 R64, [R237+0x7080] ;  /* 0x00708000ed40783b */ /* 0x000e6e0000004200 */
[----:B------:R-:W-:Y:S08]  /*48f0*/  HMMA.16816.F32 R36, R4, R60, R36 ;  /* 0x0000003c0424723c */ /* 0x000ff00000001824 */
[----:B------:R-:W-:Y:S08]  /*4900*/  HMMA.16816.F32 R20, R8, R68, RZ ;  /* 0x000000440814723c */ /* 0x000ff000000018ff */
[----:B------:R-:W-:Y:S08]  /*4910*/  HMMA.16816.F32 R28, R4, R56, R28 ;  /* 0x00000038041c723c */ /* 0x000ff0000000181c */
[----:B------:R-:W-:Y:S01]  /*4920*/  HMMA.16816.F32 R32, R8, R46, RZ ;  /* 0x0000002e0820723c */ /* 0x000fe200000018ff */
[----:B------:R-:W-:Y:S01]  /*4930*/  IMAD.MOV.U32 R154, RZ, RZ, R36 ;  /* 0x000000ffff9a7224 */ /* 0x000fe200078e0024 */
[----:B------:R-:W-:Y:S01]  /*4940*/  MOV R152, R38 ;  /* 0x0000002600987202 */ /* 0x000fe20000000f00 */
[----:B------:R-:W-:Y:S01]  /*4950*/  IMAD.MOV.U32 R153, RZ, RZ, R37 ;  /* 0x000000ffff997224 */ /* 0x000fe200078e0025 */
[----:B------:R-:W-:Y:S01]  /*4960*/  LDSM.16.MT88.4 R44, [R240+0x5880] ;  /* 0x00588000f02c783b */ /* 0x000fe20000004200 */
[----:B------:R-:W-:-:S03]  /*4970*/  IMAD.MOV.U32 R147, RZ, RZ, R39 ;  /* 0x000000ffff937224 */ /* 0x000fc600078e0027 */
[----:B------:R-:W-:Y:S01]  /*4980*/  HMMA.16816.F32 R12, R8, R76, RZ ;  /* 0x0000004c080c723c */ /* 0x000fe200000018ff */
[----:B------:R-:W2:Y:S07]  /*4990*/  LDSM.16.MT88.4 R36, [R237+0x7880] ;  /* 0x00788000ed24783b */ /* 0x000eae0000004200 */
[C---:B------:R-:W-:Y:S01]  /*49a0*/  HMMA.16816.F32 R100, R4.reuse, R74, R40 ;  /* 0x0000004a0464723c */ /* 0x040fe20000001828 */
[----:B------:R-:W-:Y:S01]  /*49b0*/  MOV R146, R28 ;  /* 0x0000001c00927202 */ /* 0x000fe20000000f00 */
[----:B------:R-:W-:Y:S01]  /*49c0*/  IMAD.MOV.U32 R145, RZ, RZ, R29 ;  /* 0x000000ffff917224 */ /* 0x000fe200078e001d */
[----:B------:R-:W-:Y:S01]  /*49d0*/  MOV R135, R31 ;  /* 0x0000001f00877202 */ /* 0x000fe20000000f00 */
[----:B------:R-:W-:Y:S01]  /*49e0*/  IMAD.MOV.U32 R144, RZ, RZ, R30 ;  /* 0x000000ffff907224 */ /* 0x000fe200078e001e */
[----:B------:R-:W-:Y:S03]  /*49f0*/  LDSM.16.MT88.4 R40, [R238+0x7080] ;  /* 0x00708000ee28783b */ /* 0x000fe60000004200 */
[C---:B------:R-:W-:Y:S08]  /*4a00*/  HMMA.16816.F32 R20, R4.reuse, R52, R20 ;  /* 0x000000340414723c */ /* 0x040ff00000001814 */
[C---:B------:R-:W-:Y:S08]  /*4a10*/  HMMA.16816.F32 R32, R4.reuse, R62, R32 ;  /* 0x0000003e0420723c */ /* 0x040ff00000001820 */
[----:B------:R-:W-:Y:S01]  /*4a20*/  HMMA.16816.F32 R12, R4, R80, R12 ;  /* 0x00000050040c723c */ /* 0x000fe2000000180c */
[----:B------:R-:W-:Y:S01]  /*4a30*/  IMAD.MOV.U32 R0, RZ, RZ, R102 ;  /* 0x000000ffff007224 */ /* 0x000fe200078e0066 */
[----:B------:R-:W-:Y:S01]  /*4a40*/  MOV R155, R103 ;  /* 0x00000067009b7202 */ /* 0x000fe20000000f00 */
[----:B------:R-:W-:-:S05]  /*4a50*/  IMAD.MOV.U32 R179, RZ, RZ, R101 ;  /* 0x000000ffffb37224 */ /* 0x000fca00078e0065 */
[----:B-1----:R-:W-:Y:S01]  /*4a60*/  HMMA.16816.F32 R28, R8, R64, RZ ;  /* 0x00000040081c723c */ /* 0x002fe200000018ff */
[----:B------:R-:W-:Y:S01]  /*4a70*/  IMAD.MOV.U32 R126, RZ, RZ, R21 ;  /* 0x000000ffff7e7224 */ /* 0x000fe200078e0015 */
[----:B------:R-:W-:Y:S01]  /*4a80*/  MOV R123, R22 ;  /* 0x00000016007b7202 */ /* 0x000fe20000000f00 */
[----:B------:R-:W-:Y:S02]  /*4a90*/  IMAD.MOV.U32 R122, RZ, RZ, R23 ;  /* 0x000000ffff7a7224 */ /* 0x000fe400078e0017 */
[----:B------:R-:W-:Y:S02]  /*4aa0*/  IMAD.MOV.U32 R121, RZ, RZ, R20 ;  /* 0x000000ffff797224 */ /* 0x000fe400078e0014 */
[----:B------:R-:W1:Y:S01]  /*4ab0*/  LDSM.16.MT88.4 R20, [R240+0x6080] ;  /* 0x00608000f014783b */ /* 0x000e620000004200 */
[----:B------:R-:W-:Y:S01]  /*4ac0*/  HMMA.16816.F32 R140, R4, R72, R48 ;  /* 0x00000048048c723c */ /* 0x000fe20000001830 */
[----:B------:R-:W-:Y:S01]  /*4ad0*/  IMAD.MOV.U32 R174, RZ, RZ, R33 ;  /* 0x000000ffffae7224 */ /* 0x000fe200078e0021 */
[----:B------:R-:W-:Y:S01]  /*4ae0*/  MOV R173, R34 ;  /* 0x0000002200ad7202 */ /* 0x000fe20000000f00 */
[----:B------:R-:W-:-:S02]  /*4af0*/  IMAD.MOV.U32 R172, RZ, RZ, R35 ;  /* 0x000000ffffac7224 */ /* 0x000fc400078e0023 */
[----:B------:R-:W-:Y:S02]  /*4b00*/  IMAD.MOV.U32 R171, RZ, RZ, R32 ;  /* 0x000000ffffab7224 */ /* 0x000fe400078e0020 */
[----:B------:R-:W-:Y:S01]  /*4b10*/  MOV R48, R100 ;  /* 0x0000006400307202 */ /* 0x000fe20000000f00 */
[----:B------:R-:W-:Y:S01]  /*4b20*/  HMMA.16816.F32 R16, R8, R70, RZ ;  /* 0x000000460810723c */ /* 0x000fe200000018ff */
[----:B------:R-:W-:Y:S01]  /*4b30*/  MOV R134, R12 ;  /* 0x0000000c00867202 */ /* 0x000fe20000000f00 */
[----:B------:R-:W-:Y:S01]  /*4b40*/  IMAD.MOV.U32 R131, RZ, RZ, R13 ;  /* 0x000000ffff837224 */ /* 0x000fe200078e000d */
[----:B------:R-:W-:Y:S01]  /*4b50*/  MOV R129, R15 ;  /* 0x0000000f00817202 */ /* 0x000fe20000000f00 */
[----:B------:R-:W-:Y:S02]  /*4b60*/  IMAD.MOV.U32 R65, RZ, RZ, R48 ;  /* 0x000000ffff417224 */ /* 0x000fe400078e0030 */
[----:B------:R-:W3:Y:S01]  /*4b70*/  LDSM.16.MT88.4 R48, [R241+0x7080] ;  /* 0x00708000f130783b */ /* 0x000ee20000004200 */
[----:B------:R-:W-:Y:S01]  /*4b80*/  IMAD.MOV.U32 R130, RZ, RZ, R14 ;  /* 0x000000ffff827224 */ /* 0x000fe200078e000e */
[C---:B------:R-:W-:Y:S01]  /*4b90*/  HMMA.16816.F32 R24, R4.reuse, R58, R24 ;  /* 0x0000003a0418723c */ /* 0x040fe20000001818 */
[----:B------:R-:W-:Y:S01]  /*4ba0*/  IMAD.MOV.U32 R64, RZ, RZ, R0 ;  /* 0x000000ffff407224 */ /* 0x000fe200078e0000 */
[----:B------:R-:W-:Y:S06]  /*4bb0*/  LDSM.16.MT88.4 R56, [R240+0x7080] ;  /* 0x00708000f038783b */ /* 0x000fec0000004200 */
[----:B--2---:R-:W-:Y:S08]  /*4bc0*/  HMMA.16816.F32 R28, R4, R36, R28 ;  /* 0x00000024041c723c */ /* 0x004ff0000000181c */
[C---:B------:R-:W-:Y:S08]  /*4bd0*/  HMMA.16816.F32 R12, R8.reuse, R44, RZ ;  /* 0x0000002c080c723c */ /* 0x040ff000000018ff */
[----:B------:R-:W-:Y:S01]  /*4be0*/  HMMA.16816.F32 R32, R8, R46, RZ ;  /* 0x0000002e0820723c */ /* 0x000fe200000018ff */
[----:B------:R-:W-:Y:S01]  /*4bf0*/  LDSM.16.MT88.4 R44, [R241+0x7880] ;  /* 0x00788000f12c783b */ /* 0x000fe20000004200 */
[----:B------:R-:W-:Y:S01]  /*4c00*/  IMAD.MOV.U32 R170, RZ, RZ, R25 ;  /* 0x000000ffffaa7224 */ /* 0x000fe200078e0019 */
[----:B------:R-:W-:Y:S01]  /*4c10*/  MOV R168, R27 ;  /* 0x0000001b00a87202 */ /* 0x000fe20000000f00 */
[----:B------:R-:W-:-:S02]  /*4c20*/  IMAD.MOV.U32 R169, RZ, RZ, R26 ;  /* 0x000000ffffa97224 */ /* 0x000fc400078e001a */
[----:B------:R-:W-:Y:S02]  /*4c30*/  IMAD.MOV.U32 R127, RZ, RZ, R24 ;  /* 0x000000ffff7f7224 */ /* 0x000fe400078e0018 */
[----:B------:R-:W-:Y:S01]  /*4c40*/  HMMA.16816.F32 R72, R4, R54, R16 ;  /* 0x000000360448723c */ /* 0x000fe20000001810 */
[----:B------:R-:W2:Y:S01]  /*4c50*/  LDSM.16.MT88.4 R52, [R238+0x7880] ;  /* 0x00788000ee34783b */ /* 0x000ea20000004200 */
[----:B------:R-:W-:Y:S01]  /*4c60*/  MOV R120, R29 ;  /* 0x0000001d00787202 */ /* 0x000fe20000000f00 */
[----:B------:R-:W-:Y:S01]  /*4c70*/  IMAD.MOV.U32 R119, RZ, RZ, R30 ;  /* 0x000000ffff777224 */ /* 0x000fe200078e001e */
[----:B------:R-:W-:Y:S01]  /*4c80*/  MOV R111, R28 ;  /* 0x0000001c006f7202 */ /* 0x000fe20000000f00 */
[----:B------:R-:W-:-:S03]  /*4c90*/  IMAD.MOV.U32 R118, RZ, RZ, R31 ;  /* 0x000000ffff767224 */ /* 0x000fc600078e001f */
[C---:B------:R-:W-:Y:S08]  /*4ca0*/  HMMA.16816.F32 R16, R8.reuse, R78, RZ ;  /* 0x0000004e0810723c */ /* 0x040ff000000018ff */
[----:B------:R-:W-:Y:S07]  /*4cb0*/  HMMA.16816.F32 R24, R8, R66, RZ ;  /* 0x000000420818723c */ /* 0x000fee00000018ff */
[----:B------:R-:W-:Y:S01]  /*4cc0*/  IMAD.MOV.U32 R66, RZ, RZ, R123 ;  /* 0x000000ffff427224 */ /* 0x000fe200078e007b */
[----:B-1----:R-:W-:Y:S01]  /*4cd0*/  HMMA.16816.F32 R60, R4, R20, R12 ;  /* 0x00000014043c723c */ /* 0x002fe2000000180c */
[----:B------:R-:W-:-:S07]  /*4ce0*/  MOV R67, R122 ;  /* 0x0000007a00437202 */ /* 0x000fce0000000f00 */
[----:B------:R-:W-:Y:S01]  /*4cf0*/  HMMA.16816.F32 R68, R4, R22, R32 ;  /* 0x000000160444723c */ /* 0x000fe20000001820 */
[----:B------:R-:W1:Y:S07]  /*4d00*/  LDSM.16.MT88.4 R32, [R240+0x7880] ;  /* 0x00788000f020783b */ /* 0x000e6e0000004200 */
[C---:B------:R-:W-:Y:S07]  /*4d10*/  HMMA.16816.F32 R28, R8.reuse, R42, RZ ;  /* 0x0000002a081c723c */ /* 0x040fee00000018ff */
[----:B------:R-:W-:Y:S01]  /*4d20*/  MOV R42, R173 ;  /* 0x000000ad002a7202 */ /* 0x000fe20000000f00 */
[----:B---3--:R-:W-:Y:S01]  /*4d30*/  HMMA.16816.F32 R20, R8, R50, RZ ;  /* 0x000000320814723c */ /* 0x008fe200000018ff */
[----:B------:R-:W-:-:S06]  /*4d40*/  IMAD.MOV.U32 R43, RZ, RZ, R172 ;  /* 0x000000ffff2b7224 */ /* 0x000fcc00078e00ac */
[----:B------:R-:W-:Y:S01]  /*4d50*/  IMAD.MOV.U32 R50, RZ, RZ, R178 ;  /* 0x000000ffff327224 */ /* 0x000fe200078e00b2 */
[----:B------:R-:W-:Y:S01]  /*4d60*/  HMMA.16816.F32 R12, R8, R40, RZ ;  /* 0x00000028080c723c */ /* 0x000fe200000018ff */
[----:B------:R-:W-:-:S06]  /*4d70*/  IMAD.MOV.U32 R51, RZ, RZ, R177 ;  /* 0x000000ffff337224 */ /* 0x000fcc00078e00b1 */
[----:B------:R-:W-:Y:S01]  /*4d80*/  IMAD.MOV.U32 R41, RZ, RZ, R174 ;  /* 0x000000ffff297224 */ /* 0x000fe200078e00ae */
[----:B------:R-:W-:Y:S01]  /*4d90*/  HMMA.16816.F32 R80, R4, R82, R16 ;  /* 0x000000520450723c */ /* 0x000fe20000001810 */
[----:B------:R-:W-:-:S07]  /*4da0*/  IMAD.MOV.U32 R40, RZ, RZ, R171 ;  /* 0x000000ffff287224 */ /* 0x000fce00078e00ab */
[----:B------:R-:W-:Y:S01]  /*4db0*/  HMMA.16816.F32 R16, R4, R38, R24 ;  /* 0x000000260410723c */ /* 0x000fe20000001818 */
[----:B------:R-:W3:Y:S07]  /*4dc0*/  LDSM.16.MT88.4 R36, [R237+0x8880] ;  /* 0x00888000ed24783b */ /* 0x000eee0000004200 */
[----:B------:R-:W-:Y:S07]  /*4dd0*/  HMMA.16816.F32 R24, R8, R48, RZ ;  /* 0x000000300818723c */ /* 0x000fee00000018ff */
[----:B------:R-:W-:Y:S01]  /*4de0*/  MOV R48, R176 ;  /* 0x000000b000307202 */ /* 0x000fe20000000f00 */
[----:B--2---:R-:W-:Y:S01]  /*4df0*/  HMMA.16816.F32 R104, R4, R54, R28 ;  /* 0x000000360468723c */ /* 0x004fe2000000181c */
[----:B------:R-:W-:-:S02]  /*4e00*/  IMAD.MOV.U32 R49, RZ, RZ, R65 ;  /* 0x000000ffff317224 */ /* 0x000fc400078e0041 */
[----:B------:R-:W-:-:S04]  /*4e10*/  IMAD.MOV.U32 R65, RZ, RZ, R126 ;  /* 0x000000ffff417224 */ /* 0x000fc800078e007e */
[----:B------:R-:W-:Y:S01]  /*4e20*/  IMAD.MOV.U32 R55, RZ, RZ, R111 ;  /* 0x000000ffff377224 */ /* 0x000fe200078e006f */
[C---:B------:R-:W-:Y:S01]  /*4e30*/  HMMA.16816.F32 R28, R4.reuse, R46, R20 ;  /* 0x0000002e041c723c */ /* 0x040fe20000001814 */
[----:B------:R-:W-:Y:S01]  /*4e40*/  IMAD.MOV.U32 R103, RZ, RZ, R17 ;  /* 0x000000ffff677224 */ /* 0x000fe200078e0011 */
[----:B------:R-:W-:Y:S01]  /*4e50*/  MOV R101, R19 ;  /* 0x0000001300657202 */ /* 0x000fe20000000f00 */
[----:B------:R-:W-:Y:S02]  /*4e60*/  IMAD.MOV.U32 R102, RZ, RZ, R18 ;  /* 0x000000ffff667224 */ /* 0x000fe400078e0012 */
[----:B------:R-:W-:Y:S02]  /*4e70*/  IMAD.MOV.U32 R100, RZ, RZ, R16 ;  /* 0x000000ffff647224 */ /* 0x000fe400078e0010 */
[----:B------:R-:W-:Y:S01]  /*4e80*/  IMAD.MOV.U32 R54, RZ, RZ, R101 ;  /* 0x000000ffff367224 */ /* 0x000fe200078e0065 */
[----:B------:R-:W-:Y:S02]  /*4e90*/  HMMA.16816.F32 R76, R4, R52, R12 ;  /* 0x00000034044c723c */ /* 0x000fe4000000180c */
[----:B------:R-:W-:-:S05]  /*4ea0*/  MOV R47, R100 ;  /* 0x00000064002f7202 */ /* 0x000fca0000000f00 */
[----:B------:R-:W-:Y:S01]  /*4eb0*/  MOV R52, R179 ;  /* 0x000000b300347202 */ /* 0x000fe20000000f00 */
[----:B------:R-:W-:Y:S01]  /*4ec0*/  HMMA.16816.F32 R12, R8, R58, RZ ;  /* 0x0000003a080c723c */ /* 0x000fe200000018ff */
[----:B------:R-:W-:Y:S02]  /*4ed0*/  IMAD.MOV.U32 R53, RZ, RZ, R64 ;  /* 0x000000ffff357224 */ /* 0x000fe400078e0040 */
[----:B------:R-:W-:-:S04]  /*4ee0*/  IMAD.MOV.U32 R64, RZ, RZ, R121 ;  /* 0x000000ffff407224 */ /* 0x000fc800078e0079 */
[----:B------:R-:W-:Y:S01]  /*4ef0*/  IMAD.MOV.U32 R58, RZ, RZ, R169 ;  /* 0x000000ffff3a7224 */ /* 0x000fe200078e00a9 */
[----:B------:R-:W-:Y:S01]  /*4f00*/  HMMA.16816.F32 R112, R4, R44, R24 ;  /* 0x0000002c0470723c */ /* 0x000fe20000001818 */
[----:B------:R-:W-:Y:S01]  /*4f10*/  MOV R21, R30 ;  /* 0x0000001e00157202 */ /* 0x000fe20000000f00 */
[----:B------:R-:W-:Y:S01]  /*4f20*/  IMAD.MOV.U32 R20, RZ, RZ, R31 ;  /* 0x000000ffff147224 */ /* 0x000fe200078e001f */
[----:B------:R-:W-:Y:S01]  /*4f30*/  MOV R0, R28 ;  /* 0x0000001c00007202 */ /* 0x000fe20000000f00 */
[----:B------:R-:W-:Y:S02]  /*4f40*/  IMAD.MOV.U32 R28, RZ, RZ, R120 ;  /* 0x000000ffff1c7224 */ /* 0x000fe400078e0078 */
[----:B------:R-:W-:Y:S01]  /*4f50*/  IMAD.MOV.U32 R30, RZ, RZ, R118 ;  /* 0x000000ffff1e7224 */ /* 0x000fe200078e0076 */
[----:B------:R-:W-:Y:S01]  /*4f60*/  MOV R44, R103 ;  /* 0x00000067002c7202 */ /* 0x000fe20000000f00 */
[----:B------:R-:W-:Y:S01]  /*4f70*/  HMMA.16816.F32 R16, R8, R56, RZ ;  /* 0x000000380810723c */ /* 0x000fe200000018ff */
[----:B------:R-:W-:-:S02]  /*4f80*/  IMAD.MOV.U32 R45, RZ, RZ, R102 ;  /* 0x000000ffff2d7224 */ /* 0x000fc400078e0066 */
[----:B------:R-:W-:Y:S01]  /*4f90*/  IMAD.MOV.U32 R24, RZ, RZ, R29 ;  /* 0x000000ffff187224 */ /* 0x000fe200078e001d */
[----:B------:R-:W-:Y:S01]  /*4fa0*/  MOV R29, R119 ;  /* 0x00000077001d7202 */ /* 0x000fe20000000f00 */
[----:B------:R-:W-:Y:S02]  /*4fb0*/  IMAD.MOV.U32 R31, RZ, RZ, R175 ;  /* 0x000000ffff1f7224 */ /* 0x000fe400078e00af */
[----:B------:R-:W-:Y:S01]  /*4fc0*/  MOV R57, R170 ;  /* 0x000000aa00397202 */ /* 0x000fe20000000f00 */
[----:B-1----:R-:W-:Y:S01]  /*4fd0*/  HMMA.16816.F32 R100, R4, R34, R12 ;  /* 0x000000220464723c */ /* 0x002fe2000000180c */
[----:B------:R-:W-:Y:S01]  /*4fe0*/  IMAD.MOV.U32 R59, RZ, RZ, R168 ;  /* 0x000000ffff3b7224 */ /* 0x000fe200078e00a8 */
[----:B------:R-:W-:-:S05]  /*4ff0*/  MOV R56, R127 ;  /* 0x0000007f00387202 */ /* 0x000fca0000000f00 */
[----:B------:R-:W-:Y:S01]  /*5000*/  IMAD.MOV.U32 R34, RZ, RZ, R21 ;  /* 0x000000ffff227224 */ /* 0x000fe200078e0015 */
[----:B------:R-:W-:Y:S01]  /*5010*/  MOV R26, R113 ;  /* 0x00000071001a7202 */ /* 0x000fe20000000f00 */
[----:B------:R-:W-:Y:S01]  /*5020*/  IMAD.MOV.U32 R35, RZ, RZ, R20 ;  /* 0x000000ffff237224 */ /* 0x000fe200078e0014 */
[----:B---3--:R-:W-:Y:S01]  /*5030*/  HMMA.16816.F32 R12, R8, R38, RZ ;  /* 0x00000026080c723c */ /* 0x008fe200000018ff */
[----:B------:R-:W1:Y:S01]  /*5040*/  LDSM.16.MT88.4 R20, [R237+0x9080] ;  /* 0x00908000ed14783b */ /* 0x000e620000004200 */
[----:B------:R-:W-:Y:S02]  /*5050*/  IMAD.MOV.U32 R27, RZ, RZ, R114 ;  /* 0x000000ffff1b7224 */ /* 0x000fe400078e0072 */
[----:B------:R-:W-:Y:S02]  /*5060*/  IMAD.MOV.U32 R25, RZ, RZ, R112 ;  /* 0x000000ffff197224 */ /* 0x000fe400078e0070 */
[----:B------:R-:W-:Y:S02]  /*5070*/  IMAD.MOV.U32 R160, RZ, RZ, R115 ;  /* 0x000000ffffa07224 */ /* 0x000fe400078e0073 */
[----:B------:R-:W-:Y:S01]  /*5080*/  HMMA.16816.F32 R112, R4, R32, R16 ;  /* 0x000000200470723c */ /* 0x000fe20000001810 */
[----:B------:R-:W-:-:S06]  /*5090*/  IMAD.MOV.U32 R46, RZ, RZ, R27 ;  /* 0x000000ffff2e7224 */ /* 0x000fcc00078e001b */
[----:B------:R-:W-:Y:S01]  /*50a0*/  IMAD.MOV.U32 R33, RZ, RZ, R26 ;  /* 0x000000ffff217224 */ /* 0x000fe200078e001a */
[----:B------:R-:W-:Y:S01]  /*50b0*/  HMMA.16816.F32 R16, R8, R36, RZ ;  /* 0x000000240810723c */ /* 0x000fe200000018ff */
[----:B------:R-:W-:-:S06]  /*50c0*/  MOV R32, R25 ;  /* 0x0000001900207202 */ /* 0x000fcc0000000f00 */
[----:B------:R-:W-:Y:S01]  /*50d0*/  MOV R37, R24 ;  /* 0x0000001800257202 */ /* 0x000fe20000000f00 */
[----:B------:R-:W-:Y:S01]  /*50e0*/  IMAD.MOV.U32 R36, RZ, RZ, R0 ;  /* 0x000000ffff247224 */ /* 0x000fe200078e0000 */
[----:B------:R-:W2:Y:S01]  /*50f0*/  LDSM.16.MT88.4 R24, [R238+0x8880] ;  /* 0x00888000ee18783b */ /* 0x000ea20000004200 */
[----:B------:R-:W-:-:S04]  /*5100*/  FADD.FTZ R0, R110, R109 ;  /* 0x0000006d6e007221 */ /* 0x000fc80000010000 */
[----:B------:R-:W-:-:S10]  /*5110*/  FADD.FTZ R0, R108, R0 ;  /* 0x000000006c007221 */ /* 0x000fd40000010000 */
[C---:B-1----:R-:W-:Y:S01]  /*5120*/  HMMA.16816.F32 R176, R4.reuse, R20, R16 ;  /* 0x0000001404b0723c */ /* 0x042fe20000001810 */
[----:B------:R-:W1:Y:S07]  /*5130*/  LDSM.16.MT88.4 R16, [R238+0x9080] ;  /* 0x00908000ee10783b */ /* 0x000e6e0000004200 */
[----:B------:R-:W-:Y:S01]  /*5140*/  HMMA.16816.F32 R120, R4, R22, R12 ;  /* 0x000000160478723c */ /* 0x000fe2000000180c */
[----:B------:R-:W3:Y:S07]  /*5150*/  LDSM.16.MT88.4 R20, [R241+0x8880] ;  /* 0x00888000f114783b */ /* 0x000eee0000004200 */
[----:B--2---:R-:W-:Y:S11]  /*5160*/  HMMA.16816.F32 R12, R8, R24, RZ ;  /* 0x00000018080c723c */ /* 0x004ff600000018ff */
[----:B------:R-:W-:Y:S11]  /*5170*/  @!UPT UIADD3 URZ, URZ, URZ, URZ ;  /* 0x0000003f3f3ff290 */ /* 0x000ff6000fffe03f */
[----:B------:R-:W-:Y:S02]  /*5180*/  @!UPT UIADD3 URZ, URZ, URZ, URZ ;  /* 0x0000003f3f3ff290 */ /* 0x000fe4000fffe03f */
[----:B-1----:R-:W-:Y:S07]  /*5190*/  HMMA.16816.F32 R108, R4, R16, R12 ;  /* 0x00000010046c723c */ /* 0x002fee000000180c */
[----:B------:R-:W-:Y:S02]  /*51a0*/  FADD.FTZ R12, R117, R0 ;  /* 0x00000000750c7221 */ /* 0x000fe40000010000 */
[----:B------:R-:W-:Y:S02]  /*51b0*/  FADD.FTZ R0, R86, R85 ;  /* 0x0000005556007221 */ /* 0x000fe40000010000 */
[----:B------:R-:W-:-:S02]  /*51c0*/  FADD.FTZ R16, R116, R12 ;  /* 0x0000000c74107221 */ /* 0x000fc40000010000 */
[----:B------:R-:W-:Y:S01]  /*51d0*/  HMMA.16816.F32 R12, R8, R26, RZ ;  /* 0x0000001a080c723c */ /* 0x000fe200000018ff */
[----:B------:R-:W-:Y:S01]  /*51e0*/  FADD.FTZ R0, R84, R0 ;  /* 0x0000000054007221 */ /* 0x000fe20000010000 */
[----:B------:R-:W-:Y:S01]  /*51f0*/  MOV R84, R32 ;  /* 0x0000002000547202 */ /* 0x000fe20000000f00 */
[----:B------:R-:W-:Y:S02]  /*5200*/  FADD.FTZ R24, R124, R16 ;  /* 0x000000107c187221 */ /* 0x000fe40000010000 */
[----:B------:R-:W-:Y:S02]  /*5210*/  FADD.FTZ R0, R87, R0 ;  /* 0x0000000057007221 */ /* 0x000fe40000010000 */
[----:B------:R-:W-:Y:S02]  /*5220*/  IMAD.MOV.U32 R86, RZ, RZ, R46 ;  /* 0x000000ffff567224 */ /* 0x000fe400078e002e */
[----:B------:R-:W-:Y:S11]  /*5230*/  IMAD.MOV.U32 R85, RZ, RZ, R33 ;  /* 0x000000ffff557224 */ /* 0x000ff600078e0021 */
[----:B------:R-:W-:Y:S04]  /*5240*/  @!UPT UIADD3 URZ, URZ, URZ, URZ ;  /* 0x0000003f3f3ff290 */ /* 0x000fe8000fffe03f */
[----:B------:R-:W-:Y:S01]  /*5250*/  HMMA.16816.F32 R116, R4, R18, R12 ;  /* 0x000000120474723c */ /* 0x000fe2000000180c */
[----:B------:R-:W1:Y:S01]  /*5260*/  LDSM.16.MT88.4 R16, [R241+0x9080] ;  /* 0x00908000f110783b */ /* 0x000e620000004200 */
[----:B------:R-:W-:Y:S01]  /*5270*/  FADD.FTZ R0, R88, R0 ;  /* 0x0000000058007221 */ /* 0x000fe20000010000 */
[----:B------:R-:W-:Y:S01]  /*5280*/  MOV R32, R31 ;  /* 0x0000001f00207202 */ /* 0x000fe20000000f00 */
[----:B------:R-:W-:Y:S01]  /*5290*/  FADD.FTZ R24, R125, R24 ;  /* 0x000000187d187221 */ /* 0x000fe20000010000 */
[----:B------:R-:W-:-:S03]  /*52a0*/  MOV R87, R160 ;  /* 0x000000a000577202 */ /* 0x000fc60000000f00 */
[----:B---3--:R-:W-:Y:S01]  /*52b0*/  HMMA.16816.F32 R12, R8, R20, RZ ;  /* 0x00000014080c723c */ /* 0x008fe200000018ff */
[----:B------:R-:W-:Y:S01]  /*52c0*/  IMAD.MOV.U32 R46, RZ, RZ, R144 ;  /* 0x000000ffff2e7224 */ /* 0x000fe200078e0090 */
[----:B------:R2:W5:Y:S01]  /*52d0*/  LDL.LU R160, [R1+0x74] ;  /* 0x0000740001a07983 */ /* 0x0005620000300800 */
[----:B------:R-:W-:-:S04]  /*52e0*/  IMAD.MOV.U32 R33, RZ, RZ, R50 ;  /* 0x000000ffff217224 */ /* 0x000fc800078e0032 */
[--C-:B------:R-:W-:Y:S02]  /*52f0*/  FFMA.FTZ R21, R97, c[0x0][0x2d0], -R3.reuse ;  /* 0x0000b40061157a23 */ /* 0x100fe40000010803 */
[----:B------:R-:W-:Y:S11]  /*5300*/  FFMA.FTZ R20, R96, c[0x0][0x2d0], -R3 ;  /* 0x0000b40060147a23 */ /* 0x000ff60000010803 */
[----:B------:R-:W-:Y:S04]  /*5310*/  @!UPT UIADD3 URZ, URZ, URZ, URZ ;  /* 0x0000003f3f3ff290 */ /* 0x000fe8000fffe03f */
[----:B-1----:R-:W-:Y:S08]  /*5320*/  HMMA.16816.F32 R172, R4, R16, R12 ;  /* 0x0000001004ac723c */ /* 0x002ff0000000180c */
[----:B------:R-:W-:Y:S01]  /*5330*/  HMMA.16816.F32 R12, R8, R22, RZ ;  /* 0x00000016080c723c */ /* 0x000fe200000018ff */
[----:B------:R-:W-:-:S06]  /*5340*/  IMAD.MOV.U32 R97, RZ, RZ, R44 ;  /* 0x000000ffff617224 */ /* 0x000fcc00078e002c */
[--C-:B------:R-:W-:Y:S02]  /*5350*/  FFMA.FTZ R22, R98, c[0x0][0x2d0], -R3.reuse ;  /* 0x0000b40062167a23 */ /* 0x100fe40000010803 */
[----:B------:R-:W-:Y:S11]  /*5360*/  FADD.FTZ R23, R89, R0 ;  /* 0x0000000059177221 */ /* 0x000ff60000010000 */
[----:B------:R-:W-:Y:S04]  /*5370*/  @!UPT UIADD3 URZ, URZ, URZ, URZ ;  /* 0x0000003f3f3ff290 */ /* 0x000fe8000fffe03f */
[----:B------:R-:W-:Y:S01]  /*5380*/  HMMA.16816.F32 R168, R4, R18, R12 ;  /* 0x0000001204a8723c */ /* 0x000fe2000000180c */
[----:B------:R-:W1:Y:S01]  /*5390*/  LDSM.16.MT88.4 R12, [R240+0x8880] ;  /* 0x00888000f00c783b */ /* 0x000e620000004200 */
[----:B------:R-:W-:Y:S01]  /*53a0*/  FFMA.FTZ R3, R93, c[0x0][0x2d0], -R3 ;  /* 0x0000b4005d037a23 */ /* 0x000fe20000010803 */
[----:B------:R-:W-:Y:S01]  /*53b0*/  MOV R98, R45 ;  /* 0x0000002d00627202 */ /* 0x000fe20000000f00 */
[----:B------:R-:W-:Y:S01]  /*53c0*/  IMAD.MOV.U32 R31, RZ, RZ, R155 ;  /* 0x000000ffff1f7224 */ /* 0x000fe200078e009b */
[----:B------:R-:W-:Y:S01]  /*53d0*/  MOV R44, R146 ;  /* 0x00000092002c7202 */ /* 0x000fe20000000f00 */
[----:B------:R-:W-:Y:S02]  /*53e0*/  IMAD.MOV.U32 R50, RZ, RZ, R152 ;  /* 0x000000ffff327224 */ /* 0x000fe400078e0098 */
[----:B------:R-:W-:Y:S01]  /*53f0*/  FFMA.FTZ R0, R92, c[0x0][0x2d0], -R2 ;  /* 0x0000b4005c007a23 */ /* 0x000fe20000010802 */
[----:B-1----:R-:W-:Y:S01]  /*5400*/  HMMA.16816.F32 R16, R8, R12, RZ ;  /* 0x0000000c0810723c */ /* 0x002fe200000018ff */
[----:B------:R-:W-:Y:S01]  /*5410*/  MOV R93, R28 ;  /* 0x0000001c005d7202 */ /* 0x000fe20000000f00 */
[----:B------:R-:W-:-:S03]  /*5420*/  IMAD.MOV.U32 R45, RZ, RZ, R145 ;  /* 0x000000ffff2d7224 */ /* 0x000fc600078e0091 */
[----:B------:R-:W-:Y:S03]  /*5430*/  MUFU.EX2 R0, R0 ;  /* 0x0000000000007308 */ /* 0x000fe60000000800 */
[----:B------:R-:W-:Y:S01]  /*5440*/  HMMA.16816.F32 R8, R8, R14, RZ ;  /* 0x0000000e0808723c */ /* 0x000fe200000018ff */
[----:B------:R-:W1:Y:S01]  /*5450*/  LDSM.16.MT88.4 R12, [R240+0x9080] ;  /* 0x00908000f00c783b */ /* 0x000e620000004200 */
[----:B------:R-:W-:Y:S01]  /*5460*/  IMAD.MOV.U32 R28, RZ, RZ, R49 ;  /* 0x000000ffff1c7224 */ /* 0x000fe200078e0031 */
[----:B------:R-:W-:Y:S01]  /*5470*/  MOV R49, R153 ;  /* 0x0000009900317202 */ /* 0x000fe20000000f00 */
[----:B------:R-:W-:Y:S11]  /*5480*/  IMAD.MOV.U32 R92, RZ, RZ, R55 ;  /* 0x000000ffff5c7224 */ /* 0x000ff600078e0037 */
[----:B------:R-:W-:Y:S01]  /*5490*/  @!UPT UIADD3 URZ, URZ, URZ, URZ ;  /* 0x0000003f3f3ff290 */ /* 0x000fe2000fffe03f */
[C---:B-1----:R-:W-:Y:S01]  /*54a0*/  HMMA.16816.F32 R124, R4.reuse, R12, R16 ;  /* 0x0000000c047c723c */ /* 0x042fe20000001810 */
[----:B------:R1:W-:Y:S07]  /*54b0*/  MUFU.EX2 R13, R3 ;  /* 0x00000003000d7308 */ /* 0x0003ee0000000800 */
[----:B------:R-:W-:Y:S01]  /*54c0*/  HMMA.16816.F32 R16, R4, R14, R8 ;  /* 0x0000000e0410723c */ /* 0x000fe20000001808 */
[----:B------:R3:W-:Y:S06]  /*54d0*/  MUFU.EX2 R9, R22 ;  /* 0x0000001600097308 */ /* 0x0007ec0000000800 */
[----:B------:R-:W-:-:S02]  /*54e0*/  FADD.FTZ R4, R91, R23 ;  /* 0x000000175b047221 */ /* 0x000fc40000010000 */
[----:B------:R-:W-:Y:S01]  /*54f0*/  IMAD.MOV.U32 R23, RZ, RZ, R35 ;  /* 0x000000ffff177224 */ /* 0x000fe200078e0023 */
[----:B------:R-:W-:Y:S01]  /*5500*/  MOV R35, R48 ;  /* 0x0000003000237202 */ /* 0x000fe20000000f00 */
[----:B------:R-:W-:Y:S01]  /*5510*/  IMAD.MOV.U32 R48, RZ, RZ, R154 ;  /* 0x000000ffff307224 */ /* 0x000fe200078e009a */
[----:B------:R4:W2:Y:S01]  /*5520*/  MUFU.EX2 R8, R21 ;  /* 0x0000001500087308 */ /* 0x0008a20000000800 */
[----:B------:R-:W-:Y:S01]  /*5530*/  LDSM.16.MT88.4 R152, [R237+0x5080] ;  /* 0x00508000ed98783b */ /* 0x000fe20000004200 */
[----:B-1----:R-:W-:Y:S02]  /*5540*/  FFMA.FTZ R3, R95, c[0x0][0x2d0], -R2 ;  /* 0x0000b4005f037a23 */ /* 0x002fe40000010802 */
[----:B---3--:R-:W-:Y:S02]  /*5550*/  IMAD.MOV.U32 R22, RZ, RZ, R34 ;  /* 0x000000ffff167224 */ /* 0x008fe400078e0022 */
[----:B------:R-:W-:Y:S02]  /*5560*/  IMAD.MOV.U32 R34, RZ, RZ, R51 ;  /* 0x000000ffff227224 */ /* 0x000fe400078e0033 */
[----:B------:R1:W-:Y:S01]  /*5570*/  MUFU.EX2 R6, R3 ;  /* 0x0000000300067308 */ /* 0x0003e20000000800 */
[----:B------:R-:W-:-:S02]  /*5580*/  IMAD.MOV.U32 R51, RZ, RZ, R147 ;  /* 0x000000ffff337224 */ /* 0x000fc400078e0093 */
[----:B------:R-:W3:Y:S01]  /*5590*/  LDSM.16.MT88.4 R144, [R238+0x5080] ;  /* 0x00508000ee90783b */ /* 0x000ee20000004200 */
[----:B------:R-:W-:-:S04]  /*55a0*/  FFMA.FTZ R5, R99, c[0x0][0x2d0], -R2 ;  /* 0x0000b40063057a23 */ /* 0x000fc80000010802 */
[----:B------:R2:W2:Y:S01]  /*55b0*/  MUFU.EX2 R7, R20 ;  /* 0x0000001400077308 */ /* 0x0004a20000000800 */
[----:B------:R-:W-:Y:S01]  /*55c0*/  MOV R55, R129 ;  /* 0x0000008100377202 */ /* 0x000fe20000000f00 */
[----:B------:R-:W-:Y:S01]  /*55d0*/  IMAD.MOV.U32 R96, RZ, RZ, R47 ;  /* 0x000000ffff607224 */ /* 0x000fe200078e002f */
[----:B----4-:R-:W-:Y:S01]  /*55e0*/  MOV R21, R37 ;  /* 0x0000002500157202 */ /* 0x010fe20000000f00 */
[----:B-1----:R-:W-:-:S04]  /*55f0*/  FFMA.FTZ R3, R94, c[0x0][0x2d0], -R2 ;  /* 0x0000b4005e037a23 */ /* 0x002fc80000010802 */
[----:B------:R-:W-:Y:S01]  /*5600*/  MUFU.EX2 R5, R5 ;  /* 0x0000000500057308 */ /* 0x000fe20000000800 */
[----:B------:R-:W-:Y:S02]  /*5610*/  IMAD.MOV.U32 R95, RZ, RZ, R30 ;  /* 0x000000ffff5f7224 */ /* 0x000fe400078e001e */
[----:B------:R-:W-:Y:S02]  /*5620*/  IMAD.MOV.U32 R99, RZ, RZ, R54 ;  /* 0x000000ffff637224 */ /* 0x000fe400078e0036 */
[----:B--2---:R-:W-:-:S03]  /*5630*/  IMAD.MOV.U32 R20, RZ, RZ, R36 ;  /* 0x000000ffff147224 */ /* 0x004fc600078e0024 */
[----:B------:R-:W1:Y:S01]  /*5640*/  MUFU.EX2 R3, R3 ;  /* 0x0000000300037308 */ /* 0x000e620000000800 */
[----:B------:R-:W-:Y:S01]  /*5650*/  MOV R30, R53 ;  /* 0x00000035001e7202 */ /* 0x000fe20000000f00 */
[----:B------:R-:W-:Y:S01]  /*5660*/  IMAD.MOV.U32 R54, RZ, RZ, R130 ;  /* 0x000000ffff367224 */ /* 0x000fe200078e0082 */
[----:B------:R-:W-:Y:S01]  /*5670*/  MOV R53, R131 ;  /* 0x0000008300357202 */ /* 0x000fe20000000f00 */
[----:B------:R-:W-:Y:S01]  /*5680*/  FADD.FTZ R2, R128, R24 ;  /* 0x0000001880027221 */ /* 0x000fe20000010000 */
[----:B------:R-:W-:Y:S02]  /*5690*/  F2FP.PACK_AB R128, R8, R9 ;  /* 0x000000090880723e */ /* 0x000fe400000000ff */
[----:B------:R-:W-:Y:S02]  /*56a0*/  F2FP.PACK_AB R130, R13, R7 ;  /* 0x000000070d82723e */ /* 0x000fe400000000ff */
[----:B------:R-:W-:Y:S02]  /*56b0*/  F2FP.PACK_AB R129, R6, R0 ;  /* 0x000000000681723e */ /* 0x000fe400000000ff */
[----:B-1----:R-:W-:-:S07]  /*56c0*/  F2FP.PACK_AB R131, R3, R5 ;  /* 0x000000050383723e */ /* 0x002fce00000000ff */
[C---:B---3--:R-:W-:Y:S08]  /*56d0*/  HMMA.16816.F32 R148, R128.reuse, R144, R148 ;  /* 0x000000908094723c */ /* 0x048ff00000001894 */
[C---:B------:R-:W-:Y:S01]  /*56e0*/  HMMA.16816.F32 R144, R128.reuse, R146, R136 ;  /* 0x000000928090723c */ /* 0x040fe20000001888 */
[----:B------:R-:W1:Y:S07]  /*56f0*/  LDSM.16.MT88.4 R136, [R241+0x5080] ;  /* 0x00508000f188783b */ /* 0x000e6e0000004200 */
[C---:B------:R-:W-:Y:S08]  /*5700*/  HMMA.16816.F32 R156, R128.reuse, R152, R156 ;  /* 0x00000098809c723c */ /* 0x040ff0000000189c */
[----:B------:R-:W-:Y:S01]  /*5710*/  HMMA.16816.F32 R152, R128, R154, R32 ;  /* 0x0000009a8098723c */ /* 0x000fe20000001820 */
[----:B------:R-:W2:Y:S01]  /*5720*/  LDSM.16.MT88.4 R32, [R240+0x5080] ;  /* 0x00508000f020783b */ /* 0x000ea20000004200 */
[----:B------:R-:W-:-:S02]  /*5730*/  IMAD.MOV.U32 R94, RZ, RZ, R29 ;  /* 0x000000ffff5e7224 */ /* 0x000fc400078e001d */
[----:B------:R-:W-:-:S04]  /*5740*/  IMAD.MOV.U32 R29, RZ, RZ, R52 ;  /* 0x000000ffff1d7224 */ /* 0x000fc800078e0034 */
[C---:B-1----:R-:W-:Y:S08]  /*5750*/  HMMA.16816.F32 R140, R128.reuse, R136, R140 ;  /* 0x00000088808c723c */ /* 0x042ff0000000188c */
[C---:B------:R-:W-:Y:S08]  /*5760*/  HMMA.16816.F32 R136, R128.reuse, R138, R28 ;  /* 0x0000008a8088723c */ /* 0x040ff0000000181c */
[C---:B--2---:R-:W-:Y:S01]  /*5770*/  HMMA.16816.F32 R28, R128.reuse, R32, R48 ;  /* 0x00000020801c723c */ /* 0x044fe20000001830 */
[----:B------:R-:W-:Y:S01]  /*5780*/  MOV R47, R135 ;  /* 0x00000087002f7202 */ /* 0x000fe20000000f00 */
[----:B------:R-:W-:Y:S06]  /*5790*/  LDSM.16.MT88.4 R48, [R238+0x6880] ;  /* 0x00688000ee30783b */ /* 0x000fec0000004200 */
[----:B------:R-:W-:Y:S01]  /*57a0*/  HMMA.16816.F32 R32, R128, R34, R40 ;  /* 0x000000228020723c */ /* 0x000fe20000001828 */
[----:B------:R-:W1:Y:S01]  /*57b0*/  LDSM.16.MT88.4 R40, [R237+0x6880] ;  /* 0x00688000ed28783b */ /* 0x000e620000004200 */
[----:B------:R-:W-:-:S06]  /*57c0*/  IMAD.MOV.U32 R52, RZ, RZ, R134 ;  /* 0x000000ffff347224 */ /* 0x000fcc00078e0086 */
[C---:B-1----:R-:W-:Y:S08]  /*57d0*/  HMMA.16816.F32 R36, R128.reuse, R40, R44 ;  /* 0x000000288024723c */ /* 0x042ff0000000182c */
[C---:B------:R-:W-:Y:S01]  /*57e0*/  HMMA.16816.F32 R40, R128.reuse, R42, R56 ;  /* 0x0000002a8028723c */ /* 0x040fe20000001838 */
[----:B------:R-:W1:Y:S07]  /*57f0*/  LDSM.16.MT88.4 R56, [R241+0x6880] ;  /* 0x00688000f138783b */ /* 0x000e6e0000004200 */
[C---:B------:R-:W-:Y:S01]  /*5800*/  HMMA.16816.F32 R44, R128.reuse, R48, R64 ;  /* 0x00000030802c723c */ /* 0x040fe20000001840 */
[----:B------:R-:W2:Y:S07]  /*5810*/  LDSM.16.MT88.4 R64, [R240+0x6880] ;  /* 0x00688000f040783b */ /* 0x000eae0000004200 */
        /* <DEDUP_REMOVED lines=8> */
[C---:B------:R-:W-:Y:S01]  /*58a0*/  HMMA.16816.F32 R72, R128.reuse, R74, R96 ;  /* 0x0000004a8048723c */ /* 0x040fe20000001860 */
[----:B------:R-:W2:Y:S07]  /*58b0*/  LDSM.16.MT88.4 R96, [R240+0x8080] ;  /* 0x00808000f060783b */ /* 0x000eae0000004200 */
[C---:B-1----:R-:W-:Y:S08]  /*58c0*/  HMMA.16816.F32 R76, R128.reuse, R80, R76 ;  /* 0x00000050804c723c */ /* 0x042ff0000000184c */
[----:B------:R-:W-:Y:S01]  /*58d0*/  HMMA.16816.F32 R80, R128, R82, R104 ;  /* 0x000000528050723c */ /* 0x000fe20000001868 */
[----:B------:R-:W1:Y:S01]  /*58e0*/  LDSM.16.MT88.4 R104, [R237+0x9880] ;  /* 0x00988000ed68783b */ /* 0x000e620000004200 */
[----:B------:R-:W-:-:S02]  /*58f0*/  FADD.FTZ R2, R9, R2 ;  /* 0x0000000209027221 */ /* 0x000fc40000010000 */
[----:B------:R-:W-:Y:S02]  /*5900*/  FADD.FTZ R4, R90, R4 ;  /* 0x000000045a047221 */ /* 0x000fe40000010000 */
[----:B------:R-:W-:Y:S01]  /*5910*/  FADD.FTZ R2, R8, R2 ;  /* 0x0000000208027221 */ /* 0x000fe20000010000 */
[----:B------:R-:W-:Y:S04]  /*5920*/  LDSM.16.MT88.4 R88, [R241+0x8080] ;  /* 0x00808000f158783b */ /* 0x000fe80000004200 */
[----:B------:R-:W-:Y:S01]  /*5930*/  LDSM.16.MT88.4 R8, [R240+0x9880] ;  /* 0x00988000f008783b */ /* 0x000fe20000004200 */
[----:B------:R-:W-:Y:S01]  /*5940*/  FADD.FTZ R12, R7, R2 ;  /* 0x00000002070c7221 */ /* 0x000fe20000010000 */
[C---:B--2---:R-:W-:Y:S02]  /*5950*/  HMMA.16816.F32 R92, R128.reuse, R96, R112 ;  /* 0x00000060805c723c */ /* 0x044fe40000001870 */
[----:B------:R-:W2:Y:S06]  /*5960*/  LDSM.16.MT88.4 R112, [R238+0x9880] ;  /* 0x00988000ee70783b */ /* 0x000eac0000004200 */
[C---:B------:R-:W-:Y:S08]  /*5970*/  HMMA.16816.F32 R96, R128.reuse, R98, R100 ;  /* 0x000000628060723c */ /* 0x040ff00000001864 */
[C---:B-1----:R-:W-:Y:S08]  /*5980*/  HMMA.16816.F32 R100, R128.reuse, R104, R176 ;  /* 0x000000688064723c */ /* 0x042ff000000018b0 */
[----:B------:R-:W-:Y:S01]  /*5990*/  HMMA.16816.F32 R104, R128, R106, R120 ;  /* 0x0000006a8068723c */ /* 0x000fe20000001878 */
[----:B------:R-:W1:Y:S01]  /*59a0*/  LDSM.16.MT88.4 R120, [R241+0x9880] ;  /* 0x00988000f178783b */ /* 0x000e620000004200 */
[----:B------:R-:W-:-:S02]  /*59b0*/  FADD.FTZ R2, R0, R4 ;  /* 0x0000000400027221 */ /* 0x000fc40000010000 */
[----:B------:R-:W-:Y:S02]  /*59c0*/  FADD.FTZ R0, R13, R12 ;  /* 0x0000000c0d007221 */ /* 0x000fe40000010000 */
[----:B------:R-:W-:-:S04]  /*59d0*/  FADD.FTZ R6, R6, R2 ;  /* 0x0000000206067221 */ /* 0x000fc80000010000 */
[----:B------:R-:W-:Y:S01]  /*59e0*/  FADD.FTZ R5, R5, R6 ;  /* 0x0000000605057221 */ /* 0x000fe20000010000 */
[----:B------:R3:W-:Y:S01]  /*59f0*/  STL [R1+0x44], R0 ;  /* 0x0000440001007387 */ /* 0x0007e20000100800 */
[----:B------:R-:W-:Y:S01]  /*5a00*/  UIMAD.WIDE.U32 UR30, UR27, UR4, URZ ;  /* 0x000000041b1e72a5 */ /* 0x000fe2000f8e003f */
[----:B------:R-:W-:-:S06]  /*5a10*/  PLOP3.LUT P0, PT, PT, PT, UP6, 0x40, 0x0 ;  /* 0x000000000000781c */ /* 0x000fcc0003f0e868 */
[----:B------:R-:W-:Y:S02]  /*5a20*/  @UP5 UMOV UR29, UR31 ;  /* 0x0000001f001d5c82 */ /* 0x000fe40008000000 */
[----:B------:R-:W-:Y:S01]  /*5a30*/  @UP5 USHF.R.U32.HI UR27, URZ, UR5, UR29 ;  /* 0x000000053f1b5299 */ /* 0x000fe2000801161d */
[----:B---3--:R-:W-:-:S05]  /*5a40*/  FADD.FTZ R0, R3, R5 ;  /* 0x0000000503007221 */ /* 0x008fca0000010000 */
[----:B------:R3:W-:Y:S01]  /*5a50*/  STL [R1+0x4c], R0 ;  /* 0x00004c0001007387 */ /* 0x0007e20000100800 */
[----:B--2---:R-:W-:Y:S01]  /*5a60*/  HMMA.16816.F32 R108, R128, R112, R108 ;  /* 0x00000070806c723c */ /* 0x004fe2000000186c */
[----:B------:R-:W-:-:S03]  /*5a70*/  UIADD3 UR4, UR26, UR27, URZ ;  /* 0x0000001b1a047290 */ /* 0x000fc6000fffe03f */
[----:B------:R-:W-:-:S04]  /*5a80*/  ULDC UR27, c[0x0][0x328] ;  /* 0x0000ca00001b7ab9 */ /* 0x000fc80000000800 */
[----:B------:R-:W-:Y:S01]  /*5a90*/  HMMA.16816.F32 R112, R128, R114, R116 ;  /* 0x000000728070723c */ /* 0x000fe20000001874 */
[----:B------:R-:W-:Y:S02]  /*5aa0*/  UIADD3 UR23, UR23, -0x2, URZ ;  /* 0xfffffffe17177890 */ /* 0x000fe4000fffe03f */
[----:B------:R-:W-:-:S05]  /*5ab0*/  UIADD3 UR27, UR4, UR27, URZ ;  /* 0x0000001b041b7290 */ /* 0x000fca000fffe03f */
[C---:B------:R-:W-:Y:S08]  /*5ac0*/  HMMA.16816.F32 R84, R128.reuse, R88, R84 ;  /* 0x000000588054723c */ /* 0x040ff00000001854 */
[C---:B-1----:R-:W-:Y:S08]  /*5ad0*/  HMMA.16816.F32 R116, R128.reuse, R120, R172 ;  /* 0x000000788074723c */ /* 0x042ff000000018ac */
[C---:B------:R-:W-:Y:S08]  /*5ae0*/  HMMA.16816.F32 R88, R128.reuse, R90, R20 ;  /* 0x0000005a8058723c */ /* 0x040ff00000001814 */
[C---:B------:R-:W-:Y:S08]  /*5af0*/  HMMA.16816.F32 R120, R128.reuse, R122, R168 ;  /* 0x0000007a8078723c */ /* 0x040ff000000018a8 */
[C---:B------:R-:W-:Y:S08]  /*5b00*/  HMMA.16816.F32 R124, R128.reuse, R8, R124 ;  /* 0x00000008807c723c */ /* 0x040ff0000000187c */
[----:B------:R-:W-:Y:S01]  /*5b10*/  HMMA.16816.F32 R128, R128, R10, R16 ;  /* 0x0000000a8080723c */ /* 0x000fe20000001810 */
[----:B------:R-:W-:Y:S07]  /*5b20*/  @P0 BRA `(.L_x_1948) ;  /* 0x0000013000000947 */ /* 0x000fee0003800000 */
[----:B---3--:R-:W-:Y:S01]  /*5b30*/  ISETP.LT.AND P0, PT, RZ, UR4, PT ;  /* 0x00000004ff007c0c */ /* 0x008fe2000bf01270 */
        /* <DEDUP_REMOVED lines=10> */
.L_x_1949:
[----:B------:R-:W-:Y:S02]  /*5be0*/  UISETP.NE.AND UP0, UPT, UR26, 0x1, UPT ;  /* 0x000000011a00788c */ /* 0x000fe4000bf05270 */
[----:B------:R-:W-:Y:S02]  /*5bf0*/  ULDC.64 UR4, c[0x0][0x330] ;  /* 0x0000cc0000047ab9 */ /* 0x000fe40000000a00 */
[----:B------:R-:W-:-:S07]  /*5c00*/  UIMAD.WIDE.U32 UR30, UR29, UR4, URZ ;  /* 0x000000041d1e72a5 */ /* 0x000fce000f8e003f */
[----:B------:R-:W-:Y:S02]  /*5c10*/  @UP0 USHF.R.U32.HI UR29, URZ, UR5, UR31 ;  /* 0x000000053f1d0299 */ /* 0x000fe4000801161f */
.L_x_1950:
[----:B------:R-:W-:Y:S02]  /*5c20*/  ULDC UR4, c[0x0][0x32c] ;  /* 0x0000cb0000047ab9 */ /* 0x000fe40000000800 */
[----:B------:R-:W-:-:S04]  /*5c30*/  UIMAD UR4, UR29, UR26, UR4 ;  /* 0x0000001a1d0472a4 */ /* 0x000fc8000f8e0204 */
[----:B------:R-:W-:-:S04]  /*5c40*/  UISETP.LT.AND UP0, UPT, UR27, UR4, UPT ;  /* 0x000000041b00728c */ /* 0x000fc8000bf01270 */
[----:B------:R-:W-:-:S04]  /*5c50*/  USEL UR27, UR27, UR4, UP0 ;  /* 0x000000041b1b7287 */ /* 0x000fc80008000000 */
.L_x_1948:
[----:B---3--:R-:W-:-:S04]  /*5c60*/  UIMAD.WIDE UR4, UR27, 0x2aaaaaab, URZ ;  /* 0x2aaaaaab1b0478a5 */ /* 0x008fc8000f8e023f */
        /* <DEDUP_REMOVED lines=13> */
[----:B------:R-:W-:-:S02]  /*5d40*/  IMAD.MOV.U32 R135, RZ, RZ, R132 ;  /* 0x000000ffff877224 */ /* 0x000fc400078e0084 */
[----:B------:R-:W-:Y:S01]  /*5d50*/  IMAD.MOV.U32 R134, RZ, RZ, R133 ;  /* 0x000000ffff867224 */ /* 0x000fe200078e0085 */
[----:B------:R-:W-:Y:S01]  /*5d60*/  UMOV UR5, UR23 ;  /* 0x0000001700057c82 */ /* 0x000fe20008000000 */
[C---:B--2---:R-:W-:Y:S02]  /*5d70*/  SHF.L.U64.HI R6, R5.reuse, 0x1, R6 ;  /* 0x0000000105067819 */ /* 0x044fe40000010206 */
[----:B------:R-:W-:-:S03]  /*5d80*/  SHF.L.U32 R5, R5, 0x1, RZ ;  /* 0x0000000105057819 */ /* 0x000fc600000006ff */
[----:B------:R1:W-:Y:S01]  /*5d90*/  STL [R1+0x1c], R6 ;  /* 0x00001c0601007387 */ /* 0x0003e20000100800 */
[C---:B---3--:R-:W-:Y:S01]  /*5da0*/  SHF.L.U64.HI R4, R3.reuse, 0x1, R4 ;  /* 0x0000000103047819 */ /* 0x048fe20000010204 */
[----:B------:R-:W-:Y:S02]  /*5db0*/  IMAD.SHL.U32 R3, R3, 0x2, RZ ;  /* 0x0000000203037824 */ /* 0x000fe400078e00ff */
[----:B------:R1:W-:Y:S01]  /*5dc0*/  STL [R1+0x6c], R5 ;  /* 0x00006c0501007387 */ /* 0x0003e20000100800 */
[C---:B----4-:R-:W-:Y:S02]  /*5dd0*/  SHF.L.U64.HI R2, R0.reuse, 0x1, R2 ;  /* 0x0000000100027819 */ /* 0x050fe40000010202 */
[----:B------:R-:W-:Y:S01]  /*5de0*/  SHF.L.U32 R0, R0, 0x1, RZ ;  /* 0x0000000100007819 */ /* 0x000fe200000006ff */
[----:B------:R1:W-:Y:S04]  /*5df0*/  STL [R1+0x20], R4 ;  /* 0x0000200401007387 */ /* 0x0003e80000100800 */
[----:B------:R1:W-:Y:S04]  /*5e00*/  STL [R1+0x2c], R3 ;  /* 0x00002c0301007387 */ /* 0x0003e80000100800 */
[----:B------:R1:W-:Y:S04]  /*5e10*/  STL [R1+0x38], R2 ;  /* 0x0000380201007387 */ /* 0x0003e80000100800 */
[----:B------:R1:W-:Y:S02]  /*5e20*/  STL [R1+0x3c], R0 ;  /* 0x00003c0001007387 */ /* 0x0003e40000100800 */
.L_x_1964:
[----:B-1----:R-:W2:Y:S01]  /*5e30*/  LDL R2, [R1+0x4] ;  /* 0x0000040001027983 */ /* 0x002ea20000100800 */
[----:B------:R-:W-:Y:S04]  /*5e40*/  DEPBAR.LE SB0, 0x0 ;  /* 0x000080000000791a */ /* 0x000fe80000000000 */
[----:B------:R-:W3:Y:S01]  /*5e50*/  LDL R0, [R1] ;  /* 0x0000000001007983 */ /* 0x000ee20000100800 */
[----:B------:R-:W-:Y:S03]  /*5e60*/  UISETP.GT.AND UP0, UPT, UR7, UR5, UPT ;  /* 0x000000050700728c */ /* 0x000fe6000bf04270 */
[----:B------:R-:W-:Y:S03]  /*5e70*/  BAR.SYNC.DEFER_BLOCKING 0x0 ;  /* 0x0000000000007b1d */ /* 0x000fe60000010000 */
[----:B------:R-:W-:Y:S03]  /*5e80*/  PLOP3.LUT P0, PT, PT, PT, UP0, 0x80, 0x0 ;  /* 0x000000000000781c */ /* 0x000fe60003f0f008 */
[----:B------:R1:W4:Y:S04]  /*5e90*/  LDSM.16.M88.4 R8, [R236+0x14080] ;  /* 0x01408000ec08783b */ /* 0x0003280000000200 */
[----:B------:R1:W1:Y:S04]  /*5ea0*/  LDSM.16.M88.4 R16, [R236+0x14880] ;  /* 0x01488000ec10783b */ /* 0x0002680000000200 */
[----:B------:R1:W1:Y:S04]  /*5eb0*/  LDSM.16.M88.4 R24, [R236+0x15080] ;  /* 0x01508000ec18783b */ /* 0x0002680000000200 */
[----:B------:R1:W1:Y:S04]  /*5ec0*/  LDSM.16.M88.4 R168, [R243] ;  /* 0x00000000f3a8783b */ /* 0x0002680000000200 */
[----:B--2---:R2:W1:Y:S04]  /*5ed0*/  LDSM.16.M88.4 R172, [R2] ;  /* 0x0000000002ac783b */ /* 0x0044680000000200 */
[----:B---3--:R2:W3:Y:S01]  /*5ee0*/  LDSM.16.M88.4 R176, [R0] ;  /* 0x0000000000b0783b */ /* 0x0084e20000000200 */
[----:B------:R-:W-:-:S05]  /*5ef0*/  @P0 BRA `(.L_x_1952) ;  /* 0x000004b000000947 */ /* 0x000fca0003800000 */
[----:B----4-:R-:W4:Y:S01]  /*5f00*/  LDL R4, [R1+0x28] ;  /* 0x0000280001047983 */ /* 0x010f220000100800 */
[----:B------:R-:W-:Y:S03]  /*5f10*/  BSSY B0, `(.L_x_1952) ;  /* 0x0000049000007945 */ /* 0x000fe60003800000 */
[----:B--2---:R-:W2:Y:S04]  /*5f20*/  LDL R12, [R1+0x24] ;  /* 0x00002400010c7983 */ /* 0x004ea80000100800 */
[----:B---3--:R-:W3:Y:S04]  /*5f30*/  LDL R7, [R1+0x30] ;  /* 0x0000300001077983 */ /* 0x008ee80000100800 */
        /* <DEDUP_REMOVED lines=8> */
[----:B------:R-:W2:Y:S01]  /*5fc0*/  LDL R21, [R1+0x50] ;  /* 0x0000500001157983 */ /* 0x000ea20000100800 */
[----:B----4-:R-:W-:Y:S01]  /*5fd0*/  SHF.R.S32.HI R0, RZ, 0x1f, R4 ;  /* 0x0000001fff007819 */ /* 0x010fe20000011404 */
[----:B------:R-:W-:Y:S04]  /*5fe0*/  IMAD.WIDE.U32 R2, R4, c[0x0][0x208], RZ ;  /* 0x0000820004027a25 */ /* 0x000fe800078e00ff */
[----:B------:R-:W-:Y:S01]  /*5ff0*/  IMAD R0, R0, c[0x0][0x208], RZ ;  /* 0x0000820000007a24 */ /* 0x000fe200078e02ff */
[----:B---3--:R-:W-:Y:S03]  /*6000*/  ISETP.GE.AND P1, PT, R7, c[0x0][0x1d4], PT ;  /* 0x0000750007007a0c */ /* 0x008fe60003f26270 */
        /* <DEDUP_REMOVED lines=12> */
[----:B--2---:R-:W-:Y:S05]  /*60d0*/  IADD3 R6, P0, R0, R6, RZ ;  /* 0x0000000600067210 */ /* 0x004fea0007f1e0ff */
[----:B---3--:R-:W-:Y:S01]  /*60e0*/  IMAD.X R7, R2, 0x1, R132, P0 ;  /* 0x0000000102077824 */ /* 0x008fe200000e0684 */
[----:B------:R-:W-:Y:S04]  /*60f0*/  IADD3 R4, P0, R0, R5, RZ ;  /* 0x0000000500047210 */ /* 0x000fe80007f1e0ff */
[----:B------:R-:W-:Y:S01]  /*6100*/  @!PT LDS RZ, [RZ] ;  /* 0x00000000fffff984 */ /* 0x000fe20000000800 */
[----:B------:R2:W-:Y:S01]  /*6110*/  LDGSTS.E.BYPASS.LTC128B.128 [R15+0x4080], [R6.64], !P1 ;  /* 0x04080000060f7fae */ /* 0x0005e2000c901d52 */
[----:B------:R-:W-:Y:S05]  /*6120*/  IMAD.X R5, R2, 0x1, R23, P0 ;  /* 0x0000000102057824 */ /* 0x000fea00000e0617 */
[----:B------:R3:W-:Y:S01]  /*6130*/  LDGSTS.E.BYPASS.LTC128B.128 [R15+0x5880], [R4.64], !P6 ;  /* 0x05880000040f7fae */ /* 0x0007e2000f101d52 */
[C---:B--2---:R-:W-:Y:S01]  /*6140*/  IMAD.SHL.U32 R7, R13.reuse, 0x2, RZ ;  /* 0x000000020d077824 */ /* 0x044fe200078e00ff */
[----:B------:R-:W-:Y:S02]  /*6150*/  SHF.L.U64.HI R13, R13, 0x1, R21 ;  /* 0x000000010d0d7819 */ /* 0x000fe40000010215 */
[----:B---3--:R-:W-:Y:S05]  /*6160*/  IADD3 R4, P0, R0, R22, RZ ;  /* 0x0000001600047210 */ /* 0x008fea0007f1e0ff */
[----:B------:R-:W-:Y:S02]  /*6170*/  IMAD.X R5, R2, 0x1, R20, P0 ;  /* 0x0000000102057824 */ /* 0x000fe400000e0614 */
[----:B------:R-:W2:Y:S04]  /*6180*/  S2R R20, SR_TID.X ;  /* 0x0000000000147919 */ /* 0x000ea80000002100 */
[----:B------:R3:W-:Y:S01]  /*6190*/  LDGSTS.E.BYPASS.LTC128B.128 [R15+0x7080], [R4.64], !P5 ;  /* 0x07080000040f7fae */ /* 0x0007e2000e901d52 */
[----:B--2---:R-:W-:Y:S02]  /*61a0*/  ISETP.GT.AND P1, PT, R20, 0x7f, PT ;  /* 0x0000007f1400780c */ /* 0x004fe40003f24270 */
[----:B---3--:R-:W-:Y:S05]  /*61b0*/  IADD3 R4, P0, R0, R7, RZ ;  /* 0x0000000700047210 */ /* 0x008fea0007f1e0ff */
[----:B------:R-:W-:Y:S05]  /*61c0*/  IMAD.X R5, R2, 0x1, R13, P0 ;  /* 0x0000000102057824 */ /* 0x000fea00000e060d */
[----:B------:R2:W-:Y:S01]  /*61d0*/  LDGSTS.E.BYPASS.LTC128B.128 [R15+0x8880], [R4.64], !P4 ;  /* 0x08880000040f7fae */ /* 0x0005e2000e101d52 */
[----:B------:R-:W-:-:S05]  /*61e0*/  @P1 BRA `(.L_x_1953) ;  /* 0x000001b000001947 */ /* 0x000fca0003800000 */
[----:B------:R-:W-:-:S05]  /*61f0*/  BRA.DIV ~URZ, `(.L_x_1954) ;  /* 0x0000d7727f007947 */ /* 0x000fca000b800000 */
[----:B--2---:R2:W3:Y:S04]  /*6200*/  SHFL.IDX PT, R4, R3, 0x1, 0x181f ;  /* 0x00381f0003047f89 */ /* 0x0044e800000e0000 */
[----:B------:R2:W4:Y:S02]  /*6210*/  SHFL.IDX PT, R0, R12, 0x1, 0x181f ;  /* 0x00381f000c007f89 */ /* 0x00052400000e0000 */
.L_x_2004:
[----:B--2---:R-:W2:Y:S04]  /*6220*/  LDL R3, [R1+0x30] ;  /* 0x0000300001037983 */ /* 0x004ea80000100800 */
[----:B----4-:R-:W4:Y:S04]  /*6230*/  LDL R2, [R1+0x6c] ;  /* 0x00006c0001027983 */ /* 0x010f280000100800 */
[----:B---3--:R-:W3:Y:S04]  /*6240*/  LDL R20, [R1+0x1c] ;  /* 0x00001c0001147983 */ /* 0x008ee80000100800 */
[----:B------:R-:W3:Y:S04]  /*6250*/  LDL R5, [R1+0x8] ;  /* 0x0000080001057983 */ /* 0x000ee80000100800 */
[----:B------:R-:W3:Y:S04]  /*6260*/  LDL R15, [R1+0x2c] ;  /* 0x00002c00010f7983 */ /* 0x000ee80000100800 */
[----:B------:R-:W3:Y:S04]  /*6270*/  LDL R14, [R1+0x20] ;  /* 0x00002000010e7983 */ /* 0x000ee80000100800 */
[----:B------:R-:W3:Y:S04]  /*6280*/  LDL R6, [R1+0x3c] ;  /* 0x00003c0001067983 */ /* 0x000ee80000100800 */
[----:B------:R-:W3:Y:S01]  /*6290*/  LDL R12, [R1+0x38] ;  /* 0x00003800010c7983 */ /* 0x000ee20000100800 */
[----:B--2---:R-:W-:Y:S02]  /*62a0*/  ISETP.GE.AND P1, PT, R3, c[0x0][0x1d4], PT ;  /* 0x0000750003007a0c */ /* 0x004fe40003f26270 */
[----:B----4-:R-:W-:Y:S05]  /*62b0*/  IADD3 R2, P0, R0, R2, RZ ;  /* 0x0000000200027210 */ /* 0x010fea0007f1e0ff */
[----:B---3--:R-:W-:Y:S06]  /*62c0*/  IMAD.X R3, R4, 0x1, R20, P0 ;  /* 0x0000000104037824 */ /* 0x008fec00000e0614 */
[----:B------:R-:W-:Y:S01]  /*62d0*/  @!PT LDS RZ, [RZ] ;  /* 0x00000000fffff984 */ /* 0x000fe20000000800 */
[----:B------:R-:W-:Y:S01]  /*62e0*/  @!PT LDS RZ, [RZ] ;  /* 0x00000000fffff984 */ /* 0x000fe20000000800 */
[----:B------:R-:W-:Y:S01]  /*62f0*/  @!PT LDS RZ, [RZ] ;  /* 0x00000000fffff984 */ /* 0x000fe20000000800 */
[----:B------:R2:W-:Y:S01]  /*6300*/  LDGSTS.E.BYPASS.LTC128B.128 [R5+0x5080], [R2.64], !P1 ;  /* 0x0508000002057fae */ /* 0x0005e2000c901d52 */
[C---:B------:R-:W-:Y:S02]  /*6310*/  IADD3 R6, P1, R0.reuse, R6, RZ ;  /* 0x0000000600067210 */ /* 0x040fe40007f3e0ff */
[----:B--2---:R-:W-:Y:S05]  /*6320*/  IADD3 R2, P0, R0, R15, RZ ;  /* 0x0000000f00027210 */ /* 0x004fea0007f1e0ff */
[----:B------:R-:W-:Y:S05]  /*6330*/  IMAD.X R3, R4, 0x1, R14, P0 ;  /* 0x0000000104037824 */ /* 0x000fea00000e060e */
[----:B------:R2:W-:Y:S02]  /*6340*/  LDGSTS.E.BYPASS.LTC128B.128 [R5+0x6880], [R2.64], !P6 ;  /* 0x0688000002057fae */ /* 0x0005e4000f101d52 */
[----:B--2---:R-:W-:Y:S01]  /*6350*/  IADD3 R2, P0, R0, R7, RZ ;  /* 0x0000000700027210 */ /* 0x004fe20007f1e0ff */
[C---:B------:R-:W-:Y:S04]  /*6360*/  IMAD.X R7, R4.reuse, 0x1, R12, P1 ;  /* 0x0000000104077824 */ /* 0x040fe800008e060c */
[----:B------:R-:W-:Y:S01]  /*6370*/  IMAD.X R3, R4, 0x1, R13, P0 ;  /* 0x0000000104037824 */ /* 0x000fe200000e060d */
[----:B------:R2:W-:Y:S04]  /*6380*/  LDGSTS.E.BYPASS.LTC128B.128 [R5+0x8080], [R6.64], !P5 ;  /* 0x0808000006057fae */ /* 0x0005e8000e901d52 */
[----:B------:R2:W-:Y:S03]  /*6390*/  LDGSTS.E.BYPASS.LTC128B.128 [R5+0x9880], [R2.64], !P4 ;  /* 0x0988000002057fae */ /* 0x0005e6000e101d52 */
.L_x_1953:
[----:B------:R-:W-:Y:S05]  /*63a0*/  BSYNC B0 ;  /* 0x0000000000007941 */ /* 0x000fea0003800000 */
.L_x_1952:
[----:B----4-:R-:W0:Y:S01]  /*63b0*/  LDGDEPBAR ;  /* 0x00000000000079af */ /* 0x010e220000000000 */
[----:B------:R-:W-:Y:S01]  /*63c0*/  WARPSYNC 0xffffffff ;  /* 0xffffffff00007948 */ /* 0x000fe20003800000 */
[C---:B--2--5:R-:W-:Y:S01]  /*63d0*/  HMMA.16816.F32 R4, R160.reuse, R8, RZ ;  /* 0x00000008a004723c */ /* 0x064fe200000018ff */
[----:B------:R-:W-:Y:S06]  /*63e0*/  UISETP.GT.AND UP0, UPT, UR5, UR7, UPT ;  /* 0x000000070500728c */ /* 0x000fec000bf04270 */
[----:B------:R-:W-:Y:S01]  /*63f0*/  PLOP3.LUT P0, PT, PT, PT, UP0, 0x40, 0x0 ;  /* 0x000000000000781c */ /* 0x000fe20003f0e808 */
[C---:B------:R-:W-:Y:S08]  /*6400*/  HMMA.16816.F32 R8, R160.reuse, R10, RZ ;  /* 0x0000000aa008723c */ /* 0x040ff000000018ff */
[C---:B-1----:R-:W-:Y:S08]  /*6410*/  HMMA.16816.F32 R12, R160.reuse, R16, RZ ;  /* 0x00000010a00c723c */ /* 0x042ff000000018ff */
        /* <DEDUP_REMOVED lines=9> */
[C---:B---3--:R-:W-:Y:S08]  /*64b0*/  HMMA.16816.F32 R20, R164.reuse, R176, R20 ;  /* 0x000000b0a414723c */ /* 0x048ff00000001814 */
        /* <DEDUP_REMOVED lines=120> */
[----:B------:R-:W2:Y:S01]  /*6c40*/  LDSM.16.M88.4 R172, [R239+0x5800] ;  /* 0x00580000efac783b */ /* 0x000ea20000000200 */
[----:B------:R-:W-:Y:S06]  /*6c50*/  DEPBAR.LE SB0, 0x0 ;  /* 0x000080000000791a */ /* 0x000fec0000000000 */
[----:B------:R-:W-:Y:S01]  /*6c60*/  BAR.SYNC.DEFER_BLOCKING 0x0 ;  /* 0x0000000000007b1d */ /* 0x000fe20000010000 */
[C---:B-1----:R-:W-:Y:S08]  /*6c70*/  HMMA.16816.F32 R12, R232.reuse, R168, R12 ;  /* 0x000000a8e80c723c */ /* 0x042ff0000000180c */
[C---:B------:R-:W-:Y:S08]  /*6c80*/  HMMA.16816.F32 R16, R232.reuse, R170, R16 ;  /* 0x000000aae810723c */ /* 0x040ff00000001810 */
[C---:B--2---:R-:W-:Y:S08]  /*6c90*/  HMMA.16816.F32 R20, R232.reuse, R172, R20 ;  /* 0x000000ace814723c */ /* 0x044ff00000001814 */
[----:B------:R-:W-:Y:S01]  /*6ca0*/  HMMA.16816.F32 R24, R232, R174, R24 ;  /* 0x000000aee818723c */ /* 0x000fe20000001818 */
[----:B------:R-:W-:-:S07]  /*6cb0*/  @P0 BRA `(.L_x_1955) ;  /* 0x0000053000000947 */ /* 0x000fce0003800000 */
[----:B------:R-:W2:Y:S01]  /*6cc0*/  LDL R0, [R1+0x48] ;  /* 0x0000480001007983 */ /* 0x000ea20000100800 */
[----:B------:R-:W-:Y:S01]  /*6cd0*/  IMAD.MOV.U32 R2, RZ, RZ, c[0x0][0x2b8] ;  /* 0x0000ae00ff027624 */ /* 0x000fe200078e00ff */
[----:B------:R-:W-:Y:S01]  /*6ce0*/  UIMAD UR23, UR5, 0x30, UR12 ;  /* 0x00000030051778a4 */ /* 0x000fe2000f8e020c */
[----:B------:R-:W-:Y:S01]  /*6cf0*/  IMAD.MOV.U32 R168, RZ, RZ, RZ ;  /* 0x000000ffffa87224 */ /* 0x000fe200078e00ff */
[----:B------:R1:W-:Y:S02]  /*6d00*/  STL [R1+0x74], R4 ;  /* 0x0000740401007387 */ /* 0x0003e40000100800 */
[----:B------:R-:W-:Y:S02]  /*6d10*/  ISETP.NE.AND P1, PT, R2, 0x1, PT ;  /* 0x000000010200780c */ /* 0x000fe40003f25270 */
[----:B------:R-:W3:Y:S01]  /*6d20*/  LDL R169, [R1+0x30] ;  /* 0x0000300001a97983 */ /* 0x000ee20000100800 */
[----:B------:R-:W-:Y:S03]  /*6d30*/  IMAD.U32 R2, RZ, RZ, UR23 ;  /* 0x00000017ff027e24 */ /* 0x000fe6000f8e00ff */
[----:B------:R-:W4:Y:S04]  /*6d40*/  LDL R174, [R1+0x1c] ;  /* 0x00001c0001ae7983 */ /* 0x000f280000100800 */
[----:B------:R-:W4:Y:S04]  /*6d50*/  LDL R177, [R1+0x8] ;  /* 0x0000080001b17983 */ /* 0x000f280000100800 */
[----:B------:R-:W4:Y:S04]  /*6d60*/  LDL R175, [R1+0x2c] ;  /* 0x00002c0001af7983 */ /* 0x000f280000100800 */
[----:B------:R-:W4:Y:S04]  /*6d70*/  LDL R178, [R1+0x20] ;  /* 0x0000200001b27983 */ /* 0x000f280000100800 */
[----:B------:R-:W4:Y:S04]  /*6d80*/  LDL R179, [R1+0x3c] ;  /* 0x00003c0001b37983 */ /* 0x000f280000100800 */
[----:B-1----:R-:W4:Y:S04]  /*6d90*/  LDL R4, [R1+0x6c] ;  /* 0x00006c0001047983 */ /* 0x002f280000100800 */
[----:B------:R-:W4:Y:S01]  /*6da0*/  LDL R176, [R1+0x38] ;  /* 0x0000380001b07983 */ /* 0x000f220000100800 */
[----:B--2---:R-:W-:Y:S05]  /*6db0*/  IADD3 R2, R2, -0x30, R0 ;  /* 0xffffffd002027810 */ /* 0x004fea0007ffe000 */
[----:B------:R-:W-:Y:S01]  /*6dc0*/  @P1 IMAD.HI.U32 R3, R2, c[0x0][0x2bc], RZ ;  /* 0x0000af0002031a27 */ /* 0x000fe200078e00ff */
[----:B---3--:R-:W-:Y:S03]  /*6dd0*/  ISETP.GE.AND P2, PT, R169, c[0x0][0x1d4], PT ;  /* 0x00007500a9007a0c */ /* 0x008fe60003f46270 */
        /* <DEDUP_REMOVED lines=9> */
[----:B------:R1:W-:Y:S01]  /*6e70*/  STL [R1+0x28], R170 ;  /* 0x000028aa01007387 */ /* 0x0003e20000100800 */
[----:B------:R-:W-:Y:S03]  /*6e80*/  SHF.R.S32.HI R0, RZ, 0x1f, R170 ;  /* 0x0000001fff007819 */ /* 0x000fe600000114aa */
[----:B------:R2:W3:Y:S02]  /*6e90*/  @!P3 LDG.E R168, [R132.64] ;  /* 0x0000001284a8b981 */ /* 0x0004e4000c1e1900 */
[----:B------:R-:W-:Y:S04]  /*6ea0*/  IMAD R0, R0, c[0x0][0x1e0], RZ ;  /* 0x0000780000007a24 */ /* 0x000fe800078e02ff */
[----:B------:R-:W-:Y:S04]  /*6eb0*/  IMAD R0, R170, c[0x0][0x1e4], R0 ;  /* 0x00007900aa007a24 */ /* 0x000fe800078e0200 */
[----:B------:R-:W-:Y:S01]  /*6ec0*/  IMAD.IADD R3, R3, 0x1, R0 ;  /* 0x0000000103037824 */ /* 0x000fe200078e0200 */
[----:B--2---:R-:W2:Y:S04]  /*6ed0*/  S2R R133, SR_TID.X ;  /* 0x0000000000857919 */ /* 0x004ea80000002100 */
[----:B---3--:R2:W-:Y:S01]  /*6ee0*/  STL [R1+0x24], R168 ;  /* 0x000024a801007387 */ /* 0x0085e20000100800 */
[----:B-1----:R-:W-:Y:S01]  /*6ef0*/  SHF.R.S32.HI R170, RZ, 0x1f, R168 ;  /* 0x0000001fffaa7819 */ /* 0x002fe200000114a8 */
[----:B------:R-:W-:Y:S02]  /*6f00*/  IMAD.WIDE.U32 R2, R168, c[0x0][0x1f0], R2 ;  /* 0x00007c00a8027a25 */ /* 0x000fe400078e0002 */
[----:B------:R-:W3:Y:S02]  /*6f10*/  LDL R172, [R1+0x34] ;  /* 0x0000340001ac7983 */ /* 0x000ee40000100800 */
[----:B------:R-:W-:Y:S01]  /*6f20*/  IMAD R170, R170, c[0x0][0x1f0], RZ ;  /* 0x00007c00aaaa7a24 */ /* 0x000fe200078e02ff */
[----:B------:R-:W-:Y:S01]  /*6f30*/  IADD3 R0, P0, R2, UR20, RZ ;  /* 0x0000001402007c10 */ /* 0x000fe2000ff1e0ff */
[----:B------:R-:W3:Y:S02]  /*6f40*/  LDL R173, [R1+0x50] ;  /* 0x0000500001ad7983 */ /* 0x000ee40000100800 */
[----:B------:R-:W-:Y:S05]  /*6f50*/  IMAD R170, R168, c[0x0][0x1f4], R170 ;  /* 0x00007d00a8aa7a24 */ /* 0x000fea00078e02aa */
[----:B------:R-:W-:Y:S02]  /*6f60*/  IADD3.X R170, R3, UR8, R170, P0, !PT ;  /* 0x0000000803aa7c10 */ /* 0x000fe400087fe4aa */
[C---:B------:R-:W-:Y:S04]  /*6f70*/  LEA R171, P0, R0.reuse, c[0x0][0x1c8], 0x1 ;  /* 0x0000720000ab7a11 */ /* 0x040fe800078008ff */
[----:B------:R-:W-:Y:S02]  /*6f80*/  LEA.HI.X R170, R0, c[0x0][0x1cc], R170, 0x1, P0 ;  /* 0x0000730000aa7a11 */ /* 0x000fe400000f0caa */
[----:B------:R-:W4:Y:S01]  /*6f90*/  SHFL.IDX PT, R0, R171, RZ, 0x181f ;  /* 0x00181fffab007589 */ /* 0x000f2200000e0000 */
[----:B--2---:R-:W-:Y:S03]  /*6fa0*/  SHF.R.S32.HI R168, RZ, 0x1f, R133 ;  /* 0x0000001fffa87819 */ /* 0x004fe60000011485 */
[----:B------:R-:W1:Y:S01]  /*6fb0*/  SHFL.IDX PT, R2, R170, RZ, 0x181f ;  /* 0x00181fffaa027589 */ /* 0x000e6200000e0000 */
[----:B------:R-:W-:Y:S04]  /*6fc0*/  LEA.HI R168, R168, R133, RZ, 0x3 ;  /* 0x00000085a8a87211 */ /* 0x000fe800078f18ff */
[----:B------:R-:W-:Y:S04]  /*6fd0*/  SHF.R.S32.HI R168, RZ, 0x3, R168 ;  /* 0x00000003ffa87819 */ /* 0x000fe800000114a8 */
[----:B------:R-:W-:Y:S04]  /*6fe0*/  IADD3 R3, -R168, 0x30, RZ ;  /* 0x00000030a8037810 */ /* 0x000fe80007ffe1ff */
[C---:B------:R-:W-:Y:S11]  /*6ff0*/  ISETP.GE.AND P0, PT, R3.reuse, 0x1, PT ;  /* 0x000000010300780c */ /* 0x040ff60003f06270 */
[----:B------:R-:W-:Y:S02]  /*7000*/  @!UPT UIADD3 URZ, URZ, URZ, URZ ;  /* 0x0000003f3f3ff290 */ /* 0x000fe4000fffe03f */
[----:B----4-:R-:W-:Y:S05]  /*7010*/  @P0 IADD3 R132, P1, R0, R4, RZ ;  /* 0x0000000400840210 */ /* 0x010fea0007f3e0ff */
[----:B-1----:R-:W-:Y:S01]  /*7020*/  @P0 IMAD.X R133, R2, 0x1, R174, P1 ;  /* 0x0000000102850824 */ /* 0x002fe200008e06ae */
[----:B------:R-:W-:Y:S04]  /*7030*/  @P0 IADD3 R168, P1, R0, R175, RZ ;  /* 0x000000af00a80210 */ /* 0x000fe80007f3e0ff */
[----:B------:R-:W-:Y:S01]  /*7040*/  @!PT LDS RZ, [RZ] ;  /* 0x00000000fffff984 */ /* 0x000fe20000000800 */
[----:B------:R1:W-:Y:S01]  /*7050*/  @P0 LDGSTS.E.BYPASS.LTC128B.128 [R177+0x14080], [R132.64], !P2 ;  /* 0x1408000084b10fae */ /* 0x0003e2000d101d52 */
[----:B------:R-:W-:Y:S05]  /*7060*/  @P0 IMAD.X R169, R2, 0x1, R178, P1 ;  /* 0x0000000102a90824 */ /* 0x000fea00008e06b2 */
[----:B------:R2:W-:Y:S01]  /*7070*/  @P0 LDGSTS.E.BYPASS.LTC128B.128 [R177+0x15880], [R168.64], !P6 ;  /* 0x15880000a8b10fae */ /* 0x0005e2000f101d52 */
[----:B-1----:R-:W-:Y:S05]  /*7080*/  @P0 IADD3 R132, P1, R0, R179, RZ ;  /* 0x000000b300840210 */ /* 0x002fea0007f3e0ff */
[----:B------:R-:W-:Y:S05]  /*7090*/  @P0 IMAD.X R133, R2, 0x1, R176, P1 ;  /* 0x0000000102850824 */ /* 0x000fea00008e06b0 */
[----:B------:R3:W-:Y:S02]  /*70a0*/  @P0 LDGSTS.E.BYPASS.LTC128B.128 [R177+0x17080], [R132.64], !P5 ;  /* 0x1708000084b10fae */ /* 0x0007e4000e901d52 */
[C---:B---3--:R-:W-:Y:S02]  /*70b0*/  @P0 LEA R132, P1, R172.reuse, R0, 0x1 ;  /* 0x00000000ac840211 */ /* 0x048fe400078208ff */
[----:B------:R-:W1:Y:S02]  /*70c0*/  SHFL.IDX PT, R0, R171, 0x1, 0x181f ;  /* 0x00381f00ab007f89 */ /* 0x000e6400000e0000 */
[--C-:B------:R-:W-:Y:S02]  /*70d0*/  @P0 LEA.HI.X R133, R172, R2, R173.reuse, 0x1, P1 ;  /* 0x00000002ac850211 */ /* 0x100fe400008f0cad */
[----:B------:R-:W3:Y:S04]  /*70e0*/  SHFL.IDX PT, R2, R170, 0x1, 0x181f ;  /* 0x00381f00aa027f89 */ /* 0x000ee800000e0000 */
[----:B------:R1:W-:Y:S01]  /*70f0*/  @P0 LDGSTS.E.BYPASS.LTC128B.128 [R177+0x18880], [R132.64], !P4 ;  /* 0x1888000084b10fae */ /* 0x0003e2000e101d52 */
[----:B------:R-:W-:Y:S11]  /*7100*/  ISETP.GE.AND P0, PT, R3, 0x21, PT ;  /* 0x000000210300780c */ /* 0x000ff60003f06270 */
[----:B------:R-:W-:Y:S02]  /*7110*/  @!UPT UIADD3 URZ, URZ, URZ, URZ ;  /* 0x0000003f3f3ff290 */ /* 0x000fe4000fffe03f */
[----:B-1----:R-:W-:Y:S02]  /*7120*/  @P0 IADD3 R132, P1, R0, R4, RZ ;  /* 0x0000000400840210 */ /* 0x002fe40007f3e0ff */
[----:B------:R1:W5:Y:S03]  /*7130*/  LDL.LU R4, [R1+0x74] ;  /* 0x0000740001047983 */ /* 0x0003660000300800 */
[----:B---3--:R-:W-:Y:S05]  /*7140*/  @P0 IMAD.X R133, R2, 0x1, R174, P1 ;  /* 0x0000000102850824 */ /* 0x008fea00008e06ae */
[----:B------:R3:W-:Y:S02]  /*7150*/  @P0 LDGSTS.E.BYPASS.LTC128B.128 [R177+0x15080], [R132.64], !P2 ;  /* 0x1508000084b10fae */ /* 0x0007e4000d101d52 */
[----:B---3--:R-:W-:Y:S05]  /*7160*/  @P0 IADD3 R132, P1, R0, R175, RZ ;  /* 0x000000af00840210 */ /* 0x008fea0007f3e0ff */
[----:B------:R-:W-:Y:S01]  /*7170*/  @P0 IMAD.X R133, R2, 0x1, R178, P1 ;  /* 0x0000000102850824 */ /* 0x000fe200008e06b2 */
[----:B--2---:R-:W-:Y:S04]  /*7180*/  @P0 IADD3 R168, P1, R0, R179, RZ ;  /* 0x000000b300a80210 */ /* 0x004fe80007f3e0ff */
[----:B------:R2:W-:Y:S01]  /*7190*/  @P0 LDGSTS.E.BYPASS.LTC128B.128 [R177+0x16880], [R132.64], !P6 ;  /* 0x1688000084b10fae */ /* 0x0005e2000f101d52 */
[----:B------:R-:W-:Y:S05]  /*71a0*/  @P0 IMAD.X R169, R2, 0x1, R176, P1 ;  /* 0x0000000102a90824 */ /* 0x000fea00008e06b0 */
[----:B------:R1:W-:Y:S01]  /*71b0*/  @P0 LDGSTS.E.BYPASS.LTC128B.128 [R177+0x18080], [R168.64], !P5 ;  /* 0x18080000a8b10fae */ /* 0x0003e2000e901d52 */
[C---:B--2---:R-:W-:Y:S04]  /*71c0*/  @P0 LEA R132, P1, R172.reuse, R0, 0x1 ;  /* 0x00000000ac840211 */ /* 0x044fe800078208ff */
[----:B------:R-:W-:Y:S05]  /*71d0*/  @P0 LEA.HI.X R133, R172, R2, R173, 0x1, P1 ;  /* 0x00000002ac850211 */ /* 0x000fea00008f0cad */
[----:B------:R1:W-:Y:S04]  /*71e0*/  @P0 LDGSTS.E.BYPASS.LTC128B.128 [R177+0x19880], [R132.64], !P4 ;  /* 0x1988000084b10fae */ /* 0x0003e8000e101d52 */
.L_x_1955:
[----:B------:R-:W2:Y:S01]  /*71f0*/  LDL R2, [R1+0x58] ;  /* 0x0000580001027983 */ /* 0x000ea20000100800 */
        /* <DEDUP_REMOVED lines=10> */
[----:B------:R-:W-:Y:S08]  /*72a0*/  IMAD.U32 R2, RZ, RZ, UR28 ;  /* 0x0000001cff027e24 */ /* 0x000ff0000f8e00ff */
[----:B------:R-:W-:Y:S01]  /*72b0*/  @P0 SHF.R.U32.HI R132, RZ, c[0x0][0x2cc], R0 ;  /* 0x0000b300ff840a19 */ /* 0x000fe20000011600 */
[----:B------:R-:W-:Y:S01]  /*72c0*/  IMAD.U32 R0, RZ, RZ, UR23 ;  /* 0x00000017ff007e24 */ /* 0x000fe2000f8e00ff */
[----:B------:R-:W-:Y:S03]  /*72d0*/  PLOP3.LUT P0, PT, PT, PT, UP0, 0x40, 0x0 ;  /* 0x000000000000781c */ /* 0x000fe60003f0e808 */
[----:B------:R-:W1:Y:S01]  /*72e0*/  SHFL.IDX PT, R3, R132, RZ, 0x1c1f ;  /* 0x001c1fff84037589 */ /* 0x000e6200000e0000 */
[----:B---3--:R-:W-:Y:S05]  /*72f0*/  IADD3 R0, -R170, 0x1, R0 ;  /* 0x00000001aa007810 */ /* 0x008fea0007ffe100 */
        /* <DEDUP_REMOVED lines=22> */
.L_x_1958:
[----:B------:R-:W-:Y:S04]  /*7460*/  MOV R168, 0x1 ;  /* 0x0000000100a87802 */ /* 0x000fe80000000f00 */
[----:B------:R-:W-:Y:S11]  /*7470*/  ISETP.NE.AND P0, PT, R168, c[0x0][0x32c], PT ;  /* 0x0000cb00a8007a0c */ /* 0x000ff60003f05270 */
[----:B------:R-:W-:Y:S02]  /*7480*/  @!UPT UIADD3 URZ, URZ, URZ, URZ ;  /* 0x0000003f3f3ff290 */ /* 0x000fe4000fffe03f */
[----:B------:R-:W-:Y:S05]  /*7490*/  @P0 IMAD.HI.U32 R168, R3, c[0x0][0x330], RZ ;  /* 0x0000cc0003a80a27 */ /* 0x000fea00078e00ff */
[----:B------:R-:W-:Y:S02]  /*74a0*/  @P0 SHF.R.U32.HI R3, RZ, c[0x0][0x334], R168 ;  /* 0x0000cd00ff030a19 */ /* 0x000fe400000116a8 */
.L_x_1959:
[----:B------:R-:W-:Y:S05]  /*74b0*/  BSYNC B0 ;  /* 0x0000000000007941 */ /* 0x000fea0003800000 */
.L_x_1957:
[----:B------:R-:W-:Y:S05]  /*74c0*/  IADD3 R168, -R170, UR23, RZ ;  /* 0x00000017aaa87c10 */ /* 0x000fea000fffe1ff */
[----:B------:R-:W-:Y:S05]  /*74d0*/  IMAD R3, R3, c[0x0][0x32c], R168 ;  /* 0x0000cb0003037a24 */ /* 0x000fea00078e02a8 */
[----:B------:R-:W-:Y:S02]  /*74e0*/  IMNMX R0, R0, R3, !PT ;  /* 0x0000000300007217 */ /* 0x000fe40007800200 */
[----:B------:R-:W-:Y:S04]  /*74f0*/  IADD3 R3, R3, c[0x0][0x32c], RZ ;  /* 0x0000cb0003037a10 */ /* 0x000fe80007ffe0ff */
[----:B------:R-:W-:Y:S02]  /*7500*/  IMNMX R2, R2, R3, PT ;  /* 0x0000000302027217 */ /* 0x000fe40003800200 */
.L_x_1956:
        /* <DEDUP_REMOVED lines=9> */
[----:B------:R-:W-:Y:S01]  /*75a0*/  ISETP.LT.OR P0, PT, R2, 0x1, P0 ;  /* 0x000000010200780c */ /* 0x000fe20000701670 */
[----:B------:R-:W-:Y:S02]  /*75b0*/  UISETP.GE.AND UP3, UPT, UR23, 0x21, UPT ;  /* 0x000000211700788c */ /* 0x000fe4000bf66270 */
[----:B------:R-:W-:Y:S01]  /*75c0*/  UISETP.GE.AND UP2, UPT, UR23, 0x22, UPT ;  /* 0x000000221700788c */ /* 0x000fe2000bf46270 */
[----:B-----5:R-:W-:Y:S01]  /*75d0*/  FSEL R168, R4, -INF , !P0 ;  /* 0xff80000004a87808 */ /* 0x020fe20004000000 */
[----:B------:R-:W-:Y:S01]  /*75e0*/  UISETP.GE.AND UP1, UPT, UR23, 0x29, UPT ;  /* 0x000000291700788c */ /* 0x000fe2000bf26270 */
[----:B------:R-:W-:Y:S01]  /*75f0*/  PLOP3.LUT P0, PT, PT, PT, UP0, 0x40, 0x0 ;  /* 0x000000000000781c */ /* 0x000fe20003f0e808 */
[----:B------:R-:W-:Y:S02]  /*7600*/  UISETP.GE.AND UP0, UPT, UR23, 0x9, UPT ;  /* 0x000000091700788c */ /* 0x000fe4000bf06270 */
[----:B------:R-:W-:Y:S01]  /*7610*/  UP2UR UR32, UPR, URZ, 0x40 ;  /* 0x000000403f207883 */ /* 0x000fe20008000000 */
[----:B------:R-:W-:Y:S01]  /*7620*/  ISETP.GT.AND P0, PT, R0, 0x1, P0 ;  /* 0x000000010000780c */ /* 0x000fe20000704270 */
[----:B------:R-:W-:Y:S03]  /*7630*/  UP2UR UR29, UPR, URZ, 0x1 ;  /* 0x000000013f1d7883 */ /* 0x000fe60008000000 */
[----:B------:R-:W-:Y:S04]  /*7640*/  ISETP.LT.OR P0, PT, R2, 0x2, P0 ;  /* 0x000000020200780c */ /* 0x000fe80000701670 */
[----:B------:R-:W-:Y:S02]  /*7650*/  FSEL R5, R5, -INF , !P0 ;  /* 0xff80000005057808 */ /* 0x000fe40004000000 */
[----:B------:R-:W-:Y:S01]  /*7660*/  PLOP3.LUT P0, PT, PT, PT, UP0, 0x40, 0x0 ;  /* 0x000000000000781c */ /* 0x000fe20003f0e808 */
[----:B------:R-:W-:Y:S03]  /*7670*/  UISETP.GE.AND UP0, UPT, UR23, 0xa, UPT ;  /* 0x0000000a1700788c */ /* 0x000fe6000bf06270 */
        /* <DEDUP_REMOVED lines=12> */
[----:B------:R-:W-:Y:S04]  /*7740*/  ISETP.GT.AND P0, PT, R0, 0x10, P0 ;  /* 0x000000100000780c */ /* 0x000fe80000704270 */
[----:B------:R-:W-:Y:S04]  /*7750*/  ISETP.LT.OR P0, PT, R2, 0x11, P0 ;  /* 0x000000110200780c */ /* 0x000fe80000701670 */
[----:B------:R-:W-:Y:S02]  /*7760*/  FSEL R12, R12, -INF , !P0 ;  /* 0xff8000000c0c7808 */ /* 0x000fe40004000000 */
[----:B------:R-:W-:Y:S01]  /*7770*/  PLOP3.LUT P0, PT, PT, PT, UP6, 0x40, 0x0 ;  /* 0x000000000000781c */ /* 0x000fe20003f0e868 */
[----:B------:R-:W-:Y:S03]  /*7780*/  UISETP.NE.AND UP6, UPT, UR13, URZ, UPT ;  /* 0x0000003f0d00728c */ /* 0x000fe6000bfc5270 */
        /* <DEDUP_REMOVED lines=24> */
[----:B------:R-:W-:Y:S02]  /*7910*/  ISETP.GT.AND P0, PT, R0, 0x29, P0 ;  /* 0x000000290000780c */ /* 0x000fe40000704270 */
[----:B------:R-:W1:Y:S02]  /*7920*/  SHFL.IDX PT, R0, R132, 0x1, 0x1c1f ;  /* 0x003c1f0084007f89 */ /* 0x000e6400000e0000 */
[----:B------:R-:W-:Y:S04]  /*7930*/  ISETP.LT.OR P0, PT, R2, 0x2a, P0 ;  /* 0x0000002a0200780c */ /* 0x000fe80000701670 */
[----:B------:R-:W-:Y:S02]  /*7940*/  FSEL R25, R25, -INF , !P0 ;  /* 0xff80000019197808 */ /* 0x000fe40004000000 */
[----:B------:R-:W-:Y:S01]  /*7950*/  PLOP3.LUT P0, PT, PT, PT, UP6, 0x40, 0x0 ;  /* 0x000000000000781c */ /* 0x000fe20003f0e868 */
[----:B------:R-:W-:Y:S01]  /*7960*/  UISETP.NE.AND UP6, UPT, UR32, URZ, UPT ;  /* 0x0000003f2000728c */ /* 0x000fe2000bfc5270 */
[--C-:B-1----:R-:W-:Y:S02]  /*7970*/  IMAD.IADD R3, R169, 0x1, R0.reuse ;  /* 0x00000001a9037824 */ /* 0x102fe400078e0200 */
[----:B------:R-:W-:Y:S09]  /*7980*/  IMAD.IADD R2, R133, 0x1, R0 ;  /* 0x0000000185027824 */ /* 0x000ff200078e0200 */
        /* <DEDUP_REMOVED lines=16> */
.L_x_1962:
[----:B------:R-:W-:Y:S04]  /*7a90*/  MOV R4, 0x1 ;  /* 0x0000000100047802 */ /* 0x000fe80000000f00 */
[----:B------:R-:W-:Y:S11]  /*7aa0*/  ISETP.NE.AND P0, PT, R4, c[0x0][0x32c], PT ;  /* 0x0000cb0004007a0c */ /* 0x000ff60003f05270 */
[----:B------:R-:W-:Y:S02]  /*7ab0*/  @!UPT UIADD3 URZ, URZ, URZ, URZ ;  /* 0x0000003f3f3ff290 */ /* 0x000fe4000fffe03f */
[----:B------:R-:W-:Y:S05]  /*7ac0*/  @P0 IMAD.HI.U32 R4, R0, c[0x0][0x330], RZ ;  /* 0x0000cc0000040a27 */ /* 0x000fea00078e00ff */
[----:B------:R-:W-:Y:S02]  /*7ad0*/  @P0 SHF.R.U32.HI R0, RZ, c[0x0][0x334], R4 ;  /* 0x0000cd00ff000a19 */ /* 0x000fe40000011604 */
.L_x_1963:
[----:B------:R-:W-:Y:S05]  /*7ae0*/  BSYNC B0 ;  /* 0x0000000000007941 */ /* 0x000fea0003800000 */
.L_x_1961:
[----:B------:R-:W-:Y:S05]  /*7af0*/  IADD3 R4, -R170, UR23, RZ ;  /* 0x00000017aa047c10 */ /* 0x000fea000fffe1ff */
[----:B------:R-:W-:Y:S05]  /*7b00*/  IMAD R0, R0, c[0x0][0x32c], R4 ;  /* 0x0000cb0000007a24 */ /* 0x000fea00078e0204 */
[----:B------:R-:W-:Y:S02]  /*7b10*/  IMNMX R2, R2, R0, !PT ;  /* 0x0000000002027217 */ /* 0x000fe40007800200 */
[----:B------:R-:W-:Y:S04]  /*7b20*/  IADD3 R0, R0, c[0x0][0x32c], RZ ;  /* 0x0000cb0000007a10 */ /* 0x000fe80007ffe0ff */
[----:B------:R-:W-:Y:S02]  /*7b30*/  IMNMX R3, R3, R0, PT ;  /* 0x0000000003037217 */ /* 0x000fe40003800200 */
.L_x_1960:
        /* <DEDUP_REMOVED lines=31> */
[----:B------:R-:W-:Y:S01]  /*7d30*/  FADD.FTZ R0, -R0, R134 ;  /* 0x0000008600007221 */ /* 0x000fe20000010100 */
[----:B------:R-:W-:Y:S01]  /*7d40*/  UISETP.NE.AND UP4, UPT, UR23, URZ, UPT ;  /* 0x0000003f1700728c */ /* 0x000fe2000bf85270 */
[----:B------:R-:W2:Y:S01]  /*7d50*/  LDL.LU R134, [R1+0x44] ;  /* 0x0000440001867983 */ /* 0x000ea20000300800 */
[----:B------:R-:W-:Y:S01]  /*7d60*/  ISETP.GT.AND P0, PT, R2, RZ, P0 ;  /* 0x000000ff0200720c */ /* 0x000fe20000704270 */
[--C-:B------:R-:W-:Y:S01]  /*7d70*/  FFMA.FTZ R168, R168, c[0x0][0x2d0], -R4.reuse ;  /* 0x0000b400a8a87a23 */ /* 0x100fe20000010804 */
[----:B------:R-:W-:Y:S01]  /*7d80*/  UIADD3 UR23, UR5, -0x1, URZ ;  /* 0xffffffff05177890 */ /* 0x000fe2000fffe03f */
[----:B------:R-:W-:Y:S01]  /*7d90*/  FMUL.FTZ R0, R0, c[0x0][0x2d0] ;  /* 0x0000b40000007a20 */ /* 0x000fe20000410000 */
[----:B------:R-:W-:Y:S01]  /*7da0*/  ISETP.LT.OR P0, PT, R3, 0x1, P0 ;  /* 0x000000010300780c */ /* 0x000fe20000701670 */
[--C-:B------:R-:W-:Y:S02]  /*7db0*/  FFMA.FTZ R5, R5, c[0x0][0x2d0], -R4.reuse ;  /* 0x0000b40005057a23 */ /* 0x100fe40000010804 */
[----:B------:R-:W-:Y:S01]  /*7dc0*/  MUFU.EX2 R168, R168 ;  /* 0x000000a800a87308 */ /* 0x000fe20000000800 */
[----:B------:R-:W-:Y:S01]  /*7dd0*/  FSEL R6, R6, -INF , !P0 ;  /* 0xff80000006067808 */ /* 0x000fe20004000000 */
[--C-:B------:R-:W-:Y:S01]  /*7de0*/  FFMA.FTZ R8, R8, c[0x0][0x2d0], -R4.reuse ;  /* 0x0000b40008087a23 */ /* 0x100fe20000010804 */
[----:B------:R-:W-:Y:S01]  /*7df0*/  PLOP3.LUT P0, PT, PT, PT, UP3, 0x40, 0x0 ;  /* 0x000000000000781c */ /* 0x000fe20003f0e838 */
[----:B------:R-:W-:Y:S01]  /*7e00*/  UISETP.NE.AND UP3, UPT, UR31, URZ, UPT ;  /* 0x0000003f1f00728c */ /* 0x000fe2000bf65270 */
[--C-:B------:R-:W-:Y:S02]  /*7e10*/  FFMA.FTZ R9, R9, c[0x0][0x2d0], -R4.reuse ;  /* 0x0000b40009097a23 */ /* 0x100fe40000010804 */
[----:B------:R-:W-:Y:S01]  /*7e20*/  ISETP.GT.AND P0, PT, R2, 0x1, P0 ;  /* 0x000000010200780c */ /* 0x000fe20000704270 */
[--C-:B------:R-:W-:Y:S02]  /*7e30*/  FFMA.FTZ R17, R17, c[0x0][0x2d0], -R4.reuse ;  /* 0x0000b40011117a23 */ /* 0x100fe40000010804 */
[----:B------:R-:W-:Y:S01]  /*7e40*/  MUFU.EX2 R5, R5 ;  /* 0x0000000500057308 */ /* 0x000fe20000000800 */
[----:B------:R-:W-:Y:S01]  /*7e50*/  ISETP.LT.OR P0, PT, R3, 0x2, P0 ;  /* 0x000000020300780c */ /* 0x000fe20000701670 */
[--C-:B------:R-:W-:Y:S02]  /*7e60*/  FFMA.FTZ R21, R21, c[0x0][0x2d0], -R4.reuse ;  /* 0x0000b40015157a23 */ /* 0x100fe40000010804 */
        /* <DEDUP_REMOVED lines=10> */
[C---:B------:R-:W-:Y:S01]  /*7f10*/  ISETP.LT.OR P0, PT, R3.reuse, 0x9, P0 ;  /* 0x000000090300780c */ /* 0x040fe20000701670 */
[----:B------:R-:W-:Y:S01]  /*7f20*/  FFMA.FTZ R169, R20, c[0x0][0x2d0], -R4 ;  /* 0x0000b40014a97a23 */ /* 0x000fe20000010804 */
[----:B------:R-:W-:Y:S02]  /*7f30*/  MOV R20, R17 ;  /* 0x0000001100147202 */ /* 0x000fe40000000f00 */
[----:B------:R-:W-:Y:S01]  /*7f40*/  FSEL R10, R10, -INF , !P0 ;  /* 0xff8000000a0a7808 */ /* 0x000fe20004000000 */
[----:B------:R-:W1:Y:S01]  /*7f50*/  MUFU.EX2 R9, R9 ;  /* 0x0000000900097308 */ /* 0x000e620000000800 */
[----:B------:R-:W-:Y:S01]  /*7f60*/  PLOP3.LUT P0, PT, PT, PT, UP1, 0x40, 0x0 ;  /* 0x000000000000781c */ /* 0x000fe20003f0e818 */
[----:B------:R-:W-:Y:S03]  /*7f70*/  UISETP.NE.AND UP1, UPT, UR29, URZ, UPT ;  /* 0x0000003f1d00728c */ /* 0x000fe6000bf25270 */
[C---:B------:R-:W-:Y:S04]  /*7f80*/  ISETP.GT.AND P0, PT, R2.reuse, 0x9, P0 ;  /* 0x000000090200780c */ /* 0x040fe80000704270 */
[----:B------:R-:W-:Y:S04]  /*7f90*/  ISETP.LT.OR P0, PT, R3, 0xa, P0 ;  /* 0x0000000a0300780c */ /* 0x000fe80000701670 */
[----:B------:R-:W-:Y:S02]  /*7fa0*/  FSEL R171, R11, -INF , !P0 ;  /* 0xff8000000bab7808 */ /* 0x000fe40004000000 */
[----:B------:R-:W-:Y:S01]  /*7fb0*/  PLOP3.LUT P0, PT, PT, PT, UP0, 0x40, 0x0 ;  /* 0x000000000000781c */ /* 0x000fe20003f0e808 */
[----:B------:R-:W-:Y:S01]  /*7fc0*/  UISETP.NE.AND UP0, UPT, UR27, URZ, UPT ;  /* 0x0000003f1b00728c */ /* 0x000fe2000bf05270 */
[----:B------:R-:W-:Y:S02]  /*7fd0*/  MOV R11, R16 ;  /* 0x00000010000b7202 */ /* 0x000fe40000000f00 */
[----:B------:R-:W-:Y:S04]  /*7fe0*/  ISETP.GT.AND P0, PT, R2, 0x10, P0 ;  /* 0x000000100200780c */ /* 0x000fe80000704270 */
[C---:B------:R-:W-:Y:S04]  /*7ff0*/  ISETP.LT.OR P0, PT, R3.reuse, 0x11, P0 ;  /* 0x000000110300780c */ /* 0x040fe80000701670 */
[----:B------:R-:W-:Y:S02]  /*8000*/  FSEL R172, R14, -INF , !P0 ;  /* 0xff8000000eac7808 */ /* 0x000fe40004000000 */
[----:B------:R-:W-:Y:S02]  /*8010*/  PLOP3.LUT P0, PT, PT, PT, UP6, 0x40, 0x0 ;  /* 0x000000000000781c */ /* 0x000fe40003f0e868 */
[----:B------:R-:W-:Y:S02]  /*8020*/  MOV R14, R179 ;  /* 0x000000b3000e7202 */ /* 0x000fe40000000f00 */
[C---:B------:R-:W-:Y:S04]  /*8030*/  ISETP.GT.AND P0, PT, R2.reuse, 0x11, P0 ;  /* 0x000000110200780c */ /* 0x040fe80000704270 */
[----:B------:R-:W-:Y:S04]  /*8040*/  ISETP.LT.OR P0, PT, R3, 0x12, P0 ;  /* 0x000000120300780c */ /* 0x000fe80000701670 */
[----:B------:R-:W-:Y:S02]  /*8050*/  FSEL R173, R15, -INF , !P0 ;  /* 0xff8000000fad7808 */ /* 0x000fe40004000000 */
[----:B------:R-:W-:Y:S02]  /*8060*/  PLOP3.LUT P0, PT, PT, PT, UP5, 0x40, 0x0 ;  /* 0x000000000000781c */ /* 0x000fe40003f0e858 */
[----:B------:R-:W-:Y:S02]  /*8070*/  MOV R15, R170 ;  /* 0x000000aa000f7202 */ /* 0x000fe40000000f00 */
[----:B------:R-:W-:Y:S02]  /*8080*/  ISETP.GT.AND P0, PT, R2, 0x18, P0 ;  /* 0x000000180200780c */ /* 0x000fe40000704270 */
[----:B-1----:R-:W-:Y:S02]  /*8090*/  F2FP.PACK_AB R170, R9, R8 ;  /* 0x0000000809aa723e */ /* 0x002fe400000000ff */
        /* <DEDUP_REMOVED lines=21> */
[----:B------:R-:W-:Y:S01]  /*81f0*/  UMOV UR5, UR23 ;  /* 0x0000001700057c82 */ /* 0x000fe20008000000 */
[----:B------:R-:W1:Y:S02]  /*8200*/  MUFU.EX2 R2, R0 ;  /* 0x0000000000027308 */ /* 0x000e640000000800 */
[----:B------:R-:W-:Y:S04]  /*8210*/  ISETP.LT.OR P0, PT, R3, 0x2a, P0 ;  /* 0x0000002a0300780c */ /* 0x000fe80000701670 */
[----:B------:R-:W-:Y:S01]  /*8220*/  FSEL R132, R27, -INF , !P0 ;  /* 0xff8000001b847808 */ /* 0x000fe20004000000 */
[C---:B-1----:R-:W-:Y:S02]  /*8230*/  FMUL.FTZ R16, R2.reuse, R144 ;  /* 0x0000009002107220 */ /* 0x042fe40000410000 */
[C---:B------:R-:W-:Y:S01]  /*8240*/  FMUL.FTZ R12, R2.reuse, R148 ;  /* 0x00000094020c7220 */ /* 0x040fe20000410000 */
[----:B------:R-:W-:Y:S01]  /*8250*/  MOV R148, R11 ;  /* 0x0000000b00947202 */ /* 0x000fe20000000f00 */
[C---:B------:R-:W-:Y:S01]  /*8260*/  FMUL.FTZ R13, R2.reuse, R149 ;  /* 0x00000095020d7220 */ /* 0x040fe20000410000 */
[----:B------:R-:W-:Y:S01]  /*8270*/  MOV R149, R14 ;  /* 0x0000000e00957202 */ /* 0x000fe20000000f00 */
        /* <DEDUP_REMOVED lines=56> */
[----:B------:R-:W-:Y:S01]  /*8600*/  FADD.FTZ R4, R5, R0 ;  /* 0x0000000005047221 */ /* 0x000fe20000010000 */
        /* <DEDUP_REMOVED lines=8> */
[C---:B------:R-:W-:Y:S01]  /*8690*/  FMUL.FTZ R4, R2.reuse, R156 ;  /* 0x0000009c02047220 */ /* 0x040fe20000410000 */
[----:B------:R-:W-:Y:S01]  /*86a0*/  MOV R156, R20 ;  /* 0x00000014009c7202 */ /* 0x000fe20000000f00 */
[C---:B------:R-:W-:Y:S01]  /*86b0*/  FMUL.FTZ R20, R2.reuse, R140 ;  /* 0x0000008c02147220 */ /* 0x040fe20000410000 */
[----:B------:R-:W-:Y:S01]  /*86c0*/  FMNMX.FTZ R0, R171, R0, !PT ;  /* 0x00000000ab007209 */ /* 0x000fe20007810000 */
[----:B------:R-:W2:Y:S01]  /*86d0*/  LDL.LU R140, [R1+0x4c] ;  /* 0x00004c00018c7983 */ /* 0x000ea20000300800 */
        /* <DEDUP_REMOVED lines=8> */
[----:B------:R-:W-:Y:S03]  /*8760*/  MUFU.EX2 R156, R156 ;  /* 0x0000009c009c7308 */ /* 0x000fe60000000800 */
[----:B------:R-:W-:Y:S04]  /*8770*/  FMNMX.FTZ R0, R174, R0, !PT ;  /* 0x00000000ae007209 */ /* 0x000fe80007810000 */
[----:B------:R-:W-:Y:S03]  /*8780*/  FMNMX.FTZ R0, R175, R0, !PT ;  /* 0x00000000af007209 */ /* 0x000fe60007810000 */
[----:B------:R-:W-:Y:S01]  /*8790*/  MUFU.EX2 R152, R152 ;  /* 0x0000009800987308 */ /* 0x000fe20000000800 */
        /* <DEDUP_REMOVED lines=14> */
[----:B------:R-:W-:Y:S01]  /*8880*/  MOV R135, R169 ;  /* 0x000000a900877202 */ /* 0x000fe20000000f00 */
[--C-:B------:R-:W-:Y:S02]  /*8890*/  FFMA.FTZ R169, R6, c[0x0][0x2d0], -R134.reuse ;  /* 0x0000b40006a97a23 */ /* 0x100fe40000010886 */
[----:B------:R-:W-:Y:S02]  /*88a0*/  FMUL.FTZ R0, R0, c[0x0][0x2d0] ;  /* 0x0000b40000007a20 */ /* 0x000fe40000410000 */
[--C-:B------:R-:W-:Y:S02]  /*88b0*/  FFMA.FTZ R7, R7, c[0x0][0x2d0], -R134.reuse ;  /* 0x0000b40007077a23 */ /* 0x100fe40000010886 */
[----:B------:R-:W-:Y:S01]  /*88c0*/  MUFU.EX2 R169, R169 ;  /* 0x000000a900a97308 */ /* 0x000fe20000000800 */
[--C-:B------:R-:W-:Y:S09]  /*88d0*/  FFMA.FTZ R2, R10, c[0x0][0x2d0], -R134.reuse ;  /* 0x0000b4000a027a23 */ /* 0x100ff20000010886 */
[----:B------:R-:W1:Y:S10]  /*88e0*/  MUFU.EX2 R0, R0 ;  /* 0x0000000000007308 */ /* 0x000e740000000800 */
[----:B------:R3:W4:Y:S01]  /*88f0*/  MUFU.EX2 R144, R7 ;  /* 0x0000000700907308 */ /* 0x0007220000000800 */
[C---:B-1----:R-:W-:Y:S02]  /*8900*/  FMUL.FTZ R26, R0.reuse, R138 ;  /* 0x0000008a001a7220 */ /* 0x042fe40000410000 */
[C---:B------:R-:W-:Y:S02]  /*8910*/  FMUL.FTZ R27, R0.reuse, R139 ;  /* 0x0000008b001b7220 */ /* 0x040fe40000410000 */
[----:B------:R-:W1:Y:S01]  /*8920*/  LDSM.16.MT88.4 R136, [R237+0x4080] ;  /* 0x00408000ed88783b */ /* 0x000e620000004200 */
[C---:B------:R-:W-:Y:S02]  /*8930*/  FMUL.FTZ R10, R0.reuse, R154 ;  /* 0x0000009a000a7220 */ /* 0x040fe40000410000 */
[C---:B------:R-:W-:Y:S02]  /*8940*/  FMUL.FTZ R11, R0.reuse, R155 ;  /* 0x0000009b000b7220 */ /* 0x040fe40000410000 */
[C---:B------:R-:W-:Y:S02]  /*8950*/  FMUL.FTZ R22, R0.reuse, R142 ;  /* 0x0000008e00167220 */ /* 0x040fe40000410000 */
[C---:B------:R-:W-:Y:S02]  /*8960*/  FMUL.FTZ R23, R0.reuse, R143 ;  /* 0x0000008f00177220 */ /* 0x040fe40000410000 */
[C---:B------:R-:W-:Y:S01]  /*8970*/  FMUL.FTZ R6, R0.reuse, R158 ;  /* 0x0000009e00067220 */ /* 0x040fe20000410000 */
[----:B------:R-:W-:Y:S01]  /*8980*/  MOV R158, R135 ;  /* 0x00000087009e7202 */ /* 0x000fe20000000f00 */
[C---:B---3--:R-:W-:Y:S02]  /*8990*/  FMUL.FTZ R7, R0.reuse, R159 ;  /* 0x0000009f00077220 */ /* 0x048fe40000410000 */
        /* <DEDUP_REMOVED lines=61> */
[C---:B----4-:R-:W-:Y:S01]  /*8d70*/  F2FP.PACK_AB R169, R144.reuse, R169 ;  /* 0x000000a990a9723e */ /* 0x050fe200000000ff */
[----:B------:R-:W-:Y:S01]  /*8d80*/  FFMA.FTZ R0, R171, c[0x0][0x2d0], -R134 ;  /* 0x0000b400ab007a23 */ /* 0x000fe20000010886 */
[----:B------:R-:W-:Y:S01]  /*8d90*/  LDSM.16.MT88.4 R140, [R237+0x4880] ;  /* 0x00488000ed8c783b */ /* 0x000fe20000004200 */
[----:B------:R-:W-:Y:S02]  /*8da0*/  FADD.FTZ R144, R144, R150 ;  /* 0x0000009690907221 */ /* 0x000fe40000010000 */
[----:B------:R-:W2:Y:S02]  /*8db0*/  MUFU.EX2 R146, R0 ;  /* 0x0000000000927308 */ /* 0x000ea40000000800 */
[----:B--2---:R-:W-:Y:S01]  /*8dc0*/  F2FP.PACK_AB R171, R146, R147 ;  /* 0x0000009392ab723e */ /* 0x004fe200000000ff */
[--C-:B------:R-:W-:Y:S07]  /*8dd0*/  FFMA.FTZ R0, R172, c[0x0][0x2d0], -R134.reuse ;  /* 0x0000b400ac007a23 */ /* 0x100fee0000010886 */
[----:B------:R2:W-:Y:S01]  /*8de0*/  MUFU.EX2 R148, R0 ;  /* 0x0000000000947308 */ /* 0x0005e20000000800 */
[C---:B-1----:R-:W-:Y:S08]  /*8df0*/  HMMA.16816.F32 R4, R168.reuse, R136, R4 ;  /* 0x00000088a804723c */ /* 0x042ff00000001804 */
[C---:B------:R-:W-:Y:S01]  /*8e00*/  HMMA.16816.F32 R8, R168.reuse, R138, R8 ;  /* 0x0000008aa808723c */ /* 0x040fe20000001808 */
[----:B------:R-:W1:Y:S03]  /*8e10*/  LDSM.16.MT88.4 R136, [R238+0x4080] ;  /* 0x00408000ee88783b */ /* 0x000e660000004200 */
[--C-:B--2---:R-:W-:Y:S04]  /*8e20*/  FFMA.FTZ R0, R173, c[0x0][0x2d0], -R134.reuse ;  /* 0x0000b400ad007a23 */ /* 0x104fe80000010886 */
[----:B------:R2:W3:Y:S01]  /*8e30*/  MUFU.EX2 R149, R0 ;  /* 0x0000000000957308 */ /* 0x0004e20000000800 */
[C---:B-1----:R-:W-:Y:S03]  /*8e40*/  HMMA.16816.F32 R12, R168.reuse, R136, R12 ;  /* 0x00000088a80c723c */ /* 0x042fe6000000180c */
[--C-:B--2---:R-:W-:Y:S06]  /*8e50*/  FFMA.FTZ R0, R174, c[0x0][0x2d0], -R134.reuse ;  /* 0x0000b400ae007a23 */ /* 0x104fec0000010886 */
[----:B------:R1:W-:Y:S01]  /*8e60*/  MUFU.EX2 R135, R0 ;  /* 0x0000000000877308 */ /* 0x0003e20000000800 */
[C---:B------:R-:W-:Y:S01]  /*8e70*/  HMMA.16816.F32 R16, R168.reuse, R138, R16 ;  /* 0x0000008aa810723c */ /* 0x040fe20000001810 */
[----:B------:R-:W2:Y:S02]  /*8e80*/  LDSM.16.MT88.4 R136, [R241+0x4080] ;  /* 0x00408000f188783b */ /* 0x000ea40000004200 */
[----:B-1----:R-:W-:Y:S06]  /*8e90*/  FFMA.FTZ R0, R175, c[0x0][0x2d0], -R134 ;  /* 0x0000b400af007a23 */ /* 0x002fec0000010886 */
[----:B------:R-:W-:Y:S10]  /*8ea0*/  MUFU.EX2 R175, R158 ;  /* 0x0000009e00af7308 */ /* 0x000ff40000000800 */
[----:B------:R1:W4:Y:S01]  /*8eb0*/  MUFU.EX2 R174, R0 ;  /* 0x0000000000ae7308 */ /* 0x0003220000000800 */
[C---:B--2---:R-:W-:Y:S08]  /*8ec0*/  HMMA.16816.F32 R20, R168.reuse, R136, R20 ;  /* 0x00000088a814723c */ /* 0x044ff00000001814 */
[C---:B------:R-:W-:Y:S01]  /*8ed0*/  HMMA.16816.F32 R24, R168.reuse, R138, R24 ;  /* 0x0000008aa818723c */ /* 0x040fe20000001818 */
[----:B------:R-:W2:Y:S03]  /*8ee0*/  LDSM.16.MT88.4 R136, [R240+0x4080] ;  /* 0x00408000f088783b */ /* 0x000ea60000004200 */
[----:B-1----:R-:W-:Y:S02]  /*8ef0*/  FADD.FTZ R0, R2, R179 ;  /* 0x000000b302007221 */ /* 0x002fe40000010000 */
[----:B------:R-:W-:Y:S02]  /*8f00*/  MUFU.EX2 R179, R153 ;  /* 0x0000009900b37308 */ /* 0x000fe40000000800 */
[----:B------:R-:W-:Y:S04]  /*8f10*/  FADD.FTZ R150, R145, R0 ;  /* 0x0000000091967221 */ /* 0x000fe80000010000 */
[----:B------:R-:W-:Y:S04]  /*8f20*/  FADD.FTZ R0, R147, R144 ;  /* 0x0000009093007221 */ /* 0x000fe80000010000 */
[----:B------:R-:W1:Y:S01]  /*8f30*/  MUFU.EX2 R153, R157 ;  /* 0x0000009d00997308 */ /* 0x000e620000000800 */
        /* <DEDUP_REMOVED lines=41> */
[----:B------:R-:W-:Y:S01]  /*91d0*/  F2FP.PACK_AB R138, R156, R151 ;  /* 0x000000979c8a723e */ /* 0x000fe200000000ff */
[----:B------:R-:W-:Y:S01]  /*91e0*/  LDSM.16.MT88.4 R144, [R240+0x9080] ;  /* 0x00908000f090783b */ /* 0x000fe20000004200 */
[----:B----4-:R-:W-:Y:S03]  /*91f0*/  F2FP.PACK_AB R139, R174, R135 ;  /* 0x00000087ae8b723e */ /* 0x010fe600000000ff */
[----:B------:R-:W-:Y:S01]  /*9200*/  FFMA.FTZ R0, R176, c[0x0][0x2d0], -R134 ;  /* 0x0000b400b0007a23 */ /* 0x000fe20000010886 */
[----:B-1----:R-:W-:Y:S01]  /*9210*/  MOV R176, R153 ;  /* 0x0000009900b07202 */ /* 0x002fe20000000f00 */
[----:B------:R-:W-:Y:S01]  /*9220*/  FADD.FTZ R2, R148, R2 ;  /* 0x0000000294027221 */ /* 0x000fe20000010000 */
[----:B------:R-:W-:Y:S01]  /*9230*/  F2FP.PACK_AB R168, R179, R175 ;  /* 0x000000afb3a8723e */ /* 0x000fe200000000ff */
[C---:B------:R-:W-:Y:S01]  /*9240*/  HMMA.16816.F32 R4, R136.reuse, R140, R4 ;  /* 0x0000008c8804723c */ /* 0x040fe20000001804 */
[----:B------:R1:W2:Y:S04]  /*9250*/  MUFU.EX2 R172, R0 ;  /* 0x0000000000ac7308 */ /* 0x0002a80000000800 */
[----:B------:R-:W-:Y:S03]  /*9260*/  FADD.FTZ R2, R149, R2 ;  /* 0x0000000295027221 */ /* 0x000fe60000010000 */
[C---:B------:R-:W-:Y:S01]  /*9270*/  HMMA.16816.F32 R8, R136.reuse, R142, R8 ;  /* 0x0000008e8808723c */ /* 0x040fe20000001808 */
[----:B------:R-:W3:Y:S03]  /*9280*/  LDSM.16.MT88.4 R140, [R238+0x4880] ;  /* 0x00488000ee8c783b */ /* 0x000ee60000004200 */
[----:B------:R-:W-:Y:S01]  /*9290*/  FADD.FTZ R2, R135, R2 ;  /* 0x0000000287027221 */ /* 0x000fe20000010000 */
[----:B------:R-:W-:Y:S03]  /*92a0*/  MOV R135, R3 ;  /* 0x0000000300877202 */ /* 0x000fe60000000f00 */
[----:B------:R-:W-:Y:S04]  /*92b0*/  FADD.FTZ R2, R174, R2 ;  /* 0x00000002ae027221 */ /* 0x000fe80000010000 */
[----:B-1----:R-:W-:Y:S01]  /*92c0*/  FFMA.FTZ R0, R177, c[0x0][0x2d0], -R134 ;  /* 0x0000b400b1007a23 */ /* 0x002fe20000010886 */
[----:B------:R-:W-:Y:S01]  /*92d0*/  MOV R177, R152 ;  /* 0x0000009800b17202 */ /* 0x000fe20000000f00 */
[----:B--2---:R-:W-:Y:S01]  /*92e0*/  FADD.FTZ R2, R172, R2 ;  /* 0x00000002ac027221 */ /* 0x004fe20000010000 */
[----:B------:R-:W-:Y:S01]  /*92f0*/  LDSM.16.MT88.4 R152, [R237+0x5080] ;  /* 0x00508000ed98783b */ /* 0x000fe20000004200 */
[----:B------:R-:W1:Y:S01]  /*9300*/  MUFU.EX2 R173, R0 ;  /* 0x0000000000ad7308 */ /* 0x000e620000000800 */
[----:B------:R-:W-:Y:S01]  /*9310*/  F2FP.PACK_AB R170, R176, R177 ;  /* 0x000000b1b0aa723e */ /* 0x000fe200000000ff */
[C---:B---3--:R-:W-:Y:S03]  /*9320*/  HMMA.16816.F32 R12, R136.reuse, R140, R12 ;  /* 0x0000008c880c723c */ /* 0x048fe6000000180c */
[----:B-1----:R-:W-:Y:S01]  /*9330*/  F2FP.PACK_AB R169, R173, R172 ;  /* 0x000000acada9723e */ /* 0x002fe200000000ff */
[--C-:B------:R-:W-:Y:S02]  /*9340*/  FFMA.FTZ R0, R178, c[0x0][0x2d0], -R134.reuse ;  /* 0x0000b400b2007a23 */ /* 0x100fe40000010886 */
[----:B------:R-:W-:Y:S02]  /*9350*/  FFMA.FTZ R134, R132, c[0x0][0x2d0], -R134 ;  /* 0x0000b40084867a23 */ /* 0x000fe40000010886 */
[C---:B------:R-:W-:Y:S01]  /*9360*/  HMMA.16816.F32 R16, R136.reuse, R142, R16 ;  /* 0x0000008e8810723c */ /* 0x040fe20000001810 */
[----:B------:R-:W1:Y:S01]  /*9370*/  LDSM.16.MT88.4 R140, [R241+0x4880] ;  /* 0x00488000f18c783b */ /* 0x000e620000004200 */
[----:B------:R2:W-:Y:S10]  /*9380*/  MUFU.EX2 R132, R0 ;  /* 0x0000000000847308 */ /* 0x0005f40000000800 */
[----:B------:R-:W3:Y:S01]  /*9390*/  MUFU.EX2 R134, R134 ;  /* 0x0000008600867308 */ /* 0x000ee20000000800 */
[----:B--2---:R-:W-:Y:S04]  /*93a0*/  FADD.FTZ R0, R151, R150 ;  /* 0x0000009697007221 */ /* 0x004fe80000010000 */
[----:B------:R-:W-:Y:S04]  /*93b0*/  FADD.FTZ R0, R156, R0 ;  /* 0x000000009c007221 */ /* 0x000fe80000010000 */
[----:B------:R-:W-:Y:S01]  /*93c0*/  FADD.FTZ R0, R175, R0 ;  /* 0x00000000af007221 */ /* 0x000fe20000010000 */
[----:B---3--:R-:W-:Y:S03]  /*93d0*/  F2FP.PACK_AB R171, R134, R132 ;  /* 0x0000008486ab723e */ /* 0x008fe600000000ff */
        /* <DEDUP_REMOVED lines=38> */
[C---:B------:R-:W-:Y:S08]  /*9640*/  HMMA.16816.F32 R120, R136.reuse, R142, R120 ;  /* 0x0000008e8878723c */ /* 0x040ff00000001878 */
[C---:B------:R-:W-:Y:S08]  /*9650*/  HMMA.16816.F32 R124, R136.reuse, R144, R124 ;  /* 0x00000090887c723c */ /* 0x040ff0000000187c */
[----:B------:R-:W-:Y:S01]  /*9660*/  HMMA.16816.F32 R128, R136, R146, R128 ;  /* 0x000000928880723c */ /* 0x000fe20000001880 */
[----:B------:R-:W1:Y:S07]  /*9670*/  LDSM.16.MT88.4 R144, [R238+0x5080] ;  /* 0x00508000ee90783b */ /* 0x000e6e0000004200 */
[C---:B------:R-:W-:Y:S01]  /*9680*/  HMMA.16816.F32 R156, R168.reuse, R152, R4 ;  /* 0x00000098a89c723c */ /* 0x040fe20000001804 */
[----:B------:R-:W2:Y:S07]  /*9690*/  LDSM.16.MT88.4 R136, [R241+0x5080] ;  /* 0x00508000f188783b */ /* 0x000eae0000004200 */
[C---:B------:R-:W-:Y:S01]  /*96a0*/  HMMA.16816.F32 R152, R168.reuse, R154, R8 ;  /* 0x0000009aa898723c */ /* 0x040fe20000001808 */
[----:B------:R-:W3:Y:S08]  /*96b0*/  LDSM.16.MT88.4 R4, [R240+0x5080] ;  /* 0x00508000f004783b */ /* 0x000ef00000004200 */
[----:B------:R-:W4:Y:S01]  /*96c0*/  LDSM.16.MT88.4 R8, [R237+0x6880] ;  /* 0x00688000ed08783b */ /* 0x000f220000004200 */
[C---:B-1----:R-:W-:Y:S07]  /*96d0*/  HMMA.16816.F32 R148, R168.reuse, R144, R12 ;  /* 0x00000090a894723c */ /* 0x042fee000000180c */
[----:B------:R-:W1:Y:S01]  /*96e0*/  LDSM.16.MT88.4 R12, [R238+0x6880] ;  /* 0x00688000ee0c783b */ /* 0x000e620000004200 */
[C---:B------:R-:W-:Y:S08]  /*96f0*/  HMMA.16816.F32 R144, R168.reuse, R146, R16 ;  /* 0x00000092a890723c */ /* 0x040ff00000001810 */
[C---:B--2---:R-:W-:Y:S08]  /*9700*/  HMMA.16816.F32 R140, R168.reuse, R136, R20 ;  /* 0x00000088a88c723c */ /* 0x044ff00000001814 */
[C---:B------:R-:W-:Y:S08]  /*9710*/  HMMA.16816.F32 R136, R168.reuse, R138, R24 ;  /* 0x0000008aa888723c */ /* 0x040ff00000001818 */
        /* <DEDUP_REMOVED lines=33> */
[C---:B------:R-:W-:Y:S08]  /*9930*/  HMMA.16816.F32 R120, R168.reuse, R14, R120 ;  /* 0x0000000ea878723c */ /* 0x040ff00000001878 */
[C---:B--2---:R-:W-:Y:S07]  /*9940*/  HMMA.16816.F32 R124, R168.reuse, R4, R124 ;  /* 0x00000004a87c723c */ /* 0x044fee000000187c */
[----:B------:R-:W-:Y:S01]  /*9950*/  FADD.FTZ R4, R177, R0 ;  /* 0x00000000b1047221 */ /* 0x000fe20000010000 */
[----:B------:R-:W-:Y:S04]  /*9960*/  HMMA.16816.F32 R128, R168, R6, R128 ;  /* 0x00000006a880723c */ /* 0x000fe80000001880 */
[----:B------:R-:W-:Y:S02]  /*9970*/  FADD.FTZ R0, R173, R2 ;  /* 0x00000002ad007221 */ /* 0x000fe40000010000 */
[----:B------:R-:W-:Y:S02]  /*9980*/  FADD.FTZ R2, R176, R4 ;  /* 0x00000004b0027221 */ /* 0x000fe40000010000 */
[----:B------:R-:W-:Y:S01]  /*9990*/  FADD.FTZ R0, R132, R0 ;  /* 0x0000000084007221 */ /* 0x000fe20000010000 */
[----:B------:R-:W-:Y:S02]  /*99a0*/  MOV R132, R3 ;  /* 0x0000000300847202 */ /* 0x000fe40000000f00 */
[----:B------:R1:W-:Y:S01]  /*99b0*/  STL [R1+0x44], R2 ;  /* 0x0000440201007387 */ /* 0x0003e20000100800 */
[----:B------:R-:W-:Y:S01]  /*99c0*/  FADD.FTZ R0, R134, R0 ;  /* 0x0000000086007221 */ /* 0x000fe20000010000 */
[----:B------:R-:W-:Y:S04]  /*99d0*/  MOV R134, R133 ;  /* 0x0000008500867202 */ /* 0x000fe80000000f00 */
[----:B------:R1:W-:Y:S02]  /*99e0*/  STL [R1+0x4c], R0 ;  /* 0x00004c0001007387 */ /* 0x0003e40000100800 */
[----:B-1----:R-:W-:-:S05]  /*99f0*/  @P0 BRA `(.L_x_1964) ;  /* 0xffffc43000000947 */ /* 0x002fca000383ffff */
.L_x_1951:
        /* <DEDUP_REMOVED lines=29> */
.L_x_1966:
[----:B------:R-:W-:Y:S02]  /*9bd0*/  ULDC UR4, c[0x0][0x32c] ;  /* 0x0000cb0000047ab9 */ /* 0x000fe40000000800 */
[----:B------:R-:W-:-:S03]  /*9be0*/  UISETP.NE.AND UP0, UPT, UR27, UR4, UPT ;  /* 0x000000041b00728c */ /* 0x000fc6000bf05270 */
[----:B------:R-:W-:Y:S02]  /*9bf0*/  ULDC.64 UR4, c[0x0][0x330] ;  /* 0x0000cc0000047ab9 */ /* 0x000fe40000000a00 */
[----:B------:R-:W-:-:S07]  /*9c00*/  UIMAD.WIDE.U32 UR30, UR28, UR4, URZ ;  /* 0x000000041c1e72a5 */ /* 0x000fce000f8e003f */
[----:B------:R-:W-:Y:S02]  /*9c10*/  @UP0 UMOV UR27, UR31 ;  /* 0x0000001f001b0c82 */ /* 0x000fe40008000000 */
[----:B------:R-:W-:Y:S02]  /*9c20*/  @UP0 USHF.R.U32.HI UR28, URZ, UR5, UR27 ;  /* 0x000000053f1c0299 */ /* 0x000fe4000801161b */
.L_x_1967:
[----:B------:R-:W-:Y:S02]  /*9c30*/  ULDC UR4, c[0x0][0x32c] ;  /* 0x0000cb0000047ab9 */ /* 0x000fe40000000800 */
[----:B------:R-:W-:-:S04]  /*9c40*/  UIMAD UR4, UR28, UR4, URZ ;  /* 0x000000041c0472a4 */ /* 0x000fc8000f8e023f */
[----:B------:R-:W-:-:S04]  /*9c50*/  UISETP.LT.AND UP0, UPT, UR26, UR4, UPT ;  /* 0x000000041a00728c */ /* 0x000fc8000bf01270 */
[----:B------:R-:W-:-:S04]  /*9c60*/  USEL UR26, UR26, UR4, !UP0 ;  /* 0x000000041a1a7287 */ /* 0x000fc8000c000000 */
.L_x_1965:
        /* <DEDUP_REMOVED lines=18> */
[C---:B---3--:R-:W-:Y:S01]  /*9d90*/  SHF.L.U64.HI R4, R3.reuse, 0x1, R4 ;  /* 0x0000000103047819 */ /* 0x048fe20000010204 */
[----:B------:R-:W-:Y:S02]  /*9da0*/  IMAD.SHL.U32 R3, R3, 0x2, RZ ;  /* 0x0000000203037824 */ /* 0x000fe400078e00ff */
[----:B------:R1:W-:Y:S04]  /*9db0*/  STL [R1+0x6c], R5 ;  /* 0x00006c0501007387 */ /* 0x0003e80000100800 */
[----:B------:R1:W-:Y:S01]  /*9dc0*/  STL [R1+0x20], R4 ;  /* 0x0000200401007387 */ /* 0x0003e20000100800 */
[C---:B----4-:R-:W-:Y:S01]  /*9dd0*/  SHF.L.U64.HI R2, R0.reuse, 0x1, R2 ;  /* 0x0000000100027819 */ /* 0x050fe20000010202 */
[----:B------:R-:W-:-:S02]  /*9de0*/  IMAD.SHL.U32 R0, R0, 0x2, RZ ;  /* 0x0000000200007824 */ /* 0x000fc400078e00ff */
[----:B------:R1:W-:Y:S04]  /*9df0*/  STL [R1+0x1c], R3 ;  /* 0x00001c0301007387 */ /* 0x0003e80000100800 */
[----:B------:R1:W-:Y:S04]  /*9e00*/  STL [R1+0x14], R0 ;  /* 0x0000140001007387 */ /* 0x0003e80000100800 */
[----:B------:R1:W-:Y:S02]  /*9e10*/  STL [R1+0x18], R2 ;  /* 0x0000180201007387 */ /* 0x0003e40000100800 */
.L_x_1973:
[----:B-1----:R-:W2:Y:S01]  /*9e20*/  LDL R2, [R1+0x4] ;  /* 0x0000040001027983 */ /* 0x002ea20000100800 */
[----:B------:R-:W-:Y:S04]  /*9e30*/  DEPBAR.LE SB0, 0x0 ;  /* 0x000080000000791a */ /* 0x000fe80000000000 */
[----:B------:R-:W3:Y:S01]  /*9e40*/  LDL R0, [R1] ;  /* 0x0000000001007983 */ /* 0x000ee20000100800 */
[----:B------:R-:W-:Y:S03]  /*9e50*/  UISETP.GT.AND UP0, UPT, UR7, UR23, UPT ;  /* 0x000000170700728c */ /* 0x000fe6000bf04270 */
[----:B------:R-:W-:Y:S03]  /*9e60*/  BAR.SYNC.DEFER_BLOCKING 0x0 ;  /* 0x0000000000007b1d */ /* 0x000fe60000010000 */
[----:B------:R-:W-:Y:S03]  /*9e70*/  PLOP3.LUT P0, PT, PT, PT, UP0, 0x80, 0x0 ;  /* 0x000000000000781c */ /* 0x000fe60003f0f008 */
[----:B------:R-:W1:Y:S04]  /*9e80*/  LDSM.16.M88.4 R8, [R236+0x14080] ;  /* 0x01408000ec08783b */ /* 0x000e680000000200 */
[----:B------:R-:W4:Y:S04]  /*9e90*/  LDSM.16.M88.4 R16, [R236+0x14880] ;  /* 0x01488000ec10783b */ /* 0x000f280000000200 */
[----:B------:R-:W1:Y:S04]  /*9ea0*/  LDSM.16.M88.4 R24, [R236+0x15080] ;  /* 0x01508000ec18783b */ /* 0x000e680000000200 */
[----:B------:R-:W1:Y:S04]  /*9eb0*/  LDSM.16.M88.4 R168, [R243] ;  /* 0x00000000f3a8783b */ /* 0x000e680000000200 */
[----:B--2---:R-:W2:Y:S04]  /*9ec0*/  LDSM.16.M88.4 R172, [R2] ;  /* 0x0000000002ac783b */ /* 0x004ea80000000200 */
[----:B---3--:R3:W1:Y:S02]  /*9ed0*/  LDSM.16.M88.4 R176, [R0] ;  /* 0x0000000000b0783b */ /* 0x0086640000000200 */
[----:B---3--:R-:W-:Y:S01]  /*9ee0*/  MOV R0, R133 ;  /* 0x0000008500007202 */ /* 0x008fe20000000f00 */
[----:B------:R-:W-:-:S05]  /*9ef0*/  @P0 BRA `(.L_x_1969) ;  /* 0x000004b000000947 */ /* 0x000fca0003800000 */
[----:B----4-:R-:W3:Y:S01]  /*9f00*/  LDL R5, [R1+0x28] ;  /* 0x0000280001057983 */ /* 0x010ee20000100800 */
[----:B------:R-:W-:Y:S03]  /*9f10*/  BSSY B0, `(.L_x_1969) ;  /* 0x0000049000007945 */ /* 0x000fe60003800000 */
[----:B------:R-:W4:Y:S04]  /*9f20*/  LDL R7, [R1+0x24] ;  /* 0x0000240001077983 */ /* 0x000f280000100800 */
[----:B--2---:R-:W2:Y:S04]  /*9f30*/  LDL R135, [R1+0x30] ;  /* 0x0000300001877983 */ /* 0x004ea80000100800 */
        /* <DEDUP_REMOVED lines=8> */
[----:B---3--:R-:W-:Y:S05]  /*9fc0*/  SHF.R.S32.HI R2, RZ, 0x1f, R5 ;  /* 0x0000001fff027819 */ /* 0x008fea0000011405 */
[----:B------:R-:W-:Y:S02]  /*9fd0*/  IMAD R4, R2, c[0x0][0x208], RZ ;  /* 0x0000820002047a24 */ /* 0x000fe400078e02ff */
[----:B------:R-:W-:Y:S01]  /*9fe0*/  IMAD.WIDE.U32 R2, R5, c[0x0][0x208], RZ ;  /* 0x0000820005027a25 */ /* 0x000fe200078e00ff */
[----:B--2---:R-:W-:Y:S03]  /*9ff0*/  ISETP.GE.AND P1, PT, R135, c[0x0][0x1d4], PT ;  /* 0x0000750087007a0c */ /* 0x004fe60003f26270 */
[----:B------:R-:W-:Y:S02]  /*a000*/  IMAD R4, R5, c[0x0][0x20c], R4 ;  /* 0x0000830005047a24 */ /* 0x000fe400078e0204 */
[----:B------:R-:W2:Y:S02]  /*a010*/  LDL R5, [R1+0x6c] ;  /* 0x00006c0001057983 */ /* 0x000ea40000100800 */
[----:B------:R-:W-:Y:S01]  /*a020*/  IMAD.IADD R3, R3, 0x1, R4 ;  /* 0x0000000103037824 */ /* 0x000fe200078e0204 */
[----:B----4-:R-:W-:Y:S03]  /*a030*/  SHF.R.S32.HI R4, RZ, 0x1f, R7 ;  /* 0x0000001fff047819 */ /* 0x010fe60000011407 */
        /* <DEDUP_REMOVED lines=10> */
[C---:B---3--:R-:W-:Y:S05]  /*a0e0*/  IMAD.X R5, R3.reuse, 0x1, R134, P0 ;  /* 0x0000000103057824 */ /* 0x048fea00000e0686 */
[----:B------:R-:W-:Y:S01]  /*a0f0*/  @!PT LDS RZ, [RZ] ;  /* 0x00000000fffff984 */ /* 0x000fe20000000800 */
[----:B------:R2:W-:Y:S02]  /*a100*/  LDGSTS.E.BYPASS.LTC128B.128 [R13+0x4080], [R4.64], !P1 ;  /* 0x04080000040d7fae */ /* 0x0005e4000c901d52 */
[C---:B--2---:R-:W-:Y:S05]  /*a110*/  IADD3 R4, P0, R2.reuse, R23, RZ ;  /* 0x0000001702047210 */ /* 0x044fea0007f1e0ff */
[C---:B------:R-:W-:Y:S05]  /*a120*/  IMAD.X R5, R3.reuse, 0x1, R22, P0 ;  /* 0x0000000103057824 */ /* 0x040fea00000e0616 */
[----:B------:R2:W-:Y:S02]  /*a130*/  LDGSTS.E.BYPASS.LTC128B.128 [R13+0x5880], [R4.64], !P6 ;  /* 0x05880000040d7fae */ /* 0x0005e4000f101d52 */
[----:B--2---:R-:W-:Y:S05]  /*a140*/  IADD3 R4, P0, R2, R21, RZ ;  /* 0x0000001502047210 */ /* 0x004fea0007f1e0ff */
[----:B------:R-:W-:Y:S02]  /*a150*/  IMAD.X R5, R3, 0x1, R15, P0 ;  /* 0x0000000103057824 */ /* 0x000fe400000e060f */
[----:B------:R-:W2:Y:S04]  /*a160*/  S2R R15, SR_TID.X ;  /* 0x00000000000f7919 */ /* 0x000ea80000002100 */
[----:B------:R3:W-:Y:S01]  /*a170*/  LDGSTS.E.BYPASS.LTC128B.128 [R13+0x7080], [R4.64], !P5 ;  /* 0x07080000040d7fae */ /* 0x0007e2000e901d52 */
[----:B--2---:R-:W-:Y:S01]  /*a180*/  ISETP.GT.AND P1, PT, R15, 0x7f, PT ;  /* 0x0000007f0f00780c */ /* 0x004fe20003f24270 */
[C---:B---3--:R-:W-:Y:S01]  /*a190*/  IMAD.SHL.U32 R5, R12.reuse, 0x2, RZ ;  /* 0x000000020c057824 */ /* 0x048fe200078e00ff */
[----:B------:R-:W-:Y:S04]  /*a1a0*/  SHF.L.U64.HI R12, R12, 0x1, R20 ;  /* 0x000000010c0c7819 */ /* 0x000fe80000010214 */
[----:B------:R-:W-:Y:S05]  /*a1b0*/  IADD3 R2, P0, R2, R5, RZ ;  /* 0x0000000502027210 */ /* 0x000fea0007f1e0ff */
[----:B------:R-:W-:Y:S05]  /*a1c0*/  IMAD.X R3, R3, 0x1, R12, P0 ;  /* 0x0000000103037824 */ /* 0x000fea00000e060c */
[----:B------:R2:W-:Y:S01]  /*a1d0*/  LDGSTS.E.BYPASS.LTC128B.128 [R13+0x8880], [R2.64], !P4 ;  /* 0x08880000020d7fae */ /* 0x0005e2000e101d52 */
[----:B------:R-:W-:-:S05]  /*a1e0*/  @P1 BRA `(.L_x_1970) ;  /* 0x000001b000001947 */ /* 0x000fca0003800000 */
[----:B------:R-:W-:-:S05]  /*a1f0*/  BRA.DIV ~URZ, `(.L_x_1971) ;  /* 0x000097f27f007947 */ /* 0x000fca000b800000 */
[----:B------:R3:W4:Y:S04]  /*a200*/  SHFL.IDX PT, R4, R6, 0x1, 0x181f ;  /* 0x00381f0006047f89 */ /* 0x00072800000e0000 */
[----:B--2---:R3:W2:Y:S02]  /*a210*/  SHFL.IDX PT, R2, R7, 0x1, 0x181f ;  /* 0x00381f0007027f89 */ /* 0x0046a400000e0000 */
.L_x_2005:
[----:B---3--:R-:W3:Y:S04]  /*a220*/  LDL R7, [R1+0x30] ;  /* 0x0000300001077983 */ /* 0x008ee80000100800 */
[----:B----4-:R-:W4:Y:S04]  /*a230*/  LDL R6, [R1+0x6c] ;  /* 0x00006c0001067983 */ /* 0x010f280000100800 */
[----:B--2---:R-:W2:Y:S04]  /*a240*/  LDL R21, [R1+0x2c] ;  /* 0x00002c0001157983 */ /* 0x004ea80000100800 */
[----:B------:R-:W2:Y:S04]  /*a250*/  LDL R13, [R1+0x8] ;  /* 0x00000800010d7983 */ /* 0x000ea80000100800 */
[----:B------:R-:W2:Y:S04]  /*a260*/  LDL R20, [R1+0x1c] ;  /* 0x00001c0001147983 */ /* 0x000ea80000100800 */
[----:B------:R-:W2:Y:S04]  /*a270*/  LDL R15, [R1+0x20] ;  /* 0x00002000010f7983 */ /* 0x000ea80000100800 */
[----:B------:R-:W2:Y:S04]  /*a280*/  LDL R3, [R1+0x14] ;  /* 0x0000140001037983 */ /* 0x000ea80000100800 */
[----:B------:R-:W2:Y:S01]  /*a290*/  LDL R14, [R1+0x18] ;  /* 0x00001800010e7983 */ /* 0x000ea20000100800 */
[----:B---3--:R-:W-:Y:S02]  /*a2a0*/  ISETP.GE.AND P1, PT, R7, c[0x0][0x1d4], PT ;  /* 0x0000750007007a0c */ /* 0x008fe40003f26270 */
[----:B----4-:R-:W-:Y:S05]  /*a2b0*/  IADD3 R6, P0, R2, R6, RZ ;  /* 0x0000000602067210 */ /* 0x010fea0007f1e0ff */
[----:B--2---:R-:W-:Y:S06]  /*a2c0*/  IMAD.X R7, R4, 0x1, R21, P0 ;  /* 0x0000000104077824 */ /* 0x004fec00000e0615 */
[----:B------:R-:W-:Y:S01]  /*a2d0*/  @!PT LDS RZ, [RZ] ;  /* 0x00000000fffff984 */ /* 0x000fe20000000800 */
[----:B------:R-:W-:Y:S01]  /*a2e0*/  @!PT LDS RZ, [RZ] ;  /* 0x00000000fffff984 */ /* 0x000fe20000000800 */
[----:B------:R-:W-:Y:S01]  /*a2f0*/  @!PT LDS RZ, [RZ] ;  /* 0x00000000fffff984 */ /* 0x000fe20000000800 */
[----:B------:R2:W-:Y:S02]  /*a300*/  LDGSTS.E.BYPASS.LTC128B.128 [R13+0x5080], [R6.64], !P1 ;  /* 0x05080000060d7fae */ /* 0x0005e4000c901d52 */
[----:B--2---:R-:W-:Y:S05]  /*a310*/  IADD3 R6, P0, R2, R20, RZ ;  /* 0x0000001402067210 */ /* 0x004fea0007f1e0ff */
[----:B------:R-:W-:Y:S05]  /*a320*/  IMAD.X R7, R4, 0x1, R15, P0 ;  /* 0x0000000104077824 */ /* 0x000fea00000e060f */
[----:B------:R2:W-:Y:S02]  /*a330*/  LDGSTS.E.BYPASS.LTC128B.128 [R13+0x6880], [R6.64], !P6 ;  /* 0x06880000060d7fae */ /* 0x0005e4000f101d52 */
[C---:B--2---:R-:W-:Y:S02]  /*a340*/  IADD3 R6, P1, R2.reuse, R3, RZ ;  /* 0x0000000302067210 */ /* 0x044fe40007f3e0ff */
[----:B------:R-:W-:Y:S03]  /*a350*/  IADD3 R2, P0, R2, R5, RZ ;  /* 0x0000000502027210 */ /* 0x000fe60007f1e0ff */
[C---:B------:R-:W-:Y:S02]  /*a360*/  IMAD.X R7, R4.reuse, 0x1, R14, P1 ;  /* 0x0000000104077824 */ /* 0x040fe400008e060e */
[----:B------:R-:W-:Y:S03]  /*a370*/  IMAD.X R3, R4, 0x1, R12, P0 ;  /* 0x0000000104037824 */ /* 0x000fe600000e060c */
[----:B------:R2:W-:Y:S04]  /*a380*/  LDGSTS.E.BYPASS.LTC128B.128 [R13+0x8080], [R6.64], !P5 ;  /* 0x08080000060d7fae */ /* 0x0005e8000e901d52 */
[----:B------:R2:W-:Y:S02]  /*a390*/  LDGSTS.E.BYPASS.LTC128B.128 [R13+0x9880], [R2.64], !P4 ;  /* 0x09880000020d7fae */ /* 0x0005e4000e101d52 */
.L_x_1970:
[----:B------:R-:W-:Y:S05]  /*a3a0*/  BSYNC B0 ;  /* 0x0000000000007941 */ /* 0x000fea0003800000 */
.L_x_1969:
[----:B----4-:R-:W0:Y:S01]  /*a3b0*/  LDGDEPBAR ;  /* 0x00000000000079af */ /* 0x010e220000000000 */
[----:B------:R-:W-:Y:S01]  /*a3c0*/  WARPSYNC 0xffffffff ;  /* 0xffffffff00007948 */ /* 0x000fe20003800000 */
[C---:B-12--5:R-:W-:Y:S01]  /*a3d0*/  HMMA.16816.F32 R4, R160.reuse, R8, RZ ;  /* 0x00000008a004723c */ /* 0x066fe200000018ff */
        /* <DEDUP_REMOVED lines=146> */
[----:B------:R-:W3:Y:S02]  /*ad00*/  LDL R169, [R1+0x30] ;  /* 0x0000300001a97983 */ /* 0x000ee40000100800 */
[----:B------:R-:W-:Y:S02]  /*ad10*/  ISETP.NE.AND P1, PT, R3, 0x1, PT ;  /* 0x000000010300780c */ /* 0x000fe40003f25270 */
[----:B------:R-:W4:Y:S01]  /*ad20*/  LDL R174, [R1+0x6c] ;  /* 0x00006c0001ae7983 */ /* 0x000f220000100800 */
[----:B------:R-:W-:Y:S03]  /*ad30*/  IMAD.U32 R3, RZ, RZ, UR5 ;  /* 0x00000005ff037e24 */ /* 0x000fe6000f8e00ff */
[----:B------:R-:W5:Y:S04]  /*ad40*/  LDL R175, [R1+0x2c] ;  /* 0x00002c0001af7983 */ /* 0x000f680000100800 */
[----:B------:R-:W4:Y:S04]  /*ad50*/  LDL R177, [R1+0x8] ;  /* 0x0000080001b17983 */ /* 0x000f280000100800 */
[----:B------:R-:W4:Y:S04]  /*ad60*/  LDL R173, [R1+0x1c] ;  /* 0x00001c0001ad7983 */ /* 0x000f280000100800 */
[----:B------:R-:W4:Y:S04]  /*ad70*/  LDL R178, [R1+0x20] ;  /* 0x0000200001b27983 */ /* 0x000f280000100800 */
[----:B------:R-:W4:Y:S04]  /*ad80*/  LDL R179, [R1+0x14] ;  /* 0x0000140001b37983 */ /* 0x000f280000100800 */
[----:B------:R-:W4:Y:S01]  /*ad90*/  LDL R176, [R1+0x18] ;  /* 0x0000180001b07983 */ /* 0x000f220000100800 */
[----:B--2---:R-:W-:Y:S02]  /*ada0*/  IADD3 R3, R3, -0x30, R2 ;  /* 0xffffffd003037810 */ /* 0x004fe40007ffe002 */
[----:B---3--:R-:W-:Y:S03]  /*adb0*/  ISETP.GE.AND P2, PT, R169, c[0x0][0x1d4], PT ;  /* 0x00007500a9007a0c */ /* 0x008fe60003f46270 */
        /* <DEDUP_REMOVED lines=12> */
[----:B--2---:R-:W-:Y:S02]  /*ae80*/  IMAD R134, R2, c[0x0][0x1e0], RZ ;  /* 0x0000780002867a24 */ /* 0x004fe400078e02ff */
[C---:B------:R-:W-:Y:S04]  /*ae90*/  IMAD.WIDE.U32 R2, R171.reuse, c[0x0][0x1e0], RZ ;  /* 0x00007800ab027a25 */ /* 0x040fe800078e00ff */
[----:B------:R-:W-:Y:S04]  /*aea0*/  IMAD R134, R171, c[0x0][0x1e4], R134 ;  /* 0x00007900ab867a24 */ /* 0x000fe800078e0286 */
[----:B------:R-:W-:Y:S02]  /*aeb0*/  IMAD.IADD R3, R3, 0x1, R134 ;  /* 0x0000000103037824 */ /* 0x000fe400078e0286 */
[----:B------:R-:W2:Y:S02]  /*aec0*/  S2R R134, SR_TID.X ;  /* 0x0000000000867919 */ /* 0x000ea40000002100 */
[----:B--2---:R-:W-:Y:S04]  /*aed0*/  SHF.R.S32.HI R168, RZ, 0x1f, R134 ;  /* 0x0000001fffa87819 */ /* 0x004fe80000011486 */
[----:B------:R-:W-:Y:S04]  /*aee0*/  LEA.HI R168, R168, R134, RZ, 0x3 ;  /* 0x00000086a8a87211 */ /* 0x000fe800078f18ff */
[----:B------:R-:W-:Y:S04]  /*aef0*/  SHF.R.S32.HI R168, RZ, 0x3, R168 ;  /* 0x00000003ffa87819 */ /* 0x000fe800000114a8 */
[----:B------:R-:W-:Y:S01]  /*af00*/  IADD3 R134, -R168, 0x30, RZ ;  /* 0x00000030a8867810 */ /* 0x000fe20007ffe1ff */
[----:B---3--:R2:W-:Y:S01]  /*af10*/  STL [R1+0x24], R170 ;  /* 0x000024aa01007387 */ /* 0x0085e20000100800 */
[----:B------:R-:W-:Y:S01]  /*af20*/  SHF.R.S32.HI R135, RZ, 0x1f, R170 ;  /* 0x0000001fff877819 */ /* 0x000fe200000114aa */
[----:B------:R-:W-:Y:S02]  /*af30*/  IMAD.WIDE.U32 R2, R170, c[0x0][0x1f0], R2 ;  /* 0x00007c00aa027a25 */ /* 0x000fe400078e0002 */
[----:B-1----:R-:W3:Y:S02]  /*af40*/  LDL R171, [R1+0x34] ;  /* 0x0000340001ab7983 */ /* 0x002ee40000100800 */
[----:B------:R-:W-:Y:S01]  /*af50*/  IMAD R135, R135, c[0x0][0x1f0], RZ ;  /* 0x00007c0087877a24 */ /* 0x000fe200078e02ff */
[----:B------:R-:W-:Y:S01]  /*af60*/  IADD3 R2, P0, R2, UR20, RZ ;  /* 0x0000001402027c10 */ /* 0x000fe2000ff1e0ff */
[----:B------:R-:W3:Y:S02]  /*af70*/  LDL R172, [R1+0x50] ;  /* 0x0000500001ac7983 */ /* 0x000ee40000100800 */
[----:B------:R-:W-:Y:S05]  /*af80*/  IMAD R135, R170, c[0x0][0x1f4], R135 ;  /* 0x00007d00aa877a24 */ /* 0x000fea00078e0287 */
[----:B------:R-:W-:Y:S02]  /*af90*/  IADD3.X R135, R3, UR8, R135, P0, !PT ;  /* 0x0000000803877c10 */ /* 0x000fe400087fe487 */
[C---:B--2---:R-:W-:Y:S04]  /*afa0*/  LEA R170, P0, R2.reuse, c[0x0][0x1c8], 0x1 ;  /* 0x0000720002aa7a11 */ /* 0x044fe800078008ff */
[----:B------:R-:W-:Y:S02]  /*afb0*/  LEA.HI.X R135, R2, c[0x0][0x1cc], R135, 0x1, P0 ;  /* 0x0000730002877a11 */ /* 0x000fe400000f0c87 */
[----:B------:R-:W4:Y:S01]  /*afc0*/  SHFL.IDX PT, R2, R170, RZ, 0x181f ;  /* 0x00181fffaa027589 */ /* 0x000f2200000e0000 */
[----:B------:R-:W-:Y:S03]  /*afd0*/  ISETP.GE.AND P0, PT, R134, 0x1, PT ;  /* 0x000000018600780c */ /* 0x000fe60003f06270 */
[----:B------:R-:W5:Y:S10]  /*afe0*/  SHFL.IDX PT, R3, R135, RZ, 0x181f ;  /* 0x00181fff87037589 */ /* 0x000f7400000e0000 */
[C---:B----4-:R-:W-:Y:S05]  /*aff0*/  @P0 IADD3 R168, P1, R2.reuse, R174, RZ ;  /* 0x000000ae02a80210 */ /* 0x050fea0007f3e0ff */
[C-C-:B-----5:R-:W-:Y:S05]  /*b000*/  @P0 IMAD.X R169, R3.reuse, 0x1, R175.reuse, P1 ;  /* 0x0000000103a90824 */ /* 0x160fea00008e06af */
[----:B------:R-:W-:Y:S01]  /*b010*/  @!PT LDS RZ, [RZ] ;  /* 0x00000000fffff984 */ /* 0x000fe20000000800 */
[----:B------:R1:W-:Y:S02]  /*b020*/  @P0 LDGSTS.E.BYPASS.LTC128B.128 [R177+0x14080], [R168.64], !P2 ;  /* 0x14080000a8b10fae */ /* 0x0003e4000d101d52 */
[C---:B-1----:R-:W-:Y:S05]  /*b030*/  @P0 IADD3 R168, P1, R2.reuse, R173, RZ ;  /* 0x000000ad02a80210 */ /* 0x042fea0007f3e0ff */
[C---:B------:R-:W-:Y:S05]  /*b040*/  @P0 IMAD.X R169, R3.reuse, 0x1, R178, P1 ;  /* 0x0000000103a90824 */ /* 0x040fea00008e06b2 */
[----:B------:R1:W-:Y:S02]  /*b050*/  @P0 LDGSTS.E.BYPASS.LTC128B.128 [R177+0x15880], [R168.64], !P6 ;  /* 0x15880000a8b10fae */ /* 0x0003e4000f101d52 */
[----:B-1----:R-:W-:Y:S05]  /*b060*/  @P0 IADD3 R168, P1, R2, R179, RZ ;  /* 0x000000b302a80210 */ /* 0x002fea0007f3e0ff */
[----:B------:R-:W-:Y:S05]  /*b070*/  @P0 IMAD.X R169, R3, 0x1, R176, P1 ;  /* 0x0000000103a90824 */ /* 0x000fea00008e06b0 */
[----:B------:R1:W-:Y:S01]  /*b080*/  @P0 LDGSTS.E.BYPASS.LTC128B.128 [R177+0x17080], [R168.64], !P5 ;  /* 0x17080000a8b10fae */ /* 0x0003e2000e901d52 */
[C---:B---3--:R-:W-:Y:S04]  /*b090*/  @P0 LEA R2, P1, R171.reuse, R2, 0x1 ;  /* 0x00000002ab020211 */ /* 0x048fe800078208ff */
[----:B------:R-:W-:Y:S05]  /*b0a0*/  @P0 LEA.HI.X R3, R171, R3, R172, 0x1, P1 ;  /* 0x00000003ab030211 */ /* 0x000fea00008f0cac */
[----:B------:R2:W-:Y:S01]  /*b0b0*/  @P0 LDGSTS.E.BYPASS.LTC128B.128 [R177+0x18880], [R2.64], !P4 ;  /* 0x1888000002b10fae */ /* 0x0005e2000e101d52 */
[----:B------:R-:W-:Y:S03]  /*b0c0*/  ISETP.GE.AND P0, PT, R134, 0x21, PT ;  /* 0x000000218600780c */ /* 0x000fe60003f06270 */
[----:B--2---:R-:W2:Y:S04]  /*b0d0*/  SHFL.IDX PT, R2, R170, 0x1, 0x181f ;  /* 0x00381f00aa027f89 */ /* 0x004ea800000e0000 */
[----:B------:R-:W3:Y:S06]  /*b0e0*/  SHFL.IDX PT, R3, R135, 0x1, 0x181f ;  /* 0x00381f0087037f89 */ /* 0x000eec00000e0000 */
[C---:B--2---:R-:W-:Y:S05]  /*b0f0*/  @P0 IADD3 R134, P1, R2.reuse, R174, RZ ;  /* 0x000000ae02860210 */ /* 0x044fea0007f3e0ff */
[C---:B---3--:R-:W-:Y:S05]  /*b100*/  @P0 IMAD.X R135, R3.reuse, 0x1, R175, P1 ;  /* 0x0000000103870824 */ /* 0x048fea00008e06af */
        /* <DEDUP_REMOVED lines=10> */
.L_x_1972:
[----:B-1----:R-:W2:Y:S01]  /*b1b0*/  LDL.LU R134, [R1+0x44] ;  /* 0x0000440001867983 */ /* 0x002ea20000300800 */
[----:B------:R-:W-:Y:S01]  /*b1c0*/  FMNMX.FTZ R133, R4, R133, !PT ;  /* 0x0000008504857209 */ /* 0x000fe20007810000 */
[----:B------:R-:W-:Y:S02]  /*b1d0*/  UISETP.GT.AND UP0, UPT, UR23, UR4, UPT ;  /* 0x000000041700728c */ /* 0x000fe4000bf04270 */
[----:B------:R-:W3:Y:S01]  /*b1e0*/  LDL.LU R169, [R1+0x4c] ;  /* 0x00004c0001a97983 */ /* 0x000ee20000300800 */
[----:B------:R-:W-:Y:S01]  /*b1f0*/  FMNMX.FTZ R133, R5, R133, !PT ;  /* 0x0000008505857209 */ /* 0x000fe20007810000 */
[----:B------:R-:W-:Y:S02]  /*b200*/  UIADD3 UR5, UR23, -0x1, URZ ;  /* 0xffffffff17057890 */ /* 0x000fe4000fffe03f */
[----:B------:R-:W0:Y:S01]  /*b210*/  LDGDEPBAR ;  /* 0x00000000000079af */ /* 0x000e220000000000 */
[----:B------:R-:W-:Y:S02]  /*b220*/  FMNMX.FTZ R133, R8, R133, !PT ;  /* 0x0000008508857209 */ /* 0x000fe40007810000 */
[----:B------:R-:W-:Y:S02]  /*b230*/  PLOP3.LUT P0, PT, PT, PT, UP0, 0x80, 0x0 ;  /* 0x000000000000781c */ /* 0x000fe40003f0f008 */
        /* <DEDUP_REMOVED lines=30> */
[----:B------:R-:W-:Y:S01]  /*b420*/  FFMA.FTZ R176, R17, c[0x0][0x2d0], -R2 ;  /* 0x0000b40011b07a23 */ /* 0x000fe20000010802 */
[----:B------:R-:W4:Y:S01]  /*b430*/  MUFU.EX2 R5, R5 ;  /* 0x0000000500057308 */ /* 0x000f220000000800 */
[C---:B-1----:R-:W-:Y:S02]  /*b440*/  FMUL.FTZ R28, R3.reuse, R28 ;  /* 0x0000001c031c7220 */ /* 0x042fe40000410000 */
[C---:B------:R-:W-:Y:S02]  /*b450*/  FMUL.FTZ R29, R3.reuse, R29 ;  /* 0x0000001d031d7220 */ /* 0x040fe40000410000 */
[C---:B------:R-:W-:Y:S05]  /*b460*/  FMUL.FTZ R32, R3.reuse, R32 ;  /* 0x0000002003207220 */ /* 0x040fea0000410000 */
        /* <DEDUP_REMOVED lines=83> */
[--C-:B------:R-:W-:Y:S01]  /*b9a0*/  FFMA.FTZ R172, R15, c[0x0][0x2d0], -R4.reuse ;  /* 0x0000b4000fac7a23 */ /* 0x100fe20000010804 */
[----:B------:R-:W-:Y:S01]  /*b9b0*/  MOV R15, R25 ;  /* 0x00000019000f7202 */ /* 0x000fe20000000f00 */
[----:B------:R-:W-:Y:S02]  /*b9c0*/  FMUL.FTZ R25, R3, R137 ;  /* 0x0000008903197220 */ /* 0x000fe40000410000 */
[--C-:B------:R-:W-:Y:S02]  /*b9d0*/  FFMA.FTZ R16, R26, c[0x0][0x2d0], -R4.reuse ;  /* 0x0000b4001a107a23 */ /* 0x100fe40000010804 */
[--C-:B------:R-:W-:Y:S02]  /*b9e0*/  FFMA.FTZ R17, R27, c[0x0][0x2d0], -R4.reuse ;  /* 0x0000b4001b117a23 */ /* 0x100fe40000010804 */
[--C-:B------:R-:W-:Y:S01]  /*b9f0*/  FFMA.FTZ R171, R10, c[0x0][0x2d0], -R4.reuse ;  /* 0x0000b4000aab7a23 */ /* 0x100fe20000010804 */
[----:B------:R-:W3:Y:S01]  /*ba00*/  MUFU.EX2 R6, R6 ;  /* 0x0000000600067308 */ /* 0x000ee20000000800 */
[----:B------:R-:W-:Y:S01]  /*ba10*/  MOV R10, R24 ;  /* 0x00000018000a7202 */ /* 0x000fe20000000f00 */
[----:B------:R-:W-:Y:S01]  /*ba20*/  FMUL.FTZ R24, R3, R136 ;  /* 0x0000008803187220 */ /* 0x000fe20000410000 */
[----:B------:R-:W-:Y:S01]  /*ba30*/  MOV R157, R16 ;  /* 0x00000010009d7202 */ /* 0x000fe20000000f00 */
[--C-:B------:R-:W-:Y:S01]  /*ba40*/  FFMA.FTZ R173, R14, c[0x0][0x2d0], -R4.reuse ;  /* 0x0000b4000ead7a23 */ /* 0x100fe20000010804 */
[----:B------:R-:W-:Y:S01]  /*ba50*/  MOV R14, R20 ;  /* 0x00000014000e7202 */ /* 0x000fe20000000f00 */
[--C-:B------:R-:W-:Y:S02]  /*ba60*/  FFMA.FTZ R174, R18, c[0x0][0x2d0], -R4.reuse ;  /* 0x0000b40012ae7a23 */ /* 0x100fe40000010804 */
[--C-:B------:R-:W-:Y:S02]  /*ba70*/  FFMA.FTZ R175, R19, c[0x0][0x2d0], -R4.reuse ;  /* 0x0000b40013af7a23 */ /* 0x100fe40000010804 */
[----:B------:R-:W2:Y:S01]  /*ba80*/  MUFU.EX2 R7, R7 ;  /* 0x0000000700077308 */ /* 0x000ea20000000800 */
[--C-:B------:R-:W-:Y:S02]  /*ba90*/  FFMA.FTZ R12, R22, c[0x0][0x2d0], -R4.reuse ;  /* 0x0000b400160c7a23 */ /* 0x100fe40000010804 */
[--C-:B------:R-:W-:Y:S02]  /*baa0*/  FFMA.FTZ R13, R23, c[0x0][0x2d0], -R4.reuse ;  /* 0x0000b400170d7a23 */ /* 0x100fe40000010804 */
[C---:B-1----:R-:W-:Y:S01]  /*bab0*/  FMUL.FTZ R26, R0.reuse, R138 ;  /* 0x0000008a001a7220 */ /* 0x042fe20000410000 */
[----:B------:R-:W-:Y:S01]  /*bac0*/  MOV R153, R12 ;  /* 0x0000000c00997202 */ /* 0x000fe20000000f00 */
[C---:B------:R-:W-:Y:S01]  /*bad0*/  FMUL.FTZ R27, R0.reuse, R139 ;  /* 0x0000008b001b7220 */ /* 0x040fe20000410000 */
[----:B------:R-:W-:Y:S01]  /*bae0*/  MOV R152, R13 ;  /* 0x0000000d00987202 */ /* 0x000fe20000000f00 */
[----:B------:R-:W1:Y:S01]  /*baf0*/  LDSM.16.MT88.4 R136, [R237+0x4080] ;  /* 0x00408000ed88783b */ /* 0x000e620000004200 */
[----:B------:R-:W-:Y:S01]  /*bb00*/  FFMA.FTZ R134, R11, c[0x0][0x2d0], -R4 ;  /* 0x0000b4000b867a23 */ /* 0x000fe20000010804 */
[----:B------:R-:W-:Y:S01]  /*bb10*/  MOV R11, R21 ;  /* 0x00000015000b7202 */ /* 0x000fe20000000f00 */
[----:B------:R-:W4:Y:S01]  /*bb20*/  MUFU.EX2 R171, R171 ;  /* 0x000000ab00ab7308 */ /* 0x000f220000000800 */
[C---:B------:R-:W-:Y:S02]  /*bb30*/  FMUL.FTZ R12, R3.reuse, R148 ;  /* 0x00000094030c7220 */ /* 0x040fe40000410000 */
[C---:B---3--:R-:W-:Y:S02]  /*bb40*/  FFMA.FTZ R4, R0.reuse, R169, R6 ;  /* 0x000000a900047223 */ /* 0x048fe40000010006 */
[C---:B------:R-:W-:Y:S02]  /*bb50*/  FMUL.FTZ R13, R3.reuse, R149 ;  /* 0x00000095030d7220 */ /* 0x040fe40000410000 */
[----:B------:R-:W-:Y:S02]  /*bb60*/  FMUL.FTZ R16, R3, R144 ;  /* 0x0000009003107220 */ /* 0x000fe40000410000 */
[C---:B------:R-:W-:Y:S01]  /*bb70*/  FMUL.FTZ R18, R0.reuse, R146 ;  /* 0x0000009200127220 */ /* 0x040fe20000410000 */
[----:B------:R-:W-:Y:S01]  /*bb80*/  MUFU.EX2 R149, R173 ;  /* 0x000000ad00957308 */ /* 0x000fe20000000800 */
[C---:B------:R-:W-:Y:S01]  /*bb90*/  FMUL.FTZ R19, R0.reuse, R147 ;  /* 0x0000009300137220 */ /* 0x040fe20000410000 */
[C---:B--2---:R-:W-:Y:S01]  /*bba0*/  F2FP.PACK_AB R169, R7.reuse, R6 ;  /* 0x0000000607a9723e */ /* 0x044fe200000000ff */
[----:B------:R-:W-:Y:S02]  /*bbb0*/  FADD.FTZ R132, R7, R4 ;  /* 0x0000000407847221 */ /* 0x000fe40000010000 */
        /* <DEDUP_REMOVED lines=9> */
[----:B------:R-:W-:Y:S01]  /*bc50*/  MOV R156, R17 ;  /* 0x00000011009c7202 */ /* 0x000fe20000000f00 */
[C---:B------:R-:W-:Y:S01]  /*bc60*/  FMUL.FTZ R6, R0.reuse, R158 ;  /* 0x0000009e00067220 */ /* 0x040fe20000410000 */
[----:B------:R-:W-:Y:S01]  /*bc70*/  MOV R158, R15 ;  /* 0x0000000f009e7202 */ /* 0x000fe20000000f00 */
[----:B----4-:R-:W-:Y:S02]  /*bc80*/  FADD.FTZ R148, R171, R132 ;  /* 0x00000084ab947221 */ /* 0x010fe40000010000 */
[C---:B------:R-:W-:Y:S02]  /*bc90*/  FMUL.FTZ R15, R0.reuse, R151 ;  /* 0x00000097000f7220 */ /* 0x040fe40000410000 */
[C---:B------:R-:W-:Y:S01]  /*bca0*/  FMUL.FTZ R17, R3.reuse, R145 ;  /* 0x0000009103117220 */ /* 0x040fe20000410000 */
[----:B------:R-:W2:Y:S01]  /*bcb0*/  MUFU.EX2 R150, R134 ;  /* 0x0000008600967308 */ /* 0x000ea20000000800 */
[C---:B------:R-:W-:Y:S01]  /*bcc0*/  FMUL.FTZ R20, R3.reuse, R140 ;  /* 0x0000008c03147220 */ /* 0x040fe20000410000 */
[----:B------:R-:W-:Y:S01]  /*bcd0*/  LDSM.16.MT88.4 R144, [R238+0x4880] ;  /* 0x00488000ee90783b */ /* 0x000fe20000004200 */
[----:B------:R-:W-:Y:S02]  /*bce0*/  FMUL.FTZ R21, R3, R141 ;  /* 0x0000008d03157220 */ /* 0x000fe40000410000 */
[C---:B------:R-:W-:Y:S02]  /*bcf0*/  FMUL.FTZ R22, R0.reuse, R142 ;  /* 0x0000008e00167220 */ /* 0x040fe40000410000 */
[C---:B------:R-:W-:Y:S02]  /*bd00*/  FMUL.FTZ R23, R0.reuse, R143 ;  /* 0x0000008f00177220 */ /* 0x040fe40000410000 */
[C---:B------:R-:W-:Y:S01]  /*bd10*/  FMUL.FTZ R30, R0.reuse, R30 ;  /* 0x0000001e001e7220 */ /* 0x040fe20000410000 */
[----:B------:R-:W-:Y:S01]  /*bd20*/  LDSM.16.MT88.4 R140, [R237+0x4880] ;  /* 0x00488000ed8c783b */ /* 0x000fe20000004200 */
[C---:B------:R-:W-:Y:S01]  /*bd30*/  FMUL.FTZ R31, R0.reuse, R31 ;  /* 0x0000001f001f7220 */ /* 0x040fe20000410000 */
[----:B------:R-:W3:Y:S01]  /*bd40*/  MUFU.EX2 R132, R178 ;  /* 0x000000b200847308 */ /* 0x000ee20000000800 */
[C---:B------:R-:W-:Y:S02]  /*bd50*/  FMUL.FTZ R34, R0.reuse, R34 ;  /* 0x0000002200227220 */ /* 0x040fe40000410000 */
[C---:B------:R-:W-:Y:S02]  /*bd60*/  FMUL.FTZ R35, R0.reuse, R35 ;  /* 0x0000002300237220 */ /* 0x040fe40000410000 */
[C---:B------:R-:W-:Y:S02]  /*bd70*/  FMUL.FTZ R38, R0.reuse, R38 ;  /* 0x0000002600267220 */ /* 0x040fe40000410000 */
[C---:B------:R-:W-:Y:S02]  /*bd80*/  FMUL.FTZ R39, R0.reuse, R39 ;  /* 0x0000002700277220 */ /* 0x040fe40000410000 */
[C---:B------:R-:W-:Y:S01]  /*bd90*/  FMUL.FTZ R42, R0.reuse, R42 ;  /* 0x0000002a002a7220 */ /* 0x040fe20000410000 */
[----:B------:R-:W4:Y:S01]  /*bda0*/  MUFU.EX2 R3, R177 ;  /* 0x000000b100037308 */ /* 0x000f220000000800 */
[----:B------:R-:W-:Y:S01]  /*bdb0*/  FMUL.FTZ R43, R0, R43 ;  /* 0x0000002b002b7220 */ /* 0x000fe20000410000 */
[----:B--2---:R-:W-:Y:S01]  /*bdc0*/  F2FP.PACK_AB R171, R150, R171 ;  /* 0x000000ab96ab723e */ /* 0x004fe200000000ff */
[C---:B------:R-:W-:Y:S02]  /*bdd0*/  FMUL.FTZ R46, R0.reuse, R46 ;  /* 0x0000002e002e7220 */ /* 0x040fe40000410000 */
[C---:B------:R-:W-:Y:S02]  /*bde0*/  FMUL.FTZ R47, R0.reuse, R47 ;  /* 0x0000002f002f7220 */ /* 0x040fe40000410000 */
[C---:B------:R-:W-:Y:S02]  /*bdf0*/  FMUL.FTZ R50, R0.reuse, R50 ;  /* 0x0000003200327220 */ /* 0x040fe40000410000 */
[C---:B-1----:R-:W-:Y:S01]  /*be00*/  HMMA.16816.F32 R4, R168.reuse, R136, R4 ;  /* 0x00000088a804723c */ /* 0x042fe20000001804 */
[----:B------:R-:W1:Y:S04]  /*be10*/  MUFU.EX2 R134, R176 ;  /* 0x000000b000867308 */ /* 0x000e680000000800 */
[C---:B------:R-:W-:Y:S02]  /*be20*/  FMUL.FTZ R51, R0.reuse, R51 ;  /* 0x0000003300337220 */ /* 0x040fe40000410000 */
[C---:B------:R-:W-:Y:S01]  /*be30*/  FMUL.FTZ R54, R0.reuse, R54 ;  /* 0x0000003600367220 */ /* 0x040fe20000410000 */
[C---:B------:R-:W-:Y:S01]  /*be40*/  HMMA.16816.F32 R8, R168.reuse, R138, R8 ;  /* 0x0000008aa808723c */ /* 0x040fe20000001808 */
[----:B------:R-:W2:Y:S02]  /*be50*/  LDSM.16.MT88.4 R136, [R238+0x4080] ;  /* 0x00408000ee88783b */ /* 0x000ea40000004200 */
[----:B------:R-:W5:Y:S01]  /*be60*/  MUFU.EX2 R176, R172 ;  /* 0x000000ac00b07308 */ /* 0x000f620000000800 */
        /* <DEDUP_REMOVED lines=45> */
[C---:B--2---:R-:W-:Y:S03]  /*c140*/  HMMA.16816.F32 R20, R168.reuse, R136, R20 ;  /* 0x00000088a814723c */ /* 0x044fe60000001814 */
[----:B---3--:R-:W-:Y:S04]  /*c150*/  FADD.FTZ R0, R132, R179 ;  /* 0x000000b384007221 */ /* 0x008fe80000010000 */
[----:B----4-:R-:W-:Y:S01]  /*c160*/  FADD.FTZ R0, R3, R0 ;  /* 0x0000000003007221 */ /* 0x010fe20000010000 */
[C---:B------:R-:W-:Y:S01]  /*c170*/  HMMA.16816.F32 R24, R168.reuse, R138, R24 ;  /* 0x0000008aa818723c */ /* 0x040fe20000001818 */
[----:B------:R-:W2:Y:S03]  /*c180*/  LDSM.16.MT88.4 R136, [R240+0x4080] ;  /* 0x00408000f088783b */ /* 0x000ea60000004200 */
[----:B------:R-:W-:Y:S04]  /*c190*/  FADD.FTZ R0, R135, R0 ;  /* 0x0000000087007221 */ /* 0x000fe80000010000 */
[----:B-1----:R-:W-:Y:S01]  /*c1a0*/  FADD.FTZ R0, R134, R0 ;  /* 0x0000000086007221 */ /* 0x002fe20000010000 */
        /* <DEDUP_REMOVED lines=40> */
[----:B-----5:R-:W-:Y:S03]  /*c430*/  F2FP.PACK_AB R137, R176, R149 ;  /* 0x00000095b089723e */ /* 0x020fe600000000ff */
[----:B------:R-:W-:Y:S02]  /*c440*/  F2FP.PACK_AB R138, R134, R135 ;  /* 0x00000087868a723e */ /* 0x000fe400000000ff */
[----:B------:R-:W-:Y:S02]  /*c450*/  F2FP.PACK_AB R139, R175, R174 ;  /* 0x000000aeaf8b723e */ /* 0x000fe400000000ff */
[----:B------:R2:W3:Y:S01]  /*c460*/  MUFU.EX2 R168, R154 ;  /* 0x0000009a00a87308 */ /* 0x0004e20000000800 */
[----:B------:R-:W-:Y:S04]  /*c470*/  F2FP.PACK_AB R169, R173, R172 ;  /* 0x000000acada9723e */ /* 0x000fe800000000ff */
[C---:B------:R-:W-:Y:S05]  /*c480*/  HMMA.16816.F32 R4, R136.reuse, R140, R4 ;  /* 0x0000008c8804723c */ /* 0x040fea0000001804 */
[----:B------:R-:W4:Y:S03]  /*c490*/  MUFU.EX2 R132, R159 ;  /* 0x0000009f00847308 */ /* 0x000f260000000800 */
[C---:B------:R-:W-:Y:S01]  /*c4a0*/  HMMA.16816.F32 R8, R136.reuse, R142, R8 ;  /* 0x0000008e8808723c */ /* 0x040fe20000001808 */
[----:B------:R-:W5:Y:S03]  /*c4b0*/  LDSM.16.MT88.4 R140, [R241+0x4880] ;  /* 0x00488000f18c783b */ /* 0x000f660000004200 */
[----:B-1----:R-:W-:Y:S03]  /*c4c0*/  FADD.FTZ R0, R3, R0 ;  /* 0x0000000003007221 */ /* 0x002fe60000010000 */
[----:B------:R-:W-:Y:S01]  /*c4d0*/  MUFU.EX2 R170, R158 ;  /* 0x0000009e00aa7308 */ /* 0x000fe20000000800 */
[C---:B------:R-:W-:Y:S01]  /*c4e0*/  HMMA.16816.F32 R12, R136.reuse, R144, R12 ;  /* 0x00000090880c723c */ /* 0x040fe2000000180c */
[----:B--2---:R-:W-:Y:S03]  /*c4f0*/  LDSM.16.MT88.4 R152, [R237+0x5080] ;  /* 0x00508000ed98783b */ /* 0x004fe60000004200 */
[C---:B---3--:R-:W-:Y:S01]  /*c500*/  FADD.FTZ R0, R168.reuse, R0 ;  /* 0x00000000a8007221 */ /* 0x048fe20000010000 */
[----:B------:R-:W-:Y:S01]  /*c510*/  F2FP.PACK_AB R168, R168, R3 ;  /* 0x00000003a8a8723e */ /* 0x000fe200000000ff */
[----:B------:R-:W-:Y:S02]  /*c520*/  FADD.FTZ R3, R150, R148 ;  /* 0x0000009496037221 */ /* 0x000fe40000010000 */
[C---:B------:R-:W-:Y:S01]  /*c530*/  HMMA.16816.F32 R16, R136.reuse, R146, R16 ;  /* 0x000000928810723c */ /* 0x040fe20000001810 */
[----:B------:R-:W-:Y:S01]  /*c540*/  MUFU.EX2 R134, R157 ;  /* 0x0000009d00867308 */ /* 0x000fe20000000800 */
[----:B------:R-:W1:Y:S02]  /*c550*/  LDSM.16.MT88.4 R144, [R240+0x4880] ;  /* 0x00488000f090783b */ /* 0x000e640000004200 */
[----:B----4-:R-:W-:Y:S07]  /*c560*/  FADD.FTZ R0, R132, R0 ;  /* 0x0000000084007221 */ /* 0x010fee0000010000 */
[----:B------:R-:W2:Y:S01]  /*c570*/  MUFU.EX2 R135, R156 ;  /* 0x0000009c00877308 */ /* 0x000ea20000000800 */
[C---:B-----5:R-:W-:Y:S08]  /*c580*/  HMMA.16816.F32 R20, R136.reuse, R140, R20 ;  /* 0x0000008c8814723c */ /* 0x060ff00000001814 */
[C---:B------:R-:W-:Y:S01]  /*c590*/  HMMA.16816.F32 R24, R136.reuse, R142, R24 ;  /* 0x0000008e8818723c */ /* 0x040fe20000001818 */
[----:B------:R-:W3:Y:S03]  /*c5a0*/  LDSM.16.MT88.4 R140, [R237+0x6080] ;  /* 0x00608000ed8c783b */ /* 0x000ee60000004200 */
[----:B--2---:R-:W-:Y:S04]  /*c5b0*/  F2FP.PACK_AB R171, R135, R134 ;  /* 0x0000008687ab723e */ /* 0x004fe800000000ff */
[C---:B-1----:R-:W-:Y:S08]  /*c5c0*/  HMMA.16816.F32 R28, R136.reuse, R144, R28 ;  /* 0x00000090881c723c */ /* 0x042ff0000000181c */
[C---:B------:R-:W-:Y:S01]  /*c5d0*/  HMMA.16816.F32 R32, R136.reuse, R146, R32 ;  /* 0x000000928820723c */ /* 0x040fe20000001820 */
[----:B------:R-:W1:Y:S07]  /*c5e0*/  LDSM.16.MT88.4 R144, [R238+0x6080] ;  /* 0x00608000ee90783b */ /* 0x000e6e0000004200 */
        /* <DEDUP_REMOVED lines=30> */
[C---:B--2---:R-:W-:Y:S07]  /*c7d0*/  HMMA.16816.F32 R116, R136.reuse, R140, R116 ;  /* 0x0000008c8874723c */ /* 0x044fee0000001874 */
[C---:B------:R-:W-:Y:S01]  /*c7e0*/  FADD.FTZ R140, R170.reuse, R0 ;  /* 0x00000000aa8c7221 */ /* 0x040fe20000010000 */
[C---:B------:R-:W-:Y:S04]  /*c7f0*/  HMMA.16816.F32 R120, R136.reuse, R142, R120 ;  /* 0x0000008e8878723c */ /* 0x040fe80000001878 */
[----:B------:R-:W-:Y:S01]  /*c800*/  STL [R1+0x44], R140 ;  /* 0x0000448c01007387 */ /* 0x000fe20000100800 */
[----:B------:R-:W-:Y:S01]  /*c810*/  F2FP.PACK_AB R170, R170, R132 ;  /* 0x00000084aaaa723e */ /* 0x000fe200000000ff */
[----:B------:R-:W-:Y:S01]  /*c820*/  FADD.FTZ R0, R149, R3 ;  /* 0x0000000395007221 */ /* 0x000fe20000010000 */
[----:B------:R-:W-:Y:S01]  /*c830*/  MOV R132, R2 ;  /* 0x0000000200847202 */ /* 0x000fe20000000f00 */
[C---:B-1----:R-:W-:Y:S04]  /*c840*/  HMMA.16816.F32 R124, R136.reuse, R144, R124 ;  /* 0x00000090887c723c */ /* 0x042fe8000000187c */
[----:B------:R-:W-:Y:S04]  /*c850*/  FADD.FTZ R0, R176, R0 ;  /* 0x00000000b0007221 */ /* 0x000fe80000010000 */
[----:B------:R-:W-:Y:S01]  /*c860*/  FADD.FTZ R0, R174, R0 ;  /* 0x00000000ae007221 */ /* 0x000fe20000010000 */
[----:B------:R-:W-:Y:S01]  /*c870*/  HMMA.16816.F32 R128, R136, R146, R128 ;  /* 0x000000928880723c */ /* 0x000fe20000001880 */
[----:B------:R-:W1:Y:S02]  /*c880*/  LDSM.16.MT88.4 R144, [R238+0x5080] ;  /* 0x00508000ee90783b */ /* 0x000e640000004200 */
[----:B------:R-:W-:Y:S05]  /*c890*/  FADD.FTZ R0, R175, R0 ;  /* 0x00000000af007221 */ /* 0x000fea0000010000 */
[C---:B------:R-:W-:Y:S01]  /*c8a0*/  HMMA.16816.F32 R156, R168.reuse, R152, R4 ;  /* 0x00000098a89c723c */ /* 0x040fe20000001804 */
[----:B------:R-:W2:Y:S04]  /*c8b0*/  LDSM.16.MT88.4 R136, [R241+0x5080] ;  /* 0x00508000f188783b */ /* 0x000ea80000004200 */
[----:B------:R-:W-:Y:S03]  /*c8c0*/  FADD.FTZ R0, R172, R0 ;  /* 0x00000000ac007221 */ /* 0x000fe60000010000 */
[C---:B------:R-:W-:Y:S01]  /*c8d0*/  HMMA.16816.F32 R152, R168.reuse, R154, R8 ;  /* 0x0000009aa898723c */ /* 0x040fe20000001808 */
[----:B------:R-:W3:Y:S03]  /*c8e0*/  LDSM.16.MT88.4 R4, [R240+0x5080] ;  /* 0x00508000f004783b */ /* 0x000ee60000004200 */
[----:B------:R-:W-:Y:S04]  /*c8f0*/  FADD.FTZ R0, R173, R0 ;  /* 0x00000000ad007221 */ /* 0x000fe80000010000 */
[----:B------:R-:W-:Y:S01]  /*c900*/  FADD.FTZ R0, R134, R0 ;  /* 0x0000000086007221 */ /* 0x000fe20000010000 */
[----:B------:R-:W4:Y:S03]  /*c910*/  LDSM.16.MT88.4 R8, [R237+0x6880] ;  /* 0x00688000ed08783b */ /* 0x000f260000004200 */
[----:B------:R-:W-:Y:S05]  /*c920*/  FADD.FTZ R0, R135, R0 ;  /* 0x0000000087007221 */ /* 0x000fea0000010000 */
[----:B------:R-:W-:Y:S01]  /*c930*/  STL [R1+0x4c], R0 ;  /* 0x00004c0001007387 */ /* 0x000fe20000100800 */
[C---:B-1----:R-:W-:Y:S03]  /*c940*/  HMMA.16816.F32 R148, R168.reuse, R144, R12 ;  /* 0x00000090a894723c */ /* 0x042fe6000000180c */
[----:B------:R-:W1:Y:S05]  /*c950*/  LDSM.16.MT88.4 R12, [R238+0x6880] ;  /* 0x00688000ee0c783b */ /* 0x000e6a0000004200 */
        /* <DEDUP_REMOVED lines=37> */
[C---:B--2---:R-:W-:Y:S08]  /*cbb0*/  HMMA.16816.F32 R124, R168.reuse, R4, R124 ;  /* 0x00000004a87c723c */ /* 0x044ff0000000187c */
[----:B------:R-:W-:Y:S01]  /*cbc0*/  HMMA.16816.F32 R128, R168, R6, R128 ;  /* 0x00000006a880723c */ /* 0x000fe20000001880 */
[----:B------:R-:W-:-:S07]  /*cbd0*/  @P0 BRA `(.L_x_1973) ;  /* 0xffffd24000000947 */ /* 0x000fce000383ffff */
.L_x_1968:
        /* <DEDUP_REMOVED lines=8> */
[----:B------:R-:W-:Y:S01]  /*cc60*/  SHF.R.S32.HI R3, RZ, 0x3, R3 ;  /* 0x00000003ff037819 */ /* 0x000fe20000011403 */
[----:B------:R-:W-:Y:S02]  /*cc70*/  IMAD.MOV.U32 R135, RZ, RZ, R132 ;  /* 0x000000ffff877224 */ /* 0x000fe400078e0084 */
[----:B------:R-:W-:Y:S01]  /*cc80*/  IMAD.MOV.U32 R134, RZ, RZ, R133 ;  /* 0x000000ffff867224 */ /* 0x000fe200078e0085 */
[----:B------:R-:W-:Y:S02]  /*cc90*/  IADD3 R3, -R3, 0x30, RZ ;  /* 0x0000003003037810 */ /* 0x000fe40007ffe1ff */
[C---:B--2---:R-:W-:Y:S01]  /*cca0*/  SHF.L.U64.HI R2, R0.reuse, 0x1, R2 ;  /* 0x0000000100027819 */ /* 0x044fe20000010202 */
[----:B------:R-:W-:-:S04]  /*ccb0*/  IMAD.SHL.U32 R0, R0, 0x2, RZ ;  /* 0x0000000200007824 */ /* 0x000fc800078e00ff */
[----:B------:R1:W-:Y:S04]  /*ccc0*/  STL [R1+0x38], R2 ;  /* 0x0000380201007387 */ /* 0x0003e80000100800 */
[----:B------:R1:W-:Y:S02]  /*ccd0*/  STL [R1+0x40], R0 ;  /* 0x0000400001007387 */ /* 0x0003e40000100800 */
.L_x_1987:
[----:B------:R-:W2:Y:S01]  /*cce0*/  LDL R4, [R1+0x28] ;  /* 0x0000280001047983 */ /* 0x000ea20000100800 */
[----:B------:R-:W-:Y:S04]  /*ccf0*/  DEPBAR.LE SB0, 0x0 ;  /* 0x000080000000791a */ /* 0x000fe80000000000 */
[----:B------:R-:W3:Y:S01]  /*cd00*/  LDL R168, [R1+0x30] ;  /* 0x0000300001a87983 */ /* 0x000ee20000100800 */
[----:B------:R-:W-:Y:S03]  /*cd10*/  BSSY B0, `(.L_x_1975) ;  /* 0x000005f000007945 */ /* 0x000fe60003800000 */
[----:B------:R-:W4:Y:S04]  /*cd20*/  LDL R6, [R1+0x24] ;  /* 0x0000240001067983 */ /* 0x000f280000100800 */
[----:B------:R-:W2:Y:S04]  /*cd30*/  LDL R8, [R1+0x38] ;  /* 0x0000380001087983 */ /* 0x000ea80000100800 */
[----:B------:R-:W2:Y:S04]  /*cd40*/  LDL R5, [R1+0x40] ;  /* 0x0000400001057983 */ /* 0x000ea80000100800 */
[----:B------:R-:W2:Y:S04]  /*cd50*/  LDL R133, [R1+0x4] ;  /* 0x0000040001857983 */ /* 0x000ea80000100800 */
[----:B------:R-:W4:Y:S04]  /*cd60*/  LDL R7, [R1+0x8] ;  /* 0x0000080001077983 */ /* 0x000f280000100800 */
[----:B------:R-:W4:Y:S04]  /*cd70*/  LDL R132, [R1] ;  /* 0x0000000001847983 */ /* 0x000f280000100800 */
[----:B------:R-:W4:Y:S04]  /*cd80*/  LDL R15, [R1+0x60] ;  /* 0x00006000010f7983 */ /* 0x000f280000100800 */
[----:B------:R-:W4:Y:S04]  /*cd90*/  LDL R23, [R1+0x68] ;  /* 0x0000680001177983 */ /* 0x000f280000100800 */
[----:B------:R-:W4:Y:S04]  /*cda0*/  LDL R13, [R1+0x5c] ;  /* 0x00005c00010d7983 */ /* 0x000f280000100800 */
[----:B------:R-:W4:Y:S04]  /*cdb0*/  LDL R21, [R1+0x64] ;  /* 0x0000640001157983 */ /* 0x000f280000100800 */
[----:B------:R-:W4:Y:S04]  /*cdc0*/  LDL R12, [R1+0x34] ;  /* 0x00003400010c7983 */ /* 0x000f280000100800 */
[----:B------:R-:W4:Y:S04]  /*cdd0*/  LDL R20, [R1+0x50] ;  /* 0x0000500001147983 */ /* 0x000f280000100800 */
[----:B------:R-:W-:Y:S06]  /*cde0*/  BAR.SYNC.DEFER_BLOCKING 0x0 ;  /* 0x0000000000007b1d */ /* 0x000fec0000010000 */
[----:B------:R-:W-:Y:S04]  /*cdf0*/  LDSM.16.M88.4 R16, [R236+0x14880] ;  /* 0x01488000ec10783b */ /* 0x000fe80000000200 */
[----:B------:R-:W-:Y:S04]  /*ce00*/  LDSM.16.M88.4 R24, [R236+0x15080] ;  /* 0x01508000ec18783b */ /* 0x000fe80000000200 */
[----:B--2---:R-:W-:Y:S01]  /*ce10*/  LDSM.16.M88.4 R172, [R133] ;  /* 0x0000000085ac783b */ /* 0x004fe20000000200 */
[----:B-1----:R-:W-:Y:S01]  /*ce20*/  SHF.R.S32.HI R0, RZ, 0x1f, R4 ;  /* 0x0000001fff007819 */ /* 0x002fe20000011404 */
[----:B------:R-:W-:Y:S01]  /*ce30*/  IMAD.WIDE.U32 R2, R4, c[0x0][0x208], RZ ;  /* 0x0000820004027a25 */ /* 0x000fe200078e00ff */
[----:B---3--:R-:W-:Y:S02]  /*ce40*/  ISETP.GE.AND P1, PT, R168, c[0x0][0x1d4], PT ;  /* 0x00007500a8007a0c */ /* 0x008fe40003f26270 */
[----:B------:R-:W-:Y:S01]  /*ce50*/  LDSM.16.M88.4 R168, [R243] ;  /* 0x00000000f3a8783b */ /* 0x000fe20000000200 */
[----:B------:R-:W-:Y:S03]  /*ce60*/  IMAD R0, R0, c[0x0][0x208], RZ ;  /* 0x0000820000007a24 */ /* 0x000fe600078e02ff */
[----:B----4-:R-:W-:Y:S01]  /*ce70*/  LDSM.16.M88.4 R176, [R132] ;  /* 0x0000000084b0783b */ /* 0x010fe20000000200 */
[----:B------:R-:W-:Y:S01]  /*ce80*/  IMAD R0, R4, c[0x0][0x20c], R0 ;  /* 0x0000830004007a24 */ /* 0x000fe200078e0200 */
[----:B------:R-:W-:Y:S01]  /*ce90*/  SHF.R.S32.HI R4, RZ, 0x1f, R6 ;  /* 0x0000001fff047819 */ /* 0x000fe20000011406 */
[----:B------:R-:W-:Y:S02]  /*cea0*/  IMAD.SHL.U32 R22, R15, 0x2, RZ ;  /* 0x000000020f167824 */ /* 0x000fe400078e00ff */
[----:B------:R-:W-:Y:S02]  /*ceb0*/  IMAD.IADD R3, R3, 0x1, R0 ;  /* 0x0000000103037824 */ /* 0x000fe400078e0200 */
[----:B------:R-:W-:Y:S01]  /*cec0*/  IMAD R4, R4, c[0x0][0x218], RZ ;  /* 0x0000860004047a24 */ /* 0x000fe200078e02ff */
[----:B------:R-:W-:Y:S01]  /*ced0*/  STL [R1+0x18], R22 ;  /* 0x0000181601007387 */ /* 0x000fe20000100800 */
[C---:B------:R-:W-:Y:S01]  /*cee0*/  IMAD.WIDE.U32 R2, R6.reuse, c[0x0][0x218], R2 ;  /* 0x0000860006027a25 */ /* 0x040fe200078e0002 */
[----:B------:R-:W-:Y:S03]  /*cef0*/  SHF.L.U64.HI R15, R15, 0x1, R23 ;  /* 0x000000010f0f7819 */ /* 0x000fe60000010217 */
[----:B------:R-:W-:Y:S01]  /*cf00*/  IMAD R4, R6, c[0x0][0x21c], R4 ;  /* 0x0000870006047a24 */ /* 0x000fe200078e0204 */
[----:B------:R-:W-:Y:S01]  /*cf10*/  IADD3 R0, P0, R2, UR24, RZ ;  /* 0x0000001802007c10 */ /* 0x000fe2000ff1e0ff */
[----:B------:R-:W-:Y:S03]  /*cf20*/  STL [R1+0x1c], R15 ;  /* 0x00001c0f01007387 */ /* 0x000fe60000100800 */
[----:B------:R-:W-:Y:S02]  /*cf30*/  IADD3.X R3, R3, UR15, R4, P0, !PT ;  /* 0x0000000f03037c10 */ /* 0x000fe400087fe404 */
[C---:B------:R-:W-:Y:S04]  /*cf40*/  LEA R6, P0, R0.reuse, c[0x0][0x1f8], 0x1 ;  /* 0x00007e0000067a11 */ /* 0x040fe800078008ff */
[----:B------:R-:W-:Y:S02]  /*cf50*/  LEA.HI.X R3, R0, c[0x0][0x1fc], R3, 0x1, P0 ;  /* 0x00007f0000037a11 */ /* 0x000fe400000f0c03 */
[----:B------:R-:W1:Y:S04]  /*cf60*/  SHFL.IDX PT, R0, R6, RZ, 0x181f ;  /* 0x00181fff06007589 */ /* 0x000e6800000e0000 */
[----:B------:R-:W2:Y:S01]  /*cf70*/  SHFL.IDX PT, R2, R3, RZ, 0x181f ;  /* 0x00181fff03027589 */ /* 0x000ea200000e0000 */
[----:B-1----:R-:W-:Y:S05]  /*cf80*/  IADD3 R4, P0, R0, R5, RZ ;  /* 0x0000000500047210 */ /* 0x002fea0007f1e0ff */
[----:B--2---:R-:W-:Y:S02]  /*cf90*/  IMAD.X R5, R2, 0x1, R8, P0 ;  /* 0x0000000102057824 */ /* 0x004fe400000e0608 */
[----:B------:R-:W1:Y:S04]  /*cfa0*/  LDSM.16.M88.4 R8, [R236+0x14080] ;  /* 0x01408000ec08783b */ /* 0x000e680000000200 */
[----:B------:R-:W-:Y:S01]  /*cfb0*/  @!PT LDS RZ, [RZ] ;  /* 0x00000000fffff984 */ /* 0x000fe20000000800 */
[----:B------:R-:W-:Y:S01]  /*cfc0*/  @!PT LDS RZ, [RZ] ;  /* 0x00000000fffff984 */ /* 0x000fe20000000800 */
[----:B------:R-:W-:Y:S01]  /*cfd0*/  @!PT LDS RZ, [RZ] ;  /* 0x00000000fffff984 */ /* 0x000fe20000000800 */
[----:B------:R2:W-:Y:S02]  /*cfe0*/  LDGSTS.E.BYPASS.LTC128B.128 [R7+0x4080], [R4.64], !P1 ;  /* 0x0408000004077fae */ /* 0x0005e4000c901d52 */
[----:B--2---:R-:W-:Y:S05]  /*cff0*/  IADD3 R4, P0, R0, R22, RZ ;  /* 0x0000001600047210 */ /* 0x004fea0007f1e0ff */
[----:B------:R-:W-:Y:S02]  /*d000*/  IMAD.X R5, R2, 0x1, R15, P0 ;  /* 0x0000000102057824 */ /* 0x000fe400000e060f */
[C---:B------:R-:W-:Y:S01]  /*d010*/  IMAD.SHL.U32 R15, R13.reuse, 0x2, RZ ;  /* 0x000000020d0f7824 */ /* 0x040fe200078e00ff */
[----:B------:R-:W-:Y:S02]  /*d020*/  SHF.L.U64.HI R13, R13, 0x1, R21 ;  /* 0x000000010d0d7819 */ /* 0x000fe40000010215 */
[----:B------:R2:W-:Y:S04]  /*d030*/  LDGSTS.E.BYPASS.LTC128B.128 [R7+0x5880], [R4.64], !P6 ;  /* 0x0588000004077fae */ /* 0x0005e8000f101d52 */
[----:B------:R3:W-:Y:S04]  /*d040*/  STL [R1+0xc], R15 ;  /* 0x00000c0f01007387 */ /* 0x0007e80000100800 */
[----:B------:R4:W-:Y:S01]  /*d050*/  STL [R1+0x14], R13 ;  /* 0x0000140d01007387 */ /* 0x0009e20000100800 */
[----:B--2---:R-:W-:Y:S01]  /*d060*/  IADD3 R4, P0, R0, R15, RZ ;  /* 0x0000000f00047210 */ /* 0x004fe20007f1e0ff */
[C---:B---3--:R-:W-:Y:S01]  /*d070*/  IMAD.SHL.U32 R15, R12.reuse, 0x2, RZ ;  /* 0x000000020c0f7824 */ /* 0x048fe200078e00ff */
[----:B------:R-:W-:Y:S03]  /*d080*/  SHF.L.U64.HI R12, R12, 0x1, R20 ;  /* 0x000000010c0c7819 */ /* 0x000fe60000010214 */
[----:B------:R-:W-:Y:S02]  /*d090*/  IMAD.X R5, R2, 0x1, R13, P0 ;  /* 0x0000000102057824 */ /* 0x000fe400000e060d */
[----:B----4-:R-:W2:Y:S04]  /*d0a0*/  S2R R13, SR_TID.X ;  /* 0x00000000000d7919 */ /* 0x010ea80000002100 */
[----:B------:R3:W-:Y:S04]  /*d0b0*/  LDGSTS.E.BYPASS.LTC128B.128 [R7+0x7080], [R4.64], !P5 ;  /* 0x0708000004077fae */ /* 0x0007e8000e901d52 */
[----:B------:R4:W-:Y:S04]  /*d0c0*/  STL [R1+0x10], R15 ;  /* 0x0000100f01007387 */ /* 0x0009e80000100800 */
[----:B------:R4:W-:Y:S01]  /*d0d0*/  STL [R1+0x20], R12 ;  /* 0x0000200c01007387 */ /* 0x0009e20000100800 */
[----:B--2---:R-:W-:Y:S02]  /*d0e0*/  ISETP.GT.AND P1, PT, R13, 0x7f, PT ;  /* 0x0000007f0d00780c */ /* 0x004fe40003f24270 */
[----:B---3--:R-:W-:Y:S05]  /*d0f0*/  IADD3 R4, P0, R0, R15, RZ ;  /* 0x0000000f00047210 */ /* 0x008fea0007f1e0ff */
[----:B------:R-:W-:Y:S05]  /*d100*/  IMAD.X R5, R2, 0x1, R12, P0 ;  /* 0x0000000102057824 */ /* 0x000fea00000e060c */
[----:B------:R4:W-:Y:S01]  /*d110*/  LDGSTS.E.BYPASS.LTC128B.128 [R7+0x8880], [R4.64], !P4 ;  /* 0x0888000004077fae */ /* 0x0009e2000e101d52 */
[----:B------:R-:W-:-:S05]  /*d120*/  @P1 BRA `(.L_x_1976) ;  /* 0x000001d000001947 */ /* 0x000fca0003800000 */
[----:B-1----:R-:W-:-:S05]  /*d130*/  BRA.DIV ~URZ, `(.L_x_1977) ;  /* 0x000069427f007947 */ /* 0x002fca000b800000 */
[----:B----4-:R1:W2:Y:S04]  /*d140*/  SHFL.IDX PT, R4, R3, 0x1, 0x181f ;  /* 0x00381f0003047f89 */ /* 0x0102a800000e0000 */
[----:B------:R1:W3:Y:S02]  /*d150*/  SHFL.IDX PT, R0, R6, 0x1, 0x181f ;  /* 0x00381f0006007f89 */ /* 0x0002e400000e0000 */
.L_x_2006:
[----:B------:R-:W4:Y:S04]  /*d160*/  LDL R7, [R1+0x30] ;  /* 0x0000300001077983 */ /* 0x000f280000100800 */
[----:B-1-3--:R-:W3:Y:S04]  /*d170*/  LDL R6, [R1+0x40] ;  /* 0x0000400001067983 */ /* 0x00aee80000100800 */
[----:B--2---:R-:W2:Y:S04]  /*d180*/  LDL R3, [R1+0x38] ;  /* 0x0000380001037983 */ /* 0x004ea80000100800 */
[----:B------:R-:W2:Y:S04]  /*d190*/  LDL R2, [R1+0x18] ;  /* 0x0000180001027983 */ /* 0x000ea80000100800 */
[----:B------:R-:W2:Y:S04]  /*d1a0*/  LDL R20, [R1+0x1c] ;  /* 0x00001c0001147983 */ /* 0x000ea80000100800 */
[----:B------:R-:W2:Y:S04]  /*d1b0*/  LDL R5, [R1+0x8] ;  /* 0x0000080001057983 */ /* 0x000ea80000100800 */
[----:B------:R-:W2:Y:S04]  /*d1c0*/  LDL R15, [R1+0xc] ;  /* 0x00000c00010f7983 */ /* 0x000ea80000100800 */
[----:B------:R-:W2:Y:S04]  /*d1d0*/  LDL R14, [R1+0x14] ;  /* 0x00001400010e7983 */ /* 0x000ea80000100800 */
[----:B------:R-:W2:Y:S04]  /*d1e0*/  LDL R13, [R1+0x10] ;  /* 0x00001000010d7983 */ /* 0x000ea80000100800 */
[----:B------:R-:W2:Y:S01]  /*d1f0*/  LDL R12, [R1+0x20] ;  /* 0x00002000010c7983 */ /* 0x000ea20000100800 */
[----:B----4-:R-:W-:Y:S02]  /*d200*/  ISETP.GE.AND P1, PT, R7, c[0x0][0x1d4], PT ;  /* 0x0000750007007a0c */ /* 0x010fe40003f26270 */
[----:B---3--:R-:W-:Y:S05]  /*d210*/  IADD3 R6, P0, R0, R6, RZ ;  /* 0x0000000600067210 */ /* 0x008fea0007f1e0ff */
[----:B--2---:R-:W-:Y:S01]  /*d220*/  IMAD.X R7, R4, 0x1, R3, P0 ;  /* 0x0000000104077824 */ /* 0x004fe200000e0603 */
[----:B------:R-:W-:Y:S05]  /*d230*/  IADD3 R2, P0, R0, R2, RZ ;  /* 0x0000000200027210 */ /* 0x000fea0007f1e0ff */
[----:B------:R-:W-:Y:S01]  /*d240*/  IMAD.X R3, R4, 0x1, R20, P0 ;  /* 0x0000000104037824 */ /* 0x000fe200000e0614 */
[----:B------:R-:W-:Y:S01]  /*d250*/  @!PT LDS RZ, [RZ] ;  /* 0x00000000fffff984 */ /* 0x000fe20000000800 */
[----:B------:R-:W-:Y:S01]  /*d260*/  @!PT LDS RZ, [RZ] ;  /* 0x00000000fffff984 */ /* 0x000fe20000000800 */
[----:B------:R-:W-:Y:S01]  /*d270*/  @!PT LDS RZ, [RZ] ;  /* 0x00000000fffff984 */ /* 0x000fe20000000800 */
[----:B------:R1:W-:Y:S04]  /*d280*/  LDGSTS.E.BYPASS.LTC128B.128 [R5+0x5080], [R6.64], !P1 ;  /* 0x0508000006057fae */ /* 0x0003e8000c901d52 */
[----:B------:R2:W-:Y:S02]  /*d290*/  LDGSTS.E.BYPASS.LTC128B.128 [R5+0x6880], [R2.64], !P6 ;  /* 0x0688000002057fae */ /* 0x0005e4000f101d52 */
[----:B--2---:R-:W-:Y:S05]  /*d2a0*/  IADD3 R2, P0, R0, R15, RZ ;  /* 0x0000000f00027210 */ /* 0x004fea0007f1e0ff */
[----:B------:R-:W-:Y:S05]  /*d2b0*/  IMAD.X R3, R4, 0x1, R14, P0 ;  /* 0x0000000104037824 */ /* 0x000fea00000e060e */
[----:B------:R2:W-:Y:S02]  /*d2c0*/  LDGSTS.E.BYPASS.LTC128B.128 [R5+0x8080], [R2.64], !P5 ;  /* 0x0808000002057fae */ /* 0x0005e4000e901d52 */
[----:B--2---:R-:W-:Y:S05]  /*d2d0*/  IADD3 R2, P0, R0, R13, RZ ;  /* 0x0000000d00027210 */ /* 0x004fea0007f1e0ff */
[----:B------:R-:W-:Y:S05]  /*d2e0*/  IMAD.X R3, R4, 0x1, R12, P0 ;  /* 0x0000000104037824 */ /* 0x000fea00000e060c */
[----:B------:R1:W-:Y:S03]  /*d2f0*/  LDGSTS.E.BYPASS.LTC128B.128 [R5+0x9880], [R2.64], !P4 ;  /* 0x0988000002057fae */ /* 0x0003e6000e101d52 */
.L_x_1976:
[----:B-1----:R-:W-:Y:S05]  /*d300*/  BSYNC B0 ;  /* 0x0000000000007941 */ /* 0x002fea0003800000 */
.L_x_1975:
[----:B------:R-:W0:Y:S01]  /*d310*/  LDGDEPBAR ;  /* 0x00000000000079af */ /* 0x000e220000000000 */
[----:B------:R-:W-:Y:S01]  /*d320*/  WARPSYNC 0xffffffff ;  /* 0xffffffff00007948 */ /* 0x000fe20003800000 */
[C---:B----45:R-:W-:Y:S01]  /*d330*/  HMMA.16816.F32 R4, R160.reuse, R8, RZ ;  /* 0x00000008a004723c */ /* 0x070fe200000018ff */
        /* <DEDUP_REMOVED lines=146> */
[----:B------:R-:W3:Y:S02]  /*dc60*/  LDL.LU R173, [R1+0x18] ;  /* 0x0000180001ad7983 */ /* 0x000ee40000300800 */
[----:B------:R-:W-:Y:S02]  /*dc70*/  ISETP.NE.AND P1, PT, R2, 0x1, PT ;  /* 0x000000010200780c */ /* 0x000fe40003f25270 */
[----:B------:R-:W4:Y:S01]  /*dc80*/  LDL.LU R170, [R1+0x1c] ;  /* 0x00001c0001aa7983 */ /* 0x000f220000300800 */
[----:B------:R-:W-:Y:S03]  /*dc90*/  IMAD.U32 R2, RZ, RZ, UR4 ;  /* 0x00000004ff027e24 */ /* 0x000fe6000f8e00ff */
[----:B------:R-:W5:Y:S04]  /*dca0*/  LDL.LU R171, [R1+0xc] ;  /* 0x00000c0001ab7983 */ /* 0x000f680000300800 */
[----:B------:R-:W3:Y:S04]  /*dcb0*/  LDL.LU R174, [R1+0x14] ;  /* 0x0000140001ae7983 */ /* 0x000ee80000300800 */
[----:B------:R-:W3:Y:S04]  /*dcc0*/  LDL R175, [R1+0x30] ;  /* 0x0000300001af7983 */ /* 0x000ee80000100800 */
[----:B------:R-:W4:Y:S04]  /*dcd0*/  LDL R169, [R1+0x40] ;  /* 0x0000400001a97983 */ /* 0x000f280000100800 */
[----:B------:R-:W4:Y:S04]  /*dce0*/  LDL R178, [R1+0x38] ;  /* 0x0000380001b27983 */ /* 0x000f280000100800 */
[----:B------:R-:W4:Y:S04]  /*dcf0*/  LDL.LU R179, [R1+0x10] ;  /* 0x0000100001b37983 */ /* 0x000f280000300800 */
[----:B------:R-:W4:Y:S04]  /*dd00*/  LDL.LU R176, [R1+0x20] ;  /* 0x0000200001b07983 */ /* 0x000f280000300800 */
[----:B------:R-:W4:Y:S01]  /*dd10*/  LDL R177, [R1+0x8] ;  /* 0x0000080001b17983 */ /* 0x000f220000100800 */
[----:B--2---:R-:W-:Y:S05]  /*dd20*/  IADD3 R2, R2, -0x30, R0 ;  /* 0xffffffd002027810 */ /* 0x004fea0007ffe000 */
[----:B------:R-:W-:Y:S04]  /*dd30*/  @P1 IMAD.HI.U32 R3, R2, c[0x0][0x2bc], RZ ;  /* 0x0000af0002031a27 */ /* 0x000fe800078e00ff */
[----:B------:R-:W-:Y:S01]  /*dd40*/  IMAD.MOV.U32 R0, RZ, RZ, R2 ;  /* 0x000000ffff007224 */ /* 0x000fe200078e0002 */
[----:B------:R-:W-:Y:S04]  /*dd50*/  @P1 SHF.R.U32.HI R0, RZ, c[0x0][0x2c0], R3 ;  /* 0x0000b000ff001a19 */ /* 0x000fe80000011603 */
[C---:B------:R-:W-:Y:S04]  /*dd60*/  @!P3 IADD3 R3, P0, R0.reuse, UR16, RZ ;  /* 0x000000100003bc10 */ /* 0x040fe8000ff1e0ff */
[----:B------:R-:W-:Y:S01]  /*dd70*/  @!P3 LEA.HI.X.SX32 R133, R0, UR6, 0x1, P0 ;  /* 0x000000060085bc11 */ /* 0x000fe200080f0eff */
[----:B------:R-:W-:Y:S01]  /*dd80*/  IMAD.MOV R0, RZ, RZ, -R0 ;  /* 0x000000ffff007224 */ /* 0x000fe200078e0a00 */
[----:B------:R-:W-:Y:S02]  /*dd90*/  @!P3 LEA R132, P0, R3, c[0x0][0x2a0], 0x2 ;  /* 0x0000a8000384ba11 */ /* 0x000fe400078010ff */
[----:B---3--:R-:W-:Y:S01]  /*dda0*/  ISETP.GE.AND P2, PT, R175, c[0x0][0x1d4], PT ;  /* 0x00007500af007a0c */ /* 0x008fe20003f46270 */
        /* <DEDUP_REMOVED lines=9> */
[----:B--2---:R-:W1:Y:S02]  /*de40*/  S2R R133, SR_TID.X ;  /* 0x0000000000857919 */ /* 0x004e640000002100 */
[----:B-1----:R-:W-:Y:S04]  /*de50*/  SHF.R.S32.HI R172, RZ, 0x1f, R133 ;  /* 0x0000001fffac7819 */ /* 0x002fe80000011485 */
[----:B------:R-:W-:Y:S04]  /*de60*/  LEA.HI R172, R172, R133, RZ, 0x3 ;  /* 0x00000085acac7211 */ /* 0x000fe800078f18ff */
[----:B------:R-:W-:Y:S04]  /*de70*/  SHF.R.S32.HI R172, RZ, 0x3, R172 ;  /* 0x00000003ffac7819 */ /* 0x000fe800000114ac */
[----:B------:R-:W-:Y:S04]  /*de80*/  IADD3 R172, -R172, 0x30, RZ ;  /* 0x00000030acac7810 */ /* 0x000fe80007ffe1ff */
[----:B------:R-:W-:Y:S01]  /*de90*/  ISETP.GE.AND P1, PT, R172, 0x1, PT ;  /* 0x00000001ac00780c */ /* 0x000fe20003f26270 */
[----:B---3--:R1:W-:Y:S01]  /*dea0*/  STL [R1+0x24], R168 ;  /* 0x000024a801007387 */ /* 0x0083e20000100800 */
[----:B------:R-:W-:Y:S01]  /*deb0*/  SHF.R.S32.HI R132, RZ, 0x1f, R168 ;  /* 0x0000001fff847819 */ /* 0x000fe200000114a8 */
[----:B------:R-:W-:Y:S04]  /*dec0*/  IMAD.WIDE.U32 R2, R168, c[0x0][0x1f0], R2 ;  /* 0x00007c00a8027a25 */ /* 0x000fe800078e0002 */
[----:B------:R-:W-:Y:S01]  /*ded0*/  IMAD R132, R132, c[0x0][0x1f0], RZ ;  /* 0x00007c0084847a24 */ /* 0x000fe200078e02ff */
[----:B------:R-:W-:Y:S03]  /*dee0*/  IADD3 R0, P0, R2, UR20, RZ ;  /* 0x0000001402007c10 */ /* 0x000fe6000ff1e0ff */
[----:B------:R-:W-:Y:S05]  /*def0*/  IMAD R132, R168, c[0x0][0x1f4], R132 ;  /* 0x00007d00a8847a24 */ /* 0x000fea00078e0284 */
[----:B------:R-:W-:Y:S02]  /*df00*/  IADD3.X R3, R3, UR8, R132, P0, !PT ;  /* 0x0000000803037c10 */ /* 0x000fe400087fe484 */
[C---:B-1----:R-:W-:Y:S04]  /*df10*/  LEA R168, P0, R0.reuse, c[0x0][0x1c8], 0x1 ;  /* 0x0000720000a87a11 */ /* 0x042fe800078008ff */
[----:B------:R-:W-:Y:S02]  /*df20*/  LEA.HI.X R3, R0, c[0x0][0x1cc], R3, 0x1, P0 ;  /* 0x0000730000037a11 */ /* 0x000fe400000f0c03 */
[----:B------:R-:W4:Y:S04]  /*df30*/  SHFL.IDX PT, R0, R168, RZ, 0x181f ;  /* 0x00181fffa8007589 */ /* 0x000f2800000e0000 */
[----:B------:R-:W1:Y:S01]  /*df40*/  SHFL.IDX PT, R2, R3, RZ, 0x181f ;  /* 0x00181fff03027589 */ /* 0x000e6200000e0000 */
[----:B----4-:R-:W-:Y:S05]  /*df50*/  @P1 IADD3 R132, P0, R0, R169, RZ ;  /* 0x000000a900841210 */ /* 0x010fea0007f1e0ff */
[----:B-1----:R-:W-:Y:S05]  /*df60*/  @P1 IMAD.X R133, R2, 0x1, R178, P0 ;  /* 0x0000000102851824 */ /* 0x002fea00000e06b2 */
[----:B------:R-:W-:Y:S01]  /*df70*/  @!PT LDS RZ, [RZ] ;  /* 0x00000000fffff984 */ /* 0x000fe20000000800 */
[----:B------:R1:W-:Y:S02]  /*df80*/  @P1 LDGSTS.E.BYPASS.LTC128B.128 [R177+0x14080], [R132.64], !P2 ;  /* 0x1408000084b11fae */ /* 0x0003e4000d101d52 */
[----:B-1----:R-:W-:Y:S05]  /*df90*/  @P1 IADD3 R132, P0, R0, R173, RZ ;  /* 0x000000ad00841210 */ /* 0x002fea0007f1e0ff */
[----:B------:R-:W-:Y:S05]  /*dfa0*/  @P1 IMAD.X R133, R2, 0x1, R170, P0 ;  /* 0x0000000102851824 */ /* 0x000fea00000e06aa */
[----:B------:R5:W-:Y:S02]  /*dfb0*/  @P1 LDGSTS.E.BYPASS.LTC128B.128 [R177+0x15880], [R132.64], !P6 ;  /* 0x1588000084b11fae */ /* 0x000be4000f101d52 */
[----:B-----5:R-:W-:Y:S05]  /*dfc0*/  @P1 IADD3 R132, P0, R0, R171, RZ ;  /* 0x000000ab00841210 */ /* 0x020fea0007f1e0ff */
[----:B------:R-:W-:Y:S05]  /*dfd0*/  @P1 IMAD.X R133, R2, 0x1, R174, P0 ;  /* 0x0000000102851824 */ /* 0x000fea00000e06ae */
[----:B------:R1:W-:Y:S02]  /*dfe0*/  @P1 LDGSTS.E.BYPASS.LTC128B.128 [R177+0x17080], [R132.64], !P5 ;  /* 0x1708000084b11fae */ /* 0x0003e4000e901d52 */
[----:B-1----:R-:W-:Y:S02]  /*dff0*/  @P1 IADD3 R132, P0, R0, R179, RZ ;  /* 0x000000b300841210 */ /* 0x002fe40007f1e0ff */
[----:B------:R-:W1:Y:S03]  /*e000*/  SHFL.IDX PT, R0, R168, 0x1, 0x181f ;  /* 0x00381f00a8007f89 */ /* 0x000e6600000e0000 */
[----:B------:R-:W-:Y:S01]  /*e010*/  @P1 IMAD.X R133, R2, 0x1, R176, P0 ;  /* 0x0000000102851824 */ /* 0x000fe200000e06b0 */
[----:B------:R-:W-:Y:S01]  /*e020*/  ISETP.GE.AND P0, PT, R172, 0x21, PT ;  /* 0x00000021ac00780c */ /* 0x000fe20003f06270 */
[----:B------:R-:W2:Y:S04]  /*e030*/  SHFL.IDX PT, R2, R3, 0x1, 0x181f ;  /* 0x00381f0003027f89 */ /* 0x000ea800000e0000 */
[----:B------:R3:W-:Y:S08]  /*e040*/  @P1 LDGSTS.E.BYPASS.LTC128B.128 [R177+0x18880], [R132.64], !P4 ;  /* 0x1888000084b11fae */ /* 0x0007f0000e101d52 */
[C---:B-1----:R-:W-:Y:S02]  /*e050*/  @P0 IADD3 R172, P2, R0.reuse, R173, RZ ;  /* 0x000000ad00ac0210 */ /* 0x042fe40007f5e0ff */
[----:B------:R-:W-:Y:S03]  /*e060*/  @P0 IADD3 R168, P1, R0, R169, RZ ;  /* 0x000000a900a80210 */ /* 0x000fe60007f3e0ff */
[----:B--2---:R-:W-:Y:S01]  /*e070*/  @P0 IMAD.X R173, R2, 0x1, R170, P2 ;  /* 0x0000000102ad0824 */ /* 0x004fe200010e06aa */
[----:B------:R-:W-:Y:S01]  /*e080*/  @P0 IADD3 R170, P2, R0, R171, RZ ;  /* 0x000000ab00aa0210 */ /* 0x000fe20007f5e0ff */
[C---:B------:R-:W-:Y:S04]  /*e090*/  @P0 IMAD.X R169, R2.reuse, 0x1, R178, P1 ;  /* 0x0000000102a90824 */ /* 0x040fe800008e06b2 */
[----:B------:R-:W-:Y:S01]  /*e0a0*/  @P0 IMAD.X R171, R2, 0x1, R174, P2 ;  /* 0x0000000102ab0824 */ /* 0x000fe200010e06ae */
[----:B------:R-:W-:Y:S02]  /*e0b0*/  ISETP.GE.AND P2, PT, R175, c[0x0][0x1d4], PT ;  /* 0x00007500af007a0c */ /* 0x000fe40003f46270 */
[----:B---3--:R-:W-:Y:S05]  /*e0c0*/  @P0 IADD3 R132, P1, R0, R179, RZ ;  /* 0x000000b300840210 */ /* 0x008fea0007f3e0ff */
[----:B------:R-:W-:Y:S06]  /*e0d0*/  @P0 IMAD.X R133, R2, 0x1, R176, P1 ;  /* 0x0000000102850824 */ /* 0x000fec00008e06b0 */
[----:B------:R1:W-:Y:S04]  /*e0e0*/  @P0 LDGSTS.E.BYPASS.LTC128B.128 [R177+0x15080], [R168.64], !P2 ;  /* 0x15080000a8b10fae */ /* 0x0003e8000d101d52 */
[----:B------:R1:W-:Y:S04]  /*e0f0*/  @P0 LDGSTS.E.BYPASS.LTC128B.128 [R177+0x16880], [R172.64], !P6 ;  /* 0x16880000acb10fae */ /* 0x0003e8000f101d52 */
[----:B------:R1:W-:Y:S04]  /*e100*/  @P0 LDGSTS.E.BYPASS.LTC128B.128 [R177+0x18080], [R170.64], !P5 ;  /* 0x18080000aab10fae */ /* 0x0003e8000e901d52 */
[----:B------:R1:W-:Y:S02]  /*e110*/  @P0 LDGSTS.E.BYPASS.LTC128B.128 [R177+0x19880], [R132.64], !P4 ;  /* 0x1988000084b10fae */ /* 0x0003e4000e101d52 */
.L_x_1978:
[----:B------:R-:W2:Y:S01]  /*e120*/  LDL R2, [R1+0x58] ;  /* 0x0000580001027983 */ /* 0x000ea20000100800 */
[----:B------:R-:W-:Y:S02]  /*e130*/  UISETP.NE.AND UP1, UPT, UR14, URZ, UPT ;  /* 0x0000003f0e00728c */ /* 0x000fe4000bf25270 */
[----:B------:R-:W-:Y:S01]  /*e140*/  UIMAD UR4, UR23, -0x30, URZ ;  /* 0xffffffd0170478a4 */ /* 0x000fe2000f8e023f */
[----:B-1----:R-:W3:Y:S01]  /*e150*/  LDL R168, [R1+0x54] ;  /* 0x0000540001a87983 */ /* 0x002ee20000100800 */
[----:B------:R-:W-:Y:S02]  /*e160*/  UISETP.NE.AND UP0, UPT, UR13, URZ, UPT ;  /* 0x0000003f0d00728c */ /* 0x000fe4000bf05270 */
[----:B------:R-:W-:Y:S01]  /*e170*/  PLOP3.LUT P0, PT, PT, PT, UP1, 0x80, 0x0 ;  /* 0x000000000000781c */ /* 0x000fe20003f0f018 */
[----:B------:R-:W0:Y:S01]  /*e180*/  LDGDEPBAR ;  /* 0x00000000000079af */ /* 0x000e220000000000 */
[----:B---3--:R-:W-:Y:S11]  /*e190*/  IADD3 R170, -R168, UR4, RZ ;  /* 0x00000004a8aa7c10 */ /* 0x008ff6000fffe1ff */
[----:B--2---:R-:W-:Y:S01]  /*e1a0*/  @P0 IMAD.HI.U32 R0, R2, c[0x0][0x2c8], RZ ;  /* 0x0000b20002000a27 */ /* 0x004fe200078e00ff */
[----:B------:R-:W-:Y:S03]  /*e1b0*/  PLOP3.LUT P0, PT, PT, PT, UP1, 0x80, 0x0 ;  /* 0x000000000000781c */ /* 0x000fe60003f0f018 */
[----:B------:R-:W-:Y:S02]  /*e1c0*/  IMAD.MOV.U32 R132, RZ, RZ, R2 ;  /* 0x000000ffff847224 */ /* 0x000fe400078e0002 */
[----:B------:R-:W-:Y:S08]  /*e1d0*/  IMAD.U32 R2, RZ, RZ, UR10 ;  /* 0x0000000aff027e24 */ /* 0x000ff0000f8e00ff */
[----:B------:R-:W-:Y:S01]  /*e1e0*/  @P0 SHF.R.U32.HI R132, RZ, c[0x0][0x2cc], R0 ;  /* 0x0000b300ff840a19 */ /* 0x000fe20000011600 */
[----:B------:R-:W-:Y:S01]  /*e1f0*/  IMAD.U32 R0, RZ, RZ, UR4 ;  /* 0x00000004ff007e24 */ /* 0x000fe2000f8e00ff */
[----:B------:R-:W-:Y:S03]  /*e200*/  PLOP3.LUT P0, PT, PT, PT, UP0, 0x40, 0x0 ;  /* 0x000000000000781c */ /* 0x000fe60003f0e808 */
[----:B------:R-:W1:Y:S01]  /*e210*/  SHFL.IDX PT, R3, R132, RZ, 0x1c1f ;  /* 0x001c1fff84037589 */ /* 0x000e6200000e0000 */
[----:B------:R-:W-:Y:S04]  /*e220*/  IADD3 R0, -R168, 0x1, R0 ;  /* 0x00000001a8007810 */ /* 0x000fe80007ffe100 */
[----:B------:R-:W-:Y:S04]  /*e230*/  IADD3 R0, R0, -c[0x0][0x168], R2 ;  /* 0x80005a0000007a10 */ /* 0x000fe80007ffe002 */
[C---:B------:R-:W-:Y:S02]  /*e240*/  IADD3 R169, R0.reuse, c[0x0][0x328], RZ ;  /* 0x0000ca0000a97a10 */ /* 0x040fe40007ffe0ff */
[----:B------:R-:W-:Y:S03]  /*e250*/  IADD3 R133, R0, UR22, RZ ;  /* 0x0000001600857c10 */ /* 0x000fe6000fffe0ff */
        /* <DEDUP_REMOVED lines=18> */
.L_x_1981:
[----:B------:R-:W-:Y:S04]  /*e380*/  MOV R168, 0x1 ;  /* 0x0000000100a87802 */ /* 0x000fe80000000f00 */
[----:B------:R-:W-:Y:S11]  /*e390*/  ISETP.NE.AND P0, PT, R168, c[0x0][0x32c], PT ;  /* 0x0000cb00a8007a0c */ /* 0x000ff60003f05270 */
[----:B------:R-:W-:Y:S02]  /*e3a0*/  @!UPT UIADD3 URZ, URZ, URZ, URZ ;  /* 0x0000003f3f3ff290 */ /* 0x000fe4000fffe03f */
[----:B------:R-:W-:Y:S05]  /*e3b0*/  @P0 IMAD.HI.U32 R168, R3, c[0x0][0x330], RZ ;  /* 0x0000cc0003a80a27 */ /* 0x000fea00078e00ff */
[----:B------:R-:W-:Y:S02]  /*e3c0*/  @P0 SHF.R.U32.HI R3, RZ, c[0x0][0x334], R168 ;  /* 0x0000cd00ff030a19 */ /* 0x000fe400000116a8 */
.L_x_1982:
[----:B------:R-:W-:Y:S05]  /*e3d0*/  BSYNC B0 ;  /* 0x0000000000007941 */ /* 0x000fea0003800000 */
.L_x_1980:
[----:B------:R-:W-:Y:S05]  /*e3e0*/  IMAD R3, R3, c[0x0][0x32c], R170 ;  /* 0x0000cb0003037a24 */ /* 0x000fea00078e02aa */
[----:B------:R-:W-:Y:S02]  /*e3f0*/  IMNMX R0, R0, R3, !PT ;  /* 0x0000000300007217 */ /* 0x000fe40007800200 */
[----:B------:R-:W-:Y:S04]  /*e400*/  IADD3 R3, R3, c[0x0][0x32c], RZ ;  /* 0x0000cb0003037a10 */ /* 0x000fe80007ffe0ff */
[----:B------:R-:W-:Y:S02]  /*e410*/  IMNMX R2, R2, R3, PT ;  /* 0x0000000302027217 */ /* 0x000fe40003800200 */
.L_x_1979:
        /* <DEDUP_REMOVED lines=88> */
.L_x_1985:
[----:B------:R-:W-:Y:S04]  /*e9a0*/  MOV R4, 0x1 ;  /* 0x0000000100047802 */ /* 0x000fe80000000f00 */
[----:B------:R-:W-:Y:S11]  /*e9b0*/  ISETP.NE.AND P0, PT, R4, c[0x0][0x32c], PT ;  /* 0x0000cb0004007a0c */ /* 0x000ff60003f05270 */
[----:B------:R-:W-:Y:S02]  /*e9c0*/  @!UPT UIADD3 URZ, URZ, URZ, URZ ;  /* 0x0000003f3f3ff290 */ /* 0x000fe4000fffe03f */
[----:B------:R-:W-:Y:S05]  /*e9d0*/  @P0 IMAD.HI.U32 R4, R0, c[0x0][0x330], RZ ;  /* 0x0000cc0000040a27 */ /* 0x000fea00078e00ff */
[----:B------:R-:W-:Y:S02]  /*e9e0*/  @P0 SHF.R.U32.HI R0, RZ, c[0x0][0x334], R4 ;  /* 0x0000cd00ff000a19 */ /* 0x000fe40000011604 */
.L_x_1986:
[----:B------:R-:W-:Y:S05]  /*e9f0*/  BSYNC B0 ;  /* 0x0000000000007941 */ /* 0x000fea0003800000 */
.L_x_1984:
[----:B------:R-:W-:Y:S05]  /*ea00*/  IMAD R0, R0, c[0x0][0x32c], R170 ;  /* 0x0000cb0000007a24 */ /* 0x000fea00078e02aa */
[----:B------:R-:W-:Y:S02]  /*ea10*/  IMNMX R2, R2, R0, !PT ;  /* 0x0000000002027217 */ /* 0x000fe40007800200 */
[----:B------:R-:W-:Y:S04]  /*ea20*/  IADD3 R0, R0, c[0x0][0x32c], RZ ;  /* 0x0000cb0000007a10 */ /* 0x000fe80007ffe0ff */
[----:B------:R-:W-:Y:S02]  /*ea30*/  IMNMX R3, R3, R0, PT ;  /* 0x0000000003037217 */ /* 0x000fe40003800200 */
.L_x_1983:
        /* <DEDUP_REMOVED lines=492> */
.L_x_1974:
[----:B------:R-:W2:Y:S04]  /*10900*/  LDL.LU R0, [R1+0x44] ;  /* 0x0000440001007983 */ /* 0x000ea80000300800 */
[----:B------:R-:W3:Y:S01]  /*10910*/  LDL.LU R3, [R1+0x4c] ;  /* 0x00004c0001037983 */ /* 0x000ee20000300800 */
[----:B------:R-:W-:-:S03]  /*10920*/  PLOP3.LUT P2, PT, PT, PT, PT, 0x8, 0x0 ;  /* 0x000000000000781c */ /* 0x000fc60003f4e170 */
        /* <DEDUP_REMOVED lines=154> */
.L_x_1935:
[----:B------:R-:W-:Y:S05]  /*112d0*/  @P2 BRA `(.L_x_1988) ;  /* 0x000019a000002947 */ /* 0x000fea0003800000 */
[----:B------:R-:W-:Y:S01]  /*112e0*/  F2FP.PACK_AB R109, R12, R13 ;  /* 0x0000000d0c6d723e */ /* 0x000fe200000000ff */
[----:B------:R-:W-:Y:S01]  /*112f0*/  ULDC.64 UR4, c[0x0][0x490] ;  /* 0x0001240000047ab9 */ /* 0x000fe20000000a00 */
[----:B------:R-:W3:Y:S01]  /*11300*/  S2R R13, SR_TID.X ;  /* 0x00000000000d7919 */ /* 0x000ee20000002100 */
[----:B------:R-:W-:Y:S01]  /*11310*/  UIMAD UR6, UR9, UR4, URZ ;  /* 0x00000004090672a4 */ /* 0x000fe2000f8e023f */
[----:B------:R-:W-:Y:S01]  /*11320*/  F2FP.PACK_AB R117, R14, R15 ;  /* 0x0000000f0e75723e */ /* 0x000fe200000000ff */
[----:B--2---:R-:W-:Y:S01]  /*11330*/  UIMAD.WIDE.U32 UR12, UR11, UR4, URZ ;  /* 0x000000040b0c72a5 */ /* 0x004fe2000f8e003f */
[----:B------:R-:W2:Y:S01]  /*11340*/  S2R R14, SR_CTAID.Z ;  /* 0x00000000000e7919 */ /* 0x000ea20000002700 */
[----:B------:R-:W-:Y:S01]  /*11350*/  UIMAD UR6, UR11, UR5, UR6 ;  /* 0x000000050b0672a4 */ /* 0x000fe2000f8e0206 */
[----:B------:R-:W-:Y:S01]  /*11360*/  F2FP.PACK_AB R65, R8, R9 ;  /* 0x000000090841723e */ /* 0x000fe200000000ff */
[----:B------:R-:W-:Y:S01]  /*11370*/  BSSY B0, `(.L_x_1989) ;  /* 0x0000133000007945 */ /* 0x000fe20003800000 */
[----:B------:R-:W-:Y:S01]  /*11380*/  ULDC.64 UR4, c[0x0][0x3e8] ;  /* 0x0000fa0000047ab9 */ /* 0x000fe20000000a00 */
[----:B------:R-:W-:Y:S01]  /*11390*/  F2FP.PACK_AB R45, R45, R7 ;  /* 0x000000072d2d723e */ /* 0x000fe200000000ff */
[----:B------:R-:W-:Y:S01]  /*113a0*/  UIMAD.WIDE.U32 UR14, UR11, UR4, URZ ;  /* 0x000000040b0e72a5 */ /* 0x000fe2000f8e003f */
[----:B------:R-:W-:Y:S01]  /*113b0*/  IMAD.U32 R3, RZ, RZ, UR13 ;  /* 0x0000000dff037e24 */ /* 0x000fe2000f8e00ff */
[----:B------:R-:W-:Y:S01]  /*113c0*/  F2FP.PACK_AB R89, R10, R11 ;  /* 0x0000000b0a59723e */ /* 0x000fe200000000ff */
[----:B-1----:R-:W-:Y:S01]  /*113d0*/  IMAD.U32 R2, RZ, RZ, UR12 ;  /* 0x0000000cff027e24 */ /* 0x002fe2000f8e00ff */
[----:B------:R-:W-:Y:S01]  /*113e0*/  F2FP.PACK_AB R105, R35, R34 ;  /* 0x000000222369723e */ /* 0x000fe200000000ff */
[----:B------:R-:W-:Y:S01]  /*113f0*/  UIMAD UR9, UR9, UR4, URZ ;  /* 0x00000004090972a4 */ /* 0x000fe2000f8e023f */
[----:B------:R-:W-:Y:S01]  /*11400*/  IMAD.U32 R7, RZ, RZ, UR15 ;  /* 0x0000000fff077e24 */ /* 0x000fe2000f8e00ff */
[----:B------:R-:W-:Y:S01]  /*11410*/  F2FP.PACK_AB R35, R81, R80 ;  /* 0x000000505123723e */ /* 0x000fe200000000ff */
[----:B------:R-:W-:Y:S01]  /*11420*/  IMAD.U32 R6, RZ, RZ, UR14 ;  /* 0x0000000eff067e24 */ /* 0x000fe2000f8e00ff */
[----:B------:R-:W1:Y:S01]  /*11430*/  S2R R81, SR_CTAID.X ;  /* 0x0000000000517919 */ /* 0x000e620000002500 */
[----:B------:R-:W-:Y:S01]  /*11440*/  UIMAD UR5, UR11, UR5, UR9 ;  /* 0x000000050b0572a4 */ /* 0x000fe2000f8e0209 */
[----:B------:R-:W-:Y:S01]  /*11450*/  IMAD.MOV.U32 R80, RZ, RZ, c[0x0][0x4e8] ;  /* 0x00013a00ff507624 */ /* 0x000fe200078e00ff */
[----:B------:R-:W-:Y:S01]  /*11460*/  UIADD3 UR6, UR13, UR6, URZ ;  /* 0x000000060d067290 */ /* 0x000fe2000fffe03f */
[----:B------:R-:W-:Y:S01]  /*11470*/  F2FP.PACK_AB R44, R157, R156 ;  /* 0x0000009c9d2c723e */ /* 0x000fe200000000ff */
[----:B------:R-:W-:Y:S01]  /*11480*/  UIADD3 UR5, UR15, UR5, URZ ;  /* 0x000000050f057290 */ /* 0x000fe2000fffe03f */
[----:B---3--:R-:W-:-:S02]  /*11490*/  SHF.R.S32.HI R21, RZ, 0x1f, R13 ;  /* 0x0000001fff157819 */ /* 0x008fc4000001140d */
[C---:B------:R-:W-:Y:S01]  /*114a0*/  ISETP.NE.AND P3, PT, R80.reuse, 0x1, PT ;  /* 0x000000015000780c */ /* 0x040fe20003f65270 */
[----:B------:R-:W-:Y:S01]  /*114b0*/  IMAD.U32 R5, RZ, RZ, UR6 ;  /* 0x00000006ff057e24 */ /* 0x000fe2000f8e00ff */
[CC--:B------:R-:W-:Y:S01]  /*114c0*/  LEA.HI R0, R21.reuse, R13.reuse, RZ, 0x2 ;  /* 0x0000000d15007211 */ /* 0x0c0fe200078f10ff */
[----:B------:R-:W-:Y:S01]  /*114d0*/  IMAD R80, R80, c[0x0][0x388], RZ ;  /* 0x0000e20050507a24 */ /* 0x000fe200078e02ff */
[----:B------:R-:W-:Y:S02]  /*114e0*/  LEA.HI R8, R21, R13, RZ, 0x5 ;  /* 0x0000000d15087211 */ /* 0x000fe400078f28ff */
[--C-:B------:R-:W-:Y:S02]  /*114f0*/  SHF.R.S32.HI R7, RZ, 0x2, R0.reuse ;  /* 0x00000002ff077819 */ /* 0x100fe40000011400 */
[----:B------:R-:W-:Y:S02]  /*11500*/  SHF.R.S32.HI R3, RZ, 0x1f, R0 ;  /* 0x0000001fff037819 */ /* 0x000fe40000011400 */
[----:B------:R-:W-:-:S02]  /*11510*/  LOP3.LUT R0, R0, 0xfffffffc, RZ, 0xc0, !PT ;  /* 0xfffffffc00007812 */ /* 0x000fc400078ec0ff */
[----:B------:R-:W-:Y:S02]  /*11520*/  LOP3.LUT R4, R8, 0xffffffe0, RZ, 0xc0, !PT ;  /* 0xffffffe008047812 */ /* 0x000fe400078ec0ff */
        /* <DEDUP_REMOVED lines=13> */
[----:B--2---:R-:W-:Y:S01]  /*11600*/  IMAD.WIDE.U32 R16, R14, c[0x0][0x498], R4 ;  /* 0x000126000e107a25 */ /* 0x004fe200078e0004 */
        /* <DEDUP_REMOVED lines=11> */
[----:B------:R-:W-:Y:S01]  /*116c0*/  LOP3.LUT R4, R0, 0xffffff8, RZ, 0xc0, !PT ;  /* 0x0ffffff800047812 */ /* 0x000fe200078ec0ff */
[----:B------:R-:W-:Y:S01]  /*116d0*/  IMAD.WIDE.U32 R12, R14, c[0x0][0x3f0], R2 ;  /* 0x0000fc000e0c7a25 */ /* 0x000fe200078e0002 */
[----:B------:R-:W-:-:S02]  /*116e0*/  LEA.HI R3, R10, R10, RZ, 0x1 ;  /* 0x0000000a0a037211 */ /* 0x000fc400078f08ff */
[----:B------:R-:W-:Y:S01]  /*116f0*/  LOP3.LUT R2, R7, 0x1c0, RZ, 0xc0, !PT ;  /* 0x000001c007027812 */ /* 0x000fe200078ec0ff */
[----:B------:R-:W-:Y:S01]  /*11700*/  IMAD.SHL.U32 R0, R11, 0x8, RZ ;  /* 0x000000080b007824 */ /* 0x000fe200078e00ff */
[----:B------:R-:W-:Y:S01]  /*11710*/  R2P PR, R9, 0x6 ;  /* 0x0000000609007804 */ /* 0x000fe20000000000 */
[----:B------:R-:W-:Y:S01]  /*11720*/  IMAD R7, R11, 0x20, R20 ;  /* 0x000000200b077824 */ /* 0x000fe200078e0214 */
[----:B------:R-:W-:Y:S01]  /*11730*/  LOP3.LUT R8, R5, 0x1c0, RZ, 0xc0, !PT ;  /* 0x000001c005087812 */ /* 0x000fe200078ec0ff */
[----:B------:R-:W-:Y:S01]  /*11740*/  IMAD.IADD R11, R6, 0x1, -R4 ;  /* 0x00000001060b7824 */ /* 0x000fe200078e0a04 */
[----:B------:R-:W-:Y:S01]  /*11750*/  LOP3.LUT R4, R3, 0x1ffffffe, RZ, 0xc0, !PT ;  /* 0x1ffffffe03047812 */ /* 0x000fe200078ec0ff */
[----:B-1----:R-:W-:Y:S01]  /*11760*/  IMAD R7, R81, 0x80, R7 ;  /* 0x0000008051077824 */ /* 0x002fe200078e0207 */
[----:B------:R-:W-:Y:S01]  /*11770*/  SHF.R.U32.HI R3, RZ, 0x3, R2 ;  /* 0x00000003ff037819 */ /* 0x000fe20000011602 */
[----:B------:R-:W-:Y:S01]  /*11780*/  IMAD R22, R14, c[0x0][0x49c], R22 ;  /* 0x000127000e167a24 */ /* 0x000fe200078e0216 */
[----:B------:R-:W-:Y:S01]  /*11790*/  LOP3.LUT R2, R2, 0x38, R0, 0xf8, !PT ;  /* 0x0000003802027812 */ /* 0x000fe200078ef800 */
[----:B------:R-:W-:Y:S01]  /*117a0*/  IMAD R19, R14, c[0x0][0x3f4], R19 ;  /* 0x0000fd000e137a24 */ /* 0x000fe200078e0213 */
[----:B------:R-:W-:Y:S01]  /*117b0*/  F2FP.PACK_AB R158, R159, R158 ;  /* 0x0000009e9f9e723e */ /* 0x000fe200000000ff */
        /* <DEDUP_REMOVED lines=12> */
[----:B------:R-:W-:Y:S02]  /*11880*/  SHF.R.S32.HI R4, RZ, 0x2, R18 ;  /* 0x00000002ff047819 */ /* 0x000fe40000011412 */
        /* <DEDUP_REMOVED lines=119> */
[----:B------:R-:W-:Y:S01]  /*12000*/  LEA R16, P0, R10, c[0x0][0x450], 0x2 ;  /* 0x000114000a107a11 */ /* 0x000fe200078010ff */
        /* <DEDUP_REMOVED lines=40> */
[----:B-1----:R-:W-:-:S03]  /*12290*/  LEA R30, P0, R12, c[0x0][0x380], 0x1 ;  /* 0x0000e0000c1e7a11 */ /* 0x002fc600078008ff */
[----:B------:R-:W-:Y:S01]  /*122a0*/  STS [R5+0xc400], R114 ;  /* 0x00c4007205007388 */ /* 0x000fe20000000800 */
[----:B--2---:R-:W-:-:S03]  /*122b0*/  IMAD.SHL.U32 R2, R18, 0x2, RZ ;  /* 0x0000000212027824 */ /* 0x004fc600078e00ff */
[----:B------:R-:W-:Y:S04]  /*122c0*/  STS [R7+0xc080], R26 ;  /* 0x00c0801a07007388 */ /* 0x000fe80000000800 */
[----:B------:R-:W-:Y:S01]  /*122d0*/  STS [R7+0xc480], R118 ;  /* 0x00c4807607007388 */ /* 0x000fe20000000800 */
[----:B---3--:R-:W-:-:S03]  /*122e0*/  IMAD.IADD R3, R13, 0x1, R17 ;  /* 0x000000010d037824 */ /* 0x008fc600078e0211 */
[----:B------:R-:W-:Y:S01]  /*122f0*/  STS [R9+0xc000], R25 ;  /* 0x00c0001909007388 */ /* 0x000fe20000000800 */
[----:B----4-:R-:W-:Y:S01]  /*12300*/  IMAD R28, R81, 0x80, R20 ;  /* 0x00000080511c7824 */ /* 0x010fe200078e0214 */
[----:B------:R-:W-:Y:S02]  /*12310*/  LEA.HI.X R29, R12, c[0x0][0x384], R3, 0x1, P0 ;  /* 0x0000e1000c1d7a11 */ /* 0x000fe400000f0c03 */
[----:B------:R-:W-:Y:S02]  /*12320*/  STS [R9+0xc400], R122 ;  /* 0x00c4007a09007388 */ /* 0x000fe40000000800 */
[----:B------:R-:W-:Y:S02]  /*12330*/  ISETP.GE.AND P0, PT, R28, R80, PT ;  /* 0x000000501c00720c */ /* 0x000fe40003f06270 */
        /* <DEDUP_REMOVED lines=9> */
[----:B------:R3:W4:Y:S04]  /*123d0*/  SHFL.IDX PT, R4, R30, RZ, 0x181f ;  /* 0x00181fff1e047589 */ /* 0x00072800000e0000 */
[----:B------:R3:W3:Y:S04]  /*123e0*/  SHFL.IDX PT, R5, R29, RZ, 0x181f ;  /* 0x00181fff1d057589 */ /* 0x0006e800000e0000 */
[----:B-1----:R1:W-:Y:S04]  /*123f0*/  @!P6 ST.E [R14.64], R36 ;  /* 0x000000240e00e985 */ /* 0x0023e8000c101912 */
[----:B--2---:R1:W-:Y:S04]  /*12400*/  @!P5 ST.E [R10.64], R37 ;  /* 0x000000250a00d985 */ /* 0x0043e8000c101912 */
[----:B------:R1:W2:Y:S04]  /*12410*/  LDS.128 R44, [R2+0x1080] ;  /* 0x00108000022c7984 */ /* 0x0002a80000000c00 */
        /* <DEDUP_REMOVED lines=21> */
[----:B-1----:R1:W3:Y:S01]  /*12570*/  LDS.128 R12, [R2+0xc080] ;  /* 0x00c08000020c7984 */ /* 0x0022e20000000c00 */
        /* <DEDUP_REMOVED lines=17> */
[----:B------:R1:W-:Y:S02]  /*12690*/  @!P0 ST.E.128 [R2.64], R12 ;  /* 0x0000000c02008985 */ /* 0x0003e4000c101d12 */
.L_x_1990:
[----:B--234-:R-:W-:Y:S05]  /*126a0*/  BSYNC B0 ;  /* 0x0000000000007941 */ /* 0x01cfea0003800000 */
.L_x_1989:
        /* <DEDUP_REMOVED lines=30> */
.L_x_1992:
[----:B------:R-:W-:Y:S05]  /*12890*/  BSYNC B0 ;  /* 0x0000000000007941 */ /* 0x000fea0003800000 */
.L_x_1991:
        /* <DEDUP_REMOVED lines=30> */
.L_x_1994:
[----:B------:R-:W-:Y:S05]  /*12a80*/  BSYNC B0 ;  /* 0x0000000000007941 */ /* 0x000fea0003800000 */
.L_x_1993:
        /* <DEDUP_REMOVED lines=31> */
.L_x_1988:
        /* <DEDUP_REMOVED lines=41> */
.L_x_1996:
[----:B------:R-:W-:Y:S05]  /*12f10*/  BSYNC B0 ;  /* 0x0000000000007941 */ /* 0x000fea0003800000 */
.L_x_1995:
        /* <DEDUP_REMOVED lines=44> */
[----:B------:R1:W3:Y:S03]  /*131e0*/  SHFL.IDX PT, R2, R16, RZ, 0x181f ;  /* 0x00181fff10027589 */ /* 0x0002e600000e0000 */
[C---:B------:R-:W-:Y:S01]  /*131f0*/  IADD3 R11, R0.reuse, 0x40, RZ ;  /* 0x00000040000b7810 */ /* 0x040fe20007ffe0ff */
[----:B------:R1:W4:Y:S01]  /*13200*/  SHFL.IDX PT, R3, R15, RZ, 0x181f ;  /* 0x00181fff0f037589 */ /* 0x00032200000e0000 */
        /* <DEDUP_REMOVED lines=24> */
.L_x_1998:
[----:B------:R-:W-:Y:S05]  /*13390*/  BSYNC B0 ;  /* 0x0000000000007941 */ /* 0x000fea0003800000 */
.L_x_1997:
[----:B---3--:R-:W-:Y:S01]  /*133a0*/  IADD3 R4, R14, 0x20, RZ ;  /* 0x000000200e047810 */ /* 0x008fe20007ffe0ff */
[----:B----4-:R3:W4:Y:S01]  /*133b0*/  SHFL.IDX PT, R3, R15, 0x1, 0x181f ;  /* 0x00381f000f037f89 */ /* 0x01072200000e0000 */
        /* <DEDUP_REMOVED lines=25> */
.L_x_2000:
[----:B------:R-:W-:Y:S05]  /*13550*/  BSYNC B0 ;  /* 0x0000000000007941 */ /* 0x000fea0003800000 */
.L_x_1999:
[----:B-1----:R-:W-:Y:S01]  /*13560*/  IADD3 R4, R14, 0x40, RZ ;  /* 0x000000400e047810 */ /* 0x002fe20007ffe0ff */
[----:B----4-:R1:W4:Y:S01]  /*13570*/  SHFL.IDX PT, R3, R15, 0x2, 0x181f ;  /* 0x00581f000f037f89 */ /* 0x01032200000e0000 */
        /* <DEDUP_REMOVED lines=25> */
.L_x_2002:
[----:B------:R-:W-:Y:S05]  /*13710*/  BSYNC B0 ;  /* 0x0000000000007941 */ /* 0x000fea0003800000 */
.L_x_2001:
[----:B---3--:R-:W-:Y:S01]  /*13720*/  IADD3 R4, R14, 0x60, RZ ;  /* 0x000000600e047810 */ /* 0x008fe20007ffe0ff */
[----:B----4-:R3:W4:Y:S03]  /*13730*/  SHFL.IDX PT, R3, R15, 0x3, 0x181f ;  /* 0x00781f000f037f89 */ /* 0x01072600000e0000 */
[----:B------:R-:W-:Y:S01]  /*13740*/  ISETP.GE.AND P0, PT, R4, R17, PT ;  /* 0x000000110400720c */ /* 0x000fe20003f06270 */
[----:B------:R3:W1:-:S12]  /*13750*/  SHFL.IDX PT, R2, R16, 0x3, 0x181f ;  /* 0x00781f0010027f89 */ /* 0x00065800000e0000 */
        /* <DEDUP_REMOVED lines=24> */
.L_x_1938:
[----:B-1----:R-:W-:Y:S02]  /*138e0*/  MOV R3, R12 ;  /* 0x0000000c00037202 */ /* 0x002fe40000000f00 */
[----:B------:R-:W-:Y:S02]  /*138f0*/  MOV R2, 0x13910 ;  /* 0x0001391000027802 */ /* 0x000fe40000000f00 */
[----:B------:R-:W-:Y:S05]  /*13900*/  CALL.REL.NOINC `($__internal_10_$__cuda_sm70_shflsync_idx_p) ;  /* 0x000001f000007944 */ /* 0x000fea0003c00000 */
[----:B------:R-:W-:Y:S01]  /*13910*/  IMAD.MOV.U32 R7, RZ, RZ, R14 ;  /* 0x000000ffff077224 */ /* 0x000fe200078e000e */
[----:B------:R-:W-:Y:S02]  /*13920*/  MOV R3, R15 ;  /* 0x0000000f00037202 */ /* 0x000fe40000000f00 */
[----:B------:R-:W-:Y:S02]  /*13930*/  MOV R2, 0x13950 ;  /* 0x0001395000027802 */ /* 0x000fe40000000f00 */
[----:B-1---5:R-:W-:Y:S05]  /*13940*/  CALL.REL.NOINC `($__internal_10_$__cuda_sm70_shflsync_idx_p) ;  /* 0x000001b000007944 */ /* 0x022fea0003c00000 */
[----:B------:R-:W-:Y:S01]  /*13950*/  MOV R2, R14 ;  /* 0x0000000e00027202 */ /* 0x000fe20000000f00 */
[----:B-1---5:R-:W-:Y:S05]  /*13960*/  BRA `(.L_x_2003) ;  /* 0xfffee83000007947 */ /* 0x022fea000383ffff */
.L_x_1954:
[----:B------:R-:W-:Y:S02]  /*13970*/  MOV R2, 0x13990 ;  /* 0x0001399000027802 */ /* 0x000fe40000000f00 */
[----:B-12--5:R-:W-:Y:S05]  /*13980*/  CALL.REL.NOINC `($__internal_10_$__cuda_sm70_shflsync_idx_p) ;  /* 0x0000017000007944 */ /* 0x026fea0003c00000 */
[----:B------:R-:W-:Y:S01]  /*13990*/  MOV R3, R12 ;  /* 0x0000000c00037202 */ /* 0x000fe20000000f00 */
[----:B-----5:R-:W-:Y:S01]  /*139a0*/  IMAD.MOV.U32 R4, RZ, RZ, R14 ;  /* 0x000000ffff047224 */ /* 0x020fe200078e000e */
[----:B------:R-:W-:Y:S02]  /*139b0*/  MOV R2, 0x139d0 ;  /* 0x000139d000027802 */ /* 0x000fe40000000f00 */
[----:B-1----:R-:W-:Y:S05]  /*139c0*/  CALL.REL.NOINC `($__internal_10_$__cuda_sm70_shflsync_idx_p) ;  /* 0x0000013000007944 */ /* 0x002fea0003c00000 */
[----:B-----5:R-:W-:Y:S01]  /*139d0*/  MOV R0, R14 ;  /* 0x0000000e00007202 */ /* 0x020fe20000000f00 */
[----:B-1----:R-:W-:-:S05]  /*139e0*/  BRA `(.L_x_2004) ;  /* 0xffff283000007947 */ /* 0x002fca000383ffff */
.L_x_1971:
[----:B--2---:R-:W-:Y:S02]  /*139f0*/  MOV R3, R6 ;  /* 0x0000000600037202 */ /* 0x004fe40000000f00 */
[----:B------:R-:W-:Y:S02]  /*13a00*/  MOV R2, 0x13a20 ;  /* 0x00013a2000027802 */ /* 0x000fe40000000f00 */
[----:B-1---5:R-:W-:Y:S05]  /*13a10*/  CALL.REL.NOINC `($__internal_10_$__cuda_sm70_shflsync_idx_p) ;  /* 0x000000e000007944 */ /* 0x022fea0003c00000 */
[----:B------:R-:W-:Y:S01]  /*13a20*/  MOV R3, R7 ;  /* 0x0000000700037202 */ /* 0x000fe20000000f00 */
[----:B-----5:R-:W-:Y:S01]  /*13a30*/  IMAD.MOV.U32 R4, RZ, RZ, R14 ;  /* 0x000000ffff047224 */ /* 0x020fe200078e000e */
[----:B------:R-:W-:Y:S02]  /*13a40*/  MOV R2, 0x13a60 ;  /* 0x00013a6000027802 */ /* 0x000fe40000000f00 */
[----:B-1----:R-:W-:Y:S05]  /*13a50*/  CALL.REL.NOINC `($__internal_10_$__cuda_sm70_shflsync_idx_p) ;  /* 0x000000a000007944 */ /* 0x002fea0003c00000 */
[----:B------:R-:W-:Y:S01]  /*13a60*/  MOV R2, R14 ;  /* 0x0000000e00027202 */ /* 0x000fe20000000f00 */
[----:B-1---5:R-:W-:-:S05]  /*13a70*/  BRA `(.L_x_2005) ;  /* 0xffff67a000007947 */ /* 0x022fca000383ffff */
.L_x_1977:
[----:B------:R-:W-:Y:S02]  /*13a80*/  MOV R2, 0x13aa0 ;  /* 0x00013aa000027802 */ /* 0x000fe40000000f00 */
[----:B----45:R-:W-:Y:S05]  /*13a90*/  CALL.REL.NOINC `($__internal_10_$__cuda_sm70_shflsync_idx_p) ;  /* 0x0000006000007944 */ /* 0x030fea0003c00000 */
[----:B------:R-:W-:Y:S01]  /*13aa0*/  MOV R3, R6 ;  /* 0x0000000600037202 */ /* 0x000fe20000000f00 */
[----:B-----5:R-:W-:Y:S01]  /*13ab0*/  IMAD.MOV.U32 R4, RZ, RZ, R14 ;  /* 0x000000ffff047224 */ /* 0x020fe200078e000e */
[----:B------:R-:W-:Y:S02]  /*13ac0*/  MOV R2, 0x13ae0 ;  /* 0x00013ae000027802 */ /* 0x000fe40000000f00 */
[----:B-1----:R-:W-:Y:S05]  /*13ad0*/  CALL.REL.NOINC `($__internal_10_$__cuda_sm70_shflsync_idx_p) ;  /* 0x0000002000007944 */ /* 0x002fea0003c00000 */
[----:B-----5:R-:W-:Y:S01]  /*13ae0*/  MOV R0, R14 ;  /* 0x0000000e00007202 */ /* 0x020fe20000000f00 */
[----:B-1----:R-:W-:-:S05]  /*13af0*/  BRA `(.L_x_2006) ;  /* 0xffff966000007947 */ /* 0x002fca000383ffff */
        .weak           $__internal_10_$__cuda_sm70_shflsync_idx_p
        .type           $__internal_10_$__cuda_sm70_shflsync_idx_p,@function
        .size           $__internal_10_$__cuda_sm70_shflsync_idx_p,(.L_x_3564 - $__internal_10_$__cuda_sm70_shflsync_idx_p)
$__internal_10_$__cuda_sm70_shflsync_idx_p:
[----:B------:R1:W-:Y:S01]  /*13b00*/  STL [R1+0x78], R4 ;  /* 0x0000780401007387 */ /* 0x0003e20000100800 */
[----:B------:R-:W-:-:S03]  /*13b10*/  MOV R14, 0x1 ;  /* 0x00000001000e7802 */ /* 0x000fc60000000f00 */
[----:B------:R2:W-:Y:S01]  /*13b20*/  STL [R1+0x74], R0 ;  /* 0x0000740001007387 */ /* 0x0005e20000100800 */
[----:B-1----:R-:W-:Y:S02]  /*13b30*/  IMAD.MOV.U32 R4, RZ, RZ, -0x1 ;  /* 0xffffffffff047424 */ /* 0x002fe400078e00ff */
[----:B--2---:R-:W-:Y:S02]  /*13b40*/  IMAD.MOV.U32 R0, RZ, RZ, 0x181f ;  /* 0x0000181fff007424 */ /* 0x004fe400078e00ff */
[----:B------:R-:W-:Y:S04]  /*13b50*/  WARPSYNC R4 ;  /* 0x0000000400007348 */ /* 0x000fe80003800000 */
[----:B------:R1:W2:Y:S04]  /*13b60*/  SHFL.IDX PT, R14, R3, R14, R0 ;  /* 0x0000000e030e7389 */ /* 0x0002a800000e0000 */
[----:B-1----:R1:W5:Y:S04]  /*13b70*/  LDL.LU R4, [R1+0x78] ;  /* 0x0000780001047983 */ /* 0x0023680000300800 */
[----:B------:R1:W5:Y:S01]  /*13b80*/  LDL.LU R0, [R1+0x74] ;  /* 0x0000740001007983 */ /* 0x0003620000300800 */
[----:B------:R-:W-:-:S04]  /*13b90*/  MOV R3, 0x0 ;  /* 0x0000000000037802 */ /* 0x000fc80000000f00 */
[----:B--2---:R-:W-:Y:S05]  /*13ba0*/  RET.REL.NODEC R2 `(_ZN7cutlass13device_kernelIN5flash19enable_sm80_to_sm89INS1_16FlashAttnFwdSm80INS1_25CollectiveMainloopFwdSm80ILi8ELi1ELb1EN4cute5tupleIJNS5_1CILi128EEENS7_ILi48EEENS7_ILi256EEEEEELi256ENS_6half_tEfNS_4arch4Sm80ELb0ELb1ELb0ELb0ELb1ELb0ELb1ELb0EEENS1_21CollectiveEpilogueFwdINS6_IJS8_SA_S9_EEENS6_IJNS7_ILi1EEESI_SI_EEESC_SE_Li256ELb0ELb1ELb0ELb0EEENS1_19SingleTileSchedulerILb0ELb0ELb1ELi128EEEEEEEEEvNT_6ParamsE) ;  /* 0xfffec45002007950 */ /* 0x004fea0003c3ffff */
.L_x_2007:
        /* <DEDUP_REMOVED lines=13> */
.L_x_3564:


//--------------------- .text._ZN7cutlass13device_kernelIN5flash19enable_sm80_to_sm89INS1_16FlashAttnFwdSm80INS1_25CollectiveMainloopFwdSm80ILi8ELi1ELb1EN4cute5tupleIJNS5_1CILi128EEENS7_ILi48EEENS7_ILi256EEEEEELi256ENS_6half_tEfNS_4arch4Sm80ELb0ELb1ELb0ELb1ELb1ELb0ELb1ELb0EEENS1_21CollectiveEpilogueFwdINS6_IJS8_SA_S9_EEENS6_IJNS7_ILi1EEESI_SI_EEESC_SE_Li256ELb1ELb1ELb0ELb0EEENS1_19SingleTileSchedulerILb1ELb0ELb1ELi128EEEEEEEEEvNT_6ParamsE --------------------------
	.section	.text._ZN7cutlass13device_kernelIN5flash19enable_sm80_to_sm89INS1_16FlashAttnFwdSm80INS1_25CollectiveMainloopFwdSm80ILi8ELi1ELb1EN4cute5tupleIJNS5_1CILi128EEENS7_ILi48EEENS7_ILi256EEEEEELi256ENS_6half_tEfNS_4arch4Sm80ELb0ELb1ELb0ELb1ELb1ELb0ELb1ELb0EEENS1_21CollectiveEpilogueFwdINS6_IJS8_SA_S9_EEENS6_IJNS7_ILi1EEESI_SI_EEESC_SE_Li256ELb1ELb1ELb0ELb0EEENS1_19SingleTileSchedulerILb1ELb0ELb1ELi128EEEEEEEEEvNT_6ParamsE,"ax",@progbits
	.sectioninfo	@"SHI_REGISTERS=255"
	.align	128
.text._ZN7cutlass13device_kernelIN5flash19enable_sm80_to_sm89INS1_16FlashAttnFwdSm80INS1_25CollectiveMainloopFwdSm80ILi8ELi1ELb1EN4cute5tupleIJNS5_1CILi128EEENS7_ILi48EEENS7_ILi256EEEEEELi256ENS_6half_tEfNS_4arch4Sm80ELb0ELb1ELb0ELb1ELb1ELb0ELb1ELb0EEENS1_21CollectiveEpilogueFwdINS6_IJS8_SA_S9_EEENS6_IJNS7_ILi1EEESI_SI_EEESC_SE_Li256ELb1ELb1ELb0ELb0EEENS1_19SingleTileSchedulerILb1ELb0ELb1ELi128EEEEEEEEEvNT_6ParamsE:
        .type           _ZN7cutlass13device_kernelIN5flash19enable_sm80_to_sm89INS1_16FlashAttnFwdSm80INS1_25CollectiveMainloopFwdSm80ILi8ELi1ELb1EN4cute5tupleIJNS5_1CILi128EEENS7_ILi48EEENS7_ILi256EEEEEELi256ENS_6half_tEfNS_4arch4Sm80ELb0ELb1ELb0ELb1ELb1ELb0ELb1ELb0EEENS1_21CollectiveEpilogueFwdINS6_IJS8_SA_S9_EEENS6_IJNS7_ILi1EEESI_SI_EEESC_SE_Li256ELb1ELb1ELb0ELb0EEENS1_19SingleTileSchedulerILb1ELb0ELb1ELi128EEEEEEEEEvNT_6ParamsE,@function
        .size           _ZN7cutlass13device_kernelIN5flash19enable_sm80_to_sm89INS1_16FlashAttnFwdSm80INS1_25CollectiveMainloopFwdSm80ILi8ELi1ELb1EN4cute5tupleIJNS5_1CILi128EEENS7_ILi48EEENS7_ILi256EEEEEELi256ENS_6half_tEfNS_4arch4Sm80ELb0ELb1ELb0ELb1ELb1ELb0ELb1ELb0EEENS1_21CollectiveEpilogueFwdINS6_IJS8_SA_S9_EEENS6_IJNS7_ILi1EEESI_SI_EEESC_SE_Li256ELb1ELb1ELb0ELb0EEENS1_19SingleTileSchedulerILb1ELb0ELb1ELi128EEEEEEEEEvNT_6ParamsE,(.L_x_3566 - _ZN7cutlass13device_kernelIN5flash19enable_sm80_to_sm89INS1_16FlashAttnFwdSm80INS1_25CollectiveMainloopFwdSm80ILi8ELi1ELb1EN4cute5tupleIJNS5_1CILi128EEENS7_ILi48EEENS7_ILi256EEEEEELi256ENS_6half_tEfNS_4arch4Sm80ELb0ELb1ELb0ELb1ELb1ELb0ELb1ELb0EEENS1_21CollectiveEpilogueFwdINS6_IJS8_SA_S9_EEENS6_IJNS7_ILi1EEESI_SI_EEESC_SE_Li256ELb1ELb1ELb0ELb0EEENS1_19SingleTileSchedulerILb1ELb0ELb1ELi128EEEEEEEEEvNT_6ParamsE)
        .other          _ZN7cutlass13device_kernelIN5flash19enable_sm80_to_sm89INS1_16FlashAttnFwdSm80INS1_25CollectiveMainloopFwdSm80ILi8ELi1ELb1EN4cute5tupleIJNS5_1CILi128EEENS7_ILi48EEENS7_ILi256EEEEEELi256ENS_6half_tEfNS_4arch4Sm80ELb0ELb1ELb0ELb1ELb1ELb0ELb1ELb0EEENS1_21CollectiveEpilogueFwdINS6_IJS8_SA_S9_EEENS6_IJNS7_ILi1EEESI_SI_EEESC_SE_Li256ELb1ELb1ELb0ELb0EEENS1_19SingleTileSchedulerILb1ELb0ELb1ELi128EEEEEEEEEvNT_6ParamsE,@"STO_CUDA_ENTRY STV_DEFAULT"
_ZN7cutlass13device_kernelIN5flash19enable_sm80_to_sm89INS1_16FlashAttnFwdSm80INS1_25CollectiveMainloopFwdSm80ILi8ELi1ELb1EN4cute5tupleIJNS5_1CILi128EEENS7_ILi48EEENS7_ILi256EEEEEELi256ENS_6half_tEfNS_4arch4Sm80ELb0ELb1ELb0ELb1ELb1ELb0ELb1ELb0EEENS1_21CollectiveEpilogueFwdINS6_IJS8_SA_S9_EEENS6_IJNS7_ILi1EEESI_SI_EEESC_SE_Li256ELb1ELb1ELb0ELb0EEENS1_19SingleTileSchedulerILb1ELb0ELb1ELi128EEEEEEEEEvNT_6ParamsE:
        /* <DEDUP_REMOVED lines=21> */
.L_x_2009:
        /* <DEDUP_REMOVED lines=13> */
.L_x_2011:
[----:B------:R-:W-:Y:S02]  /*0220*/  ULDC UR5, c[0x0][0x54c] ;  /* 0x0001530000057ab9 */ /* 0x000fe40000000800 */
.L_x_2010:
[----:B------:R-:W-:Y:S02]  /*0230*/  ULDC UR4, c[0x0][0x548] ;  /* 0x0001520000047ab9 */ /* 0x000fe40000000800 */
[----:B------:R-:W-:-:S02]  /*0240*/  USHF.L.U32 UR23, UR28, 0x7, URZ ;  /* 0x000000071c177899 */ /* 0x000fc4000800063f */
[----:B------:R-:W-:-:S04]  /*0250*/  UIMAD UR4, UR5, UR4, URZ ;  /* 0x00000004050472a4 */ /* 0x000fc8000f8e023f */
[----:B------:R-:W-:-:S04]  /*0260*/  UISETP.GE.AND UP0, UPT, UR23, UR4, UPT ;  /* 0x000000041700728c */ /* 0x000fc8000bf06270 */
[----:B------:R-:W-:Y:S01]  /*0270*/  USEL UR13, UR13, 0xffffffff, !UP0 ;  /* 0xffffffff0d0d7887 */ /* 0x000fe2000c000000 */
[----:B------:R-:W-:Y:S05]  /*0280*/  BRA `(.L_x_2012) ;  /* 0x000001b000007947 */ /* 0x000fea0003800000 */
.L_x_2008:
        /* <DEDUP_REMOVED lines=8> */
.L_x_2013:
        /* <DEDUP_REMOVED lines=13> */
.L_x_2015:
[----:B------:R-:W-:Y:S02]  /*03e0*/  ULDC UR5, c[0x0][0x54c] ;  /* 0x0001530000057ab9 */ /* 0x000fe40000000800 */
.L_x_2014:
[----:B------:R-:W-:Y:S02]  /*03f0*/  ULDC UR4, c[0x0][0x548] ;  /* 0x0001520000047ab9 */ /* 0x000fe40000000800 */
[----:B------:R-:W-:-:S02]  /*0400*/  USHF.L.U32 UR23, UR28, 0x7, URZ ;  /* 0x000000071c177899 */ /* 0x000fc4000800063f */
[----:B------:R-:W-:-:S04]  /*0410*/  UIMAD UR4, UR5, UR4, URZ ;  /* 0x00000004050472a4 */ /* 0x000fc8000f8e023f */
[----:B------:R-:W-:-:S04]  /*0420*/  UISETP.GE.AND UP0, UPT, UR23, UR4, UPT ;  /* 0x000000041700728c */ /* 0x000fc8000bf06270 */
[----:B------:R-:W-:-:S06]  /*0430*/  USEL UR13, UR13, 0xffffffff, !UP0 ;  /* 0xffffffff0d0d7887 */ /* 0x000fcc000c000000 */
.L_x_2012:
        /* <DEDUP_REMOVED lines=47> */
.L_x_2016:
        /* <DEDUP_REMOVED lines=10> */
.L_x_2017:
        /* <DEDUP_REMOVED lines=12> */
.L_x_2018:
        /* <DEDUP_REMOVED lines=27> */
.L_x_2020:
[----:B------:R-:W-:Y:S02]  /*0a40*/  UISETP.NE.AND UP0, UPT, UR5, 0x1, UPT ;  /* 0x000000010500788c */ /* 0x000fe4000bf05270 */
[----:B------:R-:W-:Y:S02]  /*0a50*/  ULDC.64 UR6, c[0x0][0x330] ;  /* 0x0000cc0000067ab9 */ /* 0x000fe40000000a00 */
[----:B------:R-:W-:-:S07]  /*0a60*/  UIMAD.WIDE.U32 UR20, UR17, UR6, URZ ;  /* 0x00000006111472a5 */ /* 0x000fce000f8e003f */
[----:B------:R-:W-:Y:S02]  /*0a70*/  @UP0 USHF.R.U32.HI UR17, URZ, UR7, UR21 ;  /* 0x000000073f110299 */ /* 0x000fe40008011615 */
.L_x_2021:
[----:B------:R-:W-:Y:S02]  /*0a80*/  ULDC UR6, c[0x0][0x32c] ;  /* 0x0000cb0000067ab9 */ /* 0x000fe40000000800 */
[----:B------:R-:W-:-:S04]  /*0a90*/  UIMAD UR6, UR17, UR5, UR6 ;  /* 0x00000005110672a4 */ /* 0x000fc8000f8e0206 */
[----:B------:R-:W-:-:S04]  /*0aa0*/  UISETP.LT.AND UP0, UPT, UR4, UR6, UPT ;  /* 0x000000060400728c */ /* 0x000fc8000bf01270 */
[----:B------:R-:W-:Y:S02]  /*0ab0*/  USEL UR4, UR4, UR6, UP0 ;  /* 0x0000000604047287 */ /* 0x000fe40008000000 */
.L_x_2019:
        /* <DEDUP_REMOVED lines=36> */
.L_x_2023:
[----:B------:R-:W-:-:S03]  /*0d00*/  UISETP.NE.AND UP0, UPT, UR5, 0x1, UPT ;  /* 0x000000010500788c */ /* 0x000fc6000bf05270 */
[----:B------:R-:W-:Y:S02]  /*0d10*/  ULDC.64 UR4, c[0x0][0x330] ;  /* 0x0000cc0000047ab9 */ /* 0x000fe40000000a00 */
[----:B------:R-:W-:-:S07]  /*0d20*/  UIMAD.WIDE.U32 UR24, UR7, UR4, URZ ;  /* 0x00000004071872a5 */ /* 0x000fce000f8e003f */
[----:B------:R-:W-:Y:S02]  /*0d30*/  @UP0 UMOV UR17, UR25 ;  /* 0x0000001900110c82 */ /* 0x000fe40008000000 */
[----:B------:R-:W-:Y:S02]  /*0d40*/  @UP0 USHF.R.U32.HI UR7, URZ, UR5, UR17 ;  /* 0x000000053f070299 */ /* 0x000fe40008011611 */
.L_x_2024:
[----:B------:R-:W-:Y:S02]  /*0d50*/  ULDC UR4, c[0x0][0x32c] ;  /* 0x0000cb0000047ab9 */ /* 0x000fe40000000800 */
[----:B------:R-:W-:-:S04]  /*0d60*/  UIMAD UR4, UR7, UR4, URZ ;  /* 0x00000004070472a4 */ /* 0x000fc8000f8e023f */
[----:B------:R-:W-:-:S04]  /*0d70*/  UISETP.LT.AND UP0, UPT, UR6, UR4, UPT ;  /* 0x000000040600728c */ /* 0x000fc8000bf01270 */
[----:B------:R-:W-:-:S04]  /*0d80*/  USEL UR6, UR6, UR4, !UP0 ;  /* 0x0000000406067287 */ /* 0x000fc8000c000000 */
.L_x_2022:
[----:B------:R-:W-:Y:S01]  /*0d90*/  UIMAD.WIDE UR4, UR6, 0x2aaaaaab, URZ ;  /* 0x2aaaaaab060478a5 */ /* 0x000fe2000f8e023f */
[----:B------:R-:W-:Y:S01]  /*0da0*/  PLOP3.LUT P2, PT, PT, PT, PT, 0x80, 0x0 ;  /* 0x000000000000781c */ /* 0x000fe20003f4f070 */
[----:B------:R-:W-:Y:S01]  /*0db0*/  CS2R R10, SRZ ;  /* 0x00000000000a7805 */ /* 0x000fe2000001ff00 */
[----:B------:R-:W-:Y:S01]  /*0dc0*/  IMAD.MOV.U32 R130, RZ, RZ, RZ ;  /* 0x000000ffff827224 */ /* 0x000fe200078e00ff */
[----:B------:R-:W-:Y:S01]  /*0dd0*/  USHF.R.U32.HI UR4, URZ, 0x1f, UR5 ;  /* 0x0000001f3f047899 */ /* 0x000fe20008011605 */
[----:B------:R-:W-:Y:S01]  /*0de0*/  CS2R R128, SRZ ;  /* 0x0000000000807805 */ /* 0x000fe2000001ff00 */
[----:B------:R-:W-:Y:S01]  /*0df0*/  CS2R R14, SRZ ;  /* 0x00000000000e7805 */ /* 0x000fe2000001ff00 */
[----:B------:R-:W-:Y:S01]  /*0e00*/  IMAD.MOV.U32 R126, RZ, RZ, RZ ;  /* 0x000000ffff7e7224 */ /* 0x000fe200078e00ff */
[----:B------:R-:W-:Y:S01]  /*0e10*/  ULEA.HI.SX32 UR4, UR5, UR4, 0x1d ;  /* 0x0000000405047291 */ /* 0x000fe2000f8fea3f */
        /* <DEDUP_REMOVED lines=81> */
[----:B------:R-:W-:Y:S01]  /*1330*/  SHF.R.S32.HI R66, RZ, 0x1f, R44 ;  /* 0x0000001fff427819 */ /* 0x000fe2000001142c */
[----:B------:R-:W-:Y:S01]  /*1340*/  UMOV UR25, 0x30 ;  /* 0x0000003000197882 */ /* 0x000fe20000000000 */
[----:B------:R-:W-:Y:S01]  /*1350*/  IMAD.MOV.U32 R4, RZ, RZ, c[0x0][0x2b8] ;  /* 0x0000ae00ff047624 */ /* 0x000fe200078e00ff */
[----:B------:R-:W-:Y:S01]  /*1360*/  ULDC.64 UR4, c[0x0][0x2b0] ;  /* 0x0000ac0000047ab9 */ /* 0x000fe20000000a00 */
[----:B------:R-:W-:Y:S01]  /*1370*/  LEA.HI R21, R66, R44, RZ, 0x3 ;  /* 0x0000002c42157211 */ /* 0x000fe200078f18ff */
[----:B------:R-:W2:Y:S01]  /*1380*/  @P0 LDG.E R0, [R2.64] ;  /* 0x0000001202000981 */ /* 0x000ea2000c1e1900 */
[----:B------:R-:W-:Y:S01]  /*1390*/  UIMAD UR24, UR21, UR25, -0x30 ;  /* 0xffffffd0151874a4 */ /* 0x000fe2000f8e0219 */
[----:B------:R-:W-:Y:S01]  /*13a0*/  ISETP.NE.AND P1, PT, R4, 0x1, PT ;  /* 0x000000010400780c */ /* 0x000fe20003f25270 */
[----:B------:R-:W-:Y:S01]  /*13b0*/  IMAD.MOV.U32 R24, RZ, RZ, RZ ;  /* 0x000000ffff187224 */ /* 0x000fe200078e00ff */
[----:B------:R-:W-:Y:S01]  /*13c0*/  SHF.R.S32.HI R23, RZ, 0x3, R21 ;  /* 0x00000003ff177819 */ /* 0x000fe20000011415 */
[----:B------:R-:W-:Y:S01]  /*13d0*/  BAR.SYNC.DEFER_BLOCKING 0x0 ;  /* 0x0000000000007b1d */ /* 0x000fe20000010000 */
[----:B------:R-:W-:-:S05]  /*13e0*/  USEL UR27, UR13, URZ, !UP1 ;  /* 0x0000003f0d1b7287 */ /* 0x000fca000c800000 */
        /* <DEDUP_REMOVED lines=10> */
[----:B------:R-:W-:-:S03]  /*1490*/  ULDC.64 UR4, c[0x0][0x178] ;  /* 0x00005e0000047ab9 */ /* 0x000fc60000000a00 */
[----:B------:R-:W-:-:S05]  /*14a0*/  IMAD R31, R17, 0x20, R23 ;  /* 0x00000020111f7824 */ /* 0x000fca00078e0217 */
[----:B------:R-:W-:Y:S01]  /*14b0*/  IADD3 R0, R31, UR24, RZ ;  /* 0x000000181f007c10 */ /* 0x000fe2000fffe0ff */
[----:B------:R-:W-:Y:S02]  /*14c0*/  UIMAD UR26, UR26, UR4, URZ ;  /* 0x000000041a1a72a4 */ /* 0x000fe4000f8e023f */
[----:B------:R-:W-:Y:S01]  /*14d0*/  UIMAD.WIDE.U32 UR30, UR22, UR4, URZ ;  /* 0x00000004161e72a5 */ /* 0x000fe2000f8e003f */
[C---:B------:R-:W-:Y:S01]  /*14e0*/  ISETP.GE.AND P0, PT, R0.reuse, UR8, PT ;  /* 0x0000000800007c0c */ /* 0x040fe2000bf06270 */
[----:B------:R-:W-:Y:S01]  /*14f0*/  IMAD.SHL.U32 R39, R17, 0x8, RZ ;  /* 0x0000000811277824 */ /* 0x000fe200078e00ff */
[----:B------:R-:W-:Y:S02]  /*1500*/  IADD3 R8, R0, UR11, RZ ;  /* 0x0000000b00087c10 */ /* 0x000fe4000fffe0ff */
[----:B------:R-:W-:Y:S01]  /*1510*/  LEA.HI R22, R66, R44, RZ, 0x4 ;  /* 0x0000002c42167211 */ /* 0x000fe200078f20ff */
[----:B------:R-:W-:Y:S01]  /*1520*/  UIMAD UR29, UR21, -0x30, UR25 ;  /* 0xffffffd0151d78a4 */ /* 0x000fe2000f8e0219 */
[C---:B------:R-:W-:Y:S01]  /*1530*/  ISETP.GT.OR P0, PT, R31.reuse, 0x2f, P0 ;  /* 0x0000002f1f00780c */ /* 0x040fe20000704670 */
[----:B------:R-:W-:Y:S01]  /*1540*/  @P1 IMAD.HI.U32 R0, R8, c[0x0][0x2bc], RZ ;  /* 0x0000af0008001a27 */ /* 0x000fe200078e00ff */
[----:B------:R-:W-:Y:S01]  /*1550*/  IADD3 R4, R31, UR23, RZ ;  /* 0x000000171f047c10 */ /* 0x000fe2000fffe0ff */
[----:B------:R-:W-:Y:S02]  /*1560*/  STL [R1+0x48], R31 ;  /* 0x0000481f01007387 */ /* 0x000fe40000100800 */
[----:B------:R-:W-:Y:S01]  /*1570*/  IMAD.MOV.U32 R7, RZ, RZ, R8 ;  /* 0x000000ffff077224 */ /* 0x000fe200078e0008 */
[----:B------:R-:W-:-:S07]  /*1580*/  @P1 SHF.R.U32.HI R7, RZ, c[0x0][0x2c0], R0 ;  /* 0x0000b000ff071a19 */ /* 0x000fce0000011600 */
[----:B------:R-:W-:-:S04]  /*1590*/  @!P0 IADD3 R0, P2, R7, UR16, RZ ;  /* 0x0000001007008c10 */ /* 0x000fc8000ff5e0ff */
[----:B------:R-:W-:Y:S02]  /*15a0*/  @!P0 LEA R2, P1, R0, c[0x0][0x2a0], 0x2 ;  /* 0x0000a80000028a11 */ /* 0x000fe400078210ff */
[----:B------:R-:W-:-:S04]  /*15b0*/  @!P0 LEA.HI.X.SX32 R3, R7, UR6, 0x1, P2 ;  /* 0x0000000607038c11 */ /* 0x000fc800090f0eff */
[----:B------:R-:W-:-:S05]  /*15c0*/  @!P0 LEA.HI.X R3, R0, c[0x0][0x2a4], R3, 0x2, P1 ;  /* 0x0000a90000038a11 */ /* 0x000fca00008f1403 */
[----:B------:R1:W2:Y:S01]  /*15d0*/  @!P0 LDG.E R24, [R2.64] ;  /* 0x0000001202188981 */ /* 0x0002a2000c1e1900 */
[----:B------:R-:W-:Y:S01]  /*15e0*/  UIMAD UR26, UR22, UR5, UR26 ;  /* 0x00000005161a72a4 */ /* 0x000fe2000f8e021a */
[----:B------:R-:W-:Y:S01]  /*15f0*/  PLOP3.LUT P1, PT, PT, PT, UP2, 0x80, 0x0 ;  /* 0x000000000000781c */ /* 0x000fe20003f2f028 */
[----:B------:R-:W-:Y:S01]  /*1600*/  IMAD.MOV.U32 R0, RZ, RZ, R4 ;  /* 0x000000ffff007224 */ /* 0x000fe200078e0004 */
[----:B------:R-:W-:Y:S01]  /*1610*/  ULDC.64 UR4, c[0x0][0x1b8] ;  /* 0x00006e0000047ab9 */ /* 0x000fe20000000a00 */
[----:B------:R-:W-:Y:S01]  /*1620*/  PLOP3.LUT P0, PT, PT, PT, UP2, 0x80, 0x0 ;  /* 0x000000000000781c */ /* 0x000fe20003f0f028 */
[----:B------:R-:W-:Y:S01]  /*1630*/  UIADD3 UR31, UR31, UR26, URZ ;  /* 0x0000001a1f1f7290 */ /* 0x000fe2000fffe03f */
[----:B------:R-:W-:Y:S01]  /*1640*/  IADD3 R15, R23, UR23, RZ ;  /* 0x00000017170f7c10 */ /* 0x000fe2000fffe0ff */
[----:B------:R-:W-:Y:S01]  /*1650*/  UIMAD UR22, UR9, UR4, URZ ;  /* 0x00000004091672a4 */ /* 0x000fe2000f8e023f */
[C---:B------:R-:W-:Y:S01]  /*1660*/  IADD3 R29, R39.reuse, 0x40, RZ ;  /* 0x00000040271d7810 */ /* 0x040fe20007ffe0ff */
[----:B------:R-:W-:Y:S01]  /*1670*/  USHF.R.S32.HI UR26, URZ, 0x1f, UR13 ;  /* 0x0000001f3f1a7899 */ /* 0x000fe2000801140d */
[C---:B------:R-:W-:Y:S01]  /*1680*/  IADD3 R30, R39.reuse, 0xc0, RZ ;  /* 0x000000c0271e7810 */ /* 0x040fe20007ffe0ff */
[----:B------:R-:W-:Y:S01]  /*1690*/  UIMAD UR22, UR10, UR5, UR22 ;  /* 0x000000050a1672a4 */ /* 0x000fe2000f8e0216 */
[C---:B------:R-:W-:Y:S01]  /*16a0*/  IADD3 R28, R39.reuse, 0x80, RZ ;  /* 0x00000080271c7810 */ /* 0x040fe20007ffe0ff */
[----:B------:R-:W-:Y:S01]  /*16b0*/  UIMAD.WIDE.U32 UR30, UR10, UR4, UR30 ;  /* 0x000000040a1e72a5 */ /* 0x000fe2000f8e001e */
[----:B------:R-:W-:Y:S01]  /*16c0*/  ISETP.GE.AND P3, PT, R39, c[0x0][0x198], PT ;  /* 0x0000660027007a0c */ /* 0x000fe20003f66270 */
[----:B------:R-:W-:Y:S01]  /*16d0*/  USEL UR26, UR26, URZ, !UP1 ;  /* 0x0000003f1a1a7287 */ /* 0x000fe2000c800000 */
[C---:B------:R-:W-:Y:S01]  /*16e0*/  ISETP.GE.AND P2, PT, R29.reuse, c[0x0][0x198], PT ;  /* 0x000066001d007a0c */ /* 0x040fe20003f46270 */
[----:B------:R-:W-:Y:S01]  /*16f0*/  ULDC.64 UR4, c[0x0][0x1c0] ;  /* 0x0000700000047ab9 */ /* 0x000fe20000000a00 */
[----:B------:R-:W-:Y:S01]  /*1700*/  ISETP.GE.AND P4, PT, R28, c[0x0][0x198], PT ;  /* 0x000066001c007a0c */ /* 0x000fe20003f86270 */
[----:B------:R-:W-:Y:S01]  /*1710*/  UIMAD UR26, UR26, UR4, URZ ;  /* 0x000000041a1a72a4 */ /* 0x000fe2000f8e023f */
[----:B------:R-:W-:Y:S01]  /*1720*/  ISETP.GE.AND P5, PT, R30, c[0x0][0x198], PT ;  /* 0x000066001e007a0c */ /* 0x000fe20003fa6270 */
[----:B------:R-:W-:Y:S01]  /*1730*/  UIADD3 UR31, UR31, UR22, URZ ;  /* 0x000000161f1f7290 */ /* 0x000fe2000fffe03f */
[----:B------:R-:W-:Y:S01]  /*1740*/  ISETP.GE.AND P6, PT, R29, c[0x0][0x1d4], PT ;  /* 0x000075001d007a0c */ /* 0x000fe20003fc6270 */
[----:B------:R-:W-:Y:S01]  /*1750*/  UIMAD UR5, UR27, UR5, UR26 ;  /* 0x000000051b0572a4 */ /* 0x000fe2000f8e021a */
[----:B-1----:R-:W-:Y:S01]  /*1760*/  @P1 IMAD.HI.U32 R2, R4, c[0x0][0x2c8], RZ ;  /* 0x0000b20004021a27 */ /* 0x002fe200078e00ff */
[----:B------:R-:W-:Y:S01]  /*1770*/  UIMAD.WIDE.U32 UR30, UR27, UR4, UR30 ;  /* 0x000000041b1e72a5 */ /* 0x000fe2000f8e001e */
[----:B------:R-:W-:Y:S01]  /*1780*/  LEA.HI R65, R66, R44, RZ, 0x5 ;  /* 0x0000002c42417211 */ /* 0x000fe200078f28ff */
[----:B------:R-:W-:Y:S01]  /*1790*/  UIADD3 UR32, UR8, UR29, URZ ;  /* 0x0000001d08207290 */ /* 0x000fe2000fffe03f */
[----:B------:R-:W-:Y:S01]  /*17a0*/  BSSY B0, `(.L_x_2026) ;  /* 0x0000138000007945 */ /* 0x000fe20003800000 */
[----:B------:R-:W-:Y:S01]  /*17b0*/  @P0 SHF.R.U32.HI R0, RZ, c[0x0][0x2cc], R2 ;  /* 0x0000b300ff000a19 */ /* 0x000fe20000011602 */
[----:B------:R-:W-:Y:S01]  /*17c0*/  UIADD3 UR5, UR31, UR5, URZ ;  /* 0x000000051f057290 */ /* 0x000fe2000fffe03f */
[----:B------:R-:W-:Y:S01]  /*17d0*/  IMAD.U32 R3, RZ, RZ, UR31 ;  /* 0x0000001fff037e24 */ /* 0x000fe2000f8e00ff */
[----:B------:R-:W-:Y:S01]  /*17e0*/  UISETP.LT.AND UP0, UPT, UR32, 0x30, UPT ;  /* 0x000000302000788c */ /* 0x000fe2000bf01270 */
[--C-:B------:R-:W-:Y:S01]  /*17f0*/  SHF.R.S32.HI R6, RZ, 0x1f, R0.reuse ;  /* 0x0000001fff067819 */ /* 0x100fe20000011400 */
[----:B------:R-:W-:Y:S01]  /*1800*/  IMAD.MOV R5, RZ, RZ, -R0 ;  /* 0x000000ffff057224 */ /* 0x000fe200078e0a00 */
[----:B------:R-:W-:Y:S01]  /*1810*/  SHF.R.S32.HI R64, RZ, 0x5, R65 ;  /* 0x00000005ff407819 */ /* 0x000fe20000011441 */
[----:B------:R-:W-:Y:S01]  /*1820*/  IMAD.U32 R2, RZ, RZ, UR30 ;  /* 0x0000001eff027e24 */ /* 0x000fe2000f8e00ff */
[----:B------:R-:W-:Y:S01]  /*1830*/  ULDC UR30, c[0x0][0x2c4] ;  /* 0x0000b100001e7ab9 */ /* 0x000fe20000000800 */
[----:B------:R-:W-:Y:S01]  /*1840*/  IMAD.U32 R3, RZ, RZ, UR5 ;  /* 0x00000005ff037e24 */ /* 0x000fe2000f8e00ff */
[----:B------:R-:W-:Y:S01]  /*1850*/  UIMAD UR30, UR12, UR30, URZ ;  /* 0x0000001e0c1e72a4 */ /* 0x000fe2000f8e023f */
[----:B------:R-:W-:Y:S01]  /*1860*/  IMAD R6, R6, c[0x0][0x1b0], RZ ;  /* 0x00006c0006067a24 */ /* 0x000fe200078e02ff */
[----:B------:R-:W-:Y:S01]  /*1870*/  ULDC.64 UR4, c[0x0][0x1e8] ;  /* 0x00007a0000047ab9 */ /* 0x000fe20000000a00 */
[----:B------:R-:W-:Y:S01]  /*1880*/  IMAD R4, R5, c[0x0][0x2c4], R4 ;  /* 0x0000b10005047a24 */ /* 0x000fe200078e0204 */
[----:B------:R-:W-:Y:S01]  /*1890*/  UIMAD.WIDE.U32 UR26, UR10, UR4, URZ ;  /* 0x000000040a1a72a5 */ /* 0x000fe2000f8e003f */
[C---:B------:R-:W-:Y:S01]  /*18a0*/  IMAD R5, R0.reuse, c[0x0][0x1b4], R6 ;  /* 0x00006d0000057a24 */ /* 0x040fe200078e0206 */
[----:B------:R-:W-:Y:S01]  /*18b0*/  UIMAD UR22, UR9, UR4, URZ ;  /* 0x00000004091672a4 */ /* 0x000fe2000f8e023f */
[----:B------:R-:W-:Y:S01]  /*18c0*/  IMAD.WIDE.U32 R2, R0, c[0x0][0x1b0], R2 ;  /* 0x00006c0000027a25 */ /* 0x000fe200078e0002 */
[----:B------:R-:W-:Y:S01]  /*18d0*/  SHF.R.S32.HI R0, RZ, 0x1f, R4 ;  /* 0x0000001fff007819 */ /* 0x000fe20000011404 */
[----:B------:R-:W-:-:S02]  /*18e0*/  USEL UR4, UR32, 0x30, UP0 ;  /* 0x0000003020047887 */ /* 0x000fc40008000000 */
[----:B------:R-:W-:Y:S01]  /*18f0*/  IMAD.IADD R3, R3, 0x1, R5 ;  /* 0x0000000103037824 */ /* 0x000fe200078e0205 */
[----:B------:R-:W-:Y:S01]  /*1900*/  UIMAD UR22, UR10, UR5, UR22 ;  /* 0x000000050a1672a4 */ /* 0x000fe2000f8e0216 */
[----:B------:R-:W-:Y:S02]  /*1910*/  IMAD R0, R0, c[0x0][0x1a8], RZ ;  /* 0x00006a0000007a24 */ /* 0x000fe400078e02ff */
[----:B------:R-:W-:Y:S01]  /*1920*/  IMAD.WIDE.U32 R2, R4, c[0x0][0x1a8], R2 ;  /* 0x00006a0004027a25 */ /* 0x000fe200078e0002 */
[----:B------:R-:W-:-:S03]  /*1930*/  UIADD3 UR22, UR27, UR22, URZ ;  /* 0x000000161b167290 */ /* 0x000fc6000fffe03f */
[----:B------:R-:W-:Y:S01]  /*1940*/  IMAD R5, R4, c[0x0][0x1ac], R0 ;  /* 0x00006b0004057a24 */ /* 0x000fe200078e0200 */
[----:B------:R-:W-:Y:S01]  /*1950*/  LEA R13, P0, R2, c[0x0][0x160], 0x1 ;  /* 0x00005800020d7a11 */ /* 0x000fe200078008ff */
[----:B------:R-:W-:Y:S02]  /*1960*/  IMAD.SHL.U32 R6, R23, 0x40, RZ ;  /* 0x0000004017067824 */ /* 0x000fe400078e00ff */
[----:B------:R-:W-:Y:S01]  /*1970*/  IMAD.IADD R3, R3, 0x1, R5 ;  /* 0x0000000103037824 */ /* 0x000fe200078e0205 */
[----:B------:R-:W-:Y:S02]  /*1980*/  LEA.HI R5, R66, R44, RZ, 0x6 ;  /* 0x0000002c42057211 */ /* 0x000fe400078f30ff */
[----:B------:R-:W-:Y:S02]  /*1990*/  LOP3.LUT R0, R6, 0x1c0, RZ, 0xc0, !PT ;  /* 0x000001c006007812 */ /* 0x000fe400078ec0ff */
[----:B------:R-:W-:Y:S01]  /*19a0*/  LEA.HI.X R12, R2, c[0x0][0x164], R3, 0x1, P0 ;  /* 0x00005900020c7a11 */ /* 0x000fe200000f0c03 */
[----:B------:R-:W-:Y:S01]  /*19b0*/  IMAD.SHL.U32 R5, R5, 0x8, RZ ;  /* 0x0000000805057824 */ /* 0x000fe200078e00ff */
[----:B------:R-:W-:Y:S01]  /*19c0*/  SHFL.IDX PT, R2, R13, RZ, 0x181f ;  /* 0x00181fff0d027589 */ /* 0x000fe200000e0000 */
[----:B------:R-:W-:-:S02]  /*19d0*/  SHF.R.U32.HI R4, RZ, 0x3, R0 ;  /* 0x00000003ff047819 */ /* 0x000fc40000011600 */
[----:B------:R-:W-:Y:S01]  /*19e0*/  LOP3.LUT R0, R0, 0x38, R39, 0xf8, !PT ;  /* 0x0000003800007812 */ /* 0x000fe200078ef827 */
[----:B------:R-:W1:Y:S01]  /*19f0*/  SHFL.IDX PT, R3, R12, RZ, 0x181f ;  /* 0x00181fff0c037589 */ /* 0x000e6200000e0000 */
[----:B------:R-:W-:Y:S02]  /*1a00*/  ISETP.GE.AND P0, PT, R15, UR30, PT ;  /* 0x0000001e0f007c0c */ /* 0x000fe4000bf06270 */
[----:B------:R-:W-:Y:S01]  /*1a10*/  LOP3.LUT R4, R0, R4, RZ, 0x3c, !PT ;  /* 0x0000000400047212 */ /* 0x000fe200078e3cff */
[----:B------:R-:W-:-:S03]  /*1a20*/  IMAD.MOV R0, RZ, RZ, -R7 ;  /* 0x000000ffff007224 */ /* 0x000fc600078e0a07 */
[----:B------:R-:W-:Y:S01]  /*1a30*/  LOP3.LUT R6, R4, 0xfffffe00, R5, 0xf8, !PT ;  /* 0xfffffe0004067812 */ /* 0x000fe200078ef805 */
[----:B------:R-:W-:Y:S01]  /*1a40*/  IMAD R25, R0, c[0x0][0x2b8], R8 ;  /* 0x0000ae0000197a24 */ /* 0x000fe200078e0208 */
[----:B------:R-:W-:Y:S02]  /*1a50*/  SHF.R.S32.HI R4, RZ, 0x1f, R29 ;  /* 0x0000001fff047819 */ /* 0x000fe4000001141d */
[----:B------:R-:W-:Y:S01]  /*1a60*/  SHF.R.S32.HI R5, RZ, 0x1f, R30 ;  /* 0x0000001fff057819 */ /* 0x000fe2000001141e */
[----:B------:R-:W-:Y:S01]  /*1a70*/  IMAD.SHL.U32 R45, R6, 0x2, RZ ;  /* 0x00000002062d7824 */ /* 0x000fe200078e00ff */
[----:B------:R-:W-:Y:S02]  /*1a80*/  SHF.R.S32.HI R0, RZ, 0x1f, R28 ;  /* 0x0000001fff007819 */ /* 0x000fe4000001141c */
[----:B------:R-:W-:Y:S02]  /*1a90*/  LEA.HI R4, R4, R29, RZ, 0x3 ;  /* 0x0000001d04047211 */ /* 0x000fe400078f18ff */
[----:B------:R-:W-:-:S02]  /*1aa0*/  LEA.HI R5, R5, R30, RZ, 0x3 ;  /* 0x0000001e05057211 */ /* 0x000fc400078f18ff */
[----:B------:R-:W-:Y:S02]  /*1ab0*/  LEA.HI R0, R0, R28, RZ, 0x3 ;  /* 0x0000001c00007211 */ /* 0x000fe400078f18ff */
[----:B------:R-:W-:Y:S02]  /*1ac0*/  LOP3.LUT R38, R4, 0xfffffff8, RZ, 0xc0, !PT ;  /* 0xfffffff804267812 */ /* 0x000fe400078ec0ff */
[----:B------:R-:W-:Y:S01]  /*1ad0*/  LOP3.LUT R37, R0, 0xfffffff8, RZ, 0xc0, !PT ;  /* 0xfffffff800257812 */ /* 0x000fe200078ec0ff */
[----:B-1----:R-:W-:Y:S01]  /*1ae0*/  @!P0 IMAD.WIDE R6, R39, 0x2, R2 ;  /* 0x0000000227068825 */ /* 0x002fe200078e0202 */
[----:B------:R-:W-:Y:S01]  /*1af0*/  LOP3.LUT R36, R5, 0xfffffff8, RZ, 0xc0, !PT ;  /* 0xfffffff805247812 */ /* 0x000fe200078ec0ff */
[----:B------:R-:W-:Y:S01]  /*1b00*/  SHFL.IDX PT, R4, R13, 0x1, 0x181f ;  /* 0x00381f000d047f89 */ /* 0x000fe200000e0000 */
[----:B------:R-:W-:Y:S01]  /*1b10*/  SHF.R.S32.HI R16, RZ, 0x1f, R25 ;  /* 0x0000001fff107819 */ /* 0x000fe20000011419 */
[----:B------:R-:W-:Y:S02]  /*1b20*/  @!P0 IMAD.WIDE R8, R38, 0x2, R2 ;  /* 0x0000000226088825 */ /* 0x000fe400078e0202 */
[----:B------:R-:W1:Y:S02]  /*1b30*/  SHFL.IDX PT, R5, R12, 0x1, 0x181f ;  /* 0x00381f000c057f89 */ /* 0x000e6400000e0000 */
[----:B------:R-:W-:-:S02]  /*1b40*/  IMAD R0, R16, c[0x0][0x1e0], RZ ;  /* 0x0000780010007a24 */ /* 0x000fc400078e02ff */
[----:B------:R3:W-:Y:S02]  /*1b50*/  @!P0 LDGSTS.E.BYPASS.LTC128B.128 [R45+0x4080], [R6.64], !P3 ;  /* 0x04080000062d8fae */ /* 0x0007e4000d901d52 */
[----:B------:R-:W-:Y:S02]  /*1b60*/  IMAD R0, R25, c[0x0][0x1e4], R0 ;  /* 0x0000790019007a24 */ /* 0x000fe400078e0200 */
[----:B------:R4:W-:Y:S01]  /*1b70*/  @!P0 LDGSTS.E.BYPASS.LTC128B.128 [R45+0x8080], [R8.64], !P2 ;  /* 0x08080000082d8fae */ /* 0x0009e2000d101d52 */
[----:B---3--:R-:W-:-:S04]  /*1b80*/  @!P0 IMAD.WIDE R6, R37, 0x2, R2 ;  /* 0x0000000225068825 */ /* 0x008fc800078e0202 */
[----:B------:R-:W-:Y:S01]  /*1b90*/  @!P0 IMAD.WIDE R2, R36, 0x2, R2 ;  /* 0x0000000224028825 */ /* 0x000fe200078e0202 */
[----:B----4-:R-:W-:Y:S01]  /*1ba0*/  IADD3 R8, R15, 0x20, RZ ;  /* 0x000000200f087810 */ /* 0x010fe20007ffe0ff */
[----:B------:R3:W-:Y:S04]  /*1bb0*/  @!P0 LDGSTS.E.BYPASS.LTC128B.128 [R45+0xc080], [R6.64], !P4 ;  /* 0x0c080000062d8fae */ /* 0x0007e8000e101d52 */
[----:B------:R4:W-:Y:S01]  /*1bc0*/  @!P0 LDGSTS.E.BYPASS.LTC128B.128 [R45+0x10080], [R2.64], !P5 ;  /* 0x10080000022d8fae */ /* 0x0009e2000e901d52 */
[----:B------:R-:W-:-:S13]  /*1bd0*/  ISETP.GE.AND P0, PT, R8, UR30, PT ;  /* 0x0000001e08007c0c */ /* 0x000fda000bf06270 */
[----:B-1----:R-:W-:-:S04]  /*1be0*/  @!P0 IMAD.WIDE R10, R39, 0x2, R4 ;  /* 0x00000002270a8825 */ /* 0x002fc800078e0204 */
[--C-:B------:R-:W-:Y:S01]  /*1bf0*/  @!P0 IMAD.WIDE R8, R38, 0x2, R4.reuse ;  /* 0x0000000226088825 */ /* 0x100fe200078e0204 */
[----:B------:R1:W-:Y:S03]  /*1c00*/  @!P0 LDGSTS.E.BYPASS.LTC128B.128 [R45+0x5080], [R10.64], !P3 ;  /* 0x050800000a2d8fae */ /* 0x0003e6000d901d52 */
[----:B---3--:R-:W-:Y:S01]  /*1c10*/  @!P0 IMAD.WIDE R6, R37, 0x2, R4 ;  /* 0x0000000225068825 */ /* 0x008fe200078e0204 */
[----:B------:R3:W-:Y:S03]  /*1c20*/  @!P0 LDGSTS.E.BYPASS.LTC128B.128 [R45+0x9080], [R8.64], !P2 ;  /* 0x09080000082d8fae */ /* 0x0007e6000d101d52 */
[----:B----4-:R-:W-:Y:S01]  /*1c30*/  IMAD.WIDE.U32 R2, R25, c[0x0][0x1e0], RZ ;  /* 0x0000780019027a25 */ /* 0x010fe200078e00ff */
[----:B------:R4:W-:Y:S03]  /*1c40*/  @!P0 LDGSTS.E.BYPASS.LTC128B.128 [R45+0xd080], [R6.64], !P4 ;  /* 0x0d080000062d8fae */ /* 0x0009e6000e101d52 */
[----:B------:R-:W-:-:S02]  /*1c50*/  IMAD.IADD R3, R3, 0x1, R0 ;  /* 0x0000000103037824 */ /* 0x000fc400078e0200 */
[----:B------:R-:W-:-:S05]  /*1c60*/  @!P0 IMAD.WIDE R4, R36, 0x2, R4 ;  /* 0x0000000224048825 */ /* 0x000fca00078e0204 */
[----:B------:R5:W-:Y:S01]  /*1c70*/  @!P0 LDGSTS.E.BYPASS.LTC128B.128 [R45+0x11080], [R4.64], !P5 ;  /* 0x11080000042d8fae */ /* 0x000be2000e901d52 */
[C---:B---3--:R-:W-:Y:S02]  /*1c80*/  IADD3 R8, R15.reuse, 0x40, RZ ;  /* 0x000000400f087810 */ /* 0x048fe40007ffe0ff */
[----:B------:R-:W-:Y:S02]  /*1c90*/  SHF.R.S32.HI R9, RZ, 0x4, R22 ;  /* 0x00000004ff097819 */ /* 0x000fe40000011416 */
[----:B------:R-:W-:Y:S02]  /*1ca0*/  ISETP.GE.AND P0, PT, R8, UR30, PT ;  /* 0x0000001e08007c0c */ /* 0x000fe4000bf06270 */
[----:B------:R-:W-:Y:S01]  /*1cb0*/  IADD3 R8, R15, 0x60, RZ ;  /* 0x000000600f087810 */ /* 0x000fe20007ffe0ff */
[----:B-----5:R-:W-:Y:S01]  /*1cc0*/  IMAD.SHL.U32 R4, R17, 0x40, RZ ;  /* 0x0000004011047824 */ /* 0x020fe200078e00ff */
[----:B------:R-:W-:Y:S02]  /*1cd0*/  LEA.HI R5, R22, R9, RZ, 0x1 ;  /* 0x0000000916057211 */ /* 0x000fe400078f08ff */
[----:B--2---:R-:W-:Y:S01]  /*1ce0*/  SHF.R.S32.HI R20, RZ, 0x1f, R24 ;  /* 0x0000001fff147819 */ /* 0x004fe20000011418 */
[----:B----4-:R-:W-:Y:S01]  /*1cf0*/  IMAD.WIDE.U32 R6, R24, c[0x0][0x1f0], R2 ;  /* 0x00007c0018067a25 */ /* 0x010fe200078e0002 */
[----:B------:R-:W-:Y:S03]  /*1d00*/  STL [R1+0x24], R24 ;  /* 0x0000241801007387 */ /* 0x000fe60000100800 */
[----:B------:R-:W-:Y:S01]  /*1d10*/  IMAD R3, R20, c[0x0][0x1f0], RZ ;  /* 0x00007c0014037a24 */ /* 0x000fe200078e02ff */
[----:B------:R-:W-:Y:S01]  /*1d20*/  IADD3 R0, P1, R6, UR26, RZ ;  /* 0x0000001a06007c10 */ /* 0x000fe2000ff3e0ff */
[----:B------:R-:W-:Y:S02]  /*1d30*/  SHFL.IDX PT, R2, R13, 0x2, 0x181f ;  /* 0x00581f000d027f89 */ /* 0x000fe400000e0000 */
[----:B------:R-:W-:-:S02]  /*1d40*/  IMAD R6, R24, c[0x0][0x1f4], R3 ;  /* 0x00007d0018067a24 */ /* 0x000fc400078e0203 */
[----:B------:R-:W1:Y:S03]  /*1d50*/  SHFL.IDX PT, R3, R12, 0x2, 0x181f ;  /* 0x00581f000c037f89 */ /* 0x000e6600000e0000 */
[----:B------:R-:W-:Y:S01]  /*1d60*/  IADD3.X R6, R7, UR22, R6, P1, !PT ;  /* 0x0000001607067c10 */ /* 0x000fe20008ffe406 */
[----:B------:R-:W-:Y:S01]  /*1d70*/  STL [R1+0x30], R39 ;  /* 0x0000302701007387 */ /* 0x000fe20000100800 */
[----:B------:R-:W-:-:S03]  /*1d80*/  LEA R19, P1, R0, c[0x0][0x1c8], 0x1 ;  /* 0x0000720000137a11 */ /* 0x000fc600078208ff */
[----:B------:R-:W-:Y:S01]  /*1d90*/  SHFL.IDX PT, R7, R12, 0x3, 0x181f ;  /* 0x00781f000c077f89 */ /* 0x000fe200000e0000 */
[----:B------:R-:W-:Y:S02]  /*1da0*/  LEA.HI.X R18, R0, c[0x0][0x1cc], R6, 0x1, P1 ;  /* 0x0000730000127a11 */ /* 0x000fe400008f0c06 */
[----:B------:R-:W-:Y:S01]  /*1db0*/  LOP3.LUT R0, R4, 0x1c0, RZ, 0xc0, !PT ;  /* 0x000001c004007812 */ /* 0x000fe200078ec0ff */
[----:B------:R2:W3:Y:S01]  /*1dc0*/  SHFL.IDX PT, R6, R13, 0x3, 0x181f ;  /* 0x00781f000d067f89 */ /* 0x0004e200000e0000 */
[----:B------:R-:W-:Y:S02]  /*1dd0*/  LOP3.LUT R4, R5, 0xfffffffe, RZ, 0xc0, !PT ;  /* 0xfffffffe05047812 */ /* 0x000fe400078ec0ff */
[----:B------:R-:W-:Y:S01]  /*1de0*/  ISETP.GE.AND P1, PT, R8, UR30, PT ;  /* 0x0000001e08007c0c */ /* 0x000fe2000bf26270 */
[----:B------:R-:W-:Y:S01]  /*1df0*/  STL [R1+0x28], R25 ;  /* 0x0000281901007387 */ /* 0x000fe20000100800 */
[----:B------:R-:W-:Y:S01]  /*1e00*/  LOP3.LUT R5, R0, 0x8, R21, 0xf8, !PT ;  /* 0x0000000800057812 */ /* 0x000fe200078ef815 */
[----:B------:R-:W-:Y:S01]  /*1e10*/  IMAD.IADD R15, R9, 0x1, -R4 ;  /* 0x00000001090f7824 */ /* 0x000fe200078e0a04 */
[----:B------:R-:W-:Y:S01]  /*1e20*/  SHF.R.U32.HI R0, RZ, 0x3, R0 ;  /* 0x00000003ff007819 */ /* 0x000fe20000011600 */
[----:B------:R-:W-:Y:S03]  /*1e30*/  SHFL.IDX PT, R4, R19, RZ, 0x181f ;  /* 0x00181fff13047589 */ /* 0x000fe600000e0000 */
[----:B------:R-:W-:Y:S01]  /*1e40*/  LOP3.LUT R21, R5, R0, RZ, 0x3c, !PT ;  /* 0x0000000005157212 */ /* 0x000fe200078e3cff */
[--C-:B-1----:R-:W-:Y:S01]  /*1e50*/  @!P0 IMAD.WIDE R10, R38, 0x2, R2.reuse ;  /* 0x00000002260a8825 */ /* 0x102fe200078e0202 */
[----:B------:R-:W1:Y:S03]  /*1e60*/  SHFL.IDX PT, R5, R18, RZ, 0x181f ;  /* 0x00181fff12057589 */ /* 0x000e6600000e0000 */
[--C-:B------:R-:W-:Y:S01]  /*1e70*/  @!P0 IMAD.WIDE R8, R37, 0x2, R2.reuse ;  /* 0x0000000225088825 */ /* 0x100fe200078e0202 */
[----:B------:R-:W-:Y:S03]  /*1e80*/  STL [R1+0x8], R45 ;  /* 0x0000082d01007387 */ /* 0x000fe60000100800 */
[----:B------:R-:W-:Y:S01]  /*1e90*/  IMAD R0, R16, c[0x0][0x208], RZ ;  /* 0x0000820010007a24 */ /* 0x000fe200078e02ff */
[----:B------:R-:W-:Y:S01]  /*1ea0*/  STL [R1+0x60], R38 ;  /* 0x0000602601007387 */ /* 0x000fe20000100800 */
[----:B--2---:R-:W-:-:S03]  /*1eb0*/  @!P0 IMAD.WIDE R12, R39, 0x2, R2 ;  /* 0x00000002270c8825 */ /* 0x004fc600078e0202 */
[----:B------:R-:W-:Y:S01]  /*1ec0*/  STL [R1+0x5c], R37 ;  /* 0x00005c2501007387 */ /* 0x000fe20000100800 */
[----:B------:R-:W-:-:S03]  /*1ed0*/  IMAD R0, R25, c[0x0][0x20c], R0 ;  /* 0x0000830019007a24 */ /* 0x000fc600078e0200 */
[----:B------:R2:W-:Y:S04]  /*1ee0*/  @!P0 LDGSTS.E.BYPASS.LTC128B.128 [R45+0x6080], [R12.64], !P3 ;  /* 0x060800000c2d8fae */ /* 0x0005e8000d901d52 */
[----:B------:R3:W-:Y:S04]  /*1ef0*/  @!P0 LDGSTS.E.BYPASS.LTC128B.128 [R45+0xa080], [R10.64], !P2 ;  /* 0x0a0800000a2d8fae */ /* 0x0007e8000d101d52 */
[----:B------:R4:W-:Y:S04]  /*1f00*/  @!P0 LDGSTS.E.BYPASS.LTC128B.128 [R45+0xe080], [R8.64], !P4 ;  /* 0x0e080000082d8fae */ /* 0x0009e8000e101d52 */
[----:B------:R-:W-:Y:S01]  /*1f10*/  STL [R1+0x34], R36 ;  /* 0x0000342401007387 */ /* 0x000fe20000100800 */
[----:B--2---:R-:W-:Y:S01]  /*1f20*/  IADD3 R13, -R23, UR4, RZ ;  /* 0x00000004170d7c10 */ /* 0x004fe2000fffe1ff */
[----:B------:R-:W-:-:S02]  /*1f30*/  ULDC.64 UR4, c[0x0][0x210] ;  /* 0x0000840000047ab9 */ /* 0x000fc40000000a00 */
[----:B------:R-:W-:Y:S01]  /*1f40*/  UIMAD UR25, UR9, UR4, URZ ;  /* 0x00000004091972a4 */ /* 0x000fe2000f8e023f */
[----:B---3--:R-:W-:Y:S01]  /*1f50*/  @!P1 IMAD.WIDE R10, R39, 0x2, R6 ;  /* 0x00000002270a9825 */ /* 0x008fe200078e0206 */
[----:B------:R-:W-:Y:S02]  /*1f60*/  UIMAD.WIDE.U32 UR30, UR10, UR4, URZ ;  /* 0x000000040a1e72a5 */ /* 0x000fe4000f8e003f */
[----:B------:R-:W-:Y:S01]  /*1f70*/  UIMAD UR25, UR10, UR5, UR25 ;  /* 0x000000050a1972a4 */ /* 0x000fe2000f8e0219 */
[----:B----4-:R-:W-:Y:S01]  /*1f80*/  @!P0 IMAD.WIDE R8, R36, 0x2, R2 ;  /* 0x0000000224088825 */ /* 0x010fe200078e0202 */
[----:B------:R-:W-:Y:S02]  /*1f90*/  UIADD3 UR4, UR21, -0x1, URZ ;  /* 0xffffffff15047890 */ /* 0x000fe4000fffe03f */
[----:B------:R-:W-:Y:S01]  /*1fa0*/  UIADD3 UR25, UR31, UR25, URZ ;  /* 0x000000191f197290 */ /* 0x000fe2000fffe03f */
[----:B------:R-:W-:Y:S01]  /*1fb0*/  IMAD.WIDE.U32 R2, R25, c[0x0][0x208], RZ ;  /* 0x0000820019027a25 */ /* 0x000fe200078e00ff */
[----:B------:R2:W-:Y:S01]  /*1fc0*/  @!P0 LDGSTS.E.BYPASS.LTC128B.128 [R45+0x12080], [R8.64], !P5 ;  /* 0x12080000082d8fae */ /* 0x0005e2000e901d52 */
[----:B------:R-:W-:-:S02]  /*1fd0*/  ISETP.GE.AND P0, PT, R13, 0x1, PT ;  /* 0x000000010d00780c */ /* 0x000fc40003f06270 */
[----:B------:R-:W-:Y:S01]  /*1fe0*/  ISETP.GE.AND P5, PT, R28, c[0x0][0x1d4], PT ;  /* 0x000075001c007a0c */ /* 0x000fe20003fa6270 */
[----:B------:R3:W-:Y:S01]  /*1ff0*/  @!P1 LDGSTS.E.BYPASS.LTC128B.128 [R45+0x7080], [R10.64], !P3 ;  /* 0x070800000a2d9fae */ /* 0x0007e2000d901d52 */
[----:B------:R-:W-:Y:S01]  /*2000*/  ISETP.GE.AND P3, PT, R39, c[0x0][0x1d4], PT ;  /* 0x0000750027007a0c */ /* 0x000fe20003f66270 */
[----:B------:R-:W-:Y:S01]  /*2010*/  IMAD.IADD R3, R3, 0x1, R0 ;  /* 0x0000000103037824 */ /* 0x000fe200078e0200 */
[----:B------:R-:W-:Y:S01]  /*2020*/  LOP3.LUT R0, R22, 0xfffffff0, RZ, 0xc0, !PT ;  /* 0xfffffff016007812 */ /* 0x000fe200078ec0ff */
[----:B--2---:R-:W-:-:S04]  /*2030*/  @!P1 IMAD.WIDE R8, R38, 0x2, R6 ;  /* 0x0000000226089825 */ /* 0x004fc800078e0206 */
[--C-:B---3--:R-:W-:Y:S01]  /*2040*/  @!P1 IMAD.WIDE R10, R37, 0x2, R6.reuse ;  /* 0x00000002250a9825 */ /* 0x108fe200078e0206 */
[----:B------:R1:W-:Y:S01]  /*2050*/  @!P1 LDGSTS.E.BYPASS.LTC128B.128 [R45+0xb080], [R8.64], !P2 ;  /* 0x0b080000082d9fae */ /* 0x0003e2000d101d52 */
[----:B------:R-:W-:Y:S02]  /*2060*/  ISETP.GE.AND P2, PT, R30, c[0x0][0x198], PT ;  /* 0x000066001e007a0c */ /* 0x000fe40003f46270 */
[----:B------:R-:W-:Y:S01]  /*2070*/  @!P1 IMAD.WIDE R6, R36, 0x2, R6 ;  /* 0x0000000224069825 */ /* 0x000fe200078e0206 */
[----:B------:R2:W-:Y:S01]  /*2080*/  @!P1 LDGSTS.E.BYPASS.LTC128B.128 [R45+0xf080], [R10.64], !P4 ;  /* 0x0f0800000a2d9fae */ /* 0x0005e2000e101d52 */
[----:B------:R-:W-:-:S09]  /*2090*/  ISETP.GE.AND P4, PT, R30, c[0x0][0x1d4], PT ;  /* 0x000075001e007a0c */ /* 0x000fd20003f86270 */
[----:B------:R3:W-:Y:S01]  /*20a0*/  @!P1 LDGSTS.E.BYPASS.LTC128B.128 [R45+0x13080], [R6.64], !P2 ;  /* 0x13080000062d9fae */ /* 0x0007e2000d101d52 */
[----:B------:R-:W-:Y:S02]  /*20b0*/  LOP3.LUT P1, RZ, R17, 0x2, RZ, 0xc0, !PT ;  /* 0x0000000211ff7812 */ /* 0x000fe4000782c0ff */
[C---:B------:R-:W-:Y:S01]  /*20c0*/  ISETP.GE.AND P2, PT, R39.reuse, c[0x0][0x1d4], PT ;  /* 0x0000750027007a0c */ /* 0x040fe20003f46270 */
[----:B------:R-:W0:Y:S01]  /*20d0*/  LDGDEPBAR ;  /* 0x00000000000079af */ /* 0x000e220000000000 */
[----:B-1----:R-:W-:-:S05]  /*20e0*/  @P0 IMAD.WIDE R8, R39, 0x2, R4 ;  /* 0x0000000227080825 */ /* 0x002fca00078e0204 */
[----:B------:R1:W-:Y:S01]  /*20f0*/  @P0 LDGSTS.E.BYPASS.LTC128B.128 [R45+0x14080], [R8.64], !P3 ;  /* 0x14080000082d0fae */ /* 0x0003e2000d901d52 */
[----:B---3--:R-:W-:-:S05]  /*2100*/  @P0 IMAD.WIDE R6, R38, 0x2, R4 ;  /* 0x0000000226060825 */ /* 0x008fca00078e0204 */
[----:B------:R3:W-:Y:S01]  /*2110*/  @P0 LDGSTS.E.BYPASS.LTC128B.128 [R45+0x15880], [R6.64], !P6 ;  /* 0x15880000062d0fae */ /* 0x0007e2000f101d52 */
[----:B-1----:R-:W-:-:S04]  /*2120*/  @P0 IMAD.WIDE R8, R37, 0x2, R4 ;  /* 0x0000000225080825 */ /* 0x002fc800078e0204 */
[----:B------:R-:W-:Y:S01]  /*2130*/  @P0 IMAD.WIDE R4, R36, 0x2, R4 ;  /* 0x0000000224040825 */ /* 0x000fe200078e0204 */
[----:B------:R1:W-:Y:S04]  /*2140*/  @P0 LDGSTS.E.BYPASS.LTC128B.128 [R45+0x17080], [R8.64], !P5 ;  /* 0x17080000082d0fae */ /* 0x0003e8000e901d52 */
[----:B------:R4:W-:Y:S01]  /*2150*/  @P0 LDGSTS.E.BYPASS.LTC128B.128 [R45+0x18880], [R4.64], !P4 ;  /* 0x18880000042d0fae */ /* 0x0009e2000e101d52 */
[----:B---3--:R-:W-:-:S05]  /*2160*/  IMAD.IADD R7, R44, 0x1, -R0 ;  /* 0x000000012c077824 */ /* 0x008fca00078e0a00 */
[----:B------:R-:W-:-:S04]  /*2170*/  SHF.R.S32.HI R0, RZ, 0x1f, R7 ;  /* 0x0000001fff007819 */ /* 0x000fc80000011407 */
[----:B------:R-:W-:Y:S01]  /*2180*/  LEA.HI R12, R0, R7, RZ, 0x3 ;  /* 0x00000007000c7211 */ /* 0x000fe200078f18ff */
[----:B------:R-:W-:-:S04]  /*2190*/  IMAD R0, R20, c[0x0][0x218], RZ ;  /* 0x0000860014007a24 */ /* 0x000fc800078e02ff */
[----:B------:R-:W-:Y:S02]  /*21a0*/  IMAD R6, R24, c[0x0][0x21c], R0 ;  /* 0x0000870018067a24 */ /* 0x000fe400078e0200 */
[----:B------:R-:W-:Y:S01]  /*21b0*/  IMAD R0, R15, 0x200, R21 ;  /* 0x000002000f007824 */ /* 0x000fe200078e0215 */
[----:B-1----:R-:W-:-:S03]  /*21c0*/  LOP3.LUT R8, R12, 0xfffffff8, RZ, 0xc0, !PT ;  /* 0xfffffff80c087812 */ /* 0x002fc600078ec0ff */
[----:B------:R-:W-:Y:S02]  /*21d0*/  IMAD.SHL.U32 R236, R0, 0x2, RZ ;  /* 0x0000000200ec7824 */ /* 0x000fe400078e00ff */
[----:B----4-:R-:W-:Y:S02]  /*21e0*/  IMAD.WIDE.U32 R4, R24, c[0x0][0x218], R2 ;  /* 0x0000860018047a25 */ /* 0x010fe400078e0002 */
[----:B------:R-:W-:Y:S01]  /*21f0*/  SHFL.IDX PT, R2, R19, 0x1, 0x181f ;  /* 0x00381f0013027f89 */ /* 0x000fe200000e0000 */
[----:B------:R-:W-:Y:S01]  /*2200*/  IADD3 R243, R236, 0x140a0, RZ ;  /* 0x000140a0ecf37810 */ /* 0x000fe20007ffe0ff */
[----:B------:R-:W-:Y:S01]  /*2210*/  IMAD.IADD R9, R7, 0x1, -R8 ;  /* 0x0000000107097824 */ /* 0x000fe200078e0a08 */
[----:B--2---:R-:W-:Y:S01]  /*2220*/  IADD3 R10, P0, R4, UR30, RZ ;  /* 0x0000001e040a7c10 */ /* 0x004fe2000ff1e0ff */
[----:B------:R-:W1:Y:S01]  /*2230*/  SHFL.IDX PT, R3, R18, 0x1, 0x181f ;  /* 0x00381f0012037f89 */ /* 0x000e6200000e0000 */
[----:B------:R-:W-:Y:S01]  /*2240*/  IADD3 R4, R236, 0x14080, RZ ;  /* 0x00014080ec047810 */ /* 0x000fe20007ffe0ff */
[----:B------:R-:W-:Y:S01]  /*2250*/  IMAD.SHL.U32 R0, R9, 0x40, RZ ;  /* 0x0000004009007824 */ /* 0x000fe200078e00ff */
[----:B------:R-:W-:Y:S01]  /*2260*/  IADD3.X R11, R5, UR25, R6, P0, !PT ;  /* 0x00000019050b7c10 */ /* 0x000fe200087fe406 */
[----:B------:R-:W-:Y:S01]  /*2270*/  IMAD.SHL.U32 R5, R15, 0x8, RZ ;  /* 0x000000080f057824 */ /* 0x000fe200078e00ff */
[----:B------:R-:W-:-:S02]  /*2280*/  ISETP.GT.AND P0, PT, R13, 0x20, PT ;  /* 0x000000200d00780c */ /* 0x000fc40003f04270 */
[----:B------:R-:W-:Y:S02]  /*2290*/  LOP3.LUT R0, R0, 0x1c0, RZ, 0xc0, !PT ;  /* 0x000001c000007812 */ /* 0x000fe400078ec0ff */
[----:B------:R-:W-:Y:S02]  /*22a0*/  @P1 IADD3 R243, R4, -0x20, RZ ;  /* 0xffffffe004f31810 */ /* 0x000fe40007ffe0ff */
[----:B------:R-:W-:Y:S02]  /*22b0*/  LOP3.LUT R8, R0, 0x8, R5, 0xf8, !PT ;  /* 0x0000000800087812 */ /* 0x000fe400078ef805 */
[----:B------:R-:W-:Y:S02]  /*22c0*/  SHF.R.U32.HI R0, RZ, 0x3, R0 ;  /* 0x00000003ff007819 */ /* 0x000fe40000011600 */
[----:B------:R-:W-:Y:S02]  /*22d0*/  LEA R13, P1, R10, c[0x0][0x1f8], 0x1 ;  /* 0x00007e000a0d7a11 */ /* 0x000fe400078208ff */
[----:B------:R-:W-:-:S02]  /*22e0*/  LOP3.LUT R0, R8, R0, RZ, 0x3c, !PT ;  /* 0x0000000008007212 */ /* 0x000fc400078e3cff */
[----:B------:R-:W-:Y:S02]  /*22f0*/  LEA.HI.X R8, R10, c[0x0][0x1fc], R11, 0x1, P1 ;  /* 0x00007f000a087a11 */ /* 0x000fe400008f0c0b */
[----:B------:R-:W-:Y:S01]  /*2300*/  LOP3.LUT P1, RZ, R9, 0x4, RZ, 0xc0, !PT ;  /* 0x0000000409ff7812 */ /* 0x000fe2000782c0ff */
[----:B------:R-:W-:Y:S01]  /*2310*/  SHFL.IDX PT, R10, R13, RZ, 0x181f ;  /* 0x00181fff0d0a7589 */ /* 0x000fe200000e0000 */
[----:B-1----:R-:W-:-:S03]  /*2320*/  @P0 IMAD.WIDE R4, R39, 0x2, R2 ;  /* 0x0000000227040825 */ /* 0x002fc600078e0202 */
[----:B------:R-:W1:Y:S01]  /*2330*/  SHFL.IDX PT, R11, R8, RZ, 0x181f ;  /* 0x00181fff080b7589 */ /* 0x000e6200000e0000 */
[----:B------:R-:W-:-:S03]  /*2340*/  @P0 IMAD.WIDE R6, R38, 0x2, R2 ;  /* 0x0000000226060825 */ /* 0x000fc600078e0202 */
[----:B------:R2:W-:Y:S01]  /*2350*/  @P0 LDGSTS.E.BYPASS.LTC128B.128 [R45+0x15080], [R4.64], !P3 ;  /* 0x15080000042d0fae */ /* 0x0005e2000d901d52 */
[----:B------:R-:W-:-:S03]  /*2360*/  ISETP.GT.AND P3, PT, R31, 0x2f, PT ;  /* 0x0000002f1f00780c */ /* 0x000fc60003f64270 */
[----:B------:R3:W-:Y:S01]  /*2370*/  @P0 LDGSTS.E.BYPASS.LTC128B.128 [R45+0x16880], [R6.64], !P6 ;  /* 0x16880000062d0fae */ /* 0x0007e2000f101d52 */
[----:B--2---:R-:W-:-:S04]  /*2380*/  @P0 IMAD.WIDE R4, R37, 0x2, R2 ;  /* 0x0000000225040825 */ /* 0x004fc800078e0202 */
[----:B------:R-:W-:Y:S01]  /*2390*/  @P0 IMAD.WIDE R2, R36, 0x2, R2 ;  /* 0x0000000224020825 */ /* 0x000fe200078e0202 */
[----:B------:R2:W-:Y:S01]  /*23a0*/  @P0 LDGSTS.E.BYPASS.LTC128B.128 [R45+0x18080], [R4.64], !P5 ;  /* 0x18080000042d0fae */ /* 0x0005e2000e901d52 */
[----:B---3--:R-:W-:Y:S02]  /*23b0*/  IADD3 R7, -R23, UR32, RZ ;  /* 0x0000002017077c10 */ /* 0x008fe4000fffe1ff */
[----:B------:R-:W-:Y:S01]  /*23c0*/  IMAD.MOV.U32 R6, RZ, RZ, 0x10 ;  /* 0x00000010ff067424 */ /* 0x000fe200078e00ff */
[----:B------:R1:W-:Y:S01]  /*23d0*/  @P0 LDGSTS.E.BYPASS.LTC128B.128 [R45+0x19880], [R2.64], !P4 ;  /* 0x19880000022d0fae */ /* 0x0003e2000e101d52 */
[----:B------:R-:W-:Y:S02]  /*23e0*/  LOP3.LUT P0, RZ, R9, 0x2, RZ, 0xc0, !PT ;  /* 0x0000000209ff7812 */ /* 0x000fe4000780c0ff */
[----:B------:R-:W-:Y:S01]  /*23f0*/  SHF.R.S32.HI R9, RZ, 0x1f, R39 ;  /* 0x0000001fff097819 */ /* 0x000fe20000011427 */
[----:B------:R-:W0:Y:S01]  /*2400*/  LDGDEPBAR ;  /* 0x00000000000079af */ /* 0x000e220000000000 */
[----:B------:R-:W-:-:S02]  /*2410*/  SEL R6, R6, 0xfffffff0, !P0 ;  /* 0xfffffff006067807 */ /* 0x000fc40004000000 */
[----:B------:R-:W-:Y:S01]  /*2420*/  ISETP.LT.OR P0, PT, R7, 0x1, P2 ;  /* 0x000000010700780c */ /* 0x000fe20001701670 */
[----:B------:R3:W-:Y:S01]  /*2430*/  STL [R1+0x70], R9 ;  /* 0x0000700901007387 */ /* 0x0007e20000100800 */
[----:B------:R-:W-:Y:S01]  /*2440*/  ISETP.GE.AND P2, PT, R28, c[0x0][0x1d4], PT ;  /* 0x000075001c007a0c */ /* 0x000fe20003f46270 */
[----:B--2---:R-:W-:Y:S02]  /*2450*/  IMAD.SHL.U32 R5, R12, 0x40, RZ ;  /* 0x000000400c057824 */ /* 0x004fe400078e00ff */
[----:B------:R-:W-:Y:S02]  /*2460*/  IMAD.MOV.U32 R4, RZ, RZ, 0x20 ;  /* 0x00000020ff047424 */ /* 0x000fe400078e00ff */
[----:B-1----:R-:W-:Y:S01]  /*2470*/  IMAD.WIDE R2, R39, 0x2, R10 ;  /* 0x0000000227027825 */ /* 0x002fe200078e020a */
[----:B------:R-:W-:-:S04]  /*2480*/  DEPBAR.LE SB0, 0x1 ;  /* 0x000080400000791a */ /* 0x000fc80000000000 */
[----:B------:R-:W-:Y:S02]  /*2490*/  LOP3.LUT R5, R0, 0xfffffe00, R5, 0xf8, !PT ;  /* 0xfffffe0000057812 */ /* 0x000fe400078ef805 */
[----:B------:R-:W-:Y:S01]  /*24a0*/  SEL R0, R4, 0xffffffe0, !P1 ;  /* 0xffffffe004007807 */ /* 0x000fe20004800000 */
[----:B------:R-:W-:Y:S01]  /*24b0*/  BAR.SYNC.DEFER_BLOCKING 0x0 ;  /* 0x0000000000007b1d */ /* 0x000fe20000010000 */
[----:B------:R-:W-:Y:S01]  /*24c0*/  ISETP.GE.AND P1, PT, R29, c[0x0][0x1d4], PT ;  /* 0x000075001d007a0c */ /* 0x000fe20003f26270 */
[----:B------:R-:W-:Y:S01]  /*24d0*/  IMAD R220, R64, 0x400, R5 ;  /* 0x0000040040dc7824 */ /* 0x000fe200078e0205 */
[----:B---3--:R-:W-:-:S04]  /*24e0*/  SHF.R.S32.HI R9, RZ, 0x1f, R36 ;  /* 0x0000001fff097819 */ /* 0x008fc80000011424 */
[C---:B------:R-:W-:Y:S01]  /*24f0*/  LEA R228, R220.reuse, 0x4080, 0x1 ;  /* 0x00004080dce47811 */ /* 0x040fe200078e08ff */
[----:B------:R-:W-:-:S04]  /*2500*/  IMAD.SHL.U32 R220, R220, 0x2, RZ ;  /* 0x00000002dcdc7824 */ /* 0x000fc800078e00ff */
[--C-:B------:R-:W-:Y:S02]  /*2510*/  IMAD R224, R6, 0x2, R228.reuse ;  /* 0x0000000206e07824 */ /* 0x100fe400078e02e4 */
[C---:B------:R-:W-:Y:S02]  /*2520*/  IMAD R228, R0.reuse, 0x2, R228 ;  /* 0x0000000200e47824 */ /* 0x040fe400078e02e4 */
[----:B------:R-:W-:Y:S01]  /*2530*/  IMAD R232, R0, 0x2, R224 ;  /* 0x0000000200e87824 */ /* 0x000fe200078e02e0 */
        /* <DEDUP_REMOVED lines=39> */
[----:B------:R-:W-:-:S04]  /*27b0*/  LOP3.LUT P0, RZ, R17, 0x4, RZ, 0xc0, !PT ;  /* 0x0000000411ff7812 */ /* 0x000fc8000780c0ff */
[----:B------:R-:W-:Y:S02]  /*27c0*/  SEL R4, R4, 0xffffffe0, !P0 ;  /* 0xffffffe004047807 */ /* 0x000fe40004000000 */
        /* <DEDUP_REMOVED lines=12> */
[----:B------:R-:W2:Y:S04]  /*2890*/  SHFL.IDX PT, R8, R8, 0x1, 0x181f ;  /* 0x00381f0008087f89 */ /* 0x000ea800000e0000 */
[----:B-1----:R1:W3:Y:S02]  /*28a0*/  SHFL.IDX PT, R2, R13, 0x1, 0x181f ;  /* 0x00381f000d027f89 */ /* 0x0022e400000e0000 */
.L_x_2098:
        /* <DEDUP_REMOVED lines=8> */
[----:B-1----:R-:W-:Y:S02]  /*2930*/  SHF.R.S32.HI R13, RZ, 0x1f, R29 ;  /* 0x0000001fff0d7819 */ /* 0x002fe4000001141d */
[-C--:B------:R-:W-:Y:S02]  /*2940*/  LEA.HI R12, R12, R29.reuse, RZ, 0x3 ;  /* 0x0000001d0c0c7211 */ /* 0x080fe400078f18ff */
[----:B------:R-:W-:Y:S02]  /*2950*/  LEA.HI R13, R13, R29, RZ, 0x3 ;  /* 0x0000001d0d0d7211 */ /* 0x000fe400078f18ff */
[----:B------:R-:W-:Y:S02]  /*2960*/  LOP3.LUT R12, R12, 0xfffffff8, RZ, 0xc0, !PT ;  /* 0xfffffff80c0c7812 */ /* 0x000fe400078ec0ff */
[----:B------:R-:W-:Y:S02]  /*2970*/  LOP3.LUT R13, R13, 0xfffffff8, RZ, 0xc0, !PT ;  /* 0xfffffff80d0d7812 */ /* 0x000fe400078ec0ff */
[----:B------:R-:W-:-:S02]  /*2980*/  LEA R14, P0, R12, R2, 0x1 ;  /* 0x000000020c0e7211 */ /* 0x000fc400078008ff */
[----:B------:R-:W-:Y:S02]  /*2990*/  SHF.R.S32.HI R13, RZ, 0x1f, R13 ;  /* 0x0000001fff0d7819 */ /* 0x000fe4000001140d */
[----:B------:R-:W-:-:S04]  /*29a0*/  LEA.HI R3, R66, R19, RZ, 0x3 ;  /* 0x0000001342037211 */ /* 0x000fc800078f18ff */
        /* <DEDUP_REMOVED lines=23> */
.L_x_2027:
[----:B--234-:R-:W-:Y:S05]  /*2b20*/  BSYNC B0 ;  /* 0x0000000000007941 */ /* 0x01cfea0003800000 */
.L_x_2026:
[----:B------:R-:W0:Y:S01]  /*2b30*/  LDGDEPBAR ;  /* 0x00000000000079af */ /* 0x000e220000000000 */
[----:B------:R-:W-:Y:S01]  /*2b40*/  WARPSYNC 0xffffffff ;  /* 0xffffffff00007948 */ /* 0x000fe20003800000 */
[C---:B-1----:R-:W-:Y:S01]  /*2b50*/  HMMA.16816.F32 R8, R160.reuse, R22, RZ ;  /* 0x00000016a008723c */ /* 0x042fe200000018ff */
[C---:B------:R-:W-:Y:S01]  /*2b60*/  IMAD R242, R4.reuse, 0x2, R236 ;  /* 0x0000000204f27824 */ /* 0x040fe200078e02ec */
[----:B------:R-:W-:Y:S01]  /*2b70*/  LDSM.16.M88.4 R60, [R243+0x5800] ;  /* 0x00580000f33c783b */ /* 0x000fe20000000200 */
[----:B------:R-:W-:Y:S01]  /*2b80*/  IMAD R239, R4, 0x2, R243 ;  /* 0x0000000204ef7824 */ /* 0x000fe200078e02f3 */
[----:B------:R-:W-:Y:S01]  /*2b90*/  UISETP.GT.AND UP0, UPT, UR4, UR7, UPT ;  /* 0x000000070400728c */ /* 0x000fe2000bf04270 */
[C---:B------:R-:W-:Y:S01]  /*2ba0*/  IADD3 R252, R243.reuse, 0x1800, RZ ;  /* 0x00001800f3fc7810 */ /* 0x040fe20007ffe0ff */
[----:B------:R-:W1:Y:S01]  /*2bb0*/  LDSM.16.M88.4 R36, [R242+0x14080] ;  /* 0x01408000f224783b */ /* 0x000e620000000200 */
[C---:B------:R-:W-:Y:S01]  /*2bc0*/  IADD3 R251, R243.reuse, 0x2000, RZ ;  /* 0x00002000f3fb7810 */ /* 0x040fe20007ffe0ff */
[----:B------:R-:W-:Y:S01]  /*2bd0*/  HMMA.16816.F32 R12, R160, R20, RZ ;  /* 0x00000014a00c723c */ /* 0x000fe200000018ff */
[----:B------:R-:W-:Y:S01]  /*2be0*/  IADD3 R250, R243, 0x2800, RZ ;  /* 0x00002800f3fa7810 */ /* 0x000fe20007ffe0ff */
[----:B------:R-:W2:Y:S01]  /*2bf0*/  LDSM.16.M88.4 R44, [R242+0x14880] ;  /* 0x01488000f22c783b */ /* 0x000ea20000000200 */
[----:B------:R-:W-:-:S02]  /*2c00*/  PLOP3.LUT P0, PT, PT, PT, UP0, 0x40, 0x0 ;  /* 0x000000000000781c */ /* 0x000fc40003f0e808 */
[C---:B------:R-:W-:Y:S01]  /*2c10*/  IADD3 R249, R243.reuse, 0x3000, RZ ;  /* 0x00003000f3f97810 */ /* 0x040fe20007ffe0ff */
[----:B------:R-:W3:Y:S01]  /*2c20*/  LDSM.16.M88.4 R52, [R242+0x15080] ;  /* 0x01508000f234783b */ /* 0x000ee20000000200 */
[C---:B------:R-:W-:Y:S01]  /*2c30*/  IADD3 R248, R243.reuse, 0x3800, RZ ;  /* 0x00003800f3f87810 */ /* 0x040fe20007ffe0ff */
[C---:B------:R-:W-:Y:S01]  /*2c40*/  HMMA.16816.F32 R16, R160.reuse, R24, RZ ;  /* 0x00000018a010723c */ /* 0x040fe200000018ff */
[C---:B------:R-:W-:Y:S02]  /*2c50*/  IADD3 R247, R243.reuse, 0x4000, RZ ;  /* 0x00004000f3f77810 */ /* 0x040fe40007ffe0ff */
[C---:B------:R-:W-:Y:S02]  /*2c60*/  IADD3 R246, R243.reuse, 0x4800, RZ ;  /* 0x00004800f3f67810 */ /* 0x040fe40007ffe0ff */
[C---:B------:R-:W-:Y:S02]  /*2c70*/  IADD3 R245, R243.reuse, 0x5000, RZ ;  /* 0x00005000f3f57810 */ /* 0x040fe40007ffe0ff */
[----:B------:R-:W-:Y:S01]  /*2c80*/  IADD3 R244, R243, 0x5800, RZ ;  /* 0x00005800f3f47810 */ /* 0x000fe20007ffe0ff */
[C---:B------:R-:W-:Y:S08]  /*2c90*/  HMMA.16816.F32 R20, R160.reuse, R26, RZ ;  /* 0x0000001aa014723c */ /* 0x040ff000000018ff */
        /* <DEDUP_REMOVED lines=136> */
[----:B------:R-:W1:Y:S04]  /*3520*/  S2R R75, SR_TID.X ;  /* 0x00000000004b7919 */ /* 0x000e680000002100 */
[----:B------:R2:W5:Y:S04]  /*3530*/  LDL R71, [R1+0x64] ;  /* 0x0000640001477983 */ /* 0x0005680000100800 */
[----:B------:R2:W5:Y:S04]  /*3540*/  LDL R67, [R1+0x8] ;  /* 0x0000080001437983 */ /* 0x0005680000100800 */
[----:B------:R2:W5:Y:S04]  /*3550*/  LDL R68, [R1+0x34] ;  /* 0x0000340001447983 */ /* 0x0005680000100800 */
[----:B------:R2:W5:Y:S04]  /*3560*/  LDL R69, [R1+0x50] ;  /* 0x0000500001457983 */ /* 0x0005680000100800 */
[----:B------:R2:W5:Y:S01]  /*3570*/  LDL R70, [R1+0x5c] ;  /* 0x00005c0001467983 */ /* 0x0005620000100800 */
[----:B-1----:R-:W-:-:S02]  /*3580*/  LEA.HI R73, R66, R75, RZ, 0x3 ;  /* 0x0000004b42497211 */ /* 0x002fc400078f18ff */
[----:B------:R-:W-:Y:S02]  /*3590*/  LEA.HI R74, R66, R75, RZ, 0x3 ;  /* 0x0000004b424a7211 */ /* 0x000fe400078f18ff */
[----:B------:R-:W-:Y:S02]  /*35a0*/  LOP3.LUT R73, R73, 0xfffffff8, RZ, 0xc0, !PT ;  /* 0xfffffff849497812 */ /* 0x000fe400078ec0ff */
[----:B------:R-:W-:-:S03]  /*35b0*/  SHF.R.S32.HI R74, RZ, 0x3, R74 ;  /* 0x00000003ff4a7819 */ /* 0x000fc6000001144a */
[----:B------:R-:W-:-:S04]  /*35c0*/  IMAD.IADD R73, R75, 0x1, -R73 ;  /* 0x000000014b497824 */ /* 0x000fc800078e0a49 */
[----:B------:R-:W-:Y:S02]  /*35d0*/  IMAD R73, R73, 0x20, R74 ;  /* 0x0000002049497824 */ /* 0x000fe400078e024a */
[----:B------:R-:W-:Y:S02]  /*35e0*/  IMAD.MOV.U32 R10, RZ, RZ, RZ ;  /* 0x000000ffff0a7224 */ /* 0x000fe400078e00ff */
[----:B--2---:R-:W-:Y:S02]  /*35f0*/  IMAD.MOV.U32 R72, RZ, RZ, R7 ;  /* 0x000000ffff487224 */ /* 0x004fe400078e0007 */
[----:B---3--:R-:W-:Y:S02]  /*3600*/  IMAD.MOV.U32 R7, RZ, RZ, R2 ;  /* 0x000000ffff077224 */ /* 0x008fe400078e0002 */
[----:B------:R-:W-:-:S05]  /*3610*/  IMAD.MOV.U32 R2, RZ, RZ, c[0x0][0x2b8] ;  /* 0x0000ae00ff027624 */ /* 0x000fca00078e00ff */
[----:B------:R-:W-:Y:S01]  /*3620*/  ISETP.NE.AND P1, PT, R2, 0x1, PT ;  /* 0x000000010200780c */ /* 0x000fe20003f25270 */
[----:B------:R-:W-:Y:S02]  /*3630*/  IMAD.U32 R2, RZ, RZ, UR11 ;  /* 0x0000000bff027e24 */ /* 0x000fe4000f8e00ff */
[----:B----4-:R-:W-:-:S03]  /*3640*/  IMAD.MOV.U32 R75, RZ, RZ, R3 ;  /* 0x000000ffff4b7224 */ /* 0x010fc600078e0003 */
[----:B------:R-:W-:-:S04]  /*3650*/  IADD3 R2, R73, UR24, R2 ;  /* 0x0000001849027c10 */ /* 0x000fc8000fffe002 */
[----:B------:R-:W-:-:S05]  /*3660*/  IADD3 R3, R2, -0x30, RZ ;  /* 0xffffffd002037810 */ /* 0x000fca0007ffe0ff */
[----:B------:R-:W-:-:S04]  /*3670*/  @P1 IMAD.HI.U32 R4, R3, c[0x0][0x2bc], RZ ;  /* 0x0000af0003041a27 */ /* 0x000fc800078e00ff */
[----:B------:R-:W-:Y:S01]  /*3680*/  IMAD.MOV.U32 R2, RZ, RZ, R3 ;  /* 0x000000ffff027224 */ /* 0x000fe200078e0003 */
[----:B------:R-:W-:Y:S01]  /*3690*/  @P1 SHF.R.U32.HI R2, RZ, c[0x0][0x2c0], R4 ;  /* 0x0000b000ff021a19 */ /* 0x000fe20000011604 */
[----:B------:R-:W-:-:S03]  /*36a0*/  IMAD.MOV.U32 R73, RZ, RZ, R7 ;  /* 0x000000ffff497224 */ /* 0x000fc600078e0007 */
[----:B------:R-:W-:-:S04]  /*36b0*/  @!P3 IADD3 R4, P0, R2, UR16, RZ ;  /* 0x000000100204bc10 */ /* 0x000fc8000ff1e0ff */
[----:B------:R-:W-:Y:S02]  /*36c0*/  @!P3 LEA.HI.X.SX32 R7, R2, UR6, 0x1, P0 ;  /* 0x000000060207bc11 */ /* 0x000fe400080f0eff */
[----:B------:R-:W-:-:S04]  /*36d0*/  @!P3 LEA R8, P0, R4, c[0x0][0x2a0], 0x2 ;  /* 0x0000a8000408ba11 */ /* 0x000fc800078010ff */
[----:B------:R-:W-:-:S05]  /*36e0*/  @!P3 LEA.HI.X R9, R4, c[0x0][0x2a4], R7, 0x2, P0 ;  /* 0x0000a9000409ba11 */ /* 0x000fca00000f1407 */
[----:B------:R-:W2:Y:S01]  /*36f0*/  @!P3 LDG.E R10, [R8.64] ;  /* 0x00000012080ab981 */ /* 0x000ea2000c1e1900 */
[----:B------:R-:W-:-:S04]  /*3700*/  IMAD.MOV R2, RZ, RZ, -R2 ;  /* 0x000000ffff027224 */ /* 0x000fc800078e0a02 */
[----:B------:R-:W-:Y:S01]  /*3710*/  IMAD R11, R2, c[0x0][0x2b8], R3 ;  /* 0x0000ae00020b7a24 */ /* 0x000fe200078e0203 */
[----:B------:R-:W1:Y:S04]  /*3720*/  S2R R76, SR_TID.X ;  /* 0x00000000004c7919 */ /* 0x000e680000002100 */
[----:B------:R-:W-:-:S05]  /*3730*/  SHF.R.S32.HI R2, RZ, 0x1f, R11 ;  /* 0x0000001fff027819 */ /* 0x000fca000001140b */
[----:B------:R-:W-:Y:S02]  /*3740*/  IMAD R4, R2, c[0x0][0x1e0], RZ ;  /* 0x0000780002047a24 */ /* 0x000fe400078e02ff */
[----:B------:R-:W-:-:S04]  /*3750*/  IMAD.WIDE.U32 R2, R11, c[0x0][0x1e0], RZ ;  /* 0x000078000b027a25 */ /* 0x000fc800078e00ff */
[----:B------:R-:W-:-:S04]  /*3760*/  IMAD R4, R11, c[0x0][0x1e4], R4 ;  /* 0x000079000b047a24 */ /* 0x000fc800078e0204 */
[----:B------:R-:W-:Y:S01]  /*3770*/  IMAD.IADD R3, R3, 0x1, R4 ;  /* 0x0000000103037824 */ /* 0x000fe200078e0204 */
[----:B------:R-:W-:Y:S01]  /*3780*/  STL [R1+0x28], R11 ;  /* 0x0000280b01007387 */ /* 0x000fe20000100800 */
[----:B-1----:R-:W-:-:S04]  /*3790*/  LEA.HI R74, R66, R76, RZ, 0x3 ;  /* 0x0000004c424a7211 */ /* 0x002fc800078f18ff */
[----:B------:R-:W-:-:S05]  /*37a0*/  LOP3.LUT R74, R74, 0xfffffff8, RZ, 0xc0, !PT ;  /* 0xfffffff84a4a7812 */ /* 0x000fca00078ec0ff */
[----:B------:R-:W-:Y:S01]  /*37b0*/  IMAD.IADD R74, R76, 0x1, -R74 ;  /* 0x000000014c4a7824 */ /* 0x000fe200078e0a4a */
[----:B------:R-:W-:Y:S03]  /*37c0*/  BSSY B0, `(.L_x_2030) ;  /* 0x0000020000007945 */ /* 0x000fe60003800000 */
[----:B------:R-:W-:-:S05]  /*37d0*/  IMAD.SHL.U32 R74, R74, 0x8, RZ ;  /* 0x000000084a4a7824 */ /* 0x000fca00078e00ff */
[----:B------:R-:W-:Y:S02]  /*37e0*/  ISETP.GE.AND P1, PT, R74, c[0x0][0x1d4], PT ;  /* 0x000075004a007a0c */ /* 0x000fe40003f26270 */
[----:B--2---:R-:W-:Y:S01]  /*37f0*/  SHF.R.S32.HI R4, RZ, 0x1f, R10 ;  /* 0x0000001fff047819 */ /* 0x004fe2000001140a */
        /* <DEDUP_REMOVED lines=17> */
[----:B------:R-:W-:-:S03]  /*3910*/  LEA R10, P0, R72, R2, 0x1 ;  /* 0x00000002480a7211 */ /* 0x000fc600078008ff */
[----:B------:R-:W-:Y:S01]  /*3920*/  @!PT LDS RZ, [RZ] ;  /* 0x00000000fffff984 */ /* 0x000fe20000000800 */
[----:B-----5:R2:W-:Y:S01]  /*3930*/  LDGSTS.E.BYPASS.LTC128B.128 [R67+0x14080], [R12.64], !P1 ;  /* 0x140800000c437fae */ /* 0x0205e2000c901d52 */
        /* <DEDUP_REMOVED lines=8> */
.L_x_2031:
[----:B------:R-:W-:Y:S05]  /*39c0*/  BSYNC B0 ;  /* 0x0000000000007941 */ /* 0x000fea0003800000 */
.L_x_2030:
[----:B------:R-:W-:Y:S01]  /*39d0*/  ISETP.GE.AND P0, PT, R14, 0x21, PT ;  /* 0x000000210e00780c */ /* 0x000fe20003f06270 */
[----:B--23--:R2:W3:Y:S01]  /*39e0*/  SHFL.IDX PT, R3, R4, 0x1, 0x181f ;  /* 0x00381f0004037f89 */ /* 0x00c4e200000e0000 */
[----:B------:R-:W-:Y:S03]  /*39f0*/  BSSY B0, `(.L_x_2029) ;  /* 0x0000010000007945 */ /* 0x000fe60003800000 */
[----:B------:R2:W4:Y:S08]  /*3a00*/  SHFL.IDX PT, R2, R7, 0x1, 0x181f ;  /* 0x00381f0007027f89 */ /* 0x00053000000e0000 */
[----:B------:R-:W-:Y:S05]  /*3a10*/  @!P0 BRA `(.L_x_2032) ;  /* 0x000000d000008947 */ /* 0x000fea0003800000 */
[----:B----4-:R-:W-:-:S04]  /*3a20*/  LEA R12, P0, R74, R2, 0x1 ;  /* 0x000000024a0c7211 */ /* 0x010fc800078008ff */
        /* <DEDUP_REMOVED lines=12> */
.L_x_2032:
[----:B------:R-:W-:Y:S05]  /*3af0*/  BSYNC B0 ;  /* 0x0000000000007941 */ /* 0x000fea0003800000 */
.L_x_2029:
[----:B---3--:R-:W3:Y:S01]  /*3b00*/  S2R R8, SR_TID.X ;  /* 0x0000000000087919 */ /* 0x008ee20000002100 */
[----:B----4-:R-:W-:Y:S01]  /*3b10*/  LOP3.LUT R2, R65, 0xffffffe0, RZ, 0xc0, !PT ;  /* 0xffffffe041027812 */ /* 0x010fe200078ec0ff */
[----:B------:R-:W-:Y:S01]  /*3b20*/  UISETP.NE.AND UP1, UPT, UR15, URZ, UPT ;  /* 0x0000003f0f00728c */ /* 0x000fe2000bf25270 */
[----:B-12---:R-:W-:Y:S01]  /*3b30*/  SHF.R.S32.HI R7, RZ, 0x1f, R64 ;  /* 0x0000001fff077819 */ /* 0x006fe20000011440 */
[----:B------:R-:W-:Y:S01]  /*3b40*/  UISETP.NE.AND UP0, UPT, UR14, URZ, UPT ;  /* 0x0000003f0e00728c */ /* 0x000fe2000bf05270 */
[----:B------:R-:W0:Y:S01]  /*3b50*/  LDGDEPBAR ;  /* 0x00000000000079af */ /* 0x000e220000000000 */
[----:B------:R-:W-:Y:S01]  /*3b60*/  ULDC UR24, c[0x0][0x324] ;  /* 0x0000c90000187ab9 */ /* 0x000fe20000000800 */
[----:B------:R-:W-:Y:S01]  /*3b70*/  LEA.HI R7, R7, R64, RZ, 0x3 ;  /* 0x0000004007077211 */ /* 0x000fe200078f18ff */
[----:B------:R-:W-:Y:S01]  /*3b80*/  ULOP3.LUT UR24, URZ, UR24, URZ, 0x33, !UPT ;  /* 0x000000183f187292 */ /* 0x000fe2000f8e333f */
[----:B------:R-:W-:Y:S02]  /*3b90*/  PLOP3.LUT P0, PT, PT, PT, UP1, 0x80, 0x0 ;  /* 0x000000000000781c */ /* 0x000fe40003f0f018 */
[----:B------:R-:W-:-:S05]  /*3ba0*/  LOP3.LUT R7, R7, 0xffffff8, RZ, 0xc0, !PT ;  /* 0x0ffffff807077812 */ /* 0x000fca00078ec0ff */
[----:B------:R-:W-:Y:S01]  /*3bb0*/  IMAD.IADD R9, R64, 0x1, -R7 ;  /* 0x0000000140097824 */ /* 0x000fe200078e0a07 */
[----:B---3--:R-:W-:Y:S01]  /*3bc0*/  LEA.HI R3, R66, R8, RZ, 0x2 ;  /* 0x0000000842037211 */ /* 0x008fe200078f10ff */
        /* <DEDUP_REMOVED lines=20> */
[----:B------:R-:W-:Y:S02]  /*3d10*/  IMAD.U32 R2, RZ, RZ, UR32 ;  /* 0x00000020ff027e24 */ /* 0x000fe4000f8e00ff */
[----:B------:R-:W-:-:S02]  /*3d20*/  IMAD.SHL.U32 R11, R3, 0x2, RZ ;  /* 0x00000002030b7824 */ /* 0x000fc400078e00ff */
[----:B------:R-:W-:-:S03]  /*3d30*/  IMAD.U32 R3, RZ, RZ, UR29 ;  /* 0x0000001dff037e24 */ /* 0x000fc6000f8e00ff */
[C---:B------:R-:W-:Y:S01]  /*3d40*/  IADD3 R2, -R11.reuse, 0x1, R2 ;  /* 0x000000010b027810 */ /* 0x040fe20007ffe102 */
[----:B------:R3:W-:Y:S01]  /*3d50*/  STL [R1+0x54], R11 ;  /* 0x0000540b01007387 */ /* 0x0007e20000100800 */
[----:B------:R-:W-:Y:S02]  /*3d60*/  IADD3 R9, -R11, UR8, R3 ;  /* 0x000000080b097c10 */ /* 0x000fe4000fffe103 */
[----:B------:R-:W-:-:S04]  /*3d70*/  IADD3 R2, R2, -UR12, RZ ;  /* 0x8000000c02027c10 */ /* 0x000fc8000fffe0ff */
        /* <DEDUP_REMOVED lines=19> */
.L_x_2035:
[----:B------:R-:W-:-:S04]  /*3eb0*/  MOV R12, 0x1 ;  /* 0x00000001000c7802 */ /* 0x000fc80000000f00 */
[----:B------:R-:W-:-:S13]  /*3ec0*/  ISETP.NE.AND P0, PT, R12, c[0x0][0x32c], PT ;  /* 0x0000cb000c007a0c */ /* 0x000fda0003f05270 */
[----:B------:R-:W-:-:S05]  /*3ed0*/  @P0 IMAD.HI.U32 R12, R4, c[0x0][0x330], RZ ;  /* 0x0000cc00040c0a27 */ /* 0x000fca00078e00ff */
[----:B------:R-:W-:Y:S02]  /*3ee0*/  @P0 SHF.R.U32.HI R4, RZ, c[0x0][0x334], R12 ;  /* 0x0000cd00ff040a19 */ /* 0x000fe4000001160c */
.L_x_2036:
[----:B------:R-:W-:Y:S05]  /*3ef0*/  BSYNC B0 ;  /* 0x0000000000007941 */ /* 0x000fea0003800000 */
.L_x_2034:
[----:B------:R-:W-:-:S05]  /*3f00*/  IMAD R4, R4, c[0x0][0x32c], R11 ;  /* 0x0000cb0004047a24 */ /* 0x000fca00078e020b */
[----:B------:R-:W-:Y:S02]  /*3f10*/  IADD3 R12, R4, c[0x0][0x32c], RZ ;  /* 0x0000cb00040c7a10 */ /* 0x000fe40007ffe0ff */
[----:B------:R-:W-:Y:S02]  /*3f20*/  IMNMX R2, R2, R4, !PT ;  /* 0x0000000402027217 */ /* 0x000fe40007800200 */
[----:B------:R-:W-:Y:S02]  /*3f30*/  IMNMX R3, R3, R12, PT ;  /* 0x0000000c03037217 */ /* 0x000fe40003800200 */
.L_x_2033:
        /* <DEDUP_REMOVED lines=86> */
.L_x_2039:
[----:B------:R-:W-:-:S04]  /*44a0*/  MOV R7, 0x1 ;  /* 0x0000000100077802 */ /* 0x000fc80000000f00 */
[----:B------:R-:W-:-:S13]  /*44b0*/  ISETP.NE.AND P0, PT, R7, c[0x0][0x32c], PT ;  /* 0x0000cb0007007a0c */ /* 0x000fda0003f05270 */
[----:B------:R-:W-:-:S05]  /*44c0*/  @P0 IMAD.HI.U32 R7, R4, c[0x0][0x330], RZ ;  /* 0x0000cc0004070a27 */ /* 0x000fca00078e00ff */
[----:B------:R-:W-:Y:S02]  /*44d0*/  @P0 SHF.R.U32.HI R4, RZ, c[0x0][0x334], R7 ;  /* 0x0000cd00ff040a19 */ /* 0x000fe40000011607 */
.L_x_2040:
[----:B------:R-:W-:Y:S05]  /*44e0*/  BSYNC B0 ;  /* 0x0000000000007941 */ /* 0x000fea0003800000 */
.L_x_2038:
[----:B------:R-:W-:-:S05]  /*44f0*/  IMAD R4, R4, c[0x0][0x32c], R11 ;  /* 0x0000cb0004047a24 */ /* 0x000fca00078e020b */
[----:B------:R-:W-:Y:S02]  /*4500*/  IADD3 R7, R4, c[0x0][0x32c], RZ ;  /* 0x0000cb0004077a10 */ /* 0x000fe40007ffe0ff */
[----:B------:R-:W-:Y:S02]  /*4510*/  IMNMX R2, R2, R4, !PT ;  /* 0x0000000402027217 */ /* 0x000fe40007800200 */
[----:B------:R-:W-:Y:S02]  /*4520*/  IMNMX R3, R3, R7, PT ;  /* 0x0000000703037217 */ /* 0x000fe40003800200 */
.L_x_2037:
        /* <DEDUP_REMOVED lines=25> */
[----:B-----5:R-:W-:Y:S01]  /*46c0*/  LDSM.16.MT88.4 R68, [R238+0x4880] ;  /* 0x00488000ee44783b */ /* 0x020fe20000004200 */
[----:B------:R-:W-:Y:S01]  /*46d0*/  ISETP.GT.AND P0, PT, R2, 0x1, P0 ;  /* 0x000000010200780c */ /* 0x000fe20000704270 */
[----:B------:R-:W-:Y:S01]  /*46e0*/  IMAD R240, R0, 0x2, R238 ;  /* 0x0000000200f07824 */ /* 0x000fe200078e02ee */
[----:B------:R-:W-:Y:S01]  /*46f0*/  FMNMX.FTZ R133, R22, R133, !PT ;  /* 0x0000008516857209 */ /* 0x000fe20007810000 */
[----:B------:R-:W-:Y:S01]  /*4700*/  LDSM.16.MT88.4 R72, [R238+0x5880] ;  /* 0x00588000ee48783b */ /* 0x000fe20000004200 */
[----:B------:R-:W-:-:S02]  /*4710*/  ISETP.LT.OR P0, PT, R3, 0x2, P0 ;  /* 0x000000020300780c */ /* 0x000fc40000701670 */
[----:B------:R-:W-:Y:S01]  /*4720*/  FMNMX.FTZ R133, R91, R133, !PT ;  /* 0x000000855b857209 */ /* 0x000fe20007810000 */
[----:B------:R-:W-:Y:S01]  /*4730*/  LDSM.16.MT88.4 R64, [R237+0x5880] ;  /* 0x00588000ed40783b */ /* 0x000fe20000004200 */
[----:B------:R-:W-:Y:S02]  /*4740*/  FSEL R7, R35, -INF , !P0 ;  /* 0xff80000023077808 */ /* 0x000fe40004000000 */
[----:B------:R-:W-:Y:S01]  /*4750*/  PLOP3.LUT P0, PT, PT, PT, UP2, 0x40, 0x0 ;  /* 0x000000000000781c */ /* 0x000fe20003f0e828 */
[----:B------:R-:W-:Y:S01]  /*4760*/  UISETP.NE.AND UP2, UPT, UR33, URZ, UPT ;  /* 0x0000003f2100728c */ /* 0x000fe2000bf45270 */
[----:B------:R-:W-:Y:S01]  /*4770*/  FMNMX.FTZ R133, R90, R133, !PT ;  /* 0x000000855a857209 */ /* 0x000fe20007810000 */
        /* <DEDUP_REMOVED lines=10> */
[----:B------:R-:W-:Y:S01]  /*4820*/  LEA R241, R0, R237, 0x1 ;  /* 0x000000ed00f17211 */ /* 0x000fe200078e08ff */
[----:B------:R-:W-:Y:S01]  /*4830*/  STL [R1+0x78], R161 ;  /* 0x000078a101007387 */ /* 0x000fe20000100800 */
[----:B------:R-:W-:-:S03]  /*4840*/  ISETP.GT.AND P0, PT, R2, 0x9, P0 ;  /* 0x000000090200780c */ /* 0x000fc60000704270 */
[----:B------:R-:W-:Y:S01]  /*4850*/  STL [R1+0x74], R160 ;  /* 0x000074a001007387 */ /* 0x000fe20000100800 */
[----:B------:R-:W-:-:S04]  /*4860*/  ISETP.LT.OR P0, PT, R3, 0xa, P0 ;  /* 0x0000000a0300780c */ /* 0x000fc80000701670 */
[----:B------:R-:W-:Y:S02]  /*4870*/  FSEL R10, R47, -INF , !P0 ;  /* 0xff8000002f0a7808 */ /* 0x000fe40004000000 */
[----:B------:R-:W-:Y:S01]  /*4880*/  PLOP3.LUT P0, PT, PT, PT, UP0, 0x40, 0x0 ;  /* 0x000000000000781c */ /* 0x000fe20003f0e808 */
[----:B------:R-:W-:Y:S01]  /*4890*/  UISETP.NE.AND UP0, UPT, UR5, URZ, UPT ;  /* 0x0000003f0500728c */ /* 0x000fe2000bf05270 */
[----:B------:R-:W-:Y:S02]  /*48a0*/  LDSM.16.MT88.4 R44, [R241+0x4880] ;  /* 0x00488000f12c783b */ /* 0x000fe40000004200 */
[----:B------:R-:W-:Y:S01]  /*48b0*/  ISETP.GT.AND P0, PT, R2, 0x10, P0 ;  /* 0x000000100200780c */ /* 0x000fe20000704270 */
[----:B------:R-:W-:-:S03]  /*48c0*/  ULDC.64 UR4, c[0x0][0x2c8] ;  /* 0x0000b20000047ab9 */ /* 0x000fc60000000a00 */
[----:B------:R-:W-:-:S04]  /*48d0*/  ISETP.LT.OR P0, PT, R3, 0x11, P0 ;  /* 0x000000110300780c */ /* 0x000fc80000701670 */
[----:B------:R-:W-:Y:S02]  /*48e0*/  FSEL R9, R30, -INF , !P0 ;  /* 0xff8000001e097808 */ /* 0x000fe40004000000 */
[----:B------:R-:W-:Y:S01]  /*48f0*/  PLOP3.LUT P0, PT, PT, PT, UP6, 0x40, 0x0 ;  /* 0x000000000000781c */ /* 0x000fe20003f0e868 */
[----:B------:R-:W-:-:S03]  /*4900*/  UISETP.NE.AND UP6, UPT, UR14, URZ, UPT ;  /* 0x0000003f0e00728c */ /* 0x000fc6000bfc5270 */
[----:B------:R-:W-:-:S04]  /*4910*/  ISETP.GT.AND P0, PT, R2, 0x11, P0 ;  /* 0x000000110200780c */ /* 0x000fc80000704270 */
[----:B------:R-:W-:-:S04]  /*4920*/  ISETP.LT.OR P0, PT, R3, 0x12, P0 ;  /* 0x000000120300780c */ /* 0x000fc80000701670 */
[----:B------:R-:W-:Y:S02]  /*4930*/  FSEL R12, R31, -INF , !P0 ;  /* 0xff8000001f0c7808 */ /* 0x000fe40004000000 */
[----:B------:R-:W-:Y:S01]  /*4940*/  PLOP3.LUT P0, PT, PT, PT, UP5, 0x40, 0x0 ;  /* 0x000000000000781c */ /* 0x000fe20003f0e858 */
[----:B------:R-:W-:Y:S01]  /*4950*/  LDSM.16.MT88.4 R28, [R237+0x4880] ;  /* 0x00488000ed1c783b */ /* 0x000fe20000004200 */
[----:B------:R-:W-:Y:S02]  /*4960*/  UISETP.NE.AND UP5, UPT, UR15, URZ, UPT ;  /* 0x0000003f0f00728c */ /* 0x000fe4000bfa5270 */
[----:B------:R-:W-:-:S04]  /*4970*/  ISETP.GT.AND P0, PT, R2, 0x18, P0 ;  /* 0x000000180200780c */ /* 0x000fc80000704270 */
[----:B------:R-:W-:-:S04]  /*4980*/  ISETP.LT.OR P0, PT, R3, 0x19, P0 ;  /* 0x000000190300780c */ /* 0x000fc80000701670 */
[----:B------:R-:W-:Y:S02]  /*4990*/  FSEL R13, R42, -INF , !P0 ;  /* 0xff8000002a0d7808 */ /* 0x000fe40004000000 */
[----:B------:R-:W-:-:S04]  /*49a0*/  PLOP3.LUT P0, PT, PT, PT, UP4, 0x40, 0x0 ;  /* 0x000000000000781c */ /* 0x000fc80003f0e848 */
[----:B------:R-:W-:-:S04]  /*49b0*/  ISETP.GT.AND P0, PT, R2, 0x19, P0 ;  /* 0x000000190200780c */ /* 0x000fc80000704270 */
[----:B------:R-:W-:-:S04]  /*49c0*/  ISETP.LT.OR P0, PT, R3, 0x1a, P0 ;  /* 0x0000001a0300780c */ /* 0x000fc80000701670 */
[----:B------:R-:W-:Y:S02]  /*49d0*/  FSEL R14, R43, -INF , !P0 ;  /* 0xff8000002b0e7808 */ /* 0x000fe40004000000 */
[----:B------:R-:W-:Y:S01]  /*49e0*/  PLOP3.LUT P0, PT, PT, PT, UP3, 0x40, 0x0 ;  /* 0x000000000000781c */ /* 0x000fe20003f0e838 */
[----:B------:R-:W-:Y:S03]  /*49f0*/  LDSM.16.MT88.4 R40, [R240+0x4880] ;  /* 0x00488000f028783b */ /* 0x000fe60000004200 */
        /* <DEDUP_REMOVED lines=13> */
[----:B------:R-:W-:Y:S02]  /*4ad0*/  ISETP.GT.AND P0, PT, R2, 0x29, P0 ;  /* 0x000000290200780c */ /* 0x000fe40000704270 */
[----:B------:R-:W1:Y:S02]  /*4ae0*/  SHFL.BFLY PT, R2, R133, 0x2, 0x1f ;  /* 0x0c401f0085027f89 */ /* 0x000e6400000e0000 */
[----:B------:R-:W-:-:S04]  /*4af0*/  ISETP.LT.OR P0, PT, R3, 0x2a, P0 ;  /* 0x0000002a0300780c */ /* 0x000fc80000701670 */
[----:B------:R-:W-:Y:S02]  /*4b00*/  FSEL R85, R39, -INF , !P0 ;  /* 0xff80000027557808 */ /* 0x000fe40004000000 */
[----:B------:R-:W-:Y:S01]  /*4b10*/  LDSM.16.MT88.4 R36, [R237+0x6080] ;  /* 0x00608000ed24783b */ /* 0x000fe20000004200 */
        /* <DEDUP_REMOVED lines=20> */
[----:B------:R-:W-:Y:S01]  /*4c60*/  FFMA.FTZ R20, R20, c[0x0][0x2d0], -R3 ;  /* 0x0000b40014147a23 */ /* 0x000fe20000010803 */
[----:B------:R-:W-:Y:S02]  /*4c70*/  FMNMX.FTZ R2, R84, R2, !PT ;  /* 0x0000000254027209 */ /* 0x000fe40007810000 */
[----:B------:R-:W-:Y:S02]  /*4c80*/  MUFU.EX2 R116, R19 ;  /* 0x0000001300747308 */ /* 0x000fe40000000800 */
[----:B------:R-:W-:-:S04]  /*4c90*/  FMNMX.FTZ R2, R86, R2, !PT ;  /* 0x0000000256027209 */ /* 0x000fc80007810000 */
[----:B------:R-:W-:Y:S02]  /*4ca0*/  FMNMX.FTZ R2, R88, R2, !PT ;  /* 0x0000000258027209 */ /* 0x000fe40007810000 */
[----:B------:R-:W-:Y:S02]  /*4cb0*/  MUFU.EX2 R124, R18 ;  /* 0x00000012007c7308 */ /* 0x000fe40000000800 */
[----:B------:R-:W-:-:S05]  /*4cc0*/  FMNMX.FTZ R2, R85, R2, !PT ;  /* 0x0000000255027209 */ /* 0x000fca0007810000 */
[----:B------:R-:W1:Y:S01]  /*4cd0*/  SHFL.BFLY PT, R11, R2, 0x2, 0x1f ;  /* 0x0c401f00020b7f89 */ /* 0x000e6200000e0000 */
[----:B------:R2:W-:Y:S08]  /*4ce0*/  MUFU.EX2 R128, R17 ;  /* 0x0000001100807308 */ /* 0x0005f00000000800 */
[----:B------:R-:W-:Y:S01]  /*4cf0*/  MUFU.EX2 R109, R15 ;  /* 0x0000000f006d7308 */ /* 0x000fe20000000800 */
[----:B--2---:R-:W-:Y:S07]  /*4d00*/  LDSM.16.MT88.4 R16, [R237+0x4080] ;  /* 0x00408000ed10783b */ /* 0x004fee0000004200 */
[----:B------:R-:W-:Y:S01]  /*4d10*/  MUFU.EX2 R108, R21 ;  /* 0x00000015006c7308 */ /* 0x000fe20000000800 */
[----:B-1----:R-:W-:-:S07]  /*4d20*/  FMNMX.FTZ R2, R2, R11, !PT ;  /* 0x0000000b02027209 */ /* 0x002fce0007810000 */
[----:B------:R-:W1:Y:S01]  /*4d30*/  MUFU.EX2 R117, R20 ;  /* 0x0000001400757308 */ /* 0x000e620000000800 */
[----:B------:R-:W2:Y:S02]  /*4d40*/  SHFL.BFLY PT, R132, R2, 0x1, 0x1f ;  /* 0x0c201f0002847f89 */ /* 0x000ea400000e0000 */
[----:B--2---:R-:W-:-:S04]  /*4d50*/  FMNMX.FTZ R132, R132, R2, !PT ;  /* 0x0000000284847209 */ /* 0x004fc80007810000 */
[C---:B------:R-:W-:Y:S01]  /*4d60*/  FSETP.NEU.FTZ.AND P0, PT, R132.reuse, -INF , PT ;  /* 0xff8000008400780b */ /* 0x040fe20003f1d000 */
[----:B------:R-:W-:-:S05]  /*4d70*/  FMUL.FTZ R2, R132, c[0x0][0x2d0] ;  /* 0x0000b40084027a20 */ /* 0x000fca0000410000 */
[----:B------:R-:W-:-:S05]  /*4d80*/  FSEL R2, R2, RZ, P0 ;  /* 0x000000ff02027208 */ /* 0x000fca0000000000 */
[--C-:B------:R-:W-:Y:S02]  /*4d90*/  FFMA.FTZ R4, R4, c[0x0][0x2d0], -R2.reuse ;  /* 0x0000b40004047a23 */ /* 0x100fe40000010802 */
[--C-:B------:R-:W-:Y:S02]  /*4da0*/  FFMA.FTZ R8, R8, c[0x0][0x2d0], -R2.reuse ;  /* 0x0000b40008087a23 */ /* 0x100fe40000010802 */
[----:B------:R2:W-:Y:S01]  /*4db0*/  MUFU.EX2 R78, R4 ;  /* 0x00000004004e7308 */ /* 0x0005e20000000800 */
[--C-:B------:R-:W-:Y:S02]  /*4dc0*/  FFMA.FTZ R7, R7, c[0x0][0x2d0], -R2.reuse ;  /* 0x0000b40007077a23 */ /* 0x100fe40000010802 */
[----:B------:R-:W-:-:S05]  /*4dd0*/  FFMA.FTZ R0, R14, c[0x0][0x2d0], -R2 ;  /* 0x0000b4000e007a23 */ /* 0x000fca0000010802 */
[----:B------:R3:W-:Y:S01]  /*4de0*/  MUFU.EX2 R77, R8 ;  /* 0x00000008004d7308 */ /* 0x0007e20000000800 */
[----:B--2---:R-:W-:-:S07]  /*4df0*/  FFMA.FTZ R4, R10, c[0x0][0x2d0], -R2 ;  /* 0x0000b4000a047a23 */ /* 0x004fce0000010802 */
[----:B------:R-:W-:Y:S01]  /*4e00*/  MUFU.EX2 R76, R7 ;  /* 0x00000007004c7308 */ /* 0x000fe20000000800 */
[----:B-1----:R-:W-:Y:S02]  /*4e10*/  F2FP.PACK_AB R10, R117, R108 ;  /* 0x0000006c750a723e */ /* 0x002fe400000000ff */
[----:B---3--:R-:W-:-:S05]  /*4e20*/  F2FP.PACK_AB R8, R109, R110 ;  /* 0x0000006e6d08723e */ /* 0x008fca00000000ff */
[----:B------:R1:W2:Y:S08]  /*4e30*/  MUFU.EX2 R79, R4 ;  /* 0x00000004004f7308 */ /* 0x0002b00000000800 */
[----:B------:R-:W-:Y:S01]  /*4e40*/  MUFU.EX2 R82, R0 ;  /* 0x0000000000527308 */ /* 0x000fe20000000800 */
[----:B-1----:R-:W-:Y:S01]  /*4e50*/  FFMA.FTZ R4, R22, c[0x0][0x2d0], -R3 ;  /* 0x0000b40016047a23 */ /* 0x002fe20000010803 */
[----:B--2---:R-:W-:-:S06]  /*4e60*/  F2FP.PACK_AB R11, R79, R78 ;  /* 0x0000004e4f0b723e */ /* 0x004fcc00000000ff */
[----:B------:R1:W2:Y:S02]  /*4e70*/  MUFU.EX2 R129, R4 ;  /* 0x0000000400817308 */ /* 0x0002a40000000800 */
[----:B-1----:R-:W-:Y:S01]  /*4e80*/  FFMA.FTZ R4, R9, c[0x0][0x2d0], -R2 ;  /* 0x0000b40009047a23 */ /* 0x002fe20000010802 */
[----:B------:R-:W-:Y:S02]  /*4e90*/  F2FP.PACK_AB R9, R76, R77 ;  /* 0x0000004d4c09723e */ /* 0x000fe400000000ff */
[----:B--2---:R-:W-:-:S03]  /*4ea0*/  F2FP.PACK_AB R6, R129, R128 ;  /* 0x000000808106723e */ /* 0x004fc600000000ff */
[----:B------:R1:W-:Y:S02]  /*4eb0*/  MUFU.EX2 R80, R4 ;  /* 0x0000000400507308 */ /* 0x0003e40000000800 */
[C---:B------:R-:W-:Y:S08]  /*4ec0*/  HMMA.16816.F32 R20, R8.reuse, R16, RZ ;  /* 0x000000100814723c */ /* 0x040ff000000018ff */
[----:B------:R-:W-:Y:S01]  /*4ed0*/  HMMA.16816.F32 R16, R8, R18, RZ ;  /* 0x000000120810723c */ /* 0x000fe200000018ff */
[----:B-1----:R-:W-:-:S04]  /*4ee0*/  FFMA.FTZ R4, R12, c[0x0][0x2d0], -R2 ;  /* 0x0000b4000c047a23 */ /* 0x002fc80000010802 */
[----:B------:R1:W2:Y:S03]  /*4ef0*/  MUFU.EX2 R81, R4 ;  /* 0x0000000400517308 */ /* 0x0002a60000000800 */
[----:B------:R-:W-:Y:S01]  /*4f00*/  HMMA.16816.F32 R60, R8, R34, RZ ;  /* 0x00000022083c723c */ /* 0x000fe200000018ff */
[----:B-1----:R-:W-:Y:S01]  /*4f10*/  FFMA.FTZ R4, R13, c[0x0][0x2d0], -R2 ;  /* 0x0000b4000d047a23 */ /* 0x002fe20000010802 */
[----:B--2---:R-:W-:-:S06]  /*4f20*/  F2FP.PACK_AB R5, R81, R80 ;  /* 0x000000505105723e */ /* 0x004fcc00000000ff */
[C---:B------:R-:W-:Y:S01]  /*4f30*/  HMMA.16816.F32 R12, R8.reuse, R32, RZ ;  /* 0x00000020080c723c */ /* 0x040fe200000018ff */
[----:B------:R1:W2:Y:S07]  /*4f40*/  MUFU.EX2 R83, R4 ;  /* 0x0000000400537308 */ /* 0x0002ae0000000800 */
[----:B------:R-:W-:Y:S01]  /*4f50*/  HMMA.16816.F32 R32, R8, R26, RZ ;  /* 0x0000001a0820723c */ /* 0x000fe200000018ff */
[----:B-1----:R-:W-:Y:S02]  /*4f60*/  F2FP.PACK_AB R4, R124, R116 ;  /* 0x000000747c04723e */ /* 0x002fe400000000ff */
[----:B--2---:R-:W-:-:S07]  /*4f70*/  F2FP.PACK_AB R7, R82, R83 ;  /* 0x000000535207723e */ /* 0x004fce00000000ff */
[C---:B------:R-:W-:Y:S08]  /*4f80*/  HMMA.16816.F32 R48, R4.reuse, R30, R16 ;  /* 0x0000001e0430723c */ /* 0x040ff00000001810 */
[----:B------:R-:W-:Y:S08]  /*4f90*/  HMMA.16816.F32 R148, R4, R68, R12 ;  /* 0x000000440494723c */ /* 0x000ff0000000180c */
[----:B------:R-:W-:Y:S08]  /*4fa0*/  HMMA.16816.F32 R12, R8, R72, RZ ;  /* 0x00000048080c723c */ /* 0x000ff000000018ff */
[----:B------:R-:W-:Y:S01]  /*4fb0*/  HMMA.16816.F32 R156, R4, R28, R20 ;  /* 0x0000001c049c723c */ /* 0x000fe20000001814 */
[----:B------:R-:W-:Y:S01]  /*4fc0*/  IMAD.MOV.U32 R123, RZ, RZ, R50 ;  /* 0x000000ffff7b7224 */ /* 0x000fe200078e0032 */
[----:B------:R-:W-:Y:S01]  /*4fd0*/  MOV R122, R51 ;  /* 0x00000033007a7202 */ /* 0x000fe20000000f00 */
[----:B------:R-:W-:-:S02]  /*4fe0*/  IMAD.MOV.U32 R121, RZ, RZ, R48 ;  /* 0x000000ffff797224 */ /* 0x000fc400078e0030 */
[----:B------:R-:W-:-:S03]  /*4ff0*/  IMAD.MOV.U32 R120, RZ, RZ, R49 ;  /* 0x000000ffff787224 */ /* 0x000fc600078e0031 */
[C---:B------:R-:W-:Y:S08]  /*5000*/  HMMA.16816.F32 R20, R8.reuse, R64, RZ ;  /* 0x000000400814723c */ /* 0x040ff000000018ff */
[C---:B------:R-:W-:Y:S08]  /*5010*/  HMMA.16816.F32 R48, R8.reuse, R24, RZ ;  /* 0x000000180830723c */ /* 0x040ff000000018ff */
[C---:B------:R-:W-:Y:S08]  /*5020*/  HMMA.16816.F32 R28, R8.reuse, R56, RZ ;  /* 0x00000038081c723c */ /* 0x040ff000000018ff */
[----:B------:R-:W-:Y:S08]  /*5030*/  HMMA.16816.F32 R24, R8, R58, RZ ;  /* 0x0000003a0818723c */ /* 0x000ff000000018ff */
[----:B------:R-:W-:Y:S08]  /*5040*/  HMMA.16816.F32 R12, R4, R52, R12 ;  /* 0x00000034040c723c */ /* 0x000ff0000000180c */
[C---:B------:R-:W-:Y:S08]  /*5050*/  HMMA.16816.F32 R56, R8.reuse, R74, RZ ;  /* 0x0000004a0838723c */ /* 0x040ff000000018ff */
[----:B------:R-:W-:Y:S01]  /*5060*/  HMMA.16816.F32 R16, R8, R66, RZ ;  /* 0x000000420810723c */ /* 0x000fe200000018ff */
[----:B------:R-:W1:Y:S07]  /*5070*/  LDSM.16.MT88.4 R64, [R241+0x5880] ;  /* 0x00588000f140783b */ /* 0x000e6e0000004200 */
[----:B------:R-:W-:Y:S01]  /*5080*/  HMMA.16816.F32 R20, R4, R36, R20 ;  /* 0x000000240414723c */ /* 0x000fe20000001814 */
[----:B------:R-:W-:Y:S01]  /*5090*/  IMAD.MOV.U32 R99, RZ, RZ, R13 ;  /* 0x000000ffff637224 */ /* 0x000fe200078e000d */
[----:B------:R-:W-:Y:S01]  /*50a0*/  MOV R98, R12 ;  /* 0x0000000c00627202 */ /* 0x000fe20000000f00 */
[----:B------:R-:W-:-:S02]  /*50b0*/  IMAD.MOV.U32 R161, RZ, RZ, R14 ;  /* 0x000000ffffa17224 */ /* 0x000fc400078e000e */
[----:B------:R-:W-:-:S03]  /*50c0*/  IMAD.MOV.U32 R160, RZ, RZ, R15 ;  /* 0x000000ffffa07224 */ /* 0x000fc600078e000f */
[C---:B------:R-:W-:Y:S01]  /*50d0*/  HMMA.16816.F32 R12, R4.reuse, R54, R56 ;  /* 0x00000036040c723c */ /* 0x040fe20000001838 */
[----:B------:R-:W-:Y:S04]  /*50e0*/  LDSM.16.MT88.4 R52, [R238+0x7080] ;  /* 0x00708000ee34783b */ /* 0x000fe80000004200 */
[----:B------:R-:W-:Y:S03]  /*50f0*/  LDSM.16.MT88.4 R56, [R241+0x7080] ;  /* 0x00708000f138783b */ /* 0x000fe60000004200 */
[C---:B------:R-:W-:Y:S08]  /*5100*/  HMMA.16816.F32 R24, R4.reuse, R42, R24 ;  /* 0x0000002a0418723c */ /* 0x040ff00000001818 */
[----:B------:R-:W-:Y:S01]  /*5110*/  MOV R147, R20 ;  /* 0x0000001400937202 */ /* 0x000fe20000000f00 */
[----:B------:R-:W-:Y:S01]  /*5120*/  IMAD.MOV.U32 R146, RZ, RZ, R21 ;  /* 0x000000ffff927224 */ /* 0x000fe200078e0015 */
[----:B------:R-:W-:Y:S01]  /*5130*/  MOV R144, R23 ;  /* 0x0000001700907202 */ /* 0x000fe20000000f00 */
[----:B------:R-:W-:Y:S01]  /*5140*/  IMAD.MOV.U32 R145, RZ, RZ, R22 ;  /* 0x000000ffff917224 */ /* 0x000fe200078e0016 */
[C---:B------:R-:W-:Y:S01]  /*5150*/  HMMA.16816.F32 R16, R4.reuse, R38, R16 ;  /* 0x000000260410723c */ /* 0x040fe20000001810 */
[----:B------:R-:W2:Y:S03]  /*5160*/  LDSM.16.MT88.4 R20, [R241+0x6080] ;  /* 0x00608000f114783b */ /* 0x000ea60000004200 */
[----:B------:R-:W-:Y:S01]  /*5170*/  MOV R135, R12 ;  /* 0x0000000c00877202 */ /* 0x000fe20000000f00 */
[----:B------:R-:W-:Y:S01]  /*5180*/  IMAD.MOV.U32 R134, RZ, RZ, R13 ;  /* 0x000000ffff867224 */ /* 0x000fe200078e000d */
[----:B------:R-:W-:Y:S01]  /*5190*/  MOV R130, R15 ;  /* 0x0000000f00827202 */ /* 0x000fe20000000f00 */
[----:B------:R-:W-:Y:S01]  /*51a0*/  IMAD.MOV.U32 R131, RZ, RZ, R14 ;  /* 0x000000ffff837224 */ /* 0x000fe200078e000e */
[----:B------:R-:W-:Y:S01]  /*51b0*/  HMMA.16816.F32 R136, R4, R70, R60 ;  /* 0x000000460488723c */ /* 0x000fe2000000183c */
[----:B------:R-:W3:Y:S03]  /*51c0*/  LDSM.16.MT88.4 R60, [R240+0x5880] ;  /* 0x00588000f03c783b */ /* 0x000ee60000004200 */
[----:B------:R-:W-:Y:S01]  /*51d0*/  IMAD.MOV.U32 R168, RZ, RZ, R26 ;  /* 0x000000ffffa87224 */ /* 0x000fe200078e001a */
[----:B------:R-:W-:Y:S01]  /*51e0*/  MOV R127, R27 ;  /* 0x0000001b007f7202 */ /* 0x000fe20000000f00 */
[----:B------:R-:W-:Y:S01]  /*51f0*/  IMAD.MOV.U32 R126, RZ, RZ, R24 ;  /* 0x000000ffff7e7224 */ /* 0x000fe200078e0018 */
[----:B------:R-:W-:Y:S01]  /*5200*/  LDSM.16.MT88.4 R36, [R237+0x7880] ;  /* 0x00788000ed24783b */ /* 0x000fe20000004200 */
[----:B-1----:R-:W-:Y:S01]  /*5210*/  HMMA.16816.F32 R12, R8, R66, RZ ;  /* 0x00000042080c723c */ /* 0x002fe200000018ff */
[----:B------:R-:W-:-:S02]  /*5220*/  IMAD.MOV.U32 R125, RZ, RZ, R25 ;  /* 0x000000ffff7d7224 */ /* 0x000fc400078e0019 */
[----:B------:R-:W1:Y:S05]  /*5230*/  LDSM.16.MT88.4 R24, [R237+0x7080] ;  /* 0x00708000ed18783b */ /* 0x000e6a0000004200 */
[----:B------:R-:W-:Y:S01]  /*5240*/  IMAD.MOV.U32 R172, RZ, RZ, R18 ;  /* 0x000000ffffac7224 */ /* 0x000fe200078e0012 */
[----:B------:R-:W-:Y:S01]  /*5250*/  MOV R170, R16 ;  /* 0x0000001000aa7202 */ /* 0x000fe20000000f00 */
[----:B------:R-:W-:Y:S01]  /*5260*/  IMAD.MOV.U32 R171, RZ, RZ, R19 ;  /* 0x000000ffffab7224 */ /* 0x000fe200078e0013 */
[----:B------:R-:W-:Y:S01]  /*5270*/  HMMA.16816.F32 R92, R4, R46, R32 ;  /* 0x0000002e045c723c */ /* 0x000fe20000001820 */
[----:B------:R-:W-:-:S07]  /*5280*/  IMAD.MOV.U32 R169, RZ, RZ, R17 ;  /* 0x000000ffffa97224 */ /* 0x000fce00078e0011 */
[----:B------:R-:W-:Y:S08]  /*5290*/  HMMA.16816.F32 R16, R8, R64, RZ ;  /* 0x000000400810723c */ /* 0x000ff000000018ff */
[C---:B--2---:R-:W-:Y:S08]  /*52a0*/  HMMA.16816.F32 R12, R4.reuse, R22, R12 ;  /* 0x00000016040c723c */ /* 0x044ff0000000180c */
[----:B------:R-:W-:Y:S01]  /*52b0*/  HMMA.16816.F32 R28, R4, R40, R28 ;  /* 0x00000028041c723c */ /* 0x000fe2000000181c */
[----:B------:R-:W2:Y:S01]  /*52c0*/  LDSM.16.MT88.4 R40, [R240+0x6080] ;  /* 0x00608000f028783b */ /* 0x000ea20000004200 */
[----:B------:R-:W-:Y:S01]  /*52d0*/  MOV R155, R92 ;  /* 0x0000005c009b7202 */ /* 0x000fe20000000f00 */
[----:B------:R-:W-:Y:S01]  /*52e0*/  IMAD.MOV.U32 R154, RZ, RZ, R93 ;  /* 0x000000ffff9a7224 */ /* 0x000fe200078e005d */
[----:B------:R-:W-:Y:S01]  /*52f0*/  MOV R152, R95 ;  /* 0x0000005f00987202 */ /* 0x000fe20000000f00 */
[----:B------:R-:W-:-:S03]  /*5300*/  IMAD.MOV.U32 R153, RZ, RZ, R94 ;  /* 0x000000ffff997224 */ /* 0x000fc600078e005e */
[C---:B------:R-:W-:Y:S01]  /*5310*/  HMMA.16816.F32 R140, R4.reuse, R44, R48 ;  /* 0x0000002c048c723c */ /* 0x040fe20000001830 */
[----:B------:R-:W-:Y:S07]  /*5320*/  LDSM.16.MT88.4 R48, [R238+0x7880] ;  /* 0x00788000ee30783b */ /* 0x000fee0000004200 */
[----:B------:R-:W-:Y:S01]  /*5330*/  HMMA.16816.F32 R44, R4, R20, R16 ;  /* 0x00000014042c723c */ /* 0x000fe20000001810 */
[----:B------:R-:W-:Y:S01]  /*5340*/  IMAD.MOV.U32 R93, RZ, RZ, R14 ;  /* 0x000000ffff5d7224 */ /* 0x000fe200078e000e */
[----:B------:R-:W-:Y:S01]  /*5350*/  MOV R92, R15 ;  /* 0x0000000f005c7202 */ /* 0x000fe20000000f00 */
[----:B------:R-:W-:-:S02]  /*5360*/  IMAD.MOV.U32 R67, RZ, RZ, R13 ;  /* 0x000000ffff437224 */ /* 0x000fc400078e000d */
[----:B------:R-:W-:-:S03]  /*5370*/  IMAD.MOV.U32 R66, RZ, RZ, R12 ;  /* 0x000000ffff427224 */ /* 0x000fc600078e000c */
[----:B---3--:R-:W-:Y:S01]  /*5380*/  HMMA.16816.F32 R32, R8, R60, RZ ;  /* 0x0000003c0820723c */ /* 0x008fe200000018ff */
[----:B------:R-:W-:Y:S01]  /*5390*/  IMAD.MOV.U32 R119, RZ, RZ, R30 ;  /* 0x000000ffff777224 */ /* 0x000fe200078e001e */
[----:B------:R-:W-:Y:S01]  /*53a0*/  MOV R111, R28 ;  /* 0x0000001c006f7202 */ /* 0x000fe20000000f00 */
[----:B------:R-:W-:Y:S02]  /*53b0*/  IMAD.MOV.U32 R118, RZ, RZ, R31 ;  /* 0x000000ffff767224 */ /* 0x000fe400078e001f */
[----:B------:R-:W-:-:S03]  /*53c0*/  IMAD.MOV.U32 R103, RZ, RZ, R29 ;  /* 0x000000ffff677224 */ /* 0x000fc600078e001d */
[C---:B-1----:R-:W-:Y:S08]  /*53d0*/  HMMA.16816.F32 R12, R8.reuse, R26, RZ ;  /* 0x0000001a080c723c */ /* 0x042ff000000018ff */
[----:B------:R-:W-:Y:S01]  /*53e0*/  HMMA.16816.F32 R16, R8, R24, RZ ;  /* 0x000000180810723c */ /* 0x000fe200000018ff */
[----:B------:R-:W-:Y:S01]  /*53f0*/  IMAD.MOV.U32 R97, RZ, RZ, R45 ;  /* 0x000000ffff617224 */ /* 0x000fe200078e002d */
[----:B------:R-:W-:Y:S01]  /*5400*/  MOV R95, R47 ;  /* 0x0000002f005f7202 */ /* 0x000fe20000000f00 */
[----:B------:R-:W-:-:S02]  /*5410*/  IMAD.MOV.U32 R96, RZ, RZ, R46 ;  /* 0x000000ffff607224 */ /* 0x000fc400078e002e */
[----:B------:R-:W-:Y:S02]  /*5420*/  IMAD.MOV.U32 R94, RZ, RZ, R44 ;  /* 0x000000ffff5e7224 */ /* 0x000fe400078e002c */
[----:B------:R-:W-:Y:S01]  /*5430*/  LDSM.16.MT88.4 R44, [R241+0x7880] ;  /* 0x00788000f12c783b */ /* 0x000fe20000004200 */
[----:B------:R-:W-:Y:S03]  /*5440*/  HMMA.16816.F32 R28, R8, R62, RZ ;  /* 0x0000003e081c723c */ /* 0x000fe600000018ff */
[----:B------:R-:W1:Y:S05]  /*5450*/  LDSM.16.MT88.4 R60, [R240+0x7080] ;  /* 0x00708000f03c783b */ /* 0x000e6a0000004200 */
[----:B--2---:R-:W-:Y:S01]  /*5460*/  HMMA.16816.F32 R72, R4, R40, R32 ;  /* 0x000000280448723c */ /* 0x004fe20000001820 */
[----:B------:R-:W2:Y:S07]  /*5470*/  LDSM.16.MT88.4 R32, [R237+0x8880] ;  /* 0x00888000ed20783b */ /* 0x000eae0000004200 */
[----:B------:R-:W-:Y:S07]  /*5480*/  HMMA.16816.F32 R24, R8, R54, RZ ;  /* 0x000000360818723c */ /* 0x000fee00000018ff */
[----:B------:R-:W-:Y:S01]  /*5490*/  MOV R55, R95 ;  /* 0x0000005f00377202 */ /* 0x000fe20000000f00 */
[----:B------:R-:W-:Y:S01]  /*54a0*/  HMMA.16816.F32 R12, R4, R38, R12 ;  /* 0x00000026040c723c */ /* 0x000fe2000000180c */
[----:B------:R-:W-:-:S06]  /*54b0*/  IMAD.MOV.U32 R54, RZ, RZ, R96 ;  /* 0x000000ffff367224 */ /* 0x000fcc00078e0060 */
[----:B------:R-:W-:Y:S01]  /*54c0*/  IMAD.MOV.U32 R38, RZ, RZ, R121 ;  /* 0x000000ffff267224 */ /* 0x000fe200078e0079 */
[----:B------:R-:W-:Y:S01]  /*54d0*/  HMMA.16816.F32 R20, R4, R36, R16 ;  /* 0x000000240414723c */ /* 0x000fe20000001810 */
[----:B------:R-:W-:-:S07]  /*54e0*/  MOV R39, R120 ;  /* 0x0000007800277202 */ /* 0x000fce0000000f00 */
[----:B------:R-:W-:Y:S01]  /*54f0*/  HMMA.16816.F32 R68, R4, R42, R28 ;  /* 0x0000002a0444723c */ /* 0x000fe2000000181c */
[----:B------:R-:W3:Y:S07]  /*5500*/  LDSM.16.MT88.4 R40, [R240+0x7880] ;  /* 0x00788000f028783b */ /* 0x000eee0000004200 */
[----:B------:R-:W-:Y:S01]  /*5510*/  HMMA.16816.F32 R16, R8, R58, RZ ;  /* 0x0000003a0810723c */ /* 0x000fe200000018ff */
[----:B------:R-:W-:Y:S01]  /*5520*/  IMAD.MOV.U32 R102, RZ, RZ, R14 ;  /* 0x000000ffff667224 */ /* 0x000fe200078e000e */
[----:B------:R-:W-:Y:S01]  /*5530*/  MOV R100, R12 ;  /* 0x0000000c00647202 */ /* 0x000fe20000000f00 */
[----:B------:R-:W-:-:S02]  /*5540*/  IMAD.MOV.U32 R101, RZ, RZ, R15 ;  /* 0x000000ffff657224 */ /* 0x000fc400078e000f */
[----:B------:R-:W-:Y:S02]  /*5550*/  IMAD.MOV.U32 R0, RZ, RZ, R13 ;  /* 0x000000ffff007224 */ /* 0x000fe400078e000d */
[----:B------:R-:W-:Y:S01]  /*5560*/  IMAD.MOV.U32 R58, RZ, RZ, R93 ;  /* 0x000000ffff3a7224 */ /* 0x000fe200078e005d */
[C---:B------:R-:W-:Y:S01]  /*5570*/  HMMA.16816.F32 R28, R8.reuse, R52, RZ ;  /* 0x00000034081c723c */ /* 0x040fe200000018ff */
[----:B------:R-:W-:Y:S01]  /*5580*/  MOV R59, R92 ;  /* 0x0000005c003b7202 */ /* 0x000fe20000000f00 */
[----:B------:R-:W-:Y:S01]  /*5590*/  IMAD.MOV.U32 R64, RZ, RZ, R23 ;  /* 0x000000ffff407224 */ /* 0x000fe200078e0017 */
[----:B------:R-:W-:Y:S01]  /*55a0*/  MOV R65, R22 ;  /* 0x0000001600417202 */ /* 0x000fe20000000f00 */
[----:B------:R-:W-:Y:S01]  /*55b0*/  IMAD.MOV.U32 R37, RZ, RZ, R21 ;  /* 0x000000ffff257224 */ /* 0x000fe200078e0015 */
[----:B------:R-:W-:Y:S02]  /*55c0*/  MOV R36, R20 ;  /* 0x0000001400247202 */ /* 0x000fe40000000f00 */
[----:B------:R-:W-:Y:S01]  /*55d0*/  IMAD.MOV.U32 R52, RZ, RZ, R94 ;  /* 0x000000ffff347224 */ /* 0x000fe200078e005e */
[----:B-1----:R-:W-:Y:S01]  /*55e0*/  HMMA.16816.F32 R12, R8, R60, RZ ;  /* 0x0000003c080c723c */ /* 0x002fe200000018ff */
[----:B------:R-:W-:-:S06]  /*55f0*/  IMAD.MOV.U32 R53, RZ, RZ, R97 ;  /* 0x000000ffff357224 */ /* 0x000fcc00078e0061 */
[----:B------:R-:W-:Y:S01]  /*5600*/  IMAD.MOV.U32 R60, RZ, RZ, R66 ;  /* 0x000000ffff3c7224 */ /* 0x000fe200078e0042 */
[----:B------:R-:W-:Y:S01]  /*5610*/  HMMA.16816.F32 R92, R4, R50, R24 ;  /* 0x00000032045c723c */ /* 0x000fe20000001818 */
[----:B------:R-:W1:Y:S01]  /*5620*/  LDSM.16.MT88.4 R24, [R237+0x9080] ;  /* 0x00908000ed18783b */ /* 0x000e620000004200 */
[----:B------:R-:W-:Y:S01]  /*5630*/  IMAD.MOV.U32 R61, RZ, RZ, R67 ;  /* 0x000000ffff3d7224 */ /* 0x000fe200078e0043 */
[----:B------:R-:W-:Y:S01]  /*5640*/  MOV R66, R111 ;  /* 0x0000006f00427202 */ /* 0x000fe20000000f00 */
[----:B------:R-:W-:-:S03]  /*5650*/  IMAD.MOV.U32 R67, RZ, RZ, R103 ;  /* 0x000000ffff437224 */ /* 0x000fc600078e0067 */
[----:B------:R-:W-:Y:S01]  /*5660*/  IMAD.MOV.U32 R50, RZ, RZ, R168 ;  /* 0x000000ffff327224 */ /* 0x000fe200078e00a8 */
[----:B------:R-:W-:Y:S01]  /*5670*/  HMMA.16816.F32 R20, R8, R56, RZ ;  /* 0x000000380814723c */ /* 0x000fe200000018ff */
[----:B------:R-:W-:-:S06]  /*5680*/  MOV R51, R127 ;  /* 0x0000007f00337202 */ /* 0x000fcc0000000f00 */
[----:B------:R-:W-:Y:S01]  /*5690*/  IMAD.MOV.U32 R57, RZ, RZ, R99 ;  /* 0x000000ffff397224 */ /* 0x000fe200078e0063 */
[----:B------:R-:W-:Y:S01]  /*56a0*/  MOV R56, R98 ;  /* 0x0000006200387202 */ /* 0x000fe20000000f00 */
[C---:B------:R-:W-:Y:S07]  /*56b0*/  HMMA.16816.F32 R112, R4.reuse, R46, R16 ;  /* 0x0000002e0470723c */ /* 0x040fee0000001810 */
[----:B------:R-:W-:Y:S01]  /*56c0*/  IMAD.MOV.U32 R46, RZ, RZ, R172 ;  /* 0x000000ffff2e7224 */ /* 0x000fe200078e00ac */
[----:B------:R-:W-:Y:S01]  /*56d0*/  HMMA.16816.F32 R96, R4, R48, R28 ;  /* 0x000000300460723c */ /* 0x000fe2000000181c */
[----:B------:R-:W4:Y:S01]  /*56e0*/  LDSM.16.MT88.4 R28, [R238+0x8880] ;  /* 0x00888000ee1c783b */ /* 0x000f220000004200 */
[----:B------:R-:W-:-:S05]  /*56f0*/  IMAD.MOV.U32 R47, RZ, RZ, R171 ;  /* 0x000000ffff2f7224 */ /* 0x000fca00078e00ab */
[----:B------:R-:W-:Y:S01]  /*5700*/  IMAD.MOV.U32 R48, RZ, RZ, R126 ;  /* 0x000000ffff307224 */ /* 0x000fe200078e007e */
[----:B--2---:R-:W-:Y:S01]  /*5710*/  HMMA.16816.F32 R16, R8, R32, RZ ;  /* 0x000000200810723c */ /* 0x004fe200000018ff */
[----:B------:R-:W-:-:S06]  /*5720*/  IMAD.MOV.U32 R49, RZ, RZ, R125 ;  /* 0x000000ffff317224 */ /* 0x000fcc00078e007d */
[----:B------:R-:W-:Y:S01]  /*5730*/  IMAD.MOV.U32 R32, RZ, RZ, R102 ;  /* 0x000000ffff207224 */ /* 0x000fe200078e0066 */
[----:B---3--:R-:W-:Y:S01]  /*5740*/  HMMA.16816.F32 R104, R4, R40, R12 ;  /* 0x000000280468723c */ /* 0x008fe2000000180c */
[----:B------:R-:W-:-:S06]  /*5750*/  MOV R33, R101 ;  /* 0x0000006500217202 */ /* 0x000fcc0000000f00 */
[----:B------:R-:W-:Y:S01]  /*5760*/  MOV R40, R65 ;  /* 0x0000004100287202 */ /* 0x000fe20000000f00 */
[----:B------:R-:W-:Y:S01]  /*5770*/  HMMA.16816.F32 R12, R8, R34, RZ ;  /* 0x00000022080c723c */ /* 0x000fe200000018ff */
[----:B------:R-:W-:Y:S02]  /*5780*/  IMAD.MOV.U32 R41, RZ, RZ, R64 ;  /* 0x000000ffff297224 */ /* 0x000fe400078e0040 */
[----:B------:R-:W-:Y:S02]  /*5790*/  IMAD.MOV.U32 R64, RZ, RZ, R119 ;  /* 0x000000ffff407224 */ /* 0x000fe400078e0077 */
[----:B------:R-:W-:Y:S02]  /*57a0*/  IMAD.MOV.U32 R65, RZ, RZ, R118 ;  /* 0x000000ffff417224 */ /* 0x000fe400078e0076 */
[----:B------:R-:W-:Y:S01]  /*57b0*/  IMAD.MOV.U32 R35, RZ, RZ, R0 ;  /* 0x000000ffff237224 */ /* 0x000fe200078e0000 */
[----:B-1----:R-:W-:Y:S01]  /*57c0*/  HMMA.16816.F32 R172, R4, R24, R16 ;  /* 0x0000001804ac723c */ /* 0x002fe20000001810 */
[----:B------:R-:W1:Y:S01]  /*57d0*/  LDSM.16.MT88.4 R16, [R238+0x9080] ;  /* 0x00908000ee10783b */ /* 0x000e620000004200 */
[----:B------:R-:W-:-:S02]  /*57e0*/  FADD.FTZ R0, R110, R109 ;  /* 0x0000006d6e007221 */ /* 0x000fc40000010000 */
[----:B------:R-:W-:Y:S02]  /*57f0*/  IMAD.MOV.U32 R34, RZ, RZ, R100 ;  /* 0x000000ffff227224 */ /* 0x000fe400078e0064 */
[----:B------:R-:W-:Y:S02]  /*5800*/  FADD.FTZ R0, R108, R0 ;  /* 0x000000006c007221 */ /* 0x000fe40000010000 */
[----:B------:R-:W-:Y:S02]  /*5810*/  HMMA.16816.F32 R176, R4, R44, R20 ;  /* 0x0000002c04b0723c */ /* 0x000fe40000001814 */
[----:B------:R-:W-:-:S04]  /*5820*/  FADD.FTZ R0, R117, R0 ;  /* 0x0000000075007221 */ /* 0x000fc80000010000 */
[----:B------:R-:W-:Y:S01]  /*5830*/  FADD.FTZ R0, R116, R0 ;  /* 0x0000000074007221 */ /* 0x000fe20000010000 */
[----:B------:R-:W-:Y:S01]  /*5840*/  MOV R44, R170 ;  /* 0x000000aa002c7202 */ /* 0x000fe20000000f00 */
[----:B------:R-:W-:Y:S01]  /*5850*/  HMMA.16816.F32 R20, R8, R62, RZ ;  /* 0x0000003e0814723c */ /* 0x000fe200000018ff */
[----:B------:R-:W-:Y:S02]  /*5860*/  IMAD.MOV.U32 R45, RZ, RZ, R169 ;  /* 0x000000ffff2d7224 */ /* 0x000fe400078e00a9 */
[----:B------:R-:W-:Y:S02]  /*5870*/  FADD.FTZ R24, R124, R0 ;  /* 0x000000007c187221 */ /* 0x000fe40000010000 */
[----:B------:R-:W-:Y:S01]  /*5880*/  FADD.FTZ R0, R77, R76 ;  /* 0x0000004c4d007221 */ /* 0x000fe20000010000 */
[----:B------:R-:W-:Y:S01]  /*5890*/  MOV R76, R34 ;  /* 0x00000022004c7202 */ /* 0x000fe20000000f00 */
[----:B------:R-:W-:Y:S01]  /*58a0*/  IMAD.MOV.U32 R63, RZ, RZ, R37 ;  /* 0x000000ffff3f7224 */ /* 0x000fe200078e0025 */
[----:B------:R-:W-:Y:S01]  /*58b0*/  MOV R62, R36 ;  /* 0x00000024003e7202 */ /* 0x000fe20000000f00 */
[----:B------:R-:W-:Y:S01]  /*58c0*/  IMAD.MOV.U32 R37, RZ, RZ, R122 ;  /* 0x000000ffff257224 */ /* 0x000fe200078e007a */
[----:B------:R-:W-:Y:S01]  /*58d0*/  MOV R36, R123 ;  /* 0x0000007b00247202 */ /* 0x000fe20000000f00 */
[----:B------:R-:W-:Y:S01]  /*58e0*/  FADD.FTZ R0, R78, R0 ;  /* 0x000000004e007221 */ /* 0x000fe20000010000 */
[----:B------:R-:W-:Y:S01]  /*58f0*/  HMMA.16816.F32 R120, R4, R26, R12 ;  /* 0x0000001a0478723c */ /* 0x000fe2000000180c */
[----:B------:R-:W-:-:S02]  /*5900*/  IMAD.MOV.U32 R78, RZ, RZ, R32 ;  /* 0x000000ffff4e7224 */ /* 0x000fc400078e0020 */
[----:B------:R-:W-:Y:S01]  /*5910*/  IMAD.MOV.U32 R32, RZ, RZ, R62 ;  /* 0x000000ffff207224 */ /* 0x000fe200078e003e */
[----:B------:R-:W-:Y:S01]  /*5920*/  MOV R62, R40 ;  /* 0x00000028003e7202 */ /* 0x000fe20000000f00 */
[----:B------:R-:W-:Y:S02]  /*5930*/  IMAD.MOV.U32 R77, RZ, RZ, R35 ;  /* 0x000000ffff4d7224 */ /* 0x000fe400078e0023 */
[----:B------:R-:W-:Y:S01]  /*5940*/  FADD.FTZ R24, R128, R24 ;  /* 0x0000001880187221 */ /* 0x000fe20000010000 */
[----:B----4-:R-:W-:Y:S08]  /*5950*/  HMMA.16816.F32 R12, R8, R28, RZ ;  /* 0x0000001c080c723c */ /* 0x010ff000000018ff */
[----:B------:R-:W-:Y:S01]  /*5960*/  HMMA.16816.F32 R100, R4, R42, R20 ;  /* 0x0000002a0464723c */ /* 0x000fe20000001814 */
[----:B------:R-:W2:Y:S01]  /*5970*/  LDSM.16.MT88.4 R20, [R241+0x8880] ;  /* 0x00888000f114783b */ /* 0x000ea20000004200 */
[----:B------:R-:W-:-:S02]  /*5980*/  IMAD.MOV.U32 R34, RZ, RZ, R36 ;  /* 0x000000ffff227224 */ /* 0x000fc400078e0024 */
[----:B------:R-:W-:Y:S11]  /*5990*/  IMAD.MOV.U32 R40, RZ, RZ, R58 ;  /* 0x000000ffff287224 */ /* 0x000ff600078e003a */
[----:B------:R-:W-:Y:S01]  /*59a0*/  @!UPT UIADD3 URZ, URZ, URZ, URZ ;  /* 0x0000003f3f3ff290 */ /* 0x000fe2000fffe03f */
[----:B-1----:R-:W-:Y:S01]  /*59b0*/  HMMA.16816.F32 R108, R4, R16, R12 ;  /* 0x00000010046c723c */ /* 0x002fe2000000180c */
[----:B------:R-:W-:Y:S01]  /*59c0*/  MOV R35, R37 ;  /* 0x0000002500237202 */ /* 0x000fe20000000f00 */
[----:B------:R-:W-:Y:S01]  /*59d0*/  IMAD.MOV.U32 R28, RZ, RZ, R155 ;  /* 0x000000ffff1c7224 */ /* 0x000fe200078e009b */
[----:B------:R-:W-:Y:S02]  /*59e0*/  MOV R36, R147 ;  /* 0x0000009300247202 */ /* 0x000fe40000000f00 */
[----:B------:R-:W-:Y:S01]  /*59f0*/  MOV R29, R154 ;  /* 0x0000009a001d7202 */ /* 0x000fe20000000f00 */
[----:B------:R-:W-:Y:S02]  /*5a00*/  IMAD.MOV.U32 R43, RZ, RZ, R65 ;  /* 0x000000ffff2b7224 */ /* 0x000fe400078e0041 */
[----:B------:R-:W-:Y:S01]  /*5a10*/  HMMA.16816.F32 R12, R8, R30, RZ ;  /* 0x0000001e080c723c */ /* 0x000fe200000018ff */
[----:B------:R-:W-:Y:S01]  /*5a20*/  MOV R42, R64 ;  /* 0x00000040002a7202 */ /* 0x000fe20000000f00 */
[----:B------:R-:W-:Y:S11]  /*5a30*/  IMAD.MOV.U32 R58, RZ, RZ, R161 ;  /* 0x000000ffff3a7224 */ /* 0x000ff600078e00a1 */
[----:B------:R-:W-:Y:S11]  /*5a40*/  @!UPT UIADD3 URZ, URZ, URZ, URZ ;  /* 0x0000003f3f3ff290 */ /* 0x000ff6000fffe03f */
[----:B------:R-:W-:Y:S01]  /*5a50*/  HMMA.16816.F32 R116, R4, R18, R12 ;  /* 0x000000120474723c */ /* 0x000fe2000000180c */
[----:B------:R-:W1:Y:S01]  /*5a60*/  LDSM.16.MT88.4 R16, [R241+0x9080] ;  /* 0x00908000f110783b */ /* 0x000e620000004200 */
[----:B------:R-:W-:Y:S02]  /*5a70*/  IMAD.MOV.U32 R37, RZ, RZ, R146 ;  /* 0x000000ffff257224 */ /* 0x000fe400078e0092 */
[----:B------:R-:W-:Y:S01]  /*5a80*/  IMAD.MOV.U32 R30, RZ, RZ, R153 ;  /* 0x000000ffff1e7224 */ /* 0x000fe200078e0099 */
[----:B------:R-:W-:Y:S01]  /*5a90*/  MOV R65, R134 ;  /* 0x0000008600417202 */ /* 0x000fe20000000f00 */
[----:B------:R-:W-:Y:S01]  /*5aa0*/  IMAD.MOV.U32 R31, RZ, RZ, R152 ;  /* 0x000000ffff1f7224 */ /* 0x000fe200078e0098 */
[----:B------:R3:W5:Y:S01]  /*5ab0*/  LDL.LU R161, [R1+0x78] ;  /* 0x0000780001a17983 */ /* 0x0007620000300800 */
[----:B--2---:R-:W-:Y:S03]  /*5ac0*/  HMMA.16816.F32 R12, R8, R20, RZ ;  /* 0x00000014080c723c */ /* 0x004fe600000018ff */
[----:B------:R-:W-:Y:S04]  /*5ad0*/  LDSM.16.MT88.4 R152, [R237+0x5080] ;  /* 0x00508000ed98783b */ /* 0x000fe80000004200 */
[----:B------:R-:W-:Y:S01]  /*5ae0*/  FADD.FTZ R20, R79, R0 ;  /* 0x000000004f147221 */ /* 0x000fe20000010000 */
[----:B------:R-:W-:Y:S01]  /*5af0*/  MOV R79, R33 ;  /* 0x00000021004f7202 */ /* 0x000fe20000000f00 */
[----:B------:R-:W-:-:S02]  /*5b00*/  IMAD.MOV.U32 R33, RZ, RZ, R63 ;  /* 0x000000ffff217224 */ /* 0x000fc400078e003f */
[----:B------:R-:W-:Y:S11]  /*5b10*/  FFMA.FTZ R21, R89, c[0x0][0x2d0], -R3 ;  /* 0x0000b40059157a23 */ /* 0x000ff60000010803 */
[----:B------:R-:W-:Y:S02]  /*5b20*/  @!UPT UIADD3 URZ, URZ, URZ, URZ ;  /* 0x0000003f3f3ff290 */ /* 0x000fe4000fffe03f */
[----:B-1----:R-:W-:Y:S01]  /*5b30*/  HMMA.16816.F32 R168, R4, R16, R12 ;  /* 0x0000001004a8723c */ /* 0x002fe2000000180c */
[----:B------:R-:W-:Y:S02]  /*5b40*/  FFMA.FTZ R0, R84, c[0x0][0x2d0], -R2 ;  /* 0x0000b40054007a23 */ /* 0x000fe40000010802 */
[----:B------:R-:W-:Y:S02]  /*5b50*/  IMAD.MOV.U32 R63, RZ, RZ, R41 ;  /* 0x000000ffff3f7224 */ /* 0x000fe400078e0029 */
[----:B------:R-:W-:Y:S01]  /*5b60*/  IMAD.MOV.U32 R89, RZ, RZ, R33 ;  /* 0x000000ffff597224 */ /* 0x000fe200078e0021 */
[----:B------:R-:W-:Y:S02]  /*5b70*/  MUFU.EX2 R21, R21 ;  /* 0x0000001500157308 */ /* 0x000fe40000000800 */
[----:B------:R-:W-:Y:S01]  /*5b80*/  HMMA.16816.F32 R12, R8, R22, RZ ;  /* 0x00000016080c723c */ /* 0x000fe200000018ff */
[----:B------:R-:W-:Y:S01]  /*5b90*/  IMAD.MOV.U32 R33, RZ, RZ, R39 ;  /* 0x000000ffff217224 */ /* 0x000fe200078e0027 */
[----:B------:R-:W-:-:S05]  /*5ba0*/  MOV R41, R59 ;  /* 0x0000003b00297202 */ /* 0x000fca0000000f00 */
[--C-:B------:R-:W-:Y:S02]  /*5bb0*/  FFMA.FTZ R22, R90, c[0x0][0x2d0], -R3.reuse ;  /* 0x0000b4005a167a23 */ /* 0x100fe40000010803 */
[--C-:B------:R-:W-:Y:S11]  /*5bc0*/  FFMA.FTZ R23, R91, c[0x0][0x2d0], -R3.reuse ;  /* 0x0000b4005b177a23 */ /* 0x100ff60000010803 */
[----:B------:R-:W-:Y:S04]  /*5bd0*/  @!UPT UIADD3 URZ, URZ, URZ, URZ ;  /* 0x0000003f3f3ff290 */ /* 0x000fe8000fffe03f */
[----:B------:R-:W-:Y:S01]  /*5be0*/  HMMA.16816.F32 R124, R4, R18, R12 ;  /* 0x00000012047c723c */ /* 0x000fe2000000180c */
[----:B------:R-:W1:Y:S01]  /*5bf0*/  LDSM.16.MT88.4 R12, [R240+0x8880] ;  /* 0x00888000f00c783b */ /* 0x000e620000004200 */
[----:B------:R-:W-:Y:S01]  /*5c00*/  MOV R39, R144 ;  /* 0x0000009000277202 */ /* 0x000fe20000000f00 */
[----:B------:R-:W-:-:S05]  /*5c10*/  FFMA.FTZ R3, R87, c[0x0][0x2d0], -R3 ;  /* 0x0000b40057037a23 */ /* 0x000fca0000010803 */
[C---:B-1----:R-:W-:Y:S08]  /*5c20*/  HMMA.16816.F32 R16, R8.reuse, R12, RZ ;  /* 0x0000000c0810723c */ /* 0x042ff000000018ff */
[----:B------:R-:W-:Y:S01]  /*5c30*/  HMMA.16816.F32 R8, R8, R14, RZ ;  /* 0x0000000e0808723c */ /* 0x000fe200000018ff */
[----:B------:R-:W1:Y:S01]  /*5c40*/  LDSM.16.MT88.4 R12, [R240+0x9080] ;  /* 0x00908000f00c783b */ /* 0x000e620000004200 */
[----:B------:R-:W-:Y:S01]  /*5c50*/  IMAD.MOV.U32 R90, RZ, RZ, R62 ;  /* 0x000000ffff5a7224 */ /* 0x000fe200078e003e */
[----:B------:R-:W-:Y:S01]  /*5c60*/  MOV R91, R63 ;  /* 0x0000003f005b7202 */ /* 0x000fe20000000f00 */
[----:B------:R-:W-:Y:S11]  /*5c70*/  IMAD.MOV.U32 R62, RZ, RZ, R40 ;  /* 0x000000ffff3e7224 */ /* 0x000ff600078e0028 */
[----:B------:R-:W-:Y:S01]  /*5c80*/  @!UPT UIADD3 URZ, URZ, URZ, URZ ;  /* 0x0000003f3f3ff290 */ /* 0x000fe2000fffe03f */
[C---:B-1----:R-:W-:Y:S08]  /*5c90*/  HMMA.16816.F32 R16, R4.reuse, R12, R16 ;  /* 0x0000000c0410723c */ /* 0x042ff00000001810 */
[----:B------:R-:W-:Y:S07]  /*5ca0*/  HMMA.16816.F32 R12, R4, R14, R8 ;  /* 0x0000000e040c723c */ /* 0x000fee0000001808 */
[----:B------:R-:W-:Y:S01]  /*5cb0*/  FFMA.FTZ R4, R88, c[0x0][0x2d0], -R2 ;  /* 0x0000b40058047a23 */ /* 0x000fe20000010802 */
[----:B------:R-:W-:-:S02]  /*5cc0*/  MOV R88, R32 ;  /* 0x0000002000587202 */ /* 0x000fc40000000f00 */
[----:B------:R-:W-:Y:S01]  /*5cd0*/  MOV R32, R38 ;  /* 0x0000002600207202 */ /* 0x000fe20000000f00 */
[----:B------:R-:W-:Y:S02]  /*5ce0*/  IMAD.MOV.U32 R38, RZ, RZ, R145 ;  /* 0x000000ffff267224 */ /* 0x000fe400078e0091 */
[----:B------:R-:W1:Y:S01]  /*5cf0*/  LDSM.16.MT88.4 R144, [R238+0x5080] ;  /* 0x00508000ee90783b */ /* 0x000e620000004200 */
[----:B------:R2:W-:Y:S08]  /*5d00*/  MUFU.EX2 R7, R0 ;  /* 0x0000000000077308 */ /* 0x0005f00000000800 */
[----:B------:R-:W-:Y:S01]  /*5d10*/  MUFU.EX2 R8, R22 ;  /* 0x0000001600087308 */ /* 0x000fe20000000800 */
[----:B--2---:R-:W-:-:S02]  /*5d20*/  FFMA.FTZ R0, R86, c[0x0][0x2d0], -R2 ;  /* 0x0000b40056007a23 */ /* 0x004fc40000010802 */
[----:B------:R-:W-:-:S05]  /*5d30*/  FFMA.FTZ R2, R85, c[0x0][0x2d0], -R2 ;  /* 0x0000b40055027a23 */ /* 0x000fca0000010802 */
[----:B------:R-:W-:Y:S08]  /*5d40*/  MUFU.EX2 R5, R4 ;  /* 0x0000000400057308 */ /* 0x000ff00000000800 */
[----:B------:R-:W2:Y:S08]  /*5d50*/  MUFU.EX2 R9, R23 ;  /* 0x0000001700097308 */ /* 0x000eb00000000800 */
[----:B------:R4:W1:Y:S08]  /*5d60*/  MUFU.EX2 R22, R3 ;  /* 0x0000000300167308 */ /* 0x0008700000000800 */
[----:B------:R-:W1:Y:S08]  /*5d70*/  MUFU.EX2 R6, R0 ;  /* 0x0000000000067308 */ /* 0x000e700000000800 */
[----:B------:R-:W3:Y:S01]  /*5d80*/  MUFU.EX2 R4, R2 ;  /* 0x0000000200047308 */ /* 0x000ee20000000800 */
[----:B------:R-:W-:-:S02]  /*5d90*/  IMAD.MOV.U32 R63, RZ, RZ, R41 ;  /* 0x000000ffff3f7224 */ /* 0x000fc400078e0029 */
[----:B------:R-:W-:Y:S02]  /*5da0*/  IMAD.MOV.U32 R40, RZ, RZ, R66 ;  /* 0x000000ffff287224 */ /* 0x000fe400078e0042 */
[----:B------:R-:W-:Y:S01]  /*5db0*/  IMAD.MOV.U32 R41, RZ, RZ, R67 ;  /* 0x000000ffff297224 */ /* 0x000fe200078e0043 */
[----:B------:R-:W-:Y:S01]  /*5dc0*/  MOV R67, R130 ;  /* 0x0000008200437202 */ /* 0x000fe20000000f00 */
[----:B------:R-:W-:Y:S01]  /*5dd0*/  IMAD.MOV.U32 R66, RZ, RZ, R131 ;  /* 0x000000ffff427224 */ /* 0x000fe200078e0083 */
[----:B--2---:R-:W-:Y:S01]  /*5de0*/  F2FP.PACK_AB R128, R8, R9 ;  /* 0x000000090880723e */ /* 0x004fe200000000ff */
[----:B----4-:R-:W-:Y:S01]  /*5df0*/  FADD.FTZ R3, R129, R24 ;  /* 0x0000001881037221 */ /* 0x010fe20000010000 */
[----:B-1----:R-:W-:Y:S02]  /*5e00*/  F2FP.PACK_AB R130, R22, R21 ;  /* 0x000000151682723e */ /* 0x002fe400000000ff */
[----:B------:R-:W-:Y:S02]  /*5e10*/  F2FP.PACK_AB R129, R6, R7 ;  /* 0x000000070681723e */ /* 0x000fe400000000ff */
[----:B---3--:R-:W-:-:S07]  /*5e20*/  F2FP.PACK_AB R131, R4, R5 ;  /* 0x000000050483723e */ /* 0x008fce00000000ff */
[C---:B------:R-:W-:Y:S08]  /*5e30*/  HMMA.16816.F32 R148, R128.reuse, R144, R148 ;  /* 0x000000908094723c */ /* 0x040ff00000001894 */
[C---:B------:R-:W-:Y:S01]  /*5e40*/  HMMA.16816.F32 R144, R128.reuse, R146, R136 ;  /* 0x000000928090723c */ /* 0x040fe20000001888 */
[----:B------:R-:W1:Y:S07]  /*5e50*/  LDSM.16.MT88.4 R136, [R241+0x5080] ;  /* 0x00508000f188783b */ /* 0x000e6e0000004200 */
[C---:B------:R-:W-:Y:S08]  /*5e60*/  HMMA.16816.F32 R156, R128.reuse, R152, R156 ;  /* 0x00000098809c723c */ /* 0x040ff0000000189c */
[C---:B------:R-:W-:Y:S01]  /*5e70*/  HMMA.16816.F32 R152, R128.reuse, R154, R32 ;  /* 0x0000009a8098723c */ /* 0x040fe20000001820 */
[----:B------:R-:W2:Y:S07]  /*5e80*/  LDSM.16.MT88.4 R32, [R240+0x5080] ;  /* 0x00508000f020783b */ /* 0x000eae0000004200 */
[C---:B-1----:R-:W-:Y:S08]  /*5e90*/  HMMA.16816.F32 R140, R128.reuse, R136, R140 ;  /* 0x00000088808c723c */ /* 0x042ff0000000188c */
[C---:B------:R-:W-:Y:S08]  /*5ea0*/  HMMA.16816.F32 R136, R128.reuse, R138, R28 ;  /* 0x0000008a8088723c */ /* 0x040ff0000000181c */
[C---:B--2---:R-:W-:Y:S01]  /*5eb0*/  HMMA.16816.F32 R28, R128.reuse, R32, R40 ;  /* 0x00000020801c723c */ /* 0x044fe20000001828 */
[----:B------:R-:W1:Y:S07]  /*5ec0*/  LDSM.16.MT88.4 R40, [R237+0x6880] ;  /* 0x00688000ed28783b */ /* 0x000e6e0000004200 */
[----:B------:R-:W-:Y:S01]  /*5ed0*/  HMMA.16816.F32 R32, R128, R34, R48 ;  /* 0x000000228020723c */ /* 0x000fe20000001830 */
[----:B------:R-:W2:Y:S01]  /*5ee0*/  LDSM.16.MT88.4 R48, [R238+0x6880] ;  /* 0x00688000ee30783b */ /* 0x000ea20000004200 */
[----:B------:R-:W-:-:S02]  /*5ef0*/  IMAD.MOV.U32 R59, RZ, RZ, R160 ;  /* 0x000000ffff3b7224 */ /* 0x000fc400078e00a0 */
[----:B------:R-:W-:Y:S01]  /*5f00*/  IMAD.MOV.U32 R64, RZ, RZ, R135 ;  /* 0x000000ffff407224 */ /* 0x000fe200078e0087 */
[----:B------:R3:W5:Y:S03]  /*5f10*/  LDL.LU R160, [R1+0x74] ;  /* 0x0000740001a07983 */ /* 0x0007660000300800 */
[C---:B-1----:R-:W-:Y:S08]  /*5f20*/  HMMA.16816.F32 R36, R128.reuse, R40, R36 ;  /* 0x000000288024723c */ /* 0x042ff00000001824 */
[C---:B------:R-:W-:Y:S08]  /*5f30*/  HMMA.16816.F32 R40, R128.reuse, R42, R44 ;  /* 0x0000002a8028723c */ /* 0x040ff0000000182c */
[C---:B--2---:R-:W-:Y:S01]  /*5f40*/  HMMA.16816.F32 R44, R128.reuse, R48, R56 ;  /* 0x00000030802c723c */ /* 0x044fe20000001838 */
[----:B------:R-:W1:Y:S07]  /*5f50*/  LDSM.16.MT88.4 R56, [R241+0x6880] ;  /* 0x00688000f138783b */ /* 0x000e6e0000004200 */
[----:B------:R-:W-:Y:S01]  /*5f60*/  HMMA.16816.F32 R48, R128, R50, R64 ;  /* 0x000000328030723c */ /* 0x000fe20000001840 */
[----:B------:R-:W2:Y:S01]  /*5f70*/  LDSM.16.MT88.4 R64, [R240+0x6880] ;  /* 0x00688000f040783b */ /* 0x000ea20000004200 */
[----:B------:R-:W-:-:S04]  /*5f80*/  FADD.FTZ R0, R80, R20 ;  /* 0x0000001450007221 */ /* 0x000fc80000010000 */
[----:B------:R-:W-:-:S04]  /*5f90*/  FADD.FTZ R0, R81, R0 ;  /* 0x0000000051007221 */ /* 0x000fc80000010000 */
[----:B------:R-:W-:-:S04]  /*5fa0*/  FADD.FTZ R2, R83, R0 ;  /* 0x0000000053027221 */ /* 0x000fc80000010000 */
[----:B------:R-:W-:Y:S02]  /*5fb0*/  FADD.FTZ R2, R82, R2 ;  /* 0x0000000252027221 */ /* 0x000fe40000010000 */
[----:B------:R-:W-:Y:S01]  /*5fc0*/  LDSM.16.MT88.4 R80, [R238+0x8080] ;  /* 0x00808000ee50783b */ /* 0x000fe20000004200 */
[C---:B-1----:R-:W-:Y:S08]  /*5fd0*/  HMMA.16816.F32 R52, R128.reuse, R56, R52 ;  /* 0x000000388034723c */ /* 0x042ff00000001834 */
[C---:B------:R-:W-:Y:S08]  /*5fe0*/  HMMA.16816.F32 R56, R128.reuse, R58, R60 ;  /* 0x0000003a8038723c */ /* 0x040ff0000000183c */
[C---:B--2---:R-:W-:Y:S01]  /*5ff0*/  HMMA.16816.F32 R60, R128.reuse, R64, R72 ;  /* 0x00000040803c723c */ /* 0x044fe20000001848 */
[----:B------:R-:W1:Y:S07]  /*6000*/  LDSM.16.MT88.4 R72, [R237+0x8080] ;  /* 0x00808000ed48783b */ /* 0x000e6e0000004200 */
[C---:B------:R-:W-:Y:S08]  /*6010*/  HMMA.16816.F32 R64, R128.reuse, R66, R68 ;  /* 0x000000428040723c */ /* 0x040ff00000001844 */
[C---:B-1----:R-:W-:Y:S01]  /*6020*/  HMMA.16816.F32 R68, R128.reuse, R72, R88 ;  /* 0x000000488044723c */ /* 0x042fe20000001858 */
[----:B------:R-:W-:Y:S07]  /*6030*/  LDSM.16.MT88.4 R88, [R241+0x8080] ;  /* 0x00808000f158783b */ /* 0x000fee0000004200 */
[C---:B------:R-:W-:Y:S08]  /*6040*/  HMMA.16816.F32 R72, R128.reuse, R74, R76 ;  /* 0x0000004a8048723c */ /* 0x040ff0000000184c */
[C---:B------:R-:W-:Y:S01]  /*6050*/  HMMA.16816.F32 R76, R128.reuse, R80, R96 ;  /* 0x00000050804c723c */ /* 0x040fe20000001860 */
[----:B------:R-:W1:Y:S07]  /*6060*/  LDSM.16.MT88.4 R96, [R240+0x8080] ;  /* 0x00808000f060783b */ /* 0x000e6e0000004200 */
[C---:B------:R-:W-:Y:S08]  /*6070*/  HMMA.16816.F32 R80, R128.reuse, R82, R92 ;  /* 0x000000528050723c */ /* 0x040ff0000000185c */
[----:B-1----:R-:W-:Y:S01]  /*6080*/  HMMA.16816.F32 R92, R128, R96, R104 ;  /* 0x00000060805c723c */ /* 0x002fe20000001868 */
[----:B------:R-:W1:Y:S01]  /*6090*/  LDSM.16.MT88.4 R104, [R237+0x9880] ;  /* 0x00988000ed68783b */ /* 0x000e620000004200 */
[----:B------:R-:W-:-:S06]  /*60a0*/  FADD.FTZ R0, R9, R3 ;  /* 0x0000000309007221 */ /* 0x000fcc0000010000 */
[C---:B------:R-:W-:Y:S01]  /*60b0*/  HMMA.16816.F32 R84, R128.reuse, R88, R176 ;  /* 0x000000588054723c */ /* 0x040fe200000018b0 */
[----:B------:R-:W-:Y:S02]  /*60c0*/  FADD.FTZ R0, R8, R0 ;  /* 0x0000000008007221 */ /* 0x000fe40000010000 */
[----:B------:R-:W-:Y:S05]  /*60d0*/  LDSM.16.MT88.4 R8, [R240+0x9880] ;  /* 0x00988000f008783b */ /* 0x000fea0000004200 */
[C---:B------:R-:W-:Y:S01]  /*60e0*/  HMMA.16816.F32 R88, R128.reuse, R90, R112 ;  /* 0x0000005a8058723c */ /* 0x040fe20000001870 */
[----:B------:R-:W2:Y:S07]  /*60f0*/  LDSM.16.MT88.4 R112, [R238+0x9880] ;  /* 0x00988000ee70783b */ /* 0x000eae0000004200 */
[----:B------:R-:W-:Y:S01]  /*6100*/  HMMA.16816.F32 R96, R128, R98, R100 ;  /* 0x000000628060723c */ /* 0x000fe20000001864 */
[----:B------:R-:W-:-:S07]  /*6110*/  FADD.FTZ R7, R7, R2 ;  /* 0x0000000207077221 */ /* 0x000fce0000010000 */
[C---:B-1----:R-:W-:Y:S08]  /*6120*/  HMMA.16816.F32 R100, R128.reuse, R104, R172 ;  /* 0x000000688064723c */ /* 0x042ff000000018ac */
[----:B------:R-:W-:Y:S01]  /*6130*/  HMMA.16816.F32 R104, R128, R106, R120 ;  /* 0x0000006a8068723c */ /* 0x000fe20000001878 */
[----:B------:R-:W1:Y:S01]  /*6140*/  LDSM.16.MT88.4 R120, [R241+0x9880] ;  /* 0x00988000f178783b */ /* 0x000e620000004200 */
[----:B------:R-:W-:-:S02]  /*6150*/  FADD.FTZ R6, R6, R7 ;  /* 0x0000000706067221 */ /* 0x000fc40000010000 */
[----:B------:R-:W-:Y:S02]  /*6160*/  FADD.FTZ R0, R21, R0 ;  /* 0x0000000015007221 */ /* 0x000fe40000010000 */
[----:B------:R-:W-:Y:S02]  /*6170*/  FADD.FTZ R5, R5, R6 ;  /* 0x0000000605057221 */ /* 0x000fe40000010000 */
[----:B------:R-:W-:Y:S02]  /*6180*/  FADD.FTZ R2, R22, R0 ;  /* 0x0000000016027221 */ /* 0x000fe40000010000 */
[----:B------:R-:W-:Y:S01]  /*6190*/  FADD.FTZ R0, R4, R5 ;  /* 0x0000000504007221 */ /* 0x000fe20000010000 */
[----:B------:R-:W-:Y:S02]  /*61a0*/  @UP5 USHF.L.U32 UR28, UR28, 0x7, URZ ;  /* 0x000000071c1c5899 */ /* 0x000fe4000800063f */
[----:B------:R3:W-:Y:S04]  /*61b0*/  STL [R1+0x44], R2 ;  /* 0x0000440201007387 */ /* 0x0007e80000100800 */
[----:B------:R3:W-:Y:S01]  /*61c0*/  STL [R1+0x4c], R0 ;  /* 0x00004c0001007387 */ /* 0x0007e20000100800 */
[----:B------:R-:W-:Y:S01]  /*61d0*/  UIMAD.WIDE.U32 UR28, UR28, UR4, URZ ;  /* 0x000000041c1c72a5 */ /* 0x000fe2000f8e003f */
[----:B------:R-:W-:-:S03]  /*61e0*/  PLOP3.LUT P0, PT, PT, PT, UP6, 0x40, 0x0 ;  /* 0x000000000000781c */ /* 0x000fc60003f0e868 */
[----:B------:R-:W-:Y:S01]  /*61f0*/  @UP5 USHF.R.U32.HI UR23, URZ, UR5, UR29 ;  /* 0x000000053f175299 */ /* 0x000fe2000801161d */
[----:B--2---:R-:W-:Y:S03]  /*6200*/  HMMA.16816.F32 R108, R128, R112, R108 ;  /* 0x00000070806c723c */ /* 0x004fe6000000186c */
[----:B------:R-:W-:-:S03]  /*6210*/  UIADD3 UR4, UR20, UR23, URZ ;  /* 0x0000001714047290 */ /* 0x000fc6000fffe03f */
[----:B------:R-:W-:Y:S02]  /*6220*/  ULDC UR20, c[0x0][0x328] ;  /* 0x0000ca0000147ab9 */ /* 0x000fe40000000800 */
[----:B------:R-:W-:Y:S01]  /*6230*/  HMMA.16816.F32 R112, R128, R114, R116 ;  /* 0x000000728070723c */ /* 0x000fe20000001874 */
[----:B------:R-:W-:Y:S02]  /*6240*/  UIADD3 UR21, UR21, -0x2, URZ ;  /* 0xfffffffe15157890 */ /* 0x000fe4000fffe03f */
[----:B------:R-:W-:-:S05]  /*6250*/  UIADD3 UR20, UR4, UR20, URZ ;  /* 0x0000001404147290 */ /* 0x000fca000fffe03f */
[C---:B-1----:R-:W-:Y:S08]  /*6260*/  HMMA.16816.F32 R116, R128.reuse, R120, R168 ;  /* 0x000000788074723c */ /* 0x042ff000000018a8 */
[C---:B------:R-:W-:Y:S08]  /*6270*/  HMMA.16816.F32 R120, R128.reuse, R122, R124 ;  /* 0x0000007a8078723c */ /* 0x040ff0000000187c */
[C---:B------:R-:W-:Y:S08]  /*6280*/  HMMA.16816.F32 R124, R128.reuse, R8, R16 ;  /* 0x00000008807c723c */ /* 0x040ff00000001810 */
[----:B------:R-:W-:Y:S01]  /*6290*/  HMMA.16816.F32 R128, R128, R10, R12 ;  /* 0x0000000a8080723c */ /* 0x000fe2000000180c */
[----:B------:R-:W-:Y:S07]  /*62a0*/  @P0 BRA `(.L_x_2041) ;  /* 0x0000016000000947 */ /* 0x000fee0003800000 */
[----:B---3--:R-:W-:Y:S01]  /*62b0*/  ISETP.LT.AND P0, PT, RZ, UR4, PT ;  /* 0x00000004ff007c0c */ /* 0x008fe2000bf01270 */
        /* <DEDUP_REMOVED lines=11> */
.L_x_2042:
[----:B------:R-:W-:Y:S02]  /*6370*/  UMOV UR5, 0x1 ;  /* 0x0000000100057882 */ /* 0x000fe40000000000 */
[----:B------:R-:W-:Y:S02]  /*6380*/  ULDC UR4, c[0x0][0x32c] ;  /* 0x0000cb0000047ab9 */ /* 0x000fe40000000800 */
[----:B------:R-:W-:-:S03]  /*6390*/  UISETP.NE.AND UP0, UPT, UR5, UR4, UPT ;  /* 0x000000040500728c */ /* 0x000fc6000bf05270 */
[----:B------:R-:W-:Y:S02]  /*63a0*/  ULDC.64 UR4, c[0x0][0x330] ;  /* 0x0000cc0000047ab9 */ /* 0x000fe40000000a00 */
[----:B------:R-:W-:-:S06]  /*63b0*/  UIMAD.WIDE.U32 UR28, UR23, UR4, URZ ;  /* 0x00000004171c72a5 */ /* 0x000fcc000f8e003f */
[----:B------:R-:W-:Y:S02]  /*63c0*/  @UP0 USHF.R.U32.HI UR23, URZ, UR5, UR29 ;  /* 0x000000053f170299 */ /* 0x000fe4000801161d */
.L_x_2043:
[----:B------:R-:W-:Y:S02]  /*63d0*/  ULDC UR4, c[0x0][0x32c] ;  /* 0x0000cb0000047ab9 */ /* 0x000fe40000000800 */
[----:B------:R-:W-:-:S04]  /*63e0*/  UIMAD UR4, UR23, UR4, UR4 ;  /* 0x00000004170472a4 */ /* 0x000fc8000f8e0204 */
[----:B------:R-:W-:-:S04]  /*63f0*/  UISETP.LT.AND UP0, UPT, UR20, UR4, UPT ;  /* 0x000000041400728c */ /* 0x000fc8000bf01270 */
[----:B------:R-:W-:-:S04]  /*6400*/  USEL UR20, UR20, UR4, UP0 ;  /* 0x0000000414147287 */ /* 0x000fc80008000000 */
.L_x_2041:
        /* <DEDUP_REMOVED lines=29> */
.L_x_2057:
        /* <DEDUP_REMOVED lines=63> */
.L_x_2099:
        /* <DEDUP_REMOVED lines=24> */
.L_x_2046:
[----:B------:R-:W-:Y:S05]  /*6b50*/  BSYNC B0 ;  /* 0x0000000000007941 */ /* 0x000fea0003800000 */
.L_x_2045:
        /* <DEDUP_REMOVED lines=228> */
.L_x_2048:
        /* <DEDUP_REMOVED lines=16> */
[----:B---3--:R-:W-:Y:S04]  /*7aa0*/  IADD3 R0, -R170, 0x1, R0 ;  /* 0x00000001aa007810 */ /* 0x008fe80007ffe100 */
        /* <DEDUP_REMOVED lines=20> */
.L_x_2051:
[----:B------:R-:W-:Y:S04]  /*7bf0*/  MOV R168, 0x1 ;  /* 0x0000000100a87802 */ /* 0x000fe80000000f00 */
[----:B------:R-:W-:Y:S11]  /*7c00*/  ISETP.NE.AND P0, PT, R168, c[0x0][0x32c], PT ;  /* 0x0000cb00a8007a0c */ /* 0x000ff60003f05270 */
[----:B------:R-:W-:Y:S02]  /*7c10*/  @!UPT UIADD3 URZ, URZ, URZ, URZ ;  /* 0x0000003f3f3ff290 */ /* 0x000fe4000fffe03f */
[----:B------:R-:W-:Y:S05]  /*7c20*/  @P0 IMAD.HI.U32 R168, R3, c[0x0][0x330], RZ ;  /* 0x0000cc0003a80a27 */ /* 0x000fea00078e00ff */
[----:B------:R-:W-:Y:S02]  /*7c30*/  @P0 SHF.R.U32.HI R3, RZ, c[0x0][0x334], R168 ;  /* 0x0000cd00ff030a19 */ /* 0x000fe400000116a8 */
.L_x_2052:
[----:B------:R-:W-:Y:S05]  /*7c40*/  BSYNC B0 ;  /* 0x0000000000007941 */ /* 0x000fea0003800000 */
.L_x_2050:
[----:B------:R-:W-:Y:S05]  /*7c50*/  IADD3 R168, -R170, UR20, RZ ;  /* 0x00000014aaa87c10 */ /* 0x000fea000fffe1ff */
[----:B------:R-:W-:Y:S05]  /*7c60*/  IMAD R3, R3, c[0x0][0x32c], R168 ;  /* 0x0000cb0003037a24 */ /* 0x000fea00078e02a8 */
[----:B------:R-:W-:Y:S02]  /*7c70*/  IMNMX R0, R0, R3, !PT ;  /* 0x0000000300007217 */ /* 0x000fe40007800200 */
[----:B------:R-:W-:Y:S04]  /*7c80*/  IADD3 R3, R3, c[0x0][0x32c], RZ ;  /* 0x0000cb0003037a10 */ /* 0x000fe80007ffe0ff */
[----:B------:R-:W-:Y:S02]  /*7c90*/  IMNMX R2, R2, R3, PT ;  /* 0x0000000302027217 */ /* 0x000fe40003800200 */
.L_x_2049:
        /* <DEDUP_REMOVED lines=87> */
.L_x_2055:
[----:B------:R-:W-:Y:S04]  /*8210*/  MOV R4, 0x1 ;  /* 0x0000000100047802 */ /* 0x000fe80000000f00 */
[----:B------:R-:W-:Y:S11]  /*8220*/  ISETP.NE.AND P0, PT, R4, c[0x0][0x32c], PT ;  /* 0x0000cb0004007a0c */ /* 0x000ff60003f05270 */
[----:B------:R-:W-:Y:S02]  /*8230*/  @!UPT UIADD3 URZ, URZ, URZ, URZ ;  /* 0x0000003f3f3ff290 */ /* 0x000fe4000fffe03f */
[----:B------:R-:W-:Y:S05]  /*8240*/  @P0 IMAD.HI.U32 R4, R0, c[0x0][0x330], RZ ;  /* 0x0000cc0000040a27 */ /* 0x000fea00078e00ff */
[----:B------:R-:W-:Y:S02]  /*8250*/  @P0 SHF.R.U32.HI R0, RZ, c[0x0][0x334], R4 ;  /* 0x0000cd00ff000a19 */ /* 0x000fe40000011604 */
.L_x_2056:
[----:B------:R-:W-:Y:S05]  /*8260*/  BSYNC B0 ;  /* 0x0000000000007941 */ /* 0x000fea0003800000 */
.L_x_2054:
[----:B------:R-:W-:Y:S05]  /*8270*/  IADD3 R4, -R170, UR20, RZ ;  /* 0x00000014aa047c10 */ /* 0x000fea000fffe1ff */
[----:B------:R-:W-:Y:S05]  /*8280*/  IMAD R0, R0, c[0x0][0x32c], R4 ;  /* 0x0000cb0000007a24 */ /* 0x000fea00078e0204 */
[----:B------:R-:W-:Y:S02]  /*8290*/  IMNMX R2, R2, R0, !PT ;  /* 0x0000000002027217 */ /* 0x000fe40007800200 */
[----:B------:R-:W-:Y:S04]  /*82a0*/  IADD3 R0, R0, c[0x0][0x32c], RZ ;  /* 0x0000cb0000007a10 */ /* 0x000fe80007ffe0ff */
[----:B------:R-:W-:Y:S02]  /*82b0*/  IMNMX R3, R3, R0, PT ;  /* 0x0000000003037217 */ /* 0x000fe40003800200 */
.L_x_2053:
        /* <DEDUP_REMOVED lines=36> */
[--C-:B------:R-:W-:Y:S02]  /*8500*/  FFMA.FTZ R168, R168, c[0x0][0x2d0], -R4.reuse ;  /* 0x0000b400a8a87a23 */ /* 0x100fe40000010804 */
        /* <DEDUP_REMOVED lines=455> */
.L_x_2044:
[----:B------:R-:W1:Y:S01]  /*a180*/  S2UR UR20, SR_CTAID.X ;  /* 0x00000000001479c3 */ /* 0x000e620000002500 */
[----:B------:R-:W-:-:S02]  /*a190*/  UISETP.NE.AND UP1, UPT, UR15, URZ, UPT ;  /* 0x0000003f0f00728c */ /* 0x000fc4000bf25270 */
[----:B------:R-:W-:Y:S02]  /*a1a0*/  ULDC.64 UR4, c[0x0][0x2c8] ;  /* 0x0000b20000047ab9 */ /* 0x000fe40000000a00 */
[----:B------:R-:W-:-:S06]  /*a1b0*/  UISETP.NE.AND UP0, UPT, UR14, URZ, UPT ;  /* 0x0000003f0e00728c */ /* 0x000fcc000bf05270 */
[----:B------:R-:W-:Y:S01]  /*a1c0*/  PLOP3.LUT P0, PT, PT, PT, UP0, 0x40, 0x0 ;  /* 0x000000000000781c */ /* 0x000fe20003f0e808 */
[----:B-1----:R-:W-:-:S04]  /*a1d0*/  ULEA UR20, UR20, 0x7f, 0x7 ;  /* 0x0000007f14147891 */ /* 0x002fc8000f8e383f */
        /* <DEDUP_REMOVED lines=20> */
.L_x_2059:
[----:B------:R-:W-:Y:S02]  /*a320*/  UMOV UR5, 0x1 ;  /* 0x0000000100057882 */ /* 0x000fe40000000000 */
[----:B------:R-:W-:Y:S02]  /*a330*/  ULDC UR4, c[0x0][0x32c] ;  /* 0x0000cb0000047ab9 */ /* 0x000fe40000000800 */
[----:B------:R-:W-:-:S03]  /*a340*/  UISETP.NE.AND UP0, UPT, UR5, UR4, UPT ;  /* 0x000000040500728c */ /* 0x000fc6000bf05270 */
[----:B------:R-:W-:Y:S02]  /*a350*/  ULDC.64 UR4, c[0x0][0x330] ;  /* 0x0000cc0000047ab9 */ /* 0x000fe40000000a00 */
[----:B------:R-:W-:-:S06]  /*a360*/  UIMAD.WIDE.U32 UR28, UR23, UR4, URZ ;  /* 0x00000004171c72a5 */ /* 0x000fcc000f8e003f */
[----:B------:R-:W-:Y:S02]  /*a370*/  @UP0 USHF.R.U32.HI UR23, URZ, UR5, UR29 ;  /* 0x000000053f170299 */ /* 0x000fe4000801161d */
.L_x_2060:
[----:B------:R-:W-:Y:S02]  /*a380*/  ULDC UR4, c[0x0][0x32c] ;  /* 0x0000cb0000047ab9 */ /* 0x000fe40000000800 */
[----:B------:R-:W-:-:S04]  /*a390*/  UIMAD UR4, UR23, UR4, URZ ;  /* 0x00000004170472a4 */ /* 0x000fc8000f8e023f */
[----:B------:R-:W-:-:S04]  /*a3a0*/  UISETP.LT.AND UP0, UPT, UR20, UR4, UPT ;  /* 0x000000041400728c */ /* 0x000fc8000bf01270 */
[----:B------:R-:W-:-:S04]  /*a3b0*/  USEL UR20, UR20, UR4, !UP0 ;  /* 0x0000000414147287 */ /* 0x000fc8000c000000 */
.L_x_2058:
        /* <DEDUP_REMOVED lines=27> */
.L_x_2066:
        /* <DEDUP_REMOVED lines=28> */
[C---:B------:R-:W-:Y:S01]  /*a730*/  IMAD.WIDE.U32 R2, R5.reuse, c[0x0][0x208], RZ ;  /* 0x0000820005027a25 */ /* 0x040fe200078e00ff */
        /* <DEDUP_REMOVED lines=22> */
[C---:B------:R-:W-:Y:S02]  /*a8a0*/  IMAD.X R5, R3.reuse, 0x1, R14, P0 ;  /* 0x0000000103057824 */ /* 0x040fe400000e060e */
        /* <DEDUP_REMOVED lines=12> */
.L_x_2100:
        /* <DEDUP_REMOVED lines=24> */
.L_x_2063:
[----:B------:R-:W-:Y:S05]  /*aaf0*/  BSYNC B0 ;  /* 0x0000000000007941 */ /* 0x000fea0003800000 */
.L_x_2062:
        /* <DEDUP_REMOVED lines=224> */
.L_x_2065:
        /* <DEDUP_REMOVED lines=419> */
.L_x_2061:
        /* <DEDUP_REMOVED lines=16> */
.L_x_2080:
[----:B------:R-:W2:Y:S01]  /*d430*/  LDL R4, [R1+0x28] ;  /* 0x0000280001047983 */ /* 0x000ea20000100800 */
[----:B------:R-:W-:Y:S04]  /*d440*/  DEPBAR.LE SB0, 0x0 ;  /* 0x000080000000791a */ /* 0x000fe80000000000 */
[----:B------:R-:W3:Y:S01]  /*d450*/  LDL R8, [R1+0x38] ;  /* 0x0000380001087983 */ /* 0x000ee20000100800 */
[----:B------:R-:W-:Y:S03]  /*d460*/  BSSY B0, `(.L_x_2068) ;  /* 0x000005f000007945 */ /* 0x000fe60003800000 */
[----:B------:R-:W4:Y:S04]  /*d470*/  LDL R6, [R1+0x24] ;  /* 0x0000240001067983 */ /* 0x000f280000100800 */
[----:B------:R-:W2:Y:S04]  /*d480*/  LDL R132, [R1+0x4] ;  /* 0x0000040001847983 */ /* 0x000ea80000100800 */
[----:B------:R-:W3:Y:S04]  /*d490*/  LDL R133, [R1+0x30] ;  /* 0x0000300001857983 */ /* 0x000ee80000100800 */
[----:B------:R-:W4:Y:S04]  /*d4a0*/  LDL R23, [R1] ;  /* 0x0000000001177983 */ /* 0x000f280000100800 */
        /* <DEDUP_REMOVED lines=11> */
[----:B------:R-:W-:Y:S04]  /*d560*/  LDSM.16.M88.4 R168, [R243] ;  /* 0x00000000f3a8783b */ /* 0x000fe80000000200 */
[----:B--2---:R-:W-:Y:S01]  /*d570*/  LDSM.16.M88.4 R172, [R132] ;  /* 0x0000000084ac783b */ /* 0x004fe20000000200 */
[----:B-1----:R-:W-:Y:S01]  /*d580*/  SHF.R.S32.HI R0, RZ, 0x1f, R4 ;  /* 0x0000001fff007819 */ /* 0x002fe20000011404 */
[----:B------:R-:W-:Y:S01]  /*d590*/  IMAD.WIDE.U32 R2, R4, c[0x0][0x208], RZ ;  /* 0x0000820004027a25 */ /* 0x000fe200078e00ff */
[----:B---3--:R-:W-:Y:S03]  /*d5a0*/  ISETP.GE.AND P1, PT, R133, c[0x0][0x1d4], PT ;  /* 0x0000750085007a0c */ /* 0x008fe60003f26270 */
[----:B------:R-:W-:Y:S01]  /*d5b0*/  IMAD R0, R0, c[0x0][0x208], RZ ;  /* 0x0000820000007a24 */ /* 0x000fe200078e02ff */
[----:B----4-:R-:W-:Y:S03]  /*d5c0*/  LDSM.16.M88.4 R176, [R23] ;  /* 0x0000000017b0783b */ /* 0x010fe60000000200 */
[----:B------:R-:W-:Y:S01]  /*d5d0*/  IMAD R0, R4, c[0x0][0x20c], R0 ;  /* 0x0000830004007a24 */ /* 0x000fe200078e0200 */
[----:B------:R-:W-:Y:S03]  /*d5e0*/  SHF.R.S32.HI R4, RZ, 0x1f, R6 ;  /* 0x0000001fff047819 */ /* 0x000fe60000011406 */
[----:B------:R-:W-:Y:S02]  /*d5f0*/  IMAD.IADD R3, R3, 0x1, R0 ;  /* 0x0000000103037824 */ /* 0x000fe400078e0200 */
[----:B------:R-:W-:Y:S02]  /*d600*/  IMAD R4, R4, c[0x0][0x218], RZ ;  /* 0x0000860004047a24 */ /* 0x000fe400078e02ff */
[C---:B------:R-:W-:Y:S04]  /*d610*/  IMAD.WIDE.U32 R2, R6.reuse, c[0x0][0x218], R2 ;  /* 0x0000860006027a25 */ /* 0x040fe800078e0002 */
[----:B------:R-:W-:Y:S01]  /*d620*/  IMAD R4, R6, c[0x0][0x21c], R4 ;  /* 0x0000870006047a24 */ /* 0x000fe200078e0204 */
[----:B------:R-:W-:Y:S01]  /*d630*/  IADD3 R0, P0, R2, UR30, RZ ;  /* 0x0000001e02007c10 */ /* 0x000fe2000ff1e0ff */
[C---:B------:R-:W-:Y:S01]  /*d640*/  IMAD.SHL.U32 R21, R14.reuse, 0x2, RZ ;  /* 0x000000020e157824 */ /* 0x040fe200078e00ff */
[----:B------:R-:W-:Y:S02]  /*d650*/  SHF.L.U64.HI R14, R14, 0x1, R22 ;  /* 0x000000010e0e7819 */ /* 0x000fe40000010216 */
[----:B------:R-:W-:Y:S02]  /*d660*/  IADD3.X R3, R3, UR25, R4, P0, !PT ;  /* 0x0000001903037c10 */ /* 0x000fe400087fe404 */
[----:B------:R-:W-:Y:S01]  /*d670*/  STL [R1+0x18], R21 ;  /* 0x0000181501007387 */ /* 0x000fe20000100800 */
[C---:B------:R-:W-:Y:S03]  /*d680*/  LEA R6, P0, R0.reuse, c[0x0][0x1f8], 0x1 ;  /* 0x00007e0000067a11 */ /* 0x040fe600078008ff */
[----:B------:R-:W-:Y:S01]  /*d690*/  STL [R1+0x1c], R14 ;  /* 0x00001c0e01007387 */ /* 0x000fe20000100800 */
[----:B------:R-:W-:Y:S03]  /*d6a0*/  LEA.HI.X R3, R0, c[0x0][0x1fc], R3, 0x1, P0 ;  /* 0x00007f0000037a11 */ /* 0x000fe600000f0c03 */
        /* <DEDUP_REMOVED lines=32> */
.L_x_2101:
        /* <DEDUP_REMOVED lines=26> */
.L_x_2069:
[----:B-1----:R-:W-:Y:S05]  /*da50*/  BSYNC B0 ;  /* 0x0000000000007941 */ /* 0x002fea0003800000 */
.L_x_2068:
        /* <DEDUP_REMOVED lines=225> */
.L_x_2071:
        /* <DEDUP_REMOVED lines=37> */
.L_x_2074:
[----:B------:R-:W-:Y:S04]  /*eac0*/  MOV R168, 0x1 ;  /* 0x0000000100a87802 */ /* 0x000fe80000000f00 */
[----:B------:R-:W-:Y:S11]  /*ead0*/  ISETP.NE.AND P0, PT, R168, c[0x0][0x32c], PT ;  /* 0x0000cb00a8007a0c */ /* 0x000ff60003f05270 */
[----:B------:R-:W-:Y:S02]  /*eae0*/  @!UPT UIADD3 URZ, URZ, URZ, URZ ;  /* 0x0000003f3f3ff290 */ /* 0x000fe4000fffe03f */
[----:B------:R-:W-:Y:S05]  /*eaf0*/  @P0 IMAD.HI.U32 R168, R3, c[0x0][0x330], RZ ;  /* 0x0000cc0003a80a27 */ /* 0x000fea00078e00ff */
[----:B------:R-:W-:Y:S02]  /*eb00*/  @P0 SHF.R.U32.HI R3, RZ, c[0x0][0x334], R168 ;  /* 0x0000cd00ff030a19 */ /* 0x000fe400000116a8 */
.L_x_2075:
[----:B------:R-:W-:Y:S05]  /*eb10*/  BSYNC B0 ;  /* 0x0000000000007941 */ /* 0x000fea0003800000 */
.L_x_2073:
[----:B------:R-:W-:Y:S05]  /*eb20*/  IMAD R3, R3, c[0x0][0x32c], R170 ;  /* 0x0000cb0003037a24 */ /* 0x000fea00078e02aa */
[----:B------:R-:W-:Y:S02]  /*eb30*/  IMNMX R0, R0, R3, !PT ;  /* 0x0000000300007217 */ /* 0x000fe40007800200 */
[----:B------:R-:W-:Y:S04]  /*eb40*/  IADD3 R3, R3, c[0x0][0x32c], RZ ;  /* 0x0000cb0003037a10 */ /* 0x000fe80007ffe0ff */
[----:B------:R-:W-:Y:S02]  /*eb50*/  IMNMX R2, R2, R3, PT ;  /* 0x0000000302027217 */ /* 0x000fe40003800200 */
.L_x_2072:
        /* <DEDUP_REMOVED lines=87> */
.L_x_2078:
[----:B------:R-:W-:Y:S04]  /*f0d0*/  MOV R4, 0x1 ;  /* 0x0000000100047802 */ /* 0x000fe80000000f00 */
[----:B------:R-:W-:Y:S11]  /*f0e0*/  ISETP.NE.AND P0, PT, R4, c[0x0][0x32c], PT ;  /* 0x0000cb0004007a0c */ /* 0x000ff60003f05270 */
[----:B------:R-:W-:Y:S02]  /*f0f0*/  @!UPT UIADD3 URZ, URZ, URZ, URZ ;  /* 0x0000003f3f3ff290 */ /* 0x000fe4000fffe03f */
[----:B------:R-:W-:Y:S05]  /*f100*/  @P0 IMAD.HI.U32 R4, R0, c[0x0][0x330], RZ ;  /* 0x0000cc0000040a27 */ /* 0x000fea00078e00ff */
[----:B------:R-:W-:Y:S02]  /*f110*/  @P0 SHF.R.U32.HI R0, RZ, c[0x0][0x334], R4 ;  /* 0x0000cd00ff000a19 */ /* 0x000fe40000011604 */
.L_x_2079:
[----:B------:R-:W-:Y:S05]  /*f120*/  BSYNC B0 ;  /* 0x0000000000007941 */ /* 0x000fea0003800000 */
.L_x_2077:
[----:B------:R-:W-:Y:S05]  /*f130*/  IMAD R0, R0, c[0x0][0x32c], R170 ;  /* 0x0000cb0000007a24 */ /* 0x000fea00078e02aa */
[----:B------:R-:W-:Y:S02]  /*f140*/  IMNMX R2, R2, R0, !PT ;  /* 0x0000000002027217 */ /* 0x000fe40007800200 */
[----:B------:R-:W-:Y:S04]  /*f150*/  IADD3 R0, R0, c[0x0][0x32c], RZ ;  /* 0x0000cb0000007a10 */ /* 0x000fe80007ffe0ff */
[----:B------:R-:W-:Y:S02]  /*f160*/  IMNMX R3, R3, R0, PT ;  /* 0x0000000003037217 */ /* 0x000fe40003800200 */
.L_x_2076:
        /* <DEDUP_REMOVED lines=492> */
.L_x_2067:
        /* <DEDUP_REMOVED lines=47> */
[----:B------:R-:W-:Y:S01]  /*11320*/  MOV R56, 0xff800000 ;  /* 0xff80000000387802 */ /* 0x000fe20000000f00 */
        /* <DEDUP_REMOVED lines=38> */
[----:B------:R-:W-:Y:S01]  /*11590*/  @P0 MOV R2, 0x3f317218 ;  /* 0x3f31721800020802 */ /* 0x000fe20000000f00 */
[----:B------:R-:W-:Y:S02]  /*115a0*/  @P1 FMUL.FTZ R4, R3, c[0x0][0x2d0] ;  /* 0x0000b40003041a20 */ /* 0x000fe40000410000 */
[----:B--2---:R-:W-:Y:S02]  /*115b0*/  @P1 FMUL.FTZ R5, R5, 0.69314718246459960938 ;  /* 0x3f31721805051820 */ /* 0x004fe40000410000 */
[----:B---3--:R-:W-:-:S02]  /*115c0*/  @P0 FMUL.FTZ R3, R6, 0.69314718246459960938 ;  /* 0x3f31721806030820 */ /* 0x008fc40000410000 */
[----:B------:R-:W-:Y:S02]  /*115d0*/  @P0 FMUL.FTZ R2, R2, c[0x0][0x2d0] ;  /* 0x0000b40002020a20 */ /* 0x000fe40000410000 */
[C---:B----4-:R-:W-:Y:S02]  /*115e0*/  FMUL.FTZ R158, R0.reuse, R158 ;  /* 0x0000009e009e7220 */ /* 0x050fe40000410000 */
        /* <DEDUP_REMOVED lines=63> */
[----:B------:R-:W-:-:S02]  /*119e0*/  @P1 FFMA.FTZ R56, R4, R133, R5 ;  /* 0x0000008504381223 */ /* 0x000fc40000010005 */
[----:B------:R-:W-:Y:S02]  /*119f0*/  @P0 FFMA.FTZ R57, R2, R132, R3 ;  /* 0x0000008402390223 */ /* 0x000fe40000010003 */
.L_x_2025:
        /* <DEDUP_REMOVED lines=10> */
[----:B------:R-:W-:Y:S02]  /*11aa0*/  F2FP.PACK_AB R37, R12, R22 ;  /* 0x000000160c25723e */ /* 0x000fe400000000ff */
[----:B------:R-:W-:Y:S01]  /*11ab0*/  F2FP.PACK_AB R38, R9, R40 ;  /* 0x000000280926723e */ /* 0x000fe200000000ff */
[----:B------:R-:W-:Y:S01]  /*11ac0*/  ULDC.64 UR4, c[0x0][0x500] ;  /* 0x0001400000047ab9 */ /* 0x000fe20000000a00 */
[----:B------:R-:W-:Y:S01]  /*11ad0*/  F2FP.PACK_AB R8, R8, R156 ;  /* 0x0000009c0808723e */ /* 0x000fe200000000ff */
[----:B------:R-:W-:Y:S01]  /*11ae0*/  UIMAD.WIDE UR4, UR13, UR6, UR4 ;  /* 0x000000060d0472a5 */ /* 0x000fe2000f8e0204 */
[----:B------:R-:W-:-:S02]  /*11af0*/  F2FP.PACK_AB R158, R159, R158 ;  /* 0x0000009e9f9e723e */ /* 0x000fc400000000ff */
[----:B------:R-:W-:Y:S02]  /*11b00*/  F2FP.PACK_AB R6, R153, R152 ;  /* 0x000000989906723e */ /* 0x000fe400000000ff */
[----:B------:R-:W-:Y:S02]  /*11b10*/  F2FP.PACK_AB R154, R155, R154 ;  /* 0x0000009a9b9a723e */ /* 0x000fe400000000ff */
[----:B------:R-:W-:Y:S02]  /*11b20*/  F2FP.PACK_AB R5, R149, R148 ;  /* 0x000000949505723e */ /* 0x000fe400000000ff */
[----:B------:R-:W-:Y:S02]  /*11b30*/  F2FP.PACK_AB R150, R151, R150 ;  /* 0x000000969796723e */ /* 0x000fe400000000ff */
[----:B-1----:R-:W-:Y:S02]  /*11b40*/  SHF.R.S32.HI R47, RZ, 0x1f, R65 ;  /* 0x0000001fff2f7819 */ /* 0x002fe40000011441 */
[----:B------:R-:W-:-:S02]  /*11b50*/  F2FP.PACK_AB R7, R7, R144 ;  /* 0x000000900707723e */ /* 0x000fc400000000ff */
[CC--:B------:R-:W-:Y:S02]  /*11b60*/  LEA.HI R2, R47.reuse, R65.reuse, RZ, 0x2 ;  /* 0x000000412f027211 */ /* 0x0c0fe400078f10ff */
[----:B------:R-:W-:Y:S02]  /*11b70*/  LEA.HI R43, R47, R65, RZ, 0x5 ;  /* 0x000000412f2b7211 */ /* 0x000fe400078f28ff */
[--C-:B------:R-:W-:Y:S02]  /*11b80*/  SHF.R.S32.HI R4, RZ, 0x2, R2.reuse ;  /* 0x00000002ff047819 */ /* 0x100fe40000011402 */
[----:B------:R-:W-:Y:S02]  /*11b90*/  SHF.R.S32.HI R0, RZ, 0x1f, R2 ;  /* 0x0000001fff007819 */ /* 0x000fe40000011402 */
[----:B------:R-:W-:Y:S02]  /*11ba0*/  SHF.R.S32.HI R40, RZ, 0x5, R43 ;  /* 0x00000005ff287819 */ /* 0x000fe4000001142b */
[----:B------:R-:W-:-:S02]  /*11bb0*/  LEA.HI R0, R0, R4, RZ, 0x3 ;  /* 0x0000000400007211 */ /* 0x000fc400078f18ff */
[----:B------:R-:W-:Y:S02]  /*11bc0*/  F2FP.PACK_AB R146, R147, R146 ;  /* 0x000000929392723e */ /* 0x000fe400000000ff */
[----:B------:R-:W-:Y:S02]  /*11bd0*/  LOP3.LUT R0, R0, 0xfffffff8, RZ, 0xc0, !PT ;  /* 0xfffffff800007812 */ /* 0x000fe400078ec0ff */
[----:B------:R-:W-:Y:S02]  /*11be0*/  F2FP.PACK_AB R53, R141, R140 ;  /* 0x0000008c8d35723e */ /* 0x000fe400000000ff */
[----:B------:R-:W-:Y:S01]  /*11bf0*/  F2FP.PACK_AB R142, R143, R142 ;  /* 0x0000008e8f8e723e */ /* 0x000fe200000000ff */
[----:B------:R-:W-:Y:S01]  /*11c00*/  IMAD.IADD R4, R4, 0x1, -R0 ;  /* 0x0000000104047824 */ /* 0x000fe200078e0a00 */
[----:B------:R-:W-:Y:S02]  /*11c10*/  LOP3.LUT R0, R2, 0xfffffffc, RZ, 0xc0, !PT ;  /* 0xfffffffc02007812 */ /* 0x000fe400078ec0ff */
[----:B------:R-:W-:Y:S01]  /*11c20*/  F2FP.PACK_AB R52, R137, R136 ;  /* 0x000000888934723e */ /* 0x000fe200000000ff */
[C---:B------:R-:W-:Y:S01]  /*11c30*/  IMAD.SHL.U32 R2, R4.reuse, 0x40, RZ ;  /* 0x0000004004027824 */ /* 0x040fe200078e00ff */
[----:B------:R-:W-:Y:S01]  /*11c40*/  LOP3.LUT R3, R4, 0x1, RZ, 0xc0, !PT ;  /* 0x0000000104037812 */ /* 0x000fe200078ec0ff */
[----:B------:R-:W-:Y:S01]  /*11c50*/  IMAD.IADD R22, R65, 0x1, -R0 ;  /* 0x0000000141167824 */ /* 0x000fe200078e0a00 */
[----:B------:R-:W-:-:S02]  /*11c60*/  F2FP.PACK_AB R138, R139, R138 ;  /* 0x0000008a8b8a723e */ /* 0x000fc400000000ff */
[----:B------:R-:W-:Y:S01]  /*11c70*/  LOP3.LUT R0, R2, 0x1c0, RZ, 0xc0, !PT ;  /* 0x000001c002007812 */ /* 0x000fe200078ec0ff */
[----:B------:R-:W-:Y:S01]  /*11c80*/  IMAD R2, R40, 0x200, R22 ;  /* 0x0000020028027824 */ /* 0x000fe200078e0216 */
[----:B------:R-:W-:Y:S02]  /*11c90*/  ISETP.NE.U32.AND P0, PT, R3, 0x1, PT ;  /* 0x000000010300780c */ /* 0x000fe40003f05070 */
[----:B------:R-:W-:Y:S02]  /*11ca0*/  LEA.HI R0, R0, R0, RZ, 0x1d ;  /* 0x0000000000007211 */ /* 0x000fe400078fe8ff */
[----:B------:R-:W-:Y:S01]  /*11cb0*/  R2P PR, R4, 0x6 ;  /* 0x0000000604007804 */ /* 0x000fe20000000000 */
[----:B------:R-:W-:Y:S01]  /*11cc0*/  IMAD.MOV.U32 R4, RZ, RZ, 0x20 ;  /* 0x00000020ff047424 */ /* 0x000fe200078e00ff */
[----:B------:R-:W-:Y:S01]  /*11cd0*/  F2FP.PACK_AB R49, R29, R18 ;  /* 0x000000121d31723e */ /* 0x000fe200000000ff */
[----:B------:R-:W-:Y:S01]  /*11ce0*/  IMAD.U32 R0, R2, 0x2, R0 ;  /* 0x0000000202007824 */ /* 0x000fe200078e0000 */
[----:B------:R-:W-:-:S02]  /*11cf0*/  F2FP.PACK_AB R48, R31, R30 ;  /* 0x0000001e1f30723e */ /* 0x000fc400000000ff */
[----:B------:R-:W-:Y:S01]  /*11d00*/  SEL R4, R4, 0xffffffe0, !P1 ;  /* 0xffffffe004047807 */ /* 0x000fe20004800000 */
[----:B------:R-:W-:Y:S01]  /*11d10*/  IMAD.SHL.U32 R0, R0, 0x2, RZ ;  /* 0x0000000200007824 */ /* 0x000fe200078e00ff */
[----:B------:R-:W-:Y:S01]  /*11d20*/  BAR.SYNC.DEFER_BLOCKING 0x1, 0x100 ;  /* 0x0044000000007b1d */ /* 0x000fe20000010000 */
[----:B------:R-:W-:Y:S02]  /*11d30*/  F2FP.PACK_AB R45, R33, R20 ;  /* 0x00000014212d723e */ /* 0x000fe400000000ff */
[----:B------:R-:W-:Y:S02]  /*11d40*/  F2FP.PACK_AB R44, R35, R34 ;  /* 0x00000022232c723e */ /* 0x000fe400000000ff */
[C---:B------:R-:W-:Y:S02]  /*11d50*/  IADD3 R3, R0.reuse, 0x80, RZ ;  /* 0x0000008000037810 */ /* 0x040fe40007ffe0ff */
[C---:B------:R-:W-:Y:S02]  /*11d60*/  IADD3 R2, R0.reuse, 0x70, RZ ;  /* 0x0000007000027810 */ /* 0x040fe40007ffe0ff */
[----:B------:R-:W-:Y:S01]  /*11d70*/  @P0 IADD3 R2, R3, 0x10, RZ ;  /* 0x0000001003020810 */ /* 0x000fe20007ffe0ff */
[----:B------:R-:W-:Y:S01]  /*11d80*/  IMAD.IADD R3, R0, 0x1, R4 ;  /* 0x0000000100037824 */ /* 0x000fe200078e0204 */
[----:B------:R-:W-:-:S02]  /*11d90*/  F2FP.PACK_AB R36, R36, R23 ;  /* 0x000000172424723e */ /* 0x000fc400000000ff */
[----:B------:R-:W-:Y:S02]  /*11da0*/  F2FP.PACK_AB R50, R51, R50 ;  /* 0x000000323332723e */ /* 0x000fe400000000ff */
        /* <DEDUP_REMOVED lines=137> */
.L_x_2082:
        /* <DEDUP_REMOVED lines=157> */
.L_x_2084:
[----:B--234-:R-:W-:Y:S05]  /*13010*/  BSYNC B0 ;  /* 0x0000000000007941 */ /* 0x01cfea0003800000 */
.L_x_2083:
        /* <DEDUP_REMOVED lines=30> */
.L_x_2086:
[----:B------:R-:W-:Y:S05]  /*13200*/  BSYNC B0 ;  /* 0x0000000000007941 */ /* 0x000fea0003800000 */
.L_x_2085:
        /* <DEDUP_REMOVED lines=30> */
.L_x_2088:
[----:B------:R-:W-:Y:S05]  /*133f0*/  BSYNC B0 ;  /* 0x0000000000007941 */ /* 0x000fea0003800000 */
.L_x_2087:
        /* <DEDUP_REMOVED lines=31> */
.L_x_2081:
        /* <DEDUP_REMOVED lines=31> */
.L_x_2089:
        /* <DEDUP_REMOVED lines=43> */
.L_x_2091:
[----:B------:R-:W-:Y:S05]  /*13a90*/  BSYNC B0 ;  /* 0x0000000000007941 */ /* 0x000fea0003800000 */
.L_x_2090:
        /* <DEDUP_REMOVED lines=77> */
.L_x_2093:
[----:B------:R-:W-:Y:S05]  /*13f70*/  BSYNC B0 ;  /* 0x0000000000007941 */ /* 0x000fea0003800000 */
.L_x_2092:
        /* <DEDUP_REMOVED lines=27> */
.L_x_2095:
[----:B------:R-:W-:Y:S05]  /*14130*/  BSYNC B0 ;  /* 0x0000000000007941 */ /* 0x000fea0003800000 */
.L_x_2094:
        /* <DEDUP_REMOVED lines=27> */
.L_x_2097:
[----:B------:R-:W-:Y:S05]  /*142f0*/  BSYNC B0 ;  /* 0x0000000000007941 */ /* 0x000fea0003800000 */
.L_x_2096:
        /* <DEDUP_REMOVED lines=28> */
.L_x_2028:
[----:B-1----:R-:W-:Y:S01]  /*144c0*/  IMAD.MOV.U32 R3, RZ, RZ, R8 ;  /* 0x000000ffff037224 */ /* 0x002fe200078e0008 */
[----:B------:R-:W-:Y:S01]  /*144d0*/  MOV R15, 0x1 ;  /* 0x00000001000f7802 */ /* 0x000fe20000000f00 */
[----:B------:R-:W-:Y:S01]  /*144e0*/  IMAD.MOV.U32 R14, RZ, RZ, 0x181f ;  /* 0x0000181fff0e7424 */ /* 0x000fe200078e00ff */
[----:B------:R-:W-:Y:S02]  /*144f0*/  MOV R2, 0x14510 ;  /* 0x0001451000027802 */ /* 0x000fe40000000f00 */
[----:B------:R-:W-:Y:S05]  /*14500*/  CALL.REL.NOINC `($__internal_11_$__cuda_sm70_shflsync_idx_p) ;  /* 0x000002d000007944 */ /* 0x000fea0003c00000 */
[----:B------:R-:W-:Y:S01]  /*14510*/  IMAD.MOV.U32 R8, RZ, RZ, R14 ;  /* 0x000000ffff087224 */ /* 0x000fe200078e000e */
[----:B------:R-:W-:Y:S01]  /*14520*/  MOV R15, 0x1 ;  /* 0x00000001000f7802 */ /* 0x000fe20000000f00 */
[----:B------:R-:W-:Y:S01]  /*14530*/  IMAD.MOV.U32 R3, RZ, RZ, R13 ;  /* 0x000000ffff037224 */ /* 0x000fe200078e000d */
[----:B------:R-:W-:Y:S02]  /*14540*/  MOV R14, 0x181f ;  /* 0x0000181f000e7802 */ /* 0x000fe40000000f00 */
[----:B------:R-:W-:Y:S02]  /*14550*/  MOV R2, 0x14570 ;  /* 0x0001457000027802 */ /* 0x000fe40000000f00 */
[----:B-1---5:R-:W-:Y:S05]  /*14560*/  CALL.REL.NOINC `($__internal_11_$__cuda_sm70_shflsync_idx_p) ;  /* 0x0000027000007944 */ /* 0x022fea0003c00000 */
[----:B------:R-:W-:Y:S01]  /*14570*/  MOV R2, R14 ;  /* 0x0000000e00027202 */ /* 0x000fe20000000f00 */
[----:B-1---5:R-:W-:Y:S05]  /*14580*/  BRA `(.L_x_2098) ;  /* 0xfffee32000007947 */ /* 0x022fea000383ffff */
.L_x_2047:
[----:B--2---:R-:W-:Y:S01]  /*14590*/  MOV R14, 0x181f ;  /* 0x0000181f000e7802 */ /* 0x004fe20000000f00 */
[----:B------:R-:W-:Y:S01]  /*145a0*/  IMAD.MOV.U32 R15, RZ, RZ, 0x1 ;  /* 0x00000001ff0f7424 */ /* 0x000fe200078e00ff */
[----:B------:R-:W-:Y:S02]  /*145b0*/  MOV R2, 0x145d0 ;  /* 0x000145d000027802 */ /* 0x000fe40000000f00 */
[----:B-1---5:R-:W-:Y:S05]  /*145c0*/  CALL.REL.NOINC `($__internal_11_$__cuda_sm70_shflsync_idx_p) ;  /* 0x0000021000007944 */ /* 0x022fea0003c00000 */
[----:B------:R-:W-:Y:S01]  /*145d0*/  MOV R15, 0x1 ;  /* 0x00000001000f7802 */ /* 0x000fe20000000f00 */
[----:B------:R-:W-:Y:S01]  /*145e0*/  IMAD.MOV.U32 R4, RZ, RZ, R14 ;  /* 0x000000ffff047224 */ /* 0x000fe200078e000e */
[----:B------:R-:W-:Y:S01]  /*145f0*/  MOV R14, 0x181f ;  /* 0x0000181f000e7802 */ /* 0x000fe20000000f00 */
[----:B------:R-:W-:Y:S01]  /*14600*/  IMAD.MOV.U32 R3, RZ, RZ, R12 ;  /* 0x000000ffff037224 */ /* 0x000fe200078e000c */
[----:B------:R-:W-:Y:S02]  /*14610*/  MOV R2, 0x14630 ;  /* 0x0001463000027802 */ /* 0x000fe40000000f00 */
[----:B-1---5:R-:W-:Y:S05]  /*14620*/  CALL.REL.NOINC `($__internal_11_$__cuda_sm70_shflsync_idx_p) ;  /* 0x000001b000007944 */ /* 0x022fea0003c00000 */
[----:B-----5:R-:W-:Y:S01]  /*14630*/  MOV R0, R14 ;  /* 0x0000000e00007202 */ /* 0x020fe20000000f00 */
[----:B-1----:R-:W-:-:S05]  /*14640*/  BRA `(.L_x_2099) ;  /* 0xffff238000007947 */ /* 0x002fca000383ffff */
.L_x_2064:
[----:B------:R-:W-:Y:S01]  /*14650*/  MOV R15, 0x1 ;  /* 0x00000001000f7802 */ /* 0x000fe20000000f00 */
[----:B--2---:R-:W-:Y:S01]  /*14660*/  IMAD.MOV.U32 R3, RZ, RZ, R6 ;  /* 0x000000ffff037224 */ /* 0x004fe200078e0006 */
[----:B------:R-:W-:Y:S01]  /*14670*/  MOV R2, 0x146a0 ;  /* 0x000146a000027802 */ /* 0x000fe20000000f00 */
[----:B------:R-:W-:Y:S02]  /*14680*/  IMAD.MOV.U32 R14, RZ, RZ, 0x181f ;  /* 0x0000181fff0e7424 */ /* 0x000fe400078e00ff */
[----:B-1---5:R-:W-:Y:S05]  /*14690*/  CALL.REL.NOINC `($__internal_11_$__cuda_sm70_shflsync_idx_p) ;  /* 0x0000014000007944 */ /* 0x022fea0003c00000 */
[----:B------:R-:W-:Y:S01]  /*146a0*/  MOV R15, 0x1 ;  /* 0x00000001000f7802 */ /* 0x000fe20000000f00 */
[----:B------:R-:W-:Y:S01]  /*146b0*/  IMAD.MOV.U32 R4, RZ, RZ, R14 ;  /* 0x000000ffff047224 */ /* 0x000fe200078e000e */
[----:B------:R-:W-:Y:S01]  /*146c0*/  MOV R14, 0x181f ;  /* 0x0000181f000e7802 */ /* 0x000fe20000000f00 */
[----:B------:R-:W-:Y:S01]  /*146d0*/  IMAD.MOV.U32 R3, RZ, RZ, R7 ;  /* 0x000000ffff037224 */ /* 0x000fe200078e0007 */
[----:B------:R-:W-:Y:S02]  /*146e0*/  MOV R2, 0x14700 ;  /* 0x0001470000027802 */ /* 0x000fe40000000f00 */
[----:B-1---5:R-:W-:Y:S05]  /*146f0*/  CALL.REL.NOINC `($__internal_11_$__cuda_sm70_shflsync_idx_p) ;  /* 0x000000e000007944 */ /* 0x022fea0003c00000 */
[----:B------:R-:W-:Y:S01]  /*14700*/  MOV R2, R14 ;  /* 0x0000000e00027202 */ /* 0x000fe20000000f00 */
[----:B-1---5:R-:W-:-:S05]  /*14710*/  BRA `(.L_x_2100) ;  /* 0xffff625000007947 */ /* 0x022fca000383ffff */
.L_x_2070:
[----:B----4-:R-:W-:Y:S01]  /*14720*/  MOV R14, 0x181f ;  /* 0x0000181f000e7802 */ /* 0x010fe20000000f00 */
[----:B------:R-:W-:Y:S01]  /*14730*/  IMAD.MOV.U32 R15, RZ, RZ, 0x1 ;  /* 0x00000001ff0f7424 */ /* 0x000fe200078e00ff */
[----:B------:R-:W-:Y:S02]  /*14740*/  MOV R2, 0x14760 ;  /* 0x0001476000027802 */ /* 0x000fe40000000f00 */
[----:B-----5:R-:W-:Y:S05]  /*14750*/  CALL.REL.NOINC `($__internal_11_$__cuda_sm70_shflsync_idx_p) ;  /* 0x0000008000007944 */ /* 0x020fea0003c00000 */
        /* <DEDUP_REMOVED lines=8> */
        .weak           $__internal_11_$__cuda_sm70_shflsync_idx_p
        .type           $__internal_11_$__cuda_sm70_shflsync_idx_p,@function
        .size           $__internal_11_$__cuda_sm70_shflsync_idx_p,(.L_x_3566 - $__internal_11_$__cuda_sm70_shflsync_idx_p)
$__internal_11_$__cuda_sm70_shflsync_idx_p:
[----:B------:R1:W-:Y:S02]  /*147e0*/  STL [R1+0x74], R0 ;  /* 0x0000740001007387 */ /* 0x0003e40000100800 */
[----:B-1----:R-:W-:-:S04]  /*147f0*/  MOV R0, 0xffffffff ;  /* 0xffffffff00007802 */ /* 0x002fc80000000f00 */
[----:B------:R-:W-:Y:S04]  /*14800*/  WARPSYNC R0 ;  /* 0x0000000000007348 */ /* 0x000fe80003800000 */
[----:B------:R1:W2:Y:S04]  /*14810*/  SHFL.IDX PT, R14, R3, R15, R14 ;  /* 0x0000000f030e7389 */ /* 0x0002a800000e000e */
[----:B-1----:R1:W5:Y:S01]  /*14820*/  LDL.LU R0, [R1+0x74] ;  /* 0x0000740001007983 */ /* 0x0023620000300800 */
[----:B------:R-:W-:-:S04]  /*14830*/  MOV R3, 0x0 ;  /* 0x0000000000037802 */ /* 0x000fc80000000f00 */
[----:B--2---:R-:W-:Y:S05]  /*14840*/  RET.REL.NODEC R2 `(_ZN7cutlass13device_kernelIN5flash19enable_sm80_to_sm89INS1_16FlashAttnFwdSm80INS1_25CollectiveMainloopFwdSm80ILi8ELi1ELb1EN4cute5tupleIJNS5_1CILi128EEENS7_ILi48EEENS7_ILi256EEEEEELi256ENS_6half_tEfNS_4arch4Sm80ELb0ELb1ELb0ELb1ELb1ELb0ELb1ELb0EEENS1_21CollectiveEpilogueFwdINS6_IJS8_SA_S9_EEENS6_IJNS7_ILi1EEESI_SI_EEESC_SE_Li256ELb1ELb1ELb0ELb0EEENS1_19SingleTileSchedulerILb1ELb0ELb1ELi128EEEEEEEEEvNT_6ParamsE) ;  /* 0xfffeb7b002007950 */ /* 0x004fea0003c3ffff */
.L_x_2102:
        /* <DEDUP_REMOVED lines=11> */
.L_x_3566:


//--------------------- .text._ZN7cutlass13device_kernelIN5flash19enable_sm80_to_sm89INS1_16FlashAttnFwdSm80INS1_25CollectiveMainloopFwdSm80ILi8ELi1ELb0EN4cute5tupleIJNS5_1CILi128EEENS7_ILi32EEENS7_ILi256EEEEEELi256ENS_6half_tEfNS_4arch4Sm80ELb0ELb1ELb0ELb1ELb1ELb1ELb1ELb0EEENS1_21CollectiveEpilogueFwdINS6_IJS8_SA_S9_EEENS6_IJNS7_ILi1EEESI_SI_EEESC_SE_Li256ELb1ELb1ELb0ELb0EEENS1_19SingleTileSchedulerILb1ELb0ELb1ELi128EEEEEEEEEvNT_6ParamsE --------------------------
	.section	.text._ZN7cutlass13device_kernelIN5flash19enable_sm80_to_sm89INS1_16FlashAttnFwdSm80INS1_25CollectiveMainloopFwdSm80ILi8ELi1ELb0EN4cute5tupleIJNS5_1CILi128EEENS7_ILi32EEENS7_ILi256EEEEEELi256ENS_6half_tEfNS_4arch4Sm80ELb0ELb1ELb0ELb1ELb1ELb1ELb1ELb0EEENS1_21CollectiveEpilogueFwdINS6_IJS8_SA_S9_EEENS6_IJNS7_ILi1EEESI_SI_EEESC_SE_Li256ELb1ELb1ELb0ELb0EEENS1_19SingleTileSchedulerILb1ELb0ELb1ELi128EEEEEEEEEvNT_6ParamsE,"ax",@progbits
	.sectioninfo	@"SHI_REGISTERS=249"
	.align	128
.text._ZN7cutlass13device_kernelIN5flash19enable_sm80_to_sm89INS1_16FlashAttnFwdSm80INS1_25CollectiveMainloopFwdSm80ILi8ELi1ELb0EN4cute5tupleIJNS5_1CILi128EEENS7_ILi32EEENS7_ILi256EEEEEELi256ENS_6half_tEfNS_4arch4Sm80ELb0ELb1ELb0ELb1ELb1ELb1ELb1ELb0EEENS1_21CollectiveEpilogueFwdINS6_IJS8_SA_S9_EEENS6_IJNS7_ILi1EEESI_SI_EEESC_SE_Li256ELb1ELb1ELb0ELb0EEENS1_19SingleTileSchedulerILb1ELb0ELb1ELi128EEEEEEEEEvNT_6ParamsE:
        .type           _ZN7cutlass13device_kernelIN5flash19enable_sm80_to_sm89INS1_16FlashAttnFwdSm80INS1_25CollectiveMainloopFwdSm80ILi8ELi1ELb0EN4cute5tupleIJNS5_1CILi128EEENS7_ILi32EEENS7_ILi256EEEEEELi256ENS_6half_tEfNS_4arch4Sm80ELb0ELb1ELb0ELb1ELb1ELb1ELb1ELb0EEENS1_21CollectiveEpilogueFwdINS6_IJS8_SA_S9_EEENS6_IJNS7_ILi1EEESI_SI_EEESC_SE_Li256ELb1ELb1ELb0ELb0EEENS1_19SingleTileSchedulerILb1ELb0ELb1ELi128EEEEEEEEEvNT_6ParamsE,@function
        .size           _ZN7cutlass13device_kernelIN5flash19enable_sm80_to_sm89INS1_16FlashAttnFwdSm80INS1_25CollectiveMainloopFwdSm80ILi8ELi1ELb0EN4cute5tupleIJNS5_1CILi128EEENS7_ILi32EEENS7_ILi256EEEEEELi256ENS_6half_tEfNS_4arch4Sm80ELb0ELb1ELb0ELb1ELb1ELb1ELb1ELb0EEENS1_21CollectiveEpilogueFwdINS6_IJS8_SA_S9_EEENS6_IJNS7_ILi1EEESI_SI_EEESC_SE_Li256ELb1ELb1ELb0ELb0EEENS1_19SingleTileSchedulerILb1ELb0ELb1ELi128EEEEEEEEEvNT_6ParamsE,(.L_x_3568 - _ZN7cutlass13device_kernelIN5flash19enable_sm80_to_sm89INS1_16FlashAttnFwdSm80INS1_25CollectiveMainloopFwdSm80ILi8ELi1ELb0EN4cute5tupleIJNS5_1CILi128EEENS7_ILi32EEENS7_ILi256EEEEEELi256ENS_6half_tEfNS_4arch4Sm80ELb0ELb1ELb0ELb1ELb1ELb1ELb1ELb0EEENS1_21CollectiveEpilogueFwdINS6_IJS8_SA_S9_EEENS6_IJNS7_ILi1EEESI_SI_EEESC_SE_Li256ELb1ELb1ELb0ELb0EEENS1_19SingleTileSchedulerILb1ELb0ELb1ELi128EEEEEEEEEvNT_6ParamsE)
        .other          _ZN7cutlass13device_kernelIN5flash19enable_sm80_to_sm89INS1_16FlashAttnFwdSm80INS1_25CollectiveMainloopFwdSm80ILi8ELi1ELb0EN4cute5tupleIJNS5_1CILi128EEENS7_ILi32EEENS7_ILi256EEEEEELi256ENS_6half_tEfNS_4arch4Sm80ELb0ELb1ELb0ELb1ELb1ELb1ELb1ELb0EEENS1_21CollectiveEpilogueFwdINS6_IJS8_SA_S9_EEENS6_IJNS7_ILi1EEESI_SI_EEESC_SE_Li256ELb1ELb1ELb0ELb0EEENS1_19SingleTileSchedulerILb1ELb0ELb1ELi128EEEEEEEEEvNT_6ParamsE,@"STO_CUDA_ENTRY STV_DEFAULT"
_ZN7cutlass13device_kernelIN5flash19enable_sm80_to_sm89INS1_16FlashAttnFwdSm80INS1_25CollectiveMainloopFwdSm80ILi8ELi1ELb0EN4cute5tupleIJNS5_1CILi128EEENS7_ILi32EEENS7_ILi256EEEEEELi256ENS_6half_tEfNS_4arch4Sm80ELb0ELb1ELb0ELb1ELb1ELb1ELb1ELb0EEENS1_21CollectiveEpilogueFwdINS6_IJS8_SA_S9_EEENS6_IJNS7_ILi1EEESI_SI_EEESC_SE_Li256ELb1ELb1ELb0ELb0EEENS1_19SingleTileSchedulerILb1ELb0ELb1ELi128EEEEEEEEEvNT_6ParamsE:
        /* <DEDUP_REMOVED lines=20> */
.L_x_2104:
        /* <DEDUP_REMOVED lines=13> */
.L_x_2106:
[----:B------:R-:W-:Y:S02]  /*0210*/  ULDC UR5, c[0x0][0x54c] ;  /* 0x0001530000057ab9 */ /* 0x000fe40000000800 */
.L_x_2105:
[----:B------:R-:W-:Y:S02]  /*0220*/  ULDC UR4, c[0x0][0x548] ;  /* 0x0001520000047ab9 */ /* 0x000fe40000000800 */
[----:B------:R-:W-:-:S02]  /*0230*/  USHF.L.U32 UR15, UR14, 0x7, URZ ;  /* 0x000000070e0f7899 */ /* 0x000fc4000800063f */
[----:B------:R-:W-:-:S04]  /*0240*/  UIMAD UR4, UR5, UR4, URZ ;  /* 0x00000004050472a4 */ /* 0x000fc8000f8e023f */
[----:B------:R-:W-:-:S04]  /*0250*/  UISETP.GE.AND UP0, UPT, UR15, UR4, UPT ;  /* 0x000000040f00728c */ /* 0x000fc8000bf06270 */
[----:B------:R-:W-:Y:S01]  /*0260*/  USEL UR21, UR21, 0xffffffff, !UP0 ;  /* 0xffffffff15157887 */ /* 0x000fe2000c000000 */
[----:B------:R-:W-:Y:S05]  /*0270*/  BRA `(.L_x_2107) ;  /* 0x000001b000007947 */ /* 0x000fea0003800000 */
.L_x_2103:
        /* <DEDUP_REMOVED lines=8> */
.L_x_2108:
        /* <DEDUP_REMOVED lines=13> */
.L_x_2110:
[----:B------:R-:W-:Y:S02]  /*03d0*/  ULDC UR5, c[0x0][0x54c] ;  /* 0x0001530000057ab9 */ /* 0x000fe40000000800 */
.L_x_2109:
[----:B------:R-:W-:Y:S02]  /*03e0*/  ULDC UR4, c[0x0][0x548] ;  /* 0x0001520000047ab9 */ /* 0x000fe40000000800 */
[----:B------:R-:W-:-:S02]  /*03f0*/  USHF.L.U32 UR15, UR14, 0x7, URZ ;  /* 0x000000070e0f7899 */ /* 0x000fc4000800063f */
[----:B------:R-:W-:-:S04]  /*0400*/  UIMAD UR4, UR5, UR4, URZ ;  /* 0x00000004050472a4 */ /* 0x000fc8000f8e023f */
[----:B------:R-:W-:-:S04]  /*0410*/  UISETP.GE.AND UP0, UPT, UR15, UR4, UPT ;  /* 0x000000040f00728c */ /* 0x000fc8000bf06270 */
[----:B------:R-:W-:-:S06]  /*0420*/  USEL UR21, UR21, 0xffffffff, !UP0 ;  /* 0xffffffff15157887 */ /* 0x000fcc000c000000 */
.L_x_2107:
        /* <DEDUP_REMOVED lines=64> */
.L_x_2111:
        /* <DEDUP_REMOVED lines=10> */
.L_x_2112:
[----:B------:R-:W-:Y:S05]  /*08d0*/  @!P4 BRA `(.L_x_2113) ;  /* 0x000000500000c947 */ /* 0x000fea0003800000 */
[----:B-1--4-:R-:W4:Y:S04]  /*08e0*/  LDG.E R2, [R8.64] ;  /* 0x0000001808027981 */ /* 0x012f28000c1e1900 */
[----:B---3--:R-:W3:Y:S01]  /*08f0*/  LDG.E R3, [R8.64+0x4] ;  /* 0x0000041808037981 */ /* 0x008ee2000c1e1900 */
[----:B----4-:R-:W1:Y:S08]  /*0900*/  R2UR UR19, R2 ;  /* 0x00000000021373c2 */ /* 0x010e7000000e0000 */
[----:B---3--:R-:W1:Y:S02]  /*0910*/  R2UR UR4, R3 ;  /* 0x00000000030473c2 */ /* 0x008e6400000e0000 */
[----:B-1----:R-:W-:-:S06]  /*0920*/  UIADD3 UR19, -UR19, UR4, URZ ;  /* 0x0000000413137290 */ /* 0x002fcc000fffe13f */
.L_x_2113:
        /* <DEDUP_REMOVED lines=42> */
.L_x_2115:
[----:B------:R-:W-:Y:S02]  /*0bd0*/  UISETP.NE.AND UP0, UPT, UR5, 0x1, UPT ;  /* 0x000000010500788c */ /* 0x000fe4000bf05270 */
[----:B------:R-:W-:Y:S02]  /*0be0*/  ULDC.64 UR6, c[0x0][0x330] ;  /* 0x0000cc0000067ab9 */ /* 0x000fe40000000a00 */
[----:B------:R-:W-:-:S07]  /*0bf0*/  UIMAD.WIDE.U32 UR8, UR4, UR6, URZ ;  /* 0x00000006040872a5 */ /* 0x000fce000f8e003f */
[----:B------:R-:W-:Y:S02]  /*0c00*/  @UP0 USHF.R.U32.HI UR4, URZ, UR7, UR9 ;  /* 0x000000073f040299 */ /* 0x000fe40008011609 */
.L_x_2116:
[----:B------:R-:W-:Y:S02]  /*0c10*/  ULDC UR6, c[0x0][0x32c] ;  /* 0x0000cb0000067ab9 */ /* 0x000fe40000000800 */
[----:B------:R-:W-:-:S06]  /*0c20*/  UIMAD UR6, UR4, UR5, UR6 ;  /* 0x00000005040672a4 */ /* 0x000fcc000f8e0206 */
[----:B------:R-:W-:Y:S02]  /*0c30*/  IMNMX R4, R4, UR6, PT ;  /* 0x0000000604047c17 */ /* 0x000fe4000b800200 */
.L_x_2114:
        /* <DEDUP_REMOVED lines=26> */
.L_x_2118:
[----:B------:R-:W-:-:S03]  /*0de0*/  UISETP.NE.AND UP0, UPT, UR5, 0x1, UPT ;  /* 0x000000010500788c */ /* 0x000fc6000bf05270 */
[----:B------:R-:W-:Y:S02]  /*0df0*/  ULDC.64 UR4, c[0x0][0x330] ;  /* 0x0000cc0000047ab9 */ /* 0x000fe40000000a00 */
[----:B------:R-:W-:-:S07]  /*0e00*/  UIMAD.WIDE.U32 UR26, UR6, UR4, URZ ;  /* 0x00000004061a72a5 */ /* 0x000fce000f8e003f */
[----:B------:R-:W-:Y:S02]  /*0e10*/  @UP0 UMOV UR7, UR27 ;  /* 0x0000001b00070c82 */ /* 0x000fe40008000000 */
[----:B------:R-:W-:Y:S02]  /*0e20*/  @UP0 USHF.R.U32.HI UR6, URZ, UR5, UR7 ;  /* 0x000000053f060299 */ /* 0x000fe40008011607 */
.L_x_2119:
[----:B------:R-:W-:Y:S02]  /*0e30*/  ULDC UR4, c[0x0][0x32c] ;  /* 0x0000cb0000047ab9 */ /* 0x000fe40000000800 */
[----:B------:R-:W-:-:S06]  /*0e40*/  UIMAD UR4, UR6, UR4, URZ ;  /* 0x00000004060472a4 */ /* 0x000fcc000f8e023f */
[----:B------:R-:W-:Y:S02]  /*0e50*/  IMNMX R5, R5, UR4, !PT ;  /* 0x0000000405057c17 */ /* 0x000fe4000f800200 */
.L_x_2117:
        /* <DEDUP_REMOVED lines=123> */
.L_x_2122:
[----:B------:R-:W-:Y:S05]  /*1610*/  BSYNC B0 ;  /* 0x0000000000007941 */ /* 0x000fea0003800000 */
.L_x_2121:
        /* <DEDUP_REMOVED lines=128> */
.L_x_2141:
        /* <DEDUP_REMOVED lines=85> */
.L_x_2127:
[----:B------:R-:W-:Y:S05]  /*2370*/  BSYNC B0 ;  /* 0x0000000000007941 */ /* 0x000fea0003800000 */
.L_x_2126:
        /* <DEDUP_REMOVED lines=81> */
.L_x_2130:
[----:B------:R-:W-:Y:S05]  /*2890*/  BSYNC B0 ;  /* 0x0000000000007941 */ /* 0x000fea0003800000 */
.L_x_2129:
        /* <DEDUP_REMOVED lines=57> */
.L_x_2132:
[----:B------:R-:W-:Y:S05]  /*2c30*/  BSYNC B0 ;  /* 0x0000000000007941 */ /* 0x000fea0003800000 */
.L_x_2131:
        /* <DEDUP_REMOVED lines=57> */
.L_x_2134:
[----:B------:R-:W-:Y:S05]  /*2fd0*/  BSYNC B0 ;  /* 0x0000000000007941 */ /* 0x000fea0003800000 */
.L_x_2133:
        /* <DEDUP_REMOVED lines=57> */
.L_x_2125:
        /* <DEDUP_REMOVED lines=29> */
.L_x_2136:
[----:B------:R-:W-:Y:S05]  /*3540*/  BSYNC B0 ;  /* 0x0000000000007941 */ /* 0x000fea0003800000 */
.L_x_2135:
        /* <DEDUP_REMOVED lines=145> */
.L_x_2138:
[----:B------:R-:W-:Y:S05]  /*3e60*/  BSYNC B0 ;  /* 0x0000000000007941 */ /* 0x000fea0003800000 */
.L_x_2137:
        /* <DEDUP_REMOVED lines=124> */
.L_x_2124:
        /* <DEDUP_REMOVED lines=27> */
.L_x_2128:
[----:B------:R-:W-:Y:S05]  /*47e0*/  BSYNC B1 ;  /* 0x0000000000017941 */ /* 0x000fea0003800000 */
.L_x_2123:
        /* <DEDUP_REMOVED lines=61> */
.L_x_2140:
[----:B--2---:R-:W-:Y:S05]  /*4bc0*/  BSYNC B0 ;  /* 0x0000000000007941 */ /* 0x004fea0003800000 */
.L_x_2139:
        /* <DEDUP_REMOVED lines=25> */
.L_x_2120:
        /* <DEDUP_REMOVED lines=20> */
.L_x_2143:
[----:B------:R-:W-:Y:S02]  /*4ea0*/  UISETP.NE.AND UP0, UPT, UR6, 0x1, UPT ;  /* 0x000000010600788c */ /* 0x000fe4000bf05270 */
[----:B------:R-:W-:Y:S02]  /*4eb0*/  ULDC.64 UR4, c[0x0][0x330] ;  /* 0x0000cc0000047ab9 */ /* 0x000fe40000000a00 */
[----:B------:R-:W-:-:S07]  /*4ec0*/  UIMAD.WIDE.U32 UR18, UR10, UR4, URZ ;  /* 0x000000040a1272a5 */ /* 0x000fce000f8e003f */
[----:B------:R-:W-:Y:S02]  /*4ed0*/  @UP0 USHF.R.U32.HI UR10, URZ, UR5, UR19 ;  /* 0x000000053f0a0299 */ /* 0x000fe40008011613 */
.L_x_2144:
[----:B------:R-:W-:Y:S02]  /*4ee0*/  ULDC UR4, c[0x0][0x32c] ;  /* 0x0000cb0000047ab9 */ /* 0x000fe40000000800 */
[----:B------:R-:W-:-:S04]  /*4ef0*/  UIMAD UR4, UR10, UR6, UR4 ;  /* 0x000000060a0472a4 */ /* 0x000fc8000f8e0204 */
[----:B------:R-:W-:-:S04]  /*4f00*/  UISETP.LT.AND UP0, UPT, UR7, UR4, UPT ;  /* 0x000000040700728c */ /* 0x000fc8000bf01270 */
[----:B------:R-:W-:-:S04]  /*4f10*/  USEL UR7, UR7, UR4, UP0 ;  /* 0x0000000407077287 */ /* 0x000fc80008000000 */
.L_x_2142:
        /* <DEDUP_REMOVED lines=27> */
.L_x_2146:
[----:B------:R-:W-:Y:S02]  /*50d0*/  ULDC UR4, c[0x0][0x32c] ;  /* 0x0000cb0000047ab9 */ /* 0x000fe40000000800 */
[----:B------:R-:W-:-:S03]  /*50e0*/  UISETP.NE.AND UP0, UPT, UR4, 0x1, UPT ;  /* 0x000000010400788c */ /* 0x000fc6000bf05270 */
[----:B------:R-:W-:Y:S02]  /*50f0*/  ULDC.64 UR4, c[0x0][0x330] ;  /* 0x0000cc0000047ab9 */ /* 0x000fe40000000a00 */
[----:B------:R-:W-:-:S06]  /*5100*/  UIMAD.WIDE.U32 UR18, UR7, UR4, URZ ;  /* 0x00000004071272a5 */ /* 0x000fcc000f8e003f */
[----:B------:R-:W-:Y:S02]  /*5110*/  @UP0 USHF.R.U32.HI UR7, URZ, UR5, UR19 ;  /* 0x000000053f070299 */ /* 0x000fe40008011613 */
.L_x_2147:
[----:B------:R-:W-:Y:S02]  /*5120*/  ULDC UR4, c[0x0][0x32c] ;  /* 0x0000cb0000047ab9 */ /* 0x000fe40000000800 */
[----:B------:R-:W-:-:S04]  /*5130*/  UIMAD UR4, UR7, UR4, URZ ;  /* 0x00000004070472a4 */ /* 0x000fc8000f8e023f */
[----:B------:R-:W-:-:S04]  /*5140*/  UISETP.LT.AND UP0, UPT, UR6, UR4, UPT ;  /* 0x000000040600728c */ /* 0x000fc8000bf01270 */
[----:B------:R-:W-:-:S04]  /*5150*/  USEL UR6, UR6, UR4, !UP0 ;  /* 0x0000000406067287 */ /* 0x000fc8000c000000 */
.L_x_2145:
        /* <DEDUP_REMOVED lines=93> */
[----:B------:R-:W-:Y:S01]  /*5730*/  LOP3.LUT R61, R60, 0xfffffff8, RZ, 0xc0, !PT ;  /* 0xfffffff83c3d7812 */ /* 0x000fe200078ec0ff */
[----:B------:R-:W-:Y:S01]  /*5740*/  UIMAD UR17, UR17, UR5, UR6 ;  /* 0x00000005111172a4 */ /* 0x000fe2000f8e0206 */
[----:B------:R-:W-:Y:S01]  /*5750*/  SHF.R.S32.HI R60, RZ, 0x3, R60 ;  /* 0x00000003ff3c7819 */ /* 0x000fe2000001143c */
[----:B------:R-:W-:Y:S01]  /*5760*/  ULDC UR29, c[0x0][0x2c4] ;  /* 0x0000b100001d7ab9 */ /* 0x000fe20000000800 */
[----:B------:R-:W-:Y:S01]  /*5770*/  PLOP3.LUT P0, PT, PT, PT, UP3, 0x80, 0x0 ;  /* 0x000000000000781c */ /* 0x000fe20003f0f038 */
[----:B------:R-:W-:Y:S01]  /*5780*/  ULDC.64 UR6, c[0x0][0x348] ;  /* 0x0000d20000067ab9 */ /* 0x000fe20000000a00 */
[----:B------:R-:W-:Y:S01]  /*5790*/  IMAD.IADD R61, R62, 0x1, -R61 ;  /* 0x000000013e3d7824 */ /* 0x000fe200078e0a3d */
[----:B------:R-:W-:Y:S01]  /*57a0*/  UISETP.NE.U32.AND UP0, UPT, URZ, UR6, UPT ;  /* 0x000000063f00728c */ /* 0x000fe2000bf05070 */
[-C--:B------:R-:W-:Y:S01]  /*57b0*/  LEA.HI R65, R45, R62.reuse, RZ, 0x4 ;  /* 0x0000003e2d417211 */ /* 0x080fe200078f20ff */
[----:B------:R-:W-:Y:S01]  /*57c0*/  ULDC.64 UR4, c[0x0][0x1b8] ;  /* 0x00006e0000047ab9 */ /* 0x000fe20000000a00 */
[C---:B------:R-:W-:Y:S01]  /*57d0*/  IMAD R216, R61.reuse, 0x20, R60 ;  /* 0x000000203dd87824 */ /* 0x040fe200078e023c */
[----:B------:R-:W-:Y:S01]  /*57e0*/  UISETP.NE.AND.EX UP0, UPT, URZ, UR7, UPT, UP0 ;  /* 0x000000073f00728c */ /* 0x000fe2000bf05300 */
[----:B------:R-:W-:Y:S01]  /*57f0*/  IMAD.SHL.U32 R120, R60, 0x40, RZ ;  /* 0x000000403c787824 */ /* 0x000fe200078e00ff */
[----:B------:R-:W-:Y:S01]  /*5800*/  UIADD3 UR19, UR19, UR17, URZ ;  /* 0x0000001113137290 */ /* 0x000fe2000fffe03f */
[----:B------:R-:W-:Y:S01]  /*5810*/  IMAD.SHL.U32 R225, R61, 0x8, RZ ;  /* 0x000000083de17824 */ /* 0x000fe200078e00ff */
[----:B------:R-:W-:Y:S01]  /*5820*/  UIMAD UR6, UR12, UR4, URZ ;  /* 0x000000040c0672a4 */ /* 0x000fe2000f8e023f */
[----:B------:R-:W-:Y:S01]  /*5830*/  IADD3 R0, R216, UR15, RZ ;  /* 0x0000000fd8007c10 */ /* 0x000fe2000fffe0ff */
[----:B------:R-:W-:Y:S01]  /*5840*/  USHF.R.S32.HI UR7, URZ, 0x1f, UR21 ;  /* 0x0000001f3f077899 */ /* 0x000fe20008011415 */
[----:B------:R-:W-:Y:S01]  /*5850*/  LEA.HI R117, R45, R62, RZ, 0x6 ;  /* 0x0000003e2d757211 */ /* 0x000fe200078f30ff */
[----:B------:R-:W-:Y:S01]  /*5860*/  UIMAD UR6, UR13, UR5, UR6 ;  /* 0x000000050d0672a4 */ /* 0x000fe2000f8e0206 */
[----:B------:R-:W-:Y:S01]  /*5870*/  LOP3.LUT R120, R120, 0x1c0, RZ, 0xc0, !PT ;  /* 0x000001c078787812 */ /* 0x000fe200078ec0ff */
[----:B------:R-:W-:Y:S01]  /*5880*/  UIMAD.WIDE.U32 UR18, UR13, UR4, UR18 ;  /* 0x000000040d1272a5 */ /* 0x000fe2000f8e0012 */
[----:B-1----:R-:W-:Y:S01]  /*5890*/  @P1 IMAD.HI.U32 R3, R0, c[0x0][0x2c8], RZ ;  /* 0x0000b20000031a27 */ /* 0x002fe200078e00ff */
[----:B------:R-:W-:Y:S01]  /*58a0*/  USEL UR7, UR7, URZ, !UP0 ;  /* 0x0000003f07077287 */ /* 0x000fe2000c000000 */
[C---:B------:R-:W-:Y:S01]  /*58b0*/  IADD3 R50, R225.reuse, 0x80, RZ ;  /* 0x00000080e1327810 */ /* 0x040fe20007ffe0ff */
[----:B------:R-:W-:Y:S01]  /*58c0*/  ULDC.64 UR4, c[0x0][0x1c0] ;  /* 0x0000700000047ab9 */ /* 0x000fe20000000a00 */
[----:B------:R-:W-:Y:S01]  /*58d0*/  IMAD.MOV.U32 R8, RZ, RZ, R0 ;  /* 0x000000ffff087224 */ /* 0x000fe200078e0000 */
[----:B------:R-:W-:Y:S01]  /*58e0*/  USEL UR17, UR21, URZ, !UP0 ;  /* 0x0000003f15117287 */ /* 0x000fe2000c000000 */
        /* <DEDUP_REMOVED lines=10> */
[----:B------:R-:W-:Y:S01]  /*5990*/  UIMAD UR29, UR20, UR29, URZ ;  /* 0x0000001d141d72a4 */ /* 0x000fe2000f8e023f */
[----:B------:R-:W-:Y:S01]  /*59a0*/  IMAD R4, R3, c[0x0][0x2c4], R0 ;  /* 0x0000b10003047a24 */ /* 0x000fe200078e0200 */
[----:B------:R-:W-:Y:S01]  /*59b0*/  UIADD3 UR5, UR19, UR5, URZ ;  /* 0x0000000513057290 */ /* 0x000fe2000fffe03f */
[----:B------:R-:W-:Y:S01]  /*59c0*/  IMAD.U32 R7, RZ, RZ, UR19 ;  /* 0x00000013ff077e24 */ /* 0x000fe2000f8e00ff */
[----:B------:R-:W-:Y:S01]  /*59d0*/  LOP3.LUT R3, R65, 0xfffffff0, RZ, 0xc0, !PT ;  /* 0xfffffff041037812 */ /* 0x000fe200078ec0ff */
[----:B------:R-:W-:Y:S01]  /*59e0*/  IMAD.U32 R6, RZ, RZ, UR18 ;  /* 0x00000012ff067e24 */ /* 0x000fe2000f8e00ff */
[----:B------:R-:W-:Y:S01]  /*59f0*/  SHF.R.U32.HI R118, RZ, 0x3, R120 ;  /* 0x00000003ff767819 */ /* 0x000fe20000011678 */
[----:B------:R-:W-:Y:S01]  /*5a00*/  IMAD R5, R8, c[0x0][0x1b4], R5 ;  /* 0x00006d0008057a24 */ /* 0x000fe200078e0205 */
[----:B------:R-:W-:Y:S01]  /*5a10*/  ISETP.GE.AND P4, PT, R225, c[0x0][0x198], PT ;  /* 0x00006600e1007a0c */ /* 0x000fe20003f86270 */
[----:B------:R-:W-:Y:S01]  /*5a20*/  IMAD.U32 R7, RZ, RZ, UR5 ;  /* 0x00000005ff077e24 */ /* 0x000fe2000f8e00ff */
[----:B------:R-:W-:Y:S01]  /*5a30*/  ISETP.GE.AND P3, PT, R50, c[0x0][0x198], PT ;  /* 0x0000660032007a0c */ /* 0x000fe20003f66270 */
[----:B------:R-:W-:Y:S01]  /*5a40*/  IMAD.IADD R3, R62, 0x1, -R3 ;  /* 0x000000013e037824 */ /* 0x000fe200078e0a03 */
[----:B------:R-:W-:Y:S01]  /*5a50*/  ISETP.GE.AND P5, PT, R49, c[0x0][0x198], PT ;  /* 0x0000660031007a0c */ /* 0x000fe20003fa6270 */
[----:B------:R-:W-:Y:S01]  /*5a60*/  IMAD.WIDE.U32 R8, R8, c[0x0][0x1b0], R6 ;  /* 0x00006c0008087a25 */ /* 0x000fe200078e0006 */
[----:B------:R-:W-:Y:S01]  /*5a70*/  SHF.R.S32.HI R7, RZ, 0x1f, R4 ;  /* 0x0000001fff077819 */ /* 0x000fe20000011404 */
[----:B------:R-:W-:Y:S01]  /*5a80*/  BSSY B0, `(.L_x_2149) ;  /* 0x0000032000007945 */ /* 0x000fe20003800000 */
[----:B------:R-:W-:Y:S01]  /*5a90*/  SHF.R.S32.HI R46, RZ, 0x1f, R3 ;  /* 0x0000001fff2e7819 */ /* 0x000fe20000011403 */
[----:B------:R-:W-:-:S02]  /*5aa0*/  IMAD.IADD R9, R9, 0x1, R5 ;  /* 0x0000000109097824 */ /* 0x000fc400078e0205 */
[----:B------:R-:W-:Y:S01]  /*5ab0*/  IMAD R7, R7, c[0x0][0x1a8], RZ ;  /* 0x00006a0007077a24 */ /* 0x000fe200078e02ff */
[----:B------:R-:W-:Y:S01]  /*5ac0*/  LEA.HI R46, R46, R3, RZ, 0x3 ;  /* 0x000000032e2e7211 */ /* 0x000fe200078f18ff */
[----:B------:R-:W-:Y:S02]  /*5ad0*/  IMAD.SHL.U32 R117, R117, 0x8, RZ ;  /* 0x0000000875757824 */ /* 0x000fe400078e00ff */
[----:B------:R-:W-:Y:S01]  /*5ae0*/  IMAD R7, R4, c[0x0][0x1ac], R7 ;  /* 0x00006b0004077a24 */ /* 0x000fe200078e0207 */
[----:B------:R-:W-:Y:S01]  /*5af0*/  LOP3.LUT R0, R46, 0xfffffff8, RZ, 0xc0, !PT ;  /* 0xfffffff82e007812 */ /* 0x000fe200078ec0ff */
[----:B------:R-:W-:Y:S01]  /*5b00*/  IMAD.WIDE.U32 R4, R4, c[0x0][0x1a8], R8 ;  /* 0x00006a0004047a25 */ /* 0x000fe200078e0008 */
[----:B------:R-:W-:Y:S02]  /*5b10*/  IADD3 R8, R60, UR15, RZ ;  /* 0x0000000f3c087c10 */ /* 0x000fe4000fffe0ff */
[----:B------:R-:W-:Y:S01]  /*5b20*/  LOP3.LUT R117, R117, 0xfffffe00, RZ, 0xc0, !PT ;  /* 0xfffffe0075757812 */ /* 0x000fe200078ec0ff */
[----:B------:R-:W-:Y:S01]  /*5b30*/  IMAD.IADD R5, R5, 0x1, R7 ;  /* 0x0000000105057824 */ /* 0x000fe200078e0207 */
[----:B------:R-:W-:Y:S01]  /*5b40*/  ISETP.GE.AND P6, PT, R8, UR29, PT ;  /* 0x0000001d08007c0c */ /* 0x000fe2000bfc6270 */
[----:B------:R-:W-:Y:S01]  /*5b50*/  IMAD.IADD R0, R3, 0x1, -R0 ;  /* 0x0000000103007824 */ /* 0x000fe200078e0a00 */
[----:B------:R-:W-:-:S02]  /*5b60*/  LEA R13, P0, R4, c[0x0][0x160], 0x1 ;  /* 0x00005800040d7a11 */ /* 0x000fc400078008ff */
[----:B------:R-:W-:Y:S02]  /*5b70*/  LOP3.LUT R3, R120, 0x38, R225, 0xf8, !PT ;  /* 0x0000003878037812 */ /* 0x000fe400078ef8e1 */
[----:B------:R-:W-:Y:S01]  /*5b80*/  LEA.HI.X R5, R4, c[0x0][0x164], R5, 0x1, P0 ;  /* 0x0000590004057a11 */ /* 0x000fe200000f0c05 */
[----:B------:R1:W3:Y:S01]  /*5b90*/  SHFL.IDX PT, R14, R13, RZ, 0x181f ;  /* 0x00181fff0d0e7589 */ /* 0x0002e200000e0000 */
[----:B------:R-:W-:Y:S02]  /*5ba0*/  ISETP.GE.AND P0, PT, R219, c[0x0][0x198], PT ;  /* 0x00006600db007a0c */ /* 0x000fe40003f06270 */
        /* <DEDUP_REMOVED lines=16> */
[----:B------:R-:W-:Y:S01]  /*5cb0*/  LEA.HI R9, R10, R219, RZ, 0x3 ;  /* 0x000000db0a097211 */ /* 0x000fe200078f18ff */
[----:B------:R-:W-:Y:S01]  /*5cc0*/  IMAD.SHL.U32 R10, R51, 0x2, RZ ;  /* 0x00000002330a7824 */ /* 0x000fe200078e00ff */
[----:B------:R-:W-:Y:S02]  /*5cd0*/  LEA.HI R7, R7, R50, RZ, 0x3 ;  /* 0x0000003207077211 */ /* 0x000fe400078f18ff */
[----:B------:R-:W-:-:S02]  /*5ce0*/  LEA.HI R4, R4, R49, RZ, 0x3 ;  /* 0x0000003104047211 */ /* 0x000fc400078f18ff */
[----:B------:R-:W-:Y:S01]  /*5cf0*/  LOP3.LUT R9, R9, 0xfffffff8, RZ, 0xc0, !PT ;  /* 0xfffffff809097812 */ /* 0x000fe200078ec0ff */
[----:B------:R-:W-:Y:S01]  /*5d00*/  @!PT LDS RZ, [RZ] ;  /* 0x00000000fffff984 */ /* 0x000fe20000000800 */
[----:B------:R1:W-:Y:S01]  /*5d10*/  LDGSTS.E.BYPASS.LTC128B.128 [R10+0x10080], [R16.64], !P4 ;  /* 0x10080000100a7fae */ /* 0x0003e2000e101d58 */
        /* <DEDUP_REMOVED lines=8> */
.L_x_2150:
[----:B-1-34-:R-:W-:Y:S05]  /*5da0*/  BSYNC B0 ;  /* 0x0000000000007941 */ /* 0x01afea0003800000 */
.L_x_2149:
        /* <DEDUP_REMOVED lines=26> */
.L_x_2152:
[----:B------:R-:W-:Y:S05]  /*5f50*/  BSYNC B0 ;  /* 0x0000000000007941 */ /* 0x000fea0003800000 */
.L_x_2151:
        /* <DEDUP_REMOVED lines=26> */
.L_x_2154:
[----:B------:R-:W-:Y:S05]  /*6100*/  BSYNC B0 ;  /* 0x0000000000007941 */ /* 0x000fea0003800000 */
.L_x_2153:
[----:B------:R-:W-:Y:S01]  /*6110*/  IADD3 R7, R8, 0x60, RZ ;  /* 0x0000006008077810 */ /* 0x000fe20007ffe0ff */
[----:B---3--:R-:W-:Y:S01]  /*6120*/  SHFL.IDX PT, R14, R13, 0x3, 0x181f ;  /* 0x00781f000d0e7f89 */ /* 0x008fe200000e0000 */
[----:B------:R-:W-:Y:S01]  /*6130*/  UIADD3 UR17, UR10, -0x1, URZ ;  /* 0xffffffff0a117890 */ /* 0x000fe2000fffe03f */
[----:B------:R-:W-:Y:S01]  /*6140*/  IMAD.MOV.U32 R215, RZ, RZ, c[0x0][0x2b8] ;  /* 0x0000ae00ffd77624 */ /* 0x000fe200078e00ff */
[----:B------:R-:W-:Y:S01]  /*6150*/  ISETP.GE.AND P6, PT, R7, UR29, PT ;  /* 0x0000001d07007c0c */ /* 0x000fe2000bfc6270 */
[----:B----4-:R-:W3:Y:S01]  /*6160*/  SHFL.IDX PT, R15, R5, 0x3, 0x181f ;  /* 0x00781f00050f7f89 */ /* 0x010ee200000e0000 */
        /* <DEDUP_REMOVED lines=13> */
[----:B------:R-:W-:Y:S02]  /*6240*/  @!P6 LEA.HI R21, R16, R219, RZ, 0x3 ;  /* 0x000000db1015e211 */ /* 0x000fe400078f18ff */
[----:B------:R-:W-:Y:S01]  /*6250*/  @!P6 LEA.HI R19, R19, R50, RZ, 0x3 ;  /* 0x000000321313e211 */ /* 0x000fe200078f18ff */
[----:B------:R-:W-:Y:S01]  /*6260*/  UIADD3 UR6, UR19, UR6, URZ ;  /* 0x0000000613067290 */ /* 0x000fe2000fffe03f */
[----:B------:R-:W-:Y:S01]  /*6270*/  @!P6 SHF.R.S32.HI R16, RZ, 0x1f, R49 ;  /* 0x0000001fff10e819 */ /* 0x000fe20000011431 */
[----:B------:R-:W-:Y:S01]  /*6280*/  ULDC.64 UR4, c[0x0][0x1e8] ;  /* 0x00007a0000047ab9 */ /* 0x000fe20000000a00 */
[----:B------:R-:W-:-:S02]  /*6290*/  @!P6 LOP3.LUT R21, R21, 0xfffffff8, RZ, 0xc0, !PT ;  /* 0xfffffff81515e812 */ /* 0x000fc400078ec0ff */
[----:B------:R-:W-:Y:S01]  /*62a0*/  @!P6 LOP3.LUT R19, R19, 0xfffffff8, RZ, 0xc0, !PT ;  /* 0xfffffff81313e812 */ /* 0x000fe200078ec0ff */
[--C-:B---3--:R-:W-:Y:S01]  /*62b0*/  @!P6 IMAD.WIDE R22, R225, 0x2, R14.reuse ;  /* 0x00000002e116e825 */ /* 0x108fe200078e020e */
[----:B------:R-:W-:Y:S02]  /*62c0*/  @!P6 LEA.HI R7, R16, R49, RZ, 0x3 ;  /* 0x000000311007e211 */ /* 0x000fe400078f18ff */
[----:B------:R-:W-:Y:S01]  /*62d0*/  @P1 LOP3.LUT R12, R12, 0x8, RZ, 0xfc, !PT ;  /* 0x000000080c0c1812 */ /* 0x000fe200078efcff */
[--C-:B------:R-:W-:Y:S01]  /*62e0*/  @!P6 IMAD.WIDE R20, R21, 0x2, R14.reuse ;  /* 0x000000021514e825 */ /* 0x100fe200078e020e */
[----:B------:R-:W-:Y:S01]  /*62f0*/  @!P6 LOP3.LUT R7, R7, 0xfffffff8, RZ, 0xc0, !PT ;  /* 0xfffffff80707e812 */ /* 0x000fe200078ec0ff */
[----:B------:R-:W-:Y:S01]  /*6300*/  @!PT LDS RZ, [RZ] ;  /* 0x00000000fffff984 */ /* 0x000fe20000000800 */
[----:B------:R3:W-:Y:S02]  /*6310*/  @!P6 LDGSTS.E.BYPASS.LTC128B.128 [R10+0x13080], [R22.64], !P4 ;  /* 0x13080000160aefae */ /* 0x0007e4000e101d58 */
[----:B------:R-:W-:Y:S02]  /*6320*/  @!P6 IMAD.WIDE R18, R19, 0x2, R14 ;  /* 0x000000021312e825 */ /* 0x000fe400078e020e */
[----:B------:R3:W-:Y:S01]  /*6330*/  @!P6 LDGSTS.E.BYPASS.LTC128B.128 [R10+0x17080], [R20.64], !P0 ;  /* 0x17080000140aefae */ /* 0x0007e2000c101d58 */
[----:B------:R-:W-:-:S02]  /*6340*/  ISETP.GE.AND P0, PT, R218, UR11, PT ;  /* 0x0000000bda007c0c */ /* 0x000fc4000bf06270 */
[----:B------:R-:W-:Y:S01]  /*6350*/  IADD3 R218, R218, UR16, RZ ;  /* 0x00000010dada7c10 */ /* 0x000fe2000fffe0ff */
[----:B------:R4:W-:Y:S01]  /*6360*/  @!P6 LDGSTS.E.BYPASS.LTC128B.128 [R10+0x1b080], [R18.64], !P3 ;  /* 0x1b080000120aefae */ /* 0x0009e2000d901d58 */
[----:B------:R-:W-:-:S03]  /*6370*/  ISETP.GT.OR P0, PT, R216, 0x1f, P0 ;  /* 0x0000001fd800780c */ /* 0x000fc60000704670 */
[----:B------:R-:W-:-:S04]  /*6380*/  @P1 IMAD.HI.U32 R11, R218, c[0x0][0x2bc], RZ ;  /* 0x0000af00da0b1a27 */ /* 0x000fc800078e00ff */
[----:B-12---:R-:W-:Y:S01]  /*6390*/  IMAD.MOV.U32 R5, RZ, RZ, R218 ;  /* 0x000000ffff057224 */ /* 0x006fe200078e00da */
[----:B------:R-:W-:Y:S01]  /*63a0*/  @P1 SHF.R.U32.HI R5, RZ, c[0x0][0x2c0], R11 ;  /* 0x0000b000ff051a19 */ /* 0x000fe2000001160b */
[----:B----4-:R-:W-:-:S04]  /*63b0*/  @!P6 IMAD.WIDE R18, R7, 0x2, R14 ;  /* 0x000000020712e825 */ /* 0x010fc800078e020e */
[C---:B------:R-:W-:Y:S01]  /*63c0*/  @!P0 IADD3 R14, P1, R5.reuse, UR18, RZ ;  /* 0x00000012050e8c10 */ /* 0x040fe2000ff3e0ff */
[----:B------:R3:W-:Y:S03]  /*63d0*/  @!P6 LDGSTS.E.BYPASS.LTC128B.128 [R10+0x1f080], [R18.64], !P5 ;  /* 0x1f080000120aefae */ /* 0x0007e6000e901d58 */
[----:B------:R-:W-:Y:S02]  /*63e0*/  @!P0 LEA.HI.X.SX32 R7, R5, UR6, 0x1, P1 ;  /* 0x0000000605078c11 */ /* 0x000fe400088f0eff */
[C---:B------:R-:W-:Y:S01]  /*63f0*/  @!P0 LEA R16, P1, R14.reuse, c[0x0][0x2a0], 0x2 ;  /* 0x0000a8000e108a11 */ /* 0x040fe200078210ff */
[----:B------:R-:W0:Y:S03]  /*6400*/  LDGDEPBAR ;  /* 0x00000000000079af */ /* 0x000e260000000000 */
        /* <DEDUP_REMOVED lines=14> */
[----:B------:R-:W-:Y:S01]  /*64f0*/  ISETP.GE.AND P4, PT, R50, c[0x0][0x1d4], PT ;  /* 0x0000750032007a0c */ /* 0x000fe20003f86270 */
[----:B------:R-:W-:Y:S01]  /*6500*/  ULDC.64 UR4, c[0x0][0x210] ;  /* 0x0000840000047ab9 */ /* 0x000fe20000000a00 */
[----:B------:R-:W-:Y:S01]  /*6510*/  IADD3 R11, -R60, UR30, RZ ;  /* 0x0000001e3c0b7c10 */ /* 0x000fe2000fffe1ff */
[----:B------:R-:W-:Y:S01]  /*6520*/  IMAD R5, R64, c[0x0][0x1e0], RZ ;  /* 0x0000780040057a24 */ /* 0x000fe200078e02ff */
[----:B------:R-:W-:Y:S01]  /*6530*/  ISETP.GE.AND P3, PT, R49, c[0x0][0x1d4], PT ;  /* 0x0000750031007a0c */ /* 0x000fe20003f66270 */
[----:B------:R-:W-:Y:S01]  /*6540*/  UIMAD UR12, UR12, UR4, URZ ;  /* 0x000000040c0c72a4 */ /* 0x000fe2000f8e023f */
[----:B------:R-:W-:Y:S01]  /*6550*/  LOP3.LUT R12, R12, 0xfffffffe, RZ, 0xc0, !PT ;  /* 0xfffffffe0c0c7812 */ /* 0x000fe200078ec0ff */
[----:B------:R-:W-:Y:S01]  /*6560*/  IMAD R5, R218, c[0x0][0x1e4], R5 ;  /* 0x00007900da057a24 */ /* 0x000fe200078e0205 */
[----:B------:R-:W-:Y:S01]  /*6570*/  UIMAD.WIDE.U32 UR26, UR13, UR4, URZ ;  /* 0x000000040d1a72a5 */ /* 0x000fe2000f8e003f */
[----:B------:R-:W-:Y:S01]  /*6580*/  LEA.HI R48, R45, R62, RZ, 0x5 ;  /* 0x0000003e2d307211 */ /* 0x000fe200078f28ff */
[----:B------:R-:W-:Y:S01]  /*6590*/  UIMAD UR12, UR13, UR5, UR12 ;  /* 0x000000050d0c72a4 */ /* 0x000fe2000f8e020c */
[----:B------:R-:W-:Y:S01]  /*65a0*/  IMAD.IADD R15, R15, 0x1, R5 ;  /* 0x000000010f0f7824 */ /* 0x000fe200078e0205 */
[----:B------:R-:W-:Y:S01]  /*65b0*/  @P2 LOP3.LUT R12, R12, 0x1, RZ, 0xfc, !PT ;  /* 0x000000010c0c2812 */ /* 0x000fe200078efcff */
[----:B------:R-:W-:Y:S01]  /*65c0*/  IMAD.U32 R5, RZ, RZ, UR13 ;  /* 0x0000000dff057e24 */ /* 0x000fe2000f8e00ff */
[----:B------:R-:W-:Y:S01]  /*65d0*/  UIADD3 UR12, UR27, UR12, URZ ;  /* 0x0000000c1b0c7290 */ /* 0x000fe2000fffe03f */
[----:B------:R-:W-:-:S02]  /*65e0*/  SHF.R.S32.HI R44, RZ, 0x5, R48 ;  /* 0x00000005ff2c7819 */ /* 0x000fc40000011430 */
[----:B--2---:R-:W-:Y:S01]  /*65f0*/  SHF.R.S32.HI R47, RZ, 0x1f, R217 ;  /* 0x0000001fff2f7819 */ /* 0x004fe200000114d9 */
[----:B------:R-:W-:-:S04]  /*6600*/  IMAD.WIDE.U32 R14, R217, c[0x0][0x1f0], R14 ;  /* 0x00007c00d90e7a25 */ /* 0x000fc800078e000e */
[----:B---3--:R-:W-:Y:S02]  /*6610*/  IMAD R10, R47, c[0x0][0x1f0], RZ ;  /* 0x00007c002f0a7a24 */ /* 0x008fe400078e02ff */
        /* <DEDUP_REMOVED lines=9> */
[----:B------:R-:W-:-:S05]  /*66b0*/  LEA.HI.X R13, R10, c[0x0][0x1cc], R7, 0x1, P1 ;  /* 0x000073000a0d7a11 */ /* 0x000fca00008f0c07 */
[----:B------:R-:W1:Y:S06]  /*66c0*/  SHFL.IDX PT, R15, R13, RZ, 0x181f ;  /* 0x00181fff0d0f7589 */ /* 0x000e6c00000e0000 */
[----:B------:R-:W-:Y:S01]  /*66d0*/  @P0 SHF.R.S32.HI R10, RZ, 0x1f, R219 ;  /* 0x0000001fff0a0819 */ /* 0x000fe200000114db */
[----:B------:R-:W-:Y:S01]  /*66e0*/  @P0 IMAD.SHL.U32 R11, R51, 0x2, RZ ;  /* 0x00000002330b0824 */ /* 0x000fe200078e00ff */
[----:B------:R-:W-:Y:S02]  /*66f0*/  @P0 SHF.R.S32.HI R7, RZ, 0x1f, R50 ;  /* 0x0000001fff070819 */ /* 0x000fe40000011432 */
[----:B------:R-:W-:-:S02]  /*6700*/  @P0 SHF.R.S32.HI R16, RZ, 0x1f, R49 ;  /* 0x0000001fff100819 */ /* 0x000fc40000011431 */
[----:B------:R-:W-:Y:S02]  /*6710*/  @P0 LEA.HI R10, R10, R219, RZ, 0x3 ;  /* 0x000000db0a0a0211 */ /* 0x000fe400078f18ff */
        /* <DEDUP_REMOVED lines=20> */
.L_x_2155:
        /* <DEDUP_REMOVED lines=91> */
.L_x_2159:
[----:B------:R-:W-:Y:S05]  /*6e10*/  BSYNC B0 ;  /* 0x0000000000007941 */ /* 0x000fea0003800000 */
.L_x_2158:
        /* <DEDUP_REMOVED lines=78> */
.L_x_2161:
[----:B------:R-:W-:Y:S05]  /*7300*/  BSYNC B0 ;  /* 0x0000000000007941 */ /* 0x000fea0003800000 */
.L_x_2160:
        /* <DEDUP_REMOVED lines=80> */
.L_x_2163:
[----:B------:R-:W-:Y:S05]  /*7810*/  BSYNC B0 ;  /* 0x0000000000007941 */ /* 0x000fea0003800000 */
.L_x_2162:
        /* <DEDUP_REMOVED lines=77> */
.L_x_2165:
[----:B------:R-:W-:Y:S05]  /*7cf0*/  BSYNC B0 ;  /* 0x0000000000007941 */ /* 0x000fea0003800000 */
.L_x_2164:
        /* <DEDUP_REMOVED lines=79> */
.L_x_2169:
[----:B------:R-:W-:Y:S05]  /*81f0*/  BSYNC B0 ;  /* 0x0000000000007941 */ /* 0x000fea0003800000 */
.L_x_2168:
        /* <DEDUP_REMOVED lines=46> */
.L_x_2171:
[----:B------:R-:W-:Y:S05]  /*84e0*/  BSYNC B0 ;  /* 0x0000000000007941 */ /* 0x000fea0003800000 */
.L_x_2170:
        /* <DEDUP_REMOVED lines=46> */
.L_x_2173:
[----:B------:R-:W-:Y:S05]  /*87d0*/  BSYNC B0 ;  /* 0x0000000000007941 */ /* 0x000fea0003800000 */
.L_x_2172:
        /* <DEDUP_REMOVED lines=45> */
.L_x_2167:
[----:B------:R-:W-:Y:S05]  /*8ab0*/  BSYNC B1 ;  /* 0x0000000000017941 */ /* 0x000fea0003800000 */
.L_x_2166:
        /* <DEDUP_REMOVED lines=49> */
.L_x_2177:
[----:B------:R-:W-:Y:S05]  /*8dd0*/  BSYNC B0 ;  /* 0x0000000000007941 */ /* 0x000fea0003800000 */
.L_x_2176:
        /* <DEDUP_REMOVED lines=46> */
.L_x_2179:
[----:B------:R-:W-:Y:S05]  /*90c0*/  BSYNC B0 ;  /* 0x0000000000007941 */ /* 0x000fea0003800000 */
.L_x_2178:
        /* <DEDUP_REMOVED lines=46> */
.L_x_2181:
[----:B------:R-:W-:Y:S05]  /*93b0*/  BSYNC B0 ;  /* 0x0000000000007941 */ /* 0x000fea0003800000 */
.L_x_2180:
        /* <DEDUP_REMOVED lines=45> */
.L_x_2175:
[----:B------:R-:W-:Y:S05]  /*9690*/  BSYNC B1 ;  /* 0x0000000000017941 */ /* 0x000fea0003800000 */
.L_x_2174:
        /* <DEDUP_REMOVED lines=49> */
.L_x_2185:
[----:B------:R-:W-:Y:S05]  /*99b0*/  BSYNC B0 ;  /* 0x0000000000007941 */ /* 0x000fea0003800000 */
.L_x_2184:
        /* <DEDUP_REMOVED lines=46> */
.L_x_2187:
[----:B------:R-:W-:Y:S05]  /*9ca0*/  BSYNC B0 ;  /* 0x0000000000007941 */ /* 0x000fea0003800000 */
.L_x_2186:
        /* <DEDUP_REMOVED lines=46> */
.L_x_2189:
[----:B------:R-:W-:Y:S05]  /*9f90*/  BSYNC B0 ;  /* 0x0000000000007941 */ /* 0x000fea0003800000 */
.L_x_2188:
        /* <DEDUP_REMOVED lines=45> */
.L_x_2183:
[----:B------:R-:W-:Y:S05]  /*a270*/  BSYNC B1 ;  /* 0x0000000000017941 */ /* 0x000fea0003800000 */
.L_x_2182:
        /* <DEDUP_REMOVED lines=48> */
.L_x_2192:
[----:B------:R-:W-:Y:S05]  /*a580*/  BSYNC B0 ;  /* 0x0000000000007941 */ /* 0x000fea0003800000 */
.L_x_2191:
        /* <DEDUP_REMOVED lines=46> */
.L_x_2194:
[----:B------:R-:W-:Y:S05]  /*a870*/  BSYNC B0 ;  /* 0x0000000000007941 */ /* 0x000fea0003800000 */
.L_x_2193:
        /* <DEDUP_REMOVED lines=46> */
.L_x_2196:
[----:B------:R-:W-:Y:S05]  /*ab60*/  BSYNC B0 ;  /* 0x0000000000007941 */ /* 0x000fea0003800000 */
.L_x_2195:
        /* <DEDUP_REMOVED lines=46> */
.L_x_2157:
        /* <DEDUP_REMOVED lines=57> */
.L_x_2198:
[----:B--2---:R-:W-:Y:S05]  /*b1e0*/  BSYNC B0 ;  /* 0x0000000000007941 */ /* 0x004fea0003800000 */
.L_x_2197:
        /* <DEDUP_REMOVED lines=59> */
.L_x_2200:
[----:B--2---:R-:W-:Y:S05]  /*b5a0*/  BSYNC B0 ;  /* 0x0000000000007941 */ /* 0x004fea0003800000 */
.L_x_2199:
        /* <DEDUP_REMOVED lines=61> */
.L_x_2202:
[----:B--23--:R-:W-:Y:S05]  /*b980*/  BSYNC B0 ;  /* 0x0000000000007941 */ /* 0x00cfea0003800000 */
.L_x_2201:
        /* <DEDUP_REMOVED lines=58> */
.L_x_2204:
[----:B------:R-:W-:Y:S05]  /*bd30*/  BSYNC B0 ;  /* 0x0000000000007941 */ /* 0x000fea0003800000 */
.L_x_2203:
        /* <DEDUP_REMOVED lines=133> */
.L_x_2208:
[----:B------:R-:W-:Y:S05]  /*c590*/  BSYNC B0 ;  /* 0x0000000000007941 */ /* 0x000fea0003800000 */
.L_x_2207:
        /* <DEDUP_REMOVED lines=105> */
.L_x_2206:
[----:B------:R-:W-:Y:S05]  /*cc30*/  BSYNC B1 ;  /* 0x0000000000017941 */ /* 0x000fea0003800000 */
.L_x_2205:
        /* <DEDUP_REMOVED lines=114> */
.L_x_2212:
[----:B------:R-:W-:Y:S05]  /*d360*/  BSYNC B0 ;  /* 0x0000000000007941 */ /* 0x000fea0003800000 */
.L_x_2211:
        /* <DEDUP_REMOVED lines=105> */
.L_x_2210:
[----:B------:R-:W-:Y:S05]  /*da00*/  BSYNC B1 ;  /* 0x0000000000017941 */ /* 0x000fea0003800000 */
.L_x_2209:
        /* <DEDUP_REMOVED lines=114> */
.L_x_2216:
[----:B------:R-:W-:Y:S05]  /*e130*/  BSYNC B0 ;  /* 0x0000000000007941 */ /* 0x000fea0003800000 */
.L_x_2215:
        /* <DEDUP_REMOVED lines=105> */
.L_x_2214:
[----:B------:R-:W-:Y:S05]  /*e7d0*/  BSYNC B1 ;  /* 0x0000000000017941 */ /* 0x000fea0003800000 */
.L_x_2213:
        /* <DEDUP_REMOVED lines=113> */
.L_x_2218:
[----:B------:R-:W-:Y:S05]  /*eef0*/  BSYNC B0 ;  /* 0x0000000000007941 */ /* 0x000fea0003800000 */
.L_x_2217:
        /* <DEDUP_REMOVED lines=105> */
.L_x_2190:
[----:B------:R-:W-:Y:S05]  /*f590*/  BSYNC B2 ;  /* 0x0000000000027941 */ /* 0x000fea0003800000 */
.L_x_2156:
        /* <DEDUP_REMOVED lines=19> */
[----:B------:R-:W-:Y:S01]  /*f6d0*/  ISETP.LT.AND P1, PT, R60, UR30, PT ;  /* 0x0000001e3c007c0c */ /* 0x000fe2000bf21270 */
[----:B------:R-:W-:Y:S01]  /*f6e0*/  IMAD R4, R47, c[0x0][0x218], RZ ;  /* 0x000086002f047a24 */ /* 0x000fe200078e02ff */
[----:B------:R-:W-:Y:S01]  /*f6f0*/  SHF.R.S32.HI R228, RZ, 0x1f, R219 ;  /* 0x0000001fffe47819 */ /* 0x000fe200000114db */
[----:B------:R-:W-:Y:S01]  /*f700*/  IMAD R213, R11, 0x200, R8 ;  /* 0x000002000bd57824 */ /* 0x000fe200078e0208 */
[----:B------:R-:W-:Y:S01]  /*f710*/  SHF.R.S32.HI R227, RZ, 0x1f, R50 ;  /* 0x0000001fffe37819 */ /* 0x000fe20000011432 */
[----:B------:R-:W-:Y:S01]  /*f720*/  IMAD.WIDE.U32 R6, R217, c[0x0][0x218], R6 ;  /* 0x00008600d9067a25 */ /* 0x000fe200078e0006 */
[----:B------:R-:W-:Y:S01]  /*f730*/  LEA.HI R228, R228, R219, RZ, 0x3 ;  /* 0x000000dbe4e47211 */ /* 0x000fe200078f18ff */
[----:B------:R-:W-:Y:S01]  /*f740*/  UISETP.GT.AND UP0, UPT, UR17, UR8, UPT ;  /* 0x000000081100728c */ /* 0x000fe2000bf04270 */
[----:B------:R-:W-:Y:S01]  /*f750*/  LEA.HI R227, R227, R50, RZ, 0x3 ;  /* 0x00000032e3e37211 */ /* 0x000fe200078f18ff */
[----:B------:R-:W-:Y:S01]  /*f760*/  IMAD.SHL.U32 R213, R213, 0x2, RZ ;  /* 0x00000002d5d57824 */ /* 0x000fe200078e00ff */
[----:B------:R-:W-:Y:S01]  /*f770*/  BAR.SYNC.DEFER_BLOCKING 0x0 ;  /* 0x0000000000007b1d */ /* 0x000fe20000010000 */
[----:B------:R-:W-:Y:S01]  /*f780*/  IMAD R4, R217, c[0x0][0x21c], R4 ;  /* 0x00008700d9047a24 */ /* 0x000fe200078e0204 */
[----:B------:R-:W-:Y:S01]  /*f790*/  LOP3.LUT R228, R228, 0xfffffff8, RZ, 0xc0, !PT ;  /* 0xfffffff8e4e47812 */ /* 0x000fe200078ec0ff */
[----:B------:R-:W-:Y:S01]  /*f7a0*/  IMAD.SHL.U32 R11, R11, 0x8, RZ ;  /* 0x000000080b0b7824 */ /* 0x000fe200078e00ff */
[C---:B------:R-:W-:Y:S01]  /*f7b0*/  IADD3 R5, R213.reuse, 0xc080, RZ ;  /* 0x0000c080d5057810 */ /* 0x040fe20007ffe0ff */
[----:B------:R-:W-:Y:S01]  /*f7c0*/  IMAD.SHL.U32 R47, R46, 0x40, RZ ;  /* 0x000000402e2f7824 */ /* 0x000fe200078e00ff */
[----:B------:R-:W-:-:S02]  /*f7d0*/  IADD3 R212, R213, 0xc0a0, RZ ;  /* 0x0000c0a0d5d47810 */ /* 0x000fc40007ffe0ff */
[----:B------:R-:W-:Y:S02]  /*f7e0*/  @P0 IADD3 R212, R5, -0x20, RZ ;  /* 0xffffffe005d40810 */ /* 0x000fe40007ffe0ff */
[----:B------:R-:W-:Y:S02]  /*f7f0*/  IADD3 R5, P0, R6, UR26, RZ ;  /* 0x0000001a06057c10 */ /* 0x000fe4000ff1e0ff */
[----:B------:R-:W-:Y:S02]  /*f800*/  LOP3.LUT R11, R0, 0x8, R11, 0xf8, !PT ;  /* 0x00000008000b7812 */ /* 0x000fe400078ef80b */
[----:B------:R-:W-:Y:S02]  /*f810*/  IADD3.X R6, R7, UR12, R4, P0, !PT ;  /* 0x0000000c07067c10 */ /* 0x000fe400087fe404 */
[C---:B------:R-:W-:Y:S02]  /*f820*/  LEA R4, P0, R5.reuse, c[0x0][0x1f8], 0x1 ;  /* 0x00007e0005047a11 */ /* 0x040fe400078008ff */
[----:B------:R-:W-:Y:S01]  /*f830*/  SHF.R.U32.HI R46, RZ, 0x3, R0 ;  /* 0x00000003ff2e7819 */ /* 0x000fe20000011600 */
[----:B------:R-:W-:Y:S01]  /*f840*/  IMAD.MOV.U32 R0, RZ, RZ, 0x40 ;  /* 0x00000040ff007424 */ /* 0x000fe200078e00ff */
[----:B------:R-:W-:Y:S01]  /*f850*/  LEA.HI.X R5, R5, c[0x0][0x1fc], R6, 0x1, P0 ;  /* 0x00007f0005057a11 */ /* 0x000fe200000f0c06 */
[----:B------:R-:W-:Y:S01]  /*f860*/  SHFL.IDX PT, R24, R4, RZ, 0x181f ;  /* 0x00181fff04187589 */ /* 0x000fe200000e0000 */
[----:B------:R-:W-:-:S02]  /*f870*/  LOP3.LUT R47, R47, 0xfffffe00, RZ, 0xc0, !PT ;  /* 0xfffffe002f2f7812 */ /* 0x000fc400078ec0ff */
[----:B------:R-:W-:Y:S01]  /*f880*/  LOP3.LUT R46, R11, R46, RZ, 0x3c, !PT ;  /* 0x0000002e0b2e7212 */ /* 0x000fe200078e3cff */
[----:B------:R-:W1:Y:S01]  /*f890*/  SHFL.IDX PT, R25, R5, RZ, 0x181f ;  /* 0x00181fff05197589 */ /* 0x000e6200000e0000 */
[----:B------:R-:W-:Y:S01]  /*f8a0*/  LOP3.LUT P0, RZ, R61, 0x4, RZ, 0xc0, !PT ;  /* 0x000000043dff7812 */ /* 0x000fe2000780c0ff */
[----:B------:R-:W-:Y:S01]  /*f8b0*/  IMAD R7, R44, 0x400, R47 ;  /* 0x000004002c077824 */ /* 0x000fe200078e022f */
[----:B------:R-:W-:Y:S01]  /*f8c0*/  LOP3.LUT R227, R227, 0xfffffff8, RZ, 0xc0, !PT ;  /* 0xfffffff8e3e37812 */ /* 0x000fe200078ec0ff */
[----:B------:R-:W-:Y:S01]  /*f8d0*/  LDSM.16.M88.4 R12, [R213+0xc080] ;  /* 0x00c08000d50c783b */ /* 0x000fe20000000200 */
[----:B------:R-:W-:Y:S01]  /*f8e0*/  SEL R0, R0, 0xffffffc0, !P0 ;  /* 0xffffffc000007807 */ /* 0x000fe20004000000 */
[----:B------:R-:W-:Y:S01]  /*f8f0*/  IMAD.IADD R214, R46, 0x1, R7 ;  /* 0x000000012ed67824 */ /* 0x000fe200078e0207 */
[----:B------:R-:W-:Y:S01]  /*f900*/  ISETP.GE.OR P0, PT, R225, c[0x0][0x1d4], !P1 ;  /* 0x00007500e1007a0c */ /* 0x000fe20004f06670 */
[----:B------:R-:W-:Y:S01]  /*f910*/  LDSM.16.M88.4 R20, [R213+0xc880] ;  /* 0x00c88000d514783b */ /* 0x000fe20000000200 */
[----:B------:R-:W-:Y:S01]  /*f920*/  SHF.R.S32.HI R226, RZ, 0x1f, R49 ;  /* 0x0000001fffe27819 */ /* 0x000fe20000011431 */
[----:B------:R-:W-:Y:S01]  /*f930*/  IMAD.SHL.U32 R214, R214, 0x2, RZ ;  /* 0x00000002d6d67824 */ /* 0x000fe200078e00ff */
[----:B------:R-:W-:Y:S01]  /*f940*/  IADD3 R203, R212, 0x800, RZ ;  /* 0x00000800d4cb7810 */ /* 0x000fe20007ffe0ff */
[----:B------:R-:W-:Y:S01]  /*f950*/  LDSM.16.M88.4 R40, [R212] ;  /* 0x00000000d428783b */ /* 0x000fe20000000200 */
[----:B------:R-:W-:Y:S01]  /*f960*/  LEA.HI R226, R226, R49, RZ, 0x3 ;  /* 0x00000031e2e27211 */ /* 0x000fe200078f18ff */
[--C-:B------:R-:W-:Y:S01]  /*f970*/  IMAD R210, R2, 0x2, R214.reuse ;  /* 0x0000000202d27824 */ /* 0x100fe200078e02d6 */
[----:B------:R-:W-:Y:S01]  /*f980*/  IADD3 R201, R212, 0x1000, RZ ;  /* 0x00001000d4c97810 */ /* 0x000fe20007ffe0ff */
[----:B------:R-:W2:Y:S01]  /*f990*/  LDSM.16.M88.4 R4, [R214+0x10080] ;  /* 0x01008000d604783b */ /* 0x000ea20000000200 */
[----:B------:R-:W-:Y:S01]  /*f9a0*/  LOP3.LUT R226, R226, 0xfffffff8, RZ, 0xc0, !PT ;  /* 0xfffffff8e2e27812 */ /* 0x000fe200078ec0ff */
[----:B------:R-:W-:Y:S01]  /*f9b0*/  IMAD R209, R3, 0x2, R214 ;  /* 0x0000000203d17824 */ /* 0x000fe200078e02d6 */
[C---:B------:R-:W-:Y:S01]  /*f9c0*/  IADD3 R200, R212.reuse, 0x1800, RZ ;  /* 0x00001800d4c87810 */ /* 0x040fe20007ffe0ff */
[----:B------:R-:W-:Y:S01]  /*f9d0*/  LDSM.16.M88.4 R36, [R212+0x800] ;  /* 0x00080000d424783b */ /* 0x000fe20000000200 */
[----:B------:R-:W-:Y:S01]  /*f9e0*/  IMAD.IADD R208, R213, 0x1, R0 ;  /* 0x00000001d5d07824 */ /* 0x000fe200078e0200 */
[----:B------:R-:W-:Y:S01]  /*f9f0*/  SHF.R.S32.HI R229, RZ, 0x1f, R226 ;  /* 0x0000001fffe57819 */ /* 0x000fe200000114e2 */
[----:B------:R-:W-:Y:S01]  /*fa00*/  IMAD R207, R3, 0x2, R210 ;  /* 0x0000000203cf7824 */ /* 0x000fe200078e02d2 */
[----:B------:R-:W3:Y:S01]  /*fa10*/  LDSM.16.M88.4 R32, [R210+0x10080] ;  /* 0x01008000d220783b */ /* 0x000ee20000000200 */
[----:B-1----:R-:W-:Y:S01]  /*fa20*/  IMAD.WIDE R10, R225, 0x2, R24 ;  /* 0x00000002e10a7825 */ /* 0x002fe200078e0218 */
[----:B------:R-:W-:-:S02]  /*fa30*/  IADD3 R199, R212, 0x2000, RZ ;  /* 0x00002000d4c77810 */ /* 0x000fc40007ffe0ff */
[----:B------:R-:W-:Y:S01]  /*fa40*/  IADD3 R198, R212, 0x2800, RZ ;  /* 0x00002800d4c67810 */ /* 0x000fe20007ffe0ff */
[--C-:B------:R-:W-:Y:S01]  /*fa50*/  IMAD.WIDE R8, R228, 0x2, R24.reuse ;  /* 0x00000002e4087825 */ /* 0x100fe200078e0218 */
[----:B------:R-:W-:Y:S01]  /*fa60*/  @!PT LDS RZ, [RZ] ;  /* 0x00000000fffff984 */ /* 0x000fe20000000800 */
[----:B------:R-:W-:Y:S01]  /*fa70*/  @!PT LDS RZ, [RZ] ;  /* 0x00000000fffff984 */ /* 0x000fe20000000800 */
[----:B------:R-:W-:Y:S01]  /*fa80*/  @!PT LDS RZ, [RZ] ;  /* 0x00000000fffff984 */ /* 0x000fe20000000800 */
[----:B------:R1:W-:Y:S01]  /*fa90*/  LDGSTS.E.BYPASS.LTC128B.128 [R220+0x8080], [R10.64], !P0 ;  /* 0x080800000adc7fae */ /* 0x0003e2000c101d58 */
[----:B------:R-:W-:Y:S02]  /*faa0*/  ISETP.GE.OR P0, PT, R219, c[0x0][0x1d4], !P1 ;  /* 0x00007500db007a0c */ /* 0x000fe40004f06670 */
[----:B------:R-:W-:Y:S01]  /*fab0*/  IMAD.WIDE R26, R227, 0x2, R24 ;  /* 0x00000002e31a7825 */ /* 0x000fe200078e0218 */
[C---:B------:R-:W-:Y:S02]  /*fac0*/  IADD3 R197, R212.reuse, 0x3000, RZ ;  /* 0x00003000d4c57810 */ /* 0x040fe40007ffe0ff */
[----:B------:R-:W-:Y:S01]  /*fad0*/  IADD3 R196, R212, 0x3800, RZ ;  /* 0x00003800d4c47810 */ /* 0x000fe20007ffe0ff */
[----:B------:R-:W-:Y:S01]  /*fae0*/  IMAD.IADD R202, R0, 0x1, R212 ;  /* 0x0000000100ca7824 */ /* 0x000fe200078e02d4 */
[----:B------:R-:W-:-:S06]  /*faf0*/  SHF.R.S32.HI R0, RZ, 0x1f, R227 ;  /* 0x0000001fff007819 */ /* 0x000fcc00000114e3 */
[----:B------:R1:W-:Y:S01]  /*fb00*/  LDGSTS.E.BYPASS.LTC128B.128 [R220+0x9080], [R8.64], !P0 ;  /* 0x0908000008dc7fae */ /* 0x0003e2000c101d58 */
[----:B------:R-:W-:Y:S01]  /*fb10*/  ISETP.GE.OR P0, PT, R50, c[0x0][0x1d4], !P1 ;  /* 0x0000750032007a0c */ /* 0x000fe20004f06670 */
[----:B------:R-:W-:Y:S01]  /*fb20*/  IMAD.WIDE R50, R226, 0x2, R24 ;  /* 0x00000002e2327825 */ /* 0x000fe200078e0218 */
[C---:B--2---:R-:W-:Y:S11]  /*fb30*/  HMMA.16816.F32 R16, R4.reuse, R12, RZ ;  /* 0x0000000c0410723c */ /* 0x044ff600000018ff */
[----:B------:R2:W-:Y:S01]  /*fb40*/  LDGSTS.E.BYPASS.LTC128B.128 [R220+0xa080], [R26.64], !P0 ;  /* 0x0a0800001adc7fae */ /* 0x0005e2000c101d58 */
[----:B------:R-:W-:Y:S01]  /*fb50*/  ISETP.GE.OR P0, PT, R49, c[0x0][0x1d4], !P1 ;  /* 0x0000750031007a0c */ /* 0x000fe20004f06670 */
[C---:B------:R-:W-:Y:S08]  /*fb60*/  HMMA.16816.F32 R12, R4.reuse, R14, RZ ;  /* 0x0000000e040c723c */ /* 0x040ff000000018ff */
[----:B-1----:R-:W-:Y:S04]  /*fb70*/  HMMA.16816.F32 R8, R4, R20, RZ ;  /* 0x000000140408723c */ /* 0x002fe800000018ff */
[----:B------:R1:W-:Y:S01]  /*fb80*/  LDGSTS.E.BYPASS.LTC128B.128 [R220+0xb080], [R50.64], !P0 ;  /* 0x0b08000032dc7fae */ /* 0x0003e2000c101d58 */
[----:B------:R-:W-:-:S03]  /*fb90*/  PLOP3.LUT P0, PT, PT, PT, UP0, 0x40, 0x0 ;  /* 0x000000000000781c */ /* 0x000fc60003f0e808 */
[----:B------:R-:W-:Y:S01]  /*fba0*/  LDSM.16.M88.4 R28, [R209+0x10080] ;  /* 0x01008000d11c783b */ /* 0x000fe20000000200 */
[----:B------:R-:W-:Y:S03]  /*fbb0*/  HMMA.16816.F32 R4, R4, R22, RZ ;  /* 0x000000160404723c */ /* 0x000fe600000018ff */
[----:B------:R-:W-:Y:S04]  /*fbc0*/  LDSM.16.M88.4 R20, [R208+0xc880] ;  /* 0x00c88000d014783b */ /* 0x000fe80000000200 */
[----:B--2---:R-:W2:Y:S01]  /*fbd0*/  LDSM.16.M88.4 R24, [R208+0xc080] ;  /* 0x00c08000d018783b */ /* 0x004ea20000000200 */
[C---:B---3--:R-:W-:Y:S03]  /*fbe0*/  HMMA.16816.F32 R16, R32.reuse, R40, R16 ;  /* 0x000000282010723c */ /* 0x048fe60000001810 */
[----:B------:R-:W0:Y:S05]  /*fbf0*/  LDGDEPBAR ;  /* 0x00000000000079af */ /* 0x000e2a0000000000 */
[C---:B------:R-:W-:Y:S01]  /*fc00*/  HMMA.16816.F32 R12, R32.reuse, R42, R12 ;  /* 0x0000002a200c723c */ /* 0x040fe2000000180c */
[----:B------:R-:W-:Y:S07]  /*fc10*/  LDSM.16.M88.4 R40, [R207+0x10080] ;  /* 0x01008000cf28783b */ /* 0x000fee0000000200 */
[C---:B------:R-:W-:Y:S08]  /*fc20*/  HMMA.16816.F32 R8, R32.reuse, R36, R8 ;  /* 0x000000242008723c */ /* 0x040ff00000001808 */
[----:B------:R-:W-:Y:S01]  /*fc30*/  HMMA.16816.F32 R4, R32, R38, R4 ;  /* 0x000000262004723c */ /* 0x000fe20000001804 */
[----:B------:R-:W3:Y:S04]  /*fc40*/  LDSM.16.M88.4 R36, [R202] ;  /* 0x00000000ca24783b */ /* 0x000ee80000000200 */
[----:B------:R-:W4:Y:S03]  /*fc50*/  LDSM.16.M88.4 R32, [R202+0x800] ;  /* 0x00080000ca20783b */ /* 0x000f260000000200 */
[C---:B--2---:R-:W-:Y:S08]  /*fc60*/  HMMA.16816.F32 R16, R28.reuse, R24, R16 ;  /* 0x000000181c10723c */ /* 0x044ff00000001810 */
[C---:B------:R-:W-:Y:S01]  /*fc70*/  HMMA.16816.F32 R12, R28.reuse, R26, R12 ;  /* 0x0000001a1c0c723c */ /* 0x040fe2000000180c */
[----:B------:R-:W-:Y:S07]  /*fc80*/  LDSM.16.M88.4 R24, [R214+0x14080] ;  /* 0x01408000d618783b */ /* 0x000fee0000000200 */
[C---:B------:R-:W-:Y:S08]  /*fc90*/  HMMA.16816.F32 R8, R28.reuse, R20, R8 ;  /* 0x000000141c08723c */ /* 0x040ff00000001808 */
[----:B------:R-:W-:Y:S01]  /*fca0*/  HMMA.16816.F32 R28, R28, R22, R4 ;  /* 0x000000161c1c723c */ /* 0x000fe20000001804 */
[----:B------:R-:W2:Y:S04]  /*fcb0*/  LDSM.16.M88.4 R20, [R213+0xd080] ;  /* 0x00d08000d514783b */ /* 0x000ea80000000200 */
[----:B------:R-:W5:Y:S03]  /*fcc0*/  LDSM.16.M88.4 R4, [R213+0xd880] ;  /* 0x00d88000d504783b */ /* 0x000f660000000200 */
[C---:B---3--:R-:W-:Y:S08]  /*fcd0*/  HMMA.16816.F32 R16, R40.reuse, R36, R16 ;  /* 0x000000242810723c */ /* 0x048ff00000001810 */
[C---:B------:R-:W-:Y:S01]  /*fce0*/  HMMA.16816.F32 R12, R40.reuse, R38, R12 ;  /* 0x00000026280c723c */ /* 0x040fe2000000180c */
[----:B------:R-:W-:Y:S07]  /*fcf0*/  LDSM.16.M88.4 R36, [R210+0x14080] ;  /* 0x01408000d224783b */ /* 0x000fee0000000200 */
[C---:B----4-:R-:W-:Y:S08]  /*fd00*/  HMMA.16816.F32 R8, R40.reuse, R32, R8 ;  /* 0x000000202808723c */ /* 0x050ff00000001808 */
[----:B------:R-:W-:Y:S01]  /*fd10*/  HMMA.16816.F32 R40, R40, R34, R28 ;  /* 0x000000222828723c */ /* 0x000fe2000000181c */
[----:B------:R-:W3:Y:S04]  /*fd20*/  LDSM.16.M88.4 R32, [R212+0x1000] ;  /* 0x00100000d420783b */ /* 0x000ee80000000200 */
[----:B------:R-:W4:Y:S03]  /*fd30*/  LDSM.16.M88.4 R28, [R212+0x1800] ;  /* 0x00180000d41c783b */ /* 0x000f260000000200 */
[C---:B--2---:R-:W-:Y:S08]  /*fd40*/  HMMA.16816.F32 R16, R24.reuse, R20, R16 ;  /* 0x000000141810723c */ /* 0x044ff00000001810 */
[C---:B------:R-:W-:Y:S01]  /*fd50*/  HMMA.16816.F32 R12, R24.reuse, R22, R12 ;  /* 0x00000016180c723c */ /* 0x040fe2000000180c */
[----:B------:R-:W-:Y:S07]  /*fd60*/  LDSM.16.M88.4 R20, [R208+0xd080] ;  /* 0x00d08000d014783b */ /* 0x000fee0000000200 */
[C---:B-----5:R-:W-:Y:S08]  /*fd70*/  HMMA.16816.F32 R8, R24.reuse, R4, R8 ;  /* 0x000000041808723c */ /* 0x060ff00000001808 */
        /* <DEDUP_REMOVED lines=65> */
[----:B------:R-:W4:Y:S01]  /*10190*/  LDSM.16.M88.4 R28, [R202+0x3800] ;  /* 0x00380000ca1c783b */ /* 0x000f220000000200 */
[----:B------:R-:W-:-:S04]  /*101a0*/  DEPBAR.LE SB0, 0x0 ;  /* 0x000080000000791a */ /* 0x000fc80000000000 */
[C---:B--2---:R-:W-:Y:S08]  /*101b0*/  HMMA.16816.F32 R16, R24.reuse, R20, R16 ;  /* 0x000000141810723c */ /* 0x044ff00000001810 */
[C---:B------:R-:W-:Y:S08]  /*101c0*/  HMMA.16816.F32 R12, R24.reuse, R22, R12 ;  /* 0x00000016180c723c */ /* 0x040ff0000000180c */
[C---:B-----5:R-:W-:Y:S07]  /*101d0*/  HMMA.16816.F32 R8, R24.reuse, R4, R8 ;  /* 0x000000041808723c */ /* 0x060fee0000001808 */
[----:B------:R-:W-:Y:S01]  /*101e0*/  SHF.R.S32.HI R4, RZ, 0x1f, R225 ;  /* 0x0000001fff047819 */ /* 0x000fe200000114e1 */
[----:B------:R-:W-:Y:S01]  /*101f0*/  HMMA.16816.F32 R40, R24, R6, R40 ;  /* 0x000000061828723c */ /* 0x000fe20000001828 */
[----:B------:R-:W-:-:S07]  /*10200*/  SHF.R.S32.HI R5, RZ, 0x1f, R228 ;  /* 0x0000001fff057819 */ /* 0x000fce00000114e4 */
[C---:B---3--:R-:W-:Y:S08]  /*10210*/  HMMA.16816.F32 R16, R36.reuse, R32, R16 ;  /* 0x000000202410723c */ /* 0x048ff00000001810 */
[C---:B------:R-:W-:Y:S08]  /*10220*/  HMMA.16816.F32 R12, R36.reuse, R34, R12 ;  /* 0x00000022240c723c */ /* 0x040ff0000000180c */
[C---:B----4-:R-:W-:Y:S08]  /*10230*/  HMMA.16816.F32 R8, R36.reuse, R28, R8 ;  /* 0x0000001c2408723c */ /* 0x050ff00000001808 */
[----:B------:R-:W-:Y:S01]  /*10240*/  HMMA.16816.F32 R40, R36, R30, R40 ;  /* 0x0000001e2428723c */ /* 0x000fe20000001828 */
[----:B------:R-:W-:Y:S06]  /*10250*/  BAR.SYNC.DEFER_BLOCKING 0x0 ;  /* 0x0000000000007b1d */ /* 0x000fec0000010000 */
[----:B------:R-:W-:Y:S05]  /*10260*/  @P0 BRA `(.L_x_2219) ;  /* 0x000002c000000947 */ /* 0x000fea0003800000 */
[----:B-1----:R-:W-:Y:S01]  /*10270*/  IMAD.U32 R7, RZ, RZ, UR28 ;  /* 0x0000001cff077e24 */ /* 0x002fe2000f8e00ff */
        /* <DEDUP_REMOVED lines=43> */
.L_x_2219:
[----:B-1----:R-:W-:Y:S01]  /*10530*/  LOP3.LUT R5, R48, 0xffffffe0, RZ, 0xc0, !PT ;  /* 0xffffffe030057812 */ /* 0x002fe200078ec0ff */
[----:B------:R-:W-:Y:S01]  /*10540*/  UIADD3 UR4, UR11, 0x1, -UR28 ;  /* 0x000000010b047890 */ /* 0x000fe2000fffe81c */
[----:B------:R-:W-:Y:S01]  /*10550*/  LEA.HI R21, R45, R62, RZ, 0x2 ;  /* 0x0000003e2d157211 */ /* 0x000fe200078f10ff */
[----:B------:R-:W-:Y:S01]  /*10560*/  ULDC UR17, c[0x0][0x324] ;  /* 0x0000c90000117ab9 */ /* 0x000fe20000000800 */
[----:B------:R-:W-:Y:S01]  /*10570*/  SHF.R.S32.HI R7, RZ, 0x1f, R44 ;  /* 0x0000001fff077819 */ /* 0x000fe2000001142c */
[C---:B------:R-:W-:Y:S01]  /*10580*/  IMAD.IADD R0, R62.reuse, 0x1, -R5 ;  /* 0x000000013e007824 */ /* 0x040fe200078e0a05 */
[----:B------:R-:W-:Y:S01]  /*10590*/  LOP3.LUT R21, R21, 0xfffffffc, RZ, 0xc0, !PT ;  /* 0xfffffffc15157812 */ /* 0x000fe200078ec0ff */
[----:B------:R-:W-:Y:S01]  /*105a0*/  ULOP3.LUT UR17, URZ, UR17, URZ, 0x33, !UPT ;  /* 0x000000113f117292 */ /* 0x000fe2000f8e333f */
[----:B------:R-:W-:Y:S01]  /*105b0*/  LEA.HI R7, R7, R44, RZ, 0x3 ;  /* 0x0000002c07077211 */ /* 0x000fe200078f18ff */
[----:B------:R-:W-:Y:S01]  /*105c0*/  IMAD.U32 R25, RZ, RZ, UR28 ;  /* 0x0000001cff197e24 */ /* 0x000fe2000f8e00ff */
[----:B------:R-:W-:Y:S01]  /*105d0*/  SHF.R.S32.HI R5, RZ, 0x1f, R0 ;  /* 0x0000001fff057819 */ /* 0x000fe20000011400 */
[----:B------:R-:W-:Y:S01]  /*105e0*/  IMAD.IADD R62, R62, 0x1, -R21 ;  /* 0x000000013e3e7824 */ /* 0x000fe200078e0a15 */
[----:B------:R-:W-:Y:S01]  /*105f0*/  LOP3.LUT R7, R7, 0xffffff8, RZ, 0xc0, !PT ;  /* 0x0ffffff807077812 */ /* 0x000fe200078ec0ff */
[----:B------:R-:W0:Y:S01]  /*10600*/  LDGDEPBAR ;  /* 0x00000000000079af */ /* 0x000e220000000000 */
[----:B------:R-:W-:-:S02]  /*10610*/  LEA.HI R4, R5, R0, RZ, 0x2 ;  /* 0x0000000005047211 */ /* 0x000fc400078f10ff */
[----:B------:R-:W-:Y:S01]  /*10620*/  LEA.HI R5, R62, R62, RZ, 0x1 ;  /* 0x0000003e3e057211 */ /* 0x000fe200078f08ff */
[----:B------:R-:W-:Y:S01]  /*10630*/  IMAD.IADD R7, R44, 0x1, -R7 ;  /* 0x000000012c077824 */ /* 0x000fe200078e0a07 */
[----:B------:R-:W-:Y:S02]  /*10640*/  PLOP3.LUT P0, PT, PT, PT, UP3, 0x80, 0x0 ;  /* 0x000000000000781c */ /* 0x000fe40003f0f038 */
[----:B------:R-:W-:Y:S02]  /*10650*/  LEA.HI.SX32 R6, R4, UR15, 0x1e ;  /* 0x0000000f04067c11 */ /* 0x000fe4000f8ff2ff */
[----:B------:R-:W-:-:S03]  /*10660*/  LOP3.LUT R5, R5, 0x1ffffffe, RZ, 0xc0, !PT ;  /* 0x1ffffffe05057812 */ /* 0x000fc600078ec0ff */
[----:B------:R-:W-:Y:S01]  /*10670*/  IMAD R6, R7, 0x10, R6 ;  /* 0x0000001007067824 */ /* 0x000fe200078e0206 */
[----:B------:R-:W-:Y:S01]  /*10680*/  LOP3.LUT R7, R4, 0x7ffffffc, RZ, 0xc0, !PT ;  /* 0x7ffffffc04077812 */ /* 0x000fe200078ec0ff */
[----:B------:R-:W-:Y:S02]  /*10690*/  IMAD.IADD R5, R62, 0x1, -R5 ;  /* 0x000000013e057824 */ /* 0x000fe400078e0a05 */
[----:B------:R-:W-:Y:S02]  /*106a0*/  IMAD.IADD R4, R47, 0x1, R46 ;  /* 0x000000012f047824 */ /* 0x000fe400078e022e */
[----:B------:R-:W-:Y:S02]  /*106b0*/  IMAD R221, R5, 0x8, R6 ;  /* 0x0000000805dd7824 */ /* 0x000fe400078e0206 */
[----:B------:R-:W-:Y:S02]  /*106c0*/  IMAD.IADD R222, R0, 0x1, -R7 ;  /* 0x0000000100de7824 */ /* 0x000fe400078e0a07 */
[----:B------:R-:W-:Y:S01]  /*106d0*/  @P0 IMAD.HI.U32 R5, R221, c[0x0][0x2c8], RZ ;  /* 0x0000b200dd050a27 */ /* 0x000fe200078e00ff */
[----:B------:R-:W-:-:S03]  /*106e0*/  PLOP3.LUT P0, PT, PT, PT, UP3, 0x80, 0x0 ;  /* 0x000000000000781c */ /* 0x000fc60003f0f038 */
[----:B------:R-:W-:Y:S02]  /*106f0*/  IMAD.MOV.U32 R24, RZ, RZ, R221 ;  /* 0x000000ffff187224 */ /* 0x000fe400078e00dd */
[----:B------:R-:W-:Y:S02]  /*10700*/  IMAD.U32 R7, RZ, RZ, UR4 ;  /* 0x00000004ff077e24 */ /* 0x000fe4000f8e00ff */
[----:B------:R-:W-:-:S05]  /*10710*/  IMAD.SHL.U32 R222, R222, 0x2, RZ ;  /* 0x00000002dede7824 */ /* 0x000fca00078e00ff */
[----:B------:R-:W-:Y:S02]  /*10720*/  IADD3 R6, R7, -UR20, -R222 ;  /* 0x8000001407067c10 */ /* 0x000fe4000fffe8de */
[----:B------:R-:W-:Y:S02]  /*10730*/  @P0 SHF.R.U32.HI R24, RZ, c[0x0][0x2cc], R5 ;  /* 0x0000b300ff180a19 */ /* 0x000fe40000011605 */
[----:B------:R-:W-:Y:S02]  /*10740*/  PLOP3.LUT P0, PT, PT, PT, UP2, 0x40, 0x0 ;  /* 0x000000000000781c */ /* 0x000fe40003f0e828 */
[C---:B------:R-:W-:Y:S01]  /*10750*/  IADD3 R20, R6.reuse, c[0x0][0x328], RZ ;  /* 0x0000ca0006147a10 */ /* 0x040fe20007ffe0ff */
[----:B------:R-:W1:Y:S01]  /*10760*/  SHFL.IDX PT, R5, R24, RZ, 0x1c1f ;  /* 0x001c1fff18057589 */ /* 0x000e6200000e0000 */
[----:B------:R-:W-:Y:S02]  /*10770*/  IADD3 R6, R6, UR17, RZ ;  /* 0x0000001106067c10 */ /* 0x000fe4000fffe0ff */
[----:B------:R-:W-:Y:S01]  /*10780*/  IADD3 R0, -R222, UR11, -R25 ;  /* 0x0000000bde007c10 */ /* 0x000fe2000fffe919 */
[----:B-1----:R-:W-:-:S02]  /*10790*/  IMAD.IADD R27, R20, 0x1, R5 ;  /* 0x00000001141b7824 */ /* 0x002fc400078e0205 */
[----:B------:R-:W-:-:S03]  /*107a0*/  IMAD.IADD R26, R6, 0x1, R5 ;  /* 0x00000001061a7824 */ /* 0x000fc600078e0205 */
[----:B------:R-:W-:Y:S01]  /*107b0*/  IMNMX R27, R27, R0, PT ;  /* 0x000000001b1b7217 */ /* 0x000fe20003800200 */
[----:B------:R-:W-:Y:S05]  /*107c0*/  @P0 BRA `(.L_x_2220) ;  /* 0x0000016000000947 */ /* 0x000fea0003800000 */
[----:B------:R-:W-:Y:S01]  /*107d0*/  IMAD.U32 R22, RZ, RZ, UR20 ;  /* 0x00000014ff167e24 */ /* 0x000fe2000f8e00ff */
        /* <DEDUP_REMOVED lines=11> */
.L_x_2222:
[----:B------:R-:W-:-:S04]  /*10890*/  MOV R5, c[0x0][0x32c] ;  /* 0x0000cb0000057a02 */ /* 0x000fc80000000f00 */
[----:B------:R-:W-:-:S13]  /*108a0*/  ISETP.NE.AND P0, PT, R5, 0x1, PT ;  /* 0x000000010500780c */ /* 0x000fda0003f05270 */
[----:B------:R-:W-:-:S05]  /*108b0*/  @P0 IMAD.HI.U32 R5, R22, c[0x0][0x330], RZ ;  /* 0x0000cc0016050a27 */ /* 0x000fca00078e00ff */
[----:B------:R-:W-:Y:S02]  /*108c0*/  @P0 SHF.R.U32.HI R22, RZ, c[0x0][0x334], R5 ;  /* 0x0000cd00ff160a19 */ /* 0x000fe40000011605 */
.L_x_2223:
[----:B------:R-:W-:Y:S05]  /*108d0*/  BSYNC B0 ;  /* 0x0000000000007941 */ /* 0x000fea0003800000 */
.L_x_2221:
[----:B------:R-:W-:-:S04]  /*108e0*/  IMAD R5, R22, c[0x0][0x32c], -R25 ;  /* 0x0000cb0016057a24 */ /* 0x000fc800078e0a19 */
[----:B------:R-:W-:-:S05]  /*108f0*/  IMAD.IADD R5, R5, 0x1, -R222 ;  /* 0x0000000105057824 */ /* 0x000fca00078e0ade */
[----:B------:R-:W-:Y:S02]  /*10900*/  IADD3 R22, R5, c[0x0][0x32c], RZ ;  /* 0x0000cb0005167a10 */ /* 0x000fe40007ffe0ff */
[----:B------:R-:W-:Y:S02]  /*10910*/  IMNMX R26, R26, R5, !PT ;  /* 0x000000051a1a7217 */ /* 0x000fe40007800200 */
[----:B------:R-:W-:Y:S02]  /*10920*/  IMNMX R27, R27, R22, PT ;  /* 0x000000161b1b7217 */ /* 0x000fe40003800200 */
.L_x_2220:
[----:B------:R-:W-:-:S04]  /*10930*/  ISETP.LT.AND P1, PT, RZ, UR10, PT ;  /* 0x0000000aff007c0c */ /* 0x000fc8000bf21270 */
        /* <DEDUP_REMOVED lines=19> */
[----:B------:R-:W1:Y:S03]  /*10a70*/  SHFL.IDX PT, R9, R24, 0x1, 0x1c1f ;  /* 0x003c1f0018097f89 */ /* 0x000e6600000e0000 */
[----:B------:R-:W-:-:S04]  /*10a80*/  ISETP.LT.OR P0, PT, R27, 0x19, P0 ;  /* 0x000000191b00780c */ /* 0x000fc80000701670 */
[----:B------:R-:W-:Y:S02]  /*10a90*/  FSEL R5, R40, -INF , !P0 ;  /* 0xff80000028057808 */ /* 0x000fe40004000000 */
[----:B------:R-:W-:-:S04]  /*10aa0*/  ISETP.GT.AND P0, PT, R26, 0x19, P1 ;  /* 0x000000191a00780c */ /* 0x000fc80000f04270 */
[----:B------:R-:W-:-:S04]  /*10ab0*/  ISETP.LT.OR P0, PT, R27, 0x1a, P0 ;  /* 0x0000001a1b00780c */ /* 0x000fc80000701670 */
[----:B------:R-:W-:Y:S02]  /*10ac0*/  FSEL R17, R41, -INF , !P0 ;  /* 0xff80000029117808 */ /* 0x000fe40004000000 */
[----:B------:R-:W-:Y:S01]  /*10ad0*/  PLOP3.LUT P0, PT, PT, PT, UP2, 0x40, 0x0 ;  /* 0x000000000000781c */ /* 0x000fe20003f0e828 */
[--C-:B-1----:R-:W-:Y:S02]  /*10ae0*/  IMAD.IADD R27, R20, 0x1, R9.reuse ;  /* 0x00000001141b7824 */ /* 0x102fe400078e0209 */
[----:B------:R-:W-:-:S03]  /*10af0*/  IMAD.IADD R8, R6, 0x1, R9 ;  /* 0x0000000106087824 */ /* 0x000fc600078e0209 */
[----:B------:R-:W-:-:S07]  /*10b00*/  IMNMX R0, R27, R0, PT ;  /* 0x000000001b007217 */ /* 0x000fce0003800200 */
        /* <DEDUP_REMOVED lines=13> */
.L_x_2226:
[----:B------:R-:W-:-:S04]  /*10be0*/  MOV R6, c[0x0][0x32c] ;  /* 0x0000cb0000067a02 */ /* 0x000fc80000000f00 */
[----:B------:R-:W-:-:S13]  /*10bf0*/  ISETP.NE.AND P0, PT, R6, 0x1, PT ;  /* 0x000000010600780c */ /* 0x000fda0003f05270 */
[----:B------:R-:W-:-:S05]  /*10c00*/  @P0 IMAD.HI.U32 R6, R12, c[0x0][0x330], RZ ;  /* 0x0000cc000c060a27 */ /* 0x000fca00078e00ff */
[----:B------:R-:W-:Y:S02]  /*10c10*/  @P0 SHF.R.U32.HI R12, RZ, c[0x0][0x334], R6 ;  /* 0x0000cd00ff0c0a19 */ /* 0x000fe40000011606 */
.L_x_2227:
[----:B------:R-:W-:Y:S05]  /*10c20*/  BSYNC B0 ;  /* 0x0000000000007941 */ /* 0x000fea0003800000 */
.L_x_2225:
[----:B------:R-:W-:-:S04]  /*10c30*/  IMAD R25, R12, c[0x0][0x32c], -R25 ;  /* 0x0000cb000c197a24 */ /* 0x000fc800078e0a19 */
[----:B------:R-:W-:-:S05]  /*10c40*/  IMAD.IADD R25, R25, 0x1, -R222 ;  /* 0x0000000119197824 */ /* 0x000fca00078e0ade */
[----:B------:R-:W-:Y:S02]  /*10c50*/  IADD3 R9, R25, c[0x0][0x32c], RZ ;  /* 0x0000cb0019097a10 */ /* 0x000fe40007ffe0ff */
[----:B------:R-:W-:Y:S02]  /*10c60*/  IMNMX R8, R8, R25, !PT ;  /* 0x0000001908087217 */ /* 0x000fe40007800200 */
[----:B------:R-:W-:Y:S02]  /*10c70*/  IMNMX R0, R0, R9, PT ;  /* 0x0000000900007217 */ /* 0x000fe40003800200 */
.L_x_2224:
[----:B------:R-:W-:Y:S01]  /*10c80*/  ISETP.GT.AND P0, PT, R8, 0x8, P1 ;  /* 0x000000080800780c */ /* 0x000fe20000f04270 */
        /* <DEDUP_REMOVED lines=24> */
[----:B------:R-:W-:Y:S01]  /*10e10*/  ISETP.GT.AND P0, PT, R8, 0x11, P1 ;  /* 0x000000110800780c */ /* 0x000fe20000f04270 */
[----:B------:R-:W-:Y:S01]  /*10e20*/  LDSM.16.MT88.4 R72, [R211+0xa080] ;  /* 0x00a08000d348783b */ /* 0x000fe20000004200 */
[----:B------:R-:W-:Y:S01]  /*10e30*/  FMNMX.FTZ R10, R22, R23, !PT ;  /* 0x00000017160a7209 */ /* 0x000fe20007810000 */
[----:B------:R-:W-:Y:S01]  /*10e40*/  UIADD3 UR10, UR10, -0x2, URZ ;  /* 0xfffffffe0a0a7890 */ /* 0x000fe2000fffe03f */
[----:B------:R-:W-:Y:S01]  /*10e50*/  ISETP.LT.OR P0, PT, R0, 0x12, P0 ;  /* 0x000000120000780c */ /* 0x000fe20000701670 */
[----:B------:R-:W-:Y:S01]  /*10e60*/  LDSM.16.MT88.4 R80, [R206+0xa080] ;  /* 0x00a08000ce50783b */ /* 0x000fe20000004200 */
[----:B------:R-:W-:Y:S01]  /*10e70*/  FMNMX.FTZ R10, R21, R10, !PT ;  /* 0x0000000a150a7209 */ /* 0x000fe20007810000 */
[----:B------:R-:W-:Y:S01]  /*10e80*/  UIADD3 UR9, UR15, UR9, URZ ;  /* 0x000000090f097290 */ /* 0x000fe2000fffe03f */
[----:B------:R-:W-:Y:S01]  /*10e90*/  FSEL R100, R11, -INF , !P0 ;  /* 0xff8000000b647808 */ /* 0x000fe20004000000 */
        /* <DEDUP_REMOVED lines=8> */
[----:B------:R-:W-:Y:S01]  /*10f20*/  ISETP.GT.AND P0, PT, R8, RZ, P1 ;  /* 0x000000ff0800720c */ /* 0x000fe20000f04270 */
[----:B------:R-:W-:Y:S01]  /*10f30*/  LDSM.16.MT88.4 R112, [R206+0xb080] ;  /* 0x00b08000ce70783b */ /* 0x000fe20000004200 */
        /* <DEDUP_REMOVED lines=21> */
[----:B------:R-:W-:Y:S02]  /*11090*/  FMNMX.FTZ R9, R17, R10, !PT ;  /* 0x0000000a11097209 */ /* 0x000fe40007810000 */
[----:B------:R-:W-:Y:S01]  /*110a0*/  FSEL R12, R43, -INF , !P0 ;  /* 0xff8000002b0c7808 */ /* 0x000fe20004000000 */
[----:B------:R-:W-:Y:S01]  /*110b0*/  LDSM.16.MT88.4 R168, [R211+0xa880] ;  /* 0x00a88000d3a8783b */ /* 0x000fe20000004200 */
[----:B------:R-:W-:-:S03]  /*110c0*/  FMNMX.FTZ R15, R14, R15, !PT ;  /* 0x0000000f0e0f7209 */ /* 0x000fc60007810000 */
[----:B------:R-:W1:Y:S01]  /*110d0*/  SHFL.BFLY PT, R10, R9, 0x2, 0x1f ;  /* 0x0c401f00090a7f89 */ /* 0x000e6200000e0000 */
[----:B------:R-:W-:-:S03]  /*110e0*/  FMNMX.FTZ R15, R12, R15, !PT ;  /* 0x0000000f0c0f7209 */ /* 0x000fc60007810000 */
[----:B------:R-:W-:Y:S04]  /*110f0*/  LDSM.16.MT88.4 R40, [R211+0x9080] ;  /* 0x00908000d328783b */ /* 0x000fe80000004200 */
[----:B------:R-:W2:Y:S04]  /*11100*/  SHFL.BFLY PT, R0, R15, 0x2, 0x1f ;  /* 0x0c401f000f007f89 */ /* 0x000ea800000e0000 */
[----:B------:R-:W-:Y:S04]  /*11110*/  LDSM.16.MT88.4 R164, [R206+0xa880] ;  /* 0x00a88000cea4783b */ /* 0x000fe80000004200 */
[----:B------:R-:W-:Y:S04]  /*11120*/  LDSM.16.MT88.4 R160, [R205+0xa880] ;  /* 0x00a88000cda0783b */ /* 0x000fe80000004200 */
[----:B------:R-:W-:Y:S01]  /*11130*/  LDSM.16.MT88.4 R156, [R204+0xa880] ;  /* 0x00a88000cc9c783b */ /* 0x000fe20000004200 */
[----:B-1----:R-:W-:-:S03]  /*11140*/  FMNMX.FTZ R10, R9, R10, !PT ;  /* 0x0000000a090a7209 */ /* 0x002fc60007810000 */
[----:B------:R-:W-:Y:S04]  /*11150*/  LDSM.16.MT88.4 R152, [R211+0xb880] ;  /* 0x00b88000d398783b */ /* 0x000fe80000004200 */
[----:B------:R-:W1:Y:S01]  /*11160*/  SHFL.BFLY PT, R19, R10, 0x1, 0x1f ;  /* 0x0c201f000a137f89 */ /* 0x000e6200000e0000 */
[----:B--2---:R-:W-:-:S03]  /*11170*/  FMNMX.FTZ R9, R0, R15, !PT ;  /* 0x0000000f00097209 */ /* 0x004fc60007810000 */
[----:B------:R-:W-:Y:S04]  /*11180*/  LDSM.16.MT88.4 R148, [R206+0xb880] ;  /* 0x00b88000ce94783b */ /* 0x000fe80000004200 */
        /* <DEDUP_REMOVED lines=12> */
[----:B------:R1:W-:Y:S01]  /*11250*/  MUFU.EX2 R9, R15 ;  /* 0x0000000f00097308 */ /* 0x0003e20000000800 */
[----:B------:R-:W-:Y:S01]  /*11260*/  FFMA.FTZ R10, R21, c[0x0][0x2d0], -R18 ;  /* 0x0000b400150a7a23 */ /* 0x000fe20000010812 */
[----:B------:R-:W-:Y:S01]  /*11270*/  PLOP3.LUT P0, PT, PT, PT, UP2, 0x40, 0x0 ;  /* 0x000000000000781c */ /* 0x000fe20003f0e828 */
[----:B------:R-:W-:-:S02]  /*11280*/  FFMA.FTZ R231, R11, c[0x0][0x2d0], -R13 ;  /* 0x0000b4000be77a23 */ /* 0x000fc4000001080d */
[--C-:B------:R-:W-:Y:S02]  /*11290*/  FFMA.FTZ R230, R24, c[0x0][0x2d0], -R13.reuse ;  /* 0x0000b40018e67a23 */ /* 0x100fe4000001080d */
[--C-:B------:R-:W-:Y:S01]  /*112a0*/  FFMA.FTZ R11, R20, c[0x0][0x2d0], -R13.reuse ;  /* 0x0000b400140b7a23 */ /* 0x100fe2000001080d */
[----:B------:R-:W2:Y:S01]  /*112b0*/  LDSM.16.MT88.4 R24, [R205+0x8080] ;  /* 0x00808000cd18783b */ /* 0x000ea20000004200 */
[----:B------:R-:W-:Y:S01]  /*112c0*/  FFMA.FTZ R2, R6, c[0x0][0x2d0], -R13 ;  /* 0x0000b40006027a23 */ /* 0x000fe2000001080d */
[----:B------:R-:W-:Y:S01]  /*112d0*/  MUFU.EX2 R224, R224 ;  /* 0x000000e000e07308 */ /* 0x000fe20000000800 */
[--C-:B------:R-:W-:Y:S02]  /*112e0*/  FFMA.FTZ R3, R7, c[0x0][0x2d0], -R18.reuse ;  /* 0x0000b40007037a23 */ /* 0x100fe40000010812 */
[--C-:B------:R-:W-:Y:S02]  /*112f0*/  FFMA.FTZ R232, R5, c[0x0][0x2d0], -R18.reuse ;  /* 0x0000b40005e87a23 */ /* 0x100fe40000010812 */
[----:B------:R-:W3:Y:S01]  /*11300*/  LDSM.16.MT88.4 R4, [R204+0xb080] ;  /* 0x00b08000cc04783b */ /* 0x000ee20000004200 */
[----:B------:R-:W-:-:S02]  /*11310*/  FFMA.FTZ R234, R85, c[0x0][0x2d0], -R18 ;  /* 0x0000b40055ea7a23 */ /* 0x000fc40000010812 */
[----:B------:R-:W4:Y:S01]  /*11320*/  MUFU.EX2 R223, R223 ;  /* 0x000000df00df7308 */ /* 0x000f220000000800 */
[----:B------:R-:W-:Y:S02]  /*11330*/  FFMA.FTZ R233, R17, c[0x0][0x2d0], -R18 ;  /* 0x0000b40011e97a23 */ /* 0x000fe40000010812 */
[--C-:B------:R-:W-:Y:S02]  /*11340*/  FFMA.FTZ R235, R16, c[0x0][0x2d0], -R13.reuse ;  /* 0x0000b40010eb7a23 */ /* 0x100fe4000001080d */
[--C-:B------:R-:W-:Y:S01]  /*11350*/  FFMA.FTZ R236, R100, c[0x0][0x2d0], -R13.reuse ;  /* 0x0000b40064ec7a23 */ /* 0x100fe2000001080d */
[----:B------:R-:W5:Y:S01]  /*11360*/  LDSM.16.MT88.4 R16, [R211+0x8880] ;  /* 0x00888000d310783b */ /* 0x000f620000004200 */
[--C-:B------:R-:W-:Y:S01]  /*11370*/  FFMA.FTZ R237, R14, c[0x0][0x2d0], -R13.reuse ;  /* 0x0000b4000eed7a23 */ /* 0x100fe2000001080d */
[----:B------:R-:W2:Y:S01]  /*11380*/  MUFU.EX2 R10, R10 ;  /* 0x0000000a000a7308 */ /* 0x000ea20000000800 */
[----:B------:R-:W-:Y:S02]  /*11390*/  FFMA.FTZ R238, R12, c[0x0][0x2d0], -R13 ;  /* 0x0000b4000cee7a23 */ /* 0x000fe4000001080d */
[----:B-1----:R-:W1:Y:S05]  /*113a0*/  LDSM.16.MT88.4 R12, [R206+0x8880] ;  /* 0x00888000ce0c783b */ /* 0x002e6a0000004200 */
[----:B------:R-:W-:Y:S01]  /*113b0*/  MUFU.EX2 R231, R231 ;  /* 0x000000e700e77308 */ /* 0x000fe20000000800 */
[----:B----4-:R-:W-:Y:S01]  /*113c0*/  F2FP.PACK_AB R128, R223, R224 ;  /* 0x000000e0df80723e */ /* 0x010fe200000000ff */
[----:B------:R-:W-:-:S06]  /*113d0*/  FADD.FTZ R223, R224, R223 ;  /* 0x000000dfe0df7221 */ /* 0x000fcc0000010000 */
[----:B------:R-:W4:Y:S01]  /*113e0*/  MUFU.EX2 R230, R230 ;  /* 0x000000e600e67308 */ /* 0x000f220000000800 */
[----:B--2---:R-:W-:Y:S01]  /*113f0*/  F2FP.PACK_AB R130, R9, R10 ;  /* 0x0000000a0982723e */ /* 0x004fe200000000ff */
[----:B------:R-:W-:-:S04]  /*11400*/  FADD.FTZ R10, R10, R223 ;  /* 0x000000df0a0a7221 */ /* 0x000fc80000010000 */
[----:B------:R-:W-:Y:S02]  /*11410*/  FADD.FTZ R9, R9, R10 ;  /* 0x0000000a09097221 */ /* 0x000fe40000010000 */
[----:B------:R-:W-:Y:S08]  /*11420*/  MUFU.EX2 R11, R11 ;  /* 0x0000000b000b7308 */ /* 0x000ff00000000800 */
[----:B------:R-:W2:Y:S01]  /*11430*/  MUFU.EX2 R2, R2 ;  /* 0x0000000200027308 */ /* 0x000ea20000000800 */
[----:B----4-:R-:W-:Y:S01]  /*11440*/  F2FP.PACK_AB R129, R230, R231 ;  /* 0x000000e7e681723e */ /* 0x010fe200000000ff */
        /* <DEDUP_REMOVED lines=13> */
[----:B------:R-:W4:Y:S06]  /*11520*/  MUFU.EX2 R236, R236 ;  /* 0x000000ec00ec7308 */ /* 0x000f2c0000000800 */
        /* <DEDUP_REMOVED lines=31> */
[----:B----4-:R-:W-:Y:S01]  /*11720*/  F2FP.PACK_AB R5, R236, R235 ;  /* 0x000000ebec05723e */ /* 0x010fe200000000ff */
        /* <DEDUP_REMOVED lines=9> */
[----:B-----5:R-:W-:Y:S01]  /*117c0*/  HMMA.16816.F32 R144, R4, R16, R144 ;  /* 0x000000100490723c */ /* 0x020fe20000001890 */
        /* <DEDUP_REMOVED lines=48> */
.L_x_2229:
[----:B------:R-:W-:Y:S02]  /*11ad0*/  UMOV UR5, 0x1 ;  /* 0x0000000100057882 */ /* 0x000fe40000000000 */
[----:B------:R-:W-:Y:S02]  /*11ae0*/  ULDC UR4, c[0x0][0x32c] ;  /* 0x0000cb0000047ab9 */ /* 0x000fe40000000800 */
[----:B------:R-:W-:-:S03]  /*11af0*/  UISETP.NE.AND UP0, UPT, UR5, UR4, UPT ;  /* 0x000000040500728c */ /* 0x000fc6000bf05270 */
[----:B------:R-:W-:Y:S02]  /*11b00*/  ULDC.64 UR4, c[0x0][0x330] ;  /* 0x0000cc0000047ab9 */ /* 0x000fe40000000a00 */
[----:B------:R-:W-:-:S07]  /*11b10*/  UIMAD.WIDE.U32 UR28, UR14, UR4, URZ ;  /* 0x000000040e1c72a5 */ /* 0x000fce000f8e003f */
[----:B------:R-:W-:Y:S02]  /*11b20*/  @UP0 UMOV UR15, UR29 ;  /* 0x0000001d000f0c82 */ /* 0x000fe40008000000 */
[----:B------:R-:W-:Y:S02]  /*11b30*/  @UP0 USHF.R.U32.HI UR14, URZ, UR5, UR15 ;  /* 0x000000053f0e0299 */ /* 0x000fe4000801160f */
.L_x_2230:
[----:B------:R-:W-:Y:S02]  /*11b40*/  ULDC UR4, c[0x0][0x32c] ;  /* 0x0000cb0000047ab9 */ /* 0x000fe40000000800 */
[----:B------:R-:W-:-:S04]  /*11b50*/  UIMAD UR4, UR14, UR4, UR4 ;  /* 0x000000040e0472a4 */ /* 0x000fc8000f8e0204 */
[----:B------:R-:W-:-:S04]  /*11b60*/  UISETP.LT.AND UP0, UPT, UR9, UR4, UPT ;  /* 0x000000040900728c */ /* 0x000fc8000bf01270 */
[----:B------:R-:W-:-:S04]  /*11b70*/  USEL UR9, UR9, UR4, UP0 ;  /* 0x0000000409097287 */ /* 0x000fc80008000000 */
.L_x_2228:
        /* <DEDUP_REMOVED lines=19> */
.L_x_2242:
        /* <DEDUP_REMOVED lines=40> */
.L_x_2232:
[C---:B--234-:R-:W-:Y:S01]  /*11f30*/  HMMA.16816.F32 R4, R148.reuse, R152, RZ ;  /* 0x000000989404723c */ /* 0x05cfe200000018ff */
[----:B------:R-:W0:Y:S01]  /*11f40*/  LDGDEPBAR ;  /* 0x00000000000079af */ /* 0x000e220000000000 */
[----:B------:R-:W-:Y:S06]  /*11f50*/  UISETP.GT.AND UP0, UPT, UR10, UR8, UPT ;  /* 0x000000080a00728c */ /* 0x000fec000bf04270 */
[C---:B------:R-:W-:Y:S01]  /*11f60*/  HMMA.16816.F32 R8, R148.reuse, R154, RZ ;  /* 0x0000009a9408723c */ /* 0x040fe200000018ff */
[----:B------:R-:W-:Y:S01]  /*11f70*/  LDSM.16.M88.4 R152, [R208+0xc080] ;  /* 0x00c08000d098783b */ /* 0x000fe20000000200 */
[----:B------:R-:W-:Y:S06]  /*11f80*/  PLOP3.LUT P0, PT, PT, PT, UP0, 0x40, 0x0 ;  /* 0x000000000000781c */ /* 0x000fec0003f0e808 */
[C---:B------:R-:W-:Y:S08]  /*11f90*/  HMMA.16816.F32 R12, R148.reuse, R156, RZ ;  /* 0x0000009c940c723c */ /* 0x040ff000000018ff */
[----:B------:R-:W-:Y:S01]  /*11fa0*/  HMMA.16816.F32 R16, R148, R158, RZ ;  /* 0x0000009e9410723c */ /* 0x000fe200000018ff */
[----:B------:R-:W2:Y:S05]  /*11fb0*/  LDSM.16.M88.4 R148, [R209+0x10080] ;  /* 0x01008000d194783b */ /* 0x000eaa0000000200 */
[----:B------:R-:W3:Y:S02]  /*11fc0*/  LDSM.16.M88.4 R156, [R208+0xc880] ;  /* 0x00c88000d09c783b */ /* 0x000ee40000000200 */
[C---:B-1----:R-:W-:Y:S08]  /*11fd0*/  HMMA.16816.F32 R4, R160.reuse, R164, R4 ;  /* 0x000000a4a004723c */ /* 0x042ff00000001804 */
[C---:B------:R-:W-:Y:S01]  /*11fe0*/  HMMA.16816.F32 R8, R160.reuse, R166, R8 ;  /* 0x000000a6a008723c */ /* 0x040fe20000001808 */
[----:B------:R-:W-:Y:S07]  /*11ff0*/  LDSM.16.M88.4 R164, [R202] ;  /* 0x00000000caa4783b */ /* 0x000fee0000000200 */
[C---:B------:R-:W-:Y:S08]  /*12000*/  HMMA.16816.F32 R12, R160.reuse, R168, R12 ;  /* 0x000000a8a00c723c */ /* 0x040ff0000000180c */
[----:B------:R-:W-:Y:S01]  /*12010*/  HMMA.16816.F32 R16, R160, R170, R16 ;  /* 0x000000aaa010723c */ /* 0x000fe20000001810 */
[----:B------:R-:W1:Y:S05]  /*12020*/  LDSM.16.M88.4 R160, [R207+0x10080] ;  /* 0x01008000cfa0783b */ /* 0x000e6a0000000200 */
[----:B------:R-:W4:Y:S02]  /*12030*/  LDSM.16.M88.4 R168, [R202+0x800] ;  /* 0x00080000caa8783b */ /* 0x000f240000000200 */
[C---:B--2---:R-:W-:Y:S08]  /*12040*/  HMMA.16816.F32 R4, R148.reuse, R152, R4 ;  /* 0x000000989404723c */ /* 0x044ff00000001804 */
[C---:B------:R-:W-:Y:S01]  /*12050*/  HMMA.16816.F32 R8, R148.reuse, R154, R8 ;  /* 0x0000009a9408723c */ /* 0x040fe20000001808 */
[----:B------:R-:W-:Y:S07]  /*12060*/  LDSM.16.M88.4 R152, [R213+0xd080] ;  /* 0x00d08000d598783b */ /* 0x000fee0000000200 */
[C---:B---3--:R-:W-:Y:S08]  /*12070*/  HMMA.16816.F32 R12, R148.reuse, R156, R12 ;  /* 0x0000009c940c723c */ /* 0x048ff0000000180c */
[----:B------:R-:W-:Y:S01]  /*12080*/  HMMA.16816.F32 R16, R148, R158, R16 ;  /* 0x0000009e9410723c */ /* 0x000fe20000001810 */
[----:B------:R-:W2:Y:S05]  /*12090*/  LDSM.16.M88.4 R148, [R214+0x14080] ;  /* 0x01408000d694783b */ /* 0x000eaa0000000200 */
[----:B------:R-:W3:Y:S02]  /*120a0*/  LDSM.16.M88.4 R156, [R213+0xd880] ;  /* 0x00d88000d59c783b */ /* 0x000ee40000000200 */
[C---:B-1----:R-:W-:Y:S08]  /*120b0*/  HMMA.16816.F32 R4, R160.reuse, R164, R4 ;  /* 0x000000a4a004723c */ /* 0x042ff00000001804 */
[C---:B------:R-:W-:Y:S01]  /*120c0*/  HMMA.16816.F32 R8, R160.reuse, R166, R8 ;  /* 0x000000a6a008723c */ /* 0x040fe20000001808 */
[----:B------:R-:W-:Y:S07]  /*120d0*/  LDSM.16.M88.4 R164, [R201] ;  /* 0x00000000c9a4783b */ /* 0x000fee0000000200 */
[C---:B----4-:R-:W-:Y:S08]  /*120e0*/  HMMA.16816.F32 R12, R160.reuse, R168, R12 ;  /* 0x000000a8a00c723c */ /* 0x050ff0000000180c */
[----:B------:R-:W-:Y:S01]  /*120f0*/  HMMA.16816.F32 R16, R160, R170, R16 ;  /* 0x000000aaa010723c */ /* 0x000fe20000001810 */
[----:B------:R-:W1:Y:S05]  /*12100*/  LDSM.16.M88.4 R160, [R210+0x14080] ;  /* 0x01408000d2a0783b */ /* 0x000e6a0000000200 */
[----:B------:R-:W4:Y:S02]  /*12110*/  LDSM.16.M88.4 R168, [R200] ;  /* 0x00000000c8a8783b */ /* 0x000f240000000200 */
        /* <DEDUP_REMOVED lines=9> */
[----:B------:R-:W-:Y:S07]  /*121b0*/  LDSM.16.M88.4 R164, [R202+0x1000] ;  /* 0x00100000caa4783b */ /* 0x000fee0000000200 */
[C---:B----4-:R-:W-:Y:S08]  /*121c0*/  HMMA.16816.F32 R12, R160.reuse, R168, R12 ;  /* 0x000000a8a00c723c */ /* 0x050ff0000000180c */
        /* <DEDUP_REMOVED lines=59> */
[----:B------:R-:W-:Y:S04]  /*12580*/  DEPBAR.LE SB0, 0x0 ;  /* 0x000080000000791a */ /* 0x000fe80000000000 */
[C---:B--2---:R-:W-:Y:S01]  /*12590*/  HMMA.16816.F32 R4, R148.reuse, R152, R4 ;  /* 0x000000989404723c */ /* 0x044fe20000001804 */
[----:B------:R-:W-:Y:S07]  /*125a0*/  BAR.SYNC.DEFER_BLOCKING 0x0 ;  /* 0x0000000000007b1d */ /* 0x000fee0000010000 */
[C---:B------:R-:W-:Y:S08]  /*125b0*/  HMMA.16816.F32 R8, R148.reuse, R154, R8 ;  /* 0x0000009a9408723c */ /* 0x040ff00000001808 */
[C---:B---3--:R-:W-:Y:S08]  /*125c0*/  HMMA.16816.F32 R12, R148.reuse, R156, R12 ;  /* 0x0000009c940c723c */ /* 0x048ff0000000180c */
[----:B------:R-:W-:Y:S08]  /*125d0*/  HMMA.16816.F32 R16, R148, R158, R16 ;  /* 0x0000009e9410723c */ /* 0x000ff00000001810 */
[C---:B-1----:R-:W-:Y:S08]  /*125e0*/  HMMA.16816.F32 R4, R160.reuse, R164, R4 ;  /* 0x000000a4a004723c */ /* 0x042ff00000001804 */
[C---:B------:R-:W-:Y:S08]  /*125f0*/  HMMA.16816.F32 R8, R160.reuse, R166, R8 ;  /* 0x000000a6a008723c */ /* 0x040ff00000001808 */
[C---:B----4-:R-:W-:Y:S08]  /*12600*/  HMMA.16816.F32 R12, R160.reuse, R168, R12 ;  /* 0x000000a8a00c723c */ /* 0x050ff0000000180c */
[----:B------:R-:W-:Y:S01]  /*12610*/  HMMA.16816.F32 R16, R160, R170, R16 ;  /* 0x000000aaa010723c */ /* 0x000fe20000001810 */
[----:B------:R-:W-:-:S07]  /*12620*/  @P0 BRA `(.L_x_2233) ;  /* 0x000002b000000947 */ /* 0x000fce0003800000 */
        /* <DEDUP_REMOVED lines=43> */
.L_x_2233:
[----:B------:R-:W-:Y:S01]  /*128e0*/  PLOP3.LUT P0, PT, PT, PT, UP3, 0x80, 0x0 ;  /* 0x000000000000781c */ /* 0x000fe20003f0f038 */
[----:B------:R-:W0:Y:S01]  /*128f0*/  LDGDEPBAR ;  /* 0x00000000000079af */ /* 0x000e220000000000 */
[----:B-1----:R-:W-:Y:S01]  /*12900*/  IMAD.MOV.U32 R155, RZ, RZ, R221 ;  /* 0x000000ffff9b7224 */ /* 0x002fe200078e00dd */
        /* <DEDUP_REMOVED lines=29> */
.L_x_2236:
[----:B------:R-:W-:Y:S04]  /*12ae0*/  MOV R150, c[0x0][0x32c] ;  /* 0x0000cb0000967a02 */ /* 0x000fe80000000f00 */
[----:B------:R-:W-:Y:S11]  /*12af0*/  ISETP.NE.AND P0, PT, R150, 0x1, PT ;  /* 0x000000019600780c */ /* 0x000ff60003f05270 */
[----:B------:R-:W-:Y:S02]  /*12b00*/  @!UPT UIADD3 URZ, URZ, URZ, URZ ;  /* 0x0000003f3f3ff290 */ /* 0x000fe4000fffe03f */
[----:B------:R-:W-:Y:S05]  /*12b10*/  @P0 IMAD.HI.U32 R150, R152, c[0x0][0x330], RZ ;  /* 0x0000cc0098960a27 */ /* 0x000fea00078e00ff */
[----:B------:R-:W-:Y:S02]  /*12b20*/  @P0 SHF.R.U32.HI R152, RZ, c[0x0][0x334], R150 ;  /* 0x0000cd00ff980a19 */ /* 0x000fe40000011696 */
.L_x_2237:
[----:B------:R-:W-:Y:S05]  /*12b30*/  BSYNC B0 ;  /* 0x0000000000007941 */ /* 0x000fea0003800000 */
.L_x_2235:
[----:B------:R-:W-:Y:S04]  /*12b40*/  IMAD R157, R152, c[0x0][0x32c], -R149 ;  /* 0x0000cb00989d7a24 */ /* 0x000fe800078e0a95 */
[----:B------:R-:W-:Y:S05]  /*12b50*/  IMAD.IADD R152, R157, 0x1, -R222 ;  /* 0x000000019d987824 */ /* 0x000fea00078e0ade */
[----:B------:R-:W-:Y:S02]  /*12b60*/  IADD3 R150, R152, c[0x0][0x32c], RZ ;  /* 0x0000cb0098967a10 */ /* 0x000fe40007ffe0ff */
[----:B------:R-:W-:Y:S02]  /*12b70*/  IMNMX R151, R151, R152, !PT ;  /* 0x0000009897977217 */ /* 0x000fe40007800200 */
[----:B------:R-:W-:Y:S02]  /*12b80*/  IMNMX R153, R153, R150, PT ;  /* 0x0000009699997217 */ /* 0x000fe40003800200 */
.L_x_2234:
[----:B------:R-:W-:Y:S06]  /*12b90*/  UISETP.GT.AND UP0, UPT, UR10, -0x1, UPT ;  /* 0xffffffff0a00788c */ /* 0x000fec000bf04270 */
        /* <DEDUP_REMOVED lines=8> */
[----:B------:R-:W-:Y:S01]  /*12c20*/  PLOP3.LUT P0, PT, PT, PT, UP0, 0x80, 0x0 ;  /* 0x000000000000781c */ /* 0x000fe20003f0f008 */
[----:B------:R-:W1:Y:S03]  /*12c30*/  SHFL.IDX PT, R5, R155, 0x1, 0x1c1f ;  /* 0x003c1f009b057f89 */ /* 0x000e6600000e0000 */
[----:B------:R-:W-:Y:S04]  /*12c40*/  ISETP.GT.AND P0, PT, R151, 0x8, P0 ;  /* 0x000000089700780c */ /* 0x000fe80000704270 */
        /* <DEDUP_REMOVED lines=41> */
.L_x_2240:
[----:B------:R-:W-:Y:S04]  /*12ee0*/  MOV R4, c[0x0][0x32c] ;  /* 0x0000cb0000047a02 */ /* 0x000fe80000000f00 */
[----:B------:R-:W-:Y:S11]  /*12ef0*/  ISETP.NE.AND P0, PT, R4, 0x1, PT ;  /* 0x000000010400780c */ /* 0x000ff60003f05270 */
[----:B------:R-:W-:Y:S02]  /*12f00*/  @!UPT UIADD3 URZ, URZ, URZ, URZ ;  /* 0x0000003f3f3ff290 */ /* 0x000fe4000fffe03f */
[----:B------:R-:W-:Y:S05]  /*12f10*/  @P0 IMAD.HI.U32 R4, R12, c[0x0][0x330], RZ ;  /* 0x0000cc000c040a27 */ /* 0x000fea00078e00ff */
[----:B------:R-:W-:Y:S02]  /*12f20*/  @P0 SHF.R.U32.HI R12, RZ, c[0x0][0x334], R4 ;  /* 0x0000cd00ff0c0a19 */ /* 0x000fe40000011604 */
.L_x_2241:
[----:B------:R-:W-:Y:S05]  /*12f30*/  BSYNC B0 ;  /* 0x0000000000007941 */ /* 0x000fea0003800000 */
.L_x_2239:
[----:B------:R-:W-:Y:S04]  /*12f40*/  IMAD R149, R12, c[0x0][0x32c], -R149 ;  /* 0x0000cb000c957a24 */ /* 0x000fe800078e0a95 */
[----:B------:R-:W-:Y:S05]  /*12f50*/  IMAD.IADD R149, R149, 0x1, -R222 ;  /* 0x0000000195957824 */ /* 0x000fea00078e0ade */
[----:B------:R-:W-:Y:S02]  /*12f60*/  IADD3 R5, R149, c[0x0][0x32c], RZ ;  /* 0x0000cb0095057a10 */ /* 0x000fe40007ffe0ff */
[----:B------:R-:W-:Y:S02]  /*12f70*/  IMNMX R0, R0, R149, !PT ;  /* 0x0000009500007217 */ /* 0x000fe40007800200 */
[----:B------:R-:W-:Y:S02]  /*12f80*/  IMNMX R148, R148, R5, PT ;  /* 0x0000000594947217 */ /* 0x000fe40003800200 */
.L_x_2238:
[----:B------:R-:W-:Y:S01]  /*12f90*/  PLOP3.LUT P0, PT, PT, PT, UP0, 0x80, 0x0 ;  /* 0x000000000000781c */ /* 0x000fe20003f0f008 */
[----:B------:R-:W-:Y:S01]  /*12fa0*/  LDSM.16.MT88.4 R156, [R206+0x8080] ;  /* 0x00808000ce9c783b */ /* 0x000fe20000004200 */
[----:B------:R-:W-:Y:S02]  /*12fb0*/  FMNMX.FTZ R5, R154, R3, !PT ;  /* 0x000000039a057209 */ /* 0x000fe40007810000 */
[----:B------:R-:W-:Y:S02]  /*12fc0*/  ISETP.GT.AND P0, PT, R0, RZ, P0 ;  /* 0x000000ff0000720c */ /* 0x000fe40000704270 */
[----:B------:R-:W-:Y:S02]  /*12fd0*/  FMNMX.FTZ R5, R152, R5, !PT ;  /* 0x0000000598057209 */ /* 0x000fe40007810000 */
[----:B------:R-:W-:Y:S01]  /*12fe0*/  ISETP.LT.OR P0, PT, R148, 0x1, P0 ;  /* 0x000000019400780c */ /* 0x000fe20000701670 */
        /* <DEDUP_REMOVED lines=20> */
[----:B------:R-:W1:Y:S01]  /*13130*/  SHFL.BFLY PT, R5, R4, 0x2, 0x1f ;  /* 0x0c401f0004057f89 */ /* 0x000e6200000e0000 */
[----:B------:R-:W-:Y:S02]  /*13140*/  PLOP3.LUT P0, PT, PT, PT, UP0, 0x80, 0x0 ;  /* 0x000000000000781c */ /* 0x000fe40003f0f008 */
[----:B------:R-:W-:Y:S02]  /*13150*/  FMNMX.FTZ R6, R13, R6, !PT ;  /* 0x000000060d067209 */ /* 0x000fe40007810000 */
[----:B------:R-:W-:Y:S02]  /*13160*/  ISETP.GT.AND P0, PT, R0, 0x9, P0 ;  /* 0x000000090000780c */ /* 0x000fe40000704270 */
[----:B------:R-:W-:Y:S01]  /*13170*/  FMNMX.FTZ R6, R9, R6, !PT ;  /* 0x0000000609067209 */ /* 0x000fe20007810000 */
[----:B------:R-:W-:Y:S01]  /*13180*/  LDSM.16.MT88.4 R188, [R206+0xb880] ;  /* 0x00b88000cebc783b */ /* 0x000fe20000004200 */
[----:B------:R-:W-:Y:S04]  /*13190*/  ISETP.LT.OR P0, PT, R148, 0xa, P0 ;  /* 0x0000000a9400780c */ /* 0x000fe80000701670 */
        /* <DEDUP_REMOVED lines=66> */
[----:B------:R-:W-:Y:S02]  /*135c0*/  FMUL.FTZ R2, R5, c[0x0][0x2d0] ;  /* 0x0000b40005027a20 */ /* 0x000fe40000410000 */
        /* <DEDUP_REMOVED lines=31> */
[----:B------:R-:W2:Y:S01]  /*137c0*/  LDSM.16.MT88.4 R132, [R204+0x8080] ;  /* 0x00808000cc84783b */ /* 0x000ea20000004200 */
[C---:B------:R-:W-:Y:S02]  /*137d0*/  FMUL.FTZ R19, R2.reuse, R143 ;  /* 0x0000008f02137220 */ /* 0x040fe40000410000 */
[----:B------:R5:W-:Y:S01]  /*137e0*/  MUFU.EX2 R149, R160 ;  /* 0x000000a000957308 */ /* 0x000be20000000800 */
[C---:B------:R-:W-:Y:S02]  /*137f0*/  FMUL.FTZ R30, R2.reuse, R30 ;  /* 0x0000001e021e7220 */ /* 0x040fe40000410000 */
[C---:B------:R-:W-:Y:S02]  /*13800*/  FMUL.FTZ R31, R2.reuse, R31 ;  /* 0x0000001f021f7220 */ /* 0x040fe40000410000 */
[----:B------:R-:W-:Y:S01]  /*13810*/  LDSM.16.MT88.4 R140, [R206+0x9080] ;  /* 0x00908000ce8c783b */ /* 0x000fe20000004200 */
[C---:B------:R-:W-:Y:S02]  /*13820*/  FMUL.FTZ R34, R2.reuse, R34 ;  /* 0x0000002202227220 */ /* 0x040fe40000410000 */
[C---:B------:R-:W-:Y:S02]  /*13830*/  FMUL.FTZ R35, R2.reuse, R35 ;  /* 0x0000002302237220 */ /* 0x040fe40000410000 */
[C---:B------:R-:W-:Y:S01]  /*13840*/  FMUL.FTZ R38, R2.reuse, R38 ;  /* 0x0000002602267220 */ /* 0x040fe20000410000 */
[----:B------:R-:W-:Y:S01]  /*13850*/  MUFU.EX2 R238, R238 ;  /* 0x000000ee00ee7308 */ /* 0x000fe20000000800 */
[----:B------:R-:W-:Y:S01]  /*13860*/  FMUL.FTZ R39, R2, R39 ;  /* 0x0000002702277220 */ /* 0x000fe20000410000 */
[----:B----4-:R-:W-:Y:S01]  /*13870*/  F2FP.PACK_AB R155, R234, R235 ;  /* 0x000000ebea9b723e */ /* 0x010fe200000000ff */
[C---:B------:R-:W-:Y:S02]  /*13880*/  FMUL.FTZ R42, R2.reuse, R42 ;  /* 0x0000002a022a7220 */ /* 0x040fe40000410000 */
[C---:B------:R-:W-:Y:S02]  /*13890*/  FMUL.FTZ R43, R2.reuse, R43 ;  /* 0x0000002b022b7220 */ /* 0x040fe40000410000 */
[C---:B------:R-:W-:Y:S02]  /*138a0*/  FMUL.FTZ R45, R3.reuse, R45 ;  /* 0x0000002d032d7220 */ /* 0x040fe40000410000 */
[C---:B---3--:R-:W-:Y:S01]  /*138b0*/  HMMA.16816.F32 R4, R152.reuse, R12, R4 ;  /* 0x0000000c9804723c */ /* 0x048fe20000001804 */
[----:B------:R-:W3:Y:S01]  /*138c0*/  MUFU.EX2 R239, R239 ;  /* 0x000000ef00ef7308 */ /* 0x000ee20000000800 */
[----:B-----5:R-:W-:Y:S03]  /*138d0*/  LDSM.16.MT88.4 R160, [R204+0x8880] ;  /* 0x00888000cca0783b */ /* 0x020fe60000004200 */
[C---:B------:R-:W-:Y:S02]  /*138e0*/  FMUL.FTZ R46, R2.reuse, R46 ;  /* 0x0000002e022e7220 */ /* 0x040fe40000410000 */
[C---:B------:R-:W-:Y:S01]  /*138f0*/  FMUL.FTZ R12, R3.reuse, R136 ;  /* 0x00000088030c7220 */ /* 0x040fe20000410000 */
[C---:B------:R-:W-:Y:S03]  /*13900*/  HMMA.16816.F32 R8, R152.reuse, R14, R8 ;  /* 0x0000000e9808723c */ /* 0x040fe60000001808 */
[----:B------:R-:W4:Y:S01]  /*13910*/  MUFU.EX2 R240, R240 ;  /* 0x000000f000f07308 */ /* 0x000f220000000800 */
[C---:B------:R-:W-:Y:S02]  /*13920*/  FMUL.FTZ R13, R3.reuse, R137 ;  /* 0x00000089030d7220 */ /* 0x040fe40000410000 */
[C---:B------:R-:W-:Y:S02]  /*13930*/  FMUL.FTZ R20, R3.reuse, R20 ;  /* 0x0000001403147220 */ /* 0x040fe40000410000 */
[C---:B------:R-:W-:Y:S04]  /*13940*/  FMUL.FTZ R14, R2.reuse, R138 ;  /* 0x0000008a020e7220 */ /* 0x040fe80000410000 */
[C---:B------:R-:W-:Y:S01]  /*13950*/  FMUL.FTZ R15, R2.reuse, R139 ;  /* 0x0000008b020f7220 */ /* 0x040fe20000410000 */
[----:B------:R-:W-:Y:S01]  /*13960*/  MUFU.EX2 R242, R242 ;  /* 0x000000f200f27308 */ /* 0x000fe20000000800 */
[----:B------:R-:W5:Y:S01]  /*13970*/  LDSM.16.MT88.4 R136, [R211+0x9080] ;  /* 0x00908000d388783b */ /* 0x000f620000004200 */
[C---:B------:R-:W-:Y:S02]  /*13980*/  FMUL.FTZ R47, R2.reuse, R47 ;  /* 0x0000002f022f7220 */ /* 0x040fe40000410000 */
[C---:B------:R-:W-:Y:S02]  /*13990*/  FMUL.FTZ R48, R3.reuse, R48 ;  /* 0x0000003003307220 */ /* 0x040fe40000410000 */
[C---:B------:R-:W-:Y:S03]  /*139a0*/  HMMA.16816.F32 R12, R152.reuse, R156, R12 ;  /* 0x0000009c980c723c */ /* 0x040fe6000000180c */
[C---:B------:R-:W-:Y:S01]  /*139b0*/  FMUL.FTZ R49, R3.reuse, R49 ;  /* 0x0000003103317220 */ /* 0x040fe20000410000 */
[----:B------:R-:W2:Y:S01]  /*139c0*/  MUFU.EX2 R243, R243 ;  /* 0x000000f300f37308 */ /* 0x000ea20000000800 */
[C---:B------:R-:W-:Y:S02]  /*139d0*/  FMUL.FTZ R50, R2.reuse, R50 ;  /* 0x0000003202327220 */ /* 0x040fe40000410000 */
[C---:B------:R-:W-:Y:S01]  /*139e0*/  FMUL.FTZ R51, R2.reuse, R51 ;  /* 0x0000003302337220 */ /* 0x040fe20000410000 */
[C---:B------:R-:W-:Y:S01]  /*139f0*/  HMMA.16816.F32 R16, R152.reuse, R158, R16 ;  /* 0x0000009e9810723c */ /* 0x040fe20000001810 */
[----:B------:R-:W-:Y:S03]  /*13a00*/  LDSM.16.MT88.4 R156, [R205+0x8880] ;  /* 0x00888000cd9c783b */ /* 0x000fe60000004200 */
[C---:B------:R-:W-:Y:S02]  /*13a10*/  FMUL.FTZ R21, R3.reuse, R21 ;  /* 0x0000001503157220 */ /* 0x040fe40000410000 */
[C---:B------:R-:W-:Y:S01]  /*13a20*/  FMUL.FTZ R22, R2.reuse, R22 ;  /* 0x0000001602167220 */ /* 0x040fe20000410000 */
[----:B------:R-:W2:Y:S01]  /*13a30*/  MUFU.EX2 R244, R244 ;  /* 0x000000f400f47308 */ /* 0x000ea20000000800 */
        /* <DEDUP_REMOVED lines=18> */
[----:B------:R-:W1:Y:S03]  /*13b60*/  LDSM.16.MT88.4 R132, [R205+0x9080] ;  /* 0x00908000cd84783b */ /* 0x000e660000004200 */
[C---:B------:R-:W-:Y:S02]  /*13b70*/  FMUL.FTZ R61, R3.reuse, R61 ;  /* 0x0000003d033d7220 */ /* 0x040fe40000410000 */
[C---:B------:R-:W-:Y:S02]  /*13b80*/  FMUL.FTZ R62, R2.reuse, R62 ;  /* 0x0000003e023e7220 */ /* 0x040fe40000410000 */
[C---:B-----5:R-:W-:Y:S04]  /*13b90*/  HMMA.16816.F32 R36, R152.reuse, R136, R36 ;  /* 0x000000889824723c */ /* 0x060fe80000001824 */
        /* <DEDUP_REMOVED lines=55> */
[C---:B-----5:R-:W-:Y:S03]  /*13f10*/  HMMA.16816.F32 R92, R152.reuse, R140, R92 ;  /* 0x0000008c985c723c */ /* 0x060fe6000000185c */
[C---:B------:R-:W-:Y:S02]  /*13f20*/  FMUL.FTZ R98, R2.reuse, R98 ;  /* 0x0000006202627220 */ /* 0x040fe40000410000 */
[C---:B------:R-:W-:Y:S02]  /*13f30*/  FMUL.FTZ R99, R2.reuse, R99 ;  /* 0x0000006302637220 */ /* 0x040fe40000410000 */
[C---:B------:R-:W-:Y:S02]  /*13f40*/  FMUL.FTZ R100, R3.reuse, R100 ;  /* 0x0000006403647220 */ /* 0x040fe40000410000 */
[C---:B------:R-:W-:Y:S03]  /*13f50*/  FMUL.FTZ R101, R3.reuse, R101 ;  /* 0x0000006503657220 */ /* 0x040fe60000410000 */
[C---:B------:R-:W-:Y:S01]  /*13f60*/  HMMA.16816.F32 R96, R152.reuse, R142, R96 ;  /* 0x0000008e9860723c */ /* 0x040fe20000001860 */
[----:B------:R-:W5:Y:S02]  /*13f70*/  LDSM.16.MT88.4 R140, [R205+0xb080] ;  /* 0x00b08000cd8c783b */ /* 0x000f640000004200 */
        /* <DEDUP_REMOVED lines=46> */
[----:B---3--:R-:W-:Y:S01]  /*14260*/  F2FP.PACK_AB R152, R239, R238 ;  /* 0x000000eeef98723e */ /* 0x008fe200000000ff */
[----:B------:R-:W-:Y:S01]  /*14270*/  FADD.FTZ R150, R150, R151 ;  /* 0x0000009796967221 */ /* 0x000fe20000010000 */
[----:B----4-:R-:W-:Y:S03]  /*14280*/  F2FP.PACK_AB R154, R241, R240 ;  /* 0x000000f0f19a723e */ /* 0x010fe600000000ff */
[----:B------:R-:W-:Y:S01]  /*14290*/  F2FP.PACK_AB R153, R243, R242 ;  /* 0x000000f2f399723e */ /* 0x000fe200000000ff */
[----:B------:R-:W-:Y:S01]  /*142a0*/  FADD.FTZ R3, R235, R236 ;  /* 0x000000eceb037221 */ /* 0x000fe20000010000 */
[----:B------:R-:W-:Y:S01]  /*142b0*/  F2FP.PACK_AB R155, R149, R244 ;  /* 0x000000f4959b723e */ /* 0x000fe200000000ff */
[----:B------:R-:W-:Y:S02]  /*142c0*/  FADD.FTZ R233, R233, R150 ;  /* 0x00000096e9e97221 */ /* 0x000fe40000010000 */
[----:B------:R-:W-:Y:S02]  /*142d0*/  FADD.FTZ R3, R234, R3 ;  /* 0x00000003ea037221 */ /* 0x000fe40000010000 */
[----:B------:R-:W-:Y:S02]  /*142e0*/  FADD.FTZ R238, R238, R233 ;  /* 0x000000e9eeee7221 */ /* 0x000fe40000010000 */
[C---:B--2---:R-:W-:Y:S01]  /*142f0*/  HMMA.16816.F32 R144, R152.reuse, R136, R4 ;  /* 0x000000889890723c */ /* 0x044fe20000001804 */
        /* <DEDUP_REMOVED lines=9> */
[C---:B-----5:R-:W-:Y:S01]  /*14390*/  HMMA.16816.F32 R136, R152.reuse, R140, R12 ;  /* 0x0000008c9888723c */ /* 0x060fe2000000180c */
[----:B------:R-:W3:Y:S03]  /*143a0*/  LDSM.16.MT88.4 R12, [R205+0xa880] ;  /* 0x00a88000cd0c783b */ /* 0x000ee60000004200 */
[----:B------:R-:W-:Y:S02]  /*143b0*/  FADD.FTZ R224, R241, R224 ;  /* 0x000000e0f1e07221 */ /* 0x000fe40000010000 */
[----:B------:R-:W-:Y:S02]  /*143c0*/  FADD.FTZ R223, R149, R244 ;  /* 0x000000f495df7221 */ /* 0x000fe40000010000 */
[C---:B------:R-:W-:Y:S01]  /*143d0*/  HMMA.16816.F32 R140, R152.reuse, R142, R16 ;  /* 0x0000008e988c723c */ /* 0x040fe20000001810 */
[----:B------:R-:W4:Y:S07]  /*143e0*/  LDSM.16.MT88.4 R16, [R205+0xb880] ;  /* 0x00b88000cd10783b */ /* 0x000f2e0000004200 */
[C---:B------:R-:W-:Y:S08]  /*143f0*/  HMMA.16816.F32 R20, R152.reuse, R156, R20 ;  /* 0x0000009c9814723c */ /* 0x040ff00000001814 */
[C---:B------:R-:W-:Y:S01]  /*14400*/  HMMA.16816.F32 R24, R152.reuse, R158, R24 ;  /* 0x0000009e9818723c */ /* 0x040fe20000001818 */
[----:B------:R-:W5:Y:S07]  /*14410*/  LDSM.16.MT88.4 R156, [R204+0xb880] ;  /* 0x00b88000cc9c783b */ /* 0x000f6e0000004200 */
[C---:B------:R-:W-:Y:S08]  /*14420*/  HMMA.16816.F32 R28, R152.reuse, R160, R28 ;  /* 0x000000a0981c723c */ /* 0x040ff0000000181c */
[C---:B------:R-:W-:Y:S08]  /*14430*/  HMMA.16816.F32 R32, R152.reuse, R162, R32 ;  /* 0x000000a29820723c */ /* 0x040ff00000001820 */
[C---:B-1----:R-:W-:Y:S08]  /*14440*/  HMMA.16816.F32 R36, R152.reuse, R4, R36 ;  /* 0x000000049824723c */ /* 0x042ff00000001824 */
[C---:B------:R-:W-:Y:S08]  /*14450*/  HMMA.16816.F32 R40, R152.reuse, R6, R40 ;  /* 0x000000069828723c */ /* 0x040ff00000001828 */
[C---:B------:R-:W-:Y:S08]  /*14460*/  HMMA.16816.F32 R44, R152.reuse, R164, R44 ;  /* 0x000000a4982c723c */ /* 0x040ff0000000182c */
[C---:B------:R-:W-:Y:S08]  /*14470*/  HMMA.16816.F32 R48, R152.reuse, R166, R48 ;  /* 0x000000a69830723c */ /* 0x040ff00000001830 */
[C---:B--2---:R-:W-:Y:S07]  /*14480*/  HMMA.16816.F32 R52, R152.reuse, R8, R52 ;  /* 0x000000089834723c */ /* 0x044fee0000001834 */
[----:B------:R-:W-:Y:S01]  /*14490*/  MOV R8, R148 ;  /* 0x0000009400087202 */ /* 0x000fe20000000f00 */
        /* <DEDUP_REMOVED lines=20> */
.L_x_2231:
        /* <DEDUP_REMOVED lines=26> */
.L_x_2244:
[----:B------:R-:W-:Y:S02]  /*14780*/  UMOV UR5, 0x1 ;  /* 0x0000000100057882 */ /* 0x000fe40000000000 */
[----:B------:R-:W-:Y:S02]  /*14790*/  ULDC UR4, c[0x0][0x32c] ;  /* 0x0000cb0000047ab9 */ /* 0x000fe40000000800 */
[----:B------:R-:W-:-:S03]  /*147a0*/  UISETP.NE.AND UP0, UPT, UR5, UR4, UPT ;  /* 0x000000040500728c */ /* 0x000fc6000bf05270 */
[----:B------:R-:W-:Y:S02]  /*147b0*/  ULDC.64 UR4, c[0x0][0x330] ;  /* 0x0000cc0000047ab9 */ /* 0x000fe40000000a00 */
[----:B------:R-:W-:-:S07]  /*147c0*/  UIMAD.WIDE.U32 UR28, UR14, UR4, URZ ;  /* 0x000000040e1c72a5 */ /* 0x000fce000f8e003f */
[----:B------:R-:W-:Y:S02]  /*147d0*/  @UP0 UMOV UR15, UR29 ;  /* 0x0000001d000f0c82 */ /* 0x000fe40008000000 */
[----:B------:R-:W-:Y:S02]  /*147e0*/  @UP0 USHF.R.U32.HI UR14, URZ, UR5, UR15 ;  /* 0x000000053f0e0299 */ /* 0x000fe4000801160f */
.L_x_2245:
[----:B------:R-:W-:Y:S02]  /*147f0*/  ULDC UR4, c[0x0][0x32c] ;  /* 0x0000cb0000047ab9 */ /* 0x000fe40000000800 */
[----:B------:R-:W-:-:S04]  /*14800*/  UIMAD UR4, UR14, UR4, URZ ;  /* 0x000000040e0472a4 */ /* 0x000fc8000f8e023f */
[----:B------:R-:W-:-:S04]  /*14810*/  UISETP.LT.AND UP0, UPT, UR9, UR4, UPT ;  /* 0x000000040900728c */ /* 0x000fc8000bf01270 */
[----:B------:R-:W-:-:S04]  /*14820*/  USEL UR9, UR9, UR4, !UP0 ;  /* 0x0000000409097287 */ /* 0x000fc8000c000000 */
.L_x_2243:
        /* <DEDUP_REMOVED lines=20> */
.L_x_2249:
        /* <DEDUP_REMOVED lines=40> */
.L_x_2247:
[C---:B--234-:R-:W-:Y:S01]  /*14bf0*/  HMMA.16816.F32 R4, R152.reuse, R156, RZ ;  /* 0x0000009c9804723c */ /* 0x05cfe200000018ff */
[----:B------:R-:W-:Y:S01]  /*14c00*/  LDSM.16.M88.4 R172, [R208+0xc880] ;  /* 0x00c88000d0ac783b */ /* 0x000fe20000000200 */
[----:B------:R-:W-:Y:S04]  /*14c10*/  UISETP.GT.AND UP0, UPT, UR10, UR8, UPT ;  /* 0x000000080a00728c */ /* 0x000fe8000bf04270 */
[----:B------:R-:W0:Y:S02]  /*14c20*/  LDGDEPBAR ;  /* 0x00000000000079af */ /* 0x000e240000000000 */
[C---:B------:R-:W-:Y:S01]  /*14c30*/  HMMA.16816.F32 R8, R152.reuse, R158, RZ ;  /* 0x0000009e9808723c */ /* 0x040fe200000018ff */
[----:B------:R-:W-:Y:S02]  /*14c40*/  PLOP3.LUT P0, PT, PT, PT, UP0, 0x40, 0x0 ;  /* 0x000000000000781c */ /* 0x000fe40003f0e808 */
[----:B------:R-:W-:Y:S05]  /*14c50*/  LDSM.16.M88.4 R156, [R208+0xc080] ;  /* 0x00c08000d09c783b */ /* 0x000fea0000000200 */
[C---:B------:R-:W-:Y:S08]  /*14c60*/  HMMA.16816.F32 R12, R152.reuse, R16, RZ ;  /* 0x00000010980c723c */ /* 0x040ff000000018ff */
[----:B------:R-:W-:Y:S01]  /*14c70*/  HMMA.16816.F32 R16, R152, R18, RZ ;  /* 0x000000129810723c */ /* 0x000fe200000018ff */
[----:B------:R-:W2:Y:S07]  /*14c80*/  LDSM.16.M88.4 R152, [R209+0x10080] ;  /* 0x01008000d198783b */ /* 0x000eae0000000200 */
[C---:B-1----:R-:W-:Y:S08]  /*14c90*/  HMMA.16816.F32 R4, R160.reuse, R164, R4 ;  /* 0x000000a4a004723c */ /* 0x042ff00000001804 */
[C---:B------:R-:W-:Y:S01]  /*14ca0*/  HMMA.16816.F32 R8, R160.reuse, R166, R8 ;  /* 0x000000a6a008723c */ /* 0x040fe20000001808 */
[----:B------:R-:W-:Y:S07]  /*14cb0*/  LDSM.16.M88.4 R164, [R202] ;  /* 0x00000000caa4783b */ /* 0x000fee0000000200 */
[C---:B------:R-:W-:Y:S08]  /*14cc0*/  HMMA.16816.F32 R12, R160.reuse, R168, R12 ;  /* 0x000000a8a00c723c */ /* 0x040ff0000000180c */
[----:B------:R-:W-:Y:S01]  /*14cd0*/  HMMA.16816.F32 R16, R160, R170, R16 ;  /* 0x000000aaa010723c */ /* 0x000fe20000001810 */
[----:B------:R-:W1:Y:S05]  /*14ce0*/  LDSM.16.M88.4 R160, [R207+0x10080] ;  /* 0x01008000cfa0783b */ /* 0x000e6a0000000200 */
[----:B------:R-:W3:Y:S02]  /*14cf0*/  LDSM.16.M88.4 R168, [R202+0x800] ;  /* 0x00080000caa8783b */ /* 0x000ee40000000200 */
[C---:B--2---:R-:W-:Y:S08]  /*14d00*/  HMMA.16816.F32 R4, R152.reuse, R156, R4 ;  /* 0x0000009c9804723c */ /* 0x044ff00000001804 */
[C---:B------:R-:W-:Y:S01]  /*14d10*/  HMMA.16816.F32 R8, R152.reuse, R158, R8 ;  /* 0x0000009e9808723c */ /* 0x040fe20000001808 */
[----:B------:R-:W-:Y:S07]  /*14d20*/  LDSM.16.M88.4 R156, [R213+0xd080] ;  /* 0x00d08000d59c783b */ /* 0x000fee0000000200 */
[C---:B------:R-:W-:Y:S08]  /*14d30*/  HMMA.16816.F32 R12, R152.reuse, R172, R12 ;  /* 0x000000ac980c723c */ /* 0x040ff0000000180c */
[----:B------:R-:W-:Y:S01]  /*14d40*/  HMMA.16816.F32 R16, R152, R174, R16 ;  /* 0x000000ae9810723c */ /* 0x000fe20000001810 */
[----:B------:R-:W2:Y:S05]  /*14d50*/  LDSM.16.M88.4 R152, [R214+0x14080] ;  /* 0x01408000d698783b */ /* 0x000eaa0000000200 */
[----:B------:R-:W4:Y:S02]  /*14d60*/  LDSM.16.M88.4 R172, [R213+0xd880] ;  /* 0x00d88000d5ac783b */ /* 0x000f240000000200 */
[C---:B-1----:R-:W-:Y:S08]  /*14d70*/  HMMA.16816.F32 R4, R160.reuse, R164, R4 ;  /* 0x000000a4a004723c */ /* 0x042ff00000001804 */
[C---:B------:R-:W-:Y:S01]  /*14d80*/  HMMA.16816.F32 R8, R160.reuse, R166, R8 ;  /* 0x000000a6a008723c */ /* 0x040fe20000001808 */
[----:B------:R-:W-:Y:S07]  /*14d90*/  LDSM.16.M88.4 R164, [R201] ;  /* 0x00000000c9a4783b */ /* 0x000fee0000000200 */
[C---:B---3--:R-:W-:Y:S08]  /*14da0*/  HMMA.16816.F32 R12, R160.reuse, R168, R12 ;  /* 0x000000a8a00c723c */ /* 0x048ff0000000180c */
[----:B------:R-:W-:Y:S01]  /*14db0*/  HMMA.16816.F32 R16, R160, R170, R16 ;  /* 0x000000aaa010723c */ /* 0x000fe20000001810 */
[----:B------:R-:W1:Y:S05]  /*14dc0*/  LDSM.16.M88.4 R160, [R210+0x14080] ;  /* 0x01408000d2a0783b */ /* 0x000e6a0000000200 */
[----:B------:R-:W3:Y:S02]  /*14dd0*/  LDSM.16.M88.4 R168, [R200] ;  /* 0x00000000c8a8783b */ /* 0x000ee40000000200 */
[C---:B--2---:R-:W-:Y:S08]  /*14de0*/  HMMA.16816.F32 R4, R152.reuse, R156, R4 ;  /* 0x0000009c9804723c */ /* 0x044ff00000001804 */
[C---:B------:R-:W-:Y:S01]  /*14df0*/  HMMA.16816.F32 R8, R152.reuse, R158, R8 ;  /* 0x0000009e9808723c */ /* 0x040fe20000001808 */
[----:B------:R-:W-:Y:S07]  /*14e00*/  LDSM.16.M88.4 R156, [R208+0xd080] ;  /* 0x00d08000d09c783b */ /* 0x000fee0000000200 */
[C---:B----4-:R-:W-:Y:S08]  /*14e10*/  HMMA.16816.F32 R12, R152.reuse, R172, R12 ;  /* 0x000000ac980c723c */ /* 0x050ff0000000180c */
[----:B------:R-:W-:Y:S01]  /*14e20*/  HMMA.16816.F32 R16, R152, R174, R16 ;  /* 0x000000ae9810723c */ /* 0x000fe20000001810 */
[----:B------:R-:W2:Y:S05]  /*14e30*/  LDSM.16.M88.4 R152, [R209+0x14080] ;  /* 0x01408000d198783b */ /* 0x000eaa0000000200 */
[----:B------:R-:W4:Y:S02]  /*14e40*/  LDSM.16.M88.4 R172, [R208+0xd880] ;  /* 0x00d88000d0ac783b */ /* 0x000f240000000200 */
[C---:B-1----:R-:W-:Y:S08]  /*14e50*/  HMMA.16816.F32 R4, R160.reuse, R164, R4 ;  /* 0x000000a4a004723c */ /* 0x042ff00000001804 */
[C---:B------:R-:W-:Y:S01]  /*14e60*/  HMMA.16816.F32 R8, R160.reuse, R166, R8 ;  /* 0x000000a6a008723c */ /* 0x040fe20000001808 */
[----:B------:R-:W-:Y:S07]  /*14e70*/  LDSM.16.M88.4 R164, [R202+0x1000] ;  /* 0x00100000caa4783b */ /* 0x000fee0000000200 */
[C---:B---3--:R-:W-:Y:S08]  /*14e80*/  HMMA.16816.F32 R12, R160.reuse, R168, R12 ;  /* 0x000000a8a00c723c */ /* 0x048ff0000000180c */
[----:B------:R-:W-:Y:S01]  /*14e90*/  HMMA.16816.F32 R16, R160, R170, R16 ;  /* 0x000000aaa010723c */ /* 0x000fe20000001810 */
[----:B------:R-:W1:Y:S05]  /*14ea0*/  LDSM.16.M88.4 R160, [R207+0x14080] ;  /* 0x01408000cfa0783b */ /* 0x000e6a0000000200 */
[----:B------:R-:W3:Y:S02]  /*14eb0*/  LDSM.16.M88.4 R168, [R202+0x1800] ;  /* 0x00180000caa8783b */ /* 0x000ee40000000200 */
        /* <DEDUP_REMOVED lines=56> */
[----:B------:R-:W-:Y:S04]  /*15240*/  DEPBAR.LE SB0, 0x0 ;  /* 0x000080000000791a */ /* 0x000fe80000000000 */
[C---:B--2---:R-:W-:Y:S01]  /*15250*/  HMMA.16816.F32 R4, R152.reuse, R156, R4 ;  /* 0x0000009c9804723c */ /* 0x044fe20000001804 */
[----:B------:R-:W-:Y:S07]  /*15260*/  BAR.SYNC.DEFER_BLOCKING 0x0 ;  /* 0x0000000000007b1d */ /* 0x000fee0000010000 */
[C---:B------:R-:W-:Y:S08]  /*15270*/  HMMA.16816.F32 R8, R152.reuse, R158, R8 ;  /* 0x0000009e9808723c */ /* 0x040ff00000001808 */
[C---:B----4-:R-:W-:Y:S08]  /*15280*/  HMMA.16816.F32 R12, R152.reuse, R172, R12 ;  /* 0x000000ac980c723c */ /* 0x050ff0000000180c */
[----:B------:R-:W-:Y:S08]  /*15290*/  HMMA.16816.F32 R16, R152, R174, R16 ;  /* 0x000000ae9810723c */ /* 0x000ff00000001810 */
[C---:B-1----:R-:W-:Y:S08]  /*152a0*/  HMMA.16816.F32 R4, R160.reuse, R164, R4 ;  /* 0x000000a4a004723c */ /* 0x042ff00000001804 */
[C---:B------:R-:W-:Y:S08]  /*152b0*/  HMMA.16816.F32 R8, R160.reuse, R166, R8 ;  /* 0x000000a6a008723c */ /* 0x040ff00000001808 */
[C---:B---3--:R-:W-:Y:S08]  /*152c0*/  HMMA.16816.F32 R12, R160.reuse, R168, R12 ;  /* 0x000000a8a00c723c */ /* 0x048ff0000000180c */
        /* <DEDUP_REMOVED lines=45> */
.L_x_2248:
[----:B------:R-:W-:Y:S01]  /*155a0*/  FMNMX.FTZ R0, R4, R3, !PT ;  /* 0x0000000304007209 */ /* 0x000fe20007810000 */
        /* <DEDUP_REMOVED lines=18> */
[----:B------:R-:W-:Y:S02]  /*156d0*/  PLOP3.LUT P0, PT, PT, PT, UP0, 0x80, 0x0 ;  /* 0x000000000000781c */ /* 0x000fe40003f0f008 */
        /* <DEDUP_REMOVED lines=15> */
[----:B-1----:R-:W-:Y:S07]  /*157d0*/  FMNMX.FTZ R0, R152, R155, !PT ;  /* 0x0000009b98007209 */ /* 0x002fee0007810000 */
[----:B------:R-:W1:Y:S01]  /*157e0*/  LDSM.16.MT88.4 R152, [R211+0x8080] ;  /* 0x00808000d398783b */ /* 0x000e620000004200 */
[C---:B------:R-:W-:Y:S02]  /*157f0*/  FADD.FTZ R2, -R0.reuse, R3 ;  /* 0x0000000300027221 */ /* 0x040fe40000010100 */
[----:B------:R-:W-:Y:S01]  /*15800*/  FMUL.FTZ R165, R0, c[0x0][0x2d0] ;  /* 0x0000b40000a57a20 */ /* 0x000fe20000410000 */
[----:B--2---:R-:W-:Y:S01]  /*15810*/  FMNMX.FTZ R148, R148, R151, !PT ;  /* 0x0000009794947209 */ /* 0x004fe20007810000 */
[----:B------:R-:W-:Y:S02]  /*15820*/  FMUL.FTZ R3, R2, c[0x0][0x2d0] ;  /* 0x0000b40002037a20 */ /* 0x000fe40000410000 */
[----:B------:R-:W-:Y:S02]  /*15830*/  FFMA.FTZ R150, R4, c[0x0][0x2d0], -R165 ;  /* 0x0000b40004967a23 */ /* 0x000fe400000108a5 */
[C---:B------:R-:W-:Y:S02]  /*15840*/  FADD.FTZ R2, -R148.reuse, R149 ;  /* 0x0000009594027221 */ /* 0x040fe40000010100 */
[----:B------:R-:W-:Y:S01]  /*15850*/  FMUL.FTZ R164, R148, c[0x0][0x2d0] ;  /* 0x0000b40094a47a20 */ /* 0x000fe20000410000 */
[----:B------:R-:W2:Y:S01]  /*15860*/  MUFU.EX2 R3, R3 ;  /* 0x0000000300037308 */ /* 0x000ea20000000800 */
[----:B------:R-:W-:Y:S02]  /*15870*/  FMUL.FTZ R149, R2, c[0x0][0x2d0] ;  /* 0x0000b40002957a20 */ /* 0x000fe40000410000 */
[--C-:B------:R-:W-:Y:S02]  /*15880*/  FFMA.FTZ R5, R5, c[0x0][0x2d0], -R165.reuse ;  /* 0x0000b40005057a23 */ /* 0x100fe400000108a5 */
[--C-:B------:R-:W-:Y:S02]  /*15890*/  FFMA.FTZ R151, R8, c[0x0][0x2d0], -R165.reuse ;  /* 0x0000b40008977a23 */ /* 0x100fe400000108a5 */
[--C-:B------:R-:W-:Y:S02]  /*158a0*/  FFMA.FTZ R236, R9, c[0x0][0x2d0], -R165.reuse ;  /* 0x0000b40009ec7a23 */ /* 0x100fe400000108a5 */
[--C-:B------:R-:W-:Y:S01]  /*158b0*/  FFMA.FTZ R6, R6, c[0x0][0x2d0], -R164.reuse ;  /* 0x0000b40006067a23 */ /* 0x100fe200000108a4 */
[----:B------:R3:W4:Y:S01]  /*158c0*/  MUFU.EX2 R2, R149 ;  /* 0x0000009500027308 */ /* 0x0007220000000800 */
[--C-:B------:R-:W-:Y:S02]  /*158d0*/  FFMA.FTZ R7, R7, c[0x0][0x2d0], -R164.reuse ;  /* 0x0000b40007077a23 */ /* 0x100fe400000108a4 */
[--C-:B------:R-:W-:Y:S02]  /*158e0*/  FFMA.FTZ R238, R11, c[0x0][0x2d0], -R164.reuse ;  /* 0x0000b4000bee7a23 */ /* 0x100fe400000108a4 */
[--C-:B------:R-:W-:Y:S02]  /*158f0*/  FFMA.FTZ R237, R12, c[0x0][0x2d0], -R165.reuse ;  /* 0x0000b4000ced7a23 */ /* 0x100fe400000108a5 */
[--C-:B------:R-:W-:Y:S02]  /*15900*/  FFMA.FTZ R240, R13, c[0x0][0x2d0], -R165.reuse ;  /* 0x0000b4000df07a23 */ /* 0x100fe400000108a5 */
[--C-:B------:R-:W-:Y:S01]  /*15910*/  FFMA.FTZ R239, R14, c[0x0][0x2d0], -R164.reuse ;  /* 0x0000b4000eef7a23 */ /* 0x100fe200000108a4 */
[----:B------:R-:W-:Y:S01]  /*15920*/  MUFU.EX2 R150, R150 ;  /* 0x0000009600967308 */ /* 0x000fe20000000800 */
[--C-:B------:R-:W-:Y:S02]  /*15930*/  FFMA.FTZ R242, R15, c[0x0][0x2d0], -R164.reuse ;  /* 0x0000b4000ff27a23 */ /* 0x100fe400000108a4 */
[----:B------:R-:W-:Y:S01]  /*15940*/  LDSM.16.MT88.4 R12, [R204+0xb080] ;  /* 0x00b08000cc0c783b */ /* 0x000fe20000004200 */
[C---:B--2---:R-:W-:Y:S02]  /*15950*/  FMUL.FTZ R8, R3.reuse, R144 ;  /* 0x0000009003087220 */ /* 0x044fe40000410000 */
[C---:B------:R-:W-:Y:S02]  /*15960*/  FMUL.FTZ R9, R3.reuse, R145 ;  /* 0x0000009103097220 */ /* 0x040fe40000410000 */
[C---:B------:R-:W-:Y:S02]  /*15970*/  FMUL.FTZ R132, R3.reuse, R132 ;  /* 0x0000008403847220 */ /* 0x040fe40000410000 */
[----:B------:R-:W2:Y:S01]  /*15980*/  MUFU.EX2 R5, R5 ;  /* 0x0000000500057308 */ /* 0x000ea20000000800 */
[C---:B------:R-:W-:Y:S02]  /*15990*/  FMUL.FTZ R133, R3.reuse, R133 ;  /* 0x0000008503857220 */ /* 0x040fe40000410000 */
[C---:B------:R-:W-:Y:S02]  /*159a0*/  FMUL.FTZ R136, R3.reuse, R136 ;  /* 0x0000008803887220 */ /* 0x040fe40000410000 */
[--C-:B---3--:R-:W-:Y:S02]  /*159b0*/  FFMA.FTZ R149, R10, c[0x0][0x2d0], -R164.reuse ;  /* 0x0000b4000a957a23 */ /* 0x108fe400000108a4 */
[C---:B----4-:R-:W-:Y:S02]  /*159c0*/  FMUL.FTZ R10, R2.reuse, R146 ;  /* 0x00000092020a7220 */ /* 0x050fe40000410000 */
        /* <DEDUP_REMOVED lines=10> */
[----:B--2---:R-:W-:Y:S01]  /*15a70*/  F2FP.PACK_AB R144, R5, R150 ;  /* 0x000000960590723e */ /* 0x004fe200000000ff */
[C---:B------:R-:W-:Y:S02]  /*15a80*/  FMUL.FTZ R142, R2.reuse, R142 ;  /* 0x0000008e028e7220 */ /* 0x040fe40000410000 */
[----:B------:R-:W-:Y:S02]  /*15a90*/  FMUL.FTZ R143, R2, R143 ;  /* 0x0000008f028f7220 */ /* 0x000fe40000410000 */
[--C-:B------:R-:W-:Y:S01]  /*15aa0*/  FFMA.FTZ R241, R16, c[0x0][0x2d0], -R165.reuse ;  /* 0x0000b40010f17a23 */ /* 0x100fe200000108a5 */
[----:B------:R-:W-:Y:S01]  /*15ab0*/  MUFU.EX2 R6, R6 ;  /* 0x0000000600067308 */ /* 0x000fe20000000800 */
[--C-:B------:R-:W-:Y:S02]  /*15ac0*/  FFMA.FTZ R243, R18, c[0x0][0x2d0], -R164.reuse ;  /* 0x0000b40012f37a23 */ /* 0x100fe400000108a4 */
[----:B------:R-:W-:Y:S02]  /*15ad0*/  FFMA.FTZ R165, R17, c[0x0][0x2d0], -R165 ;  /* 0x0000b40011a57a23 */ /* 0x000fe400000108a5 */
[----:B------:R-:W-:Y:S02]  /*15ae0*/  FFMA.FTZ R164, R19, c[0x0][0x2d0], -R164 ;  /* 0x0000b40013a47a23 */ /* 0x000fe400000108a4 */
[----:B------:R-:W-:Y:S01]  /*15af0*/  LDSM.16.MT88.4 R16, [R206+0x8880] ;  /* 0x00888000ce10783b */ /* 0x000fe20000004200 */
[C---:B------:R-:W-:Y:S02]  /*15b00*/  FMUL.FTZ R20, R3.reuse, R20 ;  /* 0x0000001403147220 */ /* 0x040fe40000410000 */
[----:B------:R-:W2:Y:S01]  /*15b10*/  MUFU.EX2 R7, R7 ;  /* 0x0000000700077308 */ /* 0x000ea20000000800 */
[C---:B------:R-:W-:Y:S02]  /*15b20*/  FMUL.FTZ R21, R3.reuse, R21 ;  /* 0x0000001503157220 */ /* 0x040fe40000410000 */
[----:B------:R-:W-:Y:S01]  /*15b30*/  FMUL.FTZ R22, R2, R22 ;  /* 0x0000001602167220 */ /* 0x000fe20000410000 */
        /* <DEDUP_REMOVED lines=35> */
[----:B------:R-:W1:Y:S01]  /*15d70*/  LDSM.16.MT88.4 R152, [R204+0x8080] ;  /* 0x00808000cc98783b */ /* 0x000e620000004200 */
[----:B------:R-:W3:Y:S02]  /*15d80*/  MUFU.EX2 R240, R240 ;  /* 0x000000f000f07308 */ /* 0x000ee40000000800 */
[C---:B------:R-:W-:Y:S02]  /*15d90*/  FMUL.FTZ R48, R3.reuse, R48 ;  /* 0x0000003003307220 */ /* 0x040fe40000410000 */
[C---:B------:R-:W-:Y:S02]  /*15da0*/  FMUL.FTZ R49, R3.reuse, R49 ;  /* 0x0000003103317220 */ /* 0x040fe40000410000 */
[C---:B------:R-:W-:Y:S01]  /*15db0*/  HMMA.16816.F32 R136, R144.reuse, R156, R136 ;  /* 0x0000009c9088723c */ /* 0x040fe20000001888 */
[----:B--2---:R-:W-:Y:S03]  /*15dc0*/  LDSM.16.MT88.4 R164, [R206+0x9880] ;  /* 0x00988000cea4783b */ /* 0x004fe60000004200 */
[C---:B------:R-:W-:Y:S01]  /*15dd0*/  FMUL.FTZ R50, R2.reuse, R50 ;  /* 0x0000003202327220 */ /* 0x040fe20000410000 */
[----:B------:R-:W-:Y:S01]  /*15de0*/  MUFU.EX2 R239, R239 ;  /* 0x000000ef00ef7308 */ /* 0x000fe20000000800 */
[C---:B------:R-:W-:Y:S02]  /*15df0*/  FMUL.FTZ R51, R2.reuse, R51 ;  /* 0x0000003302337220 */ /* 0x040fe40000410000 */
[C---:B------:R-:W-:Y:S01]  /*15e00*/  HMMA.16816.F32 R140, R144.reuse, R158, R140 ;  /* 0x0000009e908c723c */ /* 0x040fe2000000188c */
[----:B------:R-:W2:Y:S03]  /*15e10*/  LDSM.16.MT88.4 R156, [R211+0x9080] ;  /* 0x00908000d39c783b */ /* 0x000ea60000004200 */
[C---:B------:R-:W-:Y:S02]  /*15e20*/  FMUL.FTZ R52, R3.reuse, R52 ;  /* 0x0000003403347220 */ /* 0x040fe40000410000 */
[C---:B------:R-:W-:Y:S01]  /*15e30*/  FMUL.FTZ R53, R3.reuse, R53 ;  /* 0x0000003503357220 */ /* 0x040fe20000410000 */
[----:B------:R-:W4:Y:S01]  /*15e40*/  MUFU.EX2 R242, R242 ;  /* 0x000000f200f27308 */ /* 0x000f220000000800 */
[C---:B------:R-:W-:Y:S04]  /*15e50*/  HMMA.16816.F32 R20, R144.reuse, R160, R20 ;  /* 0x000000a09014723c */ /* 0x040fe80000001814 */
[C---:B------:R-:W-:Y:S02]  /*15e60*/  FMUL.FTZ R54, R2.reuse, R54 ;  /* 0x0000003602367220 */ /* 0x040fe40000410000 */
[C---:B------:R-:W-:Y:S02]  /*15e70*/  FMUL.FTZ R55, R2.reuse, R55 ;  /* 0x0000003702377220 */ /* 0x040fe40000410000 */
[C---:B------:R-:W-:Y:S01]  /*15e80*/  HMMA.16816.F32 R24, R144.reuse, R162, R24 ;  /* 0x000000a29018723c */ /* 0x040fe20000001818 */
[----:B------:R-:W5:Y:S01]  /*15e90*/  LDSM.16.MT88.4 R160, [R206+0x9080] ;  /* 0x00908000cea0783b */ /* 0x000f620000004200 */
[----:B------:R-:W3:Y:S02]  /*15ea0*/  MUFU.EX2 R241, R241 ;  /* 0x000000f100f17308 */ /* 0x000ee40000000800 */
[C---:B------:R-:W-:Y:S02]  /*15eb0*/  FMUL.FTZ R56, R3.reuse, R56 ;  /* 0x0000003803387220 */ /* 0x040fe40000410000 */
[C---:B------:R-:W-:Y:S02]  /*15ec0*/  FMUL.FTZ R57, R3.reuse, R57 ;  /* 0x0000003903397220 */ /* 0x040fe40000410000 */
[C---:B------:R-:W-:Y:S01]  /*15ed0*/  FMUL.FTZ R58, R2.reuse, R58 ;  /* 0x0000003a023a7220 */ /* 0x040fe20000410000 */
[C---:B-1----:R-:W-:Y:S03]  /*15ee0*/  HMMA.16816.F32 R28, R144.reuse, R152, R28 ;  /* 0x00000098901c723c */ /* 0x042fe6000000181c */
[C---:B------:R-:W-:Y:S01]  /*15ef0*/  FMUL.FTZ R59, R2.reuse, R59 ;  /* 0x0000003b023b7220 */ /* 0x040fe20000410000 */
[----:B------:R-:W1:Y:S01]  /*15f00*/  MUFU.EX2 R243, R243 ;  /* 0x000000f300f37308 */ /* 0x000e620000000800 */
        /* <DEDUP_REMOVED lines=59> */
[C---:B------:R-:W-:Y:S04]  /*162c0*/  FMUL.FTZ R96, R3.reuse, R96 ;  /* 0x0000006003607220 */ /* 0x040fe80000410000 */
[C---:B------:R-:W-:Y:S01]  /*162d0*/  FMUL.FTZ R97, R3.reuse, R97 ;  /* 0x0000006103617220 */ /* 0x040fe20000410000 */
        /* <DEDUP_REMOVED lines=44> */
[C---:B------:R-:W-:Y:S03]  /*165a0*/  HMMA.16816.F32 R124, R144.reuse, R12, R124 ;  /* 0x0000000c907c723c */ /* 0x040fe6000000187c */
[C---:B------:R-:W-:Y:S02]  /*165b0*/  FMUL.FTZ R130, R2.reuse, R130 ;  /* 0x0000008202827220 */ /* 0x040fe40000410000 */
[----:B------:R-:W-:Y:S02]  /*165c0*/  FMUL.FTZ R131, R2, R131 ;  /* 0x0000008302837220 */ /* 0x000fe40000410000 */
[----:B---3--:R-:W-:Y:S01]  /*165d0*/  F2FP.PACK_AB R12, R240, R237 ;  /* 0x000000edf00c723e */ /* 0x008fe200000000ff */
[----:B------:R-:W-:Y:S01]  /*165e0*/  FFMA.FTZ R150, R3, R224, R150 ;  /* 0x000000e003967223 */ /* 0x000fe20000010096 */
[----:B----4-:R-:W-:Y:S03]  /*165f0*/  F2FP.PACK_AB R13, R242, R239 ;  /* 0x000000eff20d723e */ /* 0x010fe600000000ff */
[----:B------:R-:W-:Y:S03]  /*16600*/  HMMA.16816.F32 R128, R144, R14, R128 ;  /* 0x0000000e9080723c */ /* 0x000fe60000001880 */
[----:B------:R-:W-:Y:S01]  /*16610*/  MOV R3, R0 ;  /* 0x0000000000037202 */ /* 0x000fe20000000f00 */
[----:B------:R-:W-:Y:S02]  /*16620*/  FFMA.FTZ R6, R2, R223, R6 ;  /* 0x000000df02067223 */ /* 0x000fe40000010006 */
[----:B------:R-:W-:Y:S01]  /*16630*/  FADD.FTZ R150, R5, R150 ;  /* 0x0000009605967221 */ /* 0x000fe20000010000 */
[----:B------:R-:W-:Y:S01]  /*16640*/  F2FP.PACK_AB R14, R244, R241 ;  /* 0x000000f1f40e723e */ /* 0x000fe200000000ff */
[----:B------:R-:W-:Y:S01]  /*16650*/  FADD.FTZ R6, R7, R6 ;  /* 0x0000000607067221 */ /* 0x000fe20000010000 */
[----:B------:R-:W-:Y:S03]  /*16660*/  F2FP.PACK_AB R15, R246, R243 ;  /* 0x000000f3f60f723e */ /* 0x000fe600000000ff */
[----:B------:R-:W-:Y:S02]  /*16670*/  FADD.FTZ R151, R151, R150 ;  /* 0x0000009697977221 */ /* 0x000fe40000010000 */
[----:B------:R-:W-:Y:S02]  /*16680*/  FADD.FTZ R149, R149, R6 ;  /* 0x0000000695957221 */ /* 0x000fe40000010000 */
[C---:B-1----:R-:W-:Y:S01]  /*16690*/  HMMA.16816.F32 R144, R12.reuse, R152, R8 ;  /* 0x000000980c90723c */ /* 0x042fe20000001808 */
[----:B------:R-:W1:Y:S04]  /*166a0*/  LDSM.16.MT88.4 R8, [R211+0x9880] ;  /* 0x00988000d308783b */ /* 0x000e680000004200 */
[----:B------:R-:W-:Y:S02]  /*166b0*/  FADD.FTZ R236, R236, R151 ;  /* 0x00000097ecec7221 */ /* 0x000fe40000010000 */
[----:B------:R-:W-:Y:S01]  /*166c0*/  FADD.FTZ R238, R238, R149 ;  /* 0x00000095eeee7221 */ /* 0x000fe20000010000 */
[C---:B------:R-:W-:Y:S01]  /*166d0*/  HMMA.16816.F32 R132, R12.reuse, R154, R132 ;  /* 0x0000009a0c84723c */ /* 0x040fe20000001884 */
[----:B------:R-:W3:Y:S03]  /*166e0*/  LDSM.16.MT88.4 R152, [R205+0x9880] ;  /* 0x00988000cd98783b */ /* 0x000ee60000004200 */
[-C--:B------:R-:W-:Y:S01]  /*166f0*/  MOV R149, R148.reuse ;  /* 0x0000009400957202 */ /* 0x080fe20000000f00 */
[----:B------:R-:W-:Y:S02]  /*16700*/  FADD.FTZ R237, R237, R236 ;  /* 0x000000eceded7221 */ /* 0x000fe40000010000 */
[----:B------:R-:W-:Y:S01]  /*16710*/  FADD.FTZ R239, R239, R238 ;  /* 0x000000eeefef7221 */ /* 0x000fe20000010000 */
        /* <DEDUP_REMOVED lines=10> */
[C---:B------:R-:W-:Y:S01]  /*167c0*/  HMMA.16816.F32 R24, R12.reuse, R158, R24 ;  /* 0x0000009e0c18723c */ /* 0x040fe20000001818 */
[----:B------:R-:W2:Y:S07]  /*167d0*/  LDSM.16.MT88.4 R156, [R204+0xb880] ;  /* 0x00b88000cc9c783b */ /* 0x000eae0000004200 */
[C---:B-----5:R-:W-:Y:S08]  /*167e0*/  HMMA.16816.F32 R28, R12.reuse, R160, R28 ;  /* 0x000000a00c1c723c */ /* 0x060ff0000000181c */
[C---:B------:R-:W-:Y:S08]  /*167f0*/  HMMA.16816.F32 R32, R12.reuse, R162, R32 ;  /* 0x000000a20c20723c */ /* 0x040ff00000001820 */
[C---:B-1----:R-:W-:Y:S07]  /*16800*/  HMMA.16816.F32 R36, R12.reuse, R8, R36 ;  /* 0x000000080c24723c */ /* 0x042fee0000001824 */
[----:B------:R-:W-:Y:S01]  /*16810*/  MOV R8, R148 ;  /* 0x0000009400087202 */ /* 0x000fe20000000f00 */
        /* <DEDUP_REMOVED lines=21> */
[C---:B--2---:R-:W-:Y:S08]  /*16970*/  HMMA.16816.F32 R124, R12.reuse, R156, R124 ;  /* 0x0000009c0c7c723c */ /* 0x044ff0000000187c */
[----:B------:R-:W-:Y:S01]  /*16980*/  HMMA.16816.F32 R128, R12, R158, R128 ;  /* 0x0000009e0c80723c */ /* 0x000fe20000001880 */
[----:B------:R-:W-:-:S07]  /*16990*/  @P0 BRA `(.L_x_2249) ;  /* 0xffffdfd000000947 */ /* 0x000fce000383ffff */
.L_x_2246:
[----:B------:R-:W-:-:S06]  /*169a0*/  UISETP.GE.AND UP0, UPT, UR10, UR8, UPT ;  /* 0x000000080a00728c */ /* 0x000fcc000bf06270 */
[----:B------:R-:W-:-:S13]  /*169b0*/  PLOP3.LUT P0, PT, PT, PT, UP0, 0x40, 0x0 ;  /* 0x000000000000781c */ /* 0x000fda0003f0e808 */
[----:B------:R-:W-:Y:S05]  /*169c0*/  @P0 BRA `(.L_x_2250) ;  /* 0x000029e000000947 */ /* 0x000fea0003800000 */
[----:B------:R-:W-:Y:S01]  /*169d0*/  SHF.R.S32.HI R192, RZ, 0x1f, R225 ;  /* 0x0000001fffc07819 */ /* 0x000fe200000114e1 */
[----:B------:R-:W-:Y:S01]  /*169e0*/  IMAD.MOV.U32 R2, RZ, RZ, R8 ;  /* 0x000000ffff027224 */ /* 0x000fe200078e0008 */
[----:B------:R-:W-:Y:S01]  /*169f0*/  SHF.R.S32.HI R193, RZ, 0x1f, R228 ;  /* 0x0000001fffc17819 */ /* 0x000fe200000114e4 */
[----:B------:R-:W-:Y:S01]  /*16a00*/  IMAD.MOV.U32 R3, RZ, RZ, R0 ;  /* 0x000000ffff037224 */ /* 0x000fe200078e0000 */
[----:B------:R-:W-:Y:S02]  /*16a10*/  SHF.R.S32.HI R194, RZ, 0x1f, R227 ;  /* 0x0000001fffc27819 */ /* 0x000fe400000114e3 */
[C---:B------:R-:W-:Y:S01]  /*16a20*/  SHF.L.U64.HI R192, R225.reuse, 0x1, R192 ;  /* 0x00000001e1c07819 */ /* 0x040fe200000102c0 */
[----:B------:R-:W-:Y:S01]  /*16a30*/  IMAD.SHL.U32 R225, R225, 0x2, RZ ;  /* 0x00000002e1e17824 */ /* 0x000fe200078e00ff */
[C---:B------:R-:W-:Y:S01]  /*16a40*/  SHF.L.U64.HI R229, R226.reuse, 0x1, R229 ;  /* 0x00000001e2e57819 */ /* 0x040fe200000102e5 */
[----:B------:R-:W-:Y:S01]  /*16a50*/  IMAD.SHL.U32 R226, R226, 0x2, RZ ;  /* 0x00000002e2e27824 */ /* 0x000fe200078e00ff */
[C---:B------:R-:W-:Y:S01]  /*16a60*/  SHF.L.U64.HI R193, R228.reuse, 0x1, R193 ;  /* 0x00000001e4c17819 */ /* 0x040fe200000102c1 */
[----:B------:R-:W-:Y:S01]  /*16a70*/  IMAD.SHL.U32 R228, R228, 0x2, RZ ;  /* 0x00000002e4e47824 */ /* 0x000fe200078e00ff */
[C---:B------:R-:W-:Y:S01]  /*16a80*/  SHF.L.U64.HI R194, R227.reuse, 0x1, R194 ;  /* 0x00000001e3c27819 */ /* 0x040fe200000102c2 */
[----:B------:R-:W-:-:S02]  /*16a90*/  IMAD.SHL.U32 R227, R227, 0x2, RZ ;  /* 0x00000002e3e37824 */ /* 0x000fc400078e00ff */
.L_x_2260:
[----:B------:R-:W-:Y:S04]  /*16aa0*/  DEPBAR.LE SB0, 0x0 ;  /* 0x000080000000791a */ /* 0x000fe80000000000 */
[----:B------:R-:W-:Y:S01]  /*16ab0*/  BAR.SYNC.DEFER_BLOCKING 0x0 ;  /* 0x0000000000007b1d */ /* 0x000fe20000010000 */
[----:B------:R-:W-:Y:S01]  /*16ac0*/  SHF.R.S32.HI R5, RZ, 0x1f, R218 ;  /* 0x0000001fff057819 */ /* 0x000fe200000114da */
[----:B------:R-:W-:Y:S01]  /*16ad0*/  IMAD.WIDE.U32 R6, R218, c[0x0][0x208], RZ ;  /* 0x00008200da067a25 */ /* 0x000fe200078e00ff */
[----:B------:R-:W-:Y:S01]  /*16ae0*/  SHF.R.S32.HI R4, RZ, 0x1f, R217 ;  /* 0x0000001fff047819 */ /* 0x000fe200000114d9 */
[----:B------:R-:W-:Y:S01]  /*16af0*/  UISETP.GT.AND UP0, UPT, UR10, UR8, UPT ;  /* 0x000000080a00728c */ /* 0x000fe2000bf04270 */
        /* <DEDUP_REMOVED lines=16> */
[----:B------:R-:W-:Y:S04]  /*16c00*/  LDSM.16.M88.4 R152, [R210+0x10080] ;  /* 0x01008000d298783b */ /* 0x000fe80000000200 */
[----:B------:R-:W4:Y:S04]  /*16c10*/  LDSM.16.M88.4 R156, [R212] ;  /* 0x00000000d49c783b */ /* 0x000f280000000200 */
[----:B------:R-:W5:Y:S01]  /*16c20*/  LDSM.16.M88.4 R160, [R203] ;  /* 0x00000000cba0783b */ /* 0x000f620000000200 */
[C---:B-1----:R-:W-:Y:S03]  /*16c30*/  HMMA.16816.F32 R4, R16.reuse, R8, RZ ;  /* 0x000000081004723c */ /* 0x042fe600000018ff */
[----:B--2---:R-:W-:Y:S05]  /*16c40*/  IADD3 R174, P0, R164, R225, RZ ;  /* 0x000000e1a4ae7210 */ /* 0x004fea0007f1e0ff */
[C---:B------:R-:W-:Y:S01]  /*16c50*/  HMMA.16816.F32 R8, R16.reuse, R10, RZ ;  /* 0x0000000a1008723c */ /* 0x040fe200000018ff */
[----:B---3--:R-:W-:Y:S03]  /*16c60*/  IMAD.X R175, R0, 0x1, R192, P0 ;  /* 0x0000000100af7824 */ /* 0x008fe600000e06c0 */
[----:B------:R-:W-:Y:S02]  /*16c70*/  IADD3 R172, P0, R164, R228, RZ ;  /* 0x000000e4a4ac7210 */ /* 0x000fe40007f1e0ff */
[----:B------:R-:W-:Y:S01]  /*16c80*/  @!PT LDS RZ, [RZ] ;  /* 0x00000000fffff984 */ /* 0x000fe20000000800 */
[----:B------:R-:W-:Y:S01]  /*16c90*/  @!PT LDS RZ, [RZ] ;  /* 0x00000000fffff984 */ /* 0x000fe20000000800 */
[----:B------:R-:W-:Y:S01]  /*16ca0*/  @!PT LDS RZ, [RZ] ;  /* 0x00000000fffff984 */ /* 0x000fe20000000800 */
[----:B------:R1:W-:Y:S02]  /*16cb0*/  LDGSTS.E.BYPASS.LTC128B.128 [R220+0x8080], [R174.64], !P5 ;  /* 0x08080000aedc7fae */ /* 0x0003e4000e901d58 */
[C---:B------:R-:W-:Y:S01]  /*16cc0*/  HMMA.16816.F32 R12, R16.reuse, R148, RZ ;  /* 0x00000094100c723c */ /* 0x040fe200000018ff */
[----:B------:R-:W-:Y:S03]  /*16cd0*/  IMAD.X R173, R0, 0x1, R193, P0 ;  /* 0x0000000100ad7824 */ /* 0x000fe600000e06c1 */
[----:B------:R-:W-:Y:S02]  /*16ce0*/  IADD3 R176, P0, R164, R227, RZ ;  /* 0x000000e3a4b07210 */ /* 0x000fe40007f1e0ff */
[----:B------:R1:W-:Y:S02]  /*16cf0*/  LDGSTS.E.BYPASS.LTC128B.128 [R220+0x9080], [R172.64], !P1 ;  /* 0x09080000acdc7fae */ /* 0x0003e4000c901d58 */
[----:B------:R-:W-:Y:S01]  /*16d00*/  HMMA.16816.F32 R16, R16, R150, RZ ;  /* 0x000000961010723c */ /* 0x000fe200000018ff */
[----:B------:R-:W-:Y:S03]  /*16d10*/  IMAD.X R177, R0, 0x1, R194, P0 ;  /* 0x0000000100b17824 */ /* 0x000fe600000e06c2 */
[----:B------:R-:W-:Y:S02]  /*16d20*/  IADD3 R178, P0, R164, R226, RZ ;  /* 0x000000e2a4b27210 */ /* 0x000fe40007f1e0ff */
[----:B------:R1:W-:Y:S02]  /*16d30*/  LDGSTS.E.BYPASS.LTC128B.128 [R220+0xa080], [R176.64], !P4 ;  /* 0x0a080000b0dc7fae */ /* 0x0003e4000e101d58 */
[C---:B----4-:R-:W-:Y:S05]  /*16d40*/  HMMA.16816.F32 R4, R152.reuse, R156, R4 ;  /* 0x0000009c9804723c */ /* 0x050fea0000001804 */
[----:B------:R-:W-:Y:S01]  /*16d50*/  IMAD.X R179, R0, 0x1, R229, P0 ;  /* 0x0000000100b37824 */ /* 0x000fe200000e06e5 */
[----:B------:R-:W-:Y:S02]  /*16d60*/  PLOP3.LUT P0, PT, PT, PT, UP0, 0x40, 0x0 ;  /* 0x000000000000781c */ /* 0x000fe40003f0e808 */
[C---:B------:R-:W-:Y:S02]  /*16d70*/  HMMA.16816.F32 R8, R152.reuse, R158, R8 ;  /* 0x0000009e9808723c */ /* 0x040fe40000001808 */
[----:B------:R1:W-:Y:S04]  /*16d80*/  LDGSTS.E.BYPASS.LTC128B.128 [R220+0xb080], [R178.64], !P3 ;  /* 0x0b080000b2dc7fae */ /* 0x0003e8000d901d58 */
[----:B------:R-:W-:Y:S02]  /*16d90*/  LDSM.16.M88.4 R148, [R209+0x10080] ;  /* 0x01008000d194783b */ /* 0x000fe40000000200 */
[C---:B-----5:R-:W-:Y:S02]  /*16da0*/  HMMA.16816.F32 R12, R152.reuse, R160, R12 ;  /* 0x000000a0980c723c */ /* 0x060fe4000000180c */
[----:B------:R-:W2:Y:S04]  /*16db0*/  LDSM.16.M88.4 R164, [R208+0xc080] ;  /* 0x00c08000d0a4783b */ /* 0x000ea80000000200 */
[----:B------:R-:W3:Y:S02]  /*16dc0*/  LDSM.16.M88.4 R168, [R208+0xc880] ;  /* 0x00c88000d0a8783b */ /* 0x000ee40000000200 */
[----:B------:R-:W-:Y:S02]  /*16dd0*/  HMMA.16816.F32 R16, R152, R162, R16 ;  /* 0x000000a29810723c */ /* 0x000fe40000001810 */
[----:B------:R-:W-:Y:S04]  /*16de0*/  LDSM.16.M88.4 R152, [R207+0x10080] ;  /* 0x01008000cf98783b */ /* 0x000fe80000000200 */
[----:B------:R-:W4:Y:S04]  /*16df0*/  LDSM.16.M88.4 R156, [R202] ;  /* 0x00000000ca9c783b */ /* 0x000f280000000200 */
[----:B------:R-:W0:Y:S04]  /*16e00*/  LDGDEPBAR ;  /* 0x00000000000079af */ /* 0x000e280000000000 */
[----:B------:R-:W5:Y:S01]  /*16e10*/  LDSM.16.M88.4 R160, [R202+0x800] ;  /* 0x00080000caa0783b */ /* 0x000f620000000200 */
[C---:B--2---:R-:W-:Y:S08]  /*16e20*/  HMMA.16816.F32 R4, R148.reuse, R164, R4 ;  /* 0x000000a49404723c */ /* 0x044ff00000001804 */
[C---:B------:R-:W-:Y:S01]  /*16e30*/  HMMA.16816.F32 R8, R148.reuse, R166, R8 ;  /* 0x000000a69408723c */ /* 0x040fe20000001808 */
[----:B------:R-:W-:Y:S07]  /*16e40*/  LDSM.16.M88.4 R164, [R213+0xd080] ;  /* 0x00d08000d5a4783b */ /* 0x000fee0000000200 */
[C---:B---3--:R-:W-:Y:S08]  /*16e50*/  HMMA.16816.F32 R12, R148.reuse, R168, R12 ;  /* 0x000000a8940c723c */ /* 0x048ff0000000180c */
[----:B------:R-:W-:Y:S01]  /*16e60*/  HMMA.16816.F32 R16, R148, R170, R16 ;  /* 0x000000aa9410723c */ /* 0x000fe20000001810 */
[----:B------:R-:W2:Y:S04]  /*16e70*/  LDSM.16.M88.4 R148, [R214+0x14080] ;  /* 0x01408000d694783b */ /* 0x000ea80000000200 */
        /* <DEDUP_REMOVED lines=79> */
[C---:B--2---:R-:W-:Y:S01]  /*17370*/  HMMA.16816.F32 R4, R148.reuse, R164, R4 ;  /* 0x000000a49404723c */ /* 0x044fe20000001804 */
        /* <DEDUP_REMOVED lines=8> */
[----:B------:R-:W-:-:S07]  /*17400*/  @P0 BRA `(.L_x_2251) ;  /* 0x000002b000000947 */ /* 0x000fce0003800000 */
[----:B-1----:R-:W-:Y:S01]  /*17410*/  IMAD.MOV.U32 R217, RZ, RZ, RZ ;  /* 0x000000ffffd97224 */ /* 0x002fe200078e00ff */
        /* <DEDUP_REMOVED lines=42> */
.L_x_2251:
[----:B-1----:R-:W-:Y:S01]  /*176c0*/  PLOP3.LUT P0, PT, PT, PT, UP3, 0x80, 0x0 ;  /* 0x000000000000781c */ /* 0x002fe20003f0f038 */
        /* <DEDUP_REMOVED lines=31> */
.L_x_2254:
[----:B------:R-:W-:Y:S04]  /*178c0*/  MOV R148, c[0x0][0x32c] ;  /* 0x0000cb0000947a02 */ /* 0x000fe80000000f00 */
[----:B------:R-:W-:Y:S11]  /*178d0*/  ISETP.NE.AND P0, PT, R148, 0x1, PT ;  /* 0x000000019400780c */ /* 0x000ff60003f05270 */
[----:B------:R-:W-:Y:S02]  /*178e0*/  @!UPT UIADD3 URZ, URZ, URZ, URZ ;  /* 0x0000003f3f3ff290 */ /* 0x000fe4000fffe03f */
[----:B------:R-:W-:Y:S05]  /*178f0*/  @P0 IMAD.HI.U32 R148, R150, c[0x0][0x330], RZ ;  /* 0x0000cc0096940a27 */ /* 0x000fea00078e00ff */
[----:B------:R-:W-:Y:S02]  /*17900*/  @P0 SHF.R.U32.HI R150, RZ, c[0x0][0x334], R148 ;  /* 0x0000cd00ff960a19 */ /* 0x000fe40000011694 */
.L_x_2255:
[----:B------:R-:W-:Y:S05]  /*17910*/  BSYNC B0 ;  /* 0x0000000000007941 */ /* 0x000fea0003800000 */
.L_x_2253:
[----:B------:R-:W-:Y:S04]  /*17920*/  IMAD R157, R150, c[0x0][0x32c], -R149 ;  /* 0x0000cb00969d7a24 */ /* 0x000fe800078e0a95 */
[----:B------:R-:W-:Y:S05]  /*17930*/  IMAD.IADD R148, R157, 0x1, -R222 ;  /* 0x000000019d947824 */ /* 0x000fea00078e0ade */
[----:B------:R-:W-:Y:S02]  /*17940*/  IADD3 R157, R148, c[0x0][0x32c], RZ ;  /* 0x0000cb00949d7a10 */ /* 0x000fe40007ffe0ff */
[----:B------:R-:W-:Y:S02]  /*17950*/  IMNMX R153, R153, R148, !PT ;  /* 0x0000009499997217 */ /* 0x000fe40007800200 */
[----:B------:R-:W-:Y:S02]  /*17960*/  IMNMX R154, R154, R157, PT ;  /* 0x0000009d9a9a7217 */ /* 0x000fe40003800200 */
.L_x_2252:
[----:B------:R-:W-:Y:S06]  /*17970*/  UISETP.GT.AND UP0, UPT, UR10, -0x1, UPT ;  /* 0xffffffff0a00788c */ /* 0x000fec000bf04270 */
[----:B------:R-:W-:Y:S04]  /*17980*/  PLOP3.LUT P0, PT, PT, PT, UP0, 0x80, 0x0 ;  /* 0x000000000000781c */ /* 0x000fe80003f0f008 */
[C---:B------:R-:W-:Y:S04]  /*17990*/  ISETP.GT.AND P0, PT, R153.reuse, RZ, P0 ;  /* 0x000000ff9900720c */ /* 0x040fe80000704270 */
[----:B------:R-:W-:Y:S04]  /*179a0*/  ISETP.LT.OR P0, PT, R154, 0x1, P0 ;  /* 0x000000019a00780c */ /* 0x000fe80000701670 */
[----:B------:R-:W-:Y:S02]  /*179b0*/  FSEL R162, R4, -INF , !P0 ;  /* 0xff80000004a27808 */ /* 0x000fe40004000000 */
        /* <DEDUP_REMOVED lines=48> */
.L_x_2258:
[----:B------:R-:W-:Y:S04]  /*17cc0*/  MOV R5, c[0x0][0x32c] ;  /* 0x0000cb0000057a02 */ /* 0x000fe80000000f00 */
[----:B------:R-:W-:Y:S11]  /*17cd0*/  ISETP.NE.AND P0, PT, R5, 0x1, PT ;  /* 0x000000010500780c */ /* 0x000ff60003f05270 */
[----:B------:R-:W-:Y:S02]  /*17ce0*/  @!UPT UIADD3 URZ, URZ, URZ, URZ ;  /* 0x0000003f3f3ff290 */ /* 0x000fe4000fffe03f */
[----:B------:R-:W-:Y:S05]  /*17cf0*/  @P0 IMAD.HI.U32 R5, R8, c[0x0][0x330], RZ ;  /* 0x0000cc0008050a27 */ /* 0x000fea00078e00ff */
[----:B------:R-:W-:Y:S02]  /*17d00*/  @P0 SHF.R.U32.HI R8, RZ, c[0x0][0x334], R5 ;  /* 0x0000cd00ff080a19 */ /* 0x000fe40000011605 */
.L_x_2259:
[----:B------:R-:W-:Y:S05]  /*17d10*/  BSYNC B0 ;  /* 0x0000000000007941 */ /* 0x000fea0003800000 */
.L_x_2257:
[----:B------:R-:W-:Y:S04]  /*17d20*/  IMAD R149, R8, c[0x0][0x32c], -R149 ;  /* 0x0000cb0008957a24 */ /* 0x000fe800078e0a95 */
[----:B------:R-:W-:Y:S05]  /*17d30*/  IMAD.IADD R149, R149, 0x1, -R222 ;  /* 0x0000000195957824 */ /* 0x000fea00078e0ade */
[----:B------:R-:W-:Y:S02]  /*17d40*/  IADD3 R5, R149, c[0x0][0x32c], RZ ;  /* 0x0000cb0095057a10 */ /* 0x000fe40007ffe0ff */
[----:B------:R-:W-:Y:S02]  /*17d50*/  IMNMX R0, R0, R149, !PT ;  /* 0x0000009500007217 */ /* 0x000fe40007800200 */
[----:B------:R-:W-:Y:S02]  /*17d60*/  IMNMX R4, R4, R5, PT ;  /* 0x0000000504047217 */ /* 0x000fe40003800200 */
.L_x_2256:
        /* <DEDUP_REMOVED lines=94> */
[----:B------:R-:W4:Y:S01]  /*18350*/  LDSM.16.MT88.4 R16, [R211+0x8080] ;  /* 0x00808000d310783b */ /* 0x000f220000004200 */
[----:B------:R-:W-:Y:S02]  /*18360*/  FMUL.FTZ R2, R5, c[0x0][0x2d0] ;  /* 0x0000b40005027a20 */ /* 0x000fe40000410000 */
[--C-:B------:R-:W-:Y:S02]  /*18370*/  FFMA.FTZ R234, R151, c[0x0][0x2d0], -R152.reuse ;  /* 0x0000b40097ea7a23 */ /* 0x100fe40000010898 */
[--C-:B------:R-:W-:Y:S02]  /*18380*/  FFMA.FTZ R233, R149, c[0x0][0x2d0], -R152.reuse ;  /* 0x0000b40095e97a23 */ /* 0x100fe40000010898 */
[--C-:B------:R-:W-:Y:S01]  /*18390*/  FFMA.FTZ R231, R13, c[0x0][0x2d0], -R152.reuse ;  /* 0x0000b4000de77a23 */ /* 0x100fe20000010898 */
[----:B------:R-:W5:Y:S01]  /*183a0*/  LDSM.16.MT88.4 R148, [R206+0x8080] ;  /* 0x00808000ce94783b */ /* 0x000f620000004200 */
[----:B------:R-:W2:Y:S01]  /*183b0*/  MUFU.EX2 R2, R2 ;  /* 0x0000000200027308 */ /* 0x000ea20000000800 */
[C---:B---3--:R-:W-:Y:S02]  /*183c0*/  FMUL.FTZ R4, R3.reuse, R144 ;  /* 0x0000009003047220 */ /* 0x048fe40000410000 */
        /* <DEDUP_REMOVED lines=8> */
[----:B------:R-:W-:Y:S02]  /*18450*/  FMUL.FTZ R141, R3, R141 ;  /* 0x0000008d038d7220 */ /* 0x000fe40000410000 */
[--C-:B------:R-:W-:Y:S02]  /*18460*/  FFMA.FTZ R239, R157, c[0x0][0x2d0], -R152.reuse ;  /* 0x0000b4009def7a23 */ /* 0x100fe40000010898 */
[----:B--2---:R-:W-:Y:S01]  /*18470*/  LDSM.16.MT88.4 R156, [R204+0x8880] ;  /* 0x00888000cc9c783b */ /* 0x004fe20000004200 */
[----:B------:R-:W1:Y:S01]  /*18480*/  MUFU.EX2 R233, R233 ;  /* 0x000000e900e97308 */ /* 0x000e620000000800 */
[--C-:B------:R-:W-:Y:S02]  /*18490*/  FFMA.FTZ R240, R155, c[0x0][0x2d0], -R152.reuse ;  /* 0x0000b4009bf07a23 */ /* 0x100fe40000010898 */
[--C-:B------:R-:W-:Y:S02]  /*184a0*/  FFMA.FTZ R241, R153, c[0x0][0x2d0], -R152.reuse ;  /* 0x0000b40099f17a23 */ /* 0x100fe40000010898 */
[C---:B------:R-:W-:Y:S02]  /*184b0*/  FMUL.FTZ R6, R2.reuse, R146 ;  /* 0x0000009202067220 */ /* 0x040fe40000410000 */
[C---:B------:R-:W-:Y:S02]  /*184c0*/  FMUL.FTZ R7, R2.reuse, R147 ;  /* 0x0000009302077220 */ /* 0x040fe40000410000 */
[----:B------:R-:W2:Y:S01]  /*184d0*/  LDSM.16.MT88.4 R144, [R205+0x8080] ;  /* 0x00808000cd90783b */ /* 0x000ea20000004200 */
        /* <DEDUP_REMOVED lines=8> */
[----:B------:R-:W-:Y:S01]  /*18560*/  FFMA.FTZ R152, R9, c[0x0][0x2d0], -R152 ;  /* 0x0000b40009987a23 */ /* 0x000fe20000010898 */
[----:B-1----:R-:W-:Y:S01]  /*18570*/  F2FP.PACK_AB R13, R233, R234 ;  /* 0x000000eae90d723e */ /* 0x002fe200000000ff */
        /* <DEDUP_REMOVED lines=18> */
[----:B-1----:R-:W-:Y:S04]  /*186a0*/  LDSM.16.MT88.4 R152, [R206+0x8880] ;  /* 0x00888000ce98783b */ /* 0x002fe80000004200 */
[C---:B------:R-:W-:Y:S02]  /*186b0*/  FMUL.FTZ R33, R3.reuse, R33 ;  /* 0x0000002103217220 */ /* 0x040fe40000410000 */
[C---:B------:R-:W-:Y:S01]  /*186c0*/  FMUL.FTZ R34, R2.reuse, R34 ;  /* 0x0000002202227220 */ /* 0x040fe20000410000 */
[C---:B------:R-:W-:Y:S01]  /*186d0*/  HMMA.16816.F32 R132, R12.reuse, R18, R132 ;  /* 0x000000120c84723c */ /* 0x040fe20000001884 */
[----:B------:R-:W1:Y:S01]  /*186e0*/  MUFU.EX2 R237, R237 ;  /* 0x000000ed00ed7308 */ /* 0x000e620000000800 */
[----:B------:R-:W4:Y:S02]  /*186f0*/  LDSM.16.MT88.4 R16, [R204+0x8080] ;  /* 0x00808000cc10783b */ /* 0x000f240000004200 */
[C---:B------:R-:W-:Y:S02]  /*18700*/  FMUL.FTZ R35, R2.reuse, R35 ;  /* 0x0000002302237220 */ /* 0x040fe40000410000 */
[C---:B------:R-:W-:Y:S02]  /*18710*/  FMUL.FTZ R36, R3.reuse, R36 ;  /* 0x0000002403247220 */ /* 0x040fe40000410000 */
[C---:B-----5:R-:W-:Y:S03]  /*18720*/  HMMA.16816.F32 R136, R12.reuse, R148, R136 ;  /* 0x000000940c88723c */ /* 0x060fe60000001888 */
[----:B------:R-:W-:Y:S01]  /*18730*/  MUFU.EX2 R239, R239 ;  /* 0x000000ef00ef7308 */ /* 0x000fe20000000800 */
[C---:B------:R-:W-:Y:S02]  /*18740*/  FMUL.FTZ R37, R3.reuse, R37 ;  /* 0x0000002503257220 */ /* 0x040fe40000410000 */
[C---:B------:R-:W-:Y:S02]  /*18750*/  FMUL.FTZ R38, R2.reuse, R38 ;  /* 0x0000002602267220 */ /* 0x040fe40000410000 */
[C---:B------:R-:W-:Y:S01]  /*18760*/  HMMA.16816.F32 R140, R12.reuse, R150, R140 ;  /* 0x000000960c8c723c */ /* 0x040fe2000000188c */
[----:B------:R-:W5:Y:S03]  /*18770*/  LDSM.16.MT88.4 R148, [R211+0x9080] ;  /* 0x00908000d394783b */ /* 0x000f660000004200 */
[C---:B------:R-:W-:Y:S01]  /*18780*/  FMUL.FTZ R39, R2.reuse, R39 ;  /* 0x0000002702277220 */ /* 0x040fe20000410000 */
[----:B------:R-:W1:Y:S01]  /*18790*/  MUFU.EX2 R240, R240 ;  /* 0x000000f000f07308 */ /* 0x000e620000000800 */
[C---:B------:R-:W-:Y:S02]  /*187a0*/  FMUL.FTZ R40, R3.reuse, R40 ;  /* 0x0000002803287220 */ /* 0x040fe40000410000 */
[C---:B--2---:R-:W-:Y:S04]  /*187b0*/  HMMA.16816.F32 R20, R12.reuse, R144, R20 ;  /* 0x000000900c14723c */ /* 0x044fe80000001814 */
[C---:B------:R-:W-:Y:S02]  /*187c0*/  FMUL.FTZ R41, R3.reuse, R41 ;  /* 0x0000002903297220 */ /* 0x040fe40000410000 */
[C---:B------:R-:W-:Y:S01]  /*187d0*/  FMUL.FTZ R42, R2.reuse, R42 ;  /* 0x0000002a022a7220 */ /* 0x040fe20000410000 */
[----:B------:R-:W2:Y:S01]  /*187e0*/  MUFU.EX2 R241, R241 ;  /* 0x000000f100f17308 */ /* 0x000ea20000000800 */
[C---:B------:R-:W-:Y:S01]  /*187f0*/  HMMA.16816.F32 R24, R12.reuse, R146, R24 ;  /* 0x000000920c18723c */ /* 0x040fe20000001818 */
[----:B------:R-:W1:Y:S03]  /*18800*/  LDSM.16.MT88.4 R144, [R206+0x9080] ;  /* 0x00908000ce90783b */ /* 0x000e660000004200 */
        /* <DEDUP_REMOVED lines=112> */
[C---:B------:R-:W-:Y:S02]  /*18f10*/  FMUL.FTZ R126, R2.reuse, R126 ;  /* 0x0000007e027e7220 */ /* 0x040fe40000410000 */
[C---:B------:R-:W-:Y:S02]  /*18f20*/  FMUL.FTZ R127, R2.reuse, R127 ;  /* 0x0000007f027f7220 */ /* 0x040fe40000410000 */
        /* <DEDUP_REMOVED lines=10> */
[----:B------:R-:W-:Y:S01]  /*18fd0*/  FFMA.FTZ R230, R3, R224, R230 ;  /* 0x000000e003e67223 */ /* 0x000fe200000100e6 */
[C---:B----4-:R-:W-:Y:S04]  /*18fe0*/  HMMA.16816.F32 R124, R12.reuse, R16, R124 ;  /* 0x000000100c7c723c */ /* 0x050fe8000000187c */
[----:B------:R-:W-:Y:S01]  /*18ff0*/  MOV R3, R0 ;  /* 0x0000000000037202 */ /* 0x000fe20000000f00 */
[----:B------:R-:W-:Y:S02]  /*19000*/  FFMA.FTZ R234, R2, R223, R234 ;  /* 0x000000df02ea7223 */ /* 0x000fe400000100ea */
[----:B------:R-:W-:Y:S01]  /*19010*/  FADD.FTZ R11, R11, R230 ;  /* 0x000000e60b0b7221 */ /* 0x000fe20000010000 */
[----:B------:R-:W-:Y:S01]  /*19020*/  HMMA.16816.F32 R128, R12, R18, R128 ;  /* 0x000000120c80723c */ /* 0x000fe20000001880 */
[----:B------:R-:W1:Y:S03]  /*19030*/  LDSM.16.MT88.4 R16, [R205+0x8880] ;  /* 0x00888000cd10783b */ /* 0x000e660000004200 */
[----:B------:R-:W-:Y:S02]  /*19040*/  FADD.FTZ R233, R233, R234 ;  /* 0x000000eae9e97221 */ /* 0x000fe40000010000 */
[----:B------:R-:W-:Y:S01]  /*19050*/  FADD.FTZ R10, R10, R11 ;  /* 0x0000000b0a0a7221 */ /* 0x000fe20000010000 */
[----:B---3--:R-:W-:Y:S01]  /*19060*/  F2FP.PACK_AB R12, R236, R235 ;  /* 0x000000ebec0c723e */ /* 0x008fe200000000ff */
[----:B------:R-:W-:Y:S01]  /*19070*/  FADD.FTZ R2, R232, R233 ;  /* 0x000000e9e8027221 */ /* 0x000fe20000010000 */
[----:B------:R-:W-:Y:S03]  /*19080*/  F2FP.PACK_AB R14, R238, R237 ;  /* 0x000000edee0e723e */ /* 0x000fe600000000ff */
[----:B------:R-:W-:Y:S01]  /*19090*/  F2FP.PACK_AB R13, R240, R239 ;  /* 0x000000eff00d723e */ /* 0x000fe200000000ff */
[----:B------:R-:W-:Y:S01]  /*190a0*/  FADD.FTZ R10, R195, R10 ;  /* 0x0000000ac30a7221 */ /* 0x000fe20000010000 */
[----:B--2---:R-:W-:Y:S01]  /*190b0*/  F2FP.PACK_AB R15, R242, R241 ;  /* 0x000000f1f20f723e */ /* 0x004fe200000000ff */
[----:B------:R-:W-:Y:S02]  /*190c0*/  FADD.FTZ R2, R231, R2 ;  /* 0x00000002e7027221 */ /* 0x000fe40000010000 */
[----:B------:R-:W-:Y:S02]  /*190d0*/  FADD.FTZ R235, R235, R10 ;  /* 0x0000000aebeb7221 */ /* 0x000fe40000010000 */
[----:B------:R-:W-:Y:S01]  /*190e0*/  FADD.FTZ R239, R239, R2 ;  /* 0x00000002efef7221 */ /* 0x000fe20000010000 */
[----:B------:R-:W-:Y:S01]  /*190f0*/  MOV R2, R8 ;  /* 0x0000000800027202 */ /* 0x000fe20000000f00 */
[C---:B-----5:R-:W-:Y:S01]  /*19100*/  HMMA.16816.F32 R144, R12.reuse, R148, R4 ;  /* 0x000000940c90723c */ /* 0x060fe20000001804 */
[----:B------:R-:W2:Y:S02]  /*19110*/  LDSM.16.MT88.4 R4, [R211+0x9880] ;  /* 0x00988000d304783b */ /* 0x000ea40000004200 */
[----:B------:R-:W-:Y:S02]  /*19120*/  FADD.FTZ R236, R236, R235 ;  /* 0x000000ebecec7221 */ /* 0x000fe40000010000 */
[----:B------:R-:W-:Y:S02]  /*19130*/  FADD.FTZ R240, R240, R239 ;  /* 0x000000eff0f07221 */ /* 0x000fe40000010000 */
[----:B------:R-:W-:Y:S01]  /*19140*/  FADD.FTZ R237, R237, R236 ;  /* 0x000000eceded7221 */ /* 0x000fe20000010000 */
[C---:B------:R-:W-:Y:S01]  /*19150*/  HMMA.16816.F32 R132, R12.reuse, R150, R132 ;  /* 0x000000960c84723c */ /* 0x040fe20000001884 */
[----:B------:R-:W3:Y:S03]  /*19160*/  LDSM.16.MT88.4 R148, [R205+0x9880] ;  /* 0x00988000cd94783b */ /* 0x000ee60000004200 */
[----:B------:R-:W-:Y:S02]  /*19170*/  FADD.FTZ R223, R241, R240 ;  /* 0x000000f0f1df7221 */ /* 0x000fe40000010000 */
[----:B------:R-:W-:Y:S02]  /*19180*/  FADD.FTZ R224, R238, R237 ;  /* 0x000000edeee07221 */ /* 0x000fe40000010000 */
[C---:B------:R-:W-:Y:S04]  /*19190*/  HMMA.16816.F32 R136, R12.reuse, R152, R136 ;  /* 0x000000980c88723c */ /* 0x040fe80000001888 */
[----:B------:R-:W-:Y:S04]  /*191a0*/  FADD.FTZ R223, R242, R223 ;  /* 0x000000dff2df7221 */ /* 0x000fe80000010000 */
[C---:B------:R-:W-:Y:S01]  /*191b0*/  HMMA.16816.F32 R140, R12.reuse, R154, R140 ;  /* 0x0000009a0c8c723c */ /* 0x040fe2000000188c */
[----:B------:R-:W4:Y:S07]  /*191c0*/  LDSM.16.MT88.4 R152, [R205+0xb880] ;  /* 0x00b88000cd98783b */ /* 0x000f2e0000004200 */
[C---:B-1----:R-:W-:Y:S08]  /*191d0*/  HMMA.16816.F32 R20, R12.reuse, R16, R20 ;  /* 0x000000100c14723c */ /* 0x042ff00000001814 */
[C---:B------:R-:W-:Y:S01]  /*191e0*/  HMMA.16816.F32 R24, R12.reuse, R18, R24 ;  /* 0x000000120c18723c */ /* 0x040fe20000001818 */
[----:B------:R-:W1:Y:S07]  /*191f0*/  LDSM.16.MT88.4 R16, [R204+0xb880] ;  /* 0x00b88000cc10783b */ /* 0x000e6e0000004200 */
[C---:B------:R-:W-:Y:S08]  /*19200*/  HMMA.16816.F32 R28, R12.reuse, R156, R28 ;  /* 0x0000009c0c1c723c */ /* 0x040ff0000000181c */
[C---:B------:R-:W-:Y:S08]  /*19210*/  HMMA.16816.F32 R32, R12.reuse, R158, R32 ;  /* 0x0000009e0c20723c */ /* 0x040ff00000001820 */
[C---:B--2---:R-:W-:Y:S08]  /*19220*/  HMMA.16816.F32 R36, R12.reuse, R4, R36 ;  /* 0x000000040c24723c */ /* 0x044ff00000001824 */
        /* <DEDUP_REMOVED lines=21> */
[C---:B-1----:R-:W-:Y:S08]  /*19380*/  HMMA.16816.F32 R124, R12.reuse, R16, R124 ;  /* 0x000000100c7c723c */ /* 0x042ff0000000187c */
[----:B------:R-:W-:Y:S01]  /*19390*/  HMMA.16816.F32 R128, R12, R18, R128 ;  /* 0x000000120c80723c */ /* 0x000fe20000001880 */
[----:B------:R-:W-:-:S07]  /*193a0*/  @P0 BRA `(.L_x_2260) ;  /* 0xffffd6f000000947 */ /* 0x000fce000383ffff */
.L_x_2250:
        /* <DEDUP_REMOVED lines=155> */
.L_x_2148:
        /* <DEDUP_REMOVED lines=52> */
[----:B------:R-:W-:Y:S01]  /*1a0a0*/  F2FP.PACK_AB R42, R43, R42 ;  /* 0x0000002a2b2a723e */ /* 0x000fe200000000ff */
[----:B------:R-:W-:Y:S01]  /*1a0b0*/  IMAD.U32 R12, RZ, RZ, UR4 ;  /* 0x00000004ff0c7e24 */ /* 0x000fe2000f8e00ff */
[----:B------:R-:W-:Y:S01]  /*1a0c0*/  F2FP.PACK_AB R44, R45, R44 ;  /* 0x0000002c2d2c723e */ /* 0x000fe200000000ff */
[C---:B------:R-:W-:Y:S01]  /*1a0d0*/  IMAD.IADD R17, R13.reuse, 0x1, R8 ;  /* 0x000000010d117824 */ /* 0x040fe200078e0208 */
[----:B------:R-:W-:-:S02]  /*1a0e0*/  IADD3 R10, R13, 0x80, RZ ;  /* 0x000000800d0a7810 */ /* 0x000fc40007ffe0ff */
[----:B------:R-:W-:Y:S02]  /*1a0f0*/  IADD3 R15, R13, 0x70, RZ ;  /* 0x000000700d0f7810 */ /* 0x000fe40007ffe0ff */
[----:B------:R-:W-:Y:S01]  /*1a100*/  @P0 IADD3 R15, R10, 0x10, RZ ;  /* 0x000000100a0f0810 */ /* 0x000fe20007ffe0ff */
[----:B------:R-:W-:Y:S01]  /*1a110*/  IMAD.MOV.U32 R10, RZ, RZ, 0x40 ;  /* 0x00000040ff0a7424 */ /* 0x000fe200078e00ff */
[----:B------:R-:W-:Y:S02]  /*1a120*/  F2FP.PACK_AB R46, R47, R46 ;  /* 0x0000002e2f2e723e */ /* 0x000fe400000000ff */
[----:B------:R-:W-:Y:S01]  /*1a130*/  F2FP.PACK_AB R48, R49, R48 ;  /* 0x000000303130723e */ /* 0x000fe200000000ff */
[----:B------:R-:W-:Y:S01]  /*1a140*/  IMAD.IADD R19, R8, 0x1, R15 ;  /* 0x0000000108137824 */ /* 0x000fe200078e020f */
[----:B------:R-:W-:Y:S02]  /*1a150*/  SEL R10, R10, 0xffffffc0, !P2 ;  /* 0xffffffc00a0a7807 */ /* 0x000fe40005000000 */
[----:B------:R-:W-:-:S02]  /*1a160*/  F2FP.PACK_AB R50, R51, R50 ;  /* 0x000000323332723e */ /* 0x000fc400000000ff */
[----:B------:R-:W-:Y:S01]  /*1a170*/  F2FP.PACK_AB R52, R53, R52 ;  /* 0x000000343534723e */ /* 0x000fe200000000ff */
[--C-:B------:R-:W-:Y:S01]  /*1a180*/  IMAD.IADD R21, R13, 0x1, R10.reuse ;  /* 0x000000010d157824 */ /* 0x100fe200078e020a */
[----:B------:R-:W-:Y:S01]  /*1a190*/  F2FP.PACK_AB R54, R55, R54 ;  /* 0x000000363736723e */ /* 0x000fe200000000ff */
[C---:B------:R-:W-:Y:S01]  /*1a1a0*/  IMAD.IADD R23, R10.reuse, 0x1, R15 ;  /* 0x000000010a177824 */ /* 0x040fe200078e020f */
[----:B------:R-:W-:Y:S01]  /*1a1b0*/  F2FP.PACK_AB R56, R57, R56 ;  /* 0x000000383938723e */ /* 0x000fe200000000ff */
[----:B------:R-:W-:Y:S01]  /*1a1c0*/  STS [R13+0x80], R144 ;  /* 0x000080900d007388 */ /* 0x000fe20000000800 */
[----:B------:R-:W-:Y:S01]  /*1a1d0*/  IMAD.IADD R25, R10, 0x1, R17 ;  /* 0x000000010a197824 */ /* 0x000fe200078e0211 */
[----:B------:R-:W-:Y:S01]  /*1a1e0*/  F2FP.PACK_AB R58, R59, R58 ;  /* 0x0000003a3b3a723e */ /* 0x000fe200000000ff */
[----:B------:R-:W-:Y:S01]  /*1a1f0*/  IMAD.IADD R27, R19, 0x1, R10 ;  /* 0x00000001131b7824 */ /* 0x000fe200078e020a */
        /* <DEDUP_REMOVED lines=53> */
[----:B------:R-:W-:Y:S01]  /*1a550*/  PLOP3.LUT P0, PT, PT, PT, UP1, 0x80, 0x0 ;  /* 0x000000000000781c */ /* 0x000fe20003f0f018 */
        /* <DEDUP_REMOVED lines=33> */
[----:B------:R3:W-:Y:S04]  /*1a770*/  STS [R17+0xc080], R108 ;  /* 0x00c0806c11007388 */ /* 0x0007e80000000800 */
        /* <DEDUP_REMOVED lines=35> */
.L_x_2262:
        /* <DEDUP_REMOVED lines=79> */
[----:B------:R-:W-:Y:S01]  /*1aea0*/  SHFL.IDX PT, R12, R17, RZ, 0x1c1f ;  /* 0x001c1fff110c7589 */ /* 0x000fe200000e0000 */
[----:B------:R-:W-:Y:S01]  /*1aeb0*/  UIADD3 UR7, UR17, UR7, URZ ;  /* 0x0000000711077290 */ /* 0x000fe2000fffe03f */
[--C-:B------:R-:W-:Y:S01]  /*1aec0*/  IMAD.MOV R18, RZ, RZ, -R7.reuse ;  /* 0x000000ffff127224 */ /* 0x100fe200078e0a07 */
[----:B------:R-:W-:Y:S01]  /*1aed0*/  LOP3.LUT R3, R8, R3, RZ, 0x3c, !PT ;  /* 0x0000000308037212 */ /* 0x000fe200078e3cff */
[----:B------:R-:W1:Y:S01]  /*1aee0*/  SHFL.IDX PT, R13, R14, RZ, 0x1c1f ;  /* 0x001c1fff0e0d7589 */ /* 0x000e6200000e0000 */
[----:B------:R-:W-:Y:S01]  /*1aef0*/  SHF.R.S32.HI R8, RZ, 0x1f, R7 ;  /* 0x0000001fff087819 */ /* 0x000fe20000011407 */
[----:B------:R-:W-:Y:S01]  /*1af00*/  IMAD R18, R18, c[0x0][0x4e8], R15 ;  /* 0x00013a0012127a24 */ /* 0x000fe200078e020f */
[----:B------:R-:W-:Y:S01]  /*1af10*/  MOV R20, UR16 ;  /* 0x0000001000147c02 */ /* 0x000fe20008000f00 */
[----:B------:R-:W-:Y:S01]  /*1af20*/  SHFL.IDX PT, R10, R17, 0x1, 0x1c1f ;  /* 0x003c1f00110a7f89 */ /* 0x000fe200000e0000 */
[----:B------:R-:W-:-:S02]  /*1af30*/  IMAD R15, R75, 0x80, R2 ;  /* 0x000000804b0f7824 */ /* 0x000fc400078e0202 */
[----:B-----5:R-:W-:Y:S01]  /*1af40*/  IMAD R2, R4, c[0x0][0x4e8], RZ ;  /* 0x00013a0004027a24 */ /* 0x020fe200078e02ff */
[----:B------:R2:W3:Y:S01]  /*1af50*/  SHFL.IDX PT, R11, R14, 0x1, 0x1c1f ;  /* 0x003c1f000e0b7f89 */ /* 0x0004e200000e0000 */
[----:B------:R-:W-:Y:S01]  /*1af60*/  IMAD.U32 R21, RZ, RZ, UR17 ;  /* 0x00000011ff157e24 */ /* 0x000fe2000f8e00ff */
[C---:B------:R-:W-:Y:S01]  /*1af70*/  IADD3 R19, R15.reuse, 0x8, RZ ;  /* 0x000000080f137810 */ /* 0x040fe20007ffe0ff */
[----:B------:R-:W-:Y:S01]  /*1af80*/  IMAD.U32 R21, RZ, RZ, UR7 ;  /* 0x00000007ff157e24 */ /* 0x000fe2000f8e00ff */
[-C--:B------:R-:W-:Y:S01]  /*1af90*/  ISETP.GE.OR P1, PT, R15, R2.reuse, P2 ;  /* 0x000000020f00720c */ /* 0x080fe20001726670 */
[----:B------:R-:W-:Y:S01]  /*1afa0*/  IMAD R8, R8, c[0x0][0x3e0], RZ ;  /* 0x0000f80008087a24 */ /* 0x000fe200078e02ff */
[----:B------:R-:W-:Y:S01]  /*1afb0*/  ISETP.GE.OR P0, PT, R19, R2, P2 ;  /* 0x000000021300720c */ /* 0x000fe20001706670 */
[----:B------:R-:W-:Y:S01]  /*1afc0*/  IMAD.WIDE.U32 R20, R7, c[0x0][0x3e0], R20 ;  /* 0x0000f80007147a25 */ /* 0x000fe200078e0014 */
[----:B------:R-:W-:-:S03]  /*1afd0*/  SHF.R.S32.HI R4, RZ, 0x1f, R18 ;  /* 0x0000001fff047819 */ /* 0x000fc60000011412 */
[----:B------:R-:W-:Y:S02]  /*1afe0*/  IMAD R8, R7, c[0x0][0x3e4], R8 ;  /* 0x0000f90007087a24 */ /* 0x000fe400078e0208 */
[----:B------:R-:W-:-:S03]  /*1aff0*/  IMAD R75, R75, 0x80, R16 ;  /* 0x000000804b4b7824 */ /* 0x000fc600078e0210 */
[----:B------:R-:W-:Y:S01]  /*1b000*/  IADD3 R21, R21, R8, RZ ;  /* 0x0000000815157210 */ /* 0x000fe20007ffe0ff */
        /* <DEDUP_REMOVED lines=55> */
.L_x_2264:
[----:B--234-:R-:W-:Y:S05]  /*1b380*/  BSYNC B0 ;  /* 0x0000000000007941 */ /* 0x01cfea0003800000 */
.L_x_2263:
        /* <DEDUP_REMOVED lines=30> */
.L_x_2266:
[----:B------:R-:W-:Y:S05]  /*1b570*/  BSYNC B0 ;  /* 0x0000000000007941 */ /* 0x000fea0003800000 */
.L_x_2265:
        /* <DEDUP_REMOVED lines=30> */
.L_x_2268:
[----:B------:R-:W-:Y:S05]  /*1b760*/  BSYNC B0 ;  /* 0x0000000000007941 */ /* 0x000fea0003800000 */
.L_x_2267:
        /* <DEDUP_REMOVED lines=31> */
.L_x_2261:
        /* <DEDUP_REMOVED lines=31> */
.L_x_2269:
        /* <DEDUP_REMOVED lines=43> */
.L_x_2271:
[----:B------:R-:W-:Y:S05]  /*1be00*/  BSYNC B0 ;  /* 0x0000000000007941 */ /* 0x000fea0003800000 */
.L_x_2270:
        /* <DEDUP_REMOVED lines=77> */
.L_x_2273:
[----:B------:R-:W-:Y:S05]  /*1c2e0*/  BSYNC B0 ;  /* 0x0000000000007941 */ /* 0x000fea0003800000 */
.L_x_2272:
        /* <DEDUP_REMOVED lines=27> */
.L_x_2275:
[----:B------:R-:W-:Y:S05]  /*1c4a0*/  BSYNC B0 ;  /* 0x0000000000007941 */ /* 0x000fea0003800000 */
.L_x_2274:
        /* <DEDUP_REMOVED lines=27> */
.L_x_2277:
[----:B------:R-:W-:Y:S05]  /*1c660*/  BSYNC B0 ;  /* 0x0000000000007941 */ /* 0x000fea0003800000 */
.L_x_2276:
        /* <DEDUP_REMOVED lines=28> */
.L_x_2278:
        /* <DEDUP_REMOVED lines=13> */
.L_x_3568:


//--------------------- .text._ZN7cutlass13device_kernelIN5flash19enable_sm80_to_sm89INS1_16FlashAttnFwdSm80INS1_25CollectiveMainloopFwdSm80ILi8ELi1ELb1EN4cute5tupleIJNS5_1CILi128EEENS7_ILi64EEENS7_ILi256EEEEEELi256ENS_6half_tEfNS_4arch4Sm80ELb1ELb0ELb0ELb0ELb1ELb0ELb1ELb0EEENS1_21CollectiveEpilogueFwdINS6_IJS8_SA_S9_EEENS6_IJNS7_ILi1EEESI_SI_EEESC_SE_Li256ELb0ELb1ELb0ELb0EEENS1_30DynamicPersistentTileSchedulerILi256ELi256ELb0ELb1ELb0EEEEEEEEEvNT_6ParamsE --------------------------
	.section	.text._ZN7cutlass13device_kernelIN5flash19enable_sm80_to_sm89INS1_16FlashAttnFwdSm80INS1_25CollectiveMainloopFwdSm80ILi8ELi1ELb1EN4cute5tupleIJNS5_1CILi128EEENS7_ILi64EEENS7_ILi256EEEEEELi256ENS_6half_tEfNS_4arch4Sm80ELb1ELb0ELb0ELb0ELb1ELb0ELb1ELb0EEENS1_21CollectiveEpilogueFwdINS6_IJS8_SA_S9_EEENS6_IJNS7_ILi1EEESI_SI_EEESC_SE_Li256ELb0ELb1ELb0ELb0EEENS1_30DynamicPersistentTileSchedulerILi256ELi256ELb0ELb1ELb0EEEEEEEEEvNT_6ParamsE,"ax",@progbits
	.sectioninfo	@"SHI_REGISTERS=255"
	.align	128
.text._ZN7cutlass13device_kernelIN5flash19enable_sm80_to_sm89INS1_16FlashAttnFwdSm80INS1_25CollectiveMainloopFwdSm80ILi8ELi1ELb1EN4cute5tupleIJNS5_1CILi128EEENS7_ILi64EEENS7_ILi256EEEEEELi256ENS_6half_tEfNS_4arch4Sm80ELb1ELb0ELb0ELb0ELb1ELb0ELb1ELb0EEENS1_21CollectiveEpilogueFwdINS6_IJS8_SA_S9_EEENS6_IJNS7_ILi1EEESI_SI_EEESC_SE_Li256ELb0ELb1ELb0ELb0EEENS1_30DynamicPersistentTileSchedulerILi256ELi256ELb0ELb1ELb0EEEEEEEEEvNT_6ParamsE:
        .type           _ZN7cutlass13device_kernelIN5flash19enable_sm80_to_sm89INS1_16FlashAttnFwdSm80INS1_25CollectiveMainloopFwdSm80ILi8ELi1ELb1EN4cute5tupleIJNS5_1CILi128EEENS7_ILi64EEENS7_ILi256EEEEEELi256ENS_6half_tEfNS_4arch4Sm80ELb1ELb0ELb0ELb0ELb1ELb0ELb1ELb0EEENS1_21CollectiveEpilogueFwdINS6_IJS8_SA_S9_EEENS6_IJNS7_ILi1EEESI_SI_EEESC_SE_Li256ELb0ELb1ELb0ELb0EEENS1_30DynamicPersistentTileSchedulerILi256ELi256ELb0ELb1ELb0EEEEEEEEEvNT_6ParamsE,@function
        .size           _ZN7cutlass13device_kernelIN5flash19enable_sm80_to_sm89INS1_16FlashAttnFwdSm80INS1_25CollectiveMainloopFwdSm80ILi8ELi1ELb1EN4cute5tupleIJNS5_1CILi128EEENS7_ILi64EEENS7_ILi256EEEEEELi256ENS_6half_tEfNS_4arch4Sm80ELb1ELb0ELb0ELb0ELb1ELb0ELb1ELb0EEENS1_21CollectiveEpilogueFwdINS6_IJS8_SA_S9_EEENS6_IJNS7_ILi1EEESI_SI_EEESC_SE_Li256ELb0ELb1ELb0ELb0EEENS1_30DynamicPersistentTileSchedulerILi256ELi256ELb0ELb1ELb0EEEEEEEEEvNT_6ParamsE,(.L_x_3569 - _ZN7cutlass13device_kernelIN5flash19enable_sm80_to_sm89INS1_16FlashAttnFwdSm80INS1_25CollectiveMainloopFwdSm80ILi8ELi1ELb1EN4cute5tupleIJNS5_1CILi128EEENS7_ILi64EEENS7_ILi256EEEEEELi256ENS_6half_tEfNS_4arch4Sm80ELb1ELb0ELb0ELb0ELb1ELb0ELb1ELb0EEENS1_21CollectiveEpilogueFwdINS6_IJS8_SA_S9_EEENS6_IJNS7_ILi1EEESI_SI_EEESC_SE_Li256ELb0ELb1ELb0ELb0EEENS1_30DynamicPersistentTileSchedulerILi256ELi256ELb0ELb1ELb0EEEEEEEEEvNT_6ParamsE)
        .other          _ZN7cutlass13device_kernelIN5flash19enable_sm80_to_sm89INS1_16FlashAttnFwdSm80INS1_25CollectiveMainloopFwdSm80ILi8ELi1ELb1EN4cute5tupleIJNS5_1CILi128EEENS7_ILi64EEENS7_ILi256EEEEEELi256ENS_6half_tEfNS_4arch4Sm80ELb1ELb0ELb0ELb0ELb1ELb0ELb1ELb0EEENS1_21CollectiveEpilogueFwdINS6_IJS8_SA_S9_EEENS6_IJNS7_ILi1EEESI_SI_EEESC_SE_Li256ELb0ELb1ELb0ELb0EEENS1_30DynamicPersistentTileSchedulerILi256ELi256ELb0ELb1ELb0EEEEEEEEEvNT_6ParamsE,@"STO_CUDA_ENTRY STV_DEFAULT"
_ZN7cutlass13device_kernelIN5flash19enable_sm80_to_sm89INS1_16FlashAttnFwdSm80INS1_25CollectiveMainloopFwdSm80ILi8ELi1ELb1EN4cute5tupleIJNS5_1CILi128EEENS7_ILi64EEENS7_ILi256EEEEEELi256ENS_6half_tEfNS_4arch4Sm80ELb1ELb0ELb0ELb0ELb1ELb0ELb1ELb0EEENS1_21CollectiveEpilogueFwdINS6_IJS8_SA_S9_EEENS6_IJNS7_ILi1EEESI_SI_EEESC_SE_Li256ELb0ELb1ELb0ELb0EEENS1_30DynamicPersistentTileSchedulerILi256ELi256ELb0ELb1ELb0EEEEEEEEEvNT_6ParamsE:
        /* <DEDUP_REMOVED lines=31> */
[----:B------:R-:W-:Y:S01]  /*01f0*/  IMAD.SHL.U32 R3, R23, 0x40, RZ ;  /* 0x0000004017037824 */ /* 0x000fe200078e00ff */
[----:B------:R-:W-:Y:S01]  /*0200*/  SHF.R.S32.HI R10, RZ, 0x5, R7 ;  /* 0x00000005ff0a7819 */ /* 0x000fe20000011407 */
        /* <DEDUP_REMOVED lines=19> */
[----:B------:R-:W-:Y:S02]  /*0340*/  SHF.R.S32.HI R0, RZ, 0x1f, R7 ;  /* 0x0000001fff007819 */ /* 0x000fe40000011407 */
[----:B------:R-:W-:Y:S02]  /*0350*/  LOP3.LUT R9, R4, R2, RZ, 0x3c, !PT ;  /* 0x0000000204097212 */ /* 0x000fe400078e3cff */
[----:B------:R-:W-:Y:S02]  /*0360*/  LEA.HI R0, R0, R10, RZ, 0x3 ;  /* 0x0000000a00007211 */ /* 0x000fe400078f18ff */
[----:B------:R-:W-:Y:S02]  /*0370*/  SHF.R.S32.HI R2, RZ, 0x1f, R20 ;  /* 0x0000001fff027819 */ /* 0x000fe40000011414 */
        /* <DEDUP_REMOVED lines=15> */
[C---:B------:R-:W-:Y:S01]  /*0470*/  LOP3.LUT P3, RZ, R6.reuse, 0x2, RZ, 0xc0, !PT ;  /* 0x0000000206ff7812 */ /* 0x040fe2000786c0ff */
[----:B------:R-:W-:Y:S01]  /*0480*/  IMAD.IADD R8, R3, 0x1, -R4 ;  /* 0x0000000103087824 */ /* 0x000fe200078e0a04 */
[----:B------:R-:W-:Y:S01]  /*0490*/  LOP3.LUT P0, RZ, R6, 0x4, RZ, 0xc0, !PT ;  /* 0x0000000406ff7812 */ /* 0x000fe2000780c0ff */
[C---:B------:R-:W-:Y:S01]  /*04a0*/  IMAD.SHL.U32 R6, R13.reuse, 0x8, RZ ;  /* 0x000000080d067824 */ /* 0x040fe200078e00ff */
[----:B------:R-:W-:Y:S01]  /*04b0*/  LOP3.LUT R2, R2, 0x1c0, RZ, 0xc0, !PT ;  /* 0x000001c002027812 */ /* 0x000fe200078ec0ff */
[----:B------:R-:W-:Y:S01]  /*04c0*/  IMAD R0, R13, 0x200, R9 ;  /* 0x000002000d007824 */ /* 0x000fe200078e0209 */
[----:B------:R-:W-:Y:S01]  /*04d0*/  LOP3.LUT R4, R5, 0x1c0, RZ, 0xc0, !PT ;  /* 0x000001c005047812 */ /* 0x000fe200078ec0ff */
[----:B------:R-:W-:Y:S01]  /*04e0*/  STL [R1+0x100], R19 ;  /* 0x0001001301007387 */ /* 0x000fe20000100800 */
[----:B------:R-:W-:Y:S01]  /*04f0*/  LOP3.LUT R11, R11, 0x7ffffe00, R7, 0xf8, !PT ;  /* 0x7ffffe000b0b7812 */ /* 0x000fe200078ef807 */
[----:B------:R-:W-:Y:S01]  /*0500*/  IMAD R7, R10, 0x200, R3 ;  /* 0x000002000a077824 */ /* 0x000fe200078e0203 */
[----:B------:R-:W-:Y:S01]  /*0510*/  LOP3.LUT R6, R2, 0x8, R6, 0xf8, !PT ;  /* 0x0000000802067812 */ /* 0x000fe200078ef806 */
[----:B------:R-:W-:Y:S01]  /*0520*/  STL [R1+0xc8], R18 ;  /* 0x0000c81201007387 */ /* 0x000fe20000100800 */
[----:B------:R-:W-:Y:S01]  /*0530*/  SHF.R.U32.HI R3, RZ, 0x3, R2 ;  /* 0x00000003ff037819 */ /* 0x000fe20000011602 */
[----:B------:R-:W-:Y:S01]  /*0540*/  IMAD.MOV.U32 R9, RZ, RZ, 0x40 ;  /* 0x00000040ff097424 */ /* 0x000fe200078e00ff */
[----:B------:R-:W-:-:S02]  /*0550*/  LEA.HI R2, R4, R4, RZ, 0x1d ;  /* 0x0000000404027211 */ /* 0x000fc400078fe8ff */
[----:B------:R-:W-:Y:S02]  /*0560*/  SEL R5, R17, 0xfffffff0, !P3 ;  /* 0xfffffff011057807 */ /* 0x000fe40005800000 */
[----:B------:R-:W-:Y:S01]  /*0570*/  SEL R4, R16, 0xffffffe0, !P0 ;  /* 0xffffffe010047807 */ /* 0x000fe20004000000 */
[----:B------:R-:W-:Y:S01]  /*0580*/  IMAD.U32 R7, R7, 0x2, R2 ;  /* 0x0000000207077824 */ /* 0x000fe200078e0002 */
[----:B------:R-:W-:Y:S02]  /*0590*/  LEA.HI R2, R15, R24, RZ, 0x7 ;  /* 0x000000180f027211 */ /* 0x000fe400078f38ff */
[----:B------:R-:W-:Y:S01]  /*05a0*/  LOP3.LUT R3, R6, R3, RZ, 0x3c, !PT ;  /* 0x0000000306037212 */ /* 0x000fe200078e3cff */
[----:B------:R-:W-:Y:S01]  /*05b0*/  IMAD.SHL.U32 R6, R14, 0x40, RZ ;  /* 0x000000400e067824 */ /* 0x000fe200078e00ff */
[----:B------:R-:W-:Y:S01]  /*05c0*/  IADD3 R13, R21, 0x40, RZ ;  /* 0x00000040150d7810 */ /* 0x000fe20007ffe0ff */
[----:B------:R-:W-:Y:S01]  /*05d0*/  IMAD.IADD R4, R5, 0x1, R4 ;  /* 0x0000000105047824 */ /* 0x000fe200078e0204 */
[----:B------:R-:W-:Y:S01]  /*05e0*/  SHF.R.S32.HI R5, RZ, 0x7, R2 ;  /* 0x00000007ff057819 */ /* 0x000fe20000011402 */
[----:B------:R-:W-:Y:S01]  /*05f0*/  IMAD R2, R22, 0x20, R23 ;  /* 0x0000002016027824 */ /* 0x000fe200078e0217 */
[----:B------:R-:W-:-:S02]  /*0600*/  LOP3.LUT R3, R3, 0x7ffffe00, R6, 0xf8, !PT ;  /* 0x7ffffe0003037812 */ /* 0x000fc400078ef806 */
[C---:B------:R-:W-:Y:S02]  /*0610*/  IADD3 R6, R21.reuse, 0x80, RZ ;  /* 0x0000008015067810 */ /* 0x040fe40007ffe0ff */
[----:B------:R-:W-:Y:S01]  /*0620*/  SHF.R.S32.HI R14, RZ, 0x1f, R21 ;  /* 0x0000001fff0e7819 */ /* 0x000fe20000011415 */
[----:B------:R1:W-:Y:S01]  /*0630*/  STL [R1+0x80], R2 ;  /* 0x0000800201007387 */ /* 0x0003e20000100800 */
[----:B------:R-:W-:Y:S02]  /*0640*/  IADD3 R5, R21, 0xc0, RZ ;  /* 0x000000c015057810 */ /* 0x000fe40007ffe0ff */
[----:B------:R-:W-:Y:S01]  /*0650*/  LEA R7, R7, 0x80, 0x1 ;  /* 0x0000008007077811 */ /* 0x000fe200078e08ff */
[----:B------:R2:W-:Y:S01]  /*0660*/  STL [R1+0x70], R13 ;  /* 0x0000700d01007387 */ /* 0x0005e20000100800 */
[----:B------:R-:W-:-:S03]  /*0670*/  LEA R0, R0, 0x10100, 0x1 ;  /* 0x0001010000007811 */ /* 0x000fc600078e08ff */
[----:B------:R-:W-:Y:S04]  /*0680*/  STL [R1+0xf8], R14 ;  /* 0x0000f80e01007387 */ /* 0x000fe80000100800 */
[----:B------:R3:W-:Y:S04]  /*0690*/  STL [R1+0x6c], R6 ;  /* 0x00006c0601007387 */ /* 0x0007e80000100800 */
[----:B------:R4:W-:Y:S01]  /*06a0*/  STL [R1+0x74], R5 ;  /* 0x0000740501007387 */ /* 0x0009e20000100800 */
[----:B-1----:R-:W-:Y:S02]  /*06b0*/  LOP3.LUT R2, R12, 0x7ffffffc, RZ, 0xc0, !PT ;  /* 0x7ffffffc0c027812 */ /* 0x002fe400078ec0ff */
[----:B------:R-:W-:-:S02]  /*06c0*/  SHF.R.S32.HI R12, RZ, 0x1f, R6 ;  /* 0x0000001fff0c7819 */ /* 0x000fc40000011406 */
[----:B--2---:R-:W-:Y:S01]  /*06d0*/  SHF.R.S32.HI R13, RZ, 0x1f, R13 ;  /* 0x0000001fff0d7819 */ /* 0x004fe2000001140d */
[----:B------:R-:W-:-:S04]  /*06e0*/  IMAD.IADD R2, R20, 0x1, -R2 ;  /* 0x0000000114027824 */ /* 0x000fc800078e0a02 */
[----:B------:R-:W-:Y:S01]  /*06f0*/  STL [R1+0xf4], R13 ;  /* 0x0000f40d01007387 */ /* 0x000fe20000100800 */
[----:B---3--:R-:W-:-:S03]  /*0700*/  SHF.R.S32.HI R6, RZ, 0x1f, R5 ;  /* 0x0000001fff067819 */ /* 0x008fc60000011405 */
[----:B------:R1:W-:Y:S01]  /*0710*/  STL [R1+0xf0], R12 ;  /* 0x0000f00c01007387 */ /* 0x0003e20000100800 */
[----:B----4-:R-:W-:-:S03]  /*0720*/  SEL R5, R16, 0xffffffe0, !P1 ;  /* 0xffffffe010057807 */ /* 0x010fc60004800000 */
[----:B------:R2:W-:Y:S01]  /*0730*/  STL [R1+0xec], R6 ;  /* 0x0000ec0601007387 */ /* 0x0005e20000100800 */
[----:B-1----:R-:W-:Y:S02]  /*0740*/  IMAD.SHL.U32 R12, R11, 0x2, RZ ;  /* 0x000000020b0c7824 */ /* 0x002fe400078e00ff */
[----:B------:R-:W-:Y:S02]  /*0750*/  IMAD.SHL.U32 R11, R2, 0x2, RZ ;  /* 0x00000002020b7824 */ /* 0x000fe400078e00ff */
[----:B------:R-:W-:Y:S01]  /*0760*/  IMAD R2, R8, 0x8, R19 ;  /* 0x0000000808027824 */ /* 0x000fe200078e0213 */
[----:B------:R-:W-:Y:S01]  /*0770*/  STL [R1+0x50], R12 ;  /* 0x0000500c01007387 */ /* 0x000fe20000100800 */
[----:B--2---:R-:W-:Y:S01]  /*0780*/  SEL R6, R9, 0xffffffc0, !P2 ;  /* 0xffffffc009067807 */ /* 0x004fe20005000000 */
[C---:B------:R-:W-:Y:S02]  /*0790*/  IMAD.IADD R8, R7.reuse, 0x1, R5 ;  /* 0x0000000107087824 */ /* 0x040fe400078e0205 */
[----:B------:R1:W-:Y:S04]  /*07a0*/  STL [R1+0xc4], R11 ;  /* 0x0000c40b01007387 */ /* 0x0003e80000100800 */
[----:B------:R-:W-:Y:S04]  /*07b0*/  STL [R1+0xcc], R7 ;  /* 0x0000cc0701007387 */ /* 0x000fe80000100800 */
[----:B------:R2:W-:Y:S04]  /*07c0*/  STL [R1+0xc0], R2 ;  /* 0x0000c00201007387 */ /* 0x0005e80000100800 */
[----:B------:R3:W-:Y:S04]  /*07d0*/  STL [R1+0x20], R0 ;  /* 0x0000200001007387 */ /* 0x0007e80000100800 */
[----:B------:R4:W-:Y:S01]  /*07e0*/  STL [R1+0xd8], R8 ;  /* 0x0000d80801007387 */ /* 0x0009e20000100800 */
[----:B-1----:R-:W-:-:S02]  /*07f0*/  IADD3 R11, R7, -0x10, RZ ;  /* 0xfffffff0070b7810 */ /* 0x002fc40007ffe0ff */
[----:B------:R-:W-:Y:S02]  /*0800*/  @P4 IADD3 R11, R7, 0x10, RZ ;  /* 0x00000010070b4810 */ /* 0x000fe40007ffe0ff */
[----:B--2---:R-:W-:Y:S02]  /*0810*/  SEL R2, R16, 0xffffffe0, !P3 ;  /* 0xffffffe010027807 */ /* 0x004fe40005800000 */
[----:B---3--:R-:W-:Y:S01]  /*0820*/  SEL R0, R9, 0xffffffc0, !P0 ;  /* 0xffffffc009007807 */ /* 0x008fe20004000000 */
[--C-:B------:R-:W-:Y:S01]  /*0830*/  IMAD.IADD R9, R7, 0x1, R6.reuse ;  /* 0x0000000107097824 */ /* 0x100fe200078e0206 */
[----:B------:R-:W-:Y:S01]  /*0840*/  LEA R7, R3, 0x100, 0x1 ;  /* 0x0000010003077811 */ /* 0x000fe200078e08ff */
[----:B------:R-:W-:Y:S02]  /*0850*/  IMAD.IADD R3, R8, 0x1, R6 ;  /* 0x0000000108037824 */ /* 0x000fe400078e0206 */
[----:B----4-:R-:W-:Y:S01]  /*0860*/  IMAD.IADD R8, R5, 0x1, R11 ;  /* 0x0000000105087824 */ /* 0x010fe200078e020b */
[----:B------:R1:W-:Y:S01]  /*0870*/  STL [R1+0xe8], R9 ;  /* 0x0000e80901007387 */ /* 0x0003e20000100800 */
[----:B------:R-:W-:-:S03]  /*0880*/  IMAD R5, R10, 0x800, R7 ;  /* 0x000008000a057824 */ /* 0x000fc600078e0207 */
[----:B------:R-:W-:Y:S04]  /*0890*/  STL [R1+0xd0], R11 ;  /* 0x0000d00b01007387 */ /* 0x000fe80000100800 */
[----:B------:R2:W-:Y:S04]  /*08a0*/  STL [R1+0xe4], R3 ;  /* 0x0000e40301007387 */ /* 0x0005e80000100800 */
[----:B------:R-:W-:Y:S01]  /*08b0*/  STL [R1+0x2c], R7 ;  /* 0x00002c0701007387 */ /* 0x000fe20000100800 */
[----:B-1----:R-:W-:Y:S01]  /*08c0*/  IMAD R9, R4, 0x2, R7 ;  /* 0x0000000204097824 */ /* 0x002fe200078e0207 */
[----:B------:R-:W-:Y:S01]  /*08d0*/  IADD3 R4, R0, R7, R2 ;  /* 0x0000000700047210 */ /* 0x000fe20007ffe002 */
[----:B--2---:R-:W-:-:S02]  /*08e0*/  IMAD.IADD R3, R6, 0x1, R11 ;  /* 0x0000000106037824 */ /* 0x004fc400078e020b */
        /* <DEDUP_REMOVED lines=17> */
.L_x_2340:
        /* <DEDUP_REMOVED lines=19> */
.L_x_2280:
[----:B------:R-:W-:-:S04]  /*0b30*/  MOV R0, c[0x0][0x554] ;  /* 0x0001550000007a02 */ /* 0x000fc80000000f00 */
[----:B------:R-:W-:Y:S02]  /*0b40*/  ISETP.NE.AND P0, PT, R0, 0x1, PT ;  /* 0x000000010000780c */ /* 0x000fe40003f05270 */
[----:B------:R-:W-:-:S11]  /*0b50*/  MOV R0, R2 ;  /* 0x0000000200007202 */ /* 0x000fd60000000f00 */
[----:B------:R-:W-:-:S05]  /*0b60*/  @P0 IMAD.HI.U32 R4, R2, c[0x0][0x558], RZ ;  /* 0x0001560002040a27 */ /* 0x000fca00078e00ff */
[----:B------:R-:W-:-:S05]  /*0b70*/  @P0 SHF.R.U32.HI R0, RZ, c[0x0][0x55c], R4 ;  /* 0x00015700ff000a19 */ /* 0x000fca0000011604 */
[----:B------:R-:W-:Y:S02]  /*0b80*/  IMAD R4, R0, c[0x0][0x554], RZ ;  /* 0x0001550000047a24 */ /* 0x000fe400078e02ff */
.L_x_2281:
[----:B------:R-:W-:Y:S05]  /*0b90*/  BSYNC B0 ;  /* 0x0000000000007941 */ /* 0x000fea0003800000 */
.L_x_2279:
        /* <DEDUP_REMOVED lines=33> */
[----:B------:R-:W-:Y:S01]  /*0db0*/  IMAD.MOV.U32 R114, RZ, RZ, RZ ;  /* 0x000000ffff727224 */ /* 0x000fe200078e00ff */
[----:B------:R-:W-:Y:S01]  /*0dc0*/  CS2R R112, SRZ ;  /* 0x0000000000707805 */ /* 0x000fe2000001ff00 */
[----:B------:R-:W-:Y:S01]  /*0dd0*/  CS2R R10, SRZ ;  /* 0x00000000000a7805 */ /* 0x000fe2000001ff00 */
[----:B------:R-:W-:Y:S01]  /*0de0*/  IMAD.MOV.U32 R110, RZ, RZ, RZ ;  /* 0x000000ffff6e7224 */ /* 0x000fe200078e00ff */
[----:B------:R-:W-:Y:S01]  /*0df0*/  CS2R R108, SRZ ;  /* 0x00000000006c7805 */ /* 0x000fe2000001ff00 */
[----:B------:R-:W-:Y:S01]  /*0e00*/  CS2R R12, SRZ ;  /* 0x00000000000c7805 */ /* 0x000fe2000001ff00 */
[----:B--2---:R-:W-:Y:S01]  /*0e10*/  IMAD.MOV.U32 R2, RZ, RZ, c[0x0][0x2ac] ;  /* 0x0000ab00ff027624 */ /* 0x004fe200078e00ff */
[----:B------:R-:W-:Y:S01]  /*0e20*/  CS2R R104, SRZ ;  /* 0x0000000000687805 */ /* 0x000fe2000001ff00 */
[----:B------:R-:W-:Y:S01]  /*0e30*/  @P2 IMAD.HI.U32 R3, R0, c[0x0][0x2c8], RZ ;  /* 0x0000b20000032a27 */ /* 0x000fe200078e00ff */
[----:B------:R-:W-:Y:S01]  /*0e40*/  CS2R R14, SRZ ;  /* 0x00000000000e7805 */ /* 0x000fe2000001ff00 */
[----:B------:R-:W-:Y:S01]  /*0e50*/  MOV R102, RZ ;  /* 0x000000ff00667202 */ /* 0x000fe20000000f00 */
        /* <DEDUP_REMOVED lines=13> */
[----:B------:R-:W-:Y:S01]  /*0f30*/  CS2R R20, SRZ ;  /* 0x0000000000147805 */ /* 0x000fe2000001ff00 */
[----:B------:R-:W-:Y:S01]  /*0f40*/  LEA.HI R2, R2, R5, RZ, 0x6 ;  /* 0x0000000502027211 */ /* 0x000fe200078f30ff */
[----:B------:R-:W-:Y:S01]  /*0f50*/  IMAD.MOV.U32 R90, RZ, RZ, RZ ;  /* 0x000000ffff5a7224 */ /* 0x000fe200078e00ff */
        /* <DEDUP_REMOVED lines=9> */
[----:B------:R-:W-:Y:S01]  /*0ff0*/  CS2R R22, SRZ ;  /* 0x0000000000167805 */ /* 0x000fe2000001ff00 */
[----:B------:R1:W-:Y:S01]  /*1000*/  STL [R1+0xbc], R46 ;  /* 0x0000bc2e01007387 */ /* 0x0003e20000100800 */
[----:B------:R-:W-:Y:S01]  /*1010*/  MOV R94, RZ ;  /* 0x000000ff005e7202 */ /* 0x000fe20000000f00 */
[----:B------:R-:W-:Y:S01]  /*1020*/  IMAD.MOV.U32 R86, RZ, RZ, RZ ;  /* 0x000000ffff567224 */ /* 0x000fe200078e00ff */
[----:B------:R-:W-:Y:S01]  /*1030*/  ISETP.GE.AND P0, PT, R248, 0x1, PT ;  /* 0x00000001f800780c */ /* 0x000fe20003f06270 */
[----:B------:R-:W-:Y:S01]  /*1040*/  CS2R R84, SRZ ;  /* 0x0000000000547805 */ /* 0x000fe2000001ff00 */
        /* <DEDUP_REMOVED lines=117> */
[----:B------:R-:W-:Y:S02]  /*17a0*/  LEA R17, P0, R2, c[0x0][0x160], 0x1 ;  /* 0x0000580002117a11 */ /* 0x000fe400078008ff */
        /* <DEDUP_REMOVED lines=14> */
[CC--:B----4-:R-:W-:Y:S02]  /*1890*/  @!P0 LEA.HI.X R11, R50.reuse, R4.reuse, R29, 0x1, P3 ;  /* 0x00000004320b8211 */ /* 0x0d0fe400018f0c1d */
[CC--:B------:R-:W-:Y:S02]  /*18a0*/  @!P0 LEA R6, P3, R53.reuse, R3.reuse, 0x1 ;  /* 0x0000000335068211 */ /* 0x0c0fe400078608ff */
[----:B------:R-:W-:Y:S02]  /*18b0*/  ISETP.GE.AND P4, PT, R50, c[0x0][0x198], PT ;  /* 0x0000660032007a0c */ /* 0x000fe40003f86270 */
[----:B------:R-:W-:Y:S02]  /*18c0*/  @!P0 LEA.HI.X R7, R53, R4, R32, 0x1, P3 ;  /* 0x0000000435078211 */ /* 0x000fe400018f0c20 */
[C---:B------:R-:W-:Y:S02]  /*18d0*/  ISETP.GE.AND P3, PT, R30.reuse, c[0x0][0x198], PT ;  /* 0x000066001e007a0c */ /* 0x040fe40003f66270 */
[----:B------:R-:W-:-:S02]  /*18e0*/  @!P0 LEA R12, P2, R30, R3, 0x1 ;  /* 0x000000031e0c8211 */ /* 0x000fc400078408ff */
[----:B------:R-:W-:Y:S02]  /*18f0*/  ISETP.GE.AND P5, PT, R49, c[0x0][0x198], PT ;  /* 0x0000660031007a0c */ /* 0x000fe40003fa6270 */
        /* <DEDUP_REMOVED lines=57> */
[----:B-1----:R-:W4:Y:S04]  /*1c90*/  LDL R15, [R1+0x48] ;  /* 0x00004800010f7983 */ /* 0x002f280000100800 */
[----:B------:R-:W4:Y:S01]  /*1ca0*/  LDL R101, [R1+0x20] ;  /* 0x0000200001657983 */ /* 0x000f220000100800 */
        /* <DEDUP_REMOVED lines=86> */
[----:B------:R-:W-:Y:S01]  /*2210*/  LEA.HI R15, R15, R47, RZ, 0x3 ;  /* 0x0000002f0f0f7211 */ /* 0x000fe200078f18ff */
[----:B------:R-:W2:Y:S03]  /*2220*/  LDSM.16.M88.4 R4, [R101] ;  /* 0x000000006504783b */ /* 0x000ea60000000200 */
[----:B------:R-:W-:Y:S01]  /*2230*/  LOP3.LUT R15, R15, 0xfffffff8, RZ, 0xc0, !PT ;  /* 0xfffffff80f0f7812 */ /* 0x000fe200078ec0ff */
[----:B------:R-:W-:Y:S01]  /*2240*/  IMAD R0, R11, c[0x0][0x208], RZ ;  /* 0x000082000b007a24 */ /* 0x000fe200078e02ff */
[----:B------:R-:W-:Y:S01]  /*2250*/  IADD3 R252, R101, 0x20, RZ ;  /* 0x0000002065fc7810 */ /* 0x000fe20007ffe0ff */
[----:B-1----:R-:W-:Y:S01]  /*2260*/  IMAD.WIDE.U32 R2, R25, c[0x0][0x208], RZ ;  /* 0x0000820019027a25 */ /* 0x002fe200078e00ff */
[----:B------:R-:W-:Y:S03]  /*2270*/  LDSM.16.M88.4 R40, [R101+0x1000] ;  /* 0x001000006528783b */ /* 0x000fe60000000200 */
[----:B------:R-:W-:-:S05]  /*2280*/  IMAD.IADD R15, R47, 0x1, -R15 ;  /* 0x000000012f0f7824 */ /* 0x000fca00078e0a0f */
[----:B------:R-:W-:Y:S01]  /*2290*/  R2P PR, R15, 0x6 ;  /* 0x000000060f007804 */ /* 0x000fe20000000000 */
[----:B------:R-:W-:-:S04]  /*22a0*/  IMAD R0, R25, c[0x0][0x20c], R0 ;  /* 0x0000830019007a24 */ /* 0x000fc800078e0200 */
[----:B------:R-:W-:Y:S02]  /*22b0*/  IMAD.IADD R3, R3, 0x1, R0 ;  /* 0x0000000103037824 */ /* 0x000fe400078e0200 */
[----:B------:R-:W-:-:S06]  /*22c0*/  IMAD.WIDE.U32 R8, R46, c[0x0][0x210], RZ ;  /* 0x000084002e087a25 */ /* 0x000fcc00078e00ff */
[----:B------:R-:W-:Y:S01]  /*22d0*/  @P1 IADD3 R252, R101, -0x20, RZ ;  /* 0xffffffe065fc1810 */ /* 0x000fe20007ffe0ff */
[----:B------:R-:W-:Y:S02]  /*22e0*/  IMAD R0, R14, c[0x0][0x218], RZ ;  /* 0x000086000e007a24 */ /* 0x000fe400078e02ff */
[----:B------:R-:W-:Y:S02]  /*22f0*/  IMAD.WIDE.U32 R2, R33, c[0x0][0x218], R2 ;  /* 0x0000860021027a25 */ /* 0x000fe400078e0002 */
[----:B------:R-:W1:Y:S01]  /*2300*/  LDSM.16.M88.4 R20, [R252] ;  /* 0x00000000fc14783b */ /* 0x000e620000000200 */
[----:B--2---:R-:W-:Y:S03]  /*2310*/  HMMA.16816.F32 R16, R168, R4, RZ ;  /* 0x00000004a810723c */ /* 0x004fe600000018ff */
[----:B------:R-:W-:Y:S01]  /*2320*/  STL.64 [R1+0xa0], R8 ;  /* 0x0000a00801007387 */ /* 0x000fe20000100a00 */
[----:B------:R-:W-:-:S02]  /*2330*/  IMAD.SHL.U32 R90, R50, 0x2, RZ ;  /* 0x00000002325a7824 */ /* 0x000fc400078e00ff */
[C---:B------:R-:W-:Y:S01]  /*2340*/  IMAD.SHL.U32 R91, R49.reuse, 0x2, RZ ;  /* 0x00000002315b7824 */ /* 0x040fe200078e00ff */
[----:B------:R-:W-:Y:S01]  /*2350*/  SHF.L.U64.HI R85, R50, 0x1, R29 ;  /* 0x0000000132557819 */ /* 0x000fe2000001021d */
[----:B------:R-:W-:Y:S01]  /*2360*/  IMAD.SHL.U32 R89, R30, 0x2, RZ ;  /* 0x000000021e597824 */ /* 0x000fe200078e00ff */
[----:B------:R-:W-:Y:S01]  /*2370*/  SHF.L.U64.HI R86, R49, 0x1, R28 ;  /* 0x0000000131567819 */ /* 0x000fe2000001021c */
[----:B------:R-:W-:Y:S01]  /*2380*/  IMAD R4, R24, c[0x0][0x210], RZ ;  /* 0x0000840018047a24 */ /* 0x000fe200078e02ff */
[----:B------:R-:W-:Y:S01]  /*2390*/  HMMA.16816.F32 R12, R168, R6, RZ ;  /* 0x00000006a80c723c */ /* 0x000fe200000018ff */
[----:B------:R-:W-:Y:S02]  /*23a0*/  LDSM.16.M88.4 R24, [R101+0x800] ;  /* 0x000800006518783b */ /* 0x000fe40000000200 */
[----:B------:R-:W-:Y:S01]  /*23b0*/  IMAD R4, R46, c[0x0][0x214], R4 ;  /* 0x000085002e047a24 */ /* 0x000fe200078e0204 */
[----:B------:R-:W-:Y:S01]  /*23c0*/  SHF.L.U64.HI R84, R30, 0x1, R31 ;  /* 0x000000011e547819 */ /* 0x000fe2000001021f */
[C---:B------:R-:W-:Y:S01]  /*23d0*/  IMAD.SHL.U32 R92, R53.reuse, 0x2, RZ ;  /* 0x00000002355c7824 */ /* 0x040fe200078e00ff */
[----:B------:R-:W-:Y:S01]  /*23e0*/  SHF.L.U64.HI R87, R53, 0x1, R32 ;  /* 0x0000000135577819 */ /* 0x000fe20000010220 */
[----:B------:R-:W-:Y:S01]  /*23f0*/  IMAD.IADD R5, R9, 0x1, R4 ;  /* 0x0000000109057824 */ /* 0x000fe200078e0204 */
[----:B------:R-:W-:Y:S01]  /*2400*/  LDSM.16.M88.4 R44, [R252+0x1000] ;  /* 0x00100000fc2c783b */ /* 0x000fe20000000200 */
[----:B------:R-:W-:Y:S01]  /*2410*/  IMAD R4, R33, c[0x0][0x21c], R0 ;  /* 0x0000870021047a24 */ /* 0x000fe200078e0200 */
[----:B------:R-:W-:-:S02]  /*2420*/  IADD3 R0, P0, R2, R8, RZ ;  /* 0x0000000802007210 */ /* 0x000fc40007f1e0ff */
[----:B------:R-:W-:Y:S02]  /*2430*/  STL [R1+0xb0], R5 ;  /* 0x0000b00501007387 */ /* 0x000fe40000100800 */
[----:B------:R-:W-:Y:S02]  /*2440*/  IADD3.X R3, R5, R3, R4, P0, !PT ;  /* 0x0000000305037210 */ /* 0x000fe400007fe404 */
        /* <DEDUP_REMOVED lines=8> */
[----:B------:R-:W-:-:S02]  /*24d0*/  ISETP.GE.AND P5, PT, R30, c[0x0][0x1d4], PT ;  /* 0x000075001e007a0c */ /* 0x000fc40003fa6270 */
[----:B------:R-:W1:Y:S05]  /*24e0*/  LDSM.16.M88.4 R36, [R252+0x800] ;  /* 0x00080000fc24783b */ /* 0x000e6a0000000200 */
[----:B------:R-:W-:Y:S01]  /*24f0*/  HMMA.16816.F32 R76, R172, R22, R12 ;  /* 0x00000016ac4c723c */ /* 0x000fe2000000180c */
[C---:B--2---:R-:W-:Y:S02]  /*2500*/  IADD3 R16, P0, R4.reuse, R90, RZ ;  /* 0x0000005a04107210 */ /* 0x044fe40007f1e0ff */
[----:B------:R-:W-:-:S04]  /*2510*/  IADD3 R18, P1, R4, R89, RZ ;  /* 0x0000005904127210 */ /* 0x000fc80007f3e0ff */
[----:B------:R-:W-:Y:S01]  /*2520*/  IADD3 R14, P3, R4, R91, RZ ;  /* 0x0000005b040e7210 */ /* 0x000fe20007f7e0ff */
[C-C-:B---3--:R-:W-:Y:S01]  /*2530*/  IMAD.X R17, R5.reuse, 0x1, R85.reuse, P0 ;  /* 0x0000000105117824 */ /* 0x148fe200000e0655 */
[----:B------:R-:W-:Y:S02]  /*2540*/  SEL R0, R48, 0xffffffc0, !P2 ;  /* 0xffffffc030007807 */ /* 0x000fe40005000000 */
[----:B----4-:R-:W-:Y:S01]  /*2550*/  IADD3 R8, P0, R2, R90, RZ ;  /* 0x0000005a02087210 */ /* 0x010fe20007f1e0ff */
[C---:B------:R-:W-:Y:S01]  /*2560*/  IMAD.X R15, R5.reuse, 0x1, R86, P3 ;  /* 0x00000001050f7824 */ /* 0x040fe200018e0656 */
[----:B------:R-:W-:Y:S01]  /*2570*/  IADD3 R4, P2, R4, R92, RZ ;  /* 0x0000005c04047210 */ /* 0x000fe20007f5e0ff */
[----:B------:R-:W-:Y:S01]  /*2580*/  IMAD.X R19, R5, 0x1, R84, P1 ;  /* 0x0000000105137824 */ /* 0x000fe200008e0654 */
[----:B------:R-:W-:Y:S01]  /*2590*/  ISETP.GE.AND P3, PT, R50, c[0x0][0x1d4], PT ;  /* 0x0000750032007a0c */ /* 0x000fe20003f66270 */
[----:B------:R-:W-:Y:S01]  /*25a0*/  IMAD.X R9, R3, 0x1, R85, P0 ;  /* 0x0000000103097824 */ /* 0x000fe200000e0655 */
[----:B------:R-:W-:-:S02]  /*25b0*/  IADD3 R12, P1, R2, R89, RZ ;  /* 0x00000059020c7210 */ /* 0x000fc40007f3e0ff */
[C---:B------:R-:W-:Y:S01]  /*25c0*/  ISETP.LT.OR P4, PT, R10.reuse, 0x1, P5 ;  /* 0x000000010a00780c */ /* 0x040fe20002f81670 */
[----:B------:R-:W-:Y:S01]  /*25d0*/  IMAD.X R5, R5, 0x1, R87, P2 ;  /* 0x0000000105057824 */ /* 0x000fe200010e0657 */
[----:B------:R-:W-:Y:S01]  /*25e0*/  ISETP.LT.OR P0, PT, R10, 0x1, P3 ;  /* 0x000000010a00780c */ /* 0x000fe20001f01670 */
[----:B------:R-:W-:Y:S01]  /*25f0*/  IMAD.X R13, R3, 0x1, R84, P1 ;  /* 0x00000001030d7824 */ /* 0x000fe200008e0654 */
[----:B------:R-:W-:Y:S02]  /*2600*/  IADD3 R6, P2, R2, R91, RZ ;  /* 0x0000005b02067210 */ /* 0x000fe40007f5e0ff */
[----:B------:R-:W-:Y:S01]  /*2610*/  ISETP.GE.AND P1, PT, R49, c[0x0][0x1d4], PT ;  /* 0x0000750031007a0c */ /* 0x000fe20003f26270 */
[----:B------:R-:W-:Y:S01]  /*2620*/  HMMA.16816.F32 R20, R168, R40, RZ ;  /* 0x00000028a814723c */ /* 0x000fe200000018ff */
[----:B------:R-:W2:Y:S01]  /*2630*/  LDSM.16.M88.4 R48, [R252+0x1800] ;  /* 0x00180000fc30783b */ /* 0x000ea20000000200 */
[----:B------:R-:W-:Y:S01]  /*2640*/  IMAD.X R7, R3, 0x1, R86, P2 ;  /* 0x0000000103077824 */ /* 0x000fe200010e0656 */
[----:B------:R-:W-:-:S03]  /*2650*/  ISETP.LT.OR P2, PT, R10, 0x1, P1 ;  /* 0x000000010a00780c */ /* 0x000fc60000f41670 */
[----:B------:R-:W-:Y:S01]  /*2660*/  @!PT LDS RZ, [RZ] ;  /* 0x00000000fffff984 */ /* 0x000fe20000000800 */
[----:B------:R-:W-:Y:S01]  /*2670*/  @!PT LDS RZ, [RZ] ;  /* 0x00000000fffff984 */ /* 0x000fe20000000800 */
[----:B------:R-:W-:Y:S01]  /*2680*/  @!PT LDS RZ, [RZ] ;  /* 0x00000000fffff984 */ /* 0x000fe20000000800 */
[----:B------:R3:W-:Y:S02]  /*2690*/  LDGSTS.E.BYPASS.LTC128B.128 [R52+0x100], [R18.64], !P4 ;  /* 0x0010000012347fae */ /* 0x0007e4000e101d46 */
[----:B------:R-:W-:Y:S02]  /*26a0*/  HMMA.16816.F32 R28, R168, R24, RZ ;  /* 0x00000018a81c723c */ /* 0x000fe400000018ff */
[----:B------:R3:W-:Y:S01]  /*26b0*/  LDGSTS.E.BYPASS.LTC128B.128 [R52+0x2100], [R16.64], !P0 ;  /* 0x0210000010347fae */ /* 0x0007e2000c101d46 */
[----:B------:R-:W-:-:S05]  /*26c0*/  ISETP.GE.AND P0, PT, R53, c[0x0][0x1d4], PT ;  /* 0x0000750035007a0c */ /* 0x000fca0003f06270 */
[----:B------:R-:W-:Y:S01]  /*26d0*/  HMMA.16816.F32 R24, R168, R26, RZ ;  /* 0x0000001aa818723c */ /* 0x000fe200000018ff */
[C---:B------:R-:W-:Y:S01]  /*26e0*/  ISETP.LT.OR P4, PT, R10.reuse, 0x1, P0 ;  /* 0x000000010a00780c */ /* 0x040fe20000781670 */
[----:B------:R4:W-:Y:S01]  /*26f0*/  LDGSTS.E.BYPASS.LTC128B.128 [R52+0x4100], [R14.64], !P2 ;  /* 0x041000000e347fae */ /* 0x0009e2000d101d46 */
[C---:B------:R-:W-:Y:S02]  /*2700*/  ISETP.LT.OR P5, PT, R10.reuse, 0x21, P5 ;  /* 0x000000210a00780c */ /* 0x040fe40002fa1670 */
[C---:B------:R-:W-:Y:S02]  /*2710*/  ISETP.LT.OR P3, PT, R10.reuse, 0x21, P3 ;  /* 0x000000210a00780c */ /* 0x040fe40001f61670 */
[C---:B------:R-:W-:Y:S02]  /*2720*/  ISETP.LT.OR P2, PT, R10.reuse, 0x21, P1 ;  /* 0x000000210a00780c */ /* 0x040fe40000f41670 */
[----:B------:R-:W-:Y:S02]  /*2730*/  ISETP.LT.OR P1, PT, R10, 0x21, P0 ;  /* 0x000000210a00780c */ /* 0x000fe40000721670 */
[----:B------:R-:W-:Y:S01]  /*2740*/  IADD3 R2, P0, R2, R92, RZ ;  /* 0x0000005c02027210 */ /* 0x000fe20007f1e0ff */
[----:B------:R-:W-:-:S02]  /*2750*/  IMAD.IADD R100, R101, 0x1, R0 ;  /* 0x0000000165647824 */ /* 0x000fc400078e0200 */
[----:B------:R1:W-:Y:S02]  /*2760*/  LDGSTS.E.BYPASS.LTC128B.128 [R52+0x6100], [R4.64], !P4 ;  /* 0x0610000004347fae */ /* 0x0003e4000e101d46 */
[----:B------:R-:W-:Y:S01]  /*2770*/  IMAD.X R3, R3, 0x1, R87, P0 ;  /* 0x0000000103037824 */ /* 0x000fe200000e0657 */
[----:B------:R-:W-:Y:S01]  /*2780*/  HMMA.16816.F32 R56, R172, R44, R20 ;  /* 0x0000002cac38723c */ /* 0x000fe20000001814 */
[----:B------:R4:W-:Y:S04]  /*2790*/  LDGSTS.E.BYPASS.LTC128B.128 [R52+0x1100], [R12.64], !P5 ;  /* 0x011000000c347fae */ /* 0x0009e8000e901d46 */
[----:B------:R2:W-:Y:S03]  /*27a0*/  LDGSTS.E.BYPASS.LTC128B.128 [R52+0x3100], [R8.64], !P3 ;  /* 0x0310000008347fae */ /* 0x0005e6000d901d46 */
[C---:B---3--:R-:W-:Y:S01]  /*27b0*/  HMMA.16816.F32 R16, R168.reuse, R32, RZ ;  /* 0x00000020a810723c */ /* 0x048fe200000018ff */
[----:B------:R3:W-:Y:S04]  /*27c0*/  LDGSTS.E.BYPASS.LTC128B.128 [R52+0x5100], [R6.64], !P2 ;  /* 0x0510000006347fae */ /* 0x0007e8000d101d46 */
[----:B------:R3:W-:Y:S03]  /*27d0*/  LDGSTS.E.BYPASS.LTC128B.128 [R52+0x7100], [R2.64], !P1 ;  /* 0x0710000002347fae */ /* 0x0007e6000c901d46 */
[----:B------:R-:W-:Y:S01]  /*27e0*/  HMMA.16816.F32 R20, R168, R42, RZ ;  /* 0x0000002aa814723c */ /* 0x000fe200000018ff */
[----:B------:R-:W-:Y:S04]  /*27f0*/  LDSM.16.M88.4 R40, [R100+0x1000] ;  /* 0x001000006428783b */ /* 0x000fe80000000200 */
[----:B------:R-:W0:Y:S03]  /*2800*/  LDGDEPBAR ;  /* 0x00000000000079af */ /* 0x000e260000000000 */
[----:B-1----:R-:W-:Y:S01]  /*2810*/  HMMA.16816.F32 R64, R172, R38, R24 ;  /* 0x00000026ac40723c */ /* 0x002fe20000001818 */
[----:B------:R-:W1:Y:S07]  /*2820*/  LDSM.16.M88.4 R24, [R100] ;  /* 0x000000006418783b */ /* 0x000e6e0000000200 */
[----:B--2---:R-:W-:Y:S01]  /*2830*/  HMMA.16816.F32 R8, R168, R34, RZ ;  /* 0x00000022a808723c */ /* 0x004fe200000018ff */
[----:B------:R-:W2:Y:S07]  /*2840*/  LDSM.16.M88.4 R32, [R100+0x800] ;  /* 0x000800006420783b */ /* 0x000eae0000000200 */
[----:B------:R-:W-:Y:S01]  /*2850*/  HMMA.16816.F32 R68, R172, R36, R28 ;  /* 0x00000024ac44723c */ /* 0x000fe2000000181c */
[----:B------:R-:W2:Y:S01]  /*2860*/  LDSM.16.M88.4 R36, [R100+0x1800] ;  /* 0x001800006424783b */ /* 0x000ea20000000200 */
[----:B---3--:R-:W-:-:S05]  /*2870*/  IADD3 R2, R252, 0x6000, RZ ;  /* 0x00006000fc027810 */ /* 0x008fca0007ffe0ff */
[----:B------:R-:W-:Y:S01]  /*2880*/  IMAD.IADD R0, R2, 0x1, R0 ;  /* 0x0000000102007824 */ /* 0x000fe200078e0200 */
[C---:B------:R-:W-:Y:S04]  /*2890*/  HMMA.16816.F32 R16, R172.reuse, R48, R16 ;  /* 0x00000030ac10723c */ /* 0x040fe80000001810 */
[----:B----4-:R-:W3:Y:S04]  /*28a0*/  LDSM.16.M88.4 R12, [R0+-0x6000] ;  /* 0xffa00000000c783b */ /* 0x010ee80000000200 */
[C---:B------:R-:W-:Y:S01]  /*28b0*/  HMMA.16816.F32 R28, R172.reuse, R46, R20 ;  /* 0x0000002eac1c723c */ /* 0x040fe20000001814 */
[----:B------:R-:W4:Y:S04]  /*28c0*/  LDSM.16.M88.4 R52, [R0+-0x5800] ;  /* 0xffa800000034783b */ /* 0x000f280000000200 */
[----:B------:R-:W3:Y:S03]  /*28d0*/  LDSM.16.M88.4 R60, [R0+-0x5000] ;  /* 0xffb00000003c783b */ /* 0x000ee60000000200 */
[----:B------:R-:W-:Y:S01]  /*28e0*/  HMMA.16816.F32 R8, R172, R50, R8 ;  /* 0x00000032ac08723c */ /* 0x000fe20000001808 */
[----:B------:R-:W3:Y:S07]  /*28f0*/  LDSM.16.M88.4 R72, [R0+-0x4800] ;  /* 0xffb800000048783b */ /* 0x000eee0000000200 */
[C---:B-1----:R-:W-:Y:S01]  /*2900*/  HMMA.16816.F32 R4, R192.reuse, R24, R80 ;  /* 0x00000018c004723c */ /* 0x042fe20000001850 */
[----:B------:R-:W-:Y:S07]  /*2910*/  LDSM.16.M88.4 R80, [R100+0x7800] ;  /* 0x007800006450783b */ /* 0x000fee0000000200 */
[C---:B------:R-:W-:Y:S01]  /*2920*/  HMMA.16816.F32 R20, R192.reuse, R26, R76 ;  /* 0x0000001ac014723c */ /* 0x040fe2000000184c */
[----:B------:R-:W-:Y:S07]  /*2930*/  LDSM.16.M88.4 R76, [R101+0x3800] ;  /* 0x00380000654c783b */ /* 0x000fee0000000200 */
[C---:B--2---:R-:W-:Y:S01]  /*2940*/  HMMA.16816.F32 R24, R192.reuse, R32, R68 ;  /* 0x00000020c018723c */ /* 0x044fe20000001844 */
[----:B------:R-:W-:Y:S07]  /*2950*/  LDSM.16.M88.4 R68, [R252+0x3800] ;  /* 0x00380000fc44783b */ /* 0x000fee0000000200 */
[C---:B------:R-:W-:Y:S01]  /*2960*/  HMMA.16816.F32 R32, R192.reuse, R34, R64 ;  /* 0x00000022c020723c */ /* 0x040fe20000001840 */
[----:B------:R-:W-:Y:S07]  /*2970*/  LDSM.16.M88.4 R64, [R101+0x3000] ;  /* 0x003000006540783b */ /* 0x000fee0000000200 */
[C---:B------:R-:W-:Y:S01]  /*2980*/  HMMA.16816.F32 R48, R192.reuse, R40, R56 ;  /* 0x00000028c030723c */ /* 0x040fe20000001838 */
[----:B------:R-:W-:Y:S07]  /*2990*/  LDSM.16.M88.4 R56, [R101+0x2800] ;  /* 0x002800006538783b */ /* 0x000fee0000000200 */
[C---:B------:R-:W-:Y:S08]  /*29a0*/  HMMA.16816.F32 R16, R192.reuse, R36, R16 ;  /* 0x00000024c010723c */ /* 0x040ff00000001810 */
[C---:B------:R-:W-:Y:S01]  /*29b0*/  HMMA.16816.F32 R44, R192.reuse, R42, R28 ;  /* 0x0000002ac02c723c */ /* 0x040fe2000000181c */
[----:B------:R-:W-:Y:S07]  /*29c0*/  LDSM.16.M88.4 R40, [R252+0x2800] ;  /* 0x00280000fc28783b */ /* 0x000fee0000000200 */
[----:B------:R-:W-:Y:S01]  /*29d0*/  HMMA.16816.F32 R8, R192, R38, R8 ;  /* 0x00000026c008723c */ /* 0x000fe20000001808 */
[----:B------:R-:W1:Y:S07]  /*29e0*/  LDSM.16.M88.4 R36, [R101+0x2000] ;  /* 0x002000006524783b */ /* 0x000e6e0000000200 */
[C---:B---3--:R-:W-:Y:S08]  /*29f0*/  HMMA.16816.F32 R4, R196.reuse, R12, R4 ;  /* 0x0000000cc404723c */ /* 0x048ff00000001804 */
[C---:B------:R-:W-:Y:S08]  /*2a00*/  HMMA.16816.F32 R12, R196.reuse, R14, R20 ;  /* 0x0000000ec40c723c */ /* 0x040ff00000001814 */
[C---:B----4-:R-:W-:Y:S08]  /*2a10*/  HMMA.16816.F32 R20, R196.reuse, R52, R24 ;  /* 0x00000034c414723c */ /* 0x050ff00000001818 */
        /* <DEDUP_REMOVED lines=15> */
[----:B------:R-:W-:Y:S07]  /*2b10*/  LDSM.16.M88.4 R56, [R0+-0x3000] ;  /* 0xffd000000038783b */ /* 0x000fee0000000200 */
[C---:B------:R-:W-:Y:S08]  /*2b20*/  HMMA.16816.F32 R32, R200.reuse, R64, R32 ;  /* 0x00000040c820723c */ /* 0x040ff00000001820 */
[C---:B------:R-:W-:Y:S08]  /*2b30*/  HMMA.16816.F32 R24, R200.reuse, R76, R24 ;  /* 0x0000004cc818723c */ /* 0x040ff00000001818 */
[C---:B------:R-:W-:Y:S01]  /*2b40*/  HMMA.16816.F32 R44, R200.reuse, R66, R44 ;  /* 0x00000042c82c723c */ /* 0x040fe2000000182c */
[----:B------:R-:W-:Y:S07]  /*2b50*/  LDSM.16.M88.4 R64, [R0+-0x2800] ;  /* 0xffd800000040783b */ /* 0x000fee0000000200 */
[----:B------:R-:W-:Y:S01]  /*2b60*/  HMMA.16816.F32 R16, R200, R78, R16 ;  /* 0x0000004ec810723c */ /* 0x000fe20000001810 */
[----:B------:R-:W-:Y:S07]  /*2b70*/  LDSM.16.M88.4 R76, [R252+0x7800] ;  /* 0x00780000fc4c783b */ /* 0x000fee0000000200 */
[C---:B--2---:R-:W-:Y:S08]  /*2b80*/  HMMA.16816.F32 R4, R204.reuse, R8, R4 ;  /* 0x00000008cc04723c */ /* 0x044ff00000001804 */
[C---:B------:R-:W-:Y:S01]  /*2b90*/  HMMA.16816.F32 R12, R204.reuse, R10, R12 ;  /* 0x0000000acc0c723c */ /* 0x040fe2000000180c */
[----:B------:R-:W2:Y:S07]  /*2ba0*/  LDSM.16.M88.4 R8, [R0+-0x4000] ;  /* 0xffc000000008783b */ /* 0x000eae0000000200 */
[C---:B------:R-:W-:Y:S08]  /*2bb0*/  HMMA.16816.F32 R20, R204.reuse, R40, R20 ;  /* 0x00000028cc14723c */ /* 0x040ff00000001814 */
[C---:B------:R-:W-:Y:S01]  /*2bc0*/  HMMA.16816.F32 R28, R204.reuse, R42, R28 ;  /* 0x0000002acc1c723c */ /* 0x040fe2000000181c */
[----:B------:R-:W3:Y:S07]  /*2bd0*/  LDSM.16.M88.4 R40, [R0+-0x3800] ;  /* 0xffc800000028783b */ /* 0x000eee0000000200 */
[C---:B------:R-:W-:Y:S08]  /*2be0*/  HMMA.16816.F32 R32, R204.reuse, R52, R32 ;  /* 0x00000034cc20723c */ /* 0x040ff00000001820 */
[C---:B------:R-:W-:Y:S08]  /*2bf0*/  HMMA.16816.F32 R24, R204.reuse, R68, R24 ;  /* 0x00000044cc18723c */ /* 0x040ff00000001818 */
[C---:B------:R-:W-:Y:S01]  /*2c00*/  HMMA.16816.F32 R44, R204.reuse, R54, R44 ;  /* 0x00000036cc2c723c */ /* 0x040fe2000000182c */
[----:B------:R-:W-:Y:S07]  /*2c10*/  LDSM.16.M88.4 R52, [R101+0x4800] ;  /* 0x004800006534783b */ /* 0x000fee0000000200 */
[----:B------:R-:W-:Y:S01]  /*2c20*/  HMMA.16816.F32 R16, R204, R70, R16 ;  /* 0x00000046cc10723c */ /* 0x000fe20000001810 */
        /* <DEDUP_REMOVED lines=8> */
[C---:B------:R-:W-:Y:S08]  /*2cb0*/  HMMA.16816.F32 R24, R208.reuse, R72, R24 ;  /* 0x00000048d018723c */ /* 0x040ff00000001818 */
[C---:B------:R-:W-:Y:S01]  /*2cc0*/  HMMA.16816.F32 R44, R208.reuse, R62, R44 ;  /* 0x0000003ed02c723c */ /* 0x040fe2000000182c */
[----:B------:R-:W4:Y:S07]  /*2cd0*/  LDSM.16.M88.4 R60, [R101+0x5000] ;  /* 0x00500000653c783b */ /* 0x000f2e0000000200 */
        /* <DEDUP_REMOVED lines=9> */
[C---:B------:R-:W-:Y:S08]  /*2d70*/  HMMA.16816.F32 R24, R212.reuse, R64, R24 ;  /* 0x00000040d418723c */ /* 0x040ff00000001818 */
[C---:B------:R-:W-:Y:S01]  /*2d80*/  HMMA.16816.F32 R44, R212.reuse, R58, R44 ;  /* 0x0000003ad42c723c */ /* 0x040fe2000000182c */
[----:B------:R-:W3:Y:S07]  /*2d90*/  LDSM.16.M88.4 R56, [R252+0x5000] ;  /* 0x00500000fc38783b */ /* 0x000eee0000000200 */
[----:B------:R-:W-:Y:S01]  /*2da0*/  HMMA.16816.F32 R16, R212, R66, R16 ;  /* 0x00000042d410723c */ /* 0x000fe20000001810 */
[----:B------:R-:W2:Y:S07]  /*2db0*/  LDSM.16.M88.4 R64, [R252+0x5800] ;  /* 0x00580000fc40783b */ /* 0x000eae0000000200 */
[C---:B-1----:R-:W-:Y:S08]  /*2dc0*/  HMMA.16816.F32 R4, R216.reuse, R36, R4 ;  /* 0x00000024d804723c */ /* 0x042ff00000001804 */
[C---:B------:R-:W-:Y:S01]  /*2dd0*/  HMMA.16816.F32 R12, R216.reuse, R38, R12 ;  /* 0x00000026d80c723c */ /* 0x040fe2000000180c */
[----:B------:R-:W-:Y:S07]  /*2de0*/  LDSM.16.M88.4 R36, [R0+-0x2000] ;  /* 0xffe000000024783b */ /* 0x000fee0000000200 */
[C---:B------:R-:W-:Y:S08]  /*2df0*/  HMMA.16816.F32 R20, R216.reuse, R52, R20 ;  /* 0x00000034d814723c */ /* 0x040ff00000001814 */
[C---:B------:R-:W-:Y:S01]  /*2e00*/  HMMA.16816.F32 R28, R216.reuse, R54, R28 ;  /* 0x00000036d81c723c */ /* 0x040fe2000000181c */
[----:B------:R-:W1:Y:S07]  /*2e10*/  LDSM.16.M88.4 R52, [R100+0x4800] ;  /* 0x004800006434783b */ /* 0x000e6e0000000200 */
[C---:B----4-:R-:W-:Y:S08]  /*2e20*/  HMMA.16816.F32 R32, R216.reuse, R60, R32 ;  /* 0x0000003cd820723c */ /* 0x050ff00000001820 */
[C---:B------:R-:W-:Y:S08]  /*2e30*/  HMMA.16816.F32 R24, R216.reuse, R68, R24 ;  /* 0x00000044d818723c */ /* 0x040ff00000001818 */
[C---:B------:R-:W-:Y:S01]  /*2e40*/  HMMA.16816.F32 R44, R216.reuse, R62, R44 ;  /* 0x0000003ed82c723c */ /* 0x040fe2000000182c */
[----:B------:R-:W4:Y:S07]  /*2e50*/  LDSM.16.M88.4 R60, [R100+0x5000] ;  /* 0x00500000643c783b */ /* 0x000f2e0000000200 */
[----:B------:R-:W-:Y:S01]  /*2e60*/  HMMA.16816.F32 R16, R216, R70, R16 ;  /* 0x00000046d810723c */ /* 0x000fe20000001810 */
[----:B------:R-:W1:Y:S07]  /*2e70*/  LDSM.16.M88.4 R68, [R100+0x5800] ;  /* 0x005800006444783b */ /* 0x000e6e0000000200 */
[C---:B--2---:R-:W-:Y:S08]  /*2e80*/  HMMA.16816.F32 R4, R220.reuse, R8, R4 ;  /* 0x00000008dc04723c */ /* 0x044ff00000001804 */
[C---:B------:R-:W-:Y:S08]  /*2e90*/  HMMA.16816.F32 R12, R220.reuse, R10, R12 ;  /* 0x0000000adc0c723c */ /* 0x040ff0000000180c */
[C---:B------:R-:W-:Y:S08]  /*2ea0*/  HMMA.16816.F32 R20, R220.reuse, R48, R20 ;  /* 0x00000030dc14723c */ /* 0x040ff00000001814 */
[C---:B------:R-:W-:Y:S01]  /*2eb0*/  HMMA.16816.F32 R28, R220.reuse, R50, R28 ;  /* 0x00000032dc1c723c */ /* 0x040fe2000000181c */
[----:B------:R-:W2:Y:S07]  /*2ec0*/  LDSM.16.M88.4 R48, [R0+-0x1800] ;  /* 0xffe800000030783b */ /* 0x000eae0000000200 */
[C---:B---3--:R-:W-:Y:S08]  /*2ed0*/  HMMA.16816.F32 R32, R220.reuse, R56, R32 ;  /* 0x00000038dc20723c */ /* 0x048ff00000001820 */
[C---:B------:R-:W-:Y:S08]  /*2ee0*/  HMMA.16816.F32 R24, R220.reuse, R64, R24 ;  /* 0x00000040dc18723c */ /* 0x040ff00000001818 */
[C---:B------:R-:W-:Y:S01]  /*2ef0*/  HMMA.16816.F32 R44, R220.reuse, R58, R44 ;  /* 0x0000003adc2c723c */ /* 0x040fe2000000182c */
[----:B------:R-:W3:Y:S07]  /*2f00*/  LDSM.16.M88.4 R56, [R0+-0x1000] ;  /* 0xfff000000038783b */ /* 0x000eee0000000200 */
[----:B------:R-:W-:Y:S01]  /*2f10*/  HMMA.16816.F32 R16, R220, R66, R16 ;  /* 0x00000042dc10723c */ /* 0x000fe20000001810 */
[----:B------:R-:W2:Y:S07]  /*2f20*/  LDSM.16.M88.4 R64, [R0+-0x800] ;  /* 0xfff800000040783b */ /* 0x000eae0000000200 */
[C---:B------:R-:W-:Y:S08]  /*2f30*/  HMMA.16816.F32 R8, R224.reuse, R40, R4 ;  /* 0x00000028e008723c */ /* 0x040ff00000001804 */
[C---:B------:R-:W-:Y:S01]  /*2f40*/  HMMA.16816.F32 R4, R224.reuse, R42, R12 ;  /* 0x0000002ae004723c */ /* 0x040fe2000000180c */
[----:B------:R-:W2:Y:S07]  /*2f50*/  LDSM.16.M88.4 R40, [R101+0x6000] ;  /* 0x006000006528783b */ /* 0x000eae0000000200 */
[C---:B-1----:R-:W-:Y:S08]  /*2f60*/  HMMA.16816.F32 R20, R224.reuse, R52, R20 ;  /* 0x00000034e014723c */ /* 0x042ff00000001814 */
        /* <DEDUP_REMOVED lines=8> */
[C---:B------:R-:W-:Y:S08]  /*2ff0*/  HMMA.16816.F32 R12, R228.reuse, R36, R8 ;  /* 0x00000024e40c723c */ /* 0x040ff00000001808 */
[C---:B------:R-:W-:Y:S01]  /*3000*/  HMMA.16816.F32 R8, R228.reuse, R38, R4 ;  /* 0x00000026e408723c */ /* 0x040fe20000001804 */
[----:B------:R-:W1:Y:S07]  /*3010*/  LDSM.16.M88.4 R36, [R252+0x6000] ;  /* 0x00600000fc24783b */ /* 0x000e6e0000000200 */
[C---:B--2---:R-:W-:Y:S08]  /*3020*/  HMMA.16816.F32 R4, R228.reuse, R48, R20 ;  /* 0x00000030e404723c */ /* 0x044ff00000001814 */
[C---:B------:R-:W-:Y:S01]  /*3030*/  HMMA.16816.F32 R28, R228.reuse, R50, R28 ;  /* 0x00000032e41c723c */ /* 0x040fe2000000181c */
[----:B------:R-:W2:Y:S07]  /*3040*/  LDSM.16.M88.4 R48, [R252+0x6800] ;  /* 0x00680000fc30783b */ /* 0x000eae0000000200 */
[C---:B---3--:R-:W-:Y:S08]  /*3050*/  HMMA.16816.F32 R32, R228.reuse, R56, R32 ;  /* 0x00000038e420723c */ /* 0x048ff00000001820 */
[C---:B------:R-:W-:Y:S08]  /*3060*/  HMMA.16816.F32 R24, R228.reuse, R64, R24 ;  /* 0x00000040e418723c */ /* 0x040ff00000001818 */
[C---:B------:R-:W-:Y:S01]  /*3070*/  HMMA.16816.F32 R44, R228.reuse, R58, R44 ;  /* 0x0000003ae42c723c */ /* 0x040fe2000000182c */
[----:B------:R-:W3:Y:S07]  /*3080*/  LDSM.16.M88.4 R56, [R252+0x7000] ;  /* 0x00700000fc38783b */ /* 0x000eee0000000200 */
[----:B------:R-:W-:Y:S01]  /*3090*/  HMMA.16816.F32 R20, R228, R66, R16 ;  /* 0x00000042e414723c */ /* 0x000fe20000001810 */
[----:B------:R-:W2:Y:S07]  /*30a0*/  LDSM.16.M88.4 R64, [R100+0x6000] ;  /* 0x006000006440783b */ /* 0x000eae0000000200 */
[C---:B------:R-:W-:Y:S08]  /*30b0*/  HMMA.16816.F32 R16, R232.reuse, R40, R12 ;  /* 0x00000028e810723c */ /* 0x040ff0000000180c */
[C---:B------:R-:W-:Y:S08]  /*30c0*/  HMMA.16816.F32 R12, R232.reuse, R42, R8 ;  /* 0x0000002ae80c723c */ /* 0x040ff00000001808 */
[C---:B-1----:R-:W-:Y:S08]  /*30d0*/  HMMA.16816.F32 R8, R232.reuse, R52, R4 ;  /* 0x00000034e808723c */ /* 0x042ff00000001804 */
[C---:B------:R-:W-:Y:S01]  /*30e0*/  HMMA.16816.F32 R4, R232.reuse, R54, R28 ;  /* 0x00000036e804723c */ /* 0x040fe2000000181c */
[----:B------:R-:W-:Y:S07]  /*30f0*/  LDSM.16.M88.4 R52, [R0+0x1000] ;  /* 0x001000000034783b */ /* 0x000fee0000000200 */
[C---:B----4-:R-:W-:Y:S08]  /*3100*/  HMMA.16816.F32 R32, R232.reuse, R60, R32 ;  /* 0x0000003ce820723c */ /* 0x050ff00000001820 */
[C---:B------:R-:W-:Y:S08]  /*3110*/  HMMA.16816.F32 R28, R232.reuse, R68, R24 ;  /* 0x00000044e81c723c */ /* 0x040ff00000001818 */
[C---:B------:R-:W-:Y:S01]  /*3120*/  HMMA.16816.F32 R44, R232.reuse, R62, R44 ;  /* 0x0000003ee82c723c */ /* 0x040fe2000000182c */
[----:B------:R-:W-:Y:S07]  /*3130*/  LDSM.16.M88.4 R60, [R0] ;  /* 0x00000000003c783b */ /* 0x000fee0000000200 */
[----:B------:R-:W-:Y:S01]  /*3140*/  HMMA.16816.F32 R24, R232, R70, R20 ;  /* 0x00000046e818723c */ /* 0x000fe20000001814 */
[----:B------:R-:W1:Y:S07]  /*3150*/  LDSM.16.M88.4 R68, [R100+0x6800] ;  /* 0x006800006444783b */ /* 0x000e6e0000000200 */
[C---:B------:R-:W-:Y:S08]  /*3160*/  HMMA.16816.F32 R20, R236.reuse, R36, R16 ;  /* 0x00000024ec14723c */ /* 0x040ff00000001810 */
[C---:B------:R-:W-:Y:S08]  /*3170*/  HMMA.16816.F32 R16, R236.reuse, R38, R12 ;  /* 0x00000026ec10723c */ /* 0x040ff0000000180c */
[C---:B--2---:R-:W-:Y:S08]  /*3180*/  HMMA.16816.F32 R12, R236.reuse, R48, R8 ;  /* 0x00000030ec0c723c */ /* 0x044ff00000001808 */
[C---:B------:R-:W-:Y:S01]  /*3190*/  HMMA.16816.F32 R8, R236.reuse, R50, R4 ;  /* 0x00000032ec08723c */ /* 0x040fe20000001804 */
[----:B------:R-:W-:Y:S07]  /*31a0*/  LDSM.16.M88.4 R48, [R0+0x1800] ;  /* 0x001800000030783b */ /* 0x000fee0000000200 */
[C---:B---3--:R-:W-:Y:S08]  /*31b0*/  HMMA.16816.F32 R4, R236.reuse, R56, R32 ;  /* 0x00000038ec04723c */ /* 0x048ff00000001820 */
[C---:B------:R-:W-:Y:S08]  /*31c0*/  HMMA.16816.F32 R40, R236.reuse, R76, R28 ;  /* 0x0000004cec28723c */ /* 0x040ff0000000181c */
[----:B------:R-:W-:Y:S01]  /*31d0*/  HMMA.16816.F32 R44, R236, R58, R44 ;  /* 0x0000003aec2c723c */ /* 0x000fe2000000182c */
[----:B------:R-:W2:Y:S04]  /*31e0*/  LDSM.16.M88.4 R56, [R0+0x800] ;  /* 0x000800000038783b */ /* 0x000ea80000000200 */
[----:B------:R3:W-:Y:S01]  /*31f0*/  STL [R1+0x28], R100 ;  /* 0x0000286401007387 */ /* 0x0007e20000100800 */
[----:B------:R-:W-:Y:S01]  /*3200*/  ISETP.GE.AND P0, PT, R248, 0x2, PT ;  /* 0x00000002f800780c */ /* 0x000fe20003f06270 */
[----:B------:R-:W-:-:S04]  /*3210*/  DEPBAR.LE SB0, 0x0 ;  /* 0x000080000000791a */ /* 0x000fc80000000000 */
[----:B------:R-:W-:Y:S08]  /*3220*/  HMMA.16816.F32 R36, R236, R78, R24 ;  /* 0x0000004eec24723c */ /* 0x000ff00000001818 */
[C---:B------:R-:W-:Y:S08]  /*3230*/  HMMA.16816.F32 R32, R240.reuse, R64, R20 ;  /* 0x00000040f020723c */ /* 0x040ff00000001814 */
[C---:B------:R-:W-:Y:S08]  /*3240*/  HMMA.16816.F32 R28, R240.reuse, R66, R16 ;  /* 0x00000042f01c723c */ /* 0x040ff00000001810 */
[C---:B-1----:R-:W-:Y:S08]  /*3250*/  HMMA.16816.F32 R24, R240.reuse, R68, R12 ;  /* 0x00000044f018723c */ /* 0x042ff0000000180c */
[C---:B------:R-:W-:Y:S08]  /*3260*/  HMMA.16816.F32 R20, R240.reuse, R70, R8 ;  /* 0x00000046f014723c */ /* 0x040ff00000001808 */
[C---:B------:R-:W-:Y:S08]  /*3270*/  HMMA.16816.F32 R16, R240.reuse, R72, R4 ;  /* 0x00000048f010723c */ /* 0x040ff00000001804 */
[C---:B------:R-:W-:Y:S01]  /*3280*/  HMMA.16816.F32 R8, R240.reuse, R80, R40 ;  /* 0x00000050f008723c */ /* 0x040fe20000001828 */
[----:B------:R3:W-:Y:S07]  /*3290*/  STL [R1+0x24], R0 ;  /* 0x0000240001007387 */ /* 0x0007ee0000100800 */
[C---:B------:R-:W-:Y:S08]  /*32a0*/  HMMA.16816.F32 R12, R240.reuse, R74, R44 ;  /* 0x0000004af00c723c */ /* 0x040ff0000000182c */
[----:B------:R-:W-:Y:S01]  /*32b0*/  HMMA.16816.F32 R4, R240, R82, R36 ;  /* 0x00000052f004723c */ /* 0x000fe20000001824 */
[----:B------:R-:W-:Y:S01]  /*32c0*/  BSSY B0, `(.L_x_2283) ;  /* 0x0000067000007945 */ /* 0x000fe20003800000 */
[----:B------:R-:W-:Y:S06]  /*32d0*/  BAR.SYNC.DEFER_BLOCKING 0x0 ;  /* 0x0000000000007b1d */ /* 0x000fec0000010000 */
[----:B------:R-:W-:Y:S01]  /*32e0*/  HMMA.16816.F32 R36, R244, R60, R32 ;  /* 0x0000003cf424723c */ /* 0x000fe20000001820 */
[----:B------:R-:W-:-:S07]  /*32f0*/  ISETP.GT.AND P6, PT, R103, 0x3f, PT ;  /* 0x0000003f6700780c */ /* 0x000fce0003fc4270 */
[C---:B------:R-:W-:Y:S08]  /*3300*/  HMMA.16816.F32 R60, R244.reuse, R62, R28 ;  /* 0x0000003ef43c723c */ /* 0x040ff0000000181c */
[C---:B--2---:R-:W-:Y:S08]  /*3310*/  HMMA.16816.F32 R32, R244.reuse, R56, R24 ;  /* 0x00000038f420723c */ /* 0x044ff00000001818 */
[C---:B------:R-:W-:Y:S08]  /*3320*/  HMMA.16816.F32 R28, R244.reuse, R52, R16 ;  /* 0x00000034f41c723c */ /* 0x040ff00000001810 */
[C---:B------:R-:W-:Y:S08]  /*3330*/  HMMA.16816.F32 R24, R244.reuse, R48, R8 ;  /* 0x00000030f418723c */ /* 0x040ff00000001808 */
[C---:B------:R-:W-:Y:S08]  /*3340*/  HMMA.16816.F32 R20, R244.reuse, R58, R20 ;  /* 0x0000003af414723c */ /* 0x040ff00000001814 */
[C---:B------:R-:W-:Y:S08]  /*3350*/  HMMA.16816.F32 R52, R244.reuse, R54, R12 ;  /* 0x00000036f434723c */ /* 0x040ff0000000180c */
[----:B------:R-:W-:Y:S01]  /*3360*/  HMMA.16816.F32 R48, R244, R50, R4 ;  /* 0x00000032f430723c */ /* 0x000fe20000001804 */
[----:B------:R-:W-:Y:S07]  /*3370*/  @!UPT UIADD3 URZ, URZ, URZ, URZ ;  /* 0x0000003f3f3ff290 */ /* 0x000fee000fffe03f */
[----:B------:R-:W-:Y:S11]  /*3380*/  @!P0 BRA `(.L_x_2284) ;  /* 0x000005a000008947 */ /* 0x000ff60003800000 */
[----:B---3--:R-:W-:Y:S01]  /*3390*/  ISETP.NE.AND P4, PT, R97, 0x1, PT ;  /* 0x000000016100780c */ /* 0x008fe20003f85270 */
[----:B------:R-:W-:-:S02]  /*33a0*/  IMAD R2, R248, 0x40, R107 ;  /* 0x00000040f8027824 */ /* 0x000fc400078e026b */
[----:B------:R-:W-:-:S03]  /*33b0*/  IMAD.MOV.U32 R6, RZ, RZ, RZ ;  /* 0x000000ffff067224 */ /* 0x000fc600078e00ff */
        /* <DEDUP_REMOVED lines=28> */
.L_x_2341:
        /* <DEDUP_REMOVED lines=31> */
.L_x_2342:
[----:B-12---:R-:W2:Y:S01]  /*3770*/  LDL R15, [R1+0x50] ;  /* 0x00005000010f7983 */ /* 0x006ea20000100800 */
[----:B------:R-:W-:Y:S02]  /*3780*/  IADD3 R2, -R5, 0x10, RZ ;  /* 0x0000001005027810 */ /* 0x000fe40007ffe1ff */
[----:B------:R-:W-:Y:S02]  /*3790*/  IADD3 R6, -R13, 0x10, RZ ;  /* 0x000000100d067810 */ /* 0x000fe40007ffe1ff */
[----:B------:R-:W-:Y:S02]  /*37a0*/  LOP3.LUT R2, R2, 0xf, RZ, 0xc0, !PT ;  /* 0x0000000f02027812 */ /* 0x000fe400078ec0ff */
[----:B------:R-:W-:-:S02]  /*37b0*/  IADD3 R3, -R14, 0x10, RZ ;  /* 0x000000100e037810 */ /* 0x000fc40007ffe1ff */
[----:B------:R-:W-:Y:S02]  /*37c0*/  IADD3 R10, P1, P0, R2, R0, R89 ;  /* 0x00000000020a7210 */ /* 0x000fe4000783e059 */
[----:B------:R-:W-:Y:S02]  /*37d0*/  LOP3.LUT R2, R6, 0xf, RZ, 0xc0, !PT ;  /* 0x0000000f06027812 */ /* 0x000fe400078ec0ff */
[----:B------:R-:W-:Y:S02]  /*37e0*/  IADD3 R7, -R12, 0x10, RZ ;  /* 0x000000100c077810 */ /* 0x000fe40007ffe1ff */
[----:B------:R-:W-:Y:S02]  /*37f0*/  LOP3.LUT R3, R3, 0xf, RZ, 0xc0, !PT ;  /* 0x0000000f03037812 */ /* 0x000fe400078ec0ff */
[----:B----4-:R-:W-:Y:S02]  /*3800*/  IADD3.X R11, RZ, R4, R84, P1, P0 ;  /* 0x00000004ff0b7210 */ /* 0x010fe40000fe0454 */
[----:B------:R-:W-:-:S02]  /*3810*/  IADD3 R6, P1, P0, R2, R0, R91 ;  /* 0x0000000002067210 */ /* 0x000fc4000783e05b */
[----:B------:R-:W-:Y:S02]  /*3820*/  LOP3.LUT R2, R7, 0xf, RZ, 0xc0, !PT ;  /* 0x0000000f07027812 */ /* 0x000fe400078ec0ff */
[----:B------:R-:W-:Y:S02]  /*3830*/  IADD3 R8, P3, P2, R3, R0, R90 ;  /* 0x0000000003087210 */ /* 0x000fe40007a7e05a */
        /* <DEDUP_REMOVED lines=15> */
.L_x_2284:
[----:B---3--:R-:W-:Y:S05]  /*3930*/  BSYNC B0 ;  /* 0x0000000000007941 */ /* 0x008fea0003800000 */
.L_x_2283:
[----:B-1----:R-:W2:Y:S04]  /*3940*/  LDL R3, [R1+0xb4] ;  /* 0x0000b40001037983 */ /* 0x002ea80000100800 */
[----:B------:R-:W2:Y:S01]  /*3950*/  LDL R0, [R1+0xc0] ;  /* 0x0000c00001007983 */ /* 0x000ea20000100800 */
[----:B------:R-:W-:-:S03]  /*3960*/  IMAD.MOV.U32 R4, RZ, RZ, c[0x0][0x2c4] ;  /* 0x0000b100ff047624 */ /* 0x000fc600078e00ff */
[----:B------:R-:W3:Y:S01]  /*3970*/  LDL R7, [R1+0xc4] ;  /* 0x0000c40001077983 */ /* 0x000ee20000100800 */
[----:B------:R-:W-:Y:S01]  /*3980*/  IMAD.MOV.U32 R2, RZ, RZ, -0x40 ;  /* 0xffffffc0ff027424 */ /* 0x000fe200078e00ff */
[----:B------:R-:W-:Y:S01]  /*3990*/  ISETP.NE.AND P0, PT, R4, 0x1, PT ;  /* 0x000000010400780c */ /* 0x000fe20003f05270 */
[----:B------:R-:W-:Y:S01]  /*39a0*/  IMAD.MOV.U32 R5, RZ, RZ, c[0x0][0x2ac] ;  /* 0x0000ab00ff057624 */ /* 0x000fe200078e00ff */
[----:B------:R-:W0:Y:S01]  /*39b0*/  LDGDEPBAR ;  /* 0x00000000000079af */ /* 0x000e220000000000 */
[----:B------:R-:W-:-:S04]  /*39c0*/  IMAD R2, R248, R2, 0x41 ;  /* 0x00000041f8027424 */ /* 0x000fc800078e0202 */
[----:B------:R-:W-:Y:S01]  /*39d0*/  IMAD R2, R5, c[0x0][0x1d0], R2 ;  /* 0x0000740005027a24 */ /* 0x000fe200078e0202 */
[----:B--2---:R-:W-:-:S04]  /*39e0*/  IADD3 R0, R0, R3, RZ ;  /* 0x0000000300007210 */ /* 0x004fc80007ffe0ff */
[----:B------:R-:W-:Y:S01]  /*39f0*/  MOV R4, R0 ;  /* 0x0000000000047202 */ /* 0x000fe20000000f00 */
[----:B------:R-:W-:Y:S01]  /*3a00*/  @P0 IMAD.HI.U32 R3, R0, c[0x0][0x2c8], RZ ;  /* 0x0000b20000030a27 */ /* 0x000fe200078e00ff */
[----:B---3--:R-:W-:Y:S02]  /*3a10*/  IADD3 R6, -R7, R88, RZ ;  /* 0x0000005807067210 */ /* 0x008fe40007ffe1ff */
[----:B------:R-:W-:Y:S02]  /*3a20*/  IADD3 R5, R2, -c[0x0][0x168], -R7 ;  /* 0x80005a0002057a10 */ /* 0x000fe40007ffe807 */
[----:B------:R-:W-:Y:S01]  /*3a30*/  @P0 SHF.R.U32.HI R4, RZ, c[0x0][0x2cc], R3 ;  /* 0x0000b300ff040a19 */ /* 0x000fe20000011603 */
[----:B------:R-:W-:Y:S05]  /*3a40*/  BRA.DIV ~URZ, `(.L_x_2287) ;  /* 0x0000cf827f007947 */ /* 0x000fea000b800000 */
[----:B------:R1:W2:Y:S02]  /*3a50*/  SHFL.IDX PT, R0, R4, RZ, 0x1c1f ;  /* 0x001c1fff04007589 */ /* 0x0002a400000e0000 */
.L_x_2343:
        /* <DEDUP_REMOVED lines=11> */
[----:B------:R-:W-:Y:S02]  /*3b10*/  ISETP.GT.AND P3, PT, R0, 0x18, PT ;  /* 0x000000180000780c */ /* 0x000fe40003f64270 */
[----:B------:R-:W-:Y:S02]  /*3b20*/  FSEL R15, R61, -INF , P4 ;  /* 0xff8000003d0f7808 */ /* 0x000fe40002000000 */
[----:B------:R-:W-:-:S02]  /*3b30*/  FSEL R17, R32, -INF , P1 ;  /* 0xff80000020117808 */ /* 0x000fc40000800000 */
[----:B------:R-:W-:Y:S02]  /*3b40*/  FSEL R18, R33, -INF , P0 ;  /* 0xff80000021127808 */ /* 0x000fe40000000000 */
        /* <DEDUP_REMOVED lines=34> */
[----:B-1----:R-:W-:Y:S02]  /*3d70*/  FSEL R4, R38, -INF , P1 ;  /* 0xff80000026047808 */ /* 0x002fe40000800000 */
[----:B------:R-:W-:Y:S02]  /*3d80*/  FSEL R5, R39, -INF , P0 ;  /* 0xff80000027057808 */ /* 0x000fe40000000000 */
[----:B------:R-:W-:Y:S02]  /*3d90*/  ISETP.GT.AND P0, PT, R0, 0x9, PT ;  /* 0x000000090000780c */ /* 0x000fe40003f04270 */
[----:B------:R-:W-:Y:S02]  /*3da0*/  FSEL R12, R62, -INF , P2 ;  /* 0xff8000003e0c7808 */ /* 0x000fe40001000000 */
[----:B------:R-:W-:Y:S02]  /*3db0*/  FMNMX.FTZ R3, R4, R5, !PT ;  /* 0x0000000504037209 */ /* 0x000fe40007810000 */
[----:B------:R-:W-:-:S02]  /*3dc0*/  FSEL R11, R63, -INF , P0 ;  /* 0xff8000003f0b7808 */ /* 0x000fc40000000000 */
[----:B------:R-:W-:Y:S02]  /*3dd0*/  ISETP.GT.AND P1, PT, R0, 0x10, PT ;  /* 0x000000100000780c */ /* 0x000fe40003f24270 */
[----:B------:R-:W-:Y:S02]  /*3de0*/  FMNMX.FTZ R3, R12, R3, !PT ;  /* 0x000000030c037209 */ /* 0x000fe40007810000 */
        /* <DEDUP_REMOVED lines=15> */
[----:B------:R-:W-:-:S02]  /*3ee0*/  FMNMX.FTZ R2, R98, R2, !PT ;  /* 0x0000000262027209 */ /* 0x000fc40007810000 */
[----:B------:R-:W-:Y:S02]  /*3ef0*/  FSEL R90, R31, -INF , P0 ;  /* 0xff8000001f5a7808 */ /* 0x000fe40000000000 */
[C---:B------:R-:W-:Y:S02]  /*3f00*/  ISETP.GT.AND P1, PT, R0.reuse, 0x28, PT ;  /* 0x000000280000780c */ /* 0x040fe40003f24270 */
[----:B------:R-:W-:Y:S02]  /*3f10*/  FMNMX.FTZ R3, R91, R3, !PT ;  /* 0x000000035b037209 */ /* 0x000fe40007810000 */
[----:B------:R-:W-:Y:S02]  /*3f20*/  FMNMX.FTZ R2, R97, R2, !PT ;  /* 0x0000000261027209 */ /* 0x000fe40007810000 */
[----:B------:R-:W-:Y:S02]  /*3f30*/  ISETP.GT.AND P0, PT, R0, 0x29, PT ;  /* 0x000000290000780c */ /* 0x000fe40003f04270 */
[----:B------:R-:W-:-:S02]  /*3f40*/  FSEL R89, R54, -INF , P1 ;  /* 0xff80000036597808 */ /* 0x000fc40000800000 */
[----:B------:R-:W-:Y:S02]  /*3f50*/  FMNMX.FTZ R3, R90, R3, !PT ;  /* 0x000000035a037209 */ /* 0x000fe40007810000 */
[----:B------:R-:W-:Y:S02]  /*3f60*/  FMNMX.FTZ R2, R96, R2, !PT ;  /* 0x0000000260027209 */ /* 0x000fe40007810000 */
[----:B------:R-:W-:Y:S02]  /*3f70*/  FSEL R88, R55, -INF , P0 ;  /* 0xff80000037587808 */ /* 0x000fe40000000000 */
[----:B------:R-:W-:Y:S02]  /*3f80*/  ISETP.GT.AND P1, PT, R0, 0x30, PT ;  /* 0x000000300000780c */ /* 0x000fe40003f24270 */
[----:B------:R-:W-:Y:S02]  /*3f90*/  FMNMX.FTZ R3, R89, R3, !PT ;  /* 0x0000000359037209 */ /* 0x000fe40007810000 */
[----:B------:R-:W-:-:S02]  /*3fa0*/  FMNMX.FTZ R2, R95, R2, !PT ;  /* 0x000000025f027209 */ /* 0x000fc40007810000 */
[----:B------:R-:W-:Y:S02]  /*3fb0*/  ISETP.GT.AND P0, PT, R0, 0x31, PT ;  /* 0x000000310000780c */ /* 0x000fe40003f04270 */
[----:B------:R-:W-:Y:S02]  /*3fc0*/  FSEL R87, R26, -INF , P1 ;  /* 0xff8000001a577808 */ /* 0x000fe40000800000 */
[----:B------:R-:W-:Y:S02]  /*3fd0*/  FMNMX.FTZ R3, R88, R3, !PT ;  /* 0x0000000358037209 */ /* 0x000fe40007810000 */
[----:B------:R-:W-:Y:S02]  /*3fe0*/  FMNMX.FTZ R2, R94, R2, !PT ;  /* 0x000000025e027209 */ /* 0x000fe40007810000 */
[----:B------:R-:W-:Y:S02]  /*3ff0*/  FSEL R86, R27, -INF , P0 ;  /* 0xff8000001b567808 */ /* 0x000fe40000000000 */
[----:B------:R-:W-:-:S02]  /*4000*/  ISETP.GT.AND P1, PT, R0, 0x38, PT ;  /* 0x000000380000780c */ /* 0x000fc40003f24270 */
        /* <DEDUP_REMOVED lines=8> */
[----:B------:R-:W1:Y:S02]  /*4090*/  SHFL.BFLY PT, R3, R0, 0x2, 0x1f ;  /* 0x0c401f0000037f89 */ /* 0x000e6400000e0000 */
[----:B------:R-:W-:-:S05]  /*40a0*/  FMNMX.FTZ R2, R84, R2, !PT ;  /* 0x0000000254027209 */ /* 0x000fca0007810000 */
[----:B------:R-:W2:Y:S01]  /*40b0*/  SHFL.BFLY PT, R16, R2, 0x2, 0x1f ;  /* 0x0c401f0002107f89 */ /* 0x000ea200000e0000 */
[----:B-1----:R-:W-:-:S05]  /*40c0*/  FMNMX.FTZ R0, R3, R0, !PT ;  /* 0x0000000003007209 */ /* 0x002fca0007810000 */
[----:B------:R-:W1:Y:S01]  /*40d0*/  SHFL.BFLY PT, R133, R0, 0x1, 0x1f ;  /* 0x0c201f0000857f89 */ /* 0x000e6200000e0000 */
[----:B--2---:R-:W-:-:S05]  /*40e0*/  FMNMX.FTZ R16, R2, R16, !PT ;  /* 0x0000001002107209 */ /* 0x004fca0007810000 */
[----:B------:R2:W3:Y:S01]  /*40f0*/  SHFL.BFLY PT, R3, R16, 0x1, 0x1f ;  /* 0x0c201f0010037f89 */ /* 0x0004e200000e0000 */
[----:B-1----:R-:W-:-:S03]  /*4100*/  FMNMX.FTZ R133, R0, R133, !PT ;  /* 0x0000008500857209 */ /* 0x002fc60007810000 */
.L_x_2344:
[----:B------:R-:W4:Y:S04]  /*4110*/  LDL R100, [R1+0x2c] ;  /* 0x00002c0001647983 */ /* 0x000f280000100800 */
[----:B------:R-:W5:Y:S04]  /*4120*/  LDL R251, [R1+0x30] ;  /* 0x0000300001fb7983 */ /* 0x000f680000100800 */
[----:B--2---:R-:W2:Y:S04]  /*4130*/  LDL R101, [R1+0x34] ;  /* 0x0000340001657983 */ /* 0x004ea80000100800 */
[----:B---3--:R-:W3:Y:S04]  /*4140*/  LDL R28, [R1+0x3c] ;  /* 0x00003c00011c7983 */ /* 0x008ee80000100800 */
[----:B------:R-:W3:Y:S01]  /*4150*/  LDL R250, [R1+0x38] ;  /* 0x0000380001fa7983 */ /* 0x000ee20000100800 */
        /* <DEDUP_REMOVED lines=38> */
[----:B----4-:R-:W4:Y:S01]  /*43c0*/  LDSM.16.MT88.4 R24, [R100] ;  /* 0x000000006418783b */ /* 0x010f220000004200 */
[----:B-1----:R-:W-:-:S03]  /*43d0*/  FFMA.FTZ R3, R7, c[0x0][0x2d0], -R0 ;  /* 0x0000b40007037a23 */ /* 0x002fc60000010800 */
[----:B------:R-:W1:Y:S02]  /*43e0*/  LDSM.16.MT88.4 R36, [R100+0x800] ;  /* 0x000800006424783b */ /* 0x000e640000004200 */
[----:B------:R3:W1:Y:S02]  /*43f0*/  MUFU.EX2 R131, R3 ;  /* 0x0000000300837308 */ /* 0x0006640000000800 */
[----:B-----5:R-:W5:Y:S04]  /*4400*/  LDSM.16.MT88.4 R44, [R251] ;  /* 0x00000000fb2c783b */ /* 0x020f680000004200 */
[----:B--2---:R-:W2:Y:S04]  /*4410*/  LDSM.16.MT88.4 R20, [R101] ;  /* 0x000000006514783b */ /* 0x004ea80000004200 */
[----:B------:R-:W2:Y:S04]  /*4420*/  LDSM.16.MT88.4 R60, [R251+0x800] ;  /* 0x00080000fb3c783b */ /* 0x000ea80000004200 */
[----:B------:R-:W2:Y:S01]  /*4430*/  LDSM.16.MT88.4 R40, [R101+0x800] ;  /* 0x000800006528783b */ /* 0x000ea20000004200 */
[----:B---3--:R-:W-:-:S03]  /*4440*/  FFMA.FTZ R3, R6, c[0x0][0x2d0], -R0 ;  /* 0x0000b40006037a23 */ /* 0x008fc60000010800 */
[----:B------:R-:W3:Y:S01]  /*4450*/  LDSM.16.MT88.4 R28, [R28] ;  /* 0x000000001c1c783b */ /* 0x000ee20000004200 */
[----:B------:R4:W-:Y:S03]  /*4460*/  MUFU.EX2 R132, R3 ;  /* 0x0000000300847308 */ /* 0x0009e60000000800 */
[----:B------:R-:W-:Y:S04]  /*4470*/  LDSM.16.MT88.4 R68, [R101+0x2000] ;  /* 0x002000006544783b */ /* 0x000fe80000004200 */
[----:B------:R-:W-:Y:S04]  /*4480*/  LDSM.16.MT88.4 R64, [R250+0x800] ;  /* 0x00080000fa40783b */ /* 0x000fe80000004200 */
[----:B------:R-:W-:Y:S04]  /*4490*/  LDSM.16.MT88.4 R48, [R100+0x2800] ;  /* 0x002800006430783b */ /* 0x000fe80000004200 */
[----:B------:R-:W-:Y:S01]  /*44a0*/  LDSM.16.MT88.4 R72, [R251+0x2000] ;  /* 0x00200000fb48783b */ /* 0x000fe20000004200 */
[----:B----4-:R-:W-:Y:S01]  /*44b0*/  FFMA.FTZ R3, R10, c[0x0][0x2d0], -R0 ;  /* 0x0000b4000a037a23 */ /* 0x010fe20000010800 */
[C---:B------:R-:W-:Y:S02]  /*44c0*/  HMMA.16816.F32 R4, R12.reuse, R24, RZ ;  /* 0x000000180c04723c */ /* 0x040fe400000018ff */
[----:B------:R-:W-:Y:S01]  /*44d0*/  LDSM.16.MT88.4 R56, [R250+0x2000] ;  /* 0x00200000fa38783b */ /* 0x000fe20000004200 */
[----:B------:R-:W4:Y:S03]  /*44e0*/  MUFU.EX2 R135, R3 ;  /* 0x0000000300877308 */ /* 0x000f260000000800 */
[----:B------:R-:W-:Y:S02]  /*44f0*/  LDSM.16.MT88.4 R76, [R251+0x2800] ;  /* 0x00280000fb4c783b */ /* 0x000fe40000004200 */
[----:B------:R-:W-:Y:S01]  /*4500*/  HMMA.16816.F32 R24, R12, R26, RZ ;  /* 0x0000001a0c18723c */ /* 0x000fe200000018ff */
[----:B------:R-:W-:Y:S01]  /*4510*/  F2FP.PACK_AB R8, R129, R128 ;  /* 0x000000808108723e */ /* 0x000fe200000000ff */
[----:B------:R-:W-:Y:S01]  /*4520*/  LDSM.16.MT88.4 R80, [R100+0x4000] ;  /* 0x004000006450783b */ /* 0x000fe20000004200 */
[----:B------:R-:W-:-:S02]  /*4530*/  F2FP.PACK_AB R10, R134, R130 ;  /* 0x00000082860a723e */ /* 0x000fc400000000ff */
[----:B-1----:R-:W-:Y:S02]  /*4540*/  F2FP.PACK_AB R9, R131, R119 ;  /* 0x000000778309723e */ /* 0x002fe400000000ff */
[----:B----4-:R-:W-:-:S09]  /*4550*/  F2FP.PACK_AB R11, R135, R132 ;  /* 0x00000084870b723e */ /* 0x010fd200000000ff */
[C---:B------:R-:W-:Y:S08]  /*4560*/  HMMA.16816.F32 R164, R8.reuse, R36, R4 ;  /* 0x0000002408a4723c */ /* 0x040ff00000001804 */
[----:B------:R-:W-:Y:S01]  /*4570*/  HMMA.16816.F32 R4, R8, R38, R24 ;  /* 0x000000260804723c */ /* 0x000fe20000001818 */
[----:B------:R-:W1:Y:S11]  /*4580*/  LDSM.16.MT88.4 R24, [R100+0x2000] ;  /* 0x002000006418783b */ /* 0x000e760000004200 */
[----:B------:R-:W-:Y:S11]  /*4590*/  @!UPT UIADD3 URZ, URZ, URZ, URZ ;  /* 0x0000003f3f3ff290 */ /* 0x000ff6000fffe03f */
[----:B------:R-:W-:Y:S01]  /*45a0*/  @!UPT UIADD3 URZ, URZ, URZ, URZ ;  /* 0x0000003f3f3ff290 */ /* 0x000fe2000fffe03f */
[----:B------:R-:W-:Y:S02]  /*45b0*/  MOV R115, R7 ;  /* 0x0000000700737202 */ /* 0x000fe40000000f00 */
[----:B------:R-:W-:Y:S02]  /*45c0*/  MOV R114, R4 ;  /* 0x0000000400727202 */ /* 0x000fe40000000f00 */
[----:B------:R-:W-:Y:S02]  /*45d0*/  MOV R111, R6 ;  /* 0x00000006006f7202 */ /* 0x000fe40000000f00 */
[----:B------:R-:W-:Y:S02]  /*45e0*/  MOV R110, R5 ;  /* 0x00000005006e7202 */ /* 0x000fe40000000f00 */
[C---:B-----5:R-:W-:Y:S08]  /*45f0*/  HMMA.16816.F32 R4, R12.reuse, R44, RZ ;  /* 0x0000002c0c04723c */ /* 0x060ff000000018ff */
[C---:B--2---:R-:W-:Y:S08]  /*4600*/  HMMA.16816.F32 R32, R12.reuse, R20, RZ ;  /* 0x000000140c20723c */ /* 0x044ff000000018ff */
[----:B------:R-:W-:Y:S08]  /*4610*/  HMMA.16816.F32 R20, R12, R22, RZ ;  /* 0x000000160c14723c */ /* 0x000ff000000018ff */
[----:B------:R-:W-:Y:S08]  /*4620*/  HMMA.16816.F32 R36, R8, R60, R4 ;  /* 0x0000003c0824723c */ /* 0x000ff00000001804 */
[----:B------:R-:W-:Y:S01]  /*4630*/  HMMA.16816.F32 R52, R12, R46, RZ ;  /* 0x0000002e0c34723c */ /* 0x000fe200000018ff */
[----:B------:R-:W2:Y:S07]  /*4640*/  LDSM.16.MT88.4 R44, [R101+0x2800] ;  /* 0x00280000652c783b */ /* 0x000eae0000004200 */
[C---:B------:R-:W-:Y:S08]  /*4650*/  HMMA.16816.F32 R156, R8.reuse, R40, R32 ;  /* 0x00000028089c723c */ /* 0x040ff00000001820 */
[----:B------:R-:W-:Y:S01]  /*4660*/  HMMA.16816.F32 R148, R8, R42, R20 ;  /* 0x0000002a0894723c */ /* 0x000fe20000001814 */
[----:B------:R-:W-:Y:S01]  /*4670*/  IMAD.MOV.U32 R109, RZ, RZ, R36 ;  /* 0x000000ffff6d7224 */ /* 0x000fe200078e0024 */
[----:B------:R-:W-:-:S02]  /*4680*/  MOV R108, R38 ;  /* 0x00000026006c7202 */ /* 0x000fc40000000f00 */
[----:B------:R-:W-:Y:S02]  /*4690*/  MOV R107, R39 ;  /* 0x00000027006b7202 */ /* 0x000fe40000000f00 */
[----:B------:R-:W-:Y:S02]  /*46a0*/  MOV R106, R37 ;  /* 0x00000025006a7202 */ /* 0x000fe40000000f00 */
[C---:B---3--:R-:W-:Y:S08]  /*46b0*/  HMMA.16816.F32 R40, R12.reuse, R28, RZ ;  /* 0x0000001c0c28723c */ /* 0x048ff000000018ff */
[C---:B------:R-:W-:Y:S08]  /*46c0*/  HMMA.16816.F32 R36, R12.reuse, R30, RZ ;  /* 0x0000001e0c24723c */ /* 0x040ff000000018ff */
[C---:B-1----:R-:W-:Y:S08]  /*46d0*/  HMMA.16816.F32 R32, R12.reuse, R24, RZ ;  /* 0x000000180c20723c */ /* 0x042ff000000018ff */
[C---:B------:R-:W-:Y:S08]  /*46e0*/  HMMA.16816.F32 R28, R12.reuse, R26, RZ ;  /* 0x0000001a0c1c723c */ /* 0x040ff000000018ff */
[C---:B------:R-:W-:Y:S08]  /*46f0*/  HMMA.16816.F32 R24, R12.reuse, R68, RZ ;  /* 0x000000440c18723c */ /* 0x040ff000000018ff */
[----:B------:R-:W-:Y:S08]  /*4700*/  HMMA.16816.F32 R20, R12, R70, RZ ;  /* 0x000000460c14723c */ /* 0x000ff000000018ff */
[C---:B------:R-:W-:Y:S01]  /*4710*/  HMMA.16816.F32 R140, R8.reuse, R62, R52 ;  /* 0x0000003e088c723c */ /* 0x040fe20000001834 */
[----:B------:R-:W1:Y:S04]  /*4720*/  LDSM.16.MT88.4 R52, [R250+0x2800] ;  /* 0x00280000fa34783b */ /* 0x000e680000004200 */
[----:B------:R-:W-:Y:S03]  /*4730*/  LDSM.16.MT88.4 R60, [R100+0x4800] ;  /* 0x00480000643c783b */ /* 0x000fe60000004200 */
[C---:B--2---:R-:W-:Y:S08]  /*4740*/  HMMA.16816.F32 R24, R8.reuse, R44, R24 ;  /* 0x0000002c0818723c */ /* 0x044ff00000001818 */
[C---:B------:R-:W-:Y:S01]  /*4750*/  HMMA.16816.F32 R120, R8.reuse, R64, R40 ;  /* 0x000000400878723c */ /* 0x040fe20000001828 */
[----:B------:R-:W2:Y:S07]  /*4760*/  LDSM.16.MT88.4 R40, [R101+0x4000] ;  /* 0x004000006528783b */ /* 0x000eae0000004200 */
[----:B------:R-:W-:Y:S08]  /*4770*/  HMMA.16816.F32 R32, R8, R48, R32 ;  /* 0x000000300820723c */ /* 0x000ff00000001820 */
[----:B------:R-:W-:Y:S01]  /*4780*/  HMMA.16816.F32 R4, R12, R72, RZ ;  /* 0x000000480c04723c */ /* 0x000fe200000018ff */
[----:B------:R-:W-:Y:S01]  /*4790*/  MOV R49, R27 ;  /* 0x0000001b00317202 */ /* 0x000fe20000000f00 */
[----:B------:R-:W-:-:S06]  /*47a0*/  IMAD.MOV.U32 R48, RZ, RZ, R24 ;  /* 0x000000ffff307224 */ /* 0x000fcc00078e0018 */
[C---:B------:R-:W-:Y:S07]  /*47b0*/  HMMA.16816.F32 R180, R8.reuse, R50, R28 ;  /* 0x0000003208b4723c */ /* 0x040fee000000181c */
[----:B------:R-:W-:Y:S01]  /*47c0*/  MOV R51, R25 ;  /* 0x0000001900337202 */ /* 0x000fe20000000f00 */
[----:B------:R-:W-:Y:S01]  /*47d0*/  HMMA.16816.F32 R68, R8, R46, R20 ;  /* 0x0000002e0844723c */ /* 0x000fe20000001814 */
[----:B------:R-:W-:Y:S01]  /*47e0*/  MOV R50, R26 ;  /* 0x0000001a00327202 */ /* 0x000fe20000000f00 */
[----:B------:R-:W3:Y:S06]  /*47f0*/  LDSM.16.MT88.4 R44, [R251+0x4000] ;  /* 0x00400000fb2c783b */ /* 0x000eec0000004200 */
[C---:B------:R-:W-:Y:S08]  /*4800*/  HMMA.16816.F32 R28, R12.reuse, R74, RZ ;  /* 0x0000004a0c1c723c */ /* 0x040ff000000018ff */
[C---:B------:R-:W-:Y:S08]  /*4810*/  HMMA.16816.F32 R24, R12.reuse, R56, RZ ;  /* 0x000000380c18723c */ /* 0x040ff000000018ff */
[----:B------:R-:W-:Y:S01]  /*4820*/  HMMA.16816.F32 R20, R12, R58, RZ ;  /* 0x0000003a0c14723c */ /* 0x000fe200000018ff */
[----:B------:R-:W-:Y:S01]  /*4830*/  MOV R65, R35 ;  /* 0x0000002300417202 */ /* 0x000fe20000000f00 */
[----:B------:R-:W-:Y:S01]  /*4840*/  IMAD.MOV.U32 R64, RZ, RZ, R32 ;  /* 0x000000ffff407224 */ /* 0x000fe200078e0020 */
[----:B------:R-:W-:-:S05]  /*4850*/  MOV R3, R33 ;  /* 0x0000002100037202 */ /* 0x000fca0000000f00 */
[C---:B------:R-:W-:Y:S01]  /*4860*/  HMMA.16816.F32 R184, R8.reuse, R66, R36 ;  /* 0x0000004208b8723c */ /* 0x040fe20000001824 */
[----:B------:R-:W-:Y:S06]  /*4870*/  LDSM.16.MT88.4 R36, [R251+0x4800] ;  /* 0x00480000fb24783b */ /* 0x000fec0000004200 */
[----:B------:R-:W-:Y:S02]  /*4880*/  MOV R66, R34 ;  /* 0x0000002200427202 */ /* 0x000fe40000000f00 */
[----:B------:R-:W4:Y:S01]  /*4890*/  LDSM.16.MT88.4 R32, [R101+0x4800] ;  /* 0x004800006520783b */ /* 0x000f220000004200 */
[----:B------:R-:W-:Y:S08]  /*48a0*/  HMMA.16816.F32 R188, R8, R76, R4 ;  /* 0x0000004c08bc723c */ /* 0x000ff00000001804 */
[----:B------:R-:W-:Y:S08]  /*48b0*/  HMMA.16816.F32 R4, R12, R80, RZ ;  /* 0x000000500c04723c */ /* 0x000ff000000018ff */
[C---:B------:R-:W-:Y:S08]  /*48c0*/  HMMA.16816.F32 R72, R8.reuse, R78, R28 ;  /* 0x0000004e0848723c */ /* 0x040ff0000000181c */
[C---:B-1----:R-:W-:Y:S08]  /*48d0*/  HMMA.16816.F32 R76, R8.reuse, R52, R24 ;  /* 0x00000034084c723c */ /* 0x042ff00000001818 */
[----:B------:R-:W-:Y:S08]  /*48e0*/  HMMA.16816.F32 R160, R8, R54, R20 ;  /* 0x0000003608a0723c */ /* 0x000ff00000001814 */
[C---:B--2---:R-:W-:Y:S08]  /*48f0*/  HMMA.16816.F32 R24, R12.reuse, R40, RZ ;  /* 0x000000280c18723c */ /* 0x044ff000000018ff */
[----:B------:R-:W-:Y:S01]  /*4900*/  HMMA.16816.F32 R20, R12, R42, RZ ;  /* 0x0000002a0c14723c */ /* 0x000fe200000018ff */
[----:B------:R-:W1:Y:S07]  /*4910*/  LDSM.16.MT88.4 R40, [R250+0x4000] ;  /* 0x00400000fa28783b */ /* 0x000e6e0000004200 */
[----:B------:R-:W-:Y:S08]  /*4920*/  HMMA.16816.F32 R176, R8, R60, R4 ;  /* 0x0000003c08b0723c */ /* 0x000ff00000001804 */
[C---:B---3--:R-:W-:Y:S08]  /*4930*/  HMMA.16816.F32 R4, R12.reuse, R44, RZ ;  /* 0x0000002c0c04723c */ /* 0x048ff000000018ff */
[----:B------:R-:W-:Y:S08]  /*4940*/  HMMA.16816.F32 R28, R12, R82, RZ ;  /* 0x000000520c1c723c */ /* 0x000ff000000018ff */
[----:B----4-:R-:W-:Y:S01]  /*4950*/  HMMA.16816.F32 R152, R8, R32, R24 ;  /* 0x000000200898723c */ /* 0x010fe20000001818 */
[----:B------:R-:W2:Y:S01]  /*4960*/  LDSM.16.MT88.4 R24, [R250+0x4800] ;  /* 0x00480000fa18783b */ /* 0x000ea20000004200 */
[----:B------:R-:W-:-:S02]  /*4970*/  MOV R103, R120 ;  /* 0x0000007800677202 */ /* 0x000fc40000000f00 */
[----:B------:R-:W-:-:S04]  /*4980*/  MOV R102, R121 ;  /* 0x0000007900667202 */ /* 0x000fc80000000f00 */
[----:B------:R-:W-:Y:S01]  /*4990*/  HMMA.16816.F32 R144, R8, R36, R4 ;  /* 0x000000240890723c */ /* 0x000fe20000001804 */
[----:B------:R-:W-:-:S07]  /*49a0*/  MOV R80, R103 ;  /* 0x0000006700507202 */ /* 0x000fce0000000f00 */
[----:B-1----:R-:W-:Y:S01]  /*49b0*/  HMMA.16816.F32 R4, R12, R40, RZ ;  /* 0x000000280c04723c */ /* 0x002fe200000018ff */
[----:B------:R-:W-:-:S07]  /*49c0*/  MOV R81, R102 ;  /* 0x0000006600517202 */ /* 0x000fce0000000f00 */
[C---:B------:R-:W-:Y:S07]  /*49d0*/  HMMA.16816.F32 R136, R8.reuse, R62, R28 ;  /* 0x0000003e0888723c */ /* 0x040fee000000181c */
[----:B------:R-:W-:Y:S02]  /*49e0*/  MOV R63, R100 ;  /* 0x00000064003f7202 */ /* 0x000fe40000000f00 */
[----:B------:R-:W-:Y:S02]  /*49f0*/  MOV R62, R101 ;  /* 0x00000065003e7202 */ /* 0x000fe40000000f00 */
[----:B------:R-:W-:Y:S01]  /*4a00*/  HMMA.16816.F32 R100, R8, R34, R20 ;  /* 0x000000220864723c */ /* 0x000fe20000001814 */
[----:B------:R-:W1:Y:S07]  /*4a10*/  LDSM.16.MT88.4 R28, [R63+0x6000] ;  /* 0x006000003f1c783b */ /* 0x000e6e0000004200 */
[----:B------:R-:W-:Y:S01]  /*4a20*/  HMMA.16816.F32 R20, R12, R46, RZ ;  /* 0x0000002e0c14723c */ /* 0x000fe200000018ff */
[----:B------:R-:W-:Y:S01]  /*4a30*/  MOV R59, R111 ;  /* 0x0000006f003b7202 */ /* 0x000fe20000000f00 */
[----:B------:R-:W-:Y:S01]  /*4a40*/  IMAD.MOV.U32 R60, RZ, RZ, R109 ;  /* 0x000000ffff3c7224 */ /* 0x000fe200078e006d */
[----:B------:R-:W-:-:S02]  /*4a50*/  MOV R58, R110 ;  /* 0x0000006e003a7202 */ /* 0x000fc40000000f00 */
[----:B------:R-:W-:-:S03]  /*4a60*/  MOV R44, R108 ;  /* 0x0000006c002c7202 */ /* 0x000fc60000000f00 */
[----:B--2---:R-:W-:Y:S01]  /*4a70*/  HMMA.16816.F32 R108, R8, R24, R4 ;  /* 0x00000018086c723c */ /* 0x004fe20000001804 */
[----:B------:R-:W-:Y:S01]  /*4a80*/  MOV R105, R122 ;  /* 0x0000007a00697202 */ /* 0x000fe20000000f00 */
[----:B------:R-:W-:-:S06]  /*4a90*/  IMAD.MOV.U32 R104, RZ, RZ, R123 ;  /* 0x000000ffff687224 */ /* 0x000fcc00078e007b */
[----:B------:R-:W-:Y:S01]  /*4aa0*/  HMMA.16816.F32 R4, R12, R42, RZ ;  /* 0x0000002a0c04723c */ /* 0x000fe200000018ff */
[----:B------:R-:W-:Y:S01]  /*4ab0*/  MOV R45, R107 ;  /* 0x0000006b002d7202 */ /* 0x000fe20000000f00 */
[----:B------:R-:W-:Y:S01]  /*4ac0*/  IMAD.MOV.U32 R83, RZ, RZ, R104 ;  /* 0x000000ffff537224 */ /* 0x000fe200078e0068 */
[----:B------:R-:W-:Y:S02]  /*4ad0*/  MOV R61, R106 ;  /* 0x0000006a003d7202 */ /* 0x000fe40000000f00 */
[----:B------:R-:W-:-:S03]  /*4ae0*/  MOV R82, R105 ;  /* 0x0000006900527202 */ /* 0x000fc60000000f00 */
[----:B------:R-:W-:Y:S01]  /*4af0*/  HMMA.16816.F32 R104, R8, R38, R20 ;  /* 0x000000260868723c */ /* 0x000fe20000001814 */
[----:B------:R-:W2:Y:S01]  /*4b00*/  LDSM.16.MT88.4 R20, [R63+0x6800] ;  /* 0x006800003f14783b */ /* 0x000ea20000004200 */
[----:B------:R-:W-:Y:S01]  /*4b10*/  IMAD.MOV.U32 R53, RZ, RZ, R3 ;  /* 0x000000ffff357224 */ /* 0x000fe200078e0003 */
[----:B------:R-:W-:Y:S01]  /*4b20*/  MOV R56, R115 ;  /* 0x0000007300387202 */ /* 0x000fe20000000f00 */
[----:B------:R-:W-:Y:S01]  /*4b30*/  FADD.FTZ R3, R113, R112 ;  /* 0x0000007071037221 */ /* 0x000fe20000010000 */
[----:B------:R-:W-:-:S11]  /*4b40*/  MOV R57, R114 ;  /* 0x0000007200397202 */ /* 0x000fd60000000f00 */
[----:B------:R-:W-:Y:S01]  /*4b50*/  HMMA.16816.F32 R112, R8, R26, R4 ;  /* 0x0000001a0870723c */ /* 0x000fe20000001804 */
[----:B------:R-:W-:Y:S07]  /*4b60*/  LDSM.16.MT88.4 R24, [R62+0x6800] ;  /* 0x006800003e18783b */ /* 0x000fee0000004200 */
        /* <DEDUP_REMOVED lines=8> */
[----:B------:R-:W1:Y:S01]  /*4bf0*/  LDSM.16.MT88.4 R20, [R62+0x6000] ;  /* 0x006000003e14783b */ /* 0x000e620000004200 */
[----:B------:R-:W-:-:S04]  /*4c00*/  FADD.FTZ R17, R18, R17 ;  /* 0x0000001112117221 */ /* 0x000fc80000010000 */
[----:B------:R-:W-:-:S04]  /*4c10*/  FADD.FTZ R17, R19, R17 ;  /* 0x0000001113117221 */ /* 0x000fc80000010000 */
[----:B------:R-:W-:-:S04]  /*4c20*/  FADD.FTZ R4, R117, R17 ;  /* 0x0000001175047221 */ /* 0x000fc80000010000 */
[----:B------:R-:W-:Y:S02]  /*4c30*/  FADD.FTZ R30, R119, R4 ;  /* 0x00000004771e7221 */ /* 0x000fe40000010000 */
[----:B------:R-:W-:Y:S01]  /*4c40*/  FADD.FTZ R3, R116, R3 ;  /* 0x0000000374037221 */ /* 0x000fe20000010000 */
[----:B-1----:R-:W-:Y:S03]  /*4c50*/  HMMA.16816.F32 R4, R12, R20, RZ ;  /* 0x000000140c04723c */ /* 0x002fe600000018ff */
[----:B------:R-:W-:-:S04]  /*4c60*/  FADD.FTZ R3, R118, R3 ;  /* 0x0000000376037221 */ /* 0x000fc80000010000 */
[----:B------:R-:W-:Y:S02]  /*4c70*/  FADD.FTZ R3, R128, R3 ;  /* 0x0000000380037221 */ /* 0x000fe40000010000 */
[--C-:B------:R-:W-:Y:S02]  /*4c80*/  FFMA.FTZ R28, R99, c[0x0][0x2d0], -R2.reuse ;  /* 0x0000b400631c7a23 */ /* 0x100fe40000010802 */
[----:B------:R-:W-:Y:S02]  /*4c90*/  FADD.FTZ R3, R129, R3 ;  /* 0x0000000381037221 */ /* 0x000fe40000010000 */
[--C-:B------:R-:W-:Y:S02]  /*4ca0*/  FFMA.FTZ R29, R95, c[0x0][0x2d0], -R2.reuse ;  /* 0x0000b4005f1d7a23 */ /* 0x100fe40000010802 */
[--C-:B------:R-:W-:Y:S02]  /*4cb0*/  FFMA.FTZ R31, R94, c[0x0][0x2d0], -R2.reuse ;  /* 0x0000b4005e1f7a23 */ /* 0x100fe40000010802 */
[----:B------:R-:W-:-:S07]  /*4cc0*/  FFMA.FTZ R19, R98, c[0x0][0x2d0], -R2 ;  /* 0x0000b40062137a23 */ /* 0x000fce0000010802 */
[----:B------:R-:W-:Y:S08]  /*4cd0*/  HMMA.16816.F32 R116, R8, R24, R4 ;  /* 0x000000180874723c */ /* 0x000ff00000001804 */
[----:B------:R-:W-:Y:S01]  /*4ce0*/  HMMA.16816.F32 R4, R12, R22, RZ ;  /* 0x000000160c04723c */ /* 0x000fe200000018ff */
[--C-:B------:R-:W-:Y:S02]  /*4cf0*/  FFMA.FTZ R18, R97, c[0x0][0x2d0], -R2.reuse ;  /* 0x0000b40061127a23 */ /* 0x100fe40000010802 */
[----:B------:R-:W-:-:S02]  /*4d00*/  FFMA.FTZ R17, R96, c[0x0][0x2d0], -R2 ;  /* 0x0000b40060117a23 */ /* 0x000fc40000010802 */
[--C-:B------:R-:W-:Y:S02]  /*4d10*/  FFMA.FTZ R36, R93, c[0x0][0x2d0], -R2.reuse ;  /* 0x0000b4005d247a23 */ /* 0x100fe40000010802 */
[----:B------:R-:W-:Y:S01]  /*4d20*/  FFMA.FTZ R35, R92, c[0x0][0x2d0], -R2 ;  /* 0x0000b4005c237a23 */ /* 0x000fe20000010802 */
[----:B------:R-:W1:Y:S01]  /*4d30*/  MUFU.EX2 R25, R28 ;  /* 0x0000001c00197308 */ /* 0x000e620000000800 */
[----:B------:R-:W-:Y:S02]  /*4d40*/  FADD.FTZ R2, R130, R3 ;  /* 0x0000000382027221 */ /* 0x000fe40000010000 */
[----:B------:R-:W-:-:S05]  /*4d50*/  FADD.FTZ R3, R131, R30 ;  /* 0x0000001e83037221 */ /* 0x000fca0000010000 */
        /* <DEDUP_REMOVED lines=9> */
[----:B------:R-:W-:Y:S01]  /*4df0*/  MOV R52, R64 ;  /* 0x0000004000347202 */ /* 0x000fe20000000f00 */
[--C-:B---3--:R-:W-:Y:S01]  /*4e00*/  FFMA.FTZ R19, R91, c[0x0][0x2d0], -R0.reuse ;  /* 0x0000b4005b137a23 */ /* 0x108fe20000010800 */
[----:B------:R-:W-:Y:S01]  /*4e10*/  HMMA.16816.F32 R64, R8, R26, R4 ;  /* 0x0000001a0840723c */ /* 0x000fe20000001804 */
[--C-:B------:R-:W-:Y:S02]  /*4e20*/  FFMA.FTZ R32, R86, c[0x0][0x2d0], -R0.reuse ;  /* 0x0000b40056207a23 */ /* 0x100fe40000010800 */
[--C-:B-----5:R-:W-:Y:S02]  /*4e30*/  FFMA.FTZ R18, R90, c[0x0][0x2d0], -R0.reuse ;  /* 0x0000b4005a127a23 */ /* 0x120fe40000010800 */
[----:B------:R-:W-:-:S02]  /*4e40*/  FFMA.FTZ R34, R85, c[0x0][0x2d0], -R0 ;  /* 0x0000b40055227a23 */ /* 0x000fc40000010800 */
[--C-:B------:R-:W-:Y:S02]  /*4e50*/  FFMA.FTZ R7, R88, c[0x0][0x2d0], -R0.reuse ;  /* 0x0000b40058077a23 */ /* 0x100fe40000010800 */
[--C-:B------:R-:W-:Y:S02]  /*4e60*/  FFMA.FTZ R5, R87, c[0x0][0x2d0], -R0.reuse ;  /* 0x0000b40057057a23 */ /* 0x100fe40000010800 */
[--C-:B-1----:R-:W-:Y:S02]  /*4e70*/  FFMA.FTZ R17, R89, c[0x0][0x2d0], -R0.reuse ;  /* 0x0000b40059117a23 */ /* 0x102fe40000010800 */
[----:B------:R-:W-:Y:S02]  /*4e80*/  FFMA.FTZ R33, R84, c[0x0][0x2d0], -R0 ;  /* 0x0000b40054217a23 */ /* 0x000fe40000010800 */
[----:B------:R-:W-:-:S04]  /*4e90*/  FADD.FTZ R0, R25, R2 ;  /* 0x0000000219007221 */ /* 0x000fc80000010000 */
[C---:B----4-:R-:W-:Y:S01]  /*4ea0*/  FADD.FTZ R0, R23.reuse, R0 ;  /* 0x0000000017007221 */ /* 0x050fe20000010000 */
[----:B------:R-:W-:Y:S02]  /*4eb0*/  F2FP.PACK_AB R4, R23, R25 ;  /* 0x000000191704723e */ /* 0x000fe400000000ff */
[----:B------:R-:W-:Y:S01]  /*4ec0*/  F2FP.PACK_AB R6, R22, R24 ;  /* 0x000000181606723e */ /* 0x000fe200000000ff */
[----:B------:R-:W-:Y:S02]  /*4ed0*/  FADD.FTZ R0, R24, R0 ;  /* 0x0000000018007221 */ /* 0x000fe40000010000 */
[----:B------:R-:W1:Y:S02]  /*4ee0*/  LDSM.16.MT88.4 R24, [R251+0x6800] ;  /* 0x00680000fb18783b */ /* 0x000e640000004200 */
[----:B------:R-:W-:Y:S02]  /*4ef0*/  FADD.FTZ R0, R22, R0 ;  /* 0x0000000016007221 */ /* 0x000fe40000010000 */
[----:B------:R-:W-:-:S02]  /*4f00*/  FADD.FTZ R3, R132, R3 ;  /* 0x0000000384037221 */ /* 0x000fc40000010000 */
[----:B------:R-:W-:Y:S01]  /*4f10*/  FADD.FTZ R0, R21, R0 ;  /* 0x0000000015007221 */ /* 0x000fe20000010000 */
[C---:B------:R-:W-:Y:S01]  /*4f20*/  F2FP.PACK_AB R128, R20.reuse, R21 ;  /* 0x000000151480723e */ /* 0x040fe200000000ff */
[----:B------:R-:W-:Y:S02]  /*4f30*/  FADD.FTZ R2, R135, R3 ;  /* 0x0000000387027221 */ /* 0x000fe40000010000 */
[----:B------:R-:W-:Y:S02]  /*4f40*/  FADD.FTZ R3, R20, R0 ;  /* 0x0000000014037221 */ /* 0x000fe40000010000 */
[----:B--2---:R-:W-:Y:S01]  /*4f50*/  HMMA.16816.F32 R20, R12, R28, RZ ;  /* 0x0000001c0c14723c */ /* 0x004fe200000018ff */
[----:B------:R-:W-:Y:S02]  /*4f60*/  MOV R134, R62 ;  /* 0x0000003e00867202 */ /* 0x000fe40000000f00 */
[----:B------:R-:W-:Y:S01]  /*4f70*/  MOV R132, R63 ;  /* 0x0000003f00847202 */ /* 0x000fe20000000f00 */
[----:B------:R-:W-:Y:S01]  /*4f80*/  IMAD.MOV.U32 R63, RZ, RZ, R45 ;  /* 0x000000ffff3f7224 */ /* 0x000fe200078e002d */
[----:B------:R-:W-:-:S02]  /*4f90*/  MOV R62, R44 ;  /* 0x0000002c003e7202 */ /* 0x000fc40000000f00 */
[----:B------:R-:W-:Y:S01]  /*4fa0*/  MOV R45, R58 ;  /* 0x0000003a002d7202 */ /* 0x000fe20000000f00 */
[----:B------:R-:W-:Y:S01]  /*4fb0*/  IMAD.MOV.U32 R58, RZ, RZ, R50 ;  /* 0x000000ffff3a7224 */ /* 0x000fe200078e0032 */
[----:B------:R-:W-:Y:S02]  /*4fc0*/  MOV R47, R59 ;  /* 0x0000003b002f7202 */ /* 0x000fe40000000f00 */
[----:B------:R-:W-:Y:S02]  /*4fd0*/  MOV R37, R56 ;  /* 0x0000003800257202 */ /* 0x000fe40000000f00 */
[----:B------:R-:W-:Y:S02]  /*4fe0*/  MOV R44, R57 ;  /* 0x00000039002c7202 */ /* 0x000fe40000000f00 */
[----:B------:R-:W-:Y:S02]  /*4ff0*/  MOV R57, R51 ;  /* 0x0000003300397202 */ /* 0x000fe40000000f00 */
[----:B------:R-:W-:-:S02]  /*5000*/  MOV R59, R49 ;  /* 0x00000031003b7202 */ /* 0x000fc40000000f00 */
[----:B------:R-:W-:-:S05]  /*5010*/  MOV R56, R48 ;  /* 0x0000003000387202 */ /* 0x000fca0000000f00 */
        /* <DEDUP_REMOVED lines=24> */
[----:B------:R-:W-:-:S02]  /*51a0*/  MOV R46, R47 ;  /* 0x0000002f002e7202 */ /* 0x000fc40000000f00 */
[----:B------:R-:W-:Y:S11]  /*51b0*/  MOV R47, R37 ;  /* 0x00000025002f7202 */ /* 0x000ff60000000f00 */
[----:B------:R-:W-:Y:S01]  /*51c0*/  @!UPT UIADD3 URZ, URZ, URZ, URZ ;  /* 0x0000003f3f3ff290 */ /* 0x000fe2000fffe03f */
[C---:B-1----:R-:W-:Y:S08]  /*51d0*/  HMMA.16816.F32 R24, R8.reuse, R20, R24 ;  /* 0x000000140818723c */ /* 0x042ff00000001818 */
[----:B------:R-:W-:Y:S01]  /*51e0*/  HMMA.16816.F32 R12, R8, R22, R12 ;  /* 0x00000016080c723c */ /* 0x000fe2000000180c */
[----:B------:R-:W1:Y:S07]  /*51f0*/  LDSM.16.MT88.4 R8, [R132+0x1000] ;  /* 0x001000008408783b */ /* 0x000e6e0000004200 */
        /* <DEDUP_REMOVED lines=8> */
[----:B------:R-:W-:Y:S08]  /*5280*/  MUFU.EX2 R3, R34 ;  /* 0x0000002200037308 */ /* 0x000ff00000000800 */
[----:B------:R3:W5:Y:S01]  /*5290*/  MUFU.EX2 R2, R33 ;  /* 0x0000002100027308 */ /* 0x0007620000000800 */
        /* <DEDUP_REMOVED lines=18> */
[----:B----4-:R-:W-:Y:S01]  /*53c0*/  FADD.FTZ R0, R19, R0 ;  /* 0x0000000013007221 */ /* 0x010fe20000010000 */
[----:B--2---:R-:W-:-:S02]  /*53d0*/  F2FP.PACK_AB R129, R17, R19 ;  /* 0x000000131181723e */ /* 0x004fc400000000ff */
[----:B-----5:R-:W-:Y:S01]  /*53e0*/  F2FP.PACK_AB R131, R2, R3 ;  /* 0x000000030283723e */ /* 0x020fe200000000ff */
[----:B------:R-:W-:Y:S02]  /*53f0*/  LDSM.16.MT88.4 R160, [R132+0x1800] ;  /* 0x0018000084a0783b */ /* 0x000fe40000004200 */
[C---:B-1----:R-:W-:Y:S08]  /*5400*/  HMMA.16816.F32 R84, R4.reuse, R8, R176 ;  /* 0x000000080454723c */ /* 0x042ff000000018b0 */
[----:B------:R-:W-:Y:S01]  /*5410*/  HMMA.16816.F32 R88, R4, R10, R136 ;  /* 0x0000000a0458723c */ /* 0x000fe20000001888 */
[----:B------:R-:W1:Y:S01]  /*5420*/  LDSM.16.MT88.4 R8, [R134+0x5000] ;  /* 0x005000008608783b */ /* 0x000e620000004200 */
[----:B------:R-:W-:-:S03]  /*5430*/  FADD.FTZ R0, R17, R0 ;  /* 0x0000000011007221 */ /* 0x000fc60000010000 */
[----:B------:R-:W-:Y:S03]  /*5440*/  LDSM.16.MT88.4 R136, [R250+0x1800] ;  /* 0x00180000fa88783b */ /* 0x000fe60000004200 */
        /* <DEDUP_REMOVED lines=9> */
[----:B------:R-:W-:Y:S04]  /*54e0*/  LDSM.16.MT88.4 R144, [R251+0x1800] ;  /* 0x00180000fb90783b */ /* 0x000fe80000004200 */
[----:B------:R2:W-:Y:S04]  /*54f0*/  STL [R1+0x78], R0 ;  /* 0x0000780001007387 */ /* 0x0005e80000100800 */
[----:B--2---:R-:W2:Y:S01]  /*5500*/  LDL R0, [R1+0xb4] ;  /* 0x0000b40001007983 */ /* 0x004ea20000100800 */
        /* <DEDUP_REMOVED lines=13> */
[----:B------:R-:W3:Y:S04]  /*55e0*/  LDSM.16.MT88.4 R48, [R134+0x3800] ;  /* 0x003800008630783b */ /* 0x000ee80000004200 */
[----:B------:R-:W-:Y:S03]  /*55f0*/  LDSM.16.MT88.4 R8, [R250+0x7000] ;  /* 0x00700000fa08783b */ /* 0x000fe60000004200 */
[C---:B------:R-:W-:Y:S08]  /*5600*/  HMMA.16816.F32 R140, R128.reuse, R136, R140 ;  /* 0x00000088808c723c */ /* 0x040ff0000000188c */
[C---:B------:R-:W-:Y:S08]  /*5610*/  HMMA.16816.F32 R136, R128.reuse, R138, R36 ;  /* 0x0000008a8088723c */ /* 0x040ff00000001824 */
[C---:B-1----:R-:W-:Y:S08]  /*5620*/  HMMA.16816.F32 R36, R128.reuse, R40, R44 ;  /* 0x000000288024723c */ /* 0x042ff0000000182c */
[C---:B---3--:R-:W-:Y:S01]  /*5630*/  HMMA.16816.F32 R44, R128.reuse, R48, R56 ;  /* 0x00000030802c723c */ /* 0x048fe20000001838 */
[----:B------:R-:W1:Y:S07]  /*5640*/  LDSM.16.MT88.4 R56, [R251+0x3800] ;  /* 0x00380000fb38783b */ /* 0x000e6e0000004200 */
[C---:B------:R-:W-:Y:S08]  /*5650*/  HMMA.16816.F32 R48, R128.reuse, R50, R60 ;  /* 0x000000328030723c */ /* 0x040ff0000000183c */
[C---:B------:R-:W-:Y:S08]  /*5660*/  HMMA.16816.F32 R60, R128.reuse, R64, R76 ;  /* 0x00000040803c723c */ /* 0x040ff0000000184c */
[C---:B------:R-:W-:Y:S01]  /*5670*/  HMMA.16816.F32 R64, R128.reuse, R66, R80 ;  /* 0x000000428040723c */ /* 0x040fe20000001850 */
[----:B------:R-:W3:Y:S07]  /*5680*/  LDSM.16.MT88.4 R80, [R134+0x5800] ;  /* 0x005800008650783b */ /* 0x000eee0000004200 */
[C---:B------:R-:W-:Y:S08]  /*5690*/  HMMA.16816.F32 R40, R128.reuse, R42, R52 ;  /* 0x0000002a8028723c */ /* 0x040ff00000001834 */
[C---:B-1----:R-:W-:Y:S08]  /*56a0*/  HMMA.16816.F32 R52, R128.reuse, R56, R68 ;  /* 0x000000388034723c */ /* 0x042ff00000001844 */
[C---:B---3--:R-:W-:Y:S08]  /*56b0*/  HMMA.16816.F32 R76, R128.reuse, R80, R92 ;  /* 0x00000050804c723c */ /* 0x048ff0000000185c */
[C---:B------:R-:W-:Y:S01]  /*56c0*/  HMMA.16816.F32 R80, R128.reuse, R82, R96 ;  /* 0x000000528050723c */ /* 0x040fe20000001860 */
[----:B------:R-:W1:Y:S07]  /*56d0*/  LDSM.16.MT88.4 R96, [R250+0x5800] ;  /* 0x00580000fa60783b */ /* 0x000e6e0000004200 */
[C---:B------:R-:W-:Y:S01]  /*56e0*/  HMMA.16816.F32 R56, R128.reuse, R58, R72 ;  /* 0x0000003a8038723c */ /* 0x040fe20000001848 */
[----:B------:R-:W3:Y:S07]  /*56f0*/  LDSM.16.MT88.4 R72, [R132+0x5800] ;  /* 0x005800008448783b */ /* 0x000eee0000004200 */
[C---:B-1----:R-:W-:Y:S08]  /*5700*/  HMMA.16816.F32 R92, R128.reuse, R96, R108 ;  /* 0x00000060805c723c */ /* 0x042ff0000000186c */
[C---:B------:R-:W-:Y:S01]  /*5710*/  HMMA.16816.F32 R96, R128.reuse, R98, R112 ;  /* 0x000000628060723c */ /* 0x040fe20000001870 */
[----:B------:R-:W1:Y:S07]  /*5720*/  LDSM.16.MT88.4 R112, [R134+0x7800] ;  /* 0x007800008670783b */ /* 0x000e6e0000004200 */
[C---:B---3--:R-:W-:Y:S08]  /*5730*/  HMMA.16816.F32 R68, R128.reuse, R72, R84 ;  /* 0x000000488044723c */ /* 0x048ff00000001854 */
[----:B------:R-:W-:Y:S01]  /*5740*/  HMMA.16816.F32 R72, R128, R74, R88 ;  /* 0x0000004a8048723c */ /* 0x000fe20000001858 */
[----:B------:R-:W3:Y:S01]  /*5750*/  LDSM.16.MT88.4 R88, [R251+0x5800] ;  /* 0x00580000fb58783b */ /* 0x000ee20000004200 */
[----:B------:R-:W-:-:S06]  /*5760*/  MOV R2, c[0x0][0x2c4] ;  /* 0x0000b10000027a02 */ /* 0x000fcc0000000f00 */
[----:B------:R-:W-:Y:S01]  /*5770*/  HMMA.16816.F32 R24, R4, R8, R24 ;  /* 0x000000080418723c */ /* 0x000fe20000001818 */
[----:B------:R-:W-:-:S07]  /*5780*/  ISETP.NE.AND P1, PT, R2, 0x1, PT ;  /* 0x000000010200780c */ /* 0x000fce0003f25270 */
[----:B------:R-:W-:Y:S01]  /*5790*/  HMMA.16816.F32 R12, R4, R10, R12 ;  /* 0x0000000a040c723c */ /* 0x000fe2000000180c */
[----:B------:R-:W-:Y:S07]  /*57a0*/  LDSM.16.MT88.4 R4, [R250+0x7800] ;  /* 0x00780000fa04783b */ /* 0x000fee0000004200 */
[----:B-1----:R-:W-:Y:S01]  /*57b0*/  HMMA.16816.F32 R108, R128, R112, R120 ;  /* 0x00000070806c723c */ /* 0x002fe20000001878 */
[----:B------:R-:W1:Y:S01]  /*57c0*/  LDSM.16.MT88.4 R120, [R251+0x7800] ;  /* 0x00780000fb78783b */ /* 0x000e620000004200 */
[----:B--2---:R-:W-:-:S05]  /*57d0*/  @P1 IMAD.HI.U32 R2, R0, c[0x0][0x2c8], RZ ;  /* 0x0000b20000021a27 */ /* 0x004fca00078e00ff */
[----:B------:R-:W-:Y:S01]  /*57e0*/  @P1 SHF.R.U32.HI R0, RZ, c[0x0][0x2cc], R2 ;  /* 0x0000b300ff001a19 */ /* 0x000fe20000011602 */
[----:B---3--:R-:W-:Y:S03]  /*57f0*/  HMMA.16816.F32 R84, R128, R88, R100 ;  /* 0x000000588054723c */ /* 0x008fe60000001864 */
[----:B------:R-:W-:-:S05]  /*5800*/  IADD3 R0, R0, -c[0x0][0x168], R249 ;  /* 0x80005a0000007a10 */ /* 0x000fca0007ffe0f9 */
[----:B------:R-:W-:Y:S01]  /*5810*/  HMMA.16816.F32 R88, R128, R90, R104 ;  /* 0x0000005a8058723c */ /* 0x000fe20000001868 */
[----:B------:R-:W2:Y:S01]  /*5820*/  LDSM.16.MT88.4 R104, [R132+0x7800] ;  /* 0x007800008468783b */ /* 0x000ea20000004200 */
[----:B------:R-:W-:-:S04]  /*5830*/  SHF.R.S32.HI R2, RZ, 0x1f, R0 ;  /* 0x0000001fff027819 */ /* 0x000fc80000011400 */
[----:B------:R-:W-:Y:S02]  /*5840*/  LEA.HI R0, R2, R0, RZ, 0x6 ;  /* 0x0000000002007211 */ /* 0x000fe400078f30ff */
[----:B------:R-:W-:Y:S02]  /*5850*/  HMMA.16816.F32 R112, R128, R114, R116 ;  /* 0x000000728070723c */ /* 0x000fe40000001874 */
[----:B------:R-:W-:Y:S02]  /*5860*/  SHF.R.S32.HI R0, RZ, 0x6, R0 ;  /* 0x00000006ff007819 */ /* 0x000fe40000011400 */
[----:B------:R-:W-:-:S04]  /*5870*/  IADD3 R3, R248, -0x2, RZ ;  /* 0xfffffffef8037810 */ /* 0x000fc80007ffe0ff */
[C---:B-1----:R-:W-:Y:S01]  /*5880*/  HMMA.16816.F32 R116, R128.reuse, R120, R180 ;  /* 0x000000788074723c */ /* 0x042fe200000018b4 */
[----:B------:R1:W-:Y:S07]  /*5890*/  STL [R1+0x64], R3 ;  /* 0x0000640301007387 */ /* 0x0003ee0000100800 */
[C---:B------:R-:W-:Y:S08]  /*58a0*/  HMMA.16816.F32 R120, R128.reuse, R122, R124 ;  /* 0x0000007a8078723c */ /* 0x040ff0000000187c */
[----:B------:R-:W-:Y:S07]  /*58b0*/  HMMA.16816.F32 R124, R128, R4, R24 ;  /* 0x00000004807c723c */ /* 0x000fee0000001818 */
[----:B------:R-:W-:-:S05]  /*58c0*/  IMNMX R4, RZ, R0, !PT ;  /* 0x00000000ff047217 */ /* 0x000fca0007800200 */
[----:B------:R1:W-:Y:S01]  /*58d0*/  STL [R1+0x84], R4 ;  /* 0x0000840401007387 */ /* 0x0003e20000100800 */
[----:B------:R-:W-:Y:S01]  /*58e0*/  ISETP.GE.AND P0, PT, R3, R4, PT ;  /* 0x000000040300720c */ /* 0x000fe20003f06270 */
        /* <DEDUP_REMOVED lines=13> */
[----:B------:R-:W-:-:S07]  /*59c0*/  MOV R248, R3 ;  /* 0x0000000300f87202 */ /* 0x000fce0000000f00 */
.L_x_2300:
[----:B------:R-:W2:Y:S01]  /*59d0*/  LDL R0, [R1+0x20] ;  /* 0x0000200001007983 */ /* 0x000ea20000100800 */
[----:B------:R-:W-:Y:S04]  /*59e0*/  DEPBAR.LE SB0, 0x0 ;  /* 0x000080000000791a */ /* 0x000fe80000000000 */
[----:B------:R-:W-:Y:S01]  /*59f0*/  WARPSYNC 0xffffffff ;  /* 0xffffffff00007948 */ /* 0x000fe20003800000 */
[----:B------:R-:W-:Y:S01]  /*5a00*/  BAR.SYNC.DEFER_BLOCKING 0x0 ;  /* 0x0000000000007b1d */ /* 0x000fe20000010000 */
[----:B------:R-:W-:Y:S05]  /*5a10*/  ISETP.GE.AND P0, PT, R248, RZ, PT ;  /* 0x000000fff800720c */ /* 0x000fea0003f06270 */
[----:B------:R1:W3:Y:S01]  /*5a20*/  LDSM.16.M88.4 R176, [R252] ;  /* 0x00000000fcb0783b */ /* 0x0002e20000000200 */
[----:B------:R-:W-:Y:S03]  /*5a30*/  BSSY B0, `(.L_x_2290) ;  /* 0x0000068000007945 */ /* 0x000fe60003800000 */
[----:B------:R1:W4:Y:S04]  /*5a40*/  LDSM.16.M88.4 R180, [R252+0x800] ;  /* 0x00080000fcb4783b */ /* 0x0003280000000200 */
[----:B------:R1:W1:Y:S04]  /*5a50*/  LDSM.16.M88.4 R184, [R252+0x1000] ;  /* 0x00100000fcb8783b */ /* 0x0002680000000200 */
[----:B------:R1:W1:Y:S04]  /*5a60*/  LDSM.16.M88.4 R188, [R252+0x1800] ;  /* 0x00180000fcbc783b */ /* 0x0002680000000200 */
[----:B--2---:R2:W1:Y:S04]  /*5a70*/  LDSM.16.M88.4 R8, [R0] ;  /* 0x000000000008783b */ /* 0x0044680000000200 */
[----:B------:R2:W1:Y:S04]  /*5a80*/  LDSM.16.M88.4 R16, [R0+0x800] ;  /* 0x000800000010783b */ /* 0x0004680000000200 */
[----:B------:R2:W1:Y:S04]  /*5a90*/  LDSM.16.M88.4 R24, [R0+0x1000] ;  /* 0x001000000018783b */ /* 0x0004680000000200 */
[----:B------:R2:W1:Y:S01]  /*5aa0*/  LDSM.16.M88.4 R32, [R0+0x1800] ;  /* 0x001800000020783b */ /* 0x0004620000000200 */
[----:B------:R-:W-:-:S05]  /*5ab0*/  @!P0 BRA `(.L_x_2291) ;  /* 0x000005f000008947 */ /* 0x000fca0003800000 */
[----:B---34-:R-:W3:Y:S04]  /*5ac0*/  LDL R4, [R1+0x60] ;  /* 0x0000600001047983 */ /* 0x018ee80000100800 */
[----:B------:R-:W4:Y:S04]  /*5ad0*/  LDL R28, [R1+0x5c] ;  /* 0x00005c00011c7983 */ /* 0x000f280000100800 */
[----:B------:R-:W5:Y:S04]  /*5ae0*/  LDL.64 R22, [R1+0xa0] ;  /* 0x0000a00001167983 */ /* 0x000f680000100a00 */
        /* <DEDUP_REMOVED lines=18> */
[----:B-----5:R-:W-:Y:S01]  /*5c10*/  IADD3 R0, P0, R22, R2, RZ ;  /* 0x0000000216007210 */ /* 0x020fe20007f1e0ff */
[C---:B--2---:R-:W-:Y:S01]  /*5c20*/  IMAD.SHL.U32 R30, R5.reuse, 0x2, RZ ;  /* 0x00000002051e7824 */ /* 0x044fe200078e00ff */
[----:B------:R-:W-:Y:S02]  /*5c30*/  SHF.L.U64.HI R22, R5, 0x1, R21 ;  /* 0x0000000105167819 */ /* 0x000fe40000010215 */
[----:B------:R-:W-:Y:S02]  /*5c40*/  IADD3.X R4, R12, R3, R4, P0, !PT ;  /* 0x000000030c047210 */ /* 0x000fe400007fe404 */
        /* <DEDUP_REMOVED lines=9> */
[----:B------:R2:W3:Y:S02]  /*5ce0*/  SHFL.IDX PT, R4, R5, RZ, 0x181f ;  /* 0x00181fff05047589 */ /* 0x0004e400000e0000 */
.L_x_2345:
[----:B------:R-:W-:-:S05]  /*5cf0*/  BRA.DIV ~URZ, `(.L_x_2293) ;  /* 0x0000b3627f007947 */ /* 0x000fca000b800000 */
[----:B------:R-:W4:Y:S04]  /*5d00*/  LDL R2, [R1+0x58] ;  /* 0x0000580001027983 */ /* 0x000f280000100800 */
[----:B------:R-:W5:Y:S04]  /*5d10*/  LDL R31, [R1+0x50] ;  /* 0x00005000011f7983 */ /* 0x000f680000100800 */
[----:B--2---:R-:W2:Y:S04]  /*5d20*/  LDL R7, [R1+0x70] ;  /* 0x0000700001077983 */ /* 0x004ea80000100800 */
[----:B---3--:R-:W3:Y:S04]  /*5d30*/  LDL R133, [R1+0x6c] ;  /* 0x00006c0001857983 */ /* 0x008ee80000100800 */
[----:B------:R-:W5:Y:S04]  /*5d40*/  LDL R132, [R1+0x74] ;  /* 0x0000740001847983 */ /* 0x000f680000100800 */
[----:B------:R-:W1:Y:S02]  /*5d50*/  SHFL.IDX PT, R0, R12, RZ, 0x181f ;  /* 0x00181fff0c007589 */ /* 0x000e6400000e0000 */
[----:B-1----:R-:W-:Y:S02]  /*5d60*/  IADD3 R6, P2, R0, R30, RZ ;  /* 0x0000001e00067210 */ /* 0x002fe40007f5e0ff */
[----:B----4-:R-:W-:Y:S02]  /*5d70*/  ISETP.GE.AND P4, PT, R2, c[0x0][0x1d4], PT ;  /* 0x0000750002007a0c */ /* 0x010fe40003f86270 */
[----:B------:R-:W-:Y:S05]  /*5d80*/  IADD3 R2, P0, R0, R23, RZ ;  /* 0x0000001700027210 */ /* 0x000fea0007f1e0ff */
[C---:B------:R-:W-:Y:S01]  /*5d90*/  IMAD.X R3, R4.reuse, 0x1, R13, P0 ;  /* 0x0000000104037824 */ /* 0x040fe200000e060d */
[----:B--2---:R-:W-:Y:S01]  /*5da0*/  ISETP.GE.AND P3, PT, R7, c[0x0][0x1d4], PT ;  /* 0x0000750007007a0c */ /* 0x004fe20003f66270 */
[----:B------:R-:W-:Y:S01]  /*5db0*/  IMAD.X R7, R4, 0x1, R22, P2 ;  /* 0x0000000104077824 */ /* 0x000fe200010e0616 */
[----:B---3--:R-:W-:Y:S03]  /*5dc0*/  ISETP.GE.AND P1, PT, R133, c[0x0][0x1d4], PT ;  /* 0x0000750085007a0c */ /* 0x008fe60003f26270 */
[----:B------:R-:W-:Y:S01]  /*5dd0*/  @!PT LDS RZ, [RZ] ;  /* 0x00000000fffff984 */ /* 0x000fe20000000800 */
[----:B------:R-:W-:Y:S01]  /*5de0*/  @!PT LDS RZ, [RZ] ;  /* 0x00000000fffff984 */ /* 0x000fe20000000800 */
[----:B-----5:R1:W-:Y:S01]  /*5df0*/  LDGSTS.E.BYPASS.LTC128B.128 [R31+0x100], [R2.64], !P4 ;  /* 0x00100000021f7fae */ /* 0x0203e2000e101d46 */
        /* <DEDUP_REMOVED lines=14> */
.L_x_2346:
        /* <DEDUP_REMOVED lines=29> */
.L_x_2291:
[----:B---34-:R-:W-:Y:S05]  /*60b0*/  BSYNC B0 ;  /* 0x0000000000007941 */ /* 0x018fea0003800000 */
.L_x_2290:
[----:B--2---:R-:W2:Y:S01]  /*60c0*/  LDL R2, [R1+0x28] ;  /* 0x0000280001027983 */ /* 0x004ea20000100800 */
[----:B------:R-:W-:Y:S05]  /*60d0*/  ISETP.GE.AND P0, PT, R248, 0x1, PT ;  /* 0x00000001f800780c */ /* 0x000fea0003f06270 */
[----:B------:R-:W3:Y:S06]  /*60e0*/  LDL R0, [R1+0x24] ;  /* 0x0000240001007983 */ /* 0x000eec0000100800 */
[----:B------:R-:W4:Y:S06]  /*60f0*/  LDL R3, [R1+0x20] ;  /* 0x0000200001037983 */ /* 0x000f2c0000100800 */
[----:B------:R-:W0:Y:S01]  /*6100*/  LDGDEPBAR ;  /* 0x00000000000079af */ /* 0x000e220000000000 */
[----:B------:R-:W-:Y:S01]  /*6110*/  WARPSYNC 0xffffffff ;  /* 0xffffffff00007948 */ /* 0x000fe20003800000 */
[C---:B-1----:R-:W-:Y:S01]  /*6120*/  HMMA.16816.F32 R4, R168.reuse, R8, RZ ;  /* 0x00000008a804723c */ /* 0x042fe200000018ff */
        /* <DEDUP_REMOVED lines=16> */
[----:B--2---:R-:W1:Y:S06]  /*6230*/  LDSM.16.M88.4 R176, [R2] ;  /* 0x0000000002b0783b */ /* 0x004e6c0000000200 */
[----:B------:R-:W2:Y:S06]  /*6240*/  LDSM.16.M88.4 R180, [R2+0x800] ;  /* 0x0008000002b4783b */ /* 0x000eac0000000200 */
        /* <DEDUP_REMOVED lines=18> */
[----:B----4-:R-:W1:Y:S07]  /*6370*/  LDSM.16.M88.4 R176, [R3+0x2000] ;  /* 0x0020000003b0783b */ /* 0x010e6e0000000200 */
        /* <DEDUP_REMOVED lines=140> */
[----:B------:R-:W2:Y:S01]  /*6c40*/  LDSM.16.M88.4 R180, [R0+0x1800] ;  /* 0x0018000000b4783b */ /* 0x000ea20000000200 */
[----:B------:R-:W-:Y:S05]  /*6c50*/  DEPBAR.LE SB0, 0x0 ;  /* 0x000080000000791a */ /* 0x000fea0000000000 */
[----:B------:R-:W-:Y:S01]  /*6c60*/  BAR.SYNC.DEFER_BLOCKING 0x0 ;  /* 0x0000000000007b1d */ /* 0x000fe20000010000 */
[C---:B-1----:R-:W-:Y:S08]  /*6c70*/  HMMA.16816.F32 R12, R244.reuse, R176, R12 ;  /* 0x000000b0f40c723c */ /* 0x042ff0000000180c */
[C---:B------:R-:W-:Y:S08]  /*6c80*/  HMMA.16816.F32 R16, R244.reuse, R178, R16 ;  /* 0x000000b2f410723c */ /* 0x040ff00000001810 */
[C---:B---3--:R-:W-:Y:S08]  /*6c90*/  HMMA.16816.F32 R20, R244.reuse, R184, R20 ;  /* 0x000000b8f414723c */ /* 0x048ff00000001814 */
[C---:B------:R-:W-:Y:S08]  /*6ca0*/  HMMA.16816.F32 R24, R244.reuse, R186, R24 ;  /* 0x000000baf418723c */ /* 0x040ff00000001818 */
[C---:B--2---:R-:W-:Y:S08]  /*6cb0*/  HMMA.16816.F32 R28, R244.reuse, R180, R28 ;  /* 0x000000b4f41c723c */ /* 0x044ff0000000181c */
[----:B------:R-:W-:Y:S01]  /*6cc0*/  HMMA.16816.F32 R32, R244, R182, R32 ;  /* 0x000000b6f420723c */ /* 0x000fe20000001820 */
[----:B------:R-:W-:Y:S07]  /*6cd0*/  @!UPT UIADD3 URZ, URZ, URZ, URZ ;  /* 0x0000003f3f3ff290 */ /* 0x000fee000fffe03f */
[----:B------:R-:W-:-:S11]  /*6ce0*/  @!P0 BRA `(.L_x_2295) ;  /* 0x0000072000008947 */ /* 0x000fd60003800000 */
[----:B------:R-:W2:Y:S01]  /*6cf0*/  LDL R2, [R1+0x88] ;  /* 0x0000880001027983 */ /* 0x000ea20000100800 */
[----:B------:R-:W-:Y:S02]  /*6d00*/  IMAD.MOV.U32 R181, RZ, RZ, RZ ;  /* 0x000000ffffb57224 */ /* 0x000fe400078e00ff */
[----:B------:R-:W-:Y:S01]  /*6d10*/  IMAD.MOV.U32 R3, RZ, RZ, c[0x0][0x2b8] ;  /* 0x0000ae00ff037624 */ /* 0x000fe200078e00ff */
[----:B------:R-:W3:Y:S04]  /*6d20*/  LDL R0, [R1+0x80] ;  /* 0x0000800001007983 */ /* 0x000ee80000100800 */
[----:B------:R-:W4:Y:S01]  /*6d30*/  LDL.64 R190, [R1+0x98] ;  /* 0x0000980001be7983 */ /* 0x000f220000100a00 */
[----:B------:R-:W-:Y:S03]  /*6d40*/  ISETP.NE.AND P1, PT, R3, 0x1, PT ;  /* 0x000000010300780c */ /* 0x000fe60003f25270 */
[----:B------:R-:W5:Y:S04]  /*6d50*/  LDL R132, [R1+0xac] ;  /* 0x0000ac0001847983 */ /* 0x000f680000100800 */
[----:B------:R-:W2:Y:S04]  /*6d60*/  LDL.64 R182, [R1+0x90] ;  /* 0x0000900001b67983 */ /* 0x000ea80000100a00 */
[----:B------:R-:W2:Y:S04]  /*6d70*/  LDL R178, [R1+0xa8] ;  /* 0x0000a80001b27983 */ /* 0x000ea80000100800 */
[----:B------:R-:W2:Y:S04]  /*6d80*/  LDL R180, [R1+0xec] ;  /* 0x0000ec0001b47983 */ /* 0x000ea80000100800 */
[----:B------:R-:W2:Y:S04]  /*6d90*/  LDL R189, [R1+0x74] ;  /* 0x0000740001bd7983 */ /* 0x000ea80000100800 */
[----:B------:R-:W2:Y:S04]  /*6da0*/  LDL R179, [R1+0xf0] ;  /* 0x0000f00001b37983 */ /* 0x000ea80000100800 */
[----:B------:R-:W2:Y:S04]  /*6db0*/  LDL R251, [R1+0x6c] ;  /* 0x00006c0001fb7983 */ /* 0x000ea80000100800 */
[----:B------:R-:W3:Y:S04]  /*6dc0*/  LDL R250, [R1+0x70] ;  /* 0x0000700001fa7983 */ /* 0x000ee80000100800 */
[----:B------:R-:W4:Y:S04]  /*6dd0*/  LDL R249, [R1+0x58] ;  /* 0x0000580001f97983 */ /* 0x000f280000100800 */
[----:B------:R-:W5:Y:S04]  /*6de0*/  LDL R177, [R1+0xf4] ;  /* 0x0000f40001b17983 */ /* 0x000f680000100800 */
[----:B------:R-:W5:Y:S01]  /*6df0*/  LDL R176, [R1+0xf8] ;  /* 0x0000f80001b07983 */ /* 0x000f620000100800 */
[----:B--2---:R-:W-:Y:S01]  /*6e00*/  SHF.L.U64.HI R183, R251, 0x1, R179 ;  /* 0x00000001fbb77819 */ /* 0x004fe200000102b3 */
[----:B------:R-:W-:Y:S02]  /*6e10*/  IMAD R2, R248, 0x40, R2 ;  /* 0x00000040f8027824 */ /* 0x000fe400078e0202 */
[----:B------:R-:W-:Y:S01]  /*6e20*/  IMAD.SHL.U32 R188, R189, 0x2, RZ ;  /* 0x00000002bdbc7824 */ /* 0x000fe200078e00ff */
[----:B---3--:R-:W-:Y:S01]  /*6e30*/  SHF.L.U32 R186, R250, 0x1, RZ ;  /* 0x00000001faba7819 */ /* 0x008fe200000006ff */
[----:B------:R-:W-:Y:S01]  /*6e40*/  IMAD.SHL.U32 R187, R251, 0x2, RZ ;  /* 0x00000002fbbb7824 */ /* 0x000fe200078e00ff */
[----:B------:R-:W-:Y:S01]  /*6e50*/  IADD3 R2, R2, -0x40, R0 ;  /* 0xffffffc002027810 */ /* 0x000fe20007ffe000 */
[C---:B----4-:R-:W-:Y:S04]  /*6e60*/  IMAD.SHL.U32 R185, R249.reuse, 0x2, RZ ;  /* 0x00000002f9b97824 */ /* 0x050fe800078e00ff */
[----:B------:R-:W-:Y:S04]  /*6e70*/  @P1 IMAD.HI.U32 R3, R2, c[0x0][0x2bc], RZ ;  /* 0x0000af0002031a27 */ /* 0x000fe800078e00ff */
[----:B------:R-:W-:Y:S01]  /*6e80*/  IMAD.MOV.U32 R0, RZ, RZ, R2 ;  /* 0x000000ffff007224 */ /* 0x000fe200078e0002 */
[----:B------:R-:W-:Y:S02]  /*6e90*/  @P1 SHF.R.U32.HI R0, RZ, c[0x0][0x2c0], R3 ;  /* 0x0000b000ff001a19 */ /* 0x000fe40000011603 */
[----:B-----5:R-:W-:Y:S02]  /*6ea0*/  SHF.L.U64.HI R179, R249, 0x1, R176 ;  /* 0x00000001f9b37819 */ /* 0x020fe400000102b0 */
[C---:B------:R-:W-:Y:S04]  /*6eb0*/  @!P6 IADD3 R3, P0, R0.reuse, R190, RZ ;  /* 0x000000be0003e210 */ /* 0x040fe80007f1e0ff */
[----:B------:R-:W-:Y:S01]  /*6ec0*/  @!P6 LEA.HI.X.SX32 R133, R0, R132, 0x1, P0 ;  /* 0x000000840085e211 */ /* 0x000fe200000f0eff */
[----:B------:R-:W-:Y:S01]  /*6ed0*/  IMAD.MOV R0, RZ, RZ, -R0 ;  /* 0x000000ffff007224 */ /* 0x000fe200078e0a00 */
[C---:B------:R-:W-:Y:S03]  /*6ee0*/  @!P6 LEA R132, P0, R3.reuse, c[0x0][0x2a0], 0x2 ;  /* 0x0000a8000384ea11 */ /* 0x040fe600078010ff */
[----:B------:R-:W-:Y:S01]  /*6ef0*/  IMAD R184, R0, c[0x0][0x2b8], R2 ;  /* 0x0000ae0000b87a24 */ /* 0x000fe200078e0202 */
[----:B------:R-:W-:Y:S03]  /*6f00*/  @!P6 LEA.HI.X R133, R3, c[0x0][0x2a4], R133, 0x2, P0 ;  /* 0x0000a9000385ea11 */ /* 0x000fe600000f1485 */
[----:B------:R-:W-:Y:S01]  /*6f10*/  IMAD.WIDE.U32 R2, R184, c[0x0][0x1e0], RZ ;  /* 0x00007800b8027a25 */ /* 0x000fe200078e00ff */
[----:B------:R-:W-:Y:S01]  /*6f20*/  SHF.R.S32.HI R0, RZ, 0x1f, R184 ;  /* 0x0000001fff007819 */ /* 0x000fe200000114b8 */
[----:B------:R-:W2:Y:S04]  /*6f30*/  @!P6 LDG.E R181, [R132.64] ;  /* 0x0000000684b5e981 */ /* 0x000ea8000c1e1900 */
[----:B------:R-:W-:Y:S01]  /*6f40*/  IMAD R0, R0, c[0x0][0x1e0], RZ ;  /* 0x0000780000007a24 */ /* 0x000fe200078e02ff */
[----:B------:R1:W-:Y:S03]  /*6f50*/  STL [R1+0x60], R184 ;  /* 0x000060b801007387 */ /* 0x0003e60000100800 */
[----:B------:R-:W-:Y:S05]  /*6f60*/  IMAD R0, R184, c[0x0][0x1e4], R0 ;  /* 0x00007900b8007a24 */ /* 0x000fea00078e0200 */
[----:B------:R-:W-:Y:S02]  /*6f70*/  IADD3 R3, R3, R0, RZ ;  /* 0x0000000003037210 */ /* 0x000fe40007ffe0ff */
[----:B-1----:R-:W-:Y:S02]  /*6f80*/  SHF.L.U64.HI R184, R189, 0x1, R180 ;  /* 0x00000001bdb87819 */ /* 0x002fe400000102b4 */
[----:B--2---:R-:W-:Y:S01]  /*6f90*/  SHF.R.S32.HI R133, RZ, 0x1f, R181 ;  /* 0x0000001fff857819 */ /* 0x004fe200000114b5 */
[----:B------:R1:W-:Y:S01]  /*6fa0*/  STL [R1+0x5c], R181 ;  /* 0x00005cb501007387 */ /* 0x0003e20000100800 */
[----:B------:R-:W-:Y:S04]  /*6fb0*/  IMAD.WIDE.U32 R2, R181, c[0x0][0x1f0], R2 ;  /* 0x00007c00b5027a25 */ /* 0x000fe800078e0002 */
[----:B------:R-:W-:Y:S01]  /*6fc0*/  IMAD R133, R133, c[0x0][0x1f0], RZ ;  /* 0x00007c0085857a24 */ /* 0x000fe200078e02ff */
[----:B------:R-:W-:Y:S02]  /*6fd0*/  IADD3 R0, P0, R182, R2, RZ ;  /* 0x00000002b6007210 */ /* 0x000fe40007f1e0ff */
[----:B------:R-:W-:Y:S01]  /*6fe0*/  SHF.L.U64.HI R182, R250, 0x1, R177 ;  /* 0x00000001fab67819 */ /* 0x000fe200000102b1 */
[----:B------:R-:W-:Y:S05]  /*6ff0*/  IMAD R133, R181, c[0x0][0x1f4], R133 ;  /* 0x00007d00b5857a24 */ /* 0x000fea00078e0285 */
[----:B------:R-:W-:Y:S02]  /*7000*/  IADD3.X R133, R178, R3, R133, P0, !PT ;  /* 0x00000003b2857210 */ /* 0x000fe400007fe485 */
[C---:B------:R-:W-:Y:S04]  /*7010*/  LEA R178, P0, R0.reuse, c[0x0][0x1c8], 0x1 ;  /* 0x0000720000b27a11 */ /* 0x040fe800078008ff */
[----:B------:R-:W-:Y:S01]  /*7020*/  LEA.HI.X R133, R0, c[0x0][0x1cc], R133, 0x1, P0 ;  /* 0x0000730000857a11 */ /* 0x000fe200000f0c85 */
[----:B------:R-:W-:-:S06]  /*7030*/  BRA.DIV ~URZ, `(.L_x_2296) ;  /* 0x0000a3227f007947 */ /* 0x000fcc000b800000 */
[----:B------:R2:W3:Y:S02]  /*7040*/  SHFL.IDX PT, R132, R133, RZ, 0x181f ;  /* 0x00181fff85847589 */ /* 0x0004e400000e0000 */
.L_x_2347:
        /* <DEDUP_REMOVED lines=31> */
.L_x_2348:
        /* <DEDUP_REMOVED lines=29> */
.L_x_2295:
[----:B------:R-:W-:Y:S05]  /*7410*/  BSYNC B0 ;  /* 0x0000000000007941 */ /* 0x000fea0003800000 */
.L_x_2294:
[----:B--2---:R-:W2:Y:S01]  /*7420*/  LDL R3, [R1+0xb4] ;  /* 0x0000b40001037983 */ /* 0x004ea20000100800 */
[----:B------:R-:W-:Y:S01]  /*7430*/  MOV R132, c[0x0][0x2c4] ;  /* 0x0000b10000847a02 */ /* 0x000fe20000000f00 */
[----:B------:R-:W-:Y:S02]  /*7440*/  IMAD.MOV.U32 R133, RZ, RZ, 0x1 ;  /* 0x00000001ff857424 */ /* 0x000fe400078e00ff */
[----:B------:R-:W2:Y:S01]  /*7450*/  LDL R0, [R1+0xc0] ;  /* 0x0000c00001007983 */ /* 0x000ea20000100800 */
[----:B------:R-:W-:Y:S01]  /*7460*/  ISETP.NE.AND P0, PT, R132, 0x1, PT ;  /* 0x000000018400780c */ /* 0x000fe20003f05270 */
[----:B------:R-:W-:Y:S02]  /*7470*/  IMAD R133, R248, -0x40, R133 ;  /* 0xffffffc0f8857824 */ /* 0x000fe400078e0285 */
[----:B------:R-:W3:Y:S04]  /*7480*/  LDL R2, [R1+0xc4] ;  /* 0x0000c40001027983 */ /* 0x000ee80000100800 */
[----:B------:R-:W0:Y:S01]  /*7490*/  LDGDEPBAR ;  /* 0x00000000000079af */ /* 0x000e220000000000 */
[----:B--2---:R-:W-:Y:S01]  /*74a0*/  IADD3 R132, R0, R3, RZ ;  /* 0x0000000300847210 */ /* 0x004fe20007ffe0ff */
[----:B---3--:R-:W-:Y:S04]  /*74b0*/  IMAD.IADD R133, R133, 0x1, -R2 ;  /* 0x0000000185857824 */ /* 0x008fe800078e0a02 */
[----:B------:R-:W-:Y:S05]  /*74c0*/  @P0 IMAD.HI.U32 R0, R132, c[0x0][0x2c8], RZ ;  /* 0x0000b20084000a27 */ /* 0x000fea00078e00ff */
[----:B------:R-:W-:Y:S02]  /*74d0*/  @P0 SHF.R.U32.HI R132, RZ, c[0x0][0x2cc], R0 ;  /* 0x0000b300ff840a19 */ /* 0x000fe40000011600 */
[----:B------:R-:W-:Y:S05]  /*74e0*/  MOV R0, c[0x0][0x2ac] ;  /* 0x0000ab0000007a02 */ /* 0x000fea0000000f00 */
[----:B------:R-:W-:Y:S05]  /*74f0*/  IMAD R133, R0, c[0x0][0x1d0], R133 ;  /* 0x0000740000857a24 */ /* 0x000fea00078e0285 */
[----:B------:R-:W-:Y:S01]  /*7500*/  IADD3 R133, R133, -c[0x0][0x168], RZ ;  /* 0x80005a0085857a10 */ /* 0x000fe20007ffe0ff */
[----:B------:R-:W-:-:S05]  /*7510*/  BRA.DIV ~URZ, `(.L_x_2298) ;  /* 0x0000a1b27f007947 */ /* 0x000fca000b800000 */
[----:B------:R1:W2:Y:S02]  /*7520*/  SHFL.IDX PT, R0, R132, RZ, 0x1c1f ;  /* 0x001c1fff84007589 */ /* 0x0002a400000e0000 */
.L_x_2349:
[----:B--2---:R-:W-:Y:S05]  /*7530*/  IMAD.IADD R0, R133, 0x1, R0 ;  /* 0x0000000185007824 */ /* 0x004fea00078e0200 */
[C---:B------:R-:W-:Y:S02]  /*7540*/  ISETP.GT.AND P0, PT, R0.reuse, RZ, PT ;  /* 0x000000ff0000720c */ /* 0x040fe40003f04270 */
[C---:B------:R-:W-:Y:S02]  /*7550*/  ISETP.GT.AND P2, PT, R0.reuse, 0x1, PT ;  /* 0x000000010000780c */ /* 0x040fe40003f44270 */
[C---:B------:R-:W-:Y:S02]  /*7560*/  ISETP.GT.AND P3, PT, R0.reuse, 0x8, PT ;  /* 0x000000080000780c */ /* 0x040fe40003f64270 */
[----:B------:R-:W-:Y:S02]  /*7570*/  ISETP.GT.AND P4, PT, R0, 0x9, PT ;  /* 0x000000090000780c */ /* 0x000fe40003f84270 */
        /* <DEDUP_REMOVED lines=29> */
[----:B------:R-:W2:Y:S02]  /*7750*/  SHFL.IDX PT, R0, R132, 0x1, 0x1c1f ;  /* 0x003c1f0084007f89 */ /* 0x000ea400000e0000 */
[----:B--2---:R-:W-:Y:S05]  /*7760*/  IMAD.IADD R0, R133, 0x1, R0 ;  /* 0x0000000185007824 */ /* 0x004fea00078e0200 */
[C---:B------:R-:W-:Y:S02]  /*7770*/  ISETP.GT.AND P3, PT, R0.reuse, RZ, PT ;  /* 0x000000ff0000720c */ /* 0x040fe40003f64270 */
[C---:B------:R-:W-:Y:S02]  /*7780*/  ISETP.GT.AND P2, PT, R0.reuse, 0x1, PT ;  /* 0x000000010000780c */ /* 0x040fe40003f44270 */
[C---:B------:R-:W-:Y:S02]  /*7790*/  ISETP.GT.AND P1, PT, R0.reuse, 0x8, PT ;  /* 0x000000080000780c */ /* 0x040fe40003f24270 */
[----:B------:R-:W-:Y:S02]  /*77a0*/  ISETP.GT.AND P0, PT, R0, 0x9, PT ;  /* 0x000000090000780c */ /* 0x000fe40003f04270 */
[----:B------:R-:W-:Y:S02]  /*77b0*/  FSEL R6, R6, -INF , P3 ;  /* 0xff80000006067808 */ /* 0x000fe40001800000 */
[----:B------:R-:W-:Y:S02]  /*77c0*/  FSEL R7, R7, -INF , P2 ;  /* 0xff80000007077808 */ /* 0x000fe40001000000 */
[----:B------:R-:W-:Y:S02]  /*77d0*/  FSEL R10, R10, -INF , P1 ;  /* 0xff8000000a0a7808 */ /* 0x000fe40000800000 */
[----:B------:R-:W-:Y:S02]  /*77e0*/  FSEL R11, R11, -INF , P0 ;  /* 0xff8000000b0b7808 */ /* 0x000fe40000000000 */
[C---:B------:R-:W-:Y:S02]  /*77f0*/  ISETP.GT.AND P3, PT, R0.reuse, 0x10, PT ;  /* 0x000000100000780c */ /* 0x040fe40003f64270 */
        /* <DEDUP_REMOVED lines=39> */
[----:B------:R-:W2:Y:S02]  /*7a70*/  SHFL.BFLY PT, R2, R0, 0x2, 0x1f ;  /* 0x0c401f0000027f89 */ /* 0x000ea400000e0000 */
[----:B--2---:R-:W-:Y:S06]  /*7a80*/  FMNMX.FTZ R0, R2, R0, !PT ;  /* 0x0000000002007209 */ /* 0x004fec0007810000 */
[----:B------:R-:W2:Y:S02]  /*7a90*/  SHFL.BFLY PT, R133, R0, 0x1, 0x1f ;  /* 0x0c201f0000857f89 */ /* 0x000ea400000e0000 */
[----:B--2---:R-:W-:Y:S02]  /*7aa0*/  FMNMX.FTZ R133, R0, R133, !PT ;  /* 0x0000008500857209 */ /* 0x004fe40007810000 */
        /* <DEDUP_REMOVED lines=11> */
[----:B-1----:R-:W-:Y:S04]  /*7b60*/  FMNMX.FTZ R132, R27, R0, !PT ;  /* 0x000000001b847209 */ /* 0x002fe80007810000 */
[----:B------:R-:W-:Y:S04]  /*7b70*/  FMNMX.FTZ R132, R30, R132, !PT ;  /* 0x000000841e847209 */ /* 0x000fe80007810000 */
[----:B------:R-:W-:Y:S04]  /*7b80*/  FMNMX.FTZ R132, R31, R132, !PT ;  /* 0x000000841f847209 */ /* 0x000fe80007810000 */
[----:B------:R-:W-:Y:S04]  /*7b90*/  FMNMX.FTZ R132, R34, R132, !PT ;  /* 0x0000008422847209 */ /* 0x000fe80007810000 */
[----:B------:R-:W-:Y:S05]  /*7ba0*/  FMNMX.FTZ R132, R35, R132, !PT ;  /* 0x0000008423847209 */ /* 0x000fea0007810000 */
[----:B------:R-:W1:Y:S02]  /*7bb0*/  SHFL.BFLY PT, R0, R132, 0x2, 0x1f ;  /* 0x0c401f0084007f89 */ /* 0x000e6400000e0000 */
[----:B-1----:R-:W-:Y:S06]  /*7bc0*/  FMNMX.FTZ R132, R132, R0, !PT ;  /* 0x0000000084847209 */ /* 0x002fec0007810000 */
[----:B------:R1:W2:Y:S02]  /*7bd0*/  SHFL.BFLY PT, R0, R132, 0x1, 0x1f ;  /* 0x0c201f0084007f89 */ /* 0x0002a400000e0000 */
.L_x_2350:
[----:B------:R-:W3:Y:S01]  /*7be0*/  LDL.LU R177, [R1+0x7c] ;  /* 0x00007c0001b17983 */ /* 0x000ee20000300800 */
[C---:B------:R-:W-:Y:S01]  /*7bf0*/  FMUL.FTZ R2, R133.reuse, c[0x0][0x2d0] ;  /* 0x0000b40085027a20 */ /* 0x040fe20000410000 */
[C---:B------:R-:W-:Y:S01]  /*7c00*/  FSETP.NEU.FTZ.AND P0, PT, R133.reuse, -INF , PT ;  /* 0xff8000008500780b */ /* 0x040fe20003f1d000 */
[----:B------:R-:W-:Y:S01]  /*7c10*/  WARPSYNC 0xffffffff ;  /* 0xffffffff00007948 */ /* 0x000fe20003800000 */
[----:B--2---:R-:W-:Y:S02]  /*7c20*/  FMNMX.FTZ R3, R0, R132, !PT ;  /* 0x0000008400037209 */ /* 0x004fe40007810000 */
[----:B------:R-:W-:Y:S02]  /*7c30*/  FSEL R2, R2, RZ, P0 ;  /* 0x000000ff02027208 */ /* 0x000fe40000000000 */
[----:B------:R-:W-:Y:S02]  /*7c40*/  FSEL R0, R133, RZ, P0 ;  /* 0x000000ff85007208 */ /* 0x000fe40000000000 */
[----:B------:R-:W-:Y:S01]  /*7c50*/  FSETP.NEU.FTZ.AND P0, PT, R3, -INF , PT ;  /* 0xff8000000300780b */ /* 0x000fe20003f1d000 */
[----:B------:R-:W-:Y:S02]  /*7c60*/  FFMA.FTZ R188, R12, c[0x0][0x2d0], -R2 ;  /* 0x0000b4000cbc7a23 */ /* 0x000fe40000010802 */
[----:B------:R-:W2:Y:S01]  /*7c70*/  LDL.LU R12, [R1+0x78] ;  /* 0x00007800010c7983 */ /* 0x000ea20000300800 */
        /* <DEDUP_REMOVED lines=10> */
[----:B------:R-:W4:Y:S01]  /*7d20*/  MUFU.EX2 R0, R0 ;  /* 0x0000000000007308 */ /* 0x000f220000000800 */
[--C-:B------:R-:W-:Y:S02]  /*7d30*/  FFMA.FTZ R179, R20, c[0x0][0x2d0], -R2.reuse ;  /* 0x0000b40014b37a23 */ /* 0x100fe40000010802 */
[--C-:B------:R-:W-:Y:S02]  /*7d40*/  FFMA.FTZ R21, R21, c[0x0][0x2d0], -R2.reuse ;  /* 0x0000b40015157a23 */ /* 0x100fe40000010802 */
[--C-:B------:R-:W-:Y:S02]  /*7d50*/  FFMA.FTZ R251, R24, c[0x0][0x2d0], -R2.reuse ;  /* 0x0000b40018fb7a23 */ /* 0x100fe40000010802 */
[--C-:B------:R-:W-:Y:S02]  /*7d60*/  FFMA.FTZ R250, R25, c[0x0][0x2d0], -R2.reuse ;  /* 0x0000b40019fa7a23 */ /* 0x100fe40000010802 */
[--C-:B------:R-:W-:Y:S01]  /*7d70*/  FFMA.FTZ R28, R28, c[0x0][0x2d0], -R2.reuse ;  /* 0x0000b4001c1c7a23 */ /* 0x100fe20000010802 */
[----:B------:R-:W-:Y:S01]  /*7d80*/  MUFU.EX2 R176, R5 ;  /* 0x0000000500b07308 */ /* 0x000fe20000000800 */
[--C-:B------:R-:W-:Y:S01]  /*7d90*/  FFMA.FTZ R24, R29, c[0x0][0x2d0], -R2.reuse ;  /* 0x0000b4001d187a23 */ /* 0x100fe20000010802 */
[----:B------:R-:W-:Y:S01]  /*7da0*/  MOV R29, R21 ;  /* 0x00000015001d7202 */ /* 0x000fe20000000f00 */
[--C-:B------:R-:W-:Y:S02]  /*7db0*/  FFMA.FTZ R32, R32, c[0x0][0x2d0], -R2.reuse ;  /* 0x0000b40020207a23 */ /* 0x100fe40000010802 */
[----:B------:R-:W-:Y:S05]  /*7dc0*/  FFMA.FTZ R33, R33, c[0x0][0x2d0], -R2 ;  /* 0x0000b40021217a23 */ /* 0x000fea0000010802 */
[----:B------:R-:W-:Y:S10]  /*7dd0*/  MUFU.EX2 R8, R8 ;  /* 0x0000000800087308 */ /* 0x000ff40000000800 */
[----:B------:R-:W5:Y:S01]  /*7de0*/  MUFU.EX2 R9, R9 ;  /* 0x0000000900097308 */ /* 0x000f620000000800 */
[C---:B----4-:R-:W-:Y:S01]  /*7df0*/  FMUL.FTZ R25, R0.reuse, R145 ;  /* 0x0000009100197220 */ /* 0x050fe20000410000 */
[----:B------:R-:W-:Y:S01]  /*7e00*/  MOV R145, R29 ;  /* 0x0000001d00917202 */ /* 0x000fe20000000f00 */
[C---:B------:R-:W-:Y:S02]  /*7e10*/  FMUL.FTZ R29, R0.reuse, R141 ;  /* 0x0000008d001d7220 */ /* 0x040fe40000410000 */
[----:B------:R-:W4:Y:S01]  /*7e20*/  LDL R141, [R1+0x34] ;  /* 0x00003400018d7983 */ /* 0x000f220000100800 */
[C---:B------:R-:W-:Y:S02]  /*7e30*/  FMUL.FTZ R16, R0.reuse, R152 ;  /* 0x0000009800107220 */ /* 0x040fe40000410000 */
[C---:B------:R-:W-:Y:S01]  /*7e40*/  FMUL.FTZ R21, R0.reuse, R149 ;  /* 0x0000009500157220 */ /* 0x040fe20000410000 */
[----:B------:R-:W-:Y:S01]  /*7e50*/  MOV R149, R24 ;  /* 0x0000001800957202 */ /* 0x000fe20000000f00 */
[C---:B------:R-:W-:Y:S01]  /*7e60*/  FMUL.FTZ R24, R0.reuse, R144 ;  /* 0x0000009000187220 */ /* 0x040fe20000410000 */
[----:B------:R-:W-:Y:S01]  /*7e70*/  MOV R144, R179 ;  /* 0x000000b300907202 */ /* 0x000fe20000000f00 */
[C---:B------:R-:W-:Y:S02]  /*7e80*/  FMUL.FTZ R13, R0.reuse, R157 ;  /* 0x0000009d000d7220 */ /* 0x040fe40000410000 */
[C---:B------:R-:W-:Y:S02]  /*7e90*/  FMUL.FTZ R17, R0.reuse, R153 ;  /* 0x0000009900117220 */ /* 0x040fe40000410000 */
[C---:B------:R-:W-:Y:S01]  /*7ea0*/  FMUL.FTZ R20, R0.reuse, R148 ;  /* 0x0000009400147220 */ /* 0x040fe20000410000 */
[----:B------:R-:W-:Y:S01]  /*7eb0*/  MOV R148, R28 ;  /* 0x0000001c00947202 */ /* 0x000fe20000000f00 */
[C---:B------:R-:W-:Y:S02]  /*7ec0*/  FMUL.FTZ R28, R0.reuse, R140 ;  /* 0x0000008c001c7220 */ /* 0x040fe40000410000 */
[C---:B------:R-:W-:Y:S02]  /*7ed0*/  FMUL.FTZ R36, R0.reuse, R36 ;  /* 0x0000002400247220 */ /* 0x040fe40000410000 */
[C---:B------:R-:W-:Y:S01]  /*7ee0*/  FMUL.FTZ R37, R0.reuse, R37 ;  /* 0x0000002500257220 */ /* 0x040fe20000410000 */
[----:B-----5:R-:W-:Y:S01]  /*7ef0*/  F2FP.PACK_AB R178, R9, R8 ;  /* 0x0000000809b2723e */ /* 0x020fe200000000ff */
        /* <DEDUP_REMOVED lines=46> */
[----:B---3--:R-:W-:Y:S04]  /*81e0*/  FFMA.FTZ R2, R0, R177, R4 ;  /* 0x000000b100027223 */ /* 0x008fe80000010004 */
[C---:B------:R-:W-:Y:S01]  /*81f0*/  FADD.FTZ R5, R176.reuse, R2 ;  /* 0x00000002b0057221 */ /* 0x040fe20000010000 */
[----:B------:R-:W-:Y:S01]  /*8200*/  F2FP.PACK_AB R176, R176, R4 ;  /* 0x00000004b0b0723e */ /* 0x000fe200000000ff */
[C---:B------:R-:W-:Y:S01]  /*8210*/  FMUL.FTZ R4, R3.reuse, c[0x0][0x2d0] ;  /* 0x0000b40003047a20 */ /* 0x040fe20000410000 */
[----:B------:R-:W-:Y:S04]  /*8220*/  FSEL R2, R3, RZ, P0 ;  /* 0x000000ff03027208 */ /* 0x000fe80000000000 */
[----:B------:R-:W-:Y:S01]  /*8230*/  FSEL R4, R4, RZ, P0 ;  /* 0x000000ff04047208 */ /* 0x000fe20000000000 */
[----:B------:R-:W-:Y:S02]  /*8240*/  FADD.FTZ R2, -R2, R135 ;  /* 0x0000008702027221 */ /* 0x000fe40000010100 */
[----:B------:R-:W3:Y:S02]  /*8250*/  LDL R135, [R1+0x30] ;  /* 0x0000300001877983 */ /* 0x000ee40000100800 */
[--C-:B------:R-:W-:Y:S02]  /*8260*/  FFMA.FTZ R6, R6, c[0x0][0x2d0], -R4.reuse ;  /* 0x0000b40006067a23 */ /* 0x100fe40000010804 */
[----:B------:R-:W-:Y:S02]  /*8270*/  FMUL.FTZ R2, R2, c[0x0][0x2d0] ;  /* 0x0000b40002027a20 */ /* 0x000fe40000410000 */
[--C-:B------:R-:W-:Y:S02]  /*8280*/  FFMA.FTZ R7, R7, c[0x0][0x2d0], -R4.reuse ;  /* 0x0000b40007077a23 */ /* 0x100fe40000010804 */
[----:B------:R-:W-:Y:S01]  /*8290*/  MUFU.EX2 R6, R6 ;  /* 0x0000000600067308 */ /* 0x000fe20000000800 */
[--C-:B-1----:R-:W-:Y:S02]  /*82a0*/  FFMA.FTZ R132, R10, c[0x0][0x2d0], -R4.reuse ;  /* 0x0000b4000a847a23 */ /* 0x102fe40000010804 */
[--C-:B------:R-:W-:Y:S01]  /*82b0*/  FFMA.FTZ R134, R11, c[0x0][0x2d0], -R4.reuse ;  /* 0x0000b4000b867a23 */ /* 0x100fe20000010804 */
[----:B------:R-:W-:Y:S01]  /*82c0*/  MOV R11, R33 ;  /* 0x00000021000b7202 */ /* 0x000fe20000000f00 */
[--C-:B------:R-:W-:Y:S02]  /*82d0*/  FFMA.FTZ R183, R18, c[0x0][0x2d0], -R4.reuse ;  /* 0x0000b40012b77a23 */ /* 0x100fe40000010804 */
[--C-:B------:R-:W-:Y:S01]  /*82e0*/  FFMA.FTZ R184, R19, c[0x0][0x2d0], -R4.reuse ;  /* 0x0000b40013b87a23 */ /* 0x100fe20000010804 */
[----:B------:R-:W-:Y:S01]  /*82f0*/  MOV R153, R11 ;  /* 0x0000000b00997202 */ /* 0x000fe20000000f00 */
[--C-:B------:R-:W-:Y:S01]  /*8300*/  FFMA.FTZ R190, R22, c[0x0][0x2d0], -R4.reuse ;  /* 0x0000b40016be7a23 */ /* 0x100fe20000010804 */
[----:B------:R-:W2:Y:S01]  /*8310*/  MUFU.EX2 R2, R2 ;  /* 0x0000000200027308 */ /* 0x000ea20000000800 */
[--C-:B------:R-:W-:Y:S02]  /*8320*/  FFMA.FTZ R189, R23, c[0x0][0x2d0], -R4.reuse ;  /* 0x0000b40017bd7a23 */ /* 0x100fe40000010804 */
[--C-:B------:R-:W-:Y:S02]  /*8330*/  FFMA.FTZ R191, R26, c[0x0][0x2d0], -R4.reuse ;  /* 0x0000b4001abf7a23 */ /* 0x100fe40000010804 */
        /* <DEDUP_REMOVED lines=8> */
[--C-:B------:R-:W-:Y:S02]  /*83c0*/  FFMA.FTZ R32, R35, c[0x0][0x2d0], -R4.reuse ;  /* 0x0000b40023207a23 */ /* 0x100fe40000010804 */
[----:B------:R-:W-:Y:S01]  /*83d0*/  FFMA.FTZ R181, R15, c[0x0][0x2d0], -R4 ;  /* 0x0000b4000fb57a23 */ /* 0x000fe20000010804 */
[----:B------:R-:W-:Y:S01]  /*83e0*/  MOV R140, R14 ;  /* 0x0000000e008c7202 */ /* 0x000fe20000000f00 */
[----:B------:R-:W-:Y:S01]  /*83f0*/  FADD.FTZ R4, R8, R5 ;  /* 0x0000000508047221 */ /* 0x000fe20000010000 */
[----:B------:R-:W-:Y:S01]  /*8400*/  MUFU.EX2 R152, R132 ;  /* 0x0000008400987308 */ /* 0x000fe20000000800 */
[----:B------:R-:W-:Y:S02]  /*8410*/  FMUL.FTZ R8, R0, R160 ;  /* 0x000000a000087220 */ /* 0x000fe40000410000 */
[----:B------:R-:W-:Y:S02]  /*8420*/  FADD.FTZ R180, R9, R4 ;  /* 0x0000000409b47221 */ /* 0x000fe40000010000 */
[----:B--2---:R-:W-:Y:S02]  /*8430*/  FFMA.FTZ R5, R2, R12, R6 ;  /* 0x0000000c02057223 */ /* 0x004fe40000010006 */
[C---:B------:R-:W-:Y:S01]  /*8440*/  FMUL.FTZ R4, R0.reuse, R164 ;  /* 0x000000a400047220 */ /* 0x040fe20000410000 */
[----:B------:R-:W-:Y:S01]  /*8450*/  MOV R164, R32 ;  /* 0x0000002000a47202 */ /* 0x000fe20000000f00 */
[----:B------:R-:W-:Y:S01]  /*8460*/  FMUL.FTZ R32, R0, R136 ;  /* 0x0000008800207220 */ /* 0x000fe20000410000 */
[----:B------:R-:W-:Y:S01]  /*8470*/  MUFU.EX2 R132, R188 ;  /* 0x000000bc00847308 */ /* 0x000fe20000000800 */
[C---:B------:R-:W-:Y:S02]  /*8480*/  FMUL.FTZ R34, R2.reuse, R138 ;  /* 0x0000008a02227220 */ /* 0x040fe40000410000 */
[C---:B------:R-:W-:Y:S01]  /*8490*/  FMUL.FTZ R35, R2.reuse, R139 ;  /* 0x0000008b02237220 */ /* 0x040fe20000410000 */
[C---:B-1----:R-:W-:Y:S01]  /*84a0*/  F2FP.PACK_AB R177, R7.reuse, R6 ;  /* 0x0000000607b1723e */ /* 0x042fe200000000ff */
[----:B------:R-:W-:Y:S02]  /*84b0*/  FADD.FTZ R10, R7, R5 ;  /* 0x00000005070a7221 */ /* 0x000fe40000010000 */
[C---:B------:R-:W-:Y:S02]  /*84c0*/  FMUL.FTZ R7, R2.reuse, R167 ;  /* 0x000000a702077220 */ /* 0x040fe40000410000 */
[----:B------:R-:W2:Y:S01]  /*84d0*/  LDL R167, [R1+0x2c] ;  /* 0x00002c0001a77983 */ /* 0x000ea20000100800 */
[----:B------:R-:W-:Y:S01]  /*84e0*/  FMUL.FTZ R6, R2, R166 ;  /* 0x000000a602067220 */ /* 0x000fe20000410000 */
[----:B------:R-:W-:Y:S01]  /*84f0*/  MOV R160, R10 ;  /* 0x0000000a00a07202 */ /* 0x000fe20000000f00 */
[C---:B------:R-:W-:Y:S01]  /*8500*/  FMUL.FTZ R5, R0.reuse, R165 ;  /* 0x000000a500057220 */ /* 0x040fe20000410000 */
[----:B------:R-:W5:Y:S01]  /*8510*/  LDL R166, [R1+0x3c] ;  /* 0x00003c0001a67983 */ /* 0x000f620000100800 */
[----:B------:R-:W-:Y:S01]  /*8520*/  MOV R165, R33 ;  /* 0x0000002100a57202 */ /* 0x000fe20000000f00 */
[C---:B------:R-:W-:Y:S01]  /*8530*/  FMUL.FTZ R33, R0.reuse, R137 ;  /* 0x0000008900217220 */ /* 0x040fe20000410000 */
[----:B------:R-:W-:Y:S01]  /*8540*/  MUFU.EX2 R190, R190 ;  /* 0x000000be00be7308 */ /* 0x000fe20000000800 */
[C---:B------:R-:W-:Y:S02]  /*8550*/  FMUL.FTZ R12, R0.reuse, R156 ;  /* 0x0000009c000c7220 */ /* 0x040fe40000410000 */
[----:B------:R-:W-:Y:S01]  /*8560*/  FMUL.FTZ R9, R0, R161 ;  /* 0x000000a100097220 */ /* 0x000fe20000410000 */
[----:B------:R-:W-:Y:S01]  /*8570*/  MOV R161, R31 ;  /* 0x0000001f00a17202 */ /* 0x000fe20000000f00 */
[----:B------:R-:W4:Y:S01]  /*8580*/  LDL R0, [R1+0x38] ;  /* 0x0000380001007983 */ /* 0x000f220000100800 */
[C---:B------:R-:W-:Y:S01]  /*8590*/  FMUL.FTZ R10, R2.reuse, R162 ;  /* 0x000000a2020a7220 */ /* 0x040fe20000410000 */
[----:B------:R-:W-:Y:S01]  /*85a0*/  MOV R162, R145 ;  /* 0x0000009100a27202 */ /* 0x000fe20000000f00 */
[C---:B------:R-:W-:Y:S01]  /*85b0*/  FMUL.FTZ R11, R2.reuse, R163 ;  /* 0x000000a3020b7220 */ /* 0x040fe20000410000 */
[----:B------:R-:W-:Y:S01]  /*85c0*/  MOV R163, R144 ;  /* 0x0000009000a37202 */ /* 0x000fe20000000f00 */
        /* <DEDUP_REMOVED lines=68> */
[----:B------:R3:W1:Y:S02]  /*8a10*/  MUFU.EX2 R2, R187 ;  /* 0x000000bb00027308 */ /* 0x0006640000000800 */
[----:B---3--:R-:W-:Y:S01]  /*8a20*/  MOV R187, R135 ;  /* 0x0000008700bb7202 */ /* 0x008fe20000000f00 */
[----:B--2---:R-:W2:Y:S01]  /*8a30*/  LDSM.16.MT88.4 R136, [R167] ;  /* 0x00000000a788783b */ /* 0x004ea20000004200 */
[----:B----4-:R-:W-:Y:S01]  /*8a40*/  MOV R188, R0 ;  /* 0x0000000000bc7202 */ /* 0x010fe20000000f00 */
[C---:B--2---:R-:W-:Y:S08]  /*8a50*/  HMMA.16816.F32 R4, R176.reuse, R136, R4 ;  /* 0x00000088b004723c */ /* 0x044ff00000001804 */
[C---:B------:R-:W-:Y:S01]  /*8a60*/  HMMA.16816.F32 R8, R176.reuse, R138, R8 ;  /* 0x0000008ab008723c */ /* 0x040fe20000001808 */
[----:B------:R-:W2:Y:S07]  /*8a70*/  LDSM.16.MT88.4 R136, [R141] ;  /* 0x000000008d88783b */ /* 0x000eae0000004200 */
[C---:B--2---:R-:W-:Y:S08]  /*8a80*/  HMMA.16816.F32 R12, R176.reuse, R136, R12 ;  /* 0x00000088b00c723c */ /* 0x044ff0000000180c */
[C---:B------:R-:W-:Y:S01]  /*8a90*/  HMMA.16816.F32 R16, R176.reuse, R138, R16 ;  /* 0x0000008ab010723c */ /* 0x040fe20000001810 */
[----:B------:R-:W2:Y:S07]  /*8aa0*/  LDSM.16.MT88.4 R136, [R135] ;  /* 0x000000008788783b */ /* 0x000eae0000004200 */
[C---:B--2---:R-:W-:Y:S08]  /*8ab0*/  HMMA.16816.F32 R20, R176.reuse, R136, R20 ;  /* 0x00000088b014723c */ /* 0x044ff00000001814 */
[C---:B------:R-:W-:Y:S01]  /*8ac0*/  HMMA.16816.F32 R24, R176.reuse, R138, R24 ;  /* 0x0000008ab018723c */ /* 0x040fe20000001818 */
[----:B-----5:R2:W3:Y:S03]  /*8ad0*/  LDSM.16.MT88.4 R136, [R166] ;  /* 0x00000000a688783b */ /* 0x0204e60000004200 */
[----:B--2---:R-:W-:Y:S04]  /*8ae0*/  MOV R166, R140 ;  /* 0x0000008c00a67202 */ /* 0x004fe80000000f00 */
        /* <DEDUP_REMOVED lines=32> */
[----:B------:R2:W3:Y:S02]  /*8cf0*/  LDSM.16.MT88.4 R136, [R135+0x6000] ;  /* 0x006000008788783b */ /* 0x0004e40000004200 */
[----:B--2---:R2:W4:Y:S05]  /*8d00*/  MUFU.EX2 R135, R186 ;  /* 0x000000ba00877308 */ /* 0x00452a0000000800 */
[C---:B---3--:R-:W-:Y:S04]  /*8d10*/  HMMA.16816.F32 R116, R176.reuse, R136, R116 ;  /* 0x00000088b074723c */ /* 0x048fe80000001874 */
[----:B--2---:R-:W-:Y:S04]  /*8d20*/  MOV R186, R141 ;  /* 0x0000008d00ba7202 */ /* 0x004fe80000000f00 */
[C---:B------:R-:W-:Y:S01]  /*8d30*/  HMMA.16816.F32 R120, R176.reuse, R138, R120 ;  /* 0x0000008ab078723c */ /* 0x040fe20000001878 */
[----:B------:R2:W3:Y:S08]  /*8d40*/  LDSM.16.MT88.4 R136, [R0+0x6000] ;  /* 0x006000000088783b */ /* 0x0004f00000004200 */
[----:B------:R-:W5:Y:S08]  /*8d50*/  LDSM.16.MT88.4 R140, [R167+0x800] ;  /* 0x00080000a78c783b */ /* 0x000f700000004200 */
[----:B------:R-:W5:Y:S01]  /*8d60*/  LDSM.16.MT88.4 R144, [R186+0x800] ;  /* 0x00080000ba90783b */ /* 0x000f620000004200 */
[----:B--2---:R-:W-:Y:S02]  /*8d70*/  FADD.FTZ R0, R132, R180 ;  /* 0x000000b484007221 */ /* 0x004fe40000010000 */
[----:B------:R-:W-:Y:S02]  /*8d80*/  MUFU.EX2 R180, R157 ;  /* 0x0000009d00b47308 */ /* 0x000fe40000000800 */
[----:B-1----:R-:W-:Y:S04]  /*8d90*/  FADD.FTZ R0, R2, R0 ;  /* 0x0000000002007221 */ /* 0x002fe80000010000 */
[----:B----4-:R-:W-:Y:S04]  /*8da0*/  FADD.FTZ R0, R135, R0 ;  /* 0x0000000087007221 */ /* 0x010fe80000010000 */
[----:B------:R-:W-:Y:S01]  /*8db0*/  FADD.FTZ R0, R134, R0 ;  /* 0x0000000086007221 */ /* 0x000fe20000010000 */
[C---:B---3--:R-:W-:Y:S07]  /*8dc0*/  HMMA.16816.F32 R124, R176.reuse, R136, R124 ;  /* 0x00000088b07c723c */ /* 0x048fee000000187c */
[----:B------:R-:W-:Y:S01]  /*8dd0*/  F2FP.PACK_AB R136, R2, R132 ;  /* 0x000000840288723e */ /* 0x000fe200000000ff */
[----:B------:R-:W-:Y:S01]  /*8de0*/  HMMA.16816.F32 R128, R176, R138, R128 ;  /* 0x0000008ab080723c */ /* 0x000fe20000001880 */
[----:B------:R-:W1:Y:S03]  /*8df0*/  MUFU.EX2 R132, R163 ;  /* 0x000000a300847308 */ /* 0x000e660000000800 */
[----:B------:R-:W-:Y:S03]  /*8e00*/  F2FP.PACK_AB R137, R181, R182 ;  /* 0x000000b6b589723e */ /* 0x000fe600000000ff */
[----:B------:R-:W-:Y:S02]  /*8e10*/  F2FP.PACK_AB R138, R134, R135 ;  /* 0x00000087868a723e */ /* 0x000fe400000000ff */
[----:B------:R-:W-:Y:S02]  /*8e20*/  F2FP.PACK_AB R139, R184, R183 ;  /* 0x000000b7b88b723e */ /* 0x000fe400000000ff */
[----:B------:R-:W-:Y:S05]  /*8e30*/  MUFU.EX2 R178, R153 ;  /* 0x0000009900b27308 */ /* 0x000fea0000000800 */
[C---:B-----5:R-:W-:Y:S05]  /*8e40*/  HMMA.16816.F32 R4, R136.reuse, R140, R4 ;  /* 0x0000008c8804723c */ /* 0x060fea0000001804 */
[----:B------:R2:W-:Y:S03]  /*8e50*/  MUFU.EX2 R135, R251 ;  /* 0x000000fb00877308 */ /* 0x0005e60000000800 */
[C---:B------:R-:W-:Y:S01]  /*8e60*/  HMMA.16816.F32 R8, R136.reuse, R142, R8 ;  /* 0x0000008e8808723c */ /* 0x040fe20000001808 */
[----:B------:R-:W3:Y:S03]  /*8e70*/  LDSM.16.MT88.4 R140, [R187+0x800] ;  /* 0x00080000bb8c783b */ /* 0x000ee60000004200 */
[----:B-1----:R-:W-:Y:S03]  /*8e80*/  FADD.FTZ R0, R132, R0 ;  /* 0x0000000084007221 */ /* 0x002fe60000010000 */
[----:B------:R1:W4:Y:S01]  /*8e90*/  MUFU.EX2 R2, R162 ;  /* 0x000000a200027308 */ /* 0x0003220000000800 */
[C---:B------:R-:W-:Y:S08]  /*8ea0*/  HMMA.16816.F32 R12, R136.reuse, R144, R12 ;  /* 0x00000090880c723c */ /* 0x040ff0000000180c */
[C---:B------:R-:W-:Y:S01]  /*8eb0*/  HMMA.16816.F32 R16, R136.reuse, R146, R16 ;  /* 0x000000928810723c */ /* 0x040fe20000001810 */
[----:B------:R-:W5:Y:S01]  /*8ec0*/  LDSM.16.MT88.4 R144, [R188+0x800] ;  /* 0x00080000bc90783b */ /* 0x000f620000004200 */
[----:B------:R-:W3:Y:S02]  /*8ed0*/  MUFU.EX2 R134, R250 ;  /* 0x000000fa00867308 */ /* 0x000ee40000000800 */
[----:B--2---:R-:W-:Y:S02]  /*8ee0*/  MOV R251, R167 ;  /* 0x000000a700fb7202 */ /* 0x004fe40000000f00 */
[----:B-1----:R-:W-:Y:S01]  /*8ef0*/  MOV R162, R148 ;  /* 0x0000009400a27202 */ /* 0x002fe20000000f00 */
[----:B----4-:R-:W-:Y:S05]  /*8f00*/  FADD.FTZ R0, R2, R0 ;  /* 0x0000000002007221 */ /* 0x010fea0000010000 */
[----:B------:R-:W-:Y:S01]  /*8f10*/  FADD.FTZ R0, R135, R0 ;  /* 0x0000000087007221 */ /* 0x000fe20000010000 */
[C---:B---3--:R-:W-:Y:S03]  /*8f20*/  HMMA.16816.F32 R20, R136.reuse, R140, R20 ;  /* 0x0000008c8814723c */ /* 0x048fe60000001814 */
[----:B------:R-:W-:Y:S05]  /*8f30*/  FADD.FTZ R0, R134, R0 ;  /* 0x0000000086007221 */ /* 0x000fea0000010000 */
[C---:B------:R-:W-:Y:S01]  /*8f40*/  HMMA.16816.F32 R24, R136.reuse, R142, R24 ;  /* 0x0000008e8818723c */ /* 0x040fe20000001818 */
[----:B------:R-:W1:Y:S07]  /*8f50*/  LDSM.16.MT88.4 R140, [R167+0x2800] ;  /* 0x00280000a78c783b */ /* 0x000e6e0000004200 */
[C---:B-----5:R-:W-:Y:S08]  /*8f60*/  HMMA.16816.F32 R28, R136.reuse, R144, R28 ;  /* 0x00000090881c723c */ /* 0x060ff0000000181c */
        /* <DEDUP_REMOVED lines=23> */
[C---:B--2---:R-:W-:Y:S08]  /*90e0*/  HMMA.16816.F32 R92, R136.reuse, R144, R92 ;  /* 0x00000090885c723c */ /* 0x044ff0000000185c */
[C---:B------:R-:W-:Y:S01]  /*90f0*/  HMMA.16816.F32 R96, R136.reuse, R146, R96 ;  /* 0x000000928860723c */ /* 0x040fe20000001860 */
[----:B------:R-:W2:Y:S03]  /*9100*/  LDSM.16.MT88.4 R144, [R186+0x6800] ;  /* 0x00680000ba90783b */ /* 0x000ea60000004200 */
[----:B-1----:R-:W-:Y:S05]  /*9110*/  MOV R167, R149 ;  /* 0x0000009500a77202 */ /* 0x002fea0000000f00 */
[----:B------:R-:W-:Y:S01]  /*9120*/  LDSM.16.MT88.4 R148, [R187+0x1000] ;  /* 0x00100000bb94783b */ /* 0x000fe20000004200 */
[----:B------:R-:W-:Y:S01]  /*9130*/  MUFU.EX2 R176, R167 ;  /* 0x000000a700b07308 */ /* 0x000fe20000000800 */
[C---:B---3--:R-:W-:Y:S08]  /*9140*/  HMMA.16816.F32 R100, R136.reuse, R140, R100 ;  /* 0x0000008c8864723c */ /* 0x048ff00000001864 */
        /* <DEDUP_REMOVED lines=13> */
[----:B------:R-:W3:Y:S02]  /*9220*/  MUFU.EX2 R2, R162 ;  /* 0x000000a200027308 */ /* 0x000ee40000000800 */
[----:B------:R-:W-:Y:S02]  /*9230*/  F2FP.PACK_AB R137, R189, R190 ;  /* 0x000000bebd89723e */ /* 0x000fe400000000ff */
[----:B------:R-:W-:Y:S06]  /*9240*/  F2FP.PACK_AB R139, R249, R191 ;  /* 0x000000bff98b723e */ /* 0x000fec00000000ff */
[----:B------:R-:W4:Y:S01]  /*9250*/  MUFU.EX2 R135, R161 ;  /* 0x000000a100877308 */ /* 0x000f220000000800 */
[C---:B-1----:R-:W-:Y:S09]  /*9260*/  HMMA.16816.F32 R4, R136.reuse, R140, R4 ;  /* 0x0000008c8804723c */ /* 0x042ff20000001804 */
[----:B------:R-:W1:Y:S01]  /*9270*/  MUFU.EX2 R132, R166 ;  /* 0x000000a600847308 */ /* 0x000e620000000800 */
[C---:B------:R-:W-:Y:S01]  /*9280*/  HMMA.16816.F32 R8, R136.reuse, R142, R8 ;  /* 0x0000008e8808723c */ /* 0x040fe20000001808 */
[----:B------:R-:W5:Y:S02]  /*9290*/  LDSM.16.MT88.4 R140, [R188+0x1000] ;  /* 0x00100000bc8c783b */ /* 0x000f640000004200 */
[----:B---3--:R-:W-:Y:S06]  /*92a0*/  FADD.FTZ R0, R2, R0 ;  /* 0x0000000002007221 */ /* 0x008fec0000010000 */
[----:B------:R-:W-:Y:S01]  /*92b0*/  MUFU.EX2 R134, R165 ;  /* 0x000000a500867308 */ /* 0x000fe20000000800 */
[C---:B--2---:R-:W-:Y:S03]  /*92c0*/  HMMA.16816.F32 R12, R136.reuse, R144, R12 ;  /* 0x00000090880c723c */ /* 0x044fe6000000180c */
[----:B----4-:R-:W-:Y:S01]  /*92d0*/  F2FP.PACK_AB R177, R135, R180 ;  /* 0x000000b487b1723e */ /* 0x010fe200000000ff */
[C---:B------:R-:W-:Y:S01]  /*92e0*/  FADD.FTZ R0, R176.reuse, R0 ;  /* 0x00000000b0007221 */ /* 0x040fe20000010000 */
[----:B------:R-:W-:Y:S01]  /*92f0*/  F2FP.PACK_AB R176, R176, R2 ;  /* 0x00000002b0b0723e */ /* 0x000fe200000000ff */
[----:B------:R-:W-:Y:S02]  /*9300*/  FADD.FTZ R2, R152, R160 ;  /* 0x000000a098027221 */ /* 0x000fe40000010000 */
[C---:B------:R-:W-:Y:S01]  /*9310*/  HMMA.16816.F32 R16, R136.reuse, R146, R16 ;  /* 0x000000928810723c */ /* 0x040fe20000001810 */
[----:B------:R-:W2:Y:S03]  /*9320*/  LDSM.16.MT88.4 R144, [R251+0x3000] ;  /* 0x00300000fb90783b */ /* 0x000ea60000004200 */
[----:B-1----:R-:W-:Y:S04]  /*9330*/  FADD.FTZ R0, R132, R0 ;  /* 0x0000000084007221 */ /* 0x002fe80000010000 */
[C---:B------:R-:W-:Y:S01]  /*9340*/  HMMA.16816.F32 R20, R136.reuse, R148, R20 ;  /* 0x000000948814723c */ /* 0x040fe20000001814 */
        /* <DEDUP_REMOVED lines=16> */
[C---:B---3--:R-:W-:Y:S08]  /*9450*/  HMMA.16816.F32 R44, R136.reuse, R148, R44 ;  /* 0x00000094882c723c */ /* 0x048ff0000000182c */
[C---:B------:R-:W-:Y:S01]  /*9460*/  HMMA.16816.F32 R48, R136.reuse, R150, R48 ;  /* 0x000000968830723c */ /* 0x040fe20000001830 */
[----:B------:R-:W3:Y:S03]  /*9470*/  LDSM.16.MT88.4 R148, [R251+0x5000] ;  /* 0x00500000fb94783b */ /* 0x000ee60000004200 */
[----:B-1----:R-:W-:Y:S01]  /*9480*/  FADD.FTZ R0, R156, R2 ;  /* 0x000000029c007221 */ /* 0x002fe20000010000 */
[----:B------:R-:W-:Y:S03]  /*9490*/  IADD3 R2, R248, -0x1, RZ ;  /* 0xfffffffff8027810 */ /* 0x000fe60007ffe0ff */
[----:B------:R-:W-:Y:S01]  /*94a0*/  FADD.FTZ R0, R182, R0 ;  /* 0x00000000b6007221 */ /* 0x000fe20000010000 */
[C---:B----4-:R-:W-:Y:S01]  /*94b0*/  HMMA.16816.F32 R52, R136.reuse, R140, R52 ;  /* 0x0000008c8834723c */ /* 0x050fe20000001834 */
[----:B------:R-:W-:Y:S02]  /*94c0*/  STL [R1+0x64], R2 ;  /* 0x0000640201007387 */ /* 0x000fe40000100800 */
[----:B------:R-:W-:Y:S04]  /*94d0*/  FADD.FTZ R0, R181, R0 ;  /* 0x00000000b5007221 */ /* 0x000fe80000010000 */
[----:B------:R-:W-:Y:S01]  /*94e0*/  FADD.FTZ R0, R183, R0 ;  /* 0x00000000b7007221 */ /* 0x000fe20000010000 */
[C---:B------:R-:W-:Y:S01]  /*94f0*/  HMMA.16816.F32 R56, R136.reuse, R142, R56 ;  /* 0x0000008e8838723c */ /* 0x040fe20000001838 */
[----:B------:R-:W1:Y:S03]  /*9500*/  LDSM.16.MT88.4 R140, [R186+0x5000] ;  /* 0x00500000ba8c783b */ /* 0x000e660000004200 */
[----:B------:R-:W-:Y:S04]  /*9510*/  FADD.FTZ R0, R184, R0 ;  /* 0x00000000b8007221 */ /* 0x000fe80000010000 */
[C---:B-----5:R-:W-:Y:S04]  /*9520*/  HMMA.16816.F32 R60, R136.reuse, R144, R60 ;  /* 0x00000090883c723c */ /* 0x060fe8000000183c */
[----:B------:R-:W-:Y:S04]  /*9530*/  FADD.FTZ R0, R190, R0 ;  /* 0x00000000be007221 */ /* 0x000fe80000010000 */
        /* <DEDUP_REMOVED lines=8> */
[----:B------:R-:W-:Y:S01]  /*95c0*/  FADD.FTZ R0, R180, R0 ;  /* 0x00000000b4007221 */ /* 0x000fe20000010000 */
[C---:B-1----:R-:W-:Y:S03]  /*95d0*/  HMMA.16816.F32 R76, R136.reuse, R140, R76 ;  /* 0x0000008c884c723c */ /* 0x042fe6000000184c */
[----:B------:R-:W-:Y:S01]  /*95e0*/  FADD.FTZ R0, R135, R0 ;  /* 0x0000000087007221 */ /* 0x000fe20000010000 */
[----:B------:R-:W-:Y:S03]  /*95f0*/  MOV R135, R3 ;  /* 0x0000000300877202 */ /* 0x000fe60000000f00 */
[----:B------:R-:W-:Y:S01]  /*9600*/  FADD.FTZ R0, R134, R0 ;  /* 0x0000000086007221 */ /* 0x000fe20000010000 */
[C---:B------:R-:W-:Y:S01]  /*9610*/  HMMA.16816.F32 R80, R136.reuse, R142, R80 ;  /* 0x0000008e8850723c */ /* 0x040fe20000001850 */
[----:B------:R-:W1:Y:S03]  /*9620*/  LDSM.16.MT88.4 R140, [R251+0x7000] ;  /* 0x00700000fb8c783b */ /* 0x000e660000004200 */
[----:B------:R-:W-:Y:S01]  /*9630*/  FADD.FTZ R0, R132, R0 ;  /* 0x0000000084007221 */ /* 0x000fe20000010000 */
[----:B------:R-:W-:Y:S03]  /*9640*/  MOV R134, R133 ;  /* 0x0000008500867202 */ /* 0x000fe60000000f00 */
[C---:B----4-:R-:W-:Y:S01]  /*9650*/  HMMA.16816.F32 R84, R136.reuse, R144, R84 ;  /* 0x000000908854723c */ /* 0x050fe20000001854 */
[----:B------:R-:W-:Y:S07]  /*9660*/  STL [R1+0x78], R0 ;  /* 0x0000780001007387 */ /* 0x000fee0000100800 */
        /* <DEDUP_REMOVED lines=23> */
[----:B------:R-:W2:Y:S07]  /*97e0*/  LDSM.16.MT88.4 R16, [R188+0x3800] ;  /* 0x00380000bc10783b */ /* 0x000eae0000004200 */
        /* <DEDUP_REMOVED lines=12> */
[----:B------:R-:W4:Y:S02]  /*98b0*/  LDSM.16.MT88.4 R12, [R187+0x5800] ;  /* 0x00580000bb0c783b */ /* 0x000f240000004200 */
[----:B--2---:R-:W-:Y:S02]  /*98c0*/  ISETP.GT.AND P0, PT, R248, R185, PT ;  /* 0x000000b9f800720c */ /* 0x004fe40003f04270 */
[----:B------:R-:W-:Y:S03]  /*98d0*/  MOV R248, R2 ;  /* 0x0000000200f87202 */ /* 0x000fe60000000f00 */
[C---:B------:R-:W-:Y:S08]  /*98e0*/  HMMA.16816.F32 R60, R176.reuse, R16, R60 ;  /* 0x00000010b03c723c */ /* 0x040ff0000000183c */
        /* <DEDUP_REMOVED lines=15> */
[C---:B------:R-:W-:Y:S08]  /*99e0*/  HMMA.16816.F32 R104, R176.reuse, R6, R104 ;  /* 0x00000006b068723c */ /* 0x040ff00000001868 */
[C---:B---3--:R-:W-:Y:S08]  /*99f0*/  HMMA.16816.F32 R108, R176.reuse, R8, R108 ;  /* 0x00000008b06c723c */ /* 0x048ff0000000186c */
[C---:B------:R-:W-:Y:S08]  /*9a00*/  HMMA.16816.F32 R112, R176.reuse, R10, R112 ;  /* 0x0000000ab070723c */ /* 0x040ff00000001870 */
[C---:B----4-:R-:W-:Y:S08]  /*9a10*/  HMMA.16816.F32 R116, R176.reuse, R12, R116 ;  /* 0x0000000cb074723c */ /* 0x050ff00000001874 */
[C---:B------:R-:W-:Y:S08]  /*9a20*/  HMMA.16816.F32 R120, R176.reuse, R14, R120 ;  /* 0x0000000eb078723c */ /* 0x040ff00000001878 */
[C---:B--2---:R-:W-:Y:S07]  /*9a30*/  HMMA.16816.F32 R124, R176.reuse, R16, R124 ;  /* 0x00000010b07c723c */ /* 0x044fee000000187c */
[----:B------:R-:W-:Y:S01]  /*9a40*/  MOV R16, R3 ;  /* 0x0000000300107202 */ /* 0x000fe20000000f00 */
[----:B------:R-:W-:Y:S01]  /*9a50*/  HMMA.16816.F32 R128, R176, R18, R128 ;  /* 0x00000012b080723c */ /* 0x000fe20000001880 */
[----:B------:R-:W-:-:S07]  /*9a60*/  @P0 BRA `(.L_x_2300) ;  /* 0xffffbf6000000947 */ /* 0x000fce000383ffff */
.L_x_2289:
[----:B-1----:R-:W2:Y:S02]  /*9a70*/  LDL R0, [R1+0x64] ;  /* 0x0000640001007983 */ /* 0x002ea40000100800 */
[----:B--2---:R-:W-:-:S13]  /*9a80*/  ISETP.GE.AND P0, PT, R0, RZ, PT ;  /* 0x000000ff0000720c */ /* 0x004fda0003f06270 */
[----:B------:R-:W-:Y:S05]  /*9a90*/  @!P0 BRA `(.L_x_2301) ;  /* 0x00003c0000008947 */ /* 0x000fea0003800000 */
[----:B------:R-:W-:Y:S02]  /*9aa0*/  MOV R135, R16 ;  /* 0x0000001000877202 */ /* 0x000fe40000000f00 */
[----:B------:R-:W-:Y:S02]  /*9ab0*/  MOV R134, R133 ;  /* 0x0000008500867202 */ /* 0x000fe40000000f00 */
.L_x_2308:
[----:B------:R-:W2:Y:S01]  /*9ac0*/  LDL R8, [R1+0x60] ;  /* 0x0000600001087983 */ /* 0x000ea20000100800 */
[----:B------:R-:W-:Y:S04]  /*9ad0*/  DEPBAR.LE SB0, 0x0 ;  /* 0x000080000000791a */ /* 0x000fe80000000000 */
[----:B------:R-:W3:Y:S01]  /*9ae0*/  LDL R12, [R1+0x5c] ;  /* 0x00005c00010c7983 */ /* 0x000ee20000100800 */
[----:B------:R-:W-:Y:S01]  /*9af0*/  WARPSYNC 0xffffffff ;  /* 0xffffffff00007948 */ /* 0x000fe20003800000 */
[C---:B------:R-:W-:Y:S02]  /*9b00*/  IADD3 R20, R252.reuse, 0x6000, RZ ;  /* 0x00006000fc147810 */ /* 0x040fe40007ffe0ff */
[----:B------:R-:W4:Y:S01]  /*9b10*/  LDL R13, [R1+0x20] ;  /* 0x00002000010d7983 */ /* 0x000f220000100800 */
[C---:B------:R-:W-:Y:S02]  /*9b20*/  IADD3 R21, R252.reuse, 0x5000, RZ ;  /* 0x00005000fc157810 */ /* 0x040fe40007ffe0ff */
[C---:B------:R-:W-:Y:S01]  /*9b30*/  IADD3 R248, R252.reuse, 0x3800, RZ ;  /* 0x00003800fcf87810 */ /* 0x040fe20007ffe0ff */
[----:B------:R-:W5:Y:S01]  /*9b40*/  LDL.64 R6, [R1+0xa0] ;  /* 0x0000a00001067983 */ /* 0x000f620000100a00 */
[C---:B------:R-:W-:Y:S02]  /*9b50*/  IADD3 R133, R252.reuse, 0x3000, RZ ;  /* 0x00003000fc857810 */ /* 0x040fe40007ffe0ff */
[----:B------:R-:W-:Y:S01]  /*9b60*/  IADD3 R132, R252, 0x2800, RZ ;  /* 0x00002800fc847810 */ /* 0x000fe20007ffe0ff */
[----:B------:R-:W5:Y:S04]  /*9b70*/  LDL R5, [R1+0xb0] ;  /* 0x0000b00001057983 */ /* 0x000f680000100800 */
[----:B------:R-:W5:Y:S04]  /*9b80*/  LDL R15, [R1+0xec] ;  /* 0x0000ec00010f7983 */ /* 0x000f680000100800 */
[----:B------:R-:W5:Y:S04]  /*9b90*/  LDL R14, [R1+0x74] ;  /* 0x00007400010e7983 */ /* 0x000f680000100800 */
[----:B------:R-:W-:Y:S06]  /*9ba0*/  BAR.SYNC.DEFER_BLOCKING 0x0 ;  /* 0x0000000000007b1d */ /* 0x000fec0000010000 */
[----:B------:R-:W1:Y:S04]  /*9bb0*/  LDSM.16.M88.4 R176, [R252] ;  /* 0x00000000fcb0783b */ /* 0x000e680000000200 */
[----:B------:R-:W1:Y:S04]  /*9bc0*/  LDSM.16.M88.4 R180, [R252+0x800] ;  /* 0x00080000fcb4783b */ /* 0x000e680000000200 */
[----:B------:R-:W1:Y:S04]  /*9bd0*/  LDSM.16.M88.4 R184, [R252+0x1000] ;  /* 0x00100000fcb8783b */ /* 0x000e680000000200 */
[----:B------:R-:W1:Y:S04]  /*9be0*/  LDSM.16.M88.4 R188, [R252+0x1800] ;  /* 0x00180000fcbc783b */ /* 0x000e680000000200 */
[----:B----4-:R-:W4:Y:S01]  /*9bf0*/  LDSM.16.M88.4 R16, [R13+0x800] ;  /* 0x000800000d10783b */ /* 0x010f220000000200 */
[----:B--2---:R-:W-:Y:S01]  /*9c00*/  SHF.R.S32.HI R0, RZ, 0x1f, R8 ;  /* 0x0000001fff007819 */ /* 0x004fe20000011408 */
[----:B------:R-:W-:Y:S01]  /*9c10*/  IMAD.WIDE.U32 R2, R8, c[0x0][0x208], RZ ;  /* 0x0000820008027a25 */ /* 0x000fe200078e00ff */
[----:B---3--:R-:W-:Y:S01]  /*9c20*/  SHF.R.S32.HI R4, RZ, 0x1f, R12 ;  /* 0x0000001fff047819 */ /* 0x008fe2000001140c */
[----:B-----5:R-:W2:Y:S02]  /*9c30*/  LDL R7, [R1+0x6c] ;  /* 0x00006c0001077983 */ /* 0x020ea40000100800 */
[----:B------:R-:W-:Y:S02]  /*9c40*/  IMAD R0, R0, c[0x0][0x208], RZ ;  /* 0x0000820000007a24 */ /* 0x000fe400078e02ff */
[----:B------:R-:W3:Y:S01]  /*9c50*/  LDSM.16.M88.4 R24, [R13+0x1000] ;  /* 0x001000000d18783b */ /* 0x000ee20000000200 */
[----:B------:R-:W-:Y:S02]  /*9c60*/  IMAD R4, R4, c[0x0][0x218], RZ ;  /* 0x0000860004047a24 */ /* 0x000fe400078e02ff */
[----:B------:R-:W-:Y:S01]  /*9c70*/  IMAD R0, R8, c[0x0][0x20c], R0 ;  /* 0x0000830008007a24 */ /* 0x000fe200078e0200 */
[----:B------:R-:W1:Y:S01]  /*9c80*/  LDSM.16.M88.4 R32, [R13+0x1800] ;  /* 0x001800000d20783b */ /* 0x000e620000000200 */
[----:B------:R-:W-:Y:S02]  /*9c90*/  IMAD R4, R12, c[0x0][0x21c], R4 ;  /* 0x000087000c047a24 */ /* 0x000fe400078e0204 */
[----:B------:R-:W-:Y:S01]  /*9ca0*/  IMAD.IADD R3, R3, 0x1, R0 ;  /* 0x0000000103037824 */ /* 0x000fe200078e0200 */
[----:B------:R5:W1:Y:S01]  /*9cb0*/  LDSM.16.M88.4 R8, [R13] ;  /* 0x000000000d08783b */ /* 0x000a620000000200 */
[C---:B------:R-:W-:Y:S01]  /*9cc0*/  SHF.L.U64.HI R29, R14.reuse, 0x1, R15 ;  /* 0x000000010e1d7819 */ /* 0x040fe2000001020f */
[----:B------:R-:W-:Y:S02]  /*9cd0*/  IMAD.SHL.U32 R250, R14, 0x2, RZ ;  /* 0x000000020efa7824 */ /* 0x000fe400078e00ff */
[----:B------:R-:W-:Y:S05]  /*9ce0*/  IMAD.WIDE.U32 R2, R12, c[0x0][0x218], R2 ;  /* 0x000086000c027a25 */ /* 0x000fea00078e0002 */
[----:B------:R-:W-:Y:S02]  /*9cf0*/  IADD3 R0, P0, R6, R2, RZ ;  /* 0x0000000206007210 */ /* 0x000fe40007f1e0ff */
[----:B------:R-:W3:Y:S01]  /*9d00*/  LDL R6, [R1+0xf4] ;  /* 0x0000f40001067983 */ /* 0x000ee20000100800 */
[----:B------:R-:W-:Y:S02]  /*9d10*/  IADD3 R2, R252, 0x7000, RZ ;  /* 0x00007000fc027810 */ /* 0x000fe40007ffe0ff */
[----:B------:R-:W-:Y:S02]  /*9d20*/  IADD3.X R4, R5, R3, R4, P0, !PT ;  /* 0x0000000305047210 */ /* 0x000fe400007fe404 */
[C---:B------:R-:W-:Y:S04]  /*9d30*/  LEA R12, P0, R0.reuse, c[0x0][0x1f8], 0x1 ;  /* 0x00007e00000c7a11 */ /* 0x040fe800078008ff */
[----:B------:R-:W-:Y:S02]  /*9d40*/  LEA.HI.X R4, R0, c[0x0][0x1fc], R4, 0x1, P0 ;  /* 0x00007f0000047a11 */ /* 0x000fe400000f0c04 */
[C---:B------:R-:W-:Y:S01]  /*9d50*/  IADD3 R0, R252.reuse, 0x7800, RZ ;  /* 0x00007800fc007810 */ /* 0x040fe20007ffe0ff */
[----:B-----5:R-:W5:Y:S04]  /*9d60*/  LDL R13, [R1+0xf0] ;  /* 0x0000f000010d7983 */ /* 0x020f680000100800 */
[----:B------:R1:W-:Y:S04]  /*9d70*/  STL [R1+0x1c], R0 ;  /* 0x00001c0001007387 */ /* 0x0003e80000100800 */
[----:B------:R-:W3:Y:S04]  /*9d80*/  LDL R5, [R1+0x70] ;  /* 0x0000700001057983 */ /* 0x000ee80000100800 */
[----:B------:R4:W-:Y:S04]  /*9d90*/  STL [R1+0x18], R2 ;  /* 0x0000180201007387 */ /* 0x0009e80000100800 */
[----:B------:R-:W3:Y:S01]  /*9da0*/  LDL R3, [R1+0xf8] ;  /* 0x0000f80001037983 */ /* 0x000ee20000100800 */
[C---:B-1----:R-:W-:Y:S03]  /*9db0*/  IADD3 R0, R252.reuse, 0x6800, RZ ;  /* 0x00006800fc007810 */ /* 0x042fe60007ffe0ff */
[----:B----4-:R-:W4:Y:S04]  /*9dc0*/  LDL R2, [R1+0x58] ;  /* 0x0000580001027983 */ /* 0x010f280000100800 */
[----:B------:R1:W-:Y:S04]  /*9dd0*/  STL [R1+0x14], R0 ;  /* 0x0000140001007387 */ /* 0x0003e80000100800 */
[----:B------:R1:W-:Y:S02]  /*9de0*/  STL [R1+0x10], R20 ;  /* 0x0000101401007387 */ /* 0x0003e40000100800 */
[C---:B-1----:R-:W-:Y:S02]  /*9df0*/  IADD3 R0, R252.reuse, 0x5800, RZ ;  /* 0x00005800fc007810 */ /* 0x042fe40007ffe0ff */
[C---:B------:R-:W-:Y:S03]  /*9e00*/  IADD3 R20, R252.reuse, 0x4800, RZ ;  /* 0x00004800fc147810 */ /* 0x040fe60007ffe0ff */
[----:B------:R1:W-:Y:S04]  /*9e10*/  STL [R1+0xc], R0 ;  /* 0x00000c0001007387 */ /* 0x0003e80000100800 */
[----:B------:R-:W-:Y:S04]  /*9e20*/  STL [R1+0x8], R21 ;  /* 0x0000081501007387 */ /* 0x000fe80000100800 */
[----:B------:R-:W-:Y:S01]  /*9e30*/  STL [R1+0x4], R20 ;  /* 0x0000041401007387 */ /* 0x000fe20000100800 */
[C---:B-1----:R-:W-:Y:S05]  /*9e40*/  IADD3 R0, R252.reuse, 0x4000, RZ ;  /* 0x00004000fc007810 */ /* 0x042fea0007ffe0ff */
[----:B------:R1:W-:Y:S02]  /*9e50*/  STL [R1], R0 ;  /* 0x0000000001007387 */ /* 0x0003e40000100800 */
[----:B-1----:R-:W-:Y:S01]  /*9e60*/  IADD3 R0, R252, 0x2000, RZ ;  /* 0x00002000fc007810 */ /* 0x002fe20007ffe0ff */
[C---:B--2---:R-:W-:Y:S01]  /*9e70*/  IMAD.SHL.U32 R249, R7.reuse, 0x2, RZ ;  /* 0x0000000207f97824 */ /* 0x044fe200078e00ff */
[----:B-----5:R-:W-:Y:S02]  /*9e80*/  SHF.L.U64.HI R28, R7, 0x1, R13 ;  /* 0x00000001071c7819 */ /* 0x020fe4000001020d */
[C---:B---3--:R-:W-:Y:S01]  /*9e90*/  SHF.L.U64.HI R23, R5.reuse, 0x1, R6 ;  /* 0x0000000105177819 */ /* 0x048fe20000010206 */
[----:B------:R-:W-:Y:S01]  /*9ea0*/  IMAD.SHL.U32 R31, R5, 0x2, RZ ;  /* 0x00000002051f7824 */ /* 0x000fe200078e00ff */
[C---:B----4-:R-:W-:Y:S01]  /*9eb0*/  SHF.L.U64.HI R20, R2.reuse, 0x1, R3 ;  /* 0x0000000102147819 */ /* 0x050fe20000010203 */
[----:B------:R-:W-:Y:S01]  /*9ec0*/  IMAD.SHL.U32 R30, R2, 0x2, RZ ;  /* 0x00000002021e7824 */ /* 0x000fe200078e00ff */
[----:B------:R-:W-:-:S05]  /*9ed0*/  BRA.DIV ~URZ, `(.L_x_2302) ;  /* 0x00007de27f007947 */ /* 0x000fca000b800000 */
[----:B------:R1:W2:Y:S02]  /*9ee0*/  SHFL.IDX PT, R2, R4, RZ, 0x181f ;  /* 0x00181fff04027589 */ /* 0x0002a400000e0000 */
.L_x_2351:
[----:B------:R-:W3:Y:S01]  /*9ef0*/  LDL R3, [R1+0x70] ;  /* 0x0000700001037983 */ /* 0x000ee20000100800 */
[----:B------:R-:W-:Y:S04]  /*9f00*/  BSSY B0, `(.L_x_2303) ;  /* 0x0000171000007945 */ /* 0x000fe80003800000 */
[----:B------:R-:W4:Y:S05]  /*9f10*/  LDL R6, [R1+0x58] ;  /* 0x0000580001067983 */ /* 0x000f2a0000100800 */
[----:B--2---:R-:W2:Y:S05]  /*9f20*/  LDL R13, [R1+0x6c] ;  /* 0x00006c00010d7983 */ /* 0x004eaa0000100800 */
[----:B------:R-:W2:Y:S05]  /*9f30*/  LDL R251, [R1+0x50] ;  /* 0x0000500001fb7983 */ /* 0x000eaa0000100800 */
[----:B------:R-:W2:Y:S05]  /*9f40*/  LDL R21, [R1+0x74] ;  /* 0x0000740001157983 */ /* 0x000eaa0000100800 */
[----:B------:R-:W1:Y:S05]  /*9f50*/  SHFL.IDX PT, R5, R12, RZ, 0x181f ;  /* 0x00181fff0c057589 */ /* 0x000e6a00000e0000 */
[----:B------:R-:W-:Y:S05]  /*9f60*/  STL.64 [R1+0x120], R42 ;  /* 0x0001202a01007387 */ /* 0x000fea0000100a00 */
[----:B------:R-:W-:Y:S05]  /*9f70*/  STL.64 [R1+0x118], R40 ;  /* 0x0001182801007387 */ /* 0x000fea0000100a00 */
[----:B------:R-:W-:Y:S05]  /*9f80*/  STL.64 [R1+0x110], R38 ;  /* 0x0001102601007387 */ /* 0x000fea0000100a00 */
[----:B------:R1:W-:Y:S05]  /*9f90*/  STL.64 [R1+0x108], R36 ;  /* 0x0001082401007387 */ /* 0x0003ea0000100a00 */
[----:B-1----:R-:W-:Y:S01]  /*9fa0*/  SHFL.IDX PT, R4, R4, 0x1, 0x181f ;  /* 0x00381f0004047f89 */ /* 0x002fe200000e0000 */
[----:B--2---:R-:W-:Y:S02]  /*9fb0*/  ISETP.GE.AND P3, PT, R21, c[0x0][0x1d4], PT ;  /* 0x0000750015007a0c */ /* 0x004fe40003f66270 */
[----:B---3--:R-:W-:Y:S02]  /*9fc0*/  ISETP.GE.AND P5, PT, R3, c[0x0][0x1d4], PT ;  /* 0x0000750003007a0c */ /* 0x008fe40003fa6270 */
[----:B------:R1:W2:Y:S01]  /*9fd0*/  SHFL.IDX PT, R3, R12, 0x1, 0x181f ;  /* 0x00381f000c037f89 */ /* 0x0002a200000e0000 */
[----:B----4-:R-:W-:Y:S02]  /*9fe0*/  ISETP.GE.AND P1, PT, R6, c[0x0][0x1d4], PT ;  /* 0x0000750006007a0c */ /* 0x010fe40003f26270 */
[----:B------:R-:W-:Y:S02]  /*9ff0*/  IADD3 R6, P0, R5, R30, RZ ;  /* 0x0000001e05067210 */ /* 0x000fe40007f1e0ff */
[----:B------:R-:W-:Y:S02]  /*a000*/  ISETP.GE.AND P4, PT, R13, c[0x0][0x1d4], PT ;  /* 0x000075000d007a0c */ /* 0x000fe40003f86270 */
[----:B------:R-:W-:Y:S01]  /*a010*/  SEL R36, RZ, 0x10, P1 ;  /* 0x00000010ff247807 */ /* 0x000fe20000800000 */
[C---:B------:R-:W-:Y:S01]  /*a020*/  IMAD.X R7, R2.reuse, 0x1, R20, P0 ;  /* 0x0000000102077824 */ /* 0x040fe200000e0614 */
[C---:B------:R-:W-:Y:S02]  /*a030*/  IADD3 R14, P0, R5.reuse, R31, RZ ;  /* 0x0000001f050e7210 */ /* 0x040fe40007f1e0ff */
[----:B------:R-:W-:Y:S01]  /*a040*/  SEL R21, RZ, 0x10, P4 ;  /* 0x00000010ff157807 */ /* 0x000fe20002000000 */
[----:B------:R3:W-:Y:S02]  /*a050*/  STL [R1+0x54], R36 ;  /* 0x0000542401007387 */ /* 0x0007e40000100800 */
[C---:B------:R-:W-:Y:S03]  /*a060*/  IMAD.X R15, R2.reuse, 0x1, R23, P0 ;  /* 0x00000001020f7824 */ /* 0x040fe600000e0617 */
[----:B------:R4:W-:Y:S05]  /*a070*/  LDGSTS.E.BYPASS.LTC128B.128 [R251+0x100], [R6.64], !P1 ;  /* 0x0010000006fb7fae */ /* 0x0009ea000c901d46 */
[----:B------:R2:W-:Y:S01]  /*a080*/  LDGSTS.E.BYPASS.LTC128B.128 [R251+0x2100], [R14.64], !P5 ;  /* 0x021000000efb7fae */ /* 0x0005e2000e901d46 */
[C---:B-1----:R-:W-:Y:S05]  /*a090*/  IADD3 R12, P0, R5.reuse, R249, RZ ;  /* 0x000000f9050c7210 */ /* 0x042fea0007f1e0ff */
[C---:B------:R-:W-:Y:S05]  /*a0a0*/  IMAD.X R13, R2.reuse, 0x1, R28, P0 ;  /* 0x00000001020d7824 */ /* 0x040fea00000e061c */
[----:B------:R1:W-:Y:S01]  /*a0b0*/  LDGSTS.E.BYPASS.LTC128B.128 [R251+0x4100], [R12.64], !P4 ;  /* 0x041000000cfb7fae */ /* 0x0003e2000e101d46 */
[----:B----4-:R-:W-:Y:S05]  /*a0c0*/  IADD3 R6, P0, R5, R250, RZ ;  /* 0x000000fa05067210 */ /* 0x010fea0007f1e0ff */
[----:B------:R-:W-:Y:S01]  /*a0d0*/  IMAD.X R7, R2, 0x1, R29, P0 ;  /* 0x0000000102077824 */ /* 0x000fe200000e061d */
[----:B------:R-:W-:Y:S04]  /*a0e0*/  SEL R2, RZ, 0x10, P5 ;  /* 0x00000010ff027807 */ /* 0x000fe80002800000 */
[C---:B------:R-:W-:Y:S01]  /*a0f0*/  IADD3 R22, -R2.reuse, 0x10, RZ ;  /* 0x0000001002167810 */ /* 0x040fe20007ffe1ff */
[----:B------:R4:W-:Y:S01]  /*a100*/  LDGSTS.E.BYPASS.LTC128B.128 [R251+0x6100], [R6.64], !P3 ;  /* 0x0610000006fb7fae */ /* 0x0009e2000d901d46 */
[----:B------:R-:W-:Y:S02]  /*a110*/  ISETP.NE.U32.AND P2, PT, R2, RZ, PT ;  /* 0x000000ff0200720c */ /* 0x000fe40003f45070 */
[----:B------:R-:W-:Y:S02]  /*a120*/  LOP3.LUT R22, R22, 0xf, RZ, 0xc0, !PT ;  /* 0x0000000f16167812 */ /* 0x000fe400078ec0ff */
[----:B-1----:R-:W-:Y:S04]  /*a130*/  IADD3 R12, -R36, 0x10, RZ ;  /* 0x00000010240c7810 */ /* 0x002fe80007ffe1ff */
[----:B------:R-:W-:Y:S04]  /*a140*/  LOP3.LUT R12, R12, 0xf, RZ, 0xc0, !PT ;  /* 0x0000000f0c0c7812 */ /* 0x000fe800078ec0ff */
[-C--:B--2---:R-:W-:Y:S02]  /*a150*/  IADD3 R12, P1, P0, R12, R3.reuse, R30 ;  /* 0x000000030c0c7210 */ /* 0x084fe4000783e01e */
        /* <DEDUP_REMOVED lines=11> */
[----:B------:R-:W2:Y:S02]  /*a210*/  LDL R3, [R1+0x28] ;  /* 0x0000280001037983 */ /* 0x000ea40000100800 */
[----:B------:R-:W-:Y:S02]  /*a220*/  IADD3.X R29, RZ, R4, R29, P1, P0 ;  /* 0x00000004ff1d7210 */ /* 0x000fe40000fe041d */
[C---:B----4-:R-:W-:Y:S01]  /*a230*/  HMMA.16816.F32 R4, R168.reuse, R8, RZ ;  /* 0x00000008a804723c */ /* 0x050fe200000018ff */
[----:B------:R-:W4:Y:S02]  /*a240*/  LDL.LU R40, [R1] ;  /* 0x0000000001287983 */ /* 0x000f240000300800 */
[----:B------:R-:W-:Y:S02]  /*a250*/  ISETP.NE.U32.AND P0, PT, R36, RZ, PT ;  /* 0x000000ff2400720c */ /* 0x000fe40003f05070 */
[----:B------:R-:W-:Y:S01]  /*a260*/  ISETP.NE.U32.AND P1, PT, R21, RZ, PT ;  /* 0x000000ff1500720c */ /* 0x000fe20003f25070 */
[----:B------:R-:W4:Y:S02]  /*a270*/  LDL.LU R38, [R1+0x4] ;  /* 0x0000040001267983 */ /* 0x000f240000300800 */
[C---:B------:R-:W-:Y:S03]  /*a280*/  HMMA.16816.F32 R8, R168.reuse, R10, RZ ;  /* 0x0000000aa808723c */ /* 0x040fe600000018ff */
[----:B------:R-:W4:Y:S05]  /*a290*/  LDL.LU R37, [R1+0x8] ;  /* 0x0000080001257983 */ /* 0x000f2a0000300800 */
[----:B---3--:R-:W3:Y:S05]  /*a2a0*/  LDL.LU R36, [R1+0xc] ;  /* 0x00000c0001247983 */ /* 0x008eea0000300800 */
[----:B------:R-:W3:Y:S05]  /*a2b0*/  LDL R2, [R1+0x24] ;  /* 0x0000240001027983 */ /* 0x000eea0000100800 */
[----:B------:R-:W3:Y:S05]  /*a2c0*/  LDL R39, [R1+0x20] ;  /* 0x0000200001277983 */ /* 0x000eea0000100800 */
[----:B------:R1:W-:Y:S01]  /*a2d0*/  LDGSTS.E.BYPASS.LTC128B.128.ZFILL [R251+0x1100], [R12.64], P0 ;  /* 0x011000000cfb7fae */ /* 0x0003e20008141d46 */
[----:B------:R-:W-:Y:S04]  /*a2e0*/  ISETP.NE.U32.AND P0, PT, R20, RZ, PT ;  /* 0x000000ff1400720c */ /* 0x000fe80003f05070 */
[----:B------:R1:W-:Y:S05]  /*a2f0*/  LDGSTS.E.BYPASS.LTC128B.128.ZFILL [R251+0x3100], [R22.64], P2 ;  /* 0x0310000016fb7fae */ /* 0x0003ea0009141d46 */
[----:B------:R1:W-:Y:S05]  /*a300*/  LDGSTS.E.BYPASS.LTC128B.128.ZFILL [R251+0x5100], [R30.64], P1 ;  /* 0x051000001efb7fae */ /* 0x0003ea0008941d46 */
[----:B------:R1:W-:Y:S05]  /*a310*/  LDGSTS.E.BYPASS.LTC128B.128.ZFILL [R251+0x7100], [R28.64], P0 ;  /* 0x071000001cfb7fae */ /* 0x0003ea0008141d46 */
[----:B------:R-:W0:Y:S01]  /*a320*/  LDGDEPBAR ;  /* 0x00000000000079af */ /* 0x000e220000000000 */
[C---:B-1----:R-:W-:Y:S08]  /*a330*/  HMMA.16816.F32 R12, R168.reuse, R16, RZ ;  /* 0x00000010a80c723c */ /* 0x042ff000000018ff */
[C---:B------:R-:W-:Y:S01]  /*a340*/  HMMA.16816.F32 R16, R168.reuse, R18, RZ ;  /* 0x00000012a810723c */ /* 0x040fe200000018ff */
[----:B------:R-:W-:Y:S07]  /*a350*/  LDSM.16.M88.4 R248, [R248] ;  /* 0x00000000f8f8783b */ /* 0x000fee0000000200 */
        /* <DEDUP_REMOVED lines=12> */
[----:B--2---:R-:W1:Y:S05]  /*a420*/  LDSM.16.M88.4 R176, [R3] ;  /* 0x0000000003b0783b */ /* 0x004e6a0000000200 */
[----:B------:R-:W2:Y:S05]  /*a430*/  LDSM.16.M88.4 R180, [R3+0x800] ;  /* 0x0008000003b4783b */ /* 0x000eaa0000000200 */
[----:B------:R-:W2:Y:S05]  /*a440*/  LDSM.16.M88.4 R184, [R3+0x1000] ;  /* 0x0010000003b8783b */ /* 0x000eaa0000000200 */
[----:B------:R-:W2:Y:S01]  /*a450*/  LDSM.16.M88.4 R188, [R3+0x1800] ;  /* 0x0018000003bc783b */ /* 0x000ea20000000200 */
[C---:B-1----:R-:W-:Y:S08]  /*a460*/  HMMA.16816.F32 R4, R192.reuse, R176, R4 ;  /* 0x000000b0c004723c */ /* 0x042ff00000001804 */
[C---:B------:R-:W-:Y:S01]  /*a470*/  HMMA.16816.F32 R8, R192.reuse, R178, R8 ;  /* 0x000000b2c008723c */ /* 0x040fe20000001808 */
[----:B---3--:R-:W1:Y:S07]  /*a480*/  LDSM.16.M88.4 R176, [R2+-0x6000] ;  /* 0xffa0000002b0783b */ /* 0x008e6e0000000200 */
[C---:B--2---:R-:W-:Y:S08]  /*a490*/  HMMA.16816.F32 R12, R192.reuse, R180, R12 ;  /* 0x000000b4c00c723c */ /* 0x044ff0000000180c */
[C---:B------:R-:W-:Y:S01]  /*a4a0*/  HMMA.16816.F32 R16, R192.reuse, R182, R16 ;  /* 0x000000b6c010723c */ /* 0x040fe20000001810 */
[----:B------:R-:W2:Y:S07]  /*a4b0*/  LDSM.16.M88.4 R180, [R2+-0x5800] ;  /* 0xffa8000002b4783b */ /* 0x000eae0000000200 */
[C---:B------:R-:W-:Y:S08]  /*a4c0*/  HMMA.16816.F32 R20, R192.reuse, R184, R20 ;  /* 0x000000b8c014723c */ /* 0x040ff00000001814 */
[C---:B------:R-:W-:Y:S01]  /*a4d0*/  HMMA.16816.F32 R24, R192.reuse, R186, R24 ;  /* 0x000000bac018723c */ /* 0x040fe20000001818 */
[----:B------:R-:W3:Y:S07]  /*a4e0*/  LDSM.16.M88.4 R184, [R2+-0x5000] ;  /* 0xffb0000002b8783b */ /* 0x000eee0000000200 */
[C---:B------:R-:W-:Y:S08]  /*a4f0*/  HMMA.16816.F32 R28, R192.reuse, R188, R28 ;  /* 0x000000bcc01c723c */ /* 0x040ff0000000181c */
[----:B------:R-:W-:Y:S01]  /*a500*/  HMMA.16816.F32 R32, R192, R190, R32 ;  /* 0x000000bec020723c */ /* 0x000fe20000001820 */
[----:B------:R-:W4:Y:S07]  /*a510*/  LDSM.16.M88.4 R188, [R2+-0x4800] ;  /* 0xffb8000002bc783b */ /* 0x000f2e0000000200 */
[C---:B-1----:R-:W-:Y:S08]  /*a520*/  HMMA.16816.F32 R4, R196.reuse, R176, R4 ;  /* 0x000000b0c404723c */ /* 0x042ff00000001804 */
[C---:B------:R-:W-:Y:S01]  /*a530*/  HMMA.16816.F32 R8, R196.reuse, R178, R8 ;  /* 0x000000b2c408723c */ /* 0x040fe20000001808 */
[----:B------:R-:W1:Y:S07]  /*a540*/  LDSM.16.M88.4 R176, [R39+0x2000] ;  /* 0x0020000027b0783b */ /* 0x000e6e0000000200 */
[C---:B--2---:R-:W-:Y:S08]  /*a550*/  HMMA.16816.F32 R12, R196.reuse, R180, R12 ;  /* 0x000000b4c40c723c */ /* 0x044ff0000000180c */
        /* <DEDUP_REMOVED lines=8> */
[C---:B-1----:R-:W-:Y:S08]  /*a5e0*/  HMMA.16816.F32 R4, R200.reuse, R176, R4 ;  /* 0x000000b0c804723c */ /* 0x042ff00000001804 */
[C---:B------:R-:W-:Y:S01]  /*a5f0*/  HMMA.16816.F32 R8, R200.reuse, R178, R8 ;  /* 0x000000b2c808723c */ /* 0x040fe20000001808 */
[----:B------:R-:W1:Y:S07]  /*a600*/  LDSM.16.M88.4 R176, [R0] ;  /* 0x0000000000b0783b */ /* 0x000e6e0000000200 */
[C---:B--2---:R-:W-:Y:S08]  /*a610*/  HMMA.16816.F32 R12, R200.reuse, R180, R12 ;  /* 0x000000b4c80c723c */ /* 0x044ff0000000180c */
[C---:B------:R-:W-:Y:S01]  /*a620*/  HMMA.16816.F32 R16, R200.reuse, R182, R16 ;  /* 0x000000b6c810723c */ /* 0x040fe20000001810 */
[----:B------:R-:W2:Y:S07]  /*a630*/  LDSM.16.M88.4 R180, [R132] ;  /* 0x0000000084b4783b */ /* 0x000eae0000000200 */
[C---:B---3--:R-:W-:Y:S08]  /*a640*/  HMMA.16816.F32 R20, R200.reuse, R184, R20 ;  /* 0x000000b8c814723c */ /* 0x048ff00000001814 */
[C---:B------:R-:W-:Y:S01]  /*a650*/  HMMA.16816.F32 R24, R200.reuse, R186, R24 ;  /* 0x000000bac818723c */ /* 0x040fe20000001818 */
[----:B------:R-:W3:Y:S07]  /*a660*/  LDSM.16.M88.4 R184, [R133] ;  /* 0x0000000085b8783b */ /* 0x000eee0000000200 */
[C---:B----4-:R-:W-:Y:S08]  /*a670*/  HMMA.16816.F32 R28, R200.reuse, R188, R28 ;  /* 0x000000bcc81c723c */ /* 0x050ff0000000181c */
[----:B------:R-:W-:Y:S01]  /*a680*/  HMMA.16816.F32 R32, R200, R190, R32 ;  /* 0x000000bec820723c */ /* 0x000fe20000001820 */
[----:B------:R-:W4:Y:S07]  /*a690*/  LDSM.16.M88.4 R188, [R3+0x2000] ;  /* 0x0020000003bc783b */ /* 0x000f2e0000000200 */
        /* <DEDUP_REMOVED lines=11> */
[----:B------:R-:W3:Y:S07]  /*a750*/  LDSM.16.M88.4 R248, [R2+-0x4000] ;  /* 0xffc0000002f8783b */ /* 0x000eee0000000200 */
[C---:B----4-:R-:W-:Y:S08]  /*a760*/  HMMA.16816.F32 R4, R208.reuse, R188, R4 ;  /* 0x000000bcd004723c */ /* 0x050ff00000001804 */
[C---:B------:R-:W-:Y:S01]  /*a770*/  HMMA.16816.F32 R8, R208.reuse, R190, R8 ;  /* 0x000000bed008723c */ /* 0x040fe20000001808 */
[----:B------:R-:W4:Y:S07]  /*a780*/  LDSM.16.M88.4 R188, [R2+-0x3800] ;  /* 0xffc8000002bc783b */ /* 0x000f2e0000000200 */
[C---:B-1----:R-:W-:Y:S08]  /*a790*/  HMMA.16816.F32 R12, R208.reuse, R176, R12 ;  /* 0x000000b0d00c723c */ /* 0x042ff0000000180c */
[C---:B------:R-:W-:Y:S01]  /*a7a0*/  HMMA.16816.F32 R16, R208.reuse, R178, R16 ;  /* 0x000000b2d010723c */ /* 0x040fe20000001810 */
[----:B------:R-:W1:Y:S07]  /*a7b0*/  LDSM.16.M88.4 R176, [R2+-0x3000] ;  /* 0xffd0000002b0783b */ /* 0x000e6e0000000200 */
[C---:B--2---:R-:W-:Y:S08]  /*a7c0*/  HMMA.16816.F32 R20, R208.reuse, R180, R20 ;  /* 0x000000b4d014723c */ /* 0x044ff00000001814 */
[C---:B------:R-:W-:Y:S01]  /*a7d0*/  HMMA.16816.F32 R24, R208.reuse, R182, R24 ;  /* 0x000000b6d018723c */ /* 0x040fe20000001818 */
[----:B------:R-:W2:Y:S07]  /*a7e0*/  LDSM.16.M88.4 R180, [R2+-0x2800] ;  /* 0xffd8000002b4783b */ /* 0x000eae0000000200 */
[C---:B---3--:R-:W-:Y:S08]  /*a7f0*/  HMMA.16816.F32 R28, R208.reuse, R184, R28 ;  /* 0x000000b8d01c723c */ /* 0x048ff0000000181c */
[----:B------:R-:W-:Y:S01]  /*a800*/  HMMA.16816.F32 R32, R208, R186, R32 ;  /* 0x000000bad020723c */ /* 0x000fe20000001820 */
[----:B------:R-:W3:Y:S07]  /*a810*/  LDSM.16.M88.4 R184, [R39+0x4000] ;  /* 0x0040000027b8783b */ /* 0x000eee0000000200 */
[C---:B------:R-:W-:Y:S08]  /*a820*/  HMMA.16816.F32 R4, R212.reuse, R248, R4 ;  /* 0x000000f8d404723c */ /* 0x040ff00000001804 */
[C---:B------:R-:W-:Y:S01]  /*a830*/  HMMA.16816.F32 R8, R212.reuse, R250, R8 ;  /* 0x000000fad408723c */ /* 0x040fe20000001808 */
[----:B------:R-:W3:Y:S07]  /*a840*/  LDSM.16.M88.4 R248, [R39+0x4800] ;  /* 0x0048000027f8783b */ /* 0x000eee0000000200 */
[C---:B----4-:R-:W-:Y:S08]  /*a850*/  HMMA.16816.F32 R12, R212.reuse, R188, R12 ;  /* 0x000000bcd40c723c */ /* 0x050ff0000000180c */
[C---:B------:R-:W-:Y:S01]  /*a860*/  HMMA.16816.F32 R16, R212.reuse, R190, R16 ;  /* 0x000000bed410723c */ /* 0x040fe20000001810 */
[----:B------:R-:W4:Y:S07]  /*a870*/  LDSM.16.M88.4 R188, [R39+0x5000] ;  /* 0x0050000027bc783b */ /* 0x000f2e0000000200 */
[C---:B-1----:R-:W-:Y:S08]  /*a880*/  HMMA.16816.F32 R20, R212.reuse, R176, R20 ;  /* 0x000000b0d414723c */ /* 0x042ff00000001814 */
[C---:B------:R-:W-:Y:S01]  /*a890*/  HMMA.16816.F32 R24, R212.reuse, R178, R24 ;  /* 0x000000b2d418723c */ /* 0x040fe20000001818 */
[----:B------:R-:W1:Y:S07]  /*a8a0*/  LDSM.16.M88.4 R176, [R39+0x5800] ;  /* 0x0058000027b0783b */ /* 0x000e6e0000000200 */
[C---:B--2---:R-:W-:Y:S08]  /*a8b0*/  HMMA.16816.F32 R28, R212.reuse, R180, R28 ;  /* 0x000000b4d41c723c */ /* 0x044ff0000000181c */
[----:B------:R-:W-:Y:S01]  /*a8c0*/  HMMA.16816.F32 R32, R212, R182, R32 ;  /* 0x000000b6d420723c */ /* 0x000fe20000001820 */
[----:B------:R-:W2:Y:S05]  /*a8d0*/  LDSM.16.M88.4 R180, [R40] ;  /* 0x0000000028b4783b */ /* 0x000eaa0000000200 */
[----:B------:R-:W-:Y:S02]  /*a8e0*/  LDSM.16.M88.4 R40, [R3+0x4000] ;  /* 0x004000000328783b */ /* 0x000fe40000000200 */
[C---:B---3--:R-:W-:Y:S08]  /*a8f0*/  HMMA.16816.F32 R4, R216.reuse, R184, R4 ;  /* 0x000000b8d804723c */ /* 0x048ff00000001804 */
[C---:B------:R-:W-:Y:S01]  /*a900*/  HMMA.16816.F32 R8, R216.reuse, R186, R8 ;  /* 0x000000bad808723c */ /* 0x040fe20000001808 */
[----:B------:R3:W2:Y:S07]  /*a910*/  LDSM.16.M88.4 R184, [R38] ;  /* 0x0000000026b8783b */ /* 0x0006ae0000000200 */
[C---:B------:R-:W-:Y:S08]  /*a920*/  HMMA.16816.F32 R12, R216.reuse, R248, R12 ;  /* 0x000000f8d80c723c */ /* 0x040ff0000000180c */
[C---:B------:R-:W-:Y:S01]  /*a930*/  HMMA.16816.F32 R16, R216.reuse, R250, R16 ;  /* 0x000000fad810723c */ /* 0x040fe20000001810 */
[----:B------:R1:W2:Y:S07]  /*a940*/  LDSM.16.M88.4 R248, [R37] ;  /* 0x0000000025f8783b */ /* 0x0002ae0000000200 */
[C---:B----4-:R-:W-:Y:S01]  /*a950*/  HMMA.16816.F32 R20, R216.reuse, R188, R20 ;  /* 0x000000bcd814723c */ /* 0x050fe20000001814 */
[----:B---3--:R-:W3:Y:S07]  /*a960*/  LDL.LU R38, [R1+0x10] ;  /* 0x0000100001267983 */ /* 0x008eee0000300800 */
[C---:B------:R-:W-:Y:S01]  /*a970*/  HMMA.16816.F32 R24, R216.reuse, R190, R24 ;  /* 0x000000bed818723c */ /* 0x040fe20000001818 */
[----:B------:R4:W2:Y:S07]  /*a980*/  LDSM.16.M88.4 R188, [R36] ;  /* 0x0000000024bc783b */ /* 0x0008ae0000000200 */
[C---:B-1----:R-:W-:Y:S01]  /*a990*/  HMMA.16816.F32 R28, R216.reuse, R176, R28 ;  /* 0x000000b0d81c723c */ /* 0x042fe2000000181c */
[----:B------:R-:W3:Y:S07]  /*a9a0*/  LDL.LU R37, [R1+0x14] ;  /* 0x0000140001257983 */ /* 0x000eee0000300800 */
[----:B------:R-:W-:Y:S01]  /*a9b0*/  HMMA.16816.F32 R32, R216, R178, R32 ;  /* 0x000000b2d820723c */ /* 0x000fe20000001820 */
[----:B------:R-:W1:Y:S07]  /*a9c0*/  LDSM.16.M88.4 R176, [R3+0x4800] ;  /* 0x0048000003b0783b */ /* 0x000e6e0000000200 */
[C---:B--2---:R-:W-:Y:S01]  /*a9d0*/  HMMA.16816.F32 R4, R220.reuse, R180, R4 ;  /* 0x000000b4dc04723c */ /* 0x044fe20000001804 */
[----:B----4-:R-:W2:Y:S05]  /*a9e0*/  LDL.LU R36, [R1+0x18] ;  /* 0x0000180001247983 */ /* 0x010eaa0000300800 */
[----:B------:R-:W4:Y:S02]  /*a9f0*/  LDL.LU R0, [R1+0x1c] ;  /* 0x00001c0001007983 */ /* 0x000f240000300800 */
[C---:B------:R-:W-:Y:S03]  /*aa00*/  HMMA.16816.F32 R8, R220.reuse, R182, R8 ;  /* 0x000000b6dc08723c */ /* 0x040fe60000001808 */
[----:B------:R-:W1:Y:S05]  /*aa10*/  LDSM.16.M88.4 R180, [R3+0x5000] ;  /* 0x0050000003b4783b */ /* 0x000e6a0000000200 */
[C---:B------:R-:W-:Y:S08]  /*aa20*/  HMMA.16816.F32 R12, R220.reuse, R184, R12 ;  /* 0x000000b8dc0c723c */ /* 0x040ff0000000180c */
[C---:B------:R-:W-:Y:S01]  /*aa30*/  HMMA.16816.F32 R16, R220.reuse, R186, R16 ;  /* 0x000000badc10723c */ /* 0x040fe20000001810 */
[----:B------:R-:W1:Y:S07]  /*aa40*/  LDSM.16.M88.4 R184, [R3+0x5800] ;  /* 0x0058000003b8783b */ /* 0x000e6e0000000200 */
[C---:B------:R-:W-:Y:S08]  /*aa50*/  HMMA.16816.F32 R20, R220.reuse, R248, R20 ;  /* 0x000000f8dc14723c */ /* 0x040ff00000001814 */
[C---:B------:R-:W-:Y:S01]  /*aa60*/  HMMA.16816.F32 R24, R220.reuse, R250, R24 ;  /* 0x000000fadc18723c */ /* 0x040fe20000001818 */
[----:B------:R-:W-:Y:S07]  /*aa70*/  LDSM.16.M88.4 R248, [R2+-0x1800] ;  /* 0xffe8000002f8783b */ /* 0x000fee0000000200 */
[C---:B------:R-:W-:Y:S08]  /*aa80*/  HMMA.16816.F32 R28, R220.reuse, R188, R28 ;  /* 0x000000bcdc1c723c */ /* 0x040ff0000000181c */
[----:B------:R-:W-:Y:S01]  /*aa90*/  HMMA.16816.F32 R32, R220, R190, R32 ;  /* 0x000000bedc20723c */ /* 0x000fe20000001820 */
[----:B------:R-:W1:Y:S07]  /*aaa0*/  LDSM.16.M88.4 R188, [R2+-0x2000] ;  /* 0xffe0000002bc783b */ /* 0x000e6e0000000200 */
[C---:B------:R-:W-:Y:S08]  /*aab0*/  HMMA.16816.F32 R4, R224.reuse, R40, R4 ;  /* 0x00000028e004723c */ /* 0x040ff00000001804 */
[C---:B------:R-:W-:Y:S01]  /*aac0*/  HMMA.16816.F32 R8, R224.reuse, R42, R8 ;  /* 0x0000002ae008723c */ /* 0x040fe20000001808 */
[----:B------:R-:W1:Y:S07]  /*aad0*/  LDSM.16.M88.4 R40, [R2+-0x1000] ;  /* 0xfff000000228783b */ /* 0x000e6e0000000200 */
[C---:B-1----:R-:W-:Y:S08]  /*aae0*/  HMMA.16816.F32 R12, R224.reuse, R176, R12 ;  /* 0x000000b0e00c723c */ /* 0x042ff0000000180c */
[C---:B------:R-:W-:Y:S01]  /*aaf0*/  HMMA.16816.F32 R16, R224.reuse, R178, R16 ;  /* 0x000000b2e010723c */ /* 0x040fe20000001810 */
[----:B------:R-:W1:Y:S07]  /*ab00*/  LDSM.16.M88.4 R176, [R2+-0x800] ;  /* 0xfff8000002b0783b */ /* 0x000e6e0000000200 */
[C---:B------:R-:W-:Y:S08]  /*ab10*/  HMMA.16816.F32 R20, R224.reuse, R180, R20 ;  /* 0x000000b4e014723c */ /* 0x040ff00000001814 */
        /* <DEDUP_REMOVED lines=11> */
[C---:B------:R-:W-:Y:S08]  /*abd0*/  HMMA.16816.F32 R20, R228.reuse, R40, R20 ;  /* 0x00000028e414723c */ /* 0x040ff00000001814 */
[C---:B------:R-:W-:Y:S08]  /*abe0*/  HMMA.16816.F32 R24, R228.reuse, R42, R24 ;  /* 0x0000002ae418723c */ /* 0x040ff00000001818 */
[C---:B-1----:R-:W-:Y:S08]  /*abf0*/  HMMA.16816.F32 R28, R228.reuse, R176, R28 ;  /* 0x000000b0e41c723c */ /* 0x042ff0000000181c */
[----:B------:R-:W-:Y:S08]  /*ac00*/  HMMA.16816.F32 R32, R228, R178, R32 ;  /* 0x000000b2e420723c */ /* 0x000ff00000001820 */
[C---:B------:R-:W-:Y:S08]  /*ac10*/  HMMA.16816.F32 R4, R232.reuse, R180, R4 ;  /* 0x000000b4e804723c */ /* 0x040ff00000001804 */
[C---:B------:R-:W-:Y:S08]  /*ac20*/  HMMA.16816.F32 R8, R232.reuse, R182, R8 ;  /* 0x000000b6e808723c */ /* 0x040ff00000001808 */
[C---:B------:R-:W-:Y:S08]  /*ac30*/  HMMA.16816.F32 R12, R232.reuse, R184, R12 ;  /* 0x000000b8e80c723c */ /* 0x040ff0000000180c */
[C---:B------:R-:W-:Y:S08]  /*ac40*/  HMMA.16816.F32 R16, R232.reuse, R186, R16 ;  /* 0x000000bae810723c */ /* 0x040ff00000001810 */
[C---:B------:R-:W-:Y:S08]  /*ac50*/  HMMA.16816.F32 R20, R232.reuse, R188, R20 ;  /* 0x000000bce814723c */ /* 0x040ff00000001814 */
[C---:B------:R-:W-:Y:S01]  /*ac60*/  HMMA.16816.F32 R24, R232.reuse, R190, R24 ;  /* 0x000000bee818723c */ /* 0x040fe20000001818 */
[----:B------:R-:W-:Y:S07]  /*ac70*/  LDSM.16.M88.4 R188, [R3+0x6000] ;  /* 0x0060000003bc783b */ /* 0x000fee0000000200 */
[C---:B------:R-:W-:Y:S08]  /*ac80*/  HMMA.16816.F32 R28, R232.reuse, R248, R28 ;  /* 0x000000f8e81c723c */ /* 0x040ff0000000181c */
[----:B------:R-:W-:Y:S01]  /*ac90*/  HMMA.16816.F32 R32, R232, R250, R32 ;  /* 0x000000fae820723c */ /* 0x000fe20000001820 */
[----:B------:R-:W-:Y:S05]  /*aca0*/  LDSM.16.M88.4 R248, [R3+0x7000] ;  /* 0x0070000003f8783b */ /* 0x000fea0000000200 */
[----:B---3--:R-:W1:Y:S05]  /*acb0*/  LDSM.16.M88.4 R40, [R38] ;  /* 0x000000002628783b */ /* 0x008e6a0000000200 */
[----:B------:R-:W3:Y:S05]  /*acc0*/  LDSM.16.M88.4 R176, [R37] ;  /* 0x0000000025b0783b */ /* 0x000eea0000000200 */
[----:B--2---:R-:W2:Y:S05]  /*acd0*/  LDSM.16.M88.4 R180, [R36] ;  /* 0x0000000024b4783b */ /* 0x004eaa0000000200 */
[----:B----4-:R-:W4:Y:S01]  /*ace0*/  LDSM.16.M88.4 R184, [R0] ;  /* 0x0000000000b8783b */ /* 0x010f220000000200 */
[C---:B-1----:R-:W-:Y:S04]  /*acf0*/  HMMA.16816.F32 R4, R236.reuse, R40, R4 ;  /* 0x00000028ec04723c */ /* 0x042fe80000001804 */
[----:B------:R-:W-:Y:S04]  /*ad00*/  LDSM.16.M88.4 R36, [R3+0x6800] ;  /* 0x006800000324783b */ /* 0x000fe80000000200 */
[C---:B------:R-:W-:Y:S01]  /*ad10*/  HMMA.16816.F32 R8, R236.reuse, R42, R8 ;  /* 0x0000002aec08723c */ /* 0x040fe20000001808 */
[----:B------:R-:W1:Y:S07]  /*ad20*/  LDSM.16.M88.4 R40, [R3+0x7800] ;  /* 0x007800000328783b */ /* 0x000e6e0000000200 */
[C---:B---3--:R-:W-:Y:S08]  /*ad30*/  HMMA.16816.F32 R12, R236.reuse, R176, R12 ;  /* 0x000000b0ec0c723c */ /* 0x048ff0000000180c */
[C---:B------:R-:W-:Y:S01]  /*ad40*/  HMMA.16816.F32 R16, R236.reuse, R178, R16 ;  /* 0x000000b2ec10723c */ /* 0x040fe20000001810 */
[----:B------:R-:W3:Y:S07]  /*ad50*/  LDSM.16.M88.4 R176, [R2] ;  /* 0x0000000002b0783b */ /* 0x000eee0000000200 */
[C---:B--2---:R-:W-:Y:S08]  /*ad60*/  HMMA.16816.F32 R20, R236.reuse, R180, R20 ;  /* 0x000000b4ec14723c */ /* 0x044ff00000001814 */
[C---:B------:R-:W-:Y:S01]  /*ad70*/  HMMA.16816.F32 R24, R236.reuse, R182, R24 ;  /* 0x000000b6ec18723c */ /* 0x040fe20000001818 */
[----:B------:R-:W2:Y:S07]  /*ad80*/  LDSM.16.M88.4 R180, [R2+0x800] ;  /* 0x0008000002b4783b */ /* 0x000eae0000000200 */
[C---:B----4-:R-:W-:Y:S04]  /*ad90*/  HMMA.16816.F32 R28, R236.reuse, R184, R28 ;  /* 0x000000b8ec1c723c */ /* 0x050fe8000000181c */
[----:B-1----:R-:W-:Y:S02]  /*ada0*/  IMAD.MOV.U32 R3, RZ, RZ, R42 ;  /* 0x000000ffff037224 */ /* 0x002fe400078e002a */
[----:B------:R-:W-:Y:S02]  /*adb0*/  IMAD.MOV.U32 R0, RZ, RZ, R43 ;  /* 0x000000ffff007224 */ /* 0x000fe400078e002b */
[----:B------:R-:W-:Y:S01]  /*adc0*/  HMMA.16816.F32 R32, R236, R186, R32 ;  /* 0x000000baec20723c */ /* 0x000fe20000001820 */
[----:B------:R-:W1:Y:S03]  /*add0*/  LDSM.16.M88.4 R184, [R2+0x1000] ;  /* 0x0010000002b8783b */ /* 0x000e660000000200 */
[----:B------:R-:W-:Y:S02]  /*ade0*/  IMAD.MOV.U32 R133, RZ, RZ, R40 ;  /* 0x000000ffff857224 */ /* 0x000fe400078e0028 */
[----:B------:R4:W5:Y:S01]  /*adf0*/  LDL.LU.64 R42, [R1+0x120] ;  /* 0x00012000012a7983 */ /* 0x0009620000300a00 */
[----:B------:R-:W-:Y:S01]  /*ae00*/  IMAD.MOV.U32 R132, RZ, RZ, R41 ;  /* 0x000000ffff847224 */ /* 0x000fe200078e0029 */
[C---:B------:R-:W-:Y:S03]  /*ae10*/  HMMA.16816.F32 R4, R240.reuse, R188, R4 ;  /* 0x000000bcf004723c */ /* 0x040fe60000001804 */
[----:B------:R4:W5:Y:S05]  /*ae20*/  LDL.LU.64 R40, [R1+0x118] ;  /* 0x0001180001287983 */ /* 0x00096a0000300a00 */
[C---:B------:R-:W-:Y:S01]  /*ae30*/  HMMA.16816.F32 R8, R240.reuse, R190, R8 ;  /* 0x000000bef008723c */ /* 0x040fe20000001808 */
[----:B------:R1:W1:Y:S01]  /*ae40*/  LDSM.16.M88.4 R188, [R2+0x1800] ;  /* 0x0018000002bc783b */ /* 0x0002620000000200 */
[----:B------:R-:W-:Y:S04]  /*ae50*/  DEPBAR.LE SB0, 0x0 ;  /* 0x000080000000791a */ /* 0x000fe80000000000 */
[----:B------:R-:W-:Y:S02]  /*ae60*/  BAR.SYNC.DEFER_BLOCKING 0x0 ;  /* 0x0000000000007b1d */ /* 0x000fe40000010000 */
[C---:B------:R-:W-:Y:S08]  /*ae70*/  HMMA.16816.F32 R12, R240.reuse, R36, R12 ;  /* 0x00000024f00c723c */ /* 0x040ff0000000180c */
[C---:B------:R-:W-:Y:S08]  /*ae80*/  HMMA.16816.F32 R16, R240.reuse, R38, R16 ;  /* 0x00000026f010723c */ /* 0x040ff00000001810 */
[C---:B------:R-:W-:Y:S07]  /*ae90*/  HMMA.16816.F32 R20, R240.reuse, R248, R20 ;  /* 0x000000f8f014723c */ /* 0x040fee0000001814 */
[----:B------:R-:W-:Y:S01]  /*aea0*/  IMAD.MOV.U32 R248, RZ, RZ, R133 ;  /* 0x000000fffff87224 */ /* 0x000fe200078e0085 */
[C---:B------:R-:W-:Y:S01]  /*aeb0*/  HMMA.16816.F32 R24, R240.reuse, R250, R24 ;  /* 0x000000faf018723c */ /* 0x040fe20000001818 */
[----:B------:R4:W5:Y:S03]  /*aec0*/  LDL.LU.64 R38, [R1+0x110] ;  /* 0x0001100001267983 */ /* 0x0009660000300a00 */
[----:B------:R-:W-:Y:S02]  /*aed0*/  IMAD.MOV.U32 R249, RZ, RZ, R132 ;  /* 0x000000fffff97224 */ /* 0x000fe400078e0084 */
[----:B------:R4:W5:Y:S01]  /*aee0*/  LDL.LU.64 R36, [R1+0x108] ;  /* 0x0001080001247983 */ /* 0x0009620000300a00 */
[----:B------:R-:W-:Y:S02]  /*aef0*/  IMAD.MOV.U32 R250, RZ, RZ, R3 ;  /* 0x000000fffffa7224 */ /* 0x000fe400078e0003 */
[----:B------:R-:W-:Y:S02]  /*af00*/  IMAD.MOV.U32 R251, RZ, RZ, R0 ;  /* 0x000000fffffb7224 */ /* 0x000fe400078e0000 */
[C---:B------:R-:W-:Y:S01]  /*af10*/  HMMA.16816.F32 R28, R240.reuse, R248, R28 ;  /* 0x000000f8f01c723c */ /* 0x040fe2000000181c */
[----:B-1----:R-:W4:Y:S07]  /*af20*/  LDL R2, [R1+0x64] ;  /* 0x0000640001027983 */ /* 0x002f2e0000100800 */
[----:B------:R-:W-:Y:S08]  /*af30*/  HMMA.16816.F32 R32, R240, R250, R32 ;  /* 0x000000faf020723c */ /* 0x000ff00000001820 */
[C---:B---3--:R-:W-:Y:S08]  /*af40*/  HMMA.16816.F32 R4, R244.reuse, R176, R4 ;  /* 0x000000b0f404723c */ /* 0x048ff00000001804 */
[C---:B------:R-:W-:Y:S08]  /*af50*/  HMMA.16816.F32 R8, R244.reuse, R178, R8 ;  /* 0x000000b2f408723c */ /* 0x040ff00000001808 */
[C---:B--2---:R-:W-:Y:S08]  /*af60*/  HMMA.16816.F32 R12, R244.reuse, R180, R12 ;  /* 0x000000b4f40c723c */ /* 0x044ff0000000180c */
[C---:B------:R-:W-:Y:S08]  /*af70*/  HMMA.16816.F32 R16, R244.reuse, R182, R16 ;  /* 0x000000b6f410723c */ /* 0x040ff00000001810 */
[C---:B------:R-:W-:Y:S08]  /*af80*/  HMMA.16816.F32 R20, R244.reuse, R184, R20 ;  /* 0x000000b8f414723c */ /* 0x040ff00000001814 */
[C---:B------:R-:W-:Y:S08]  /*af90*/  HMMA.16816.F32 R24, R244.reuse, R186, R24 ;  /* 0x000000baf418723c */ /* 0x040ff00000001818 */
[C---:B------:R-:W-:Y:S08]  /*afa0*/  HMMA.16816.F32 R28, R244.reuse, R188, R28 ;  /* 0x000000bcf41c723c */ /* 0x040ff0000000181c */
[----:B------:R-:W-:Y:S03]  /*afb0*/  HMMA.16816.F32 R32, R244, R190, R32 ;  /* 0x000000bef420723c */ /* 0x000fe60000001820 */
[----:B----4-:R-:W-:Y:S11]  /*afc0*/  ISETP.GE.AND P0, PT, R2, 0x1, PT ;  /* 0x000000010200780c */ /* 0x010ff60003f06270 */
[----:B------:R-:W-:Y:S02]  /*afd0*/  @!UPT UIADD3 URZ, URZ, URZ, URZ ;  /* 0x0000003f3f3ff290 */ /* 0x000fe4000fffe03f */
[----:B------:R-:W-:-:S05]  /*afe0*/  @!P0 BRA `(.L_x_2304) ;  /* 0x0000062000008947 */ /* 0x000fca0003800000 */
[----:B------:R-:W2:Y:S01]  /*aff0*/  LDL R3, [R1+0x88] ;  /* 0x0000880001037983 */ /* 0x000ea20000100800 */
[----:B------:R-:W-:Y:S02]  /*b000*/  IMAD.MOV.U32 R181, RZ, RZ, RZ ;  /* 0x000000ffffb57224 */ /* 0x000fe400078e00ff */
[----:B------:R-:W-:Y:S01]  /*b010*/  IMAD.MOV.U32 R133, RZ, RZ, c[0x0][0x2b8] ;  /* 0x0000ae00ff857624 */ /* 0x000fe200078e00ff */
[----:B------:R-:W3:Y:S04]  /*b020*/  LDL R0, [R1+0x80] ;  /* 0x0000800001007983 */ /* 0x000ee80000100800 */
[----:B------:R-:W4:Y:S01]  /*b030*/  LDL.64 R176, [R1+0x98] ;  /* 0x0000980001b07983 */ /* 0x000f220000100a00 */
[----:B------:R-:W-:Y:S03]  /*b040*/  ISETP.NE.AND P2, PT, R133, 0x1, PT ;  /* 0x000000018500780c */ /* 0x000fe60003f45270 */
[----:B------:R-:W2:Y:S04]  /*b050*/  LDL R132, [R1+0xac] ;  /* 0x0000ac0001847983 */ /* 0x000ea80000100800 */
[----:B------:R-:W2:Y:S04]  /*b060*/  LDL.64 R182, [R1+0x90] ;  /* 0x0000900001b67983 */ /* 0x000ea80000100a00 */
[----:B------:R-:W2:Y:S04]  /*b070*/  LDL R178, [R1+0xa8] ;  /* 0x0000a80001b27983 */ /* 0x000ea80000100800 */
[----:B------:R-:W2:Y:S04]  /*b080*/  LDL R180, [R1+0xec] ;  /* 0x0000ec0001b47983 */ /* 0x000ea80000100800 */
[----:B------:R-:W2:Y:S04]  /*b090*/  LDL R250, [R1+0x74] ;  /* 0x0000740001fa7983 */ /* 0x000ea80000100800 */
[----:B------:R-:W2:Y:S04]  /*b0a0*/  LDL R179, [R1+0xf0] ;  /* 0x0000f00001b37983 */ /* 0x000ea80000100800 */
[----:B------:R-:W2:Y:S04]  /*b0b0*/  LDL R251, [R1+0x6c] ;  /* 0x00006c0001fb7983 */ /* 0x000ea80000100800 */
[----:B------:R-:W2:Y:S04]  /*b0c0*/  LDL R248, [R1+0x70] ;  /* 0x0000700001f87983 */ /* 0x000ea80000100800 */
[----:B------:R-:W2:Y:S02]  /*b0d0*/  LDL R249, [R1+0x58] ;  /* 0x0000580001f97983 */ /* 0x000ea40000100800 */
[----:B--2---:R-:W-:Y:S02]  /*b0e0*/  IMAD.SHL.U32 R183, R249, 0x2, RZ ;  /* 0x00000002f9b77824 */ /* 0x004fe400078e00ff */
[----:B----4-:R-:W2:Y:S01]  /*b0f0*/  LDL R177, [R1+0xf4] ;  /* 0x0000f40001b17983 */ /* 0x010ea20000100800 */
[----:B------:R-:W-:Y:S02]  /*b100*/  IMAD R2, R2, 0x40, R3 ;  /* 0x0000004002027824 */ /* 0x000fe400078e0203 */
[----:B------:R-:W-:Y:S02]  /*b110*/  IMAD.SHL.U32 R186, R250, 0x2, RZ ;  /* 0x00000002faba7824 */ /* 0x000fe400078e00ff */
[----:B------:R-:W-:Y:S01]  /*b120*/  IMAD.SHL.U32 R185, R251, 0x2, RZ ;  /* 0x00000002fbb97824 */ /* 0x000fe200078e00ff */
[----:B---3--:R-:W-:Y:S05]  /*b130*/  IADD3 R2, R2, -0x40, R0 ;  /* 0xffffffc002027810 */ /* 0x008fea0007ffe000 */
[----:B------:R-:W-:Y:S04]  /*b140*/  @P2 IMAD.HI.U32 R3, R2, c[0x0][0x2bc], RZ ;  /* 0x0000af0002032a27 */ /* 0x000fe800078e00ff */
[----:B------:R-:W-:Y:S01]  /*b150*/  IMAD.MOV.U32 R0, RZ, RZ, R2 ;  /* 0x000000ffff007224 */ /* 0x000fe200078e0002 */
[----:B------:R-:W-:Y:S04]  /*b160*/  @P2 SHF.R.U32.HI R0, RZ, c[0x0][0x2c0], R3 ;  /* 0x0000b000ff002a19 */ /* 0x000fe80000011603 */
[C---:B------:R-:W-:Y:S02]  /*b170*/  @!P6 IADD3 R3, P0, R0.reuse, R176, RZ ;  /* 0x000000b00003e210 */ /* 0x040fe40007f1e0ff */
[----:B------:R-:W3:Y:S02]  /*b180*/  LDL R176, [R1+0xf8] ;  /* 0x0000f80001b07983 */ /* 0x000ee40000100800 */
[----:B------:R-:W-:Y:S01]  /*b190*/  @!P6 LEA.HI.X.SX32 R133, R0, R132, 0x1, P0 ;  /* 0x000000840085e211 */ /* 0x000fe200000f0eff */
[----:B------:R-:W-:Y:S01]  /*b1a0*/  IMAD.MOV R0, RZ, RZ, -R0 ;  /* 0x000000ffff007224 */ /* 0x000fe200078e0a00 */
[C---:B------:R-:W-:Y:S03]  /*b1b0*/  @!P6 LEA R132, P0, R3.reuse, c[0x0][0x2a0], 0x2 ;  /* 0x0000a8000384ea11 */ /* 0x040fe600078010ff */
[----:B------:R-:W-:Y:S01]  /*b1c0*/  IMAD R184, R0, c[0x0][0x2b8], R2 ;  /* 0x0000ae0000b87a24 */ /* 0x000fe200078e0202 */
[----:B------:R-:W-:Y:S03]  /*b1d0*/  @!P6 LEA.HI.X R133, R3, c[0x0][0x2a4], R133, 0x2, P0 ;  /* 0x0000a9000385ea11 */ /* 0x000fe600000f1485 */
[----:B------:R-:W-:Y:S01]  /*b1e0*/  IMAD.WIDE.U32 R2, R184, c[0x0][0x1e0], RZ ;  /* 0x00007800b8027a25 */ /* 0x000fe200078e00ff */
[----:B------:R-:W-:Y:S01]  /*b1f0*/  SHF.R.S32.HI R0, RZ, 0x1f, R184 ;  /* 0x0000001fff007819 */ /* 0x000fe200000114b8 */
[----:B------:R-:W4:Y:S04]  /*b200*/  @!P6 LDG.E R181, [R132.64] ;  /* 0x0000000684b5e981 */ /* 0x000f28000c1e1900 */
[----:B------:R1:W-:Y:S01]  /*b210*/  STL [R1+0x60], R184 ;  /* 0x000060b801007387 */ /* 0x0003e20000100800 */
[----:B------:R-:W-:Y:S04]  /*b220*/  IMAD R0, R0, c[0x0][0x1e0], RZ ;  /* 0x0000780000007a24 */ /* 0x000fe800078e02ff */
[----:B------:R-:W-:Y:S05]  /*b230*/  IMAD R0, R184, c[0x0][0x1e4], R0 ;  /* 0x00007900b8007a24 */ /* 0x000fea00078e0200 */
[----:B------:R-:W-:Y:S02]  /*b240*/  IADD3 R3, R3, R0, RZ ;  /* 0x0000000003037210 */ /* 0x000fe40007ffe0ff */
[----:B-1----:R-:W-:Y:S02]  /*b250*/  SHF.L.U32 R184, R248, 0x1, RZ ;  /* 0x00000001f8b87819 */ /* 0x002fe400000006ff */
[----:B----4-:R-:W-:Y:S01]  /*b260*/  SHF.R.S32.HI R133, RZ, 0x1f, R181 ;  /* 0x0000001fff857819 */ /* 0x010fe200000114b5 */
[----:B------:R1:W-:Y:S01]  /*b270*/  STL [R1+0x5c], R181 ;  /* 0x00005cb501007387 */ /* 0x0003e20000100800 */
[----:B------:R-:W-:Y:S04]  /*b280*/  IMAD.WIDE.U32 R2, R181, c[0x0][0x1f0], R2 ;  /* 0x00007c00b5027a25 */ /* 0x000fe800078e0002 */
[----:B------:R-:W-:Y:S01]  /*b290*/  IMAD R133, R133, c[0x0][0x1f0], RZ ;  /* 0x00007c0085857a24 */ /* 0x000fe200078e02ff */
[----:B------:R-:W-:Y:S02]  /*b2a0*/  IADD3 R0, P0, R182, R2, RZ ;  /* 0x00000002b6007210 */ /* 0x000fe40007f1e0ff */
[----:B------:R-:W-:Y:S01]  /*b2b0*/  SHF.L.U64.HI R182, R250, 0x1, R180 ;  /* 0x00000001fab67819 */ /* 0x000fe200000102b4 */
[----:B------:R-:W-:Y:S01]  /*b2c0*/  IMAD R133, R181, c[0x0][0x1f4], R133 ;  /* 0x00007d00b5857a24 */ /* 0x000fe200078e0285 */
[----:B--2---:R-:W-:Y:S04]  /*b2d0*/  SHF.L.U64.HI R180, R248, 0x1, R177 ;  /* 0x00000001f8b47819 */ /* 0x004fe800000102b1 */
[----:B------:R-:W-:Y:S02]  /*b2e0*/  IADD3.X R133, R178, R3, R133, P0, !PT ;  /* 0x00000003b2857210 */ /* 0x000fe400007fe485 */
[C---:B------:R-:W-:Y:S04]  /*b2f0*/  LEA R178, P0, R0.reuse, c[0x0][0x1c8], 0x1 ;  /* 0x0000720000b27a11 */ /* 0x040fe800078008ff */
[----:B------:R-:W-:Y:S02]  /*b300*/  LEA.HI.X R133, R0, c[0x0][0x1cc], R133, 0x1, P0 ;  /* 0x0000730000857a11 */ /* 0x000fe400000f0c85 */
[----:B-1----:R-:W-:Y:S02]  /*b310*/  SHF.L.U64.HI R181, R251, 0x1, R179 ;  /* 0x00000001fbb57819 */ /* 0x002fe400000102b3 */
[----:B---3--:R-:W-:Y:S01]  /*b320*/  SHF.L.U64.HI R179, R249, 0x1, R176 ;  /* 0x00000001f9b37819 */ /* 0x008fe200000102b0 */
[----:B------:R-:W-:-:S05]  /*b330*/  BRA.DIV ~URZ, `(.L_x_2305) ;  /* 0x000069f27f007947 */ /* 0x000fca000b800000 */
[----:B------:R1:W2:Y:S02]  /*b340*/  SHFL.IDX PT, R132, R133, RZ, 0x181f ;  /* 0x00181fff85847589 */ /* 0x0002a400000e0000 */
.L_x_2352:
        /* <DEDUP_REMOVED lines=24> */
.L_x_2353:
        /* <DEDUP_REMOVED lines=20> */
.L_x_2304:
[----:B------:R-:W-:Y:S05]  /*b610*/  BSYNC B0 ;  /* 0x0000000000007941 */ /* 0x000fea0003800000 */
.L_x_2303:
[----:B--2---:R-:W-:Y:S01]  /*b620*/  FMNMX.FTZ R2, R4, R134, !PT ;  /* 0x0000008604027209 */ /* 0x004fe20007810000 */
        /* <DEDUP_REMOVED lines=40> */
.L_x_2354:
[----:B------:R-:W3:Y:S01]  /*b8b0*/  LDL.LU R177, [R1+0x7c] ;  /* 0x00007c0001b17983 */ /* 0x000ee20000300800 */
[----:B--2---:R-:W-:Y:S01]  /*b8c0*/  FMNMX.FTZ R3, R0, R132, !PT ;  /* 0x0000008400037209 */ /* 0x004fe20007810000 */
[C---:B-1----:R-:W-:Y:S01]  /*b8d0*/  FMUL.FTZ R132, R133.reuse, c[0x0][0x2d0] ;  /* 0x0000b40085847a20 */ /* 0x042fe20000410000 */
[----:B------:R-:W-:Y:S01]  /*b8e0*/  WARPSYNC 0xffffffff ;  /* 0xffffffff00007948 */ /* 0x000fe20003800000 */
        /* <DEDUP_REMOVED lines=20> */
[----:B------:R-:W-:Y:S03]  /*ba30*/  FFMA.FTZ R132, R33, c[0x0][0x2d0], -R132 ;  /* 0x0000b40021847a23 */ /* 0x000fe60000010884 */
[----:B------:R-:W-:Y:S10]  /*ba40*/  MUFU.EX2 R8, R8 ;  /* 0x0000000800087308 */ /* 0x000ff40000000800 */
[----:B------:R-:W1:Y:S10]  /*ba50*/  MUFU.EX2 R9, R9 ;  /* 0x0000000900097308 */ /* 0x000e740000000800 */
[----:B------:R-:W-:Y:S01]  /*ba60*/  MUFU.EX2 R132, R132 ;  /* 0x0000008400847308 */ /* 0x000fe20000000800 */
[C---:B---3--:R-:W-:Y:S01]  /*ba70*/  FFMA.FTZ R0, R2.reuse, R177, R4 ;  /* 0x000000b102007223 */ /* 0x048fe20000010004 */
[----:B-1----:R-:W-:Y:S01]  /*ba80*/  F2FP.PACK_AB R178, R9, R8 ;  /* 0x0000000809b2723e */ /* 0x002fe200000000ff */
[----:B------:R-:W-:Y:S02]  /*ba90*/  FMUL.FTZ R16, R2, R152 ;  /* 0x0000009802107220 */ /* 0x000fe40000410000 */
[C---:B------:R-:W-:Y:S01]  /*baa0*/  FADD.FTZ R5, R176.reuse, R0 ;  /* 0x00000000b0057221 */ /* 0x040fe20000010000 */
[----:B------:R-:W-:Y:S01]  /*bab0*/  F2FP.PACK_AB R176, R176, R4 ;  /* 0x00000004b0b0723e */ /* 0x000fe200000000ff */
[C---:B------:R-:W-:Y:S02]  /*bac0*/  FMUL.FTZ R4, R3.reuse, c[0x0][0x2d0] ;  /* 0x0000b40003047a20 */ /* 0x040fe40000410000 */
[----:B------:R-:W-:Y:S02]  /*bad0*/  FADD.FTZ R0, -R3, R135 ;  /* 0x0000008703007221 */ /* 0x000fe40000010100 */
[--C-:B------:R-:W-:Y:S02]  /*bae0*/  FFMA.FTZ R180, R15, c[0x0][0x2d0], -R4.reuse ;  /* 0x0000b4000fb47a23 */ /* 0x100fe40000010804 */
[----:B------:R-:W2:Y:S01]  /*baf0*/  LDL.LU R15, [R1+0x78] ;  /* 0x00007800010f7983 */ /* 0x000ea20000300800 */
[----:B------:R-:W-:Y:S02]  /*bb00*/  FMUL.FTZ R0, R0, c[0x0][0x2d0] ;  /* 0x0000b40000007a20 */ /* 0x000fe40000410000 */
[--C-:B------:R-:W-:Y:S02]  /*bb10*/  FFMA.FTZ R6, R6, c[0x0][0x2d0], -R4.reuse ;  /* 0x0000b40006067a23 */ /* 0x100fe40000010804 */
[--C-:B------:R-:W-:Y:S02]  /*bb20*/  FFMA.FTZ R7, R7, c[0x0][0x2d0], -R4.reuse ;  /* 0x0000b40007077a23 */ /* 0x100fe40000010804 */
[----:B------:R-:W1:Y:S01]  /*bb30*/  MUFU.EX2 R0, R0 ;  /* 0x0000000000007308 */ /* 0x000e620000000800 */
[--C-:B------:R-:W-:Y:S01]  /*bb40*/  FFMA.FTZ R181, R14, c[0x0][0x2d0], -R4.reuse ;  /* 0x0000b4000eb57a23 */ /* 0x100fe20000010804 */
[----:B------:R-:W-:Y:S01]  /*bb50*/  MOV R14, R28 ;  /* 0x0000001c000e7202 */ /* 0x000fe20000000f00 */
[C---:B------:R-:W-:Y:S02]  /*bb60*/  FMUL.FTZ R28, R2.reuse, R140 ;  /* 0x0000008c021c7220 */ /* 0x040fe40000410000 */
[----:B------:R-:W3:Y:S01]  /*bb70*/  LDL R140, [R1+0x30] ;  /* 0x00003000018c7983 */ /* 0x000ee20000100800 */
[----:B------:R-:W-:Y:S02]  /*bb80*/  FMUL.FTZ R25, R2, R145 ;  /* 0x0000009102197220 */ /* 0x000fe40000410000 */
[--C-:B------:R-:W-:Y:S01]  /*bb90*/  FFMA.FTZ R34, R34, c[0x0][0x2d0], -R4.reuse ;  /* 0x0000b40022227a23 */ /* 0x100fe20000010804 */
[----:B------:R-:W4:Y:S01]  /*bba0*/  LDL R145, [R1+0x3c] ;  /* 0x00003c0001917983 */ /* 0x000f220000100800 */
[----:B------:R-:W-:Y:S01]  /*bbb0*/  MUFU.EX2 R177, R6 ;  /* 0x0000000600b17308 */ /* 0x000fe20000000800 */
[--C-:B------:R-:W-:Y:S02]  /*bbc0*/  FFMA.FTZ R35, R35, c[0x0][0x2d0], -R4.reuse ;  /* 0x0000b40023237a23 */ /* 0x100fe40000010804 */
[--C-:B------:R-:W-:Y:S01]  /*bbd0*/  FFMA.FTZ R134, R10, c[0x0][0x2d0], -R4.reuse ;  /* 0x0000b4000a867a23 */ /* 0x100fe20000010804 */
[----:B------:R-:W-:Y:S01]  /*bbe0*/  MOV R10, R32 ;  /* 0x00000020000a7202 */ /* 0x000fe20000000f00 */
        /* <DEDUP_REMOVED lines=10> */
[----:B------:R-:W-:Y:S01]  /*bc90*/  FFMA.FTZ R135, R11, c[0x0][0x2d0], -R4 ;  /* 0x0000b4000b877a23 */ /* 0x000fe20000010804 */
[----:B------:R-:W-:Y:S01]  /*bca0*/  MOV R11, R29 ;  /* 0x0000001d000b7202 */ /* 0x000fe20000000f00 */
[----:B------:R-:W-:Y:S02]  /*bcb0*/  FADD.FTZ R4, R8, R5 ;  /* 0x0000000508047221 */ /* 0x000fe40000010000 */
[C---:B------:R-:W-:Y:S02]  /*bcc0*/  FMUL.FTZ R32, R2.reuse, R136 ;  /* 0x0000008802207220 */ /* 0x040fe40000410000 */
[C---:B------:R-:W-:Y:S02]  /*bcd0*/  FMUL.FTZ R33, R2.reuse, R137 ;  /* 0x0000008902217220 */ /* 0x040fe40000410000 */
[----:B------:R-:W-:Y:S01]  /*bce0*/  FADD.FTZ R188, R9, R4 ;  /* 0x0000000409bc7221 */ /* 0x000fe20000010000 */
[----:B------:R-:W-:Y:S01]  /*bcf0*/  MUFU.EX2 R189, R189 ;  /* 0x000000bd00bd7308 */ /* 0x000fe20000000800 */
[----:B------:R-:W-:Y:S01]  /*bd00*/  FMUL.FTZ R4, R2, R164 ;  /* 0x000000a402047220 */ /* 0x000fe20000410000 */
[----:B------:R-:W-:Y:S01]  /*bd10*/  MOV R164, R35 ;  /* 0x0000002300a47202 */ /* 0x000fe20000000f00 */
[----:B-1----:R-:W-:Y:S02]  /*bd20*/  FMUL.FTZ R35, R0, R139 ;  /* 0x0000008b00237220 */ /* 0x002fe40000410000 */
[----:B------:R-:W-:Y:S01]  /*bd30*/  FMUL.FTZ R5, R2, R165 ;  /* 0x000000a502057220 */ /* 0x000fe20000410000 */
[----:B------:R-:W-:Y:S01]  /*bd40*/  MOV R165, R34 ;  /* 0x0000002200a57202 */ /* 0x000fe20000000f00 */
[----:B------:R-:W-:Y:S02]  /*bd50*/  FMUL.FTZ R34, R0, R138 ;  /* 0x0000008a00227220 */ /* 0x000fe40000410000 */
[C---:B------:R-:W-:Y:S01]  /*bd60*/  FMUL.FTZ R12, R2.reuse, R156 ;  /* 0x0000009c020c7220 */ /* 0x040fe20000410000 */
[----:B------:R-:W-:Y:S01]  /*bd70*/  MUFU.EX2 R191, R191 ;  /* 0x000000bf00bf7308 */ /* 0x000fe20000000800 */
[C---:B------:R-:W-:Y:S02]  /*bd80*/  FMUL.FTZ R17, R2.reuse, R153 ;  /* 0x0000009902117220 */ /* 0x040fe40000410000 */
[C---:B------:R-:W-:Y:S01]  /*bd90*/  FMUL.FTZ R24, R2.reuse, R144 ;  /* 0x0000009002187220 */ /* 0x040fe20000410000 */
[----:B------:R-:W-:Y:S01]  /*bda0*/  MOV R144, R179 ;  /* 0x000000b300907202 */ /* 0x000fe20000000f00 */
[C---:B------:R-:W-:Y:S02]  /*bdb0*/  FMUL.FTZ R29, R2.reuse, R141 ;  /* 0x0000008d021d7220 */ /* 0x040fe40000410000 */
[----:B------:R-:W4:Y:S01]  /*bdc0*/  LDL R141, [R1+0x38] ;  /* 0x00003800018d7983 */ /* 0x000f220000100800 */
[C---:B------:R-:W-:Y:S01]  /*bdd0*/  FMUL.FTZ R8, R2.reuse, R160 ;  /* 0x000000a002087220 */ /* 0x040fe20000410000 */
[----:B------:R-:W-:Y:S01]  /*bde0*/  MOV R160, R31 ;  /* 0x0000001f00a07202 */ /* 0x000fe20000000f00 */
[----:B------:R-:W-:Y:S01]  /*bdf0*/  MUFU.EX2 R153, R134 ;  /* 0x0000008600997308 */ /* 0x000fe20000000800 */
[C---:B------:R-:W-:Y:S01]  /*be00*/  FMUL.FTZ R9, R2.reuse, R161 ;  /* 0x000000a102097220 */ /* 0x040fe20000410000 */
[----:B------:R-:W-:Y:S01]  /*be10*/  MOV R161, R30 ;  /* 0x0000001e00a17202 */ /* 0x000fe20000000f00 */
[----:B------:R-:W-:Y:S01]  /*be20*/  FMUL.FTZ R13, R2, R157 ;  /* 0x0000009d020d7220 */ /* 0x000fe20000410000 */
[----:B------:R-:W-:Y:S01]  /*be30*/  MOV R157, R10 ;  /* 0x0000000a009d7202 */ /* 0x000fe20000000f00 */
[----:B------:R-:W-:Y:S02]  /*be40*/  FMUL.FTZ R10, R0, R162 ;  /* 0x000000a2000a7220 */ /* 0x000fe40000410000 */
[----:B------:R-:W-:Y:S01]  /*be50*/  FMUL.FTZ R21, R2, R149 ;  /* 0x0000009502157220 */ /* 0x000fe20000410000 */
[----:B------:R-:W-:Y:S01]  /*be60*/  MOV R149, R11 ;  /* 0x0000000b00957202 */ /* 0x000fe20000000f00 */
[----:B------:R-:W-:Y:S01]  /*be70*/  FMUL.FTZ R11, R0, R163 ;  /* 0x000000a3000b7220 */ /* 0x000fe20000410000 */
[----:B------:R-:W1:Y:S01]  /*be80*/  MUFU.EX2 R156, R135 ;  /* 0x00000087009c7308 */ /* 0x000e620000000800 */
[----:B------:R-:W-:Y:S01]  /*be90*/  FMUL.FTZ R20, R2, R148 ;  /* 0x0000009402147220 */ /* 0x000fe20000410000 */
[----:B------:R-:W-:Y:S01]  /*bea0*/  MOV R148, R14 ;  /* 0x0000000e00947202 */ /* 0x000fe20000000f00 */
        /* <DEDUP_REMOVED lines=9> */
[----:B------:R-:W-:Y:S01]  /*bf40*/  FMUL.FTZ R31, R0, R143 ;  /* 0x0000008f001f7220 */ /* 0x000fe20000410000 */
[----:B------:R-:W-:Y:S01]  /*bf50*/  MUFU.EX2 R135, R184 ;  /* 0x000000b800877308 */ /* 0x000fe20000000800 */
[C---:B-----5:R-:W-:Y:S02]  /*bf60*/  FMUL.FTZ R36, R2.reuse, R36 ;  /* 0x0000002402247220 */ /* 0x060fe40000410000 */
[----:B------:R-:W-:Y:S01]  /*bf70*/  FMUL.FTZ R37, R2, R37 ;  /* 0x0000002502257220 */ /* 0x000fe20000410000 */
[----:B-1----:R-:W-:Y:S01]  /*bf80*/  F2FP.PACK_AB R179, R156, R153 ;  /* 0x000000999cb3723e */ /* 0x002fe200000000ff */
        /* <DEDUP_REMOVED lines=96> */
[----:B------:R3:W1:Y:S01]  /*c590*/  MUFU.EX2 R2, R186 ;  /* 0x000000ba00027308 */ /* 0x0006620000000800 */
[C---:B------:R-:W-:Y:S02]  /*c5a0*/  FMUL.FTZ R126, R0.reuse, R126 ;  /* 0x0000007e007e7220 */ /* 0x040fe40000410000 */
[C---:B------:R-:W-:Y:S02]  /*c5b0*/  FMUL.FTZ R127, R0.reuse, R127 ;  /* 0x0000007f007f7220 */ /* 0x040fe40000410000 */
[C---:B------:R-:W-:Y:S02]  /*c5c0*/  FMUL.FTZ R130, R0.reuse, R130 ;  /* 0x0000008200827220 */ /* 0x040fe40000410000 */
[C---:B------:R-:W-:Y:S02]  /*c5d0*/  FMUL.FTZ R131, R0.reuse, R131 ;  /* 0x0000008300837220 */ /* 0x040fe40000410000 */
[C---:B--2---:R-:W-:Y:S01]  /*c5e0*/  FFMA.FTZ R6, R0.reuse, R15, R177 ;  /* 0x0000000f00067223 */ /* 0x044fe200000100b1 */
[C---:B------:R-:W-:Y:S01]  /*c5f0*/  F2FP.PACK_AB R177, R7.reuse, R177 ;  /* 0x000000b107b1723e */ /* 0x040fe200000000ff */
[C---:B------:R-:W-:Y:S02]  /*c600*/  FMUL.FTZ R15, R0.reuse, R159 ;  /* 0x0000009f000f7220 */ /* 0x040fe40000410000 */
[----:B------:R-:W-:Y:S02]  /*c610*/  FADD.FTZ R152, R7, R6 ;  /* 0x0000000607987221 */ /* 0x000fe40000010000 */
[C---:B------:R-:W-:Y:S02]  /*c620*/  FMUL.FTZ R6, R0.reuse, R166 ;  /* 0x000000a600067220 */ /* 0x040fe40000410000 */
[----:B------:R-:W2:Y:S01]  /*c630*/  LDL R166, [R1+0x2c] ;  /* 0x00002c0001a67983 */ /* 0x000ea20000100800 */
[----:B------:R-:W-:Y:S02]  /*c640*/  FMUL.FTZ R7, R0, R167 ;  /* 0x000000a700077220 */ /* 0x000fe40000410000 */
[----:B------:R-:W-:Y:S01]  /*c650*/  FADD.FTZ R0, R134, R188 ;  /* 0x000000bc86007221 */ /* 0x000fe20000010000 */
[----:B------:R-:W2:Y:S01]  /*c660*/  LDL R167, [R1+0x34] ;  /* 0x0000340001a77983 */ /* 0x000ea20000100800 */
[----:B---3--:R-:W-:Y:S02]  /*c670*/  MOV R186, R140 ;  /* 0x0000008c00ba7202 */ /* 0x008fe40000000f00 */
[----:B-1----:R-:W-:Y:S01]  /*c680*/  FADD.FTZ R0, R2, R0 ;  /* 0x0000000002007221 */ /* 0x002fe20000010000 */
[----:B----4-:R-:W-:Y:S01]  /*c690*/  MOV R187, R141 ;  /* 0x0000008d00bb7202 */ /* 0x010fe20000000f00 */
[----:B--2---:R-:W1:Y:S01]  /*c6a0*/  LDSM.16.MT88.4 R136, [R166] ;  /* 0x00000000a688783b */ /* 0x004e620000004200 */
[----:B------:R-:W-:Y:S01]  /*c6b0*/  MOV R188, R167 ;  /* 0x000000a700bc7202 */ /* 0x000fe20000000f00 */
[C---:B-1----:R-:W-:Y:S08]  /*c6c0*/  HMMA.16816.F32 R4, R176.reuse, R136, R4 ;  /* 0x00000088b004723c */ /* 0x042ff00000001804 */
[C---:B------:R-:W-:Y:S01]  /*c6d0*/  HMMA.16816.F32 R8, R176.reuse, R138, R8 ;  /* 0x0000008ab008723c */ /* 0x040fe20000001808 */
[----:B------:R-:W1:Y:S07]  /*c6e0*/  LDSM.16.MT88.4 R136, [R167] ;  /* 0x00000000a788783b */ /* 0x000e6e0000004200 */
[C---:B-1----:R-:W-:Y:S08]  /*c6f0*/  HMMA.16816.F32 R12, R176.reuse, R136, R12 ;  /* 0x00000088b00c723c */ /* 0x042ff0000000180c */
[C---:B------:R-:W-:Y:S01]  /*c700*/  HMMA.16816.F32 R16, R176.reuse, R138, R16 ;  /* 0x0000008ab010723c */ /* 0x040fe20000001810 */
[----:B------:R-:W1:Y:S07]  /*c710*/  LDSM.16.MT88.4 R136, [R140] ;  /* 0x000000008c88783b */ /* 0x000e6e0000004200 */
[C---:B-1----:R-:W-:Y:S08]  /*c720*/  HMMA.16816.F32 R20, R176.reuse, R136, R20 ;  /* 0x00000088b014723c */ /* 0x042ff00000001814 */
[C---:B------:R-:W-:Y:S01]  /*c730*/  HMMA.16816.F32 R24, R176.reuse, R138, R24 ;  /* 0x0000008ab018723c */ /* 0x040fe20000001818 */
[----:B------:R1:W2:Y:S03]  /*c740*/  LDSM.16.MT88.4 R136, [R145] ;  /* 0x000000009188783b */ /* 0x0002a60000004200 */
[----:B-1----:R-:W-:Y:S02]  /*c750*/  MOV R145, R144 ;  /* 0x0000009000917202 */ /* 0x002fe40000000f00 */
[----:B------:R-:W1:Y:S02]  /*c760*/  MUFU.EX2 R144, R185 ;  /* 0x000000b900907308 */ /* 0x000e640000000800 */
[C---:B--2---:R-:W-:Y:S08]  /*c770*/  HMMA.16816.F32 R28, R176.reuse, R136, R28 ;  /* 0x00000088b01c723c */ /* 0x044ff0000000181c */
[C---:B------:R-:W-:Y:S01]  /*c780*/  HMMA.16816.F32 R32, R176.reuse, R138, R32 ;  /* 0x0000008ab020723c */ /* 0x040fe20000001820 */
[----:B------:R-:W2:Y:S03]  /*c790*/  LDSM.16.MT88.4 R136, [R166+0x2000] ;  /* 0x00200000a688783b */ /* 0x000ea60000004200 */
[----:B-1----:R-:W-:Y:S04]  /*c7a0*/  FADD.FTZ R0, R144, R0 ;  /* 0x0000000090007221 */ /* 0x002fe80000010000 */
[----:B------:R-:W-:Y:S01]  /*c7b0*/  FADD.FTZ R0, R135, R0 ;  /* 0x0000000087007221 */ /* 0x000fe20000010000 */
        /* <DEDUP_REMOVED lines=26> */
[----:B------:R1:W2:Y:S03]  /*c960*/  LDSM.16.MT88.4 R136, [R167+0x6000] ;  /* 0x00600000a788783b */ /* 0x0002a60000004200 */
[----:B-1----:R-:W-:Y:S04]  /*c970*/  MOV R167, R145 ;  /* 0x0000009100a77202 */ /* 0x002fe80000000f00 */
[C---:B--2---:R-:W-:Y:S08]  /*c980*/  HMMA.16816.F32 R108, R176.reuse, R136, R108 ;  /* 0x00000088b06c723c */ /* 0x044ff0000000186c */
[C---:B------:R-:W-:Y:S01]  /*c990*/  HMMA.16816.F32 R112, R176.reuse, R138, R112 ;  /* 0x0000008ab070723c */ /* 0x040fe20000001870 */
[----:B------:R-:W1:Y:S07]  /*c9a0*/  LDSM.16.MT88.4 R136, [R140+0x6000] ;  /* 0x006000008c88783b */ /* 0x000e6e0000004200 */
[C---:B-1----:R-:W-:Y:S08]  /*c9b0*/  HMMA.16816.F32 R116, R176.reuse, R136, R116 ;  /* 0x00000088b074723c */ /* 0x042ff00000001874 */
[C---:B------:R-:W-:Y:S01]  /*c9c0*/  HMMA.16816.F32 R120, R176.reuse, R138, R120 ;  /* 0x0000008ab078723c */ /* 0x040fe20000001878 */
[----:B------:R-:W1:Y:S08]  /*c9d0*/  LDSM.16.MT88.4 R136, [R141+0x6000] ;  /* 0x006000008d88783b */ /* 0x000e700000004200 */
[----:B------:R-:W2:Y:S01]  /*c9e0*/  LDSM.16.MT88.4 R140, [R166+0x800] ;  /* 0x00080000a68c783b */ /* 0x000ea20000004200 */
[C---:B-1----:R-:W-:Y:S07]  /*c9f0*/  HMMA.16816.F32 R124, R176.reuse, R136, R124 ;  /* 0x00000088b07c723c */ /* 0x042fee000000187c */
[----:B------:R-:W-:Y:S01]  /*ca00*/  F2FP.PACK_AB R136, R2, R134 ;  /* 0x000000860288723e */ /* 0x000fe200000000ff */
[----:B------:R-:W-:Y:S01]  /*ca10*/  HMMA.16816.F32 R128, R176, R138, R128 ;  /* 0x0000008ab080723c */ /* 0x000fe20000001880 */
[----:B------:R1:W-:Y:S03]  /*ca20*/  MUFU.EX2 R2, R251 ;  /* 0x000000fb00027308 */ /* 0x0003e60000000800 */
[----:B------:R-:W-:Y:S03]  /*ca30*/  F2FP.PACK_AB R137, R181, R184 ;  /* 0x000000b8b589723e */ /* 0x000fe600000000ff */
[----:B------:R-:W-:Y:S02]  /*ca40*/  F2FP.PACK_AB R138, R135, R144 ;  /* 0x00000090878a723e */ /* 0x000fe400000000ff */
[----:B------:R-:W3:Y:S02]  /*ca50*/  LDSM.16.MT88.4 R144, [R188+0x800] ;  /* 0x00080000bc90783b */ /* 0x000ee40000004200 */
[----:B------:R4:W4:Y:S01]  /*ca60*/  MUFU.EX2 R134, R167 ;  /* 0x000000a700867308 */ /* 0x0009220000000800 */
[----:B------:R-:W-:Y:S07]  /*ca70*/  F2FP.PACK_AB R139, R183, R182 ;  /* 0x000000b6b78b723e */ /* 0x000fee00000000ff */
[C---:B--2---:R-:W-:Y:S02]  /*ca80*/  HMMA.16816.F32 R4, R136.reuse, R140, R4 ;  /* 0x0000008c8804723c */ /* 0x044fe40000001804 */
[----:B------:R-:W-:Y:S03]  /*ca90*/  MUFU.EX2 R135, R249 ;  /* 0x000000f900877308 */ /* 0x000fe60000000800 */
[----:B-1----:R-:W-:Y:S03]  /*caa0*/  MOV R251, R166 ;  /* 0x000000a600fb7202 */ /* 0x002fe60000000f00 */
[C---:B------:R-:W-:Y:S01]  /*cab0*/  HMMA.16816.F32 R8, R136.reuse, R142, R8 ;  /* 0x0000008e8808723c */ /* 0x040fe20000001808 */
[----:B------:R-:W1:Y:S03]  /*cac0*/  LDSM.16.MT88.4 R140, [R186+0x800] ;  /* 0x00080000ba8c783b */ /* 0x000e660000004200 */
[----:B------:R-:W-:Y:S01]  /*cad0*/  MUFU.EX2 R178, R157 ;  /* 0x0000009d00b27308 */ /* 0x000fe20000000800 */
[----:B----4-:R-:W-:Y:S01]  /*cae0*/  MOV R167, R148 ;  /* 0x0000009400a77202 */ /* 0x010fe20000000f00 */
[----:B------:R-:W-:Y:S06]  /*caf0*/  FADD.FTZ R0, R134, R0 ;  /* 0x0000000086007221 */ /* 0x000fec0000010000 */
[----:B------:R-:W-:Y:S02]  /*cb00*/  FADD.FTZ R0, R2, R0 ;  /* 0x0000000002007221 */ /* 0x000fe40000010000 */
[----:B------:R-:W2:Y:S01]  /*cb10*/  MUFU.EX2 R148, R250 ;  /* 0x000000fa00947308 */ /* 0x000ea20000000800 */
[C---:B---3--:R-:W-:Y:S08]  /*cb20*/  HMMA.16816.F32 R12, R136.reuse, R144, R12 ;  /* 0x00000090880c723c */ /* 0x048ff0000000180c */
[C---:B------:R-:W-:Y:S01]  /*cb30*/  HMMA.16816.F32 R16, R136.reuse, R146, R16 ;  /* 0x000000928810723c */ /* 0x040fe20000001810 */
[----:B------:R-:W3:Y:S03]  /*cb40*/  LDSM.16.MT88.4 R144, [R187+0x800] ;  /* 0x00080000bb90783b */ /* 0x000ee60000004200 */
[----:B--2---:R-:W-:Y:S04]  /*cb50*/  FADD.FTZ R0, R148, R0 ;  /* 0x0000000094007221 */ /* 0x004fe80000010000 */
[C---:B-1----:R-:W-:Y:S04]  /*cb60*/  HMMA.16816.F32 R20, R136.reuse, R140, R20 ;  /* 0x0000008c8814723c */ /* 0x042fe80000001814 */
[C---:B------:R-:W-:Y:S04]  /*cb70*/  FADD.FTZ R0, R135.reuse, R0 ;  /* 0x0000000087007221 */ /* 0x040fe80000010000 */
        /* <DEDUP_REMOVED lines=28> */
[----:B------:R-:W-:Y:S01]  /*cd40*/  MUFU.EX2 R176, R166 ;  /* 0x000000a600b07308 */ /* 0x000fe20000000800 */
        /* <DEDUP_REMOVED lines=20> */
[----:B------:R-:W1:Y:S03]  /*ce90*/  MUFU.EX2 R2, R167 ;  /* 0x000000a700027308 */ /* 0x000e660000000800 */
[C---:B--2---:R-:W-:Y:S07]  /*cea0*/  HMMA.16816.F32 R4, R136.reuse, R140, R4 ;  /* 0x0000008c8804723c */ /* 0x044fee0000001804 */
[----:B------:R-:W-:Y:S01]  /*ceb0*/  MUFU.EX2 R134, R165 ;  /* 0x000000a500867308 */ /* 0x000fe20000000800 */
[C---:B------:R-:W-:Y:S01]  /*cec0*/  HMMA.16816.F32 R8, R136.reuse, R142, R8 ;  /* 0x0000008e8808723c */ /* 0x040fe20000001808 */
[----:B------:R-:W2:Y:S03]  /*ced0*/  LDSM.16.MT88.4 R140, [R187+0x1000] ;  /* 0x00100000bb8c783b */ /* 0x000ea60000004200 */
[----:B----4-:R-:W-:Y:S05]  /*cee0*/  F2FP.PACK_AB R177, R135, R180 ;  /* 0x000000b487b1723e */ /* 0x010fea00000000ff */
[----:B------:R-:W-:Y:S01]  /*cef0*/  LDSM.16.MT88.4 R160, [R251+0x1800] ;  /* 0x00180000fba0783b */ /* 0x000fe20000004200 */
[C---:B-1----:R-:W-:Y:S03]  /*cf00*/  HMMA.16816.F32 R12, R136.reuse, R144, R12 ;  /* 0x00000090880c723c */ /* 0x042fe6000000180c */
[----:B------:R-:W-:Y:S04]  /*cf10*/  FADD.FTZ R0, R2, R0 ;  /* 0x0000000002007221 */ /* 0x000fe80000010000 */
[----:B------:R-:W-:Y:S01]  /*cf20*/  FADD.FTZ R0, R176, R0 ;  /* 0x00000000b0007221 */ /* 0x000fe20000010000 */
[C---:B------:R-:W-:Y:S01]  /*cf30*/  HMMA.16816.F32 R16, R136.reuse, R146, R16 ;  /* 0x000000928810723c */ /* 0x040fe20000001810 */
[----:B------:R-:W1:Y:S03]  /*cf40*/  LDSM.16.MT88.4 R144, [R251+0x3000] ;  /* 0x00300000fb90783b */ /* 0x000e660000004200 */
[----:B------:R-:W-:Y:S01]  /*cf50*/  FADD.FTZ R0, R178, R0 ;  /* 0x00000000b2007221 */ /* 0x000fe20000010000 */
[----:B------:R-:W-:Y:S02]  /*cf60*/  F2FP.PACK_AB R178, R132, R178 ;  /* 0x000000b284b2723e */ /* 0x000fe400000000ff */
[----:B------:R-:W-:Y:S01]  /*cf70*/  F2FP.PACK_AB R176, R176, R2 ;  /* 0x00000002b0b0723e */ /* 0x000fe200000000ff */
[C---:B---3--:R-:W-:Y:S04]  /*cf80*/  HMMA.16816.F32 R20, R136.reuse, R148, R20 ;  /* 0x000000948814723c */ /* 0x048fe80000001814 */
[----:B------:R-:W-:Y:S02]  /*cf90*/  FADD.FTZ R0, R132, R0 ;  /* 0x0000000084007221 */ /* 0x000fe40000010000 */
[----:B------:R-:W-:Y:S01]  /*cfa0*/  FADD.FTZ R2, R153, R152 ;  /* 0x0000009899027221 */ /* 0x000fe20000010000 */
[----:B------:R-:W3:Y:S01]  /*cfb0*/  MUFU.EX2 R132, R164 ;  /* 0x000000a400847308 */ /* 0x000ee20000000800 */
[C---:B------:R-:W-:Y:S01]  /*cfc0*/  HMMA.16816.F32 R24, R136.reuse, R150, R24 ;  /* 0x000000968818723c */ /* 0x040fe20000001818 */
[----:B------:R-:W4:Y:S07]  /*cfd0*/  LDSM.16.MT88.4 R148, [R188+0x3000] ;  /* 0x00300000bc94783b */ /* 0x000f2e0000004200 */
[C---:B--2---:R-:W-:Y:S01]  /*cfe0*/  HMMA.16816.F32 R28, R136.reuse, R140, R28 ;  /* 0x0000008c881c723c */ /* 0x044fe2000000181c */
[----:B------:R-:W-:Y:S07]  /*cff0*/  LDSM.16.MT88.4 R152, [R188+0x1800] ;  /* 0x00180000bc98783b */ /* 0x000fee0000004200 */
[C---:B------:R-:W-:Y:S01]  /*d000*/  HMMA.16816.F32 R32, R136.reuse, R142, R32 ;  /* 0x0000008e8820723c */ /* 0x040fe20000001820 */
[----:B------:R-:W2:Y:S03]  /*d010*/  LDSM.16.MT88.4 R140, [R186+0x3000] ;  /* 0x00300000ba8c783b */ /* 0x000ea60000004200 */
[----:B---3--:R-:W-:Y:S04]  /*d020*/  F2FP.PACK_AB R179, R132, R134 ;  /* 0x0000008684b3723e */ /* 0x008fe800000000ff */
[C---:B-1----:R-:W-:Y:S01]  /*d030*/  HMMA.16816.F32 R36, R136.reuse, R144, R36 ;  /* 0x000000908824723c */ /* 0x042fe20000001824 */
[----:B------:R1:W-:Y:S04]  /*d040*/  STL [R1+0x7c], R0 ;  /* 0x00007c0001007387 */ /* 0x0003e80000100800 */
[----:B------:R-:W3:Y:S03]  /*d050*/  LDL.LU R185, [R1+0x64] ;  /* 0x0000640001b97983 */ /* 0x000ee60000300800 */
[C---:B------:R-:W-:Y:S01]  /*d060*/  HMMA.16816.F32 R40, R136.reuse, R146, R40 ;  /* 0x000000928828723c */ /* 0x040fe20000001828 */
[----:B------:R-:W2:Y:S07]  /*d070*/  LDSM.16.MT88.4 R144, [R187+0x3000] ;  /* 0x00300000bb90783b */ /* 0x000eae0000004200 */
[C---:B----4-:R-:W-:Y:S08]  /*d080*/  HMMA.16816.F32 R44, R136.reuse, R148, R44 ;  /* 0x00000094882c723c */ /* 0x050ff0000000182c */
[C---:B------:R-:W-:Y:S01]  /*d090*/  HMMA.16816.F32 R48, R136.reuse, R150, R48 ;  /* 0x000000968830723c */ /* 0x040fe20000001830 */
[----:B------:R-:W4:Y:S03]  /*d0a0*/  LDSM.16.MT88.4 R148, [R251+0x5000] ;  /* 0x00500000fb94783b */ /* 0x000f260000004200 */
[----:B-1----:R-:W-:Y:S04]  /*d0b0*/  FADD.FTZ R0, R156, R2 ;  /* 0x000000029c007221 */ /* 0x002fe80000010000 */
[C---:B--2---:R-:W-:Y:S04]  /*d0c0*/  HMMA.16816.F32 R52, R136.reuse, R140, R52 ;  /* 0x0000008c8834723c */ /* 0x044fe80000001834 */
[----:B------:R-:W-:Y:S04]  /*d0d0*/  FADD.FTZ R0, R184, R0 ;  /* 0x00000000b8007221 */ /* 0x000fe80000010000 */
[C---:B------:R-:W-:Y:S01]  /*d0e0*/  HMMA.16816.F32 R56, R136.reuse, R142, R56 ;  /* 0x0000008e8838723c */ /* 0x040fe20000001838 */
[----:B------:R-:W1:Y:S03]  /*d0f0*/  LDSM.16.MT88.4 R140, [R188+0x5000] ;  /* 0x00500000bc8c783b */ /* 0x000e660000004200 */
[----:B------:R-:W-:Y:S04]  /*d100*/  FADD.FTZ R0, R181, R0 ;  /* 0x00000000b5007221 */ /* 0x000fe80000010000 */
[----:B------:R-:W-:Y:S01]  /*d110*/  FADD.FTZ R0, R182, R0 ;  /* 0x00000000b6007221 */ /* 0x000fe20000010000 */
[C---:B------:R-:W-:Y:S03]  /*d120*/  HMMA.16816.F32 R60, R136.reuse, R144, R60 ;  /* 0x00000090883c723c */ /* 0x040fe6000000183c */
[----:B------:R-:W-:Y:S04]  /*d130*/  FADD.FTZ R0, R183, R0 ;  /* 0x00000000b7007221 */ /* 0x000fe80000010000 */
[----:B------:R-:W-:Y:S01]  /*d140*/  FADD.FTZ R0, R190, R0 ;  /* 0x00000000be007221 */ /* 0x000fe20000010000 */
[C---:B------:R-:W-:Y:S01]  /*d150*/  HMMA.16816.F32 R64, R136.reuse, R146, R64 ;  /* 0x000000928840723c */ /* 0x040fe20000001840 */
[----:B------:R-:W2:Y:S03]  /*d160*/  LDSM.16.MT88.4 R144, [R186+0x5000] ;  /* 0x00500000ba90783b */ /* 0x000ea60000004200 */
[----:B------:R-:W-:Y:S04]  /*d170*/  FADD.FTZ R0, R189, R0 ;  /* 0x00000000bd007221 */ /* 0x000fe80000010000 */
[C---:B----4-:R-:W-:Y:S04]  /*d180*/  HMMA.16816.F32 R68, R136.reuse, R148, R68 ;  /* 0x000000948844723c */ /* 0x050fe80000001844 */
        /* <DEDUP_REMOVED lines=8> */
[----:B------:R-:W-:Y:S01]  /*d210*/  FADD.FTZ R0, R135, R0 ;  /* 0x0000000087007221 */ /* 0x000fe20000010000 */
[----:B------:R-:W-:Y:S03]  /*d220*/  MOV R135, R3 ;  /* 0x0000000300877202 */ /* 0x000fe60000000f00 */
[----:B------:R-:W-:Y:S01]  /*d230*/  FADD.FTZ R2, R134, R0 ;  /* 0x0000000086027221 */ /* 0x000fe20000010000 */
[C---:B--2---:R-:W-:Y:S03]  /*d240*/  HMMA.16816.F32 R84, R136.reuse, R144, R84 ;  /* 0x000000908854723c */ /* 0x044fe60000001854 */
[----:B------:R-:W-:Y:S01]  /*d250*/  FADD.FTZ R2, R132, R2 ;  /* 0x0000000284027221 */ /* 0x000fe20000010000 */
[----:B------:R-:W-:Y:S04]  /*d260*/  MOV R134, R133 ;  /* 0x0000008500867202 */ /* 0x000fe80000000f00 */
        /* <DEDUP_REMOVED lines=11> */
[C---:B----4-:R-:W-:Y:S08]  /*d320*/  HMMA.16816.F32 R116, R136.reuse, R148, R116 ;  /* 0x000000948874723c */ /* 0x050ff00000001874 */
[C---:B------:R-:W-:Y:S08]  /*d330*/  HMMA.16816.F32 R120, R136.reuse, R150, R120 ;  /* 0x000000968878723c */ /* 0x040ff00000001878 */
[C---:B-1----:R-:W-:Y:S08]  /*d340*/  HMMA.16816.F32 R124, R136.reuse, R140, R124 ;  /* 0x0000008c887c723c */ /* 0x042ff0000000187c */
[----:B------:R-:W-:Y:S01]  /*d350*/  HMMA.16816.F32 R128, R136, R142, R128 ;  /* 0x0000008e8880723c */ /* 0x000fe20000001880 */
[----:B------:R-:W1:Y:S07]  /*d360*/  LDSM.16.MT88.4 R136, [R187+0x1800] ;  /* 0x00180000bb88783b */ /* 0x000e6e0000004200 */
[C---:B------:R-:W-:Y:S01]  /*d370*/  HMMA.16816.F32 R164, R176.reuse, R160, R4 ;  /* 0x000000a0b0a4723c */ /* 0x040fe20000001804 */
[----:B------:R-:W4:Y:S07]  /*d380*/  LDSM.16.MT88.4 R4, [R251+0x3800] ;  /* 0x00380000fb04783b */ /* 0x000f2e0000004200 */
[C---:B------:R-:W-:Y:S01]  /*d390*/  HMMA.16816.F32 R160, R176.reuse, R162, R8 ;  /* 0x000000a2b0a0723c */ /* 0x040fe20000001808 */
[----:B------:R-:W4:Y:S07]  /*d3a0*/  LDSM.16.MT88.4 R8, [R188+0x3800] ;  /* 0x00380000bc08783b */ /* 0x000f2e0000004200 */
[C---:B------:R-:W-:Y:S01]  /*d3b0*/  HMMA.16816.F32 R156, R176.reuse, R152, R12 ;  /* 0x00000098b09c723c */ /* 0x040fe2000000180c */
[----:B------:R-:W4:Y:S07]  /*d3c0*/  LDSM.16.MT88.4 R12, [R186+0x3800] ;  /* 0x00380000ba0c783b */ /* 0x000f2e0000004200 */
[C---:B------:R-:W-:Y:S01]  /*d3d0*/  HMMA.16816.F32 R152, R176.reuse, R154, R16 ;  /* 0x0000009ab098723c */ /* 0x040fe20000001810 */
[----:B------:R-:W3:Y:S07]  /*d3e0*/  LDSM.16.MT88.4 R16, [R187+0x3800] ;  /* 0x00380000bb10783b */ /* 0x000eee0000004200 */
[C---:B--2---:R-:W-:Y:S08]  /*d3f0*/  HMMA.16816.F32 R148, R176.reuse, R144, R20 ;  /* 0x00000090b094723c */ /* 0x044ff00000001814 */
[C---:B------:R-:W-:Y:S08]  /*d400*/  HMMA.16816.F32 R144, R176.reuse, R146, R24 ;  /* 0x00000092b090723c */ /* 0x040ff00000001818 */
[C---:B-1----:R-:W-:Y:S08]  /*d410*/  HMMA.16816.F32 R140, R176.reuse, R136, R28 ;  /* 0x00000088b08c723c */ /* 0x042ff0000000181c */
[C---:B------:R-:W-:Y:S08]  /*d420*/  HMMA.16816.F32 R136, R176.reuse, R138, R32 ;  /* 0x0000008ab088723c */ /* 0x040ff00000001820 */
[C---:B----4-:R-:W-:Y:S08]  /*d430*/  HMMA.16816.F32 R36, R176.reuse, R4, R36 ;  /* 0x00000004b024723c */ /* 0x050ff00000001824 */
[C---:B------:R-:W-:Y:S01]  /*d440*/  HMMA.16816.F32 R40, R176.reuse, R6, R40 ;  /* 0x00000006b028723c */ /* 0x040fe20000001828 */
[----:B------:R-:W1:Y:S07]  /*d450*/  LDSM.16.MT88.4 R4, [R251+0x5800] ;  /* 0x00580000fb04783b */ /* 0x000e6e0000004200 */
[C---:B------:R-:W-:Y:S08]  /*d460*/  HMMA.16816.F32 R44, R176.reuse, R8, R44 ;  /* 0x00000008b02c723c */ /* 0x040ff0000000182c */
[C---:B------:R-:W-:Y:S01]  /*d470*/  HMMA.16816.F32 R48, R176.reuse, R10, R48 ;  /* 0x0000000ab030723c */ /* 0x040fe20000001830 */
[----:B------:R-:W2:Y:S07]  /*d480*/  LDSM.16.MT88.4 R8, [R188+0x5800] ;  /* 0x00580000bc08783b */ /* 0x000eae0000004200 */
[C---:B------:R-:W-:Y:S08]  /*d490*/  HMMA.16816.F32 R52, R176.reuse, R12, R52 ;  /* 0x0000000cb034723c */ /* 0x040ff00000001834 */
[C---:B------:R-:W-:Y:S01]  /*d4a0*/  HMMA.16816.F32 R56, R176.reuse, R14, R56 ;  /* 0x0000000eb038723c */ /* 0x040fe20000001838 */
[----:B------:R-:W4:Y:S03]  /*d4b0*/  LDSM.16.MT88.4 R12, [R186+0x5800] ;  /* 0x00580000ba0c783b */ /* 0x000f260000004200 */
[C---:B---3--:R-:W-:Y:S04]  /*d4c0*/  IADD3 R0, R185.reuse, -0x1, RZ ;  /* 0xffffffffb9007810 */ /* 0x048fe80007ffe0ff */
[C---:B------:R-:W-:Y:S01]  /*d4d0*/  HMMA.16816.F32 R60, R176.reuse, R16, R60 ;  /* 0x00000010b03c723c */ /* 0x040fe2000000183c */
[----:B------:R-:W-:Y:S02]  /*d4e0*/  STL [R1+0x64], R0 ;  /* 0x0000640001007387 */ /* 0x000fe40000100800 */
[----:B------:R-:W-:Y:S02]  /*d4f0*/  ISETP.GT.AND P0, PT, R185, RZ, PT ;  /* 0x000000ffb900720c */ /* 0x000fe40003f04270 */
[----:B------:R-:W-:Y:S03]  /*d500*/  STL [R1+0x78], R2 ;  /* 0x0000780201007387 */ /* 0x000fe60000100800 */
        /* <DEDUP_REMOVED lines=12> */
[C---:B------:R-:W-:Y:S01]  /*d5d0*/  HMMA.16816.F32 R96, R176.reuse, R18, R96 ;  /* 0x00000012b060723c */ /* 0x040fe20000001860 */
[----:B------:R-:W3:Y:S07]  /*d5e0*/  LDSM.16.MT88.4 R16, [R187+0x7800] ;  /* 0x00780000bb10783b */ /* 0x000eee0000004200 */
[C---:B-1----:R-:W-:Y:S08]  /*d5f0*/  HMMA.16816.F32 R100, R176.reuse, R4, R100 ;  /* 0x00000004b064723c */ /* 0x042ff00000001864 */
[C---:B------:R-:W-:Y:S08]  /*d600*/  HMMA.16816.F32 R104, R176.reuse, R6, R104 ;  /* 0x00000006b068723c */ /* 0x040ff00000001868 */
[C---:B--2---:R-:W-:Y:S08]  /*d610*/  HMMA.16816.F32 R108, R176.reuse, R8, R108 ;  /* 0x00000008b06c723c */ /* 0x044ff0000000186c */
[C---:B------:R-:W-:Y:S08]  /*d620*/  HMMA.16816.F32 R112, R176.reuse, R10, R112 ;  /* 0x0000000ab070723c */ /* 0x040ff00000001870 */
[C---:B----4-:R-:W-:Y:S08]  /*d630*/  HMMA.16816.F32 R116, R176.reuse, R12, R116 ;  /* 0x0000000cb074723c */ /* 0x050ff00000001874 */
[C---:B------:R-:W-:Y:S08]  /*d640*/  HMMA.16816.F32 R120, R176.reuse, R14, R120 ;  /* 0x0000000eb078723c */ /* 0x040ff00000001878 */
[C---:B---3--:R-:W-:Y:S07]  /*d650*/  HMMA.16816.F32 R124, R176.reuse, R16, R124 ;  /* 0x00000010b07c723c */ /* 0x048fee000000187c */
[----:B------:R-:W-:Y:S01]  /*d660*/  MOV R16, R3 ;  /* 0x0000000300107202 */ /* 0x000fe20000000f00 */
[----:B------:R-:W-:Y:S01]  /*d670*/  HMMA.16816.F32 R128, R176, R18, R128 ;  /* 0x00000012b080723c */ /* 0x000fe20000001880 */
[----:B------:R-:W-:Y:S07]  /*d680*/  @!UPT UIADD3 URZ, URZ, URZ, URZ ;  /* 0x0000003f3f3ff290 */ /* 0x000fee000fffe03f */
[----:B------:R-:W-:-:S11]  /*d690*/  @P0 BRA `(.L_x_2308) ;  /* 0xffffc42000000947 */ /* 0x000fd6000383ffff */
.L_x_2301:
[----:B------:R-:W-:Y:S05]  /*d6a0*/  BRA.DIV ~URZ, `(.L_x_2309) ;  /* 0x00004a927f007947 */ /* 0x000fea000b800000 */
[----:B------:R-:W2:Y:S04]  /*d6b0*/  LDL R0, [R1+0x7c] ;  /* 0x00007c0001007983 */ /* 0x000ea80000100800 */
[----:B--2---:R1:W2:Y:S02]  /*d6c0*/  SHFL.BFLY PT, R4, R0, 0x2, 0x1f ;  /* 0x0c401f0000047f89 */ /* 0x0042a400000e0000 */
.L_x_2355:
        /* <DEDUP_REMOVED lines=9> */
.L_x_2356:
[----:B------:R-:W-:Y:S01]  /*d760*/  FSETP.NE.FTZ.AND P1, PT, R4, RZ, PT ;  /* 0x000000ff0400720b */ /* 0x000fe20003f35000 */
[----:B--2---:R-:W-:Y:S01]  /*d770*/  FADD.FTZ R3, R3, R5 ;  /* 0x0000000503037221 */ /* 0x004fe20000010000 */
[----:B------:R-:W-:Y:S02]  /*d780*/  MOV R2, RZ ;  /* 0x000000ff00027202 */ /* 0x000fe40000000f00 */
[----:B------:R-:W-:Y:S02]  /*d790*/  MOV R0, RZ ;  /* 0x000000ff00007202 */ /* 0x000fe40000000f00 */
[----:B------:R-:W-:Y:S02]  /*d7a0*/  FSETP.NE.FTZ.AND P0, PT, R3, RZ, PT ;  /* 0x000000ff0300720b */ /* 0x000fe40003f15000 */
[----:B------:R-:W-:-:S05]  /*d7b0*/  MOV R173, 0xff800000 ;  /* 0xff80000000ad7802 */ /* 0x000fca0000000f00 */
[----:B------:R-:W2:Y:S01]  /*d7c0*/  @P1 MUFU.RCP R2, R4 ;  /* 0x0000000400021308 */ /* 0x000ea20000001000 */
[----:B------:R-:W-:-:S07]  /*d7d0*/  @P1 MOV R6, 0x3f317218 ;  /* 0x3f31721800061802 */ /* 0x000fce0000000f00 */
        /* <DEDUP_REMOVED lines=67> */
[----:B------:R4:W5:Y:S01]  /*dc10*/  @P0 MUFU.LG2 R2, R3 ;  /* 0x0000000300020308 */ /* 0x0009620000000c00 */
[----:B-1-3--:R-:W-:Y:S02]  /*dc20*/  @P1 FMUL.FTZ R5, R4, 0.69314718246459960938 ;  /* 0x3f31721804051820 */ /* 0x00afe40000410000 */
[----:B------:R-:W-:Y:S02]  /*dc30*/  @P1 FMUL.FTZ R4, R6, c[0x0][0x2d0] ;  /* 0x0000b40006041a20 */ /* 0x000fe40000410000 */
[----:B--2---:R-:W-:Y:S01]  /*dc40*/  FMUL.FTZ R6, R0, R46 ;  /* 0x0000002e00067220 */ /* 0x004fe20000410000 */
[----:B------:R-:W-:Y:S01]  /*dc50*/  MOV R46, 0x1 ;  /* 0x00000001002e7802 */ /* 0x000fe20000000f00 */
[----:B------:R-:W-:-:S02]  /*dc60*/  @P1 FFMA.FTZ R173, R4, R133, R5 ;  /* 0x0000008504ad1223 */ /* 0x000fc40000010005 */
[C---:B------:R-:W-:Y:S02]  /*dc70*/  FMUL.FTZ R45, R0.reuse, R43 ;  /* 0x0000002b002d7220 */ /* 0x040fe40000410000 */
[C---:B------:R-:W-:Y:S02]  /*dc80*/  FMUL.FTZ R166, R0.reuse, R166 ;  /* 0x000000a600a67220 */ /* 0x040fe40000410000 */
[C---:B------:R-:W-:Y:S02]  /*dc90*/  FMUL.FTZ R167, R0.reuse, R167 ;  /* 0x000000a700a77220 */ /* 0x040fe40000410000 */
[----:B------:R-:W-:Y:S01]  /*dca0*/  FMUL.FTZ R162, R0, R162 ;  /* 0x000000a200a27220 */ /* 0x000fe20000410000 */
[----:B----4-:R-:W-:Y:S01]  /*dcb0*/  @P0 MOV R3, 0x3f317218 ;  /* 0x3f31721800030802 */ /* 0x010fe20000000f00 */
[----:B-----5:R-:W-:Y:S02]  /*dcc0*/  @P0 FMUL.FTZ R2, R2, 0.69314718246459960938 ;  /* 0x3f31721802020820 */ /* 0x020fe40000410000 */
[----:B------:R-:W-:-:S02]  /*dcd0*/  FMUL.FTZ R61, R0, R163 ;  /* 0x000000a3003d7220 */ /* 0x000fc40000410000 */
[----:B------:R-:W-:Y:S02]  /*dce0*/  @P0 FMUL.FTZ R3, R3, c[0x0][0x2d0] ;  /* 0x0000b40003030a20 */ /* 0x000fe40000410000 */
        /* <DEDUP_REMOVED lines=60> */
.L_x_2282:
        /* <DEDUP_REMOVED lines=19> */
.L_x_2312:
[----:B--2---:R-:W-:Y:S05]  /*e1e0*/  BSYNC B0 ;  /* 0x0000000000007941 */ /* 0x004fea0003800000 */
.L_x_2311:
        /* <DEDUP_REMOVED lines=31> */
[----:B-1----:R-:W-:Y:S02]  /*e3e0*/  F2FP.PACK_AB R48, R18, R132 ;  /* 0x000000841230723e */ /* 0x002fe400000000ff */
        /* <DEDUP_REMOVED lines=120> */
[----:B--2---:R-:W-:Y:S05]  /*eb70*/  CALL.REL.NOINC `($__internal_13_$__cuda_sm70_shflsync_idx_p) ;  /* 0x00003bc000007944 */ /* 0x004fea0003c00000 */
.L_x_2315:
        /* <DEDUP_REMOVED lines=130> */
.L_x_2317:
[----:B---34-:R-:W-:Y:S05]  /*f3a0*/  BSYNC B0 ;  /* 0x0000000000007941 */ /* 0x018fea0003800000 */
.L_x_2316:
        /* <DEDUP_REMOVED lines=22> */
.L_x_2319:
[----:B------:R-:W-:Y:S05]  /*f510*/  BSYNC B0 ;  /* 0x0000000000007941 */ /* 0x000fea0003800000 */
.L_x_2318:
        /* <DEDUP_REMOVED lines=22> */
.L_x_2321:
[----:B------:R-:W-:Y:S05]  /*f680*/  BSYNC B0 ;  /* 0x0000000000007941 */ /* 0x000fea0003800000 */
.L_x_2320:
        /* <DEDUP_REMOVED lines=23> */
.L_x_2314:
        /* <DEDUP_REMOVED lines=42> */
.L_x_2324:
[----:B------:R-:W-:Y:S05]  /*faa0*/  BSYNC B0 ;  /* 0x0000000000007941 */ /* 0x000fea0003800000 */
.L_x_2323:
        /* <DEDUP_REMOVED lines=31> */
.L_x_2357:
[----:B------:R-:W-:Y:S05]  /*fca0*/  BRA.DIV ~URZ, `(.L_x_2326) ;  /* 0x000026727f007947 */ /* 0x000fea000b800000 */
[----:B------:R4:W1:Y:S02]  /*fcb0*/  SHFL.IDX PT, R0, R13, RZ, 0x181f ;  /* 0x00181fff0d007589 */ /* 0x00086400000e0000 */
.L_x_2358:
        /* <DEDUP_REMOVED lines=35> */
.L_x_2328:
[----:B------:R-:W-:Y:S05]  /*fef0*/  BSYNC B0 ;  /* 0x0000000000007941 */ /* 0x000fea0003800000 */
.L_x_2327:
[----:B------:R-:W-:Y:S05]  /*ff00*/  BRA.DIV ~URZ, `(.L_x_2329) ;  /* 0x000024827f007947 */ /* 0x000fea000b800000 */
[----:B---3--:R2:W3:Y:S04]  /*ff10*/  SHFL.IDX PT, R4, R5, 0x1, 0x181f ;  /* 0x00381f0005047f89 */ /* 0x0084e800000e0000 */
[----:B-1----:R2:W1:Y:S02]  /*ff20*/  SHFL.IDX PT, R0, R13, 0x1, 0x181f ;  /* 0x00381f000d007f89 */ /* 0x00246400000e0000 */
.L_x_2359:
        /* <DEDUP_REMOVED lines=28> */
.L_x_2331:
[----:B------:R-:W-:Y:S05]  /*100f0*/  BSYNC B0 ;  /* 0x0000000000007941 */ /* 0x000fea0003800000 */
.L_x_2330:
[----:B------:R-:W-:Y:S05]  /*10100*/  BRA.DIV ~URZ, `(.L_x_2332) ;  /* 0x000023727f007947 */ /* 0x000fea000b800000 */
[----:B---3--:R3:W2:Y:S02]  /*10110*/  SHFL.IDX PT, R4, R5, 0x2, 0x181f ;  /* 0x00581f0005047f89 */ /* 0x0086a400000e0000 */
.L_x_2360:
[----:B------:R-:W-:Y:S05]  /*10120*/  BRA.DIV ~URZ, `(.L_x_2333) ;  /* 0x000023d27f007947 */ /* 0x000fea000b800000 */
[----:B-1----:R1:W3:Y:S02]  /*10130*/  SHFL.IDX PT, R0, R13, 0x2, 0x181f ;  /* 0x00581f000d007f89 */ /* 0x0022e400000e0000 */
.L_x_2361:
        /* <DEDUP_REMOVED lines=28> */
.L_x_2335:
[----:B------:R-:W-:Y:S05]  /*10300*/  BSYNC B0 ;  /* 0x0000000000007941 */ /* 0x000fea0003800000 */
.L_x_2334:
[----:B------:R-:W-:Y:S05]  /*10310*/  BRA.DIV ~URZ, `(.L_x_2336) ;  /* 0x000022627f007947 */ /* 0x000fea000b800000 */
[----:B--2---:R2:W1:Y:S04]  /*10320*/  SHFL.IDX PT, R4, R5, 0x3, 0x181f ;  /* 0x00781f0005047f89 */ /* 0x00446800000e0000 */
[----:B---3--:R2:W3:Y:S02]  /*10330*/  SHFL.IDX PT, R0, R13, 0x3, 0x181f ;  /* 0x00781f000d007f89 */ /* 0x0084e400000e0000 */
.L_x_2362:
        /* <DEDUP_REMOVED lines=27> */
.L_x_2322:
[----:B------:R-:W-:Y:S05]  /*104f0*/  BSYNC B1 ;  /* 0x0000000000017941 */ /* 0x000fea0003800000 */
.L_x_2313:
        /* <DEDUP_REMOVED lines=10> */
.L_x_2363:
[----:B-12---:R-:W1:Y:S01]  /*105a0*/  S2R R2, SR_TID.X ;  /* 0x0000000000027919 */ /* 0x006e620000002100 */
[----:B------:R-:W-:Y:S03]  /*105b0*/  WARPSYNC 0xffffffff ;  /* 0xffffffff00007948 */ /* 0x000fe60003800000 */
[----:B------:R-:W-:Y:S06]  /*105c0*/  BAR.SYNC.DEFER_BLOCKING 0x4, 0x100 ;  /* 0x0104000000007b1d */ /* 0x000fec0000010000 */
[----:B----4-:R2:W-:Y:S01]  /*105d0*/  STL [R1+0xc8], R0 ;  /* 0x0000c80001007387 */ /* 0x0105e20000100800 */
[----:B-1----:R-:W-:-:S13]  /*105e0*/  LOP3.LUT P0, RZ, R2, 0xff, RZ, 0xc0, !PT ;  /* 0x000000ff02ff7812 */ /* 0x002fda000780c0ff */
[----:B------:R2:W-:Y:S04]  /*105f0*/  @!P0 STS [0x18100], R81 ;  /* 0x01810051ff008388 */ /* 0x0005e80000000800 */
[----:B------:R-:W-:Y:S06]  /*10600*/  BAR.ARV 0x5, 0x100 ;  /* 0x0144000000007b1d */ /* 0x000fec0000002000 */
.L_x_2337:
[----:B--23--:R-:W2:Y:S02]  /*10610*/  LDL R0, [R1+0xc8] ;  /* 0x0000c80001007983 */ /* 0x00cea40000100800 */
[----:B--2---:R-:W-:-:S13]  /*10620*/  ISETP.GE.AND P0, PT, R0, c[0x0][0x538], PT ;  /* 0x00014e0000007a0c */ /* 0x004fda0003f06270 */
[----:B-1---5:R-:W-:Y:S01]  /*10630*/  @P0 CALL.REL.NOINC `(.L_x_2339) ;  /* 0x0000001000000944 */ /* 0x022fe20003c00000 */
[----:B------:R-:W-:Y:S05]  /*10640*/  BRA `(.L_x_2340) ;  /* 0xffff03b000007947 */ /* 0x000fea000383ffff */
.L_x_2339:
[----:B------:R-:W-:Y:S05]  /*10650*/  EXIT ;  /* 0x000000000000794d */ /* 0x000fea0003800000 */
.L_x_2285:
[----:B------:R2:W-:Y:S01]  /*10660*/  STL [R1+0x68], RZ ;  /* 0x000068ff01007387 */ /* 0x0005e20000100800 */
[----:B------:R-:W-:Y:S01]  /*10670*/  IMAD.MOV.U32 R251, RZ, RZ, R5 ;  /* 0x000000fffffb7224 */ /* 0x000fe200078e0005 */
[----:B------:R-:W-:Y:S02]  /*10680*/  MOV R3, 0x181f ;  /* 0x0000181f00037802 */ /* 0x000fe40000000f00 */
[----:B------:R-:W-:Y:S02]  /*10690*/  MOV R2, 0x106b0 ;  /* 0x000106b000027802 */ /* 0x000fe40000000f00 */
[----:B-12---:R-:W-:Y:S05]  /*106a0*/  CALL.REL.NOINC `($__internal_13_$__cuda_sm70_shflsync_idx_p) ;  /* 0x0000209000007944 */ /* 0x006fea0003c00000 */
[----:B-----5:R-:W-:Y:S01]  /*106b0*/  MOV R4, R251 ;  /* 0x000000fb00047202 */ /* 0x020fe20000000f00 */
[----:B-1----:R-:W-:Y:S05]  /*106c0*/  BRA `(.L_x_2341) ;  /* 0xffff2eb000007947 */ /* 0x002fea000383ffff */
.L_x_2286:
[----:B------:R4:W-:Y:S01]  /*106d0*/  STL [R1+0x68], RZ ;  /* 0x000068ff01007387 */ /* 0x0009e20000100800 */
[----:B------:R-:W-:Y:S01]  /*106e0*/  IMAD.MOV.U32 R251, RZ, RZ, R15 ;  /* 0x000000fffffb7224 */ /* 0x000fe200078e000f */
[----:B------:R-:W-:Y:S02]  /*106f0*/  MOV R3, 0x181f ;  /* 0x0000181f00037802 */ /* 0x000fe40000000f00 */
[----:B------:R-:W-:Y:S02]  /*10700*/  MOV R2, 0x10720 ;  /* 0x0001072000027802 */ /* 0x000fe40000000f00 */
[----:B-1234-:R-:W-:Y:S05]  /*10710*/  CALL.REL.NOINC `($__internal_13_$__cuda_sm70_shflsync_idx_p) ;  /* 0x0000202000007944 */ /* 0x01efea0003c00000 */
        /* <DEDUP_REMOVED lines=9> */
[C---:B------:R-:W-:Y:S02]  /*107b0*/  IMAD.X R9, R4.reuse, 0x1, R85, P0 ;  /* 0x0000000104097824 */ /* 0x040fe400000e0655 */
[----:B------:R-:W-:Y:S01]  /*107c0*/  IMAD.X R7, R4, 0x1, R86, P5 ;  /* 0x0000000104077824 */ /* 0x000fe200028e0656 */
[----:B--2---:R-:W-:Y:S02]  /*107d0*/  ISETP.GE.AND P3, PT, R2, c[0x0][0x1d4], PT ;  /* 0x0000750002007a0c */ /* 0x004fe40003f66270 */
[----:B------:R-:W-:Y:S01]  /*107e0*/  IADD3 R2, P4, R251, R92, RZ ;  /* 0x0000005cfb027210 */ /* 0x000fe20007f9e0ff */
[----:B------:R-:W-:Y:S01]  /*107f0*/  IMAD.MOV.U32 R251, RZ, RZ, R5 ;  /* 0x000000fffffb7224 */ /* 0x000fe200078e0005 */
[----:B---3--:R-:W-:-:S02]  /*10800*/  ISETP.GE.AND P2, PT, R14, c[0x0][0x1d4], PT ;  /* 0x000075000e007a0c */ /* 0x008fc40003f46270 */
[----:B------:R-:W-:Y:S01]  /*10810*/  SEL R5, RZ, 0x10, P3 ;  /* 0x00000010ff057807 */ /* 0x000fe20001800000 */
        /* <DEDUP_REMOVED lines=12> */
[----:B------:R2:W-:Y:S02]  /*108e0*/  LDGSTS.E.BYPASS.LTC128B.128 [R0+0x16100], [R2.64], !P0 ;  /* 0x1610000002007fae */ /* 0x0005e4000c101d46 */
[----:B--2---:R-:W-:Y:S01]  /*108f0*/  IMAD.MOV.U32 R0, RZ, RZ, 0x1 ;  /* 0x00000001ff007424 */ /* 0x004fe200078e00ff */
[----:B------:R-:W-:Y:S01]  /*10900*/  MOV R2, 0x10940 ;  /* 0x0001094000027802 */ /* 0x000fe20000000f00 */
[----:B------:R-:W-:-:S03]  /*10910*/  IMAD.MOV.U32 R3, RZ, RZ, 0x181f ;  /* 0x0000181fff037424 */ /* 0x000fc600078e00ff */
[----:B------:R2:W-:Y:S04]  /*10920*/  STL [R1+0x68], R0 ;  /* 0x0000680001007387 */ /* 0x0005e80000100800 */
[----:B-12---:R-:W-:Y:S05]  /*10930*/  CALL.REL.NOINC `($__internal_13_$__cuda_sm70_shflsync_idx_p) ;  /* 0x00001e0000007944 */ /* 0x006fea0003c00000 */
[----:B-----5:R-:W-:Y:S01]  /*10940*/  MOV R0, 0x1 ;  /* 0x0000000100007802 */ /* 0x020fe20000000f00 */
[----:B------:R-:W-:Y:S01]  /*10950*/  IMAD.MOV.U32 R4, RZ, RZ, R251 ;  /* 0x000000ffff047224 */ /* 0x000fe200078e00fb */
[----:B------:R-:W-:Y:S01]  /*10960*/  MOV R3, 0x181f ;  /* 0x0000181f00037802 */ /* 0x000fe20000000f00 */
[----:B------:R-:W-:Y:S01]  /*10970*/  IMAD.MOV.U32 R251, RZ, RZ, R15 ;  /* 0x000000fffffb7224 */ /* 0x000fe200078e000f */
[----:B------:R-:W-:Y:S01]  /*10980*/  MOV R2, 0x109b0 ;  /* 0x000109b000027802 */ /* 0x000fe20000000f00 */
[----:B------:R2:W-:Y:S04]  /*10990*/  STL [R1+0x68], R0 ;  /* 0x0000680001007387 */ /* 0x0005e80000100800 */
[----:B-12---:R-:W-:Y:S05]  /*109a0*/  CALL.REL.NOINC `($__internal_13_$__cuda_sm70_shflsync_idx_p) ;  /* 0x00001d9000007944 */ /* 0x006fea0003c00000 */
[----:B-----5:R-:W-:Y:S01]  /*109b0*/  MOV R0, R251 ;  /* 0x000000fb00007202 */ /* 0x020fe20000000f00 */
[----:B-1----:R-:W-:Y:S05]  /*109c0*/  BRA `(.L_x_2342) ;  /* 0xffff2da000007947 */ /* 0x002fea000383ffff */
.L_x_2287:
[----:B------:R1:W-:Y:S01]  /*109d0*/  STL [R1+0x68], RZ ;  /* 0x000068ff01007387 */ /* 0x0003e20000100800 */
[----:B------:R-:W-:Y:S01]  /*109e0*/  IMAD.MOV.U32 R251, RZ, RZ, R4 ;  /* 0x000000fffffb7224 */ /* 0x000fe200078e0004 */
[----:B------:R-:W-:Y:S02]  /*109f0*/  MOV R3, 0x1c1f ;  /* 0x00001c1f00037802 */ /* 0x000fe40000000f00 */
[----:B------:R-:W-:-:S02]  /*10a00*/  MOV R2, 0x10a20 ;  /* 0x00010a2000027802 */ /* 0x000fc40000000f00 */
[----:B-1----:R-:W-:Y:S05]  /*10a10*/  CALL.REL.NOINC `($__internal_13_$__cuda_sm70_shflsync_idx_p) ;  /* 0x00001d2000007944 */ /* 0x002fea0003c00000 */
[----:B-----5:R-:W-:Y:S01]  /*10a20*/  MOV R0, R251 ;  /* 0x000000fb00007202 */ /* 0x020fe20000000f00 */
[----:B-1----:R-:W-:Y:S05]  /*10a30*/  BRA `(.L_x_2343) ;  /* 0xffff302000007947 */ /* 0x002fea000383ffff */
.L_x_2288:
[----:B------:R-:W-:Y:S01]  /*10a40*/  MOV R0, 0x1 ;  /* 0x0000000100007802 */ /* 0x000fe20000000f00 */
[----:B------:R-:W-:Y:S01]  /*10a50*/  IMAD.MOV.U32 R251, RZ, RZ, R4 ;  /* 0x000000fffffb7224 */ /* 0x000fe200078e0004 */
[----:B------:R-:W-:Y:S01]  /*10a60*/  MOV R2, 0x10aa0 ;  /* 0x00010aa000027802 */ /* 0x000fe20000000f00 */
[----:B------:R-:W-:-:S02]  /*10a70*/  IMAD.MOV.U32 R3, RZ, RZ, 0x1c1f ;  /* 0x00001c1fff037424 */ /* 0x000fc400078e00ff */
[----:B------:R2:W-:Y:S04]  /*10a80*/  STL [R1+0x68], R0 ;  /* 0x0000680001007387 */ /* 0x0005e80000100800 */
[----:B-12---:R-:W-:Y:S05]  /*10a90*/  CALL.REL.NOINC `($__internal_13_$__cuda_sm70_shflsync_idx_p) ;  /* 0x00001ca000007944 */ /* 0x006fea0003c00000 */
[----:B-----5:R-:W-:Y:S01]  /*10aa0*/  IMAD.IADD R0, R5, 0x1, R251 ;  /* 0x0000000105007824 */ /* 0x020fe200078e02fb */
[----:B------:R-:W-:Y:S02]  /*10ab0*/  FMNMX.FTZ R133, R9, R13, !PT ;  /* 0x0000000d09857209 */ /* 0x000fe40007810000 */
[----:B------:R-:W-:Y:S02]  /*10ac0*/  MOV R2, 0x10ee0 ;  /* 0x00010ee000027802 */ /* 0x000fe40000000f00 */
[----:B------:R-:W-:Y:S02]  /*10ad0*/  IMNMX R0, R6, R0, PT ;  /* 0x0000000006007217 */ /* 0x000fe40003800200 */
[----:B------:R-:W-:Y:S02]  /*10ae0*/  FMNMX.FTZ R133, R14, R133, !PT ;  /* 0x000000850e857209 */ /* 0x000fe40007810000 */
[C---:B------:R-:W-:Y:S02]  /*10af0*/  ISETP.GT.AND P1, PT, R0.reuse, RZ, PT ;  /* 0x000000ff0000720c */ /* 0x040fe40003f24270 */
[----:B------:R-:W-:-:S02]  /*10b00*/  ISETP.GT.AND P0, PT, R0, 0x1, PT ;  /* 0x000000010000780c */ /* 0x000fc40003f04270 */
[----:B------:R-:W-:Y:S02]  /*10b10*/  ISETP.GT.AND P2, PT, R0, 0x8, PT ;  /* 0x000000080000780c */ /* 0x000fe40003f44270 */
[----:B------:R-:W-:Y:S02]  /*10b20*/  FSEL R4, R38, -INF , P1 ;  /* 0xff80000026047808 */ /* 0x000fe40000800000 */
[----:B------:R-:W-:Y:S02]  /*10b30*/  FSEL R5, R39, -INF , P0 ;  /* 0xff80000027057808 */ /* 0x000fe40000000000 */
[----:B------:R-:W-:Y:S02]  /*10b40*/  ISETP.GT.AND P0, PT, R0, 0x9, PT ;  /* 0x000000090000780c */ /* 0x000fe40003f04270 */
[----:B------:R-:W-:Y:S02]  /*10b50*/  FSEL R12, R62, -INF , P2 ;  /* 0xff8000003e0c7808 */ /* 0x000fe40001000000 */
[----:B------:R-:W-:-:S02]  /*10b60*/  FMNMX.FTZ R3, R4, R5, !PT ;  /* 0x0000000504037209 */ /* 0x000fc40007810000 */
[----:B------:R-:W-:Y:S02]  /*10b70*/  FMNMX.FTZ R133, R15, R133, !PT ;  /* 0x000000850f857209 */ /* 0x000fe40007810000 */
[----:B------:R-:W-:Y:S02]  /*10b80*/  FSEL R11, R63, -INF , P0 ;  /* 0xff8000003f0b7808 */ /* 0x000fe40000000000 */
[----:B------:R-:W-:Y:S02]  /*10b90*/  ISETP.GT.AND P1, PT, R0, 0x10, PT ;  /* 0x000000100000780c */ /* 0x000fe40003f24270 */
[----:B------:R-:W-:Y:S02]  /*10ba0*/  FMNMX.FTZ R16, R12, R3, !PT ;  /* 0x000000030c107209 */ /* 0x000fe40007810000 */
[----:B------:R-:W-:Y:S02]  /*10bb0*/  FMNMX.FTZ R133, R17, R133, !PT ;  /* 0x0000008511857209 */ /* 0x000fe40007810000 */
[----:B------:R-:W-:-:S02]  /*10bc0*/  ISETP.GT.AND P0, PT, R0, 0x11, PT ;  /* 0x000000110000780c */ /* 0x000fc40003f04270 */
[----:B------:R-:W-:Y:S02]  /*10bd0*/  FSEL R8, R34, -INF , P1 ;  /* 0xff80000022087808 */ /* 0x000fe40000800000 */
[----:B------:R-:W-:Y:S02]  /*10be0*/  FMNMX.FTZ R16, R11, R16, !PT ;  /* 0x000000100b107209 */ /* 0x000fe40007810000 */
[----:B------:R-:W-:Y:S02]  /*10bf0*/  FMNMX.FTZ R133, R18, R133, !PT ;  /* 0x0000008512857209 */ /* 0x000fe40007810000 */
[----:B------:R-:W-:Y:S02]  /*10c00*/  FSEL R7, R35, -INF , P0 ;  /* 0xff80000023077808 */ /* 0x000fe40000000000 */
[----:B------:R-:W-:Y:S02]  /*10c10*/  ISETP.GT.AND P1, PT, R0, 0x18, PT ;  /* 0x000000180000780c */ /* 0x000fe40003f24270 */
[----:B------:R-:W-:-:S02]  /*10c20*/  FMNMX.FTZ R16, R8, R16, !PT ;  /* 0x0000001008107209 */ /* 0x000fc40007810000 */
[----:B------:R-:W-:Y:S02]  /*10c30*/  FMNMX.FTZ R133, R19, R133, !PT ;  /* 0x0000008513857209 */ /* 0x000fe40007810000 */
[----:B------:R-:W-:Y:S02]  /*10c40*/  ISETP.GT.AND P0, PT, R0, 0x19, PT ;  /* 0x000000190000780c */ /* 0x000fe40003f04270 */
[----:B------:R-:W-:Y:S02]  /*10c50*/  FSEL R6, R22, -INF , P1 ;  /* 0xff80000016067808 */ /* 0x000fe40000800000 */
[----:B------:R-:W-:Y:S02]  /*10c60*/  FMNMX.FTZ R16, R7, R16, !PT ;  /* 0x0000001007107209 */ /* 0x000fe40007810000 */
[----:B------:R-:W-:Y:S02]  /*10c70*/  FMNMX.FTZ R133, R20, R133, !PT ;  /* 0x0000008514857209 */ /* 0x000fe40007810000 */
[----:B------:R-:W-:-:S02]  /*10c80*/  FSEL R10, R23, -INF , P0 ;  /* 0xff800000170a7808 */ /* 0x000fc40000000000 */
[----:B------:R-:W-:Y:S02]  /*10c90*/  ISETP.GT.AND P1, PT, R0, 0x20, PT ;  /* 0x000000200000780c */ /* 0x000fe40003f24270 */
[----:B------:R-:W-:Y:S02]  /*10ca0*/  FMNMX.FTZ R16, R6, R16, !PT ;  /* 0x0000001006107209 */ /* 0x000fe40007810000 */
[----:B------:R-:W-:Y:S02]  /*10cb0*/  FMNMX.FTZ R133, R99, R133, !PT ;  /* 0x0000008563857209 */ /* 0x000fe40007810000 */
[----:B------:R-:W-:Y:S02]  /*10cc0*/  ISETP.GT.AND P0, PT, R0, 0x21, PT ;  /* 0x000000210000780c */ /* 0x000fe40003f04270 */
[----:B------:R-:W-:Y:S02]  /*10cd0*/  FSEL R91, R30, -INF , P1 ;  /* 0xff8000001e5b7808 */ /* 0x000fe40000800000 */
[----:B------:R-:W-:-:S02]  /*10ce0*/  FMNMX.FTZ R16, R10, R16, !PT ;  /* 0x000000100a107209 */ /* 0x000fc40007810000 */
[----:B------:R-:W-:Y:S02]  /*10cf0*/  FMNMX.FTZ R133, R98, R133, !PT ;  /* 0x0000008562857209 */ /* 0x000fe40007810000 */
[----:B------:R-:W-:Y:S02]  /*10d00*/  FSEL R90, R31, -INF , P0 ;  /* 0xff8000001f5a7808 */ /* 0x000fe40000000000 */
[C---:B------:R-:W-:Y:S02]  /*10d10*/  ISETP.GT.AND P1, PT, R0.reuse, 0x28, PT ;  /* 0x000000280000780c */ /* 0x040fe40003f24270 */
        /* <DEDUP_REMOVED lines=15> */
[C---:B------:R-:W-:Y:S02]  /*10e10*/  ISETP.GT.AND P1, PT, R0.reuse, 0x38, PT ;  /* 0x000000380000780c */ /* 0x040fe40003f24270 */
        /* <DEDUP_REMOVED lines=9> */
[----:B------:R-:W-:-:S03]  /*10eb0*/  IMAD.MOV.U32 R132, RZ, RZ, R133 ;  /* 0x000000ffff847224 */ /* 0x000fc600078e0085 */
[----:B------:R-:W-:Y:S02]  /*10ec0*/  FMNMX.FTZ R16, R84, R16, !PT ;  /* 0x0000001054107209 */ /* 0x000fe40007810000 */
[----:B-1----:R-:W-:Y:S05]  /*10ed0*/  CALL.REL.NOINC `($__internal_12_$__cuda_sm70_shflsync_bfly_p) ;  /* 0x0000180000007944 */ /* 0x002fea0003c00000 */
[----:B------:R-:W-:Y:S01]  /*10ee0*/  FMNMX.FTZ R133, R133, R0, !PT ;  /* 0x0000000085857209 */ /* 0x000fe20007810000 */
[----:B------:R-:W-:Y:S01]  /*10ef0*/  IMAD.MOV.U32 R0, RZ, RZ, 0x1 ;  /* 0x00000001ff007424 */ /* 0x000fe200078e00ff */
[----:B------:R-:W-:-:S03]  /*10f00*/  MOV R2, 0x10f30 ;  /* 0x00010f3000027802 */ /* 0x000fc60000000f00 */
[----:B------:R-:W-:Y:S02]  /*10f10*/  IMAD.MOV.U32 R132, RZ, RZ, R133 ;  /* 0x000000ffff847224 */ /* 0x000fe400078e0085 */
[----:B------:R-:W-:Y:S05]  /*10f20*/  CALL.REL.NOINC `($__internal_12_$__cuda_sm70_shflsync_bfly_p) ;  /* 0x000017b000007944 */ /* 0x000fea0003c00000 */
[----:B------:R-:W-:Y:S01]  /*10f30*/  FMNMX.FTZ R133, R133, R0, !PT ;  /* 0x0000000085857209 */ /* 0x000fe20007810000 */
[----:B------:R-:W-:Y:S01]  /*10f40*/  IMAD.MOV.U32 R132, RZ, RZ, R16 ;  /* 0x000000ffff847224 */ /* 0x000fe200078e0010 */
[----:B------:R-:W-:Y:S01]  /*10f50*/  MOV R2, 0x10f80 ;  /* 0x00010f8000027802 */ /* 0x000fe20000000f00 */
[----:B------:R-:W-:Y:S02]  /*10f60*/  IMAD.MOV.U32 R0, RZ, RZ, 0x2 ;  /* 0x00000002ff007424 */ /* 0x000fe400078e00ff */
[----:B------:R-:W-:Y:S05]  /*10f70*/  CALL.REL.NOINC `($__internal_12_$__cuda_sm70_shflsync_bfly_p) ;  /* 0x0000176000007944 */ /* 0x000fea0003c00000 */
[----:B------:R-:W-:Y:S01]  /*10f80*/  FMNMX.FTZ R16, R16, R0, !PT ;  /* 0x0000000010107209 */ /* 0x000fe20007810000 */
[----:B------:R-:W-:Y:S01]  /*10f90*/  IMAD.MOV.U32 R0, RZ, RZ, 0x1 ;  /* 0x00000001ff007424 */ /* 0x000fe200078e00ff */
[----:B------:R-:W-:-:S03]  /*10fa0*/  MOV R2, 0x10fd0 ;  /* 0x00010fd000027802 */ /* 0x000fc60000000f00 */
[----:B------:R-:W-:Y:S02]  /*10fb0*/  IMAD.MOV.U32 R132, RZ, RZ, R16 ;  /* 0x000000ffff847224 */ /* 0x000fe400078e0010 */
[----:B------:R-:W-:Y:S05]  /*10fc0*/  CALL.REL.NOINC `($__internal_12_$__cuda_sm70_shflsync_bfly_p) ;  /* 0x0000171000007944 */ /* 0x000fea0003c00000 */
[----:B------:R-:W-:Y:S01]  /*10fd0*/  MOV R3, R0 ;  /* 0x0000000000037202 */ /* 0x000fe20000000f00 */
[----:B------:R-:W-:Y:S05]  /*10fe0*/  BRA `(.L_x_2344) ;  /* 0xffff312000007947 */ /* 0x000fea000383ffff */
.L_x_2292:
[----:B------:R-:W-:Y:S01]  /*10ff0*/  MOV R3, 0x181f ;  /* 0x0000181f00037802 */ /* 0x000fe20000000f00 */
[----:B------:R2:W-:Y:S01]  /*11000*/  STL [R1+0x68], RZ ;  /* 0x000068ff01007387 */ /* 0x0005e20000100800 */
[----:B------:R-:W-:Y:S01]  /*11010*/  MOV R2, 0x11040 ;  /* 0x0001104000027802 */ /* 0x000fe20000000f00 */
[----:B------:R-:W-:Y:S02]  /*11020*/  IMAD.MOV.U32 R251, RZ, RZ, R5 ;  /* 0x000000fffffb7224 */ /* 0x000fe400078e0005 */
[----:B-12---:R-:W-:Y:S05]  /*11030*/  CALL.REL.NOINC `($__internal_13_$__cuda_sm70_shflsync_idx_p) ;  /* 0x0000170000007944 */ /* 0x006fea0003c00000 */
[----:B-----5:R-:W-:Y:S01]  /*11040*/  MOV R4, R251 ;  /* 0x000000fb00047202 */ /* 0x020fe20000000f00 */
[----:B-1----:R-:W-:-:S05]  /*11050*/  BRA `(.L_x_2345) ;  /* 0xffff4c9000007947 */ /* 0x002fca000383ffff */
.L_x_2293:
[----:B------:R-:W-:Y:S01]  /*11060*/  MOV R3, 0x181f ;  /* 0x0000181f00037802 */ /* 0x000fe20000000f00 */
[----:B------:R4:W-:Y:S01]  /*11070*/  STL [R1+0x68], RZ ;  /* 0x000068ff01007387 */ /* 0x0009e20000100800 */
[----:B------:R-:W-:Y:S01]  /*11080*/  MOV R2, 0x110b0 ;  /* 0x000110b000027802 */ /* 0x000fe20000000f00 */
[----:B------:R-:W-:Y:S02]  /*11090*/  IMAD.MOV.U32 R251, RZ, RZ, R12 ;  /* 0x000000fffffb7224 */ /* 0x000fe400078e000c */
[----:B-1234-:R-:W-:Y:S05]  /*110a0*/  CALL.REL.NOINC `($__internal_13_$__cuda_sm70_shflsync_idx_p) ;  /* 0x0000169000007944 */ /* 0x01efea0003c00000 */
        /* <DEDUP_REMOVED lines=15> */
[----:B------:R2:W-:Y:S01]  /*111a0*/  LDGSTS.E.BYPASS.LTC128B.128 [R0+0x100], [R6.64], !P3 ;  /* 0x0010000006007fae */ /* 0x0005e2000d901d46 */
[----:B------:R-:W-:Y:S03]  /*111b0*/  SEL R15, RZ, 0x10, P1 ;  /* 0x00000010ff0f7807 */ /* 0x000fe60000800000 */
        /* <DEDUP_REMOVED lines=9> */
[----:B------:R-:W-:Y:S04]  /*11250*/  ISETP.GE.AND P0, PT, R14, c[0x0][0x1d4], PT ;  /* 0x000075000e007a0c */ /* 0x000fe80003f06270 */
[----:B------:R-:W-:Y:S09]  /*11260*/  SEL R14, RZ, 0x10, P0 ;  /* 0x00000010ff0e7807 */ /* 0x000ff20000000000 */
[----:B------:R2:W-:Y:S02]  /*11270*/  LDGSTS.E.BYPASS.LTC128B.128 [R0+0x6100], [R2.64], !P0 ;  /* 0x0610000002007fae */ /* 0x0005e4000c101d46 */
[----:B--2---:R-:W-:Y:S01]  /*11280*/  IMAD.MOV.U32 R0, RZ, RZ, 0x1 ;  /* 0x00000001ff007424 */ /* 0x004fe200078e00ff */
[----:B------:R-:W-:Y:S01]  /*11290*/  MOV R2, 0x112d0 ;  /* 0x000112d000027802 */ /* 0x000fe20000000f00 */
[----:B------:R-:W-:Y:S03]  /*112a0*/  IMAD.MOV.U32 R3, RZ, RZ, 0x181f ;  /* 0x0000181fff037424 */ /* 0x000fe600078e00ff */
        /* <DEDUP_REMOVED lines=10> */
[----:B-1----:R-:W-:-:S05]  /*11350*/  BRA `(.L_x_2346) ;  /* 0xffff4b8000007947 */ /* 0x002fca000383ffff */
.L_x_2296:
[----:B------:R-:W-:Y:S01]  /*11360*/  MOV R3, 0x181f ;  /* 0x0000181f00037802 */ /* 0x000fe20000000f00 */
[----:B------:R2:W-:Y:S01]  /*11370*/  STL [R1+0x68], RZ ;  /* 0x000068ff01007387 */ /* 0x0005e20000100800 */
[----:B------:R-:W-:Y:S01]  /*11380*/  MOV R2, 0x113b0 ;  /* 0x000113b000027802 */ /* 0x000fe20000000f00 */
[----:B------:R-:W-:Y:S02]  /*11390*/  IMAD.MOV.U32 R251, RZ, RZ, R133 ;  /* 0x000000fffffb7224 */ /* 0x000fe400078e0085 */
[----:B-12---:R-:W-:Y:S05]  /*113a0*/  CALL.REL.NOINC `($__internal_13_$__cuda_sm70_shflsync_idx_p) ;  /* 0x0000139000007944 */ /* 0x006fea0003c00000 */
[----:B------:R-:W-:Y:S01]  /*113b0*/  MOV R132, R251 ;  /* 0x000000fb00847202 */ /* 0x000fe20000000f00 */
[----:B-1---5:R-:W-:-:S05]  /*113c0*/  BRA `(.L_x_2347) ;  /* 0xffff5c8000007947 */ /* 0x022fca000383ffff */
.L_x_2297:
        /* <DEDUP_REMOVED lines=8> */
[----:B------:R-:W-:Y:S02]  /*11450*/  IMAD.X R177, R132, 0x1, R179, P0 ;  /* 0x0000000184b17824 */ /* 0x000fe400000e06b3 */
[----:B-----5:R-:W4:Y:S04]  /*11460*/  LDL R0, [R1+0x50] ;  /* 0x0000500001007983 */ /* 0x020f280000100800 */
        /* <DEDUP_REMOVED lines=38> */
.L_x_2298:
[----:B------:R-:W-:Y:S01]  /*116d0*/  MOV R3, 0x1c1f ;  /* 0x00001c1f00037802 */ /* 0x000fe20000000f00 */
[----:B------:R1:W-:Y:S01]  /*116e0*/  STL [R1+0x68], RZ ;  /* 0x000068ff01007387 */ /* 0x0003e20000100800 */
[----:B------:R-:W-:Y:S01]  /*116f0*/  MOV R2, 0x11720 ;  /* 0x0001172000027802 */ /* 0x000fe20000000f00 */
[----:B------:R-:W-:Y:S02]  /*11700*/  IMAD.MOV.U32 R251, RZ, RZ, R132 ;  /* 0x000000fffffb7224 */ /* 0x000fe400078e0084 */
[----:B-1----:R-:W-:Y:S05]  /*11710*/  CALL.REL.NOINC `($__internal_13_$__cuda_sm70_shflsync_idx_p) ;  /* 0x0000102000007944 */ /* 0x002fea0003c00000 */
[----:B-----5:R-:W-:Y:S01]  /*11720*/  MOV R0, R251 ;  /* 0x000000fb00007202 */ /* 0x020fe20000000f00 */
[----:B-1----:R-:W-:-:S05]  /*11730*/  BRA `(.L_x_2349) ;  /* 0xffff5df000007947 */ /* 0x002fca000383ffff */
.L_x_2299:
[----:B------:R-:W-:Y:S01]  /*11740*/  MOV R0, 0x1 ;  /* 0x0000000100007802 */ /* 0x000fe20000000f00 */
[----:B------:R-:W-:Y:S01]  /*11750*/  IMAD.MOV.U32 R251, RZ, RZ, R132 ;  /* 0x000000fffffb7224 */ /* 0x000fe200078e0084 */
[----:B------:R-:W-:Y:S01]  /*11760*/  MOV R2, 0x117a0 ;  /* 0x000117a000027802 */ /* 0x000fe20000000f00 */
[----:B------:R-:W-:Y:S02]  /*11770*/  IMAD.MOV.U32 R3, RZ, RZ, 0x1c1f ;  /* 0x00001c1fff037424 */ /* 0x000fe400078e00ff */
[----:B------:R2:W-:Y:S04]  /*11780*/  STL [R1+0x68], R0 ;  /* 0x0000680001007387 */ /* 0x0005e80000100800 */
[----:B-12---:R-:W-:Y:S05]  /*11790*/  CALL.REL.NOINC `($__internal_13_$__cuda_sm70_shflsync_idx_p) ;  /* 0x00000fa000007944 */ /* 0x006fea0003c00000 */
        /* <DEDUP_REMOVED lines=12> */
[----:B------:R-:W-:Y:S02]  /*11860*/  FSEL R11, R11, -INF , P0 ;  /* 0xff8000000b0b7808 */ /* 0x000fe40000000000 */
[C---:B------:R-:W-:Y:S02]  /*11870*/  ISETP.GT.AND P3, PT, R133.reuse, 0x10, PT ;  /* 0x000000108500780c */ /* 0x040fe40003f64270 */
        /* <DEDUP_REMOVED lines=53> */
[----:B-1----:R-:W-:Y:S05]  /*11bd0*/  CALL.REL.NOINC `($__internal_12_$__cuda_sm70_shflsync_bfly_p) ;  /* 0x00000b0000007944 */ /* 0x002fea0003c00000 */
[----:B------:R-:W-:Y:S01]  /*11be0*/  FMNMX.FTZ R132, R132, R0, !PT ;  /* 0x0000000084847209 */ /* 0x000fe20007810000 */
[----:B------:R-:W-:Y:S01]  /*11bf0*/  IMAD.MOV.U32 R0, RZ, RZ, 0x1 ;  /* 0x00000001ff007424 */ /* 0x000fe200078e00ff */
[----:B------:R-:W-:Y:S02]  /*11c00*/  MOV R2, 0x11c20 ;  /* 0x00011c2000027802 */ /* 0x000fe40000000f00 */
        /* <DEDUP_REMOVED lines=8> */
[----:B------:R-:W-:Y:S02]  /*11c90*/  MOV R2, 0x11cb0 ;  /* 0x00011cb000027802 */ /* 0x000fe40000000f00 */
[----:B------:R-:W-:Y:S05]  /*11ca0*/  CALL.REL.NOINC `($__internal_12_$__cuda_sm70_shflsync_bfly_p) ;  /* 0x00000a3000007944 */ /* 0x000fea0003c00000 */
[----:B------:R-:W-:-:S05]  /*11cb0*/  BRA `(.L_x_2350) ;  /* 0xffff5f2000007947 */ /* 0x000fca000383ffff */
.L_x_2302:
[----:B------:R-:W-:Y:S01]  /*11cc0*/  MOV R3, 0x181f ;  /* 0x0000181f00037802 */ /* 0x000fe20000000f00 */
[----:B------:R1:W-:Y:S01]  /*11cd0*/  STL [R1+0x68], RZ ;  /* 0x000068ff01007387 */ /* 0x0003e20000100800 */
[----:B------:R-:W-:Y:S01]  /*11ce0*/  MOV R2, 0x11d10 ;  /* 0x00011d1000027802 */ /* 0x000fe20000000f00 */
[----:B------:R-:W-:Y:S02]  /*11cf0*/  IMAD.MOV.U32 R251, RZ, RZ, R4 ;  /* 0x000000fffffb7224 */ /* 0x000fe400078e0004 */
[----:B-1----:R-:W-:Y:S05]  /*11d00*/  CALL.REL.NOINC `($__internal_13_$__cuda_sm70_shflsync_idx_p) ;  /* 0x00000a3000007944 */ /* 0x002fea0003c00000 */
[----:B------:R-:W-:Y:S01]  /*11d10*/  MOV R2, R251 ;  /* 0x000000fb00027202 */ /* 0x000fe20000000f00 */
[----:B-1---5:R-:W-:-:S05]  /*11d20*/  BRA `(.L_x_2351) ;  /* 0xffff81c000007947 */ /* 0x022fca000383ffff */
.L_x_2305:
[----:B------:R-:W-:Y:S01]  /*11d30*/  MOV R3, 0x181f ;  /* 0x0000181f00037802 */ /* 0x000fe20000000f00 */
[----:B------:R1:W-:Y:S01]  /*11d40*/  STL [R1+0x68], RZ ;  /* 0x000068ff01007387 */ /* 0x0003e20000100800 */
[----:B------:R-:W-:Y:S01]  /*11d50*/  MOV R2, 0x11d80 ;  /* 0x00011d8000027802 */ /* 0x000fe20000000f00 */
[----:B------:R-:W-:Y:S02]  /*11d60*/  IMAD.MOV.U32 R251, RZ, RZ, R133 ;  /* 0x000000fffffb7224 */ /* 0x000fe400078e0085 */
[----:B-1---5:R-:W-:Y:S05]  /*11d70*/  CALL.REL.NOINC `($__internal_13_$__cuda_sm70_shflsync_idx_p) ;  /* 0x000009c000007944 */ /* 0x022fea0003c00000 */
[----:B------:R-:W-:Y:S01]  /*11d80*/  MOV R132, R251 ;  /* 0x000000fb00847202 */ /* 0x000fe20000000f00 */
[----:B-1---5:R-:W-:-:S05]  /*11d90*/  BRA `(.L_x_2352) ;  /* 0xffff95b000007947 */ /* 0x022fca000383ffff */
.L_x_2306:
[----:B------:R-:W-:Y:S01]  /*11da0*/  MOV R3, 0x181f ;  /* 0x0000181f00037802 */ /* 0x000fe20000000f00 */
[----:B------:R3:W-:Y:S01]  /*11db0*/  STL [R1+0x68], RZ ;  /* 0x000068ff01007387 */ /* 0x0007e20000100800 */
[----:B------:R-:W-:Y:S01]  /*11dc0*/  MOV R2, 0x11df0 ;  /* 0x00011df000027802 */ /* 0x000fe20000000f00 */
[----:B------:R-:W-:Y:S02]  /*11dd0*/  IMAD.MOV.U32 R251, RZ, RZ, R178 ;  /* 0x000000fffffb7224 */ /* 0x000fe400078e00b2 */
[----:B-123-5:R-:W-:Y:S05]  /*11de0*/  CALL.REL.NOINC `($__internal_13_$__cuda_sm70_shflsync_idx_p) ;  /* 0x0000095000007944 */ /* 0x02efea0003c00000 */
        /* <DEDUP_REMOVED lines=36> */
.L_x_2307:
[----:B------:R-:W-:Y:S02]  /*12030*/  MOV R0, 0x2 ;  /* 0x0000000200007802 */ /* 0x000fe40000000f00 */
[----:B------:R-:W-:Y:S02]  /*12040*/  MOV R2, 0x12060 ;  /* 0x0001206000027802 */ /* 0x000fe40000000f00 */
[----:B-----5:R-:W-:Y:S05]  /*12050*/  CALL.REL.NOINC `($__internal_12_$__cuda_sm70_shflsync_bfly_p) ;  /* 0x0000068000007944 */ /* 0x020fea0003c00000 */
        /* <DEDUP_REMOVED lines=14> */
.L_x_2309:
[----:B------:R1:W5:Y:S01]  /*12140*/  LDL R132, [R1+0x7c] ;  /* 0x00007c0001847983 */ /* 0x0003620000100800 */
[----:B------:R-:W-:-:S02]  /*12150*/  MOV R0, 0x2 ;  /* 0x0000000200007802 */ /* 0x000fc40000000f00 */
[----:B------:R-:W-:Y:S02]  /*12160*/  MOV R2, 0x12180 ;  /* 0x0001218000027802 */ /* 0x000fe40000000f00 */
[----:B-1---5:R-:W-:Y:S05]  /*12170*/  CALL.REL.NOINC `($__internal_12_$__cuda_sm70_shflsync_bfly_p) ;  /* 0x0000056000007944 */ /* 0x022fea0003c00000 */
[----:B------:R-:W-:Y:S01]  /*12180*/  MOV R4, R0 ;  /* 0x0000000000047202 */ /* 0x000fe20000000f00 */
[----:B------:R-:W-:Y:S05]  /*12190*/  BRA `(.L_x_2355) ;  /* 0xffffb53000007947 */ /* 0x000fea000383ffff */
.L_x_2310:
[----:B------:R-:W-:Y:S01]  /*121a0*/  IMAD.MOV.U32 R132, RZ, RZ, R4 ;  /* 0x000000ffff847224 */ /* 0x000fe200078e0004 */
[----:B------:R-:W-:Y:S02]  /*121b0*/  MOV R0, 0x1 ;  /* 0x0000000100007802 */ /* 0x000fe40000000f00 */
[----:B------:R-:W-:Y:S02]  /*121c0*/  MOV R2, 0x121e0 ;  /* 0x000121e000027802 */ /* 0x000fe40000000f00 */
[----:B------:R-:W-:Y:S05]  /*121d0*/  CALL.REL.NOINC `($__internal_12_$__cuda_sm70_shflsync_bfly_p) ;  /* 0x0000050000007944 */ /* 0x000fea0003c00000 */
[----:B------:R1:W5:Y:S01]  /*121e0*/  LDL R132, [R1+0x78] ;  /* 0x0000780001847983 */ /* 0x0003620000100800 */
[----:B------:R-:W-:Y:S01]  /*121f0*/  FADD.FTZ R4, R4, R0 ;  /* 0x0000000004047221 */ /* 0x000fe20000010000 */
[----:B------:R-:W-:Y:S02]  /*12200*/  MOV R0, 0x2 ;  /* 0x0000000200007802 */ /* 0x000fe40000000f00 */
[----:B------:R-:W-:Y:S02]  /*12210*/  MOV R2, 0x12230 ;  /* 0x0001223000027802 */ /* 0x000fe40000000f00 */
[----:B-1---5:R-:W-:Y:S05]  /*12220*/  CALL.REL.NOINC `($__internal_12_$__cuda_sm70_shflsync_bfly_p) ;  /* 0x000004b000007944 */ /* 0x022fea0003c00000 */
[----:B------:R-:W2:Y:S02]  /*12230*/  LDL.LU R2, [R1+0x78] ;  /* 0x0000780001027983 */ /* 0x000ea40000300800 */
[----:B--2---:R-:W-:Y:S01]  /*12240*/  FADD.FTZ R5, R2, R0 ;  /* 0x0000000002057221 */ /* 0x004fe20000010000 */
[----:B------:R-:W-:-:S02]  /*12250*/  MOV R0, 0x1 ;  /* 0x0000000100007802 */ /* 0x000fc40000000f00 */
[----:B------:R-:W-:Y:S02]  /*12260*/  MOV R2, 0x12290 ;  /* 0x0001229000027802 */ /* 0x000fe40000000f00 */
[----:B------:R-:W-:Y:S02]  /*12270*/  MOV R132, R5 ;  /* 0x0000000500847202 */ /* 0x000fe40000000f00 */
[----:B------:R-:W-:Y:S05]  /*12280*/  CALL.REL.NOINC `($__internal_12_$__cuda_sm70_shflsync_bfly_p) ;  /* 0x0000045000007944 */ /* 0x000fea0003c00000 */
[----:B------:R-:W-:Y:S01]  /*12290*/  MOV R3, R0 ;  /* 0x0000000000037202 */ /* 0x000fe20000000f00 */
[----:B------:R-:W-:Y:S05]  /*122a0*/  BRA `(.L_x_2356) ;  /* 0xffffb4b000007947 */ /* 0x000fea000383ffff */
.L_x_2325:
[----:B------:R2:W-:Y:S01]  /*122b0*/  STL [R1+0x68], RZ ;  /* 0x000068ff01007387 */ /* 0x0005e20000100800 */
[----:B------:R-:W-:Y:S01]  /*122c0*/  IMAD.MOV.U32 R251, RZ, RZ, R5 ;  /* 0x000000fffffb7224 */ /* 0x000fe200078e0005 */
[----:B------:R-:W-:Y:S02]  /*122d0*/  MOV R3, 0x181f ;  /* 0x0000181f00037802 */ /* 0x000fe40000000f00 */
[----:B------:R-:W-:Y:S02]  /*122e0*/  MOV R2, 0x12300 ;  /* 0x0001230000027802 */ /* 0x000fe40000000f00 */
[----:B-12---:R-:W-:Y:S05]  /*122f0*/  CALL.REL.NOINC `($__internal_13_$__cuda_sm70_shflsync_idx_p) ;  /* 0x0000044000007944 */ /* 0x006fea0003c00000 */
[----:B-----5:R-:W-:Y:S01]  /*12300*/  MOV R4, R251 ;  /* 0x000000fb00047202 */ /* 0x020fe20000000f00 */
[----:B-1----:R-:W-:Y:S05]  /*12310*/  BRA `(.L_x_2357) ;  /* 0xffffd98000007947 */ /* 0x002fea000383ffff */
.L_x_2326:
[----:B------:R4:W-:Y:S01]  /*12320*/  STL [R1+0x68], RZ ;  /* 0x000068ff01007387 */ /* 0x0009e20000100800 */
[----:B------:R-:W-:Y:S01]  /*12330*/  IMAD.MOV.U32 R251, RZ, RZ, R13 ;  /* 0x000000fffffb7224 */ /* 0x000fe200078e000d */
[----:B------:R-:W-:-:S02]  /*12340*/  MOV R3, 0x181f ;  /* 0x0000181f00037802 */ /* 0x000fc40000000f00 */
[----:B------:R-:W-:Y:S02]  /*12350*/  MOV R2, 0x12370 ;  /* 0x0001237000027802 */ /* 0x000fe40000000f00 */
[----:B-1234-:R-:W-:Y:S05]  /*12360*/  CALL.REL.NOINC `($__internal_13_$__cuda_sm70_shflsync_idx_p) ;  /* 0x000003d000007944 */ /* 0x01efea0003c00000 */
[----:B-----5:R-:W-:Y:S01]  /*12370*/  MOV R0, R251 ;  /* 0x000000fb00007202 */ /* 0x020fe20000000f00 */
[----:B-1----:R-:W-:Y:S05]  /*12380*/  BRA `(.L_x_2358) ;  /* 0xffffd93000007947 */ /* 0x002fea000383ffff */
.L_x_2329:
[----:B-1----:R-:W-:Y:S01]  /*12390*/  MOV R0, 0x1 ;  /* 0x0000000100007802 */ /* 0x002fe20000000f00 */
[----:B------:R-:W-:Y:S01]  /*123a0*/  IMAD.MOV.U32 R251, RZ, RZ, R5 ;  /* 0x000000fffffb7224 */ /* 0x000fe200078e0005 */
[----:B------:R-:W-:Y:S01]  /*123b0*/  MOV R2, 0x123f0 ;  /* 0x000123f000027802 */ /* 0x000fe20000000f00 */
[----:B------:R-:W-:Y:S02]  /*123c0*/  IMAD.MOV.U32 R3, RZ, RZ, 0x181f ;  /* 0x0000181fff037424 */ /* 0x000fe400078e00ff */
[----:B------:R1:W-:Y:S04]  /*123d0*/  STL [R1+0x68], R0 ;  /* 0x0000680001007387 */ /* 0x0003e80000100800 */
[----:B-1-34-:R-:W-:Y:S05]  /*123e0*/  CALL.REL.NOINC `($__internal_13_$__cuda_sm70_shflsync_idx_p) ;  /* 0x0000035000007944 */ /* 0x01afea0003c00000 */
        /* <DEDUP_REMOVED lines=9> */
.L_x_2332:
[----:B-1----:R-:W-:Y:S01]  /*12480*/  MOV R0, 0x2 ;  /* 0x0000000200007802 */ /* 0x002fe20000000f00 */
[----:B------:R-:W-:Y:S01]  /*12490*/  IMAD.MOV.U32 R251, RZ, RZ, R5 ;  /* 0x000000fffffb7224 */ /* 0x000fe200078e0005 */
[----:B------:R-:W-:Y:S01]  /*124a0*/  MOV R2, 0x124e0 ;  /* 0x000124e000027802 */ /* 0x000fe20000000f00 */
[----:B------:R-:W-:-:S02]  /*124b0*/  IMAD.MOV.U32 R3, RZ, RZ, 0x181f ;  /* 0x0000181fff037424 */ /* 0x000fc400078e00ff */
[----:B------:R1:W-:Y:S04]  /*124c0*/  STL [R1+0x68], R0 ;  /* 0x0000680001007387 */ /* 0x0003e80000100800 */
[----:B-1234-:R-:W-:Y:S05]  /*124d0*/  CALL.REL.NOINC `($__internal_13_$__cuda_sm70_shflsync_idx_p) ;  /* 0x0000026000007944 */ /* 0x01efea0003c00000 */
[----:B-----5:R-:W-:Y:S01]  /*124e0*/  MOV R4, R251 ;  /* 0x000000fb00047202 */ /* 0x020fe20000000f00 */
[----:B-1----:R-:W-:Y:S05]  /*124f0*/  BRA `(.L_x_2360) ;  /* 0xffffdc2000007947 */ /* 0x002fea000383ffff */
.L_x_2333:
[----:B-1----:R-:W-:Y:S01]  /*12500*/  MOV R0, 0x2 ;  /* 0x0000000200007802 */ /* 0x002fe20000000f00 */
[----:B------:R-:W-:Y:S01]  /*12510*/  IMAD.MOV.U32 R251, RZ, RZ, R13 ;  /* 0x000000fffffb7224 */ /* 0x000fe200078e000d */
[----:B------:R-:W-:Y:S01]  /*12520*/  MOV R2, 0x12560 ;  /* 0x0001256000027802 */ /* 0x000fe20000000f00 */
[----:B------:R-:W-:Y:S02]  /*12530*/  IMAD.MOV.U32 R3, RZ, RZ, 0x181f ;  /* 0x0000181fff037424 */ /* 0x000fe400078e00ff */
[----:B------:R1:W-:Y:S04]  /*12540*/  STL [R1+0x68], R0 ;  /* 0x0000680001007387 */ /* 0x0003e80000100800 */
[----:B-1234-:R-:W-:Y:S05]  /*12550*/  CALL.REL.NOINC `($__internal_13_$__cuda_sm70_shflsync_idx_p) ;  /* 0x000001e000007944 */ /* 0x01efea0003c00000 */
[----:B-----5:R-:W-:Y:S01]  /*12560*/  MOV R0, R251 ;  /* 0x000000fb00007202 */ /* 0x020fe20000000f00 */
[----:B-1----:R-:W-:Y:S05]  /*12570*/  BRA `(.L_x_2361) ;  /* 0xffffdbc000007947 */ /* 0x002fea000383ffff */
.L_x_2336:
[----:B---3--:R-:W-:Y:S01]  /*12580*/  MOV R0, 0x3 ;  /* 0x0000000300007802 */ /* 0x008fe20000000f00 */
[----:B------:R-:W-:Y:S01]  /*12590*/  IMAD.MOV.U32 R251, RZ, RZ, R5 ;  /* 0x000000fffffb7224 */ /* 0x000fe200078e0005 */
[----:B--2---:R-:W-:Y:S01]  /*125a0*/  MOV R2, 0x125e0 ;  /* 0x000125e000027802 */ /* 0x004fe20000000f00 */
[----:B------:R-:W-:-:S02]  /*125b0*/  IMAD.MOV.U32 R3, RZ, RZ, 0x181f ;  /* 0x0000181fff037424 */ /* 0x000fc400078e00ff */
        /* <DEDUP_REMOVED lines=11> */
.L_x_2338:
[----:B------:R4:W-:Y:S01]  /*12670*/  STL [R1+0x68], RZ ;  /* 0x000068ff01007387 */ /* 0x0009e20000100800 */
[----:B------:R-:W-:Y:S01]  /*12680*/  IMAD.MOV.U32 R251, RZ, RZ, R81 ;  /* 0x000000fffffb7224 */ /* 0x000fe200078e0051 */
[----:B-1----:R-:W-:Y:S02]  /*12690*/  MOV R3, 0x1f ;  /* 0x0000001f00037802 */ /* 0x002fe40000000f00 */
[----:B--2---:R-:W-:-:S02]  /*126a0*/  MOV R2, 0x126c0 ;  /* 0x000126c000027802 */ /* 0x004fc40000000f00 */
[----:B---345:R-:W-:Y:S05]  /*126b0*/  CALL.REL.NOINC `($__internal_13_$__cuda_sm70_shflsync_idx_p) ;  /* 0x0000008000007944 */ /* 0x038fea0003c00000 */
[----:B-----5:R-:W-:Y:S01]  /*126c0*/  MOV R0, R251 ;  /* 0x000000fb00007202 */ /* 0x020fe20000000f00 */
[----:B-1----:R-:W-:Y:S05]  /*126d0*/  BRA `(.L_x_2363) ;  /* 0xffffdec000007947 */ /* 0x002fea000383ffff */
        .weak           $__internal_12_$__cuda_sm70_shflsync_bfly_p
        .type           $__internal_12_$__cuda_sm70_shflsync_bfly_p,@function
        .size           $__internal_12_$__cuda_sm70_shflsync_bfly_p,($__internal_13_$__cuda_sm70_shflsync_idx_p - $__internal_12_$__cuda_sm70_shflsync_bfly_p)
$__internal_12_$__cuda_sm70_shflsync_bfly_p:
[----:B------:R-:W-:Y:S02]  /*126e0*/  MOV R177, 0xffffffff ;  /* 0xffffffff00b17802 */ /* 0x000fe40000000f00 */
[----:B------:R-:W-:-:S02]  /*126f0*/  MOV R3, 0x1f ;  /* 0x0000001f00037802 */ /* 0x000fc40000000f00 */
[----:B------:R-:W-:Y:S04]  /*12700*/  WARPSYNC R177 ;  /* 0x000000b100007348 */ /* 0x000fe80003800000 */
[----:B------:R1:W2:Y:S02]  /*12710*/  SHFL.BFLY PT, R0, R132, R0, R3 ;  /* 0x0c00000084007389 */ /* 0x0002a400000e0003 */
[----:B-1----:R-:W-:-:S04]  /*12720*/  MOV R3, 0x0 ;  /* 0x0000000000037802 */ /* 0x002fc80000000f00 */
[----:B--2---:R-:W-:Y:S05]  /*12730*/  RET.REL.NODEC R2 `(_ZN7cutlass13device_kernelIN5flash19enable_sm80_to_sm89INS1_16FlashAttnFwdSm80INS1_25CollectiveMainloopFwdSm80ILi8ELi1ELb1EN4cute5tupleIJNS5_1CILi128EEENS7_ILi64EEENS7_ILi256EEEEEELi256ENS_6half_tEfNS_4arch4Sm80ELb1ELb0ELb0ELb0ELb1ELb0ELb1ELb0EEENS1_21CollectiveEpilogueFwdINS6_IJS8_SA_S9_EEENS6_IJNS7_ILi1EEESI_SI_EEESC_SE_Li256ELb0ELb1ELb0ELb0EEENS1_30DynamicPersistentTileSchedulerILi256ELi256ELb0ELb1ELb0EEEEEEEEEvNT_6ParamsE) ;  /* 0xfffed8c002007950 */ /* 0x004fea0003c3ffff */
        .weak           $__internal_13_$__cuda_sm70_shflsync_idx_p
        .type           $__internal_13_$__cuda_sm70_shflsync_idx_p,@function
        .size           $__internal_13_$__cuda_sm70_shflsync_idx_p,(.L_x_3569 - $__internal_13_$__cuda_sm70_shflsync_idx_p)
$__internal_13_$__cuda_sm70_shflsync_idx_p:
        /* <DEDUP_REMOVED lines=9> */
[----:B--2---:R-:W-:Y:S05]  /*127d0*/  RET.REL.NODEC R2 `(_ZN7cutlass13device_kernelIN5flash19enable_sm80_to_sm89INS1_16FlashAttnFwdSm80INS1_25CollectiveMainloopFwdSm80ILi8ELi1ELb1EN4cute5tupleIJNS5_1CILi128EEENS7_ILi64EEENS7_ILi256EEEEEELi256ENS_6half_tEfNS_4arch4Sm80ELb1ELb0ELb0ELb0ELb1ELb0ELb1ELb0EEENS1_21CollectiveEpilogueFwdINS6_IJS8_SA_S9_EEENS6_IJNS7_ILi1EEESI_SI_EEESC_SE_Li256ELb0ELb1ELb0ELb0EEENS1_30DynamicPersistentTileSchedulerILi256ELi256ELb0ELb1ELb0EEEEEEEEEvNT_6ParamsE) ;  /* 0xfffed82002007950 */ /* 0x004fea0003c3ffff */
.L_x_2364:
        /* <DEDUP_REMOVED lines=10> */
.L_x_3569:


//--------------------- .text._ZN7cutlass13device_kernelIN5flash19enable_sm80_to_sm89INS1_16FlashAttnFwdSm80INS1_25CollectiveMainloopFwdSm80ILi8ELi1ELb1EN4cute5tupleIJNS5_1CILi128EEENS7_ILi64EEENS7_ILi256EEEEEELi256ENS_6half_tEfNS_4arch4Sm80ELb1ELb0ELb0ELb1ELb1ELb0ELb1ELb0EEENS1_21CollectiveEpilogueFwdINS6_IJS8_SA_S9_EEENS6_IJNS7_ILi1EEESI_SI_EEESC_SE_Li256ELb1ELb1ELb0ELb0EEENS1_19SingleTileSchedulerILb1ELb0ELb1ELi128EEEEEEEEEvNT_6ParamsE --------------------------
	.section	.text._ZN7cutlass13device_kernelIN5flash19enable_sm80_to_sm89INS1_16FlashAttnFwdSm80INS1_25CollectiveMainloopFwdSm80ILi8ELi1ELb1EN4cute5tupleIJNS5_1CILi128EEENS7_ILi64EEENS7_ILi256EEEEEELi256ENS_6half_tEfNS_4arch4Sm80ELb1ELb0ELb0ELb1ELb1ELb0ELb1ELb0EEENS1_21CollectiveEpilogueFwdINS6_IJS8_SA_S9_EEENS6_IJNS7_ILi1EEESI_SI_EEESC_SE_Li256ELb1ELb1ELb0ELb0EEENS1_19SingleTileSchedulerILb1ELb0ELb1ELi128EEEEEEEEEvNT_6ParamsE,"ax",@progbits
	.sectioninfo	@"SHI_REGISTERS=255"
	.align	128
.text._ZN7cutlass13device_kernelIN5flash19enable_sm80_to_sm89INS1_16FlashAttnFwdSm80INS1_25CollectiveMainloopFwdSm80ILi8ELi1ELb1EN4cute5tupleIJNS5_1CILi128EEENS7_ILi64EEENS7_ILi256EEEEEELi256ENS_6half_tEfNS_4arch4Sm80ELb1ELb0ELb0ELb1ELb1ELb0ELb1ELb0EEENS1_21CollectiveEpilogueFwdINS6_IJS8_SA_S9_EEENS6_IJNS7_ILi1EEESI_SI_EEESC_SE_Li256ELb1ELb1ELb0ELb0EEENS1_19SingleTileSchedulerILb1ELb0ELb1ELi128EEEEEEEEEvNT_6ParamsE:
        .type           _ZN7cutlass13device_kernelIN5flash19enable_sm80_to_sm89INS1_16FlashAttnFwdSm80INS1_25CollectiveMainloopFwdSm80ILi8ELi1ELb1EN4cute5tupleIJNS5_1CILi128EEENS7_ILi64EEENS7_ILi256EEEEEELi256ENS_6half_tEfNS_4arch4Sm80ELb1ELb0ELb0ELb1ELb1ELb0ELb1ELb0EEENS1_21CollectiveEpilogueFwdINS6_IJS8_SA_S9_EEENS6_IJNS7_ILi1EEESI_SI_EEESC_SE_Li256ELb1ELb1ELb0ELb0EEENS1_19SingleTileSchedulerILb1ELb0ELb1ELi128EEEEEEEEEvNT_6ParamsE,@function
        .size           _ZN7cutlass13device_kernelIN5flash19enable_sm80_to_sm89INS1_16FlashAttnFwdSm80INS1_25CollectiveMainloopFwdSm80ILi8ELi1ELb1EN4cute5tupleIJNS5_1CILi128EEENS7_ILi64EEENS7_ILi256EEEEEELi256ENS_6half_tEfNS_4arch4Sm80ELb1ELb0ELb0ELb1ELb1ELb0ELb1ELb0EEENS1_21CollectiveEpilogueFwdINS6_IJS8_SA_S9_EEENS6_IJNS7_ILi1EEESI_SI_EEESC_SE_Li256ELb1ELb1ELb0ELb0EEENS1_19SingleTileSchedulerILb1ELb0ELb1ELi128EEEEEEEEEvNT_6ParamsE,(.L_x_3572 - _ZN7cutlass13device_kernelIN5flash19enable_sm80_to_sm89INS1_16FlashAttnFwdSm80INS1_25CollectiveMainloopFwdSm80ILi8ELi1ELb1EN4cute5tupleIJNS5_1CILi128EEENS7_ILi64EEENS7_ILi256EEEEEELi256ENS_6half_tEfNS_4arch4Sm80ELb1ELb0ELb0ELb1ELb1ELb0ELb1ELb0EEENS1_21CollectiveEpilogueFwdINS6_IJS8_SA_S9_EEENS6_IJNS7_ILi1EEESI_SI_EEESC_SE_Li256ELb1ELb1ELb0ELb0EEENS1_19SingleTileSchedulerILb1ELb0ELb1ELi128EEEEEEEEEvNT_6ParamsE)
        .other          _ZN7cutlass13device_kernelIN5flash19enable_sm80_to_sm89INS1_16FlashAttnFwdSm80INS1_25CollectiveMainloopFwdSm80ILi8ELi1ELb1EN4cute5tupleIJNS5_1CILi128EEENS7_ILi64EEENS7_ILi256EEEEEELi256ENS_6half_tEfNS_4arch4Sm80ELb1ELb0ELb0ELb1ELb1ELb0ELb1ELb0EEENS1_21CollectiveEpilogueFwdINS6_IJS8_SA_S9_EEENS6_IJNS7_ILi1EEESI_SI_EEESC_SE_Li256ELb1ELb1ELb0ELb0EEENS1_19SingleTileSchedulerILb1ELb0ELb1ELi128EEEEEEEEEvNT_6ParamsE,@"STO_CUDA_ENTRY STV_DEFAULT"
_ZN7cutlass13device_kernelIN5flash19enable_sm80_to_sm89INS1_16FlashAttnFwdSm80INS1_25CollectiveMainloopFwdSm80ILi8ELi1ELb1EN4cute5tupleIJNS5_1CILi128EEENS7_ILi64EEENS7_ILi256EEEEEELi256ENS_6half_tEfNS_4arch4Sm80ELb1ELb0ELb0ELb1ELb1ELb0ELb1ELb0EEENS1_21CollectiveEpilogueFwdINS6_IJS8_SA_S9_EEENS6_IJNS7_ILi1EEESI_SI_EEESC_SE_Li256ELb1ELb1ELb0ELb0EEENS1_19SingleTileSchedulerILb1ELb0ELb1ELi128EEEEEEEEEvNT_6ParamsE:
        /* <DEDUP_REMOVED lines=21> */
.L_x_2366:
        /* <DEDUP_REMOVED lines=13> */
.L_x_2368:
[----:B------:R-:W-:Y:S02]  /*0220*/  ULDC UR5, c[0x0][0x54c] ;  /* 0x0001530000057ab9 */ /* 0x000fe40000000800 */
.L_x_2367:
[----:B------:R-:W-:Y:S02]  /*0230*/  ULDC UR4, c[0x0][0x548] ;  /* 0x0001520000047ab9 */ /* 0x000fe40000000800 */
[----:B------:R-:W-:-:S02]  /*0240*/  USHF.L.U32 UR11, UR10, 0x7, URZ ;  /* 0x000000070a0b7899 */ /* 0x000fc4000800063f */
[----:B------:R-:W-:-:S04]  /*0250*/  UIMAD UR4, UR5, UR4, URZ ;  /* 0x00000004050472a4 */ /* 0x000fc8000f8e023f */
[----:B------:R-:W-:-:S04]  /*0260*/  UISETP.GE.AND UP0, UPT, UR11, UR4, UPT ;  /* 0x000000040b00728c */ /* 0x000fc8000bf06270 */
[----:B------:R-:W-:Y:S01]  /*0270*/  USEL UR14, UR14, 0xffffffff, !UP0 ;  /* 0xffffffff0e0e7887 */ /* 0x000fe2000c000000 */
[----:B------:R-:W-:Y:S05]  /*0280*/  BRA `(.L_x_2369) ;  /* 0x000001b000007947 */ /* 0x000fea0003800000 */
.L_x_2365:
        /* <DEDUP_REMOVED lines=8> */
.L_x_2370:
        /* <DEDUP_REMOVED lines=13> */
.L_x_2372:
[----:B------:R-:W-:Y:S02]  /*03e0*/  ULDC UR5, c[0x0][0x54c] ;  /* 0x0001530000057ab9 */ /* 0x000fe40000000800 */
.L_x_2371:
[----:B------:R-:W-:Y:S02]  /*03f0*/  ULDC UR4, c[0x0][0x548] ;  /* 0x0001520000047ab9 */ /* 0x000fe40000000800 */
[----:B------:R-:W-:-:S02]  /*0400*/  USHF.L.U32 UR11, UR10, 0x7, URZ ;  /* 0x000000070a0b7899 */ /* 0x000fc4000800063f */
[----:B------:R-:W-:-:S04]  /*0410*/  UIMAD UR4, UR5, UR4, URZ ;  /* 0x00000004050472a4 */ /* 0x000fc8000f8e023f */
[----:B------:R-:W-:-:S04]  /*0420*/  UISETP.GE.AND UP0, UPT, UR11, UR4, UPT ;  /* 0x000000040b00728c */ /* 0x000fc8000bf06270 */
[----:B------:R-:W-:-:S06]  /*0430*/  USEL UR14, UR14, 0xffffffff, !UP0 ;  /* 0xffffffff0e0e7887 */ /* 0x000fcc000c000000 */
.L_x_2369:
        /* <DEDUP_REMOVED lines=47> */
.L_x_2373:
        /* <DEDUP_REMOVED lines=10> */
.L_x_2374:
        /* <DEDUP_REMOVED lines=12> */
.L_x_2375:
        /* <DEDUP_REMOVED lines=130> */
[----:B------:R-:W-:Y:S02]  /*10b0*/  UIMAD UR21, UR21, UR4, URZ ;  /* 0x00000004151572a4 */ /* 0x000fe4000f8e023f */
[----:B------:R-:W-:Y:S01]  /*10c0*/  UIMAD.WIDE.U32 UR22, UR20, UR4, URZ ;  /* 0x00000004141672a5 */ /* 0x000fe2000f8e003f */
[----:B------:R-:W-:Y:S01]  /*10d0*/  IADD3 R4, R110, UR11, RZ ;  /* 0x0000000b6e047c10 */ /* 0x000fe2000fffe0ff */
[----:B------:R-:W-:Y:S01]  /*10e0*/  IMAD.SHL.U32 R108, R19, 0x8, RZ ;  /* 0x00000008136c7824 */ /* 0x000fe200078e00ff */
[----:B------:R-:W-:Y:S01]  /*10f0*/  IADD3 R0, R0, -0x40, RZ ;  /* 0xffffffc000007810 */ /* 0x000fe20007ffe0ff */
[----:B------:R-:W-:Y:S03]  /*1100*/  STL [R1+0x84], R110 ;  /* 0x0000846e01007387 */ /* 0x000fe60000100800 */
[----:B------:R-:W-:-:S02]  /*1110*/  ISETP.GE.AND P3, PT, R0, UR7, PT ;  /* 0x0000000700007c0c */ /* 0x000fc4000bf66270 */
        /* <DEDUP_REMOVED lines=17> */
[----:B------:R-:W-:Y:S01]  /*1230*/  USHF.R.S32.HI UR21, URZ, 0x1f, UR14 ;  /* 0x0000001f3f157899 */ /* 0x000fe2000801140e */
[C---:B------:R-:W-:Y:S01]  /*1240*/  IADD3 R21, R108.reuse, 0x40, RZ ;  /* 0x000000406c157810 */ /* 0x040fe20007ffe0ff */
[----:B------:R-:W-:Y:S01]  /*1250*/  UIMAD UR20, UR8, UR4, URZ ;  /* 0x00000004081472a4 */ /* 0x000fe2000f8e023f */
[C---:B------:R-:W-:Y:S01]  /*1260*/  IADD3 R35, R108.reuse, 0x80, RZ ;  /* 0x000000806c237810 */ /* 0x040fe20007ffe0ff */
[----:B------:R-:W-:Y:S01]  /*1270*/  USEL UR21, UR21, URZ, !UP2 ;  /* 0x0000003f15157287 */ /* 0x000fe2000d000000 */
        /* <DEDUP_REMOVED lines=10> */
[----:B------:R-:W-:Y:S01]  /*1320*/  LEA.HI R97, R98, R101, RZ, 0x5 ;  /* 0x0000006562617211 */ /* 0x000fe200078f28ff */
[----:B------:R-:W-:Y:S01]  /*1330*/  UIADD3 UR25, UR25, UR20, URZ ;  /* 0x0000001419197290 */ /* 0x000fe2000fffe03f */
[----:B-1----:R-:W-:Y:S01]  /*1340*/  @P1 IMAD.HI.U32 R2, R4, c[0x0][0x2c8], RZ ;  /* 0x0000b20004021a27 */ /* 0x002fe200078e00ff */
[----:B------:R-:W-:Y:S01]  /*1350*/  UIMAD UR5, UR22, UR5, UR21 ;  /* 0x00000005160572a4 */ /* 0x000fe2000f8e0215 */
[----:B------:R-:W-:Y:S01]  /*1360*/  SHF.R.S32.HI R96, RZ, 0x5, R97 ;  /* 0x00000005ff607819 */ /* 0x000fe20000011461 */
[----:B------:R-:W-:Y:S01]  /*1370*/  UIMAD.WIDE.U32 UR22, UR22, UR4, UR24 ;  /* 0x00000004161672a5 */ /* 0x000fe2000f8e0018 */
[----:B------:R-:W-:Y:S01]  /*1380*/  SHF.R.S32.HI R109, RZ, 0x1f, R108 ;  /* 0x0000001fff6d7819 */ /* 0x000fe2000001146c */
[----:B------:R-:W-:Y:S01]  /*1390*/  ULDC UR21, c[0x0][0x2c4] ;  /* 0x0000b10000157ab9 */ /* 0x000fe20000000800 */
[----:B------:R-:W-:Y:S01]  /*13a0*/  @P0 SHF.R.U32.HI R0, RZ, c[0x0][0x2cc], R2 ;  /* 0x0000b300ff000a19 */ /* 0x000fe20000011602 */
[----:B------:R-:W-:-:S02]  /*13b0*/  UIADD3 UR5, UR23, UR5, URZ ;  /* 0x0000000517057290 */ /* 0x000fc4000fffe03f */
[----:B------:R-:W-:Y:S01]  /*13c0*/  IMAD.U32 R3, RZ, RZ, UR23 ;  /* 0x00000017ff037e24 */ /* 0x000fe2000f8e00ff */
[--C-:B------:R-:W-:Y:S01]  /*13d0*/  SHF.R.S32.HI R6, RZ, 0x1f, R0.reuse ;  /* 0x0000001fff067819 */ /* 0x100fe20000011400 */
[----:B------:R-:W-:Y:S01]  /*13e0*/  IMAD.MOV R5, RZ, RZ, -R0 ;  /* 0x000000ffff057224 */ /* 0x000fe200078e0a00 */
[----:B------:R-:W-:Y:S01]  /*13f0*/  UIMAD UR21, UR13, UR21, URZ ;  /* 0x000000150d1572a4 */ /* 0x000fe2000f8e023f */
[----:B------:R-:W-:Y:S01]  /*1400*/  IMAD.U32 R2, RZ, RZ, UR22 ;  /* 0x00000016ff027e24 */ /* 0x000fe2000f8e00ff */
[----:B------:R-:W-:Y:S01]  /*1410*/  ULEA UR24, UR6, 0xffffffc0, 0x6 ;  /* 0xffffffc006187891 */ /* 0x000fe2000f8e303f */
        /* <DEDUP_REMOVED lines=11> */
[----:B------:R-:W-:Y:S01]  /*14d0*/  IMAD.SHL.U32 R6, R20, 0x40, RZ ;  /* 0x0000004014067824 */ /* 0x000fe200078e00ff */
[----:B------:R-:W-:Y:S01]  /*14e0*/  UIADD3 UR20, UR23, UR20, URZ ;  /* 0x0000001417147290 */ /* 0x000fe2000fffe03f */
[----:B------:R-:W-:Y:S01]  /*14f0*/  IMAD.IADD R3, R3, 0x1, R5 ;  /* 0x0000000103037824 */ /* 0x000fe200078e0205 */
[----:B------:R-:W-:Y:S01]  /*1500*/  UIMAD UR8, UR8, UR4, URZ ;  /* 0x00000004080872a4 */ /* 0x000fe2000f8e023f */
[----:B------:R-:W-:Y:S01]  /*1510*/  IMAD R5, R0, c[0x0][0x1a8], RZ ;  /* 0x00006a0000057a24 */ /* 0x000fe200078e02ff */
[----:B------:R-:W-:Y:S01]  /*1520*/  LOP3.LUT R0, R6, 0x1c0, RZ, 0xc0, !PT ;  /* 0x000001c006007812 */ /* 0x000fe200078ec0ff */
[C---:B------:R-:W-:Y:S01]  /*1530*/  IMAD.WIDE.U32 R2, R4.reuse, c[0x0][0x1a8], R2 ;  /* 0x00006a0004027a25 */ /* 0x040fe200078e0002 */
[----:B------:R-:W-:Y:S02]  /*1540*/  UIMAD.WIDE.U32 UR26, UR9, UR4, URZ ;  /* 0x00000004091a72a5 */ /* 0x000fe4000f8e003f */
[----:B------:R-:W-:Y:S01]  /*1550*/  UIMAD UR8, UR9, UR5, UR8 ;  /* 0x00000005090872a4 */ /* 0x000fe2000f8e0208 */
[----:B------:R-:W-:Y:S01]  /*1560*/  IMAD R6, R4, c[0x0][0x1ac], R5 ;  /* 0x00006b0004067a24 */ /* 0x000fe200078e0205 */
[----:B------:R-:W-:Y:S01]  /*1570*/  SHF.R.U32.HI R5, RZ, 0x3, R0 ;  /* 0x00000003ff057819 */ /* 0x000fe20000011600 */
[----:B------:R-:W-:Y:S01]  /*1580*/  UIADD3 UR24, UR7, -UR24, URZ ;  /* 0x8000001807187290 */ /* 0x000fe2000fffe03f */
[----:B------:R-:W-:Y:S01]  /*1590*/  LOP3.LUT R4, R0, 0x38, R108, 0xf8, !PT ;  /* 0x0000003800047812 */ /* 0x000fe200078ef86c */
[----:B------:R-:W-:Y:S01]  /*15a0*/  IMAD.IADD R0, R3, 0x1, R6 ;  /* 0x0000000103007824 */ /* 0x000fe200078e0206 */
[----:B------:R-:W-:Y:S01]  /*15b0*/  LEA R14, P0, R2, c[0x0][0x160], 0x1 ;  /* 0x00005800020e7a11 */ /* 0x000fe200078008ff */
[----:B------:R-:W-:Y:S01]  /*15c0*/  UIADD3 UR8, UR27, UR8, URZ ;  /* 0x000000081b087290 */ /* 0x000fe2000fffe03f */
[----:B------:R-:W-:Y:S01]  /*15d0*/  LEA.HI R3, R98, R101, RZ, 0x6 ;  /* 0x0000006562037211 */ /* 0x000fe200078f30ff */
[----:B------:R-:W-:Y:S01]  /*15e0*/  UISETP.GE.AND UP0, UPT, UR6, 0x2, UPT ;  /* 0x000000020600788c */ /* 0x000fe2000bf06270 */
[----:B------:R-:W-:-:S02]  /*15f0*/  LEA.HI.X R13, R2, c[0x0][0x164], R0, 0x1, P0 ;  /* 0x00005900020d7a11 */ /* 0x000fc400000f0c00 */
[----:B------:R-:W-:Y:S01]  /*1600*/  SHFL.IDX PT, R2, R14, RZ, 0x181f ;  /* 0x00181fff0e027589 */ /* 0x000fe200000e0000 */
[----:B------:R-:W-:Y:S01]  /*1610*/  IMAD.SHL.U32 R0, R3, 0x8, RZ ;  /* 0x0000000803007824 */ /* 0x000fe200078e00ff */
[----:B------:R-:W-:Y:S02]  /*1620*/  LOP3.LUT R4, R4, R5, RZ, 0x3c, !PT ;  /* 0x0000000504047212 */ /* 0x000fe400078e3cff */
[----:B------:R-:W1:Y:S01]  /*1630*/  SHFL.IDX PT, R3, R13, RZ, 0x181f ;  /* 0x00181fff0d037589 */ /* 0x000e6200000e0000 */
[----:B------:R-:W-:Y:S02]  /*1640*/  ISETP.GE.AND P0, PT, R15, UR21, PT ;  /* 0x000000150f007c0c */ /* 0x000fe4000bf06270 */
[----:B------:R-:W-:Y:S02]  /*1650*/  LOP3.LUT R6, R4, 0xfffffe00, R0, 0xf8, !PT ;  /* 0xfffffe0004067812 */ /* 0x000fe400078ef800 */
[----:B------:R-:W-:Y:S02]  /*1660*/  SHF.R.S32.HI R5, RZ, 0x1f, R21 ;  /* 0x0000001fff057819 */ /* 0x000fe40000011415 */
[----:B------:R-:W-:Y:S01]  /*1670*/  SHF.R.S32.HI R4, RZ, 0x1f, R35 ;  /* 0x0000001fff047819 */ /* 0x000fe20000011423 */
[----:B------:R-:W-:Y:S01]  /*1680*/  IMAD.SHL.U32 R99, R6, 0x2, RZ ;  /* 0x0000000206637824 */ /* 0x000fe200078e00ff */
[----:B------:R-:W-:-:S02]  /*1690*/  SHF.R.S32.HI R0, RZ, 0x1f, R34 ;  /* 0x0000001fff007819 */ /* 0x000fc40000011422 */
[----:B------:R-:W-:Y:S02]  /*16a0*/  LEA.HI R5, R5, R21, RZ, 0x3 ;  /* 0x0000001505057211 */ /* 0x000fe400078f18ff */
        /* <DEDUP_REMOVED lines=8> */
[----:B-1----:R-:W-:Y:S01]  /*1730*/  @!P0 IMAD.WIDE R10, R108, 0x2, R2 ;  /* 0x000000026c0a8825 */ /* 0x002fe200078e0202 */
[----:B------:R-:W-:Y:S02]  /*1740*/  IADD3 R20, -R20, UR24, RZ ;  /* 0x0000001814147c10 */ /* 0x000fe4000fffe1ff */
[----:B------:R-:W-:Y:S01]  /*1750*/  SHF.R.S32.HI R107, RZ, 0x1f, R106 ;  /* 0x0000001fff6b7819 */ /* 0x000fe2000001146a */
[----:B------:R-:W-:Y:S01]  /*1760*/  @!P0 IMAD.WIDE R8, R106, 0x2, R2 ;  /* 0x000000026a088825 */ /* 0x000fe200078e0202 */
[----:B------:R1:W-:Y:S01]  /*1770*/  @!P0 LDGSTS.E.BYPASS.LTC128B.128 [R99+0x100], [R10.64], !P6 ;  /* 0x001000000a638fae */ /* 0x0003e2000f101d50 */
[----:B------:R-:W-:Y:S02]  /*1780*/  SHF.R.S32.HI R105, RZ, 0x1f, R104 ;  /* 0x0000001fff697819 */ /* 0x000fe40000011468 */
[----:B------:R-:W-:Y:S01]  /*1790*/  @!P0 IMAD.WIDE R6, R104, 0x2, R2 ;  /* 0x0000000268068825 */ /* 0x000fe200078e0202 */
[----:B------:R3:W-:Y:S01]  /*17a0*/  @!P0 LDGSTS.E.BYPASS.LTC128B.128 [R99+0x4100], [R8.64], !P5 ;  /* 0x0410000008638fae */ /* 0x0007e2000e901d50 */
[----:B------:R-:W-:-:S02]  /*17b0*/  SHF.R.S32.HI R103, RZ, 0x1f, R102 ;  /* 0x0000001fff677819 */ /* 0x000fc40000011466 */
        /* <DEDUP_REMOVED lines=30> */
[----:B------:R5:W-:Y:S01]  /*19a0*/  @!P0 LDGSTS.E.BYPASS.LTC128B.128 [R99+0xe100], [R2.64], !P3 ;  /* 0x0e10000002638fae */ /* 0x000be2000d901d50 */
[----:B-1----:R-:W-:-:S03]  /*19b0*/  IMAD R10, R12, c[0x0][0x208], RZ ;  /* 0x000082000c0a7a24 */ /* 0x002fc600078e02ff */
[----:B----4-:R-:W-:Y:S04]  /*19c0*/  SHFL.IDX PT, R6, R14, 0x3, 0x181f ;  /* 0x00781f000e067f89 */ /* 0x010fe800000e0000 */
[----:B------:R1:W4:Y:S01]  /*19d0*/  SHFL.IDX PT, R7, R13, 0x3, 0x181f ;  /* 0x00781f000d077f89 */ /* 0x00032200000e0000 */
[----:B-----5:R-:W-:Y:S01]  /*19e0*/  IMAD.WIDE.U32 R2, R18, c[0x0][0x208], RZ ;  /* 0x0000820012027a25 */ /* 0x020fe200078e00ff */
[----:B--2---:R-:W-:-:S03]  /*19f0*/  SHF.R.S32.HI R11, RZ, 0x1f, R17 ;  /* 0x0000001fff0b7819 */ /* 0x004fc60000011411 */
[----:B---3--:R-:W-:Y:S01]  /*1a00*/  IMAD.WIDE.U32 R8, R17, c[0x0][0x1f0], R4 ;  /* 0x00007c0011087a25 */ /* 0x008fe200078e0004 */
[----:B------:R-:W-:Y:S01]  /*1a10*/  IADD3 R5, R15, 0x60, RZ ;  /* 0x000000600f057810 */ /* 0x000fe20007ffe0ff */
[----:B------:R-:W-:Y:S02]  /*1a20*/  STL [R1+0x48], R17 ;  /* 0x0000481101007387 */ /* 0x000fe40000100800 */
[----:B------:R-:W-:Y:S01]  /*1a30*/  IMAD R0, R11, c[0x0][0x1f0], RZ ;  /* 0x00007c000b007a24 */ /* 0x000fe200078e02ff */
[----:B------:R-:W-:Y:S01]  /*1a40*/  ISETP.GE.AND P1, PT, R5, UR21, PT ;  /* 0x0000001505007c0c */ /* 0x000fe2000bf26270 */
[----:B------:R-:W-:Y:S01]  /*1a50*/  IMAD R4, R18, c[0x0][0x20c], R10 ;  /* 0x0000830012047a24 */ /* 0x000fe200078e020a */
[----:B------:R-:W-:Y:S01]  /*1a60*/  STL [R1+0x7c], R108 ;  /* 0x00007c6c01007387 */ /* 0x000fe20000100800 */
[----:B------:R-:W-:Y:S01]  /*1a70*/  IMAD R10, R17, c[0x0][0x1f4], R0 ;  /* 0x00007d00110a7a24 */ /* 0x000fe200078e0200 */
[----:B------:R-:W-:Y:S01]  /*1a80*/  IADD3 R0, P0, R8, UR22, RZ ;  /* 0x0000001608007c10 */ /* 0x000fe2000ff1e0ff */
[----:B------:R-:W-:Y:S01]  /*1a90*/  IMAD.IADD R5, R3, 0x1, R4 ;  /* 0x0000000103057824 */ /* 0x000fe200078e0204 */
[----:B------:R-:W-:Y:S01]  /*1aa0*/  STL [R1+0x44], R99 ;  /* 0x0000446301007387 */ /* 0x000fe20000100800 */
[----:B------:R-:W-:Y:S01]  /*1ab0*/  IMAD.MOV.U32 R4, RZ, RZ, R2 ;  /* 0x000000ffff047224 */ /* 0x000fe200078e0002 */
[----:B------:R-:W-:-:S02]  /*1ac0*/  IADD3.X R8, R9, UR20, R10, P0, !PT ;  /* 0x0000001409087c10 */ /* 0x000fc400087fe40a */
[C---:B-1----:R-:W-:Y:S01]  /*1ad0*/  LEA R13, P0, R0.reuse, c[0x0][0x1c8], 0x1 ;  /* 0x00007200000d7a11 */ /* 0x042fe200078008ff */
[----:B------:R-:W-:Y:S01]  /*1ae0*/  IMAD.WIDE.U32 R4, R17, c[0x0][0x218], R4 ;  /* 0x0000860011047a25 */ /* 0x000fe200078e0004 */
[----:B------:R-:W-:Y:S02]  /*1af0*/  STL [R1+0xb0], R106 ;  /* 0x0000b06a01007387 */ /* 0x000fe40000100800 */
[----:B------:R-:W-:Y:S01]  /*1b00*/  LEA.HI.X R12, R0, c[0x0][0x1cc], R8, 0x1, P0 ;  /* 0x00007300000c7a11 */ /* 0x000fe200000f0c08 */
[----:B------:R-:W-:Y:S01]  /*1b10*/  IMAD R0, R11, c[0x0][0x218], RZ ;  /* 0x000086000b007a24 */ /* 0x000fe200078e02ff */
[----:B------:R-:W-:Y:S01]  /*1b20*/  SHFL.IDX PT, R2, R13, RZ, 0x181f ;  /* 0x00181fff0d027589 */ /* 0x000fe200000e0000 */
[----:B----4-:R-:W-:-:S03]  /*1b30*/  @!P1 IMAD.WIDE R10, R108, 0x2, R6 ;  /* 0x000000026c0a9825 */ /* 0x010fc600078e0206 */
[----:B------:R-:W1:Y:S01]  /*1b40*/  SHFL.IDX PT, R3, R12, RZ, 0x181f ;  /* 0x00181fff0c037589 */ /* 0x000e6200000e0000 */
[----:B------:R-:W-:Y:S02]  /*1b50*/  IMAD R0, R17, c[0x0][0x21c], R0 ;  /* 0x0000870011007a24 */ /* 0x000fe400078e0200 */
[----:B------:R-:W-:Y:S01]  /*1b60*/  @!P1 IMAD.WIDE R8, R106, 0x2, R6 ;  /* 0x000000026a089825 */ /* 0x000fe200078e0206 */
[----:B------:R2:W-:Y:S01]  /*1b70*/  @!P1 LDGSTS.E.BYPASS.LTC128B.128 [R99+0x3100], [R10.64], !P6 ;  /* 0x031000000a639fae */ /* 0x0005e2000f101d50 */
[----:B------:R-:W-:-:S03]  /*1b80*/  ISETP.GE.AND P6, PT, R108, c[0x0][0x1d4], PT ;  /* 0x000075006c007a0c */ /* 0x000fc60003fc6270 */
[----:B------:R3:W-:Y:S04]  /*1b90*/  @!P1 LDGSTS.E.BYPASS.LTC128B.128 [R99+0x7100], [R8.64], !P5 ;  /* 0x0710000008639fae */ /* 0x0007e8000e901d50 */
[----:B------:R-:W-:Y:S04]  /*1ba0*/  STL [R1+0xb4], R104 ;  /* 0x0000b46801007387 */ /* 0x000fe80000100800 */
[----:B------:R-:W-:Y:S04]  /*1bb0*/  STL [R1+0x58], R102 ;  /* 0x0000586601007387 */ /* 0x000fe80000100800 */
[----:B------:R-:W-:Y:S01]  /*1bc0*/  STL [R1+0x4c], R18 ;  /* 0x00004c1201007387 */ /* 0x000fe20000100800 */
[----:B--2---:R-:W-:-:S02]  /*1bd0*/  IADD3 R10, P0, R4, UR26, RZ ;  /* 0x0000001a040a7c10 */ /* 0x004fc4000ff1e0ff */
[----:B------:R-:W-:Y:S02]  /*1be0*/  LEA.HI R11, R98, R101, RZ, 0x4 ;  /* 0x00000065620b7211 */ /* 0x000fe400078f20ff */
[----:B------:R-:W-:Y:S01]  /*1bf0*/  IADD3.X R4, R5, UR8, R0, P0, !PT ;  /* 0x0000000805047c10 */ /* 0x000fe200087fe400 */
[--C-:B---3--:R-:W-:Y:S01]  /*1c00*/  @!P1 IMAD.WIDE R8, R104, 0x2, R6.reuse ;  /* 0x0000000268089825 */ /* 0x108fe200078e0206 */
[----:B------:R-:W-:Y:S02]  /*1c10*/  ISETP.GE.AND P0, PT, R20, 0x1, PT ;  /* 0x000000011400780c */ /* 0x000fe40003f06270 */
[----:B------:R-:W-:Y:S01]  /*1c20*/  LEA R0, P5, R10, c[0x0][0x1f8], 0x1 ;  /* 0x00007e000a007a11 */ /* 0x000fe200078a08ff */
[----:B------:R-:W-:Y:S01]  /*1c30*/  @!P1 IMAD.WIDE R6, R102, 0x2, R6 ;  /* 0x0000000266069825 */ /* 0x000fe200078e0206 */
[----:B------:R2:W-:Y:S01]  /*1c40*/  @!P1 LDGSTS.E.BYPASS.LTC128B.128 [R99+0xb100], [R8.64], !P4 ;  /* 0x0b10000008639fae */ /* 0x0005e2000e101d50 */
[----:B------:R-:W-:Y:S02]  /*1c50*/  ISETP.GE.AND P4, PT, R35, c[0x0][0x1d4], PT ;  /* 0x0000750023007a0c */ /* 0x000fe40003f86270 */
[----:B------:R-:W-:Y:S01]  /*1c60*/  LEA.HI.X R10, R10, c[0x0][0x1fc], R4, 0x1, P5 ;  /* 0x00007f000a0a7a11 */ /* 0x000fe200028f0c04 */
[----:B------:R-:W3:Y:S01]  /*1c70*/  SHFL.IDX PT, R14, R0, RZ, 0x181f ;  /* 0x00181fff000e7589 */ /* 0x000ee200000e0000 */
[----:B------:R-:W-:-:S03]  /*1c80*/  ISETP.GE.AND P5, PT, R21, c[0x0][0x1d4], PT ;  /* 0x0000750015007a0c */ /* 0x000fc60003fa6270 */
[----:B------:R4:W-:Y:S01]  /*1c90*/  @!P1 LDGSTS.E.BYPASS.LTC128B.128 [R99+0xf100], [R6.64], !P3 ;  /* 0x0f10000006639fae */ /* 0x0009e2000d901d50 */
[--C-:B-1----:R-:W-:Y:S01]  /*1ca0*/  @P0 IMAD.WIDE R4, R104, 0x2, R2.reuse ;  /* 0x0000000268040825 */ /* 0x102fe200078e0202 */
[----:B------:R-:W-:Y:S02]  /*1cb0*/  ISETP.GE.AND P3, PT, R34, c[0x0][0x1d4], PT ;  /* 0x0000750022007a0c */ /* 0x000fe40003f66270 */
[----:B------:R-:W1:Y:S01]  /*1cc0*/  SHFL.IDX PT, R17, R10, RZ, 0x181f ;  /* 0x00181fff0a117589 */ /* 0x000e6200000e0000 */
[----:B------:R-:W-:Y:S02]  /*1cd0*/  ISETP.GT.AND P1, PT, R20, 0x20, PT ;  /* 0x000000201400780c */ /* 0x000fe40003f24270 */
[----:B------:R-:W-:Y:S01]  /*1ce0*/  SEL R100, RZ, 0x10, P3 ;  /* 0x00000010ff647807 */ /* 0x000fe20001800000 */
[----:B------:R-:W5:Y:S04]  /*1cf0*/  SHFL.IDX PT, R15, R0, 0x1, 0x181f ;  /* 0x00381f00000f7f89 */ /* 0x000f6800000e0000 */
[----:B------:R-:W0:Y:S04]  /*1d00*/  LDGDEPBAR ;  /* 0x00000000000079af */ /* 0x000e280000000000 */
[----:B------:R1:W3:Y:S01]  /*1d10*/  SHFL.IDX PT, R16, R10, 0x1, 0x181f ;  /* 0x00381f000a107f89 */ /* 0x0002e200000e0000 */
[----:B--2---:R-:W-:-:S05]  /*1d20*/  @P0 IMAD.WIDE R8, R108, 0x2, R2 ;  /* 0x000000026c080825 */ /* 0x004fca00078e0202 */
[----:B------:R2:W-:Y:S01]  /*1d30*/  @P0 LDGSTS.E.BYPASS.LTC128B.128 [R99+0x10100], [R8.64], !P6 ;  /* 0x1010000008630fae */ /* 0x0005e2000f101d50 */
[----:B----4-:R-:W-:-:S04]  /*1d40*/  @P0 IMAD.WIDE R6, R106, 0x2, R2 ;  /* 0x000000026a060825 */ /* 0x010fc800078e0202 */
[----:B------:R-:W-:Y:S01]  /*1d50*/  @P0 IMAD.WIDE R2, R102, 0x2, R2 ;  /* 0x0000000266020825 */ /* 0x000fe200078e0202 */
[----:B------:R4:W-:Y:S04]  /*1d60*/  @P0 LDGSTS.E.BYPASS.LTC128B.128 [R99+0x12100], [R6.64], !P5 ;  /* 0x1210000006630fae */ /* 0x0009e8000e901d50 */
[----:B------:R5:W-:Y:S01]  /*1d70*/  @P0 LDGSTS.E.BYPASS.LTC128B.128 [R99+0x14100], [R4.64], !P4 ;  /* 0x1410000004630fae */ /* 0x000be2000e101d50 */
[----:B-1----:R-:W-:-:S03]  /*1d80*/  LOP3.LUT R10, R11, 0xfffffff0, RZ, 0xc0, !PT ;  /* 0xfffffff00b0a7812 */ /* 0x002fc600078ec0ff */
[----:B------:R1:W-:Y:S02]  /*1d90*/  @P0 LDGSTS.E.BYPASS.LTC128B.128 [R99+0x16100], [R2.64], !P3 ;  /* 0x1610000002630fae */ /* 0x0003e4000d901d50 */
[----:B------:R-:W-:-:S05]  /*1da0*/  IMAD.IADD R10, R101, 0x1, -R10 ;  /* 0x00000001650a7824 */ /* 0x000fca00078e0a0a */
[----:B------:R-:W-:Y:S01]  /*1db0*/  SHF.R.S32.HI R18, RZ, 0x1f, R10 ;  /* 0x0000001fff127819 */ /* 0x000fe2000001140a */
[----:B--2---:R-:W-:-:S03]  /*1dc0*/  IMAD.WIDE R8, R108, 0x2, RZ ;  /* 0x000000026c087825 */ /* 0x004fc600078e02ff */
[----:B------:R-:W-:Y:S02]  /*1dd0*/  LEA.HI R18, R18, R10, RZ, 0x3 ;  /* 0x0000000a12127211 */ /* 0x000fe400078f18ff */
[----:B---3--:R-:W-:Y:S02]  /*1de0*/  IADD3 R32, P0, R14, R8, RZ ;  /* 0x000000080e207210 */ /* 0x008fe40007f1e0ff */
[----:B----4-:R-:W-:Y:S01]  /*1df0*/  SHF.R.S32.HI R6, RZ, 0x4, R11 ;  /* 0x00000004ff067819 */ /* 0x010fe2000001140b */
[----:B------:R-:W-:Y:S02]  /*1e00*/  IMAD.SHL.U32 R7, R19, 0x40, RZ ;  /* 0x0000004013077824 */ /* 0x000fe400078e00ff */
[----:B------:R-:W-:Y:S01]  /*1e10*/  IMAD.X R33, R17, 0x1, R9, P0 ;  /* 0x0000000111217824 */ /* 0x000fe200000e0609 */
[----:B-----5:R2:W-:Y:S01]  /*1e20*/  SHFL.IDX PT, R4, R13, 0x1, 0x181f ;  /* 0x00381f000d047f89 */ /* 0x0205e200000e0000 */
[----:B------:R-:W-:Y:S02]  /*1e30*/  LEA.HI R0, R11, R6, RZ, 0x1 ;  /* 0x000000060b007211 */ /* 0x000fe400078f08ff */
[----:B------:R-:W-:Y:S01]  /*1e40*/  IADD3 R30, P0, R8, R15, RZ ;  /* 0x0000000f081e7210 */ /* 0x000fe20007f1e0ff */
[----:B------:R3:W4:Y:S01]  /*1e50*/  SHFL.IDX PT, R5, R12, 0x1, 0x181f ;  /* 0x00381f000c057f89 */ /* 0x00072200000e0000 */
[----:B------:R-:W-:Y:S01]  /*1e60*/  LOP3.LUT R0, R0, 0xfffffffe, RZ, 0xc0, !PT ;  /* 0xfffffffe00007812 */ /* 0x000fe200078ec0ff */
[----:B-1----:R-:W-:Y:S01]  /*1e70*/  IMAD.WIDE R2, R106, 0x2, RZ ;  /* 0x000000026a027825 */ /* 0x002fe200078e02ff */
[----:B------:R-:W-:-:S03]  /*1e80*/  LOP3.LUT R11, R18, 0xfffffff8, RZ, 0xc0, !PT ;  /* 0xfffffff8120b7812 */ /* 0x000fc600078ec0ff */
[----:B------:R-:W-:Y:S01]  /*1e90*/  IMAD.X R31, R9, 0x1, R16, P0 ;  /* 0x00000001091f7824 */ /* 0x000fe200000e0610 */
[----:B------:R-:W-:Y:S01]  /*1ea0*/  IADD3 R28, P0, R14, R2, RZ ;  /* 0x000000020e1c7210 */ /* 0x000fe20007f1e0ff */
[----:B------:R-:W-:-:S04]  /*1eb0*/  IMAD.IADD R11, R10, 0x1, -R11 ;  /* 0x000000010a0b7824 */ /* 0x000fc800078e0a0b */
[----:B------:R-:W-:Y:S01]  /*1ec0*/  IMAD.X R29, R17, 0x1, R3, P0 ;  /* 0x00000001111d7824 */ /* 0x000fe200000e0603 */
[----:B------:R-:W-:-:S05]  /*1ed0*/  IADD3 R26, P0, R2, R15, RZ ;  /* 0x0000000f021a7210 */ /* 0x000fca0007f1e0ff */
[----:B------:R-:W-:Y:S02]  /*1ee0*/  IMAD.X R27, R3, 0x1, R16, P0 ;  /* 0x00000001031b7824 */ /* 0x000fe400000e0610 */
[----:B--2---:R-:W-:Y:S01]  /*1ef0*/  IMAD.IADD R13, R6, 0x1, -R0 ;  /* 0x00000001060d7824 */ /* 0x004fe200078e0a00 */
[----:B------:R-:W-:Y:S01]  /*1f00*/  LOP3.LUT R0, R7, 0x1c0, RZ, 0xc0, !PT ;  /* 0x000001c007007812 */ /* 0x000fe200078ec0ff */
[----:B------:R-:W-:-:S03]  /*1f10*/  IMAD.WIDE R2, R104, 0x2, RZ ;  /* 0x0000000268027825 */ /* 0x000fc600078e02ff */
[----:B---3--:R-:W-:Y:S01]  /*1f20*/  LOP3.LUT R12, R0, 0x8, R22, 0xf8, !PT ;  /* 0x00000008000c7812 */ /* 0x008fe200078ef816 */
[----:B----4-:R-:W-:Y:S01]  /*1f30*/  @P1 IMAD.WIDE R8, R108, 0x2, R4 ;  /* 0x000000026c081825 */ /* 0x010fe200078e0204 */
[----:B------:R-:W-:Y:S02]  /*1f40*/  SHF.R.U32.HI R0, RZ, 0x3, R0 ;  /* 0x00000003ff007819 */ /* 0x000fe40000011600 */
[----:B------:R-:W-:Y:S01]  /*1f50*/  IADD3 R22, P0, R2, R15, RZ ;  /* 0x0000000f02167210 */ /* 0x000fe20007f1e0ff */
[----:B------:R-:W-:Y:S01]  /*1f60*/  @P1 IMAD.WIDE R6, R106, 0x2, R4 ;  /* 0x000000026a061825 */ /* 0x000fe200078e0204 */
[----:B------:R1:W-:Y:S01]  /*1f70*/  @P1 LDGSTS.E.BYPASS.LTC128B.128 [R99+0x11100], [R8.64], !P6 ;  /* 0x1110000008631fae */ /* 0x0003e2000f101d50 */
[----:B------:R-:W-:Y:S02]  /*1f80*/  LOP3.LUT R0, R12, R0, RZ, 0x3c, !PT ;  /* 0x000000000c007212 */ /* 0x000fe400078e3cff */
[----:B------:R-:W-:Y:S01]  /*1f90*/  IMAD.X R23, R3, 0x1, R16, P0 ;  /* 0x0000000103177824 */ /* 0x000fe200000e0610 */
[----:B------:R2:W-:Y:S02]  /*1fa0*/  @P1 LDGSTS.E.BYPASS.LTC128B.128 [R99+0x13100], [R6.64], !P5 ;  /* 0x1310000006631fae */ /* 0x0005e4000e901d50 */
[----:B------:R-:W-:-:S04]  /*1fb0*/  IMAD R0, R13, 0x200, R0 ;  /* 0x000002000d007824 */ /* 0x000fc800078e0200 */
[----:B------:R-:W-:-:S05]  /*1fc0*/  IMAD.SHL.U32 R134, R0, 0x2, RZ ;  /* 0x0000000200867824 */ /* 0x000fca00078e00ff */
[C---:B------:R-:W-:Y:S02]  /*1fd0*/  IADD3 R0, R134.reuse, 0x10100, RZ ;  /* 0x0001010086007810 */ /* 0x040fe40007ffe0ff */
[----:B------:R-:W-:Y:S01]  /*1fe0*/  IADD3 R111, R134, 0x10120, RZ ;  /* 0x00010120866f7810 */ /* 0x000fe20007ffe0ff */
[----:B-1----:R-:W-:-:S04]  /*1ff0*/  @P1 IMAD.WIDE R8, R104, 0x2, R4 ;  /* 0x0000000268081825 */ /* 0x002fc800078e0204 */
[----:B------:R-:W-:Y:S01]  /*2000*/  @P1 IMAD.WIDE R4, R102, 0x2, R4 ;  /* 0x0000000266041825 */ /* 0x000fe200078e0204 */
[----:B------:R1:W-:Y:S03]  /*2010*/  @P1 LDGSTS.E.BYPASS.LTC128B.128 [R99+0x15100], [R8.64], !P4 ;  /* 0x1510000008631fae */ /* 0x0003e6000e101d50 */
[----:B--2---:R-:W-:Y:S01]  /*2020*/  IMAD.SHL.U32 R6, R11, 0x40, RZ ;  /* 0x000000400b067824 */ /* 0x004fe200078e00ff */
[----:B------:R2:W-:Y:S01]  /*2030*/  @P1 LDGSTS.E.BYPASS.LTC128B.128 [R99+0x17100], [R4.64], !P3 ;  /* 0x1710000004631fae */ /* 0x0005e2000d901d50 */
[----:B------:R-:W-:Y:S01]  /*2040*/  IMAD.SHL.U32 R7, R13, 0x8, RZ ;  /* 0x000000080d077824 */ /* 0x000fe200078e00ff */
[----:B------:R-:W-:Y:S01]  /*2050*/  IADD3 R24, P1, R14, R2, RZ ;  /* 0x000000020e187210 */ /* 0x000fe20007f3e0ff */
[----:B------:R-:W-:Y:S01]  /*2060*/  IMAD.SHL.U32 R2, R18, 0x40, RZ ;  /* 0x0000004012027824 */ /* 0x000fe200078e00ff */
[----:B------:R-:W0:Y:S01]  /*2070*/  LDGDEPBAR ;  /* 0x00000000000079af */ /* 0x000e220000000000 */
[----:B------:R-:W-:-:S02]  /*2080*/  LOP3.LUT R6, R6, 0x1c0, RZ, 0xc0, !PT ;  /* 0x000001c006067812 */ /* 0x000fc400078ec0ff */
[----:B------:R-:W-:Y:S01]  /*2090*/  IMAD.X R25, R17, 0x1, R3, P1 ;  /* 0x0000000111197824 */ /* 0x000fe200008e0603 */
[----:B------:R-:W-:Y:S02]  /*20a0*/  LOP3.LUT P1, RZ, R19, 0x2, RZ, 0xc0, !PT ;  /* 0x0000000213ff7812 */ /* 0x000fe4000782c0ff */
[----:B------:R-:W-:Y:S02]  /*20b0*/  LOP3.LUT R7, R6, 0x8, R7, 0xf8, !PT ;  /* 0x0000000806077812 */ /* 0x000fe400078ef807 */
[----:B------:R-:W-:Y:S02]  /*20c0*/  SHF.R.U32.HI R6, RZ, 0x3, R6 ;  /* 0x00000003ff067819 */ /* 0x000fe40000011606 */
[----:B------:R-:W-:Y:S02]  /*20d0*/  IADD3 R3, R99, 0x100, RZ ;  /* 0x0000010063037810 */ /* 0x000fe40007ffe0ff */
[----:B------:R-:W-:-:S05]  /*20e0*/  LOP3.LUT R6, R7, R6, RZ, 0x3c, !PT ;  /* 0x0000000607067212 */ /* 0x000fca00078e3cff */
[----:B------:R-:W-:Y:S02]  /*20f0*/  @P1 IADD3 R111, R0, -0x20, RZ ;  /* 0xffffffe0006f1810 */ /* 0x000fe40007ffe0ff */
[----:B------:R-:W-:-:S03]  /*2100*/  LOP3.LUT P1, RZ, R11, 0x2, RZ, 0xc0, !PT ;  /* 0x000000020bff7812 */ /* 0x000fc6000782c0ff */
[----:B------:R-:W-:Y:S01]  /*2110*/  STL [R1], R111 ;  /* 0x0000006f01007387 */ /* 0x000fe20000100800 */
[----:B--2---:R-:W-:Y:S01]  /*2120*/  IMAD.WIDE R4, R102, 0x2, RZ ;  /* 0x0000000266047825 */ /* 0x004fe200078e02ff */
[----:B------:R-:W-:-:S04]  /*2130*/  DEPBAR.LE SB0, 0x1 ;  /* 0x000080400000791a */ /* 0x000fc80000000000 */
[----:B------:R-:W-:Y:S01]  /*2140*/  BAR.SYNC.DEFER_BLOCKING 0x0 ;  /* 0x0000000000007b1d */ /* 0x000fe20000010000 */
[----:B------:R-:W-:-:S05]  /*2150*/  IADD3 R12, P0, R14, R4, RZ ;  /* 0x000000040e0c7210 */ /* 0x000fca0007f1e0ff */
[----:B------:R-:W-:Y:S01]  /*2160*/  IMAD.X R13, R17, 0x1, R5, P0 ;  /* 0x00000001110d7824 */ /* 0x000fe200000e0605 */
[----:B-1----:R-:W-:Y:S01]  /*2170*/  IADD3 R8, P0, R4, R15, RZ ;  /* 0x0000000f04087210 */ /* 0x002fe20007f1e0ff */
[----:B------:R-:W-:Y:S01]  /*2180*/  STL [R1+0xc4], R109 ;  /* 0x0000c46d01007387 */ /* 0x000fe20000100800 */
        /* <DEDUP_REMOVED lines=37> */
[----:B------:R1:W-:Y:S04]  /*23e0*/  STL [R1+0x50], R3 ;  /* 0x0000500301007387 */ /* 0x0003e80000100800 */
[----:B------:R-:W-:Y:S01]  /*23f0*/  STL [R1+0x90], R103 ;  /* 0x0000906701007387 */ /* 0x000fe20000100800 */
[----:B------:R-:W-:-:S04]  /*2400*/  DEPBAR.LE SB0, 0x0 ;  /* 0x000080000000791a */ /* 0x000fc80000000000 */
[----:B------:R-:W-:Y:S01]  /*2410*/  BAR.SYNC.DEFER_BLOCKING 0x0 ;  /* 0x0000000000007b1d */ /* 0x000fe20000010000 */
[----:B-1----:R-:W-:-:S05]  /*2420*/  IADD3 R3, R99, 0x4100, RZ ;  /* 0x0000410063037810 */ /* 0x002fca0007ffe0ff */
[----:B------:R-:W-:Y:S04]  /*2430*/  LDSM.16.M88.4 R36, [R134+0x10100] ;  /* 0x010100008624783b */ /* 0x000fe80000000200 */
[----:B------:R-:W1:Y:S04]  /*2440*/  LDSM.16.M88.4 R40, [R134+0x10900] ;  /* 0x010900008628783b */ /* 0x000e680000000200 */
[----:B------:R-:W-:Y:S04]  /*2450*/  LDSM.16.M88.4 R48, [R134+0x11100] ;  /* 0x011100008630783b */ /* 0x000fe80000000200 */
[----:B------:R-:W-:Y:S04]  /*2460*/  LDSM.16.M88.4 R56, [R134+0x11900] ;  /* 0x011900008638783b */ /* 0x000fe80000000200 */
[----:B------:R-:W-:Y:S04]  /*2470*/  LDSM.16.M88.4 R44, [R111] ;  /* 0x000000006f2c783b */ /* 0x000fe80000000200 */
[----:B------:R-:W2:Y:S04]  /*2480*/  LDSM.16.M88.4 R52, [R111+0x800] ;  /* 0x000800006f34783b */ /* 0x000ea80000000200 */
[----:B------:R-:W3:Y:S04]  /*2490*/  LDSM.16.M88.4 R72, [R111+0x1000] ;  /* 0x001000006f48783b */ /* 0x000ee80000000200 */
[----:B------:R-:W4:Y:S04]  /*24a0*/  LDSM.16.M88.4 R76, [R111+0x1800] ;  /* 0x001800006f4c783b */ /* 0x000f280000000200 */
[----:B------:R-:W-:Y:S01]  /*24b0*/  @!PT LDS RZ, [RZ] ;  /* 0x00000000fffff984 */ /* 0x000fe20000000800 */
[----:B------:R-:W-:Y:S01]  /*24c0*/  @!PT LDS RZ, [RZ] ;  /* 0x00000000fffff984 */ /* 0x000fe20000000800 */
[----:B------:R-:W-:Y:S01]  /*24d0*/  @!PT LDS RZ, [RZ] ;  /* 0x00000000fffff984 */ /* 0x000fe20000000800 */
[----:B------:R5:W-:Y:S01]  /*24e0*/  LDGSTS.E.BYPASS.LTC128B.128 [R99+0x100], [R32.64], !P0 ;  /* 0x0010000020637fae */ /* 0x000be2000c101d50 */
[----:B------:R-:W-:-:S02]  /*24f0*/  ISETP.LT.OR P0, PT, R20, 0x1, P1 ;  /* 0x000000011400780c */ /* 0x000fc40000f01670 */
        /* <DEDUP_REMOVED lines=13> */
[C---:B-1----:R-:W-:Y:S11]  /*25d0*/  HMMA.16816.F32 R12, R168.reuse, R40, RZ ;  /* 0x00000028a80c723c */ /* 0x042ff600000018ff */
        /* <DEDUP_REMOVED lines=8> */
[----:B--2---:R-:W-:Y:S01]  /*2660*/  HMMA.16816.F32 R28, R168, R42, RZ ;  /* 0x0000002aa81c723c */ /* 0x004fe200000018ff */
[----:B------:R-:W-:Y:S01]  /*2670*/  IMAD R249, R2, 0x2, R111 ;  /* 0x0000000202f97824 */ /* 0x000fe200078e026f */
[----:B------:R-:W-:-:S05]  /*2680*/  IADD3 R2, R99, 0x2100, RZ ;  /* 0x0000210063027810 */ /* 0x000fca0007ffe0ff */
[----:B------:R2:W-:Y:S01]  /*2690*/  STL [R1+0xa8], R2 ;  /* 0x0000a80201007387 */ /* 0x0005e20000100800 */
[----:B------:R-:W-:Y:S03]  /*26a0*/  HMMA.16816.F32 R60, R172, R52, R12 ;  /* 0x00000034ac3c723c */ /* 0x000fe6000000180c */
[----:B------:R3:W-:Y:S04]  /*26b0*/  STL [R1+0xa4], R3 ;  /* 0x0000a40301007387 */ /* 0x0007e80000100800 */
[----:B------:R4:W-:Y:S01]  /*26c0*/  LDGSTS.E.BYPASS.LTC128B.128 [R99+0x5100], [R22.64], !P0 ;  /* 0x0510000016637fae */ /* 0x0009e2000c101d50 */
[----:B-1----:R-:W-:Y:S01]  /*26d0*/  HMMA.16816.F32 R24, R168, R36, RZ ;  /* 0x00000024a818723c */ /* 0x002fe200000018ff */
[----:B------:R-:W-:-:S02]  /*26e0*/  PLOP3.LUT P0, PT, PT, PT, UP0, 0x40, 0x0 ;  /* 0x000000000000781c */ /* 0x000fc40003f0e808 */
[----:B------:R1:W-:Y:S01]  /*26f0*/  LDGSTS.E.BYPASS.LTC128B.128 [R99+0x7100], [R8.64], !P1 ;  /* 0x0710000008637fae */ /* 0x0003e2000c901d50 */
[----:B------:R-:W-:-:S03]  /*2700*/  ISETP.GT.AND P1, PT, R110, 0x3f, PT ;  /* 0x0000003f6e00780c */ /* 0x000fc60003f24270 */
[----:B------:R-:W1:Y:S01]  /*2710*/  LDSM.16.M88.4 R40, [R252+0x10100] ;  /* 0x01010000fc28783b */ /* 0x000e620000000200 */
[----:B------:R-:W-:Y:S03]  /*2720*/  HMMA.16816.F32 R68, R172, R46, R16 ;  /* 0x0000002eac44723c */ /* 0x000fe60000001810 */
[----:B------:R-:W-:Y:S04]  /*2730*/  LDSM.16.M88.4 R80, [R111+0x4000] ;  /* 0x004000006f50783b */ /* 0x000fe80000000200 */
[----:B------:R-:W-:Y:S01]  /*2740*/  LDSM.16.M88.4 R84, [R134+0x17100] ;  /* 0x017100008654783b */ /* 0x000fe20000000200 */
[----:B------:R-:W-:Y:S01]  /*2750*/  HMMA.16816.F32 R16, R168, R50, RZ ;  /* 0x00000032a810723c */ /* 0x000fe200000018ff */
[----:B--2---:R-:W-:-:S02]  /*2760*/  IADD3 R2, R99, 0x6100, RZ ;  /* 0x0000610063027810 */ /* 0x004fc40007ffe0ff */
[----:B------:R-:W-:Y:S01]  /*2770*/  LDSM.16.M88.4 R92, [R252+0x16900] ;  /* 0x01690000fc5c783b */ /* 0x000fe20000000200 */
[----:B---3--:R-:W-:-:S03]  /*2780*/  IADD3 R3, R111, 0x1000, RZ ;  /* 0x000010006f037810 */ /* 0x008fc60007ffe0ff */
[----:B------:R-:W-:Y:S01]  /*2790*/  LDSM.16.M88.4 R88, [R252+0x17900] ;  /* 0x01790000fc58783b */ /* 0x000fe20000000200 */
[----:B------:R-:W-:Y:S03]  /*27a0*/  HMMA.16816.F32 R64, R172, R44, R24 ;  /* 0x0000002cac40723c */ /* 0x000fe60000001818 */
[----:B------:R2:W-:Y:S04]  /*27b0*/  STL [R1+0xa0], R2 ;  /* 0x0000a00201007387 */ /* 0x0005e80000100800 */
[----:B------:R3:W-:Y:S01]  /*27c0*/  STL [R1+0x3c], R6 ;  /* 0x00003c0601007387 */ /* 0x0007e20000100800 */
[C---:B------:R-:W-:Y:S03]  /*27d0*/  HMMA.16816.F32 R24, R168.reuse, R48, RZ ;  /* 0x00000030a818723c */ /* 0x040fe600000018ff */
[----:B------:R-:W4:Y:S04]  /*27e0*/  LDSM.16.M88.4 R48, [R252+0x10900] ;  /* 0x01090000fc30783b */ /* 0x000f280000000200 */
[----:B------:R5:W-:Y:S01]  /*27f0*/  STL [R1+0x38], R3 ;  /* 0x0000380301007387 */ /* 0x000be20000100800 */
[C---:B------:R-:W-:Y:S03]  /*2800*/  HMMA.16816.F32 R12, R168.reuse, R56, RZ ;  /* 0x00000038a80c723c */ /* 0x040fe600000018ff */
[----:B------:R-:W0:Y:S05]  /*2810*/  LDGDEPBAR ;  /* 0x00000000000079af */ /* 0x000e2a0000000000 */
[----:B-1----:R-:W-:Y:S01]  /*2820*/  HMMA.16816.F32 R8, R168, R58, RZ ;  /* 0x0000003aa808723c */ /* 0x002fe200000018ff */
[----:B------:R-:W1:Y:S01]  /*2830*/  LDSM.16.M88.4 R56, [R252+0x11100] ;  /* 0x01110000fc38783b */ /* 0x000e620000000200 */
[----:B--2---:R-:W-:-:S06]  /*2840*/  IADD3 R2, R111, 0x1800, RZ ;  /* 0x000018006f027810 */ /* 0x004fcc0007ffe0ff */
[----:B------:R-:W-:Y:S01]  /*2850*/  HMMA.16816.F32 R44, R172, R54, R28 ;  /* 0x00000036ac2c723c */ /* 0x000fe2000000181c */
[----:B------:R-:W2:Y:S01]  /*2860*/  LDSM.16.M88.4 R28, [R252+0x11900] ;  /* 0x01190000fc1c783b */ /* 0x000ea20000000200 */
[----:B---3--:R-:W-:-:S03]  /*2870*/  IADD3 R6, R111, 0x2000, RZ ;  /* 0x000020006f067810 */ /* 0x008fc60007ffe0ff */
[----:B------:R-:W-:Y:S03]  /*2880*/  LDSM.16.M88.4 R52, [R249+0x1000] ;  /* 0x00100000f934783b */ /* 0x000fe60000000200 */
[C---:B------:R-:W-:Y:S01]  /*2890*/  HMMA.16816.F32 R36, R172.reuse, R72, R24 ;  /* 0x00000048ac24723c */ /* 0x040fe20000001818 */
[C---:B-----5:R-:W-:Y:S01]  /*28a0*/  IADD3 R3, R111.reuse, 0x2800, RZ ;  /* 0x000028006f037810 */ /* 0x060fe20007ffe0ff */
[----:B------:R3:W-:Y:S04]  /*28b0*/  STL [R1+0x34], R2 ;  /* 0x0000340201007387 */ /* 0x0007e80000100800 */
[----:B------:R5:W-:Y:S02]  /*28c0*/  STL [R1+0x30], R6 ;  /* 0x0000300601007387 */ /* 0x000be40000100800 */
[C---:B------:R-:W-:Y:S02]  /*28d0*/  HMMA.16816.F32 R32, R172.reuse, R74, R16 ;  /* 0x0000004aac20723c */ /* 0x040fe40000001810 */
[----:B------:R-:W1:Y:S04]  /*28e0*/  LDSM.16.M88.4 R16, [R249] ;  /* 0x00000000f910783b */ /* 0x000e680000000200 */
[----:B------:R-:W-:Y:S02]  /*28f0*/  LDSM.16.M88.4 R72, [R134+0x12100] ;  /* 0x012100008648783b */ /* 0x000fe40000000200 */
[----:B----4-:R-:W-:Y:S02]  /*2900*/  HMMA.16816.F32 R24, R172, R76, R12 ;  /* 0x0000004cac18723c */ /* 0x010fe4000000180c */
[----:B------:R4:W-:Y:S06]  /*2910*/  STL [R1+0x2c], R3 ;  /* 0x00002c0301007387 */ /* 0x0009ec0000100800 */
[----:B------:R-:W-:Y:S01]  /*2920*/  HMMA.16816.F32 R12, R192, R40, R64 ;  /* 0x00000028c00c723c */ /* 0x000fe20000001840 */
[----:B------:R-:W2:Y:S01]  /*2930*/  LDSM.16.M88.4 R64, [R249+0x800] ;  /* 0x00080000f940783b */ /* 0x000ea20000000200 */
[----:B---3--:R-:W-:-:S02]  /*2940*/  IADD3 R2, R111, 0x3000, RZ ;  /* 0x000030006f027810 */ /* 0x008fc40007ffe0ff */
[----:B-----5:R-:W-:-:S04]  /*2950*/  IADD3 R6, R111, 0x3800, RZ ;  /* 0x000038006f067810 */ /* 0x020fc80007ffe0ff */
[----:B------:R-:W-:Y:S01]  /*2960*/  HMMA.16816.F32 R20, R172, R78, R8 ;  /* 0x0000004eac14723c */ /* 0x000fe20000001808 */
[----:B------:R-:W-:Y:S04]  /*2970*/  LDSM.16.M88.4 R76, [R134+0x14100] ;  /* 0x01410000864c783b */ /* 0x000fe80000000200 */
[----:B------:R3:W-:Y:S03]  /*2980*/  STL [R1+0x28], R2 ;  /* 0x0000280201007387 */ /* 0x0007e60000100800 */
[----:B------:R-:W-:Y:S01]  /*2990*/  HMMA.16816.F32 R8, R192, R42, R68 ;  /* 0x0000002ac008723c */ /* 0x000fe20000001844 */
[----:B------:R-:W-:Y:S01]  /*29a0*/  LDSM.16.M88.4 R68, [R134+0x12900] ;  /* 0x012900008644783b */ /* 0x000fe20000000200 */
[----:B----4-:R-:W-:-:S03]  /*29b0*/  IADD3 R3, R111, 0x4000, RZ ;  /* 0x000040006f037810 */ /* 0x010fc60007ffe0ff */
[----:B------:R4:W-:Y:S03]  /*29c0*/  STL [R1+0x24], R6 ;  /* 0x0000240601007387 */ /* 0x0009e60000100800 */
[C---:B------:R-:W-:Y:S01]  /*29d0*/  HMMA.16816.F32 R60, R192.reuse, R48, R60 ;  /* 0x00000030c03c723c */ /* 0x040fe2000000183c */
[----:B------:R5:W-:Y:S07]  /*29e0*/  STL [R1+0x20], R3 ;  /* 0x0000200301007387 */ /* 0x000bee0000100800 */
[----:B------:R-:W-:Y:S01]  /*29f0*/  HMMA.16816.F32 R44, R192, R50, R44 ;  /* 0x00000032c02c723c */ /* 0x000fe2000000182c */
[----:B---3--:R-:W-:-:S07]  /*2a00*/  IADD3 R2, R111, 0x4800, RZ ;  /* 0x000048006f027810 */ /* 0x008fce0007ffe0ff */
[----:B-1----:R-:W-:Y:S01]  /*2a10*/  HMMA.16816.F32 R40, R192, R56, R36 ;  /* 0x00000038c028723c */ /* 0x002fe20000001824 */
[----:B------:R1:W-:Y:S01]  /*2a20*/  STL [R1+0x1c], R2 ;  /* 0x00001c0201007387 */ /* 0x0003e20000100800 */
[----:B----4-:R-:W-:-:S06]  /*2a30*/  IADD3 R6, R111, 0x5000, RZ ;  /* 0x000050006f067810 */ /* 0x010fcc0007ffe0ff */
[----:B------:R-:W-:Y:S01]  /*2a40*/  HMMA.16816.F32 R36, R192, R58, R32 ;  /* 0x0000003ac024723c */ /* 0x000fe20000001820 */
[----:B------:R-:W3:Y:S01]  /*2a50*/  LDSM.16.M88.4 R56, [R249+0x1800] ;  /* 0x00180000f938783b */ /* 0x000ee20000000200 */
[----:B-----5:R-:W-:-:S03]  /*2a60*/  IADD3 R3, R111, 0x5800, RZ ;  /* 0x000058006f037810 */ /* 0x020fc60007ffe0ff */
[----:B------:R4:W-:Y:S03]  /*2a70*/  STL [R1+0x18], R6 ;  /* 0x0000180601007387 */ /* 0x0009e60000100800 */
[C---:B--2---:R-:W-:Y:S01]  /*2a80*/  HMMA.16816.F32 R32, R192.reuse, R28, R24 ;  /* 0x0000001cc020723c */ /* 0x044fe20000001818 */
[----:B------:R2:W-:Y:S07]  /*2a90*/  STL [R1+0x14], R3 ;  /* 0x0000140301007387 */ /* 0x0005ee0000100800 */
[----:B------:R-:W-:Y:S01]  /*2aa0*/  HMMA.16816.F32 R28, R192, R30, R20 ;  /* 0x0000001ec01c723c */ /* 0x000fe20000001814 */
[----:B-1----:R-:W-:-:S07]  /*2ab0*/  IADD3 R2, R111, 0x6000, RZ ;  /* 0x000060006f027810 */ /* 0x002fce0007ffe0ff */
[----:B------:R-:W-:Y:S01]  /*2ac0*/  HMMA.16816.F32 R24, R196, R16, R12 ;  /* 0x00000010c418723c */ /* 0x000fe2000000180c */
[----:B------:R1:W-:Y:S01]  /*2ad0*/  STL [R1+0x10], R2 ;  /* 0x0000100201007387 */ /* 0x0003e20000100800 */
[----:B----4-:R-:W-:-:S06]  /*2ae0*/  IADD3 R6, R111, 0x6800, RZ ;  /* 0x000068006f067810 */ /* 0x010fcc0007ffe0ff */
[C---:B------:R-:W-:Y:S01]  /*2af0*/  HMMA.16816.F32 R20, R196.reuse, R18, R8 ;  /* 0x00000012c414723c */ /* 0x040fe20000001808 */
[C---:B--2---:R-:W-:Y:S01]  /*2b00*/  IADD3 R3, R111.reuse, 0x7000, RZ ;  /* 0x000070006f037810 */ /* 0x044fe20007ffe0ff */
[----:B------:R-:W-:Y:S06]  /*2b10*/  STL [R1+0xc], R6 ;  /* 0x00000c0601007387 */ /* 0x000fec0000100800 */
[C---:B------:R-:W-:Y:S01]  /*2b20*/  HMMA.16816.F32 R16, R196.reuse, R64, R60 ;  /* 0x00000040c410723c */ /* 0x040fe2000000183c */
[----:B------:R-:W-:Y:S07]  /*2b30*/  LDSM.16.M88.4 R60, [R134+0x13900] ;  /* 0x01390000863c783b */ /* 0x000fee0000000200 */
[----:B------:R-:W-:Y:S01]  /*2b40*/  HMMA.16816.F32 R12, R196, R66, R44 ;  /* 0x00000042c40c723c */ /* 0x000fe2000000182c */
[----:B------:R-:W2:Y:S01]  /*2b50*/  LDSM.16.M88.4 R64, [R134+0x13100] ;  /* 0x013100008640783b */ /* 0x000ea20000000200 */
[----:B-1----:R-:W-:-:S05]  /*2b60*/  IADD3 R2, R111, 0x7800, RZ ;  /* 0x000078006f027810 */ /* 0x002fca0007ffe0ff */
[----:B------:R-:W-:Y:S01]  /*2b70*/  STL [R1+0x4], R2 ;  /* 0x0000040201007387 */ /* 0x000fe20000100800 */
[C---:B------:R-:W-:Y:S03]  /*2b80*/  HMMA.16816.F32 R8, R196.reuse, R52, R40 ;  /* 0x00000034c408723c */ /* 0x040fe60000001828 */
[----:B------:R-:W-:Y:S05]  /*2b90*/  STL [R1+0x8], R3 ;  /* 0x0000080301007387 */ /* 0x000fea0000100800 */
[C---:B------:R-:W-:Y:S08]  /*2ba0*/  HMMA.16816.F32 R52, R196.reuse, R54, R36 ;  /* 0x00000036c434723c */ /* 0x040ff00000001824 */
[C---:B---3--:R-:W-:Y:S01]  /*2bb0*/  HMMA.16816.F32 R48, R196.reuse, R56, R32 ;  /* 0x00000038c430723c */ /* 0x048fe20000001820 */
[----:B------:R-:W-:Y:S07]  /*2bc0*/  LDSM.16.M88.4 R32, [R111+0x2800] ;  /* 0x002800006f20783b */ /* 0x000fee0000000200 */
[----:B------:R-:W-:Y:S01]  /*2bd0*/  HMMA.16816.F32 R44, R196, R58, R28 ;  /* 0x0000003ac42c723c */ /* 0x000fe2000000181c */
[----:B------:R-:W1:Y:S07]  /*2be0*/  LDSM.16.M88.4 R56, [R111+0x2000] ;  /* 0x002000006f38783b */ /* 0x000e6e0000000200 */
[C---:B------:R-:W-:Y:S08]  /*2bf0*/  HMMA.16816.F32 R40, R200.reuse, R72, R24 ;  /* 0x00000048c828723c */ /* 0x040ff00000001818 */
[C---:B------:R-:W-:Y:S01]  /*2c00*/  HMMA.16816.F32 R36, R200.reuse, R74, R20 ;  /* 0x0000004ac824723c */ /* 0x040fe20000001814 */
[----:B------:R-:W3:Y:S04]  /*2c10*/  LDSM.16.M88.4 R20, [R111+0x3000] ;  /* 0x003000006f14783b */ /* 0x000ee80000000200 */
[----:B------:R-:W-:Y:S03]  /*2c20*/  LDSM.16.M88.4 R72, [R252+0x13100] ;  /* 0x01310000fc48783b */ /* 0x000fe60000000200 */
[C---:B------:R-:W-:Y:S08]  /*2c30*/  HMMA.16816.F32 R28, R200.reuse, R68, R16 ;  /* 0x00000044c81c723c */ /* 0x040ff00000001810 */
[C---:B------:R-:W-:Y:S01]  /*2c40*/  HMMA.16816.F32 R24, R200.reuse, R70, R12 ;  /* 0x00000046c818723c */ /* 0x040fe2000000180c */
[----:B------:R-:W-:Y:S07]  /*2c50*/  LDSM.16.M88.4 R68, [R252+0x12900] ;  /* 0x01290000fc44783b */ /* 0x000fee0000000200 */
[C---:B--2---:R-:W-:Y:S08]  /*2c60*/  HMMA.16816.F32 R16, R200.reuse, R64, R8 ;  /* 0x00000040c810723c */ /* 0x044ff00000001808 */
[C---:B------:R-:W-:Y:S01]  /*2c70*/  HMMA.16816.F32 R12, R200.reuse, R66, R52 ;  /* 0x00000042c80c723c */ /* 0x040fe20000001834 */
[----:B------:R-:W2:Y:S07]  /*2c80*/  LDSM.16.M88.4 R64, [R111+0x3800] ;  /* 0x003800006f40783b */ /* 0x000eae0000000200 */
[C---:B------:R-:W-:Y:S01]  /*2c90*/  HMMA.16816.F32 R8, R200.reuse, R60, R48 ;  /* 0x0000003cc808723c */ /* 0x040fe20000001830 */
[----:B------:R-:W4:Y:S07]  /*2ca0*/  LDSM.16.M88.4 R48, [R252+0x12100] ;  /* 0x01210000fc30783b */ /* 0x000f2e0000000200 */
[----:B------:R-:W-:Y:S01]  /*2cb0*/  HMMA.16816.F32 R44, R200, R62, R44 ;  /* 0x0000003ec82c723c */ /* 0x000fe2000000182c */
[----:B------:R-:W-:Y:S07]  /*2cc0*/  LDSM.16.M88.4 R60, [R249+0x2800] ;  /* 0x00280000f93c783b */ /* 0x000fee0000000200 */
[C---:B-1----:R-:W-:Y:S08]  /*2cd0*/  HMMA.16816.F32 R40, R204.reuse, R56, R40 ;  /* 0x00000038cc28723c */ /* 0x042ff00000001828 */
[C---:B------:R-:W-:Y:S01]  /*2ce0*/  HMMA.16816.F32 R52, R204.reuse, R58, R36 ;  /* 0x0000003acc34723c */ /* 0x040fe20000001824 */
[----:B------:R-:W-:Y:S07]  /*2cf0*/  LDSM.16.M88.4 R56, [R249+0x3000] ;  /* 0x00300000f938783b */ /* 0x000fee0000000200 */
[C---:B------:R-:W-:Y:S08]  /*2d00*/  HMMA.16816.F32 R36, R204.reuse, R32, R28 ;  /* 0x00000020cc24723c */ /* 0x040ff0000000181c */
[C---:B------:R-:W-:Y:S08]  /*2d10*/  HMMA.16816.F32 R32, R204.reuse, R34, R24 ;  /* 0x00000022cc20723c */ /* 0x040ff00000001818 */
[C---:B---3--:R-:W-:Y:S08]  /*2d20*/  HMMA.16816.F32 R28, R204.reuse, R20, R16 ;  /* 0x00000014cc1c723c */ /* 0x048ff00000001810 */
[C---:B------:R-:W-:Y:S01]  /*2d30*/  HMMA.16816.F32 R24, R204.reuse, R22, R12 ;  /* 0x00000016cc18723c */ /* 0x040fe2000000180c */
[----:B------:R-:W1:Y:S07]  /*2d40*/  LDSM.16.M88.4 R20, [R252+0x13900] ;  /* 0x01390000fc14783b */ /* 0x000e6e0000000200 */
[C---:B--2---:R-:W-:Y:S08]  /*2d50*/  HMMA.16816.F32 R16, R204.reuse, R64, R8 ;  /* 0x00000040cc10723c */ /* 0x044ff00000001808 */
[----:B------:R-:W-:Y:S01]  /*2d60*/  HMMA.16816.F32 R12, R204, R66, R44 ;  /* 0x00000042cc0c723c */ /* 0x000fe2000000182c */
[----:B------:R-:W2:Y:S07]  /*2d70*/  LDSM.16.M88.4 R64, [R249+0x2000] ;  /* 0x00200000f940783b */ /* 0x000eae0000000200 */
[C---:B----4-:R-:W-:Y:S08]  /*2d80*/  HMMA.16816.F32 R8, R208.reuse, R48, R40 ;  /* 0x00000030d008723c */ /* 0x050ff00000001828 */
[C---:B------:R-:W-:Y:S08]  /*2d90*/  HMMA.16816.F32 R52, R208.reuse, R50, R52 ;  /* 0x00000032d034723c */ /* 0x040ff00000001834 */
[C---:B------:R-:W-:Y:S08]  /*2da0*/  HMMA.16816.F32 R48, R208.reuse, R68, R36 ;  /* 0x00000044d030723c */ /* 0x040ff00000001824 */
[C---:B------:R-:W-:Y:S01]  /*2db0*/  HMMA.16816.F32 R44, R208.reuse, R70, R32 ;  /* 0x00000046d02c723c */ /* 0x040fe20000001820 */
[----:B------:R-:W3:Y:S07]  /*2dc0*/  LDSM.16.M88.4 R68, [R249+0x3800] ;  /* 0x00380000f944783b */ /* 0x000eee0000000200 */
[C---:B------:R-:W-:Y:S08]  /*2dd0*/  HMMA.16816.F32 R40, R208.reuse, R72, R28 ;  /* 0x00000048d028723c */ /* 0x040ff0000000181c */
[C---:B------:R-:W-:Y:S01]  /*2de0*/  HMMA.16816.F32 R36, R208.reuse, R74, R24 ;  /* 0x0000004ad024723c */ /* 0x040fe20000001818 */
[----:B------:R-:W-:Y:S07]  /*2df0*/  LDSM.16.M88.4 R72, [R134+0x14900] ;  /* 0x014900008648783b */ /* 0x000fee0000000200 */
[----:B-1----:R-:W-:Y:S08]  /*2e00*/  HMMA.16816.F32 R28, R208, R22, R12 ;  /* 0x00000016d01c723c */ /* 0x002ff0000000180c */
[----:B--2---:R-:W-:Y:S08]  /*2e10*/  HMMA.16816.F32 R24, R212, R64, R8 ;  /* 0x00000040d418723c */ /* 0x004ff00000001808 */
[----:B------:R-:W-:Y:S08]  /*2e20*/  HMMA.16816.F32 R32, R208, R20, R16 ;  /* 0x00000014d020723c */ /* 0x000ff00000001810 */
[C---:B------:R-:W-:Y:S01]  /*2e30*/  HMMA.16816.F32 R20, R212.reuse, R66, R52 ;  /* 0x00000042d414723c */ /* 0x040fe20000001834 */
[----:B------:R-:W1:Y:S04]  /*2e40*/  LDSM.16.M88.4 R52, [R134+0x15100] ;  /* 0x015100008634783b */ /* 0x000e680000000200 */
[----:B------:R-:W2:Y:S03]  /*2e50*/  LDSM.16.M88.4 R64, [R134+0x15900] ;  /* 0x015900008640783b */ /* 0x000ea60000000200 */
[C---:B------:R-:W-:Y:S08]  /*2e60*/  HMMA.16816.F32 R8, R212.reuse, R56, R40 ;  /* 0x00000038d408723c */ /* 0x040ff00000001828 */
[C---:B---3--:R-:W-:Y:S08]  /*2e70*/  HMMA.16816.F32 R28, R212.reuse, R70, R28 ;  /* 0x00000046d41c723c */ /* 0x048ff0000000181c */
[----:B------:R-:W-:Y:S08]  /*2e80*/  HMMA.16816.F32 R16, R212, R60, R48 ;  /* 0x0000003cd410723c */ /* 0x000ff00000001830 */
[----:B------:R-:W-:Y:S08]  /*2e90*/  HMMA.16816.F32 R24, R216, R76, R24 ;  /* 0x0000004cd818723c */ /* 0x000ff00000001818 */
[C---:B------:R-:W-:Y:S01]  /*2ea0*/  HMMA.16816.F32 R12, R212.reuse, R62, R44 ;  /* 0x0000003ed40c723c */ /* 0x040fe2000000182c */
[----:B------:R-:W3:Y:S07]  /*2eb0*/  LDSM.16.M88.4 R60, [R111+0x4800] ;  /* 0x004800006f3c783b */ /* 0x000eee0000000200 */
[C---:B------:R-:W-:Y:S01]  /*2ec0*/  HMMA.16816.F32 R36, R212.reuse, R58, R36 ;  /* 0x0000003ad424723c */ /* 0x040fe20000001824 */
[----:B------:R-:W4:Y:S07]  /*2ed0*/  LDSM.16.M88.4 R56, [R111+0x5000] ;  /* 0x005000006f38783b */ /* 0x000f2e0000000200 */
[----:B------:R-:W-:Y:S01]  /*2ee0*/  HMMA.16816.F32 R32, R212, R68, R32 ;  /* 0x00000044d420723c */ /* 0x000fe20000001820 */
[----:B------:R-:W-:Y:S07]  /*2ef0*/  LDSM.16.M88.4 R68, [R252+0x15100] ;  /* 0x01510000fc44783b */ /* 0x000fee0000000200 */
[C---:B------:R-:W-:Y:S01]  /*2f00*/  HMMA.16816.F32 R48, R216.reuse, R78, R20 ;  /* 0x0000004ed830723c */ /* 0x040fe20000001814 */
[----:B------:R-:W-:Y:S07]  /*2f10*/  LDSM.16.M88.4 R76, [R252+0x15900] ;  /* 0x01590000fc4c783b */ /* 0x000fee0000000200 */
[C---:B-1----:R-:W-:Y:S08]  /*2f20*/  HMMA.16816.F32 R20, R216.reuse, R52, R8 ;  /* 0x00000034d814723c */ /* 0x042ff00000001808 */
[C---:B--2---:R-:W-:Y:S08]  /*2f30*/  HMMA.16816.F32 R8, R216.reuse, R66, R28 ;  /* 0x00000042d808723c */ /* 0x044ff0000000181c */
[----:B------:R-:W-:Y:S08]  /*2f40*/  HMMA.16816.F32 R44, R216, R72, R16 ;  /* 0x00000048d82c723c */ /* 0x000ff00000001810 */
[----:B------:R-:W-:Y:S01]  /*2f50*/  HMMA.16816.F32 R28, R220, R80, R24 ;  /* 0x00000050dc1c723c */ /* 0x000fe20000001818 */
[----:B------:R-:W1:Y:S07]  /*2f60*/  LDSM.16.M88.4 R24, [R111+0x5800] ;  /* 0x005800006f18783b */ /* 0x000e6e0000000200 */
[C---:B------:R-:W-:Y:S01]  /*2f70*/  HMMA.16816.F32 R40, R216.reuse, R74, R12 ;  /* 0x0000004ad828723c */ /* 0x040fe2000000180c */
[----:B------:R-:W2:Y:S07]  /*2f80*/  LDSM.16.M88.4 R72, [R252+0x14900] ;  /* 0x01490000fc48783b */ /* 0x000eae0000000200 */
[C---:B------:R-:W-:Y:S08]  /*2f90*/  HMMA.16816.F32 R16, R216.reuse, R54, R36 ;  /* 0x00000036d810723c */ /* 0x040ff00000001824 */
[----:B------:R-:W-:Y:S01]  /*2fa0*/  HMMA.16816.F32 R12, R216, R64, R32 ;  /* 0x00000040d80c723c */ /* 0x000fe20000001820 */
[----:B------:R-:W5:Y:S07]  /*2fb0*/  LDSM.16.M88.4 R32, [R252+0x14100] ;  /* 0x01410000fc20783b */ /* 0x000f6e0000000200 */
[C---:B---3--:R-:W-:Y:S08]  /*2fc0*/  HMMA.16816.F32 R52, R220.reuse, R60, R44 ;  /* 0x0000003cdc34723c */ /* 0x048ff0000000182c */
[C---:B------:R-:W-:Y:S01]  /*2fd0*/  HMMA.16816.F32 R36, R220.reuse, R82, R48 ;  /* 0x00000052dc24723c */ /* 0x040fe20000001830 */
[----:B------:R-:W-:Y:S07]  /*2fe0*/  LDSM.16.M88.4 R80, [R134+0x16900] ;  /* 0x016900008650783b */ /* 0x000fee0000000200 */
[C---:B------:R-:W-:Y:S01]  /*2ff0*/  HMMA.16816.F32 R44, R220.reuse, R62, R40 ;  /* 0x0000003edc2c723c */ /* 0x040fe20000001828 */
[----:B------:R-:W-:Y:S07]  /*3000*/  LDSM.16.M88.4 R60, [R249+0x4800] ;  /* 0x00480000f93c783b */ /* 0x000fee0000000200 */
[C---:B----4-:R-:W-:Y:S01]  /*3010*/  HMMA.16816.F32 R40, R220.reuse, R58, R16 ;  /* 0x0000003adc28723c */ /* 0x050fe20000001810 */
[----:B------:R-:W3:Y:S07]  /*3020*/  LDSM.16.M88.4 R16, [R249+0x4000] ;  /* 0x00400000f910783b */ /* 0x000eee0000000200 */
[C---:B------:R-:W-:Y:S01]  /*3030*/  HMMA.16816.F32 R48, R220.reuse, R56, R20 ;  /* 0x00000038dc30723c */ /* 0x040fe20000001814 */
[----:B------:R-:W-:Y:S07]  /*3040*/  LDSM.16.M88.4 R56, [R249+0x5800] ;  /* 0x00580000f938783b */ /* 0x000fee0000000200 */
[C---:B-1----:R-:W-:Y:S08]  /*3050*/  HMMA.16816.F32 R64, R220.reuse, R24, R12 ;  /* 0x00000018dc40723c */ /* 0x042ff0000000180c */
[----:B------:R-:W-:Y:S08]  /*3060*/  HMMA.16816.F32 R20, R220, R26, R8 ;  /* 0x0000001adc14723c */ /* 0x000ff00000001808 */
[C---:B--2---:R-:W-:Y:S01]  /*3070*/  HMMA.16816.F32 R24, R224.reuse, R72, R52 ;  /* 0x00000048e018723c */ /* 0x044fe20000001834 */
[----:B------:R-:W1:Y:S07]  /*3080*/  LDSM.16.M88.4 R52, [R249+0x5000] ;  /* 0x00500000f934783b */ /* 0x000e6e0000000200 */
[C---:B-----5:R-:W-:Y:S08]  /*3090*/  HMMA.16816.F32 R12, R224.reuse, R32, R28 ;  /* 0x00000020e00c723c */ /* 0x060ff0000000181c */
[C---:B------:R-:W-:Y:S08]  /*30a0*/  HMMA.16816.F32 R8, R224.reuse, R34, R36 ;  /* 0x00000022e008723c */ /* 0x040ff00000001824 */
[C---:B------:R-:W-:Y:S01]  /*30b0*/  HMMA.16816.F32 R32, R224.reuse, R74, R44 ;  /* 0x0000004ae020723c */ /* 0x040fe2000000182c */
[----:B------:R-:W-:Y:S07]  /*30c0*/  LDSM.16.M88.4 R72, [R111+0x6000] ;  /* 0x006000006f48783b */ /* 0x000fee0000000200 */
[C---:B------:R-:W-:Y:S08]  /*30d0*/  HMMA.16816.F32 R44, R224.reuse, R70, R40 ;  /* 0x00000046e02c723c */ /* 0x040ff00000001828 */
[C---:B------:R-:W-:Y:S01]  /*30e0*/  HMMA.16816.F32 R48, R224.reuse, R68, R48 ;  /* 0x00000044e030723c */ /* 0x040fe20000001830 */
[----:B------:R-:W-:Y:S07]  /*30f0*/  LDSM.16.M88.4 R68, [R134+0x17900] ;  /* 0x017900008644783b */ /* 0x000fee0000000200 */
[C---:B------:R-:W-:Y:S01]  /*3100*/  HMMA.16816.F32 R40, R224.reuse, R76, R64 ;  /* 0x0000004ce028723c */ /* 0x040fe20000001840 */
[----:B------:R-:W2:Y:S07]  /*3110*/  LDSM.16.M88.4 R64, [R134+0x16100] ;  /* 0x016100008640783b */ /* 0x000eae0000000200 */
[----:B------:R-:W-:Y:S01]  /*3120*/  HMMA.16816.F32 R36, R224, R78, R20 ;  /* 0x0000004ee024723c */ /* 0x000fe20000001814 */
[----:B------:R-:W4:Y:S07]  /*3130*/  LDSM.16.M88.4 R76, [R111+0x6800] ;  /* 0x006800006f4c783b */ /* 0x000f2e0000000200 */
[C---:B---3--:R-:W-:Y:S08]  /*3140*/  HMMA.16816.F32 R28, R228.reuse, R16, R12 ;  /* 0x00000010e41c723c */ /* 0x048ff0000000180c */
[C---:B------:R-:W-:Y:S08]  /*3150*/  HMMA.16816.F32 R20, R228.reuse, R18, R8 ;  /* 0x00000012e414723c */ /* 0x040ff00000001808 */
[C---:B------:R-:W-:Y:S08]  /*3160*/  HMMA.16816.F32 R16, R228.reuse, R60, R24 ;  /* 0x0000003ce410723c */ /* 0x040ff00000001818 */
[C---:B------:R-:W-:Y:S01]  /*3170*/  HMMA.16816.F32 R12, R228.reuse, R62, R32 ;  /* 0x0000003ee40c723c */ /* 0x040fe20000001820 */
[----:B------:R-:W-:Y:S07]  /*3180*/  LDSM.16.M88.4 R32, [R111+0x7800] ;  /* 0x007800006f20783b */ /* 0x000fee0000000200 */
[C---:B-1----:R-:W-:Y:S08]  /*3190*/  HMMA.16816.F32 R8, R228.reuse, R52, R48 ;  /* 0x00000034e408723c */ /* 0x042ff00000001830 */
[C---:B------:R-:W-:Y:S08]  /*31a0*/  HMMA.16816.F32 R60, R228.reuse, R56, R40 ;  /* 0x00000038e43c723c */ /* 0x040ff00000001828 */
[C---:B------:R-:W-:Y:S08]  /*31b0*/  HMMA.16816.F32 R24, R228.reuse, R54, R44 ;  /* 0x00000036e418723c */ /* 0x040ff0000000182c */
[----:B------:R-:W-:Y:S01]  /*31c0*/  HMMA.16816.F32 R56, R228, R58, R36 ;  /* 0x0000003ae438723c */ /* 0x000fe20000001824 */
[----:B------:R-:W1:Y:S07]  /*31d0*/  LDSM.16.M88.4 R36, [R111+0x7000] ;  /* 0x007000006f24783b */ /* 0x000e6e0000000200 */
[C---:B--2---:R-:W-:Y:S08]  /*31e0*/  HMMA.16816.F32 R52, R232.reuse, R64, R28 ;  /* 0x00000040e834723c */ /* 0x044ff0000000181c */
[C---:B------:R-:W-:Y:S08]  /*31f0*/  HMMA.16816.F32 R48, R232.reuse, R66, R20 ;  /* 0x00000042e830723c */ /* 0x040ff00000001814 */
[C---:B------:R-:W-:Y:S08]  /*3200*/  HMMA.16816.F32 R44, R232.reuse, R80, R16 ;  /* 0x00000050e82c723c */ /* 0x040ff00000001810 */
[C---:B------:R-:W-:Y:S08]  /*3210*/  HMMA.16816.F32 R28, R232.reuse, R84, R8 ;  /* 0x00000054e81c723c */ /* 0x040ff00000001808 */
[C---:B------:R-:W-:Y:S08]  /*3220*/  HMMA.16816.F32 R20, R232.reuse, R68, R60 ;  /* 0x00000044e814723c */ /* 0x040ff0000000183c */
[C---:B------:R-:W-:Y:S01]  /*3230*/  HMMA.16816.F32 R40, R232.reuse, R82, R12 ;  /* 0x00000052e828723c */ /* 0x040fe2000000180c */
[----:B------:R-:W2:Y:S07]  /*3240*/  LDSM.16.M88.4 R80, [R252+0x16100] ;  /* 0x01610000fc50783b */ /* 0x000eae0000000200 */
[C---:B------:R-:W-:Y:S01]  /*3250*/  HMMA.16816.F32 R24, R232.reuse, R86, R24 ;  /* 0x00000056e818723c */ /* 0x040fe20000001818 */
[----:B------:R-:W3:Y:S07]  /*3260*/  LDSM.16.M88.4 R84, [R252+0x17100] ;  /* 0x01710000fc54783b */ /* 0x000eee0000000200 */
[----:B------:R-:W-:Y:S08]  /*3270*/  HMMA.16816.F32 R16, R232, R70, R56 ;  /* 0x00000046e810723c */ /* 0x000ff00000001838 */
[C---:B------:R-:W-:Y:S01]  /*3280*/  HMMA.16816.F32 R12, R236.reuse, R72, R52 ;  /* 0x00000048ec0c723c */ /* 0x040fe20000001834 */
[----:B------:R-:W5:Y:S07]  /*3290*/  LDSM.16.M88.4 R52, [R249+0x6000] ;  /* 0x00600000f934783b */ /* 0x000f6e0000000200 */
[C---:B------:R-:W-:Y:S08]  /*32a0*/  HMMA.16816.F32 R8, R236.reuse, R74, R48 ;  /* 0x0000004aec08723c */ /* 0x040ff00000001830 */
[C---:B----4-:R-:W-:Y:S01]  /*32b0*/  HMMA.16816.F32 R68, R236.reuse, R76, R44 ;  /* 0x0000004cec44723c */ /* 0x050fe2000000182c */
[----:B------:R-:W4:Y:S07]  /*32c0*/  LDSM.16.M88.4 R44, [R249+0x6800] ;  /* 0x00680000f92c783b */ /* 0x000f2e0000000200 */
[C---:B-1----:R-:W-:Y:S08]  /*32d0*/  HMMA.16816.F32 R72, R236.reuse, R36, R28 ;  /* 0x00000024ec48723c */ /* 0x042ff0000000181c */
[C---:B------:R-:W-:Y:S08]  /*32e0*/  HMMA.16816.F32 R60, R236.reuse, R32, R20 ;  /* 0x00000020ec3c723c */ /* 0x040ff00000001814 */
[C---:B------:R-:W-:Y:S01]  /*32f0*/  HMMA.16816.F32 R76, R236.reuse, R78, R40 ;  /* 0x0000004eec4c723c */ /* 0x040fe20000001828 */
[----:B------:R-:W1:Y:S07]  /*3300*/  LDSM.16.M88.4 R40, [R249+0x7000] ;  /* 0x00700000f928783b */ /* 0x000e6e0000000200 */
[----:B------:R-:W-:Y:S01]  /*3310*/  HMMA.16816.F32 R64, R236, R38, R24 ;  /* 0x00000026ec40723c */ /* 0x000fe20000001818 */
[----:B------:R-:W1:Y:S01]  /*3320*/  LDSM.16.M88.4 R36, [R249+0x7800] ;  /* 0x00780000f924783b */ /* 0x000e620000000200 */
[----:B------:R-:W-:-:S06]  /*3330*/  DEPBAR.LE SB0, 0x0 ;  /* 0x000080000000791a */ /* 0x000fcc0000000000 */
[----:B------:R-:W-:Y:S08]  /*3340*/  HMMA.16816.F32 R56, R236, R34, R16 ;  /* 0x00000022ec38723c */ /* 0x000ff00000001810 */
[C---:B--2---:R-:W-:Y:S08]  /*3350*/  HMMA.16816.F32 R48, R240.reuse, R80, R12 ;  /* 0x00000050f030723c */ /* 0x044ff0000000180c */
[C---:B------:R-:W-:Y:S08]  /*3360*/  HMMA.16816.F32 R32, R240.reuse, R82, R8 ;  /* 0x00000052f020723c */ /* 0x040ff00000001808 */
[C---:B------:R-:W-:Y:S08]  /*3370*/  HMMA.16816.F32 R28, R240.reuse, R92, R68 ;  /* 0x0000005cf01c723c */ /* 0x040ff00000001844 */
[C---:B---3--:R-:W-:Y:S08]  /*3380*/  HMMA.16816.F32 R20, R240.reuse, R84, R72 ;  /* 0x00000054f014723c */ /* 0x048ff00000001848 */
[C---:B------:R-:W-:Y:S08]  /*3390*/  HMMA.16816.F32 R12, R240.reuse, R88, R60 ;  /* 0x00000058f00c723c */ /* 0x040ff0000000183c */
[C---:B------:R-:W-:Y:S08]  /*33a0*/  HMMA.16816.F32 R24, R240.reuse, R94, R76 ;  /* 0x0000005ef018723c */ /* 0x040ff0000000184c */
[C---:B------:R-:W-:Y:S08]  /*33b0*/  HMMA.16816.F32 R16, R240.reuse, R86, R64 ;  /* 0x00000056f010723c */ /* 0x040ff00000001840 */
[----:B------:R-:W-:Y:S08]  /*33c0*/  HMMA.16816.F32 R8, R240, R90, R56 ;  /* 0x0000005af008723c */ /* 0x000ff00000001838 */
[C---:B-----5:R-:W-:Y:S08]  /*33d0*/  HMMA.16816.F32 R56, R244.reuse, R52, R48 ;  /* 0x00000034f438723c */ /* 0x060ff00000001830 */
[C---:B------:R-:W-:Y:S08]  /*33e0*/  HMMA.16816.F32 R52, R244.reuse, R54, R32 ;  /* 0x00000036f434723c */ /* 0x040ff00000001820 */
[C---:B----4-:R-:W-:Y:S08]  /*33f0*/  HMMA.16816.F32 R48, R244.reuse, R44, R28 ;  /* 0x0000002cf430723c */ /* 0x050ff0000000181c */
[C---:B-1----:R-:W-:Y:S08]  /*3400*/  HMMA.16816.F32 R32, R244.reuse, R40, R20 ;  /* 0x00000028f420723c */ /* 0x042ff00000001814 */
[C---:B------:R-:W-:Y:S08]  /*3410*/  HMMA.16816.F32 R28, R244.reuse, R36, R12 ;  /* 0x00000024f41c723c */ /* 0x040ff0000000180c */
[C---:B------:R-:W-:Y:S08]  /*3420*/  HMMA.16816.F32 R44, R244.reuse, R46, R24 ;  /* 0x0000002ef42c723c */ /* 0x040ff00000001818 */
[C---:B------:R-:W-:Y:S08]  /*3430*/  HMMA.16816.F32 R40, R244.reuse, R42, R16 ;  /* 0x0000002af428723c */ /* 0x040ff00000001810 */
[----:B------:R-:W-:Y:S01]  /*3440*/  HMMA.16816.F32 R36, R244, R38, R8 ;  /* 0x00000026f424723c */ /* 0x000fe20000001808 */
[----:B------:R-:W-:Y:S06]  /*3450*/  BAR.SYNC.DEFER_BLOCKING 0x0 ;  /* 0x0000000000007b1d */ /* 0x000fec0000010000 */
[----:B------:R-:W-:Y:S05]  /*3460*/  @P0 BRA `(.L_x_2377) ;  /* 0x0000052000000947 */ /* 0x000fea0003800000 */
[----:B------:R-:W-:Y:S01]  /*3470*/  ULEA UR4, UR6, UR12, 0x6 ;  /* 0x0000000c06047291 */ /* 0x000fe2000f8e303f */
[----:B------:R-:W-:Y:S01]  /*3480*/  IMAD.MOV.U32 R9, RZ, RZ, RZ ;  /* 0x000000ffff097224 */ /* 0x000fe200078e00ff */
[----:B------:R-:W-:-:S04]  /*3490*/  P2R R11, PR, RZ, 0x8 ;  /* 0x00000008ff0b7803 */ /* 0x000fc80000000000 */
        /* <DEDUP_REMOVED lines=79> */
.L_x_2377:
[----:B-1----:R-:W-:Y:S01]  /*3990*/  LOP3.LUT R2, R97, 0xffffffe0, RZ, 0xc0, !PT ;  /* 0xffffffe061027812 */ /* 0x002fe200078ec0ff */
[----:B------:R-:W-:Y:S01]  /*39a0*/  UMOV UR4, 0xffffffc0 ;  /* 0xffffffc000047882 */ /* 0x000fe20000000000 */
[----:B------:R-:W-:Y:S01]  /*39b0*/  LEA.HI R3, R98, R101, RZ, 0x2 ;  /* 0x0000006562037211 */ /* 0x000fe200078f10ff */
[----:B------:R-:W-:Y:S01]  /*39c0*/  UIMAD UR4, UR6, UR4, 0x41 ;  /* 0x00000041060474a4 */ /* 0x000fe2000f8e0204 */
[----:B------:R-:W-:Y:S01]  /*39d0*/  SHF.R.S32.HI R7, RZ, 0x1f, R96 ;  /* 0x0000001fff077819 */ /* 0x000fe20000011460 */
[----:B------:R-:W-:Y:S01]  /*39e0*/  IMAD.IADD R2, R101, 0x1, -R2 ;  /* 0x0000000165027824 */ /* 0x000fe200078e0a02 */
[----:B------:R-:W-:Y:S01]  /*39f0*/  LOP3.LUT R3, R3, 0xfffffffc, RZ, 0xc0, !PT ;  /* 0xfffffffc03037812 */ /* 0x000fe200078ec0ff */
[----:B------:R-:W-:Y:S01]  /*3a00*/  IMAD.SHL.U32 R135, R4, 0x2, RZ ;  /* 0x0000000204877824 */ /* 0x000fe200078e00ff */
[----:B------:R-:W-:Y:S01]  /*3a10*/  LEA.HI R7, R7, R96, RZ, 0x3 ;  /* 0x0000006007077211 */ /* 0x000fe200078f18ff */
[----:B------:R-:W-:Y:S01]  /*3a20*/  @UP1 USHF.L.U32 UR10, UR10, 0x7, URZ ;  /* 0x000000070a0a1899 */ /* 0x000fe2000800063f */
[----:B------:R-:W-:Y:S01]  /*3a30*/  SHF.R.S32.HI R6, RZ, 0x1f, R2 ;  /* 0x0000001fff067819 */ /* 0x000fe20000011402 */
[----:B------:R-:W-:Y:S01]  /*3a40*/  IMAD.IADD R3, R101, 0x1, -R3 ;  /* 0x0000000165037824 */ /* 0x000fe200078e0a03 */
[----:B------:R-:W-:Y:S01]  /*3a50*/  LOP3.LUT R7, R7, 0xffffff8, RZ, 0xc0, !PT ;  /* 0x0ffffff807077812 */ /* 0x000fe200078ec0ff */
[--C-:B------:R-:W-:Y:S01]  /*3a60*/  IMAD R248, R5, 0x2, R135.reuse ;  /* 0x0000000205f87824 */ /* 0x100fe200078e0287 */
[----:B------:R-:W-:Y:S01]  /*3a70*/  LEA.HI R6, R6, R2, RZ, 0x2 ;  /* 0x0000000206067211 */ /* 0x000fe200078f10ff */
[----:B------:R-:W-:Y:S01]  /*3a80*/  IMAD R251, R0, 0x2, R135 ;  /* 0x0000000200fb7824 */ /* 0x000fe200078e0287 */
[----:B------:R-:W-:Y:S01]  /*3a90*/  LEA.HI R8, R3, R3, RZ, 0x1 ;  /* 0x0000000303087211 */ /* 0x000fe200078f08ff */
[----:B------:R-:W-:Y:S01]  /*3aa0*/  IMAD.IADD R9, R96, 0x1, -R7 ;  /* 0x0000000160097824 */ /* 0x000fe200078e0a07 */
[----:B------:R-:W-:Y:S01]  /*3ab0*/  PLOP3.LUT P0, PT, PT, PT, UP1, 0x80, 0x0 ;  /* 0x000000000000781c */ /* 0x000fe20003f0f018 */
[----:B------:R-:W-:Y:S01]  /*3ac0*/  LDSM.16.MT88.4 R24, [R135+0x100] ;  /* 0x000100008718783b */ /* 0x000fe20000004200 */
[----:B------:R-:W-:Y:S01]  /*3ad0*/  LEA.HI.SX32 R7, R6, UR11, 0x1e ;  /* 0x0000000b06077c11 */ /* 0x000fe2000f8ff2ff */
[----:B------:R-:W-:Y:S01]  /*3ae0*/  IMAD R250, R0, 0x2, R248 ;  /* 0x0000000200fa7824 */ /* 0x000fe200078e02f8 */
[----:B------:R-:W-:Y:S01]  /*3af0*/  LOP3.LUT R8, R8, 0x1ffffffe, RZ, 0xc0, !PT ;  /* 0x1ffffffe08087812 */ /* 0x000fe200078ec0ff */
[----:B------:R-:W-:Y:S01]  /*3b00*/  LDSM.16.MT88.4 R64, [R135+0x2100] ;  /* 0x002100008740783b */ /* 0x000fe20000004200 */
[----:B------:R-:W-:Y:S01]  /*3b10*/  LOP3.LUT R6, R6, 0x7ffffffc, RZ, 0xc0, !PT ;  /* 0x7ffffffc06067812 */ /* 0x000fe200078ec0ff */
[----:B------:R-:W-:-:S02]  /*3b20*/  IMAD R7, R9, 0x10, R7 ;  /* 0x0000001009077824 */ /* 0x000fc400078e0207 */
[----:B------:R-:W-:Y:S01]  /*3b30*/  IMAD.IADD R3, R3, 0x1, -R8 ;  /* 0x0000000103037824 */ /* 0x000fe200078e0a08 */
[----:B------:R-:W-:Y:S01]  /*3b40*/  LDSM.16.MT88.4 R72, [R248+0x2100] ;  /* 0x00210000f848783b */ /* 0x000fe20000004200 */
[----:B------:R-:W-:Y:S02]  /*3b50*/  IMAD.IADD R2, R2, 0x1, -R6 ;  /* 0x0000000102027824 */ /* 0x000fe400078e0a06 */
[----:B------:R-:W-:Y:S01]  /*3b60*/  IMAD R133, R3, 0x8, R7 ;  /* 0x0000000803857824 */ /* 0x000fe200078e0207 */
[----:B------:R-:W-:Y:S01]  /*3b70*/  LDSM.16.MT88.4 R68, [R250+0x900] ;  /* 0x00090000fa44783b */ /* 0x000fe20000004200 */
[----:B------:R-:W-:Y:S01]  /*3b80*/  IMAD.U32 R6, RZ, RZ, UR4 ;  /* 0x00000004ff067e24 */ /* 0x000fe2000f8e00ff */
[----:B------:R-:W-:Y:S01]  /*3b90*/  ULDC.64 UR4, c[0x0][0x2c8] ;  /* 0x0000b20000047ab9 */ /* 0x000fe20000000a00 */
[----:B------:R-:W-:Y:S01]  /*3ba0*/  @P0 IMAD.HI.U32 R7, R133, c[0x0][0x2c8], RZ ;  /* 0x0000b20085070a27 */ /* 0x000fe200078e00ff */
[----:B------:R-:W-:Y:S01]  /*3bb0*/  PLOP3.LUT P0, PT, PT, PT, UP1, 0x80, 0x0 ;  /* 0x000000000000781c */ /* 0x000fe20003f0f018 */
[----:B------:R-:W-:Y:S02]  /*3bc0*/  STL [R1+0x9c], R133 ;  /* 0x00009c8501007387 */ /* 0x000fe40000100800 */
[----:B------:R-:W-:-:S02]  /*3bd0*/  IMAD.MOV.U32 R3, RZ, RZ, R133 ;  /* 0x000000ffff037224 */ /* 0x000fc400078e0085 */
[----:B------:R-:W-:Y:S01]  /*3be0*/  IMAD.SHL.U32 R10, R2, 0x2, RZ ;  /* 0x00000002020a7824 */ /* 0x000fe200078e00ff */
[----:B------:R-:W0:Y:S04]  /*3bf0*/  LDGDEPBAR ;  /* 0x00000000000079af */ /* 0x000e280000000000 */
[----:B------:R-:W-:Y:S01]  /*3c00*/  IADD3 R2, -R10, UR7, R6 ;  /* 0x000000070a027c10 */ /* 0x000fe2000fffe106 */
[----:B------:R-:W-:Y:S02]  /*3c10*/  STL [R1+0xac], R10 ;  /* 0x0000ac0a01007387 */ /* 0x000fe40000100800 */
[----:B------:R-:W-:Y:S02]  /*3c20*/  @P0 SHF.R.U32.HI R3, RZ, c[0x0][0x2cc], R7 ;  /* 0x0000b300ff030a19 */ /* 0x000fe40000011607 */
[----:B------:R-:W-:-:S02]  /*3c30*/  IADD3 R6, R2, -UR13, RZ ;  /* 0x8000000d02067c10 */ /* 0x000fc4000fffe0ff */
[----:B------:R-:W-:Y:S01]  /*3c40*/  IADD3 R7, -R10, UR24, RZ ;  /* 0x000000180a077c10 */ /* 0x000fe2000fffe1ff */
[----:B------:R-:W1:Y:S01]  /*3c50*/  SHFL.IDX PT, R8, R3, RZ, 0x1c1f ;  /* 0x001c1fff03087589 */ /* 0x000e6200000e0000 */
[----:B------:R-:W-:Y:S02]  /*3c60*/  UIMAD.WIDE.U32 UR24, UR10, UR4, URZ ;  /* 0x000000040a1872a5 */ /* 0x000fe4000f8e003f */
[----:B------:R-:W-:Y:S01]  /*3c70*/  UIADD3 UR10, UR6, -0x2, URZ ;  /* 0xfffffffe060a7890 */ /* 0x000fe2000fffe03f */
[----:B------:R-:W2:Y:S04]  /*3c80*/  SHFL.IDX PT, R3, R3, 0x1, 0x1c1f ;  /* 0x003c1f0003037f89 */ /* 0x000ea800000e0000 */
[----:B------:R-:W-:Y:S02]  /*3c90*/  @UP1 UMOV UR21, UR25 ;  /* 0x0000001900151c82 */ /* 0x000fe40008000000 */
[----:B------:R-:W-:-:S04]  /*3ca0*/  @UP1 USHF.R.U32.HI UR11, URZ, UR5, UR21 ;  /* 0x000000053f0b1299 */ /* 0x000fc80008011615 */
[----:B------:R-:W-:-:S04]  /*3cb0*/  UIADD3 UR11, UR11, UR7, -UR13 ;  /* 0x000000070b0b7290 */ /* 0x000fc8000fffe80d */
[----:B------:R-:W-:-:S04]  /*3cc0*/  USHF.R.S32.HI UR4, URZ, 0x1f, UR11 ;  /* 0x0000001f3f047899 */ /* 0x000fc8000801140b */
[----:B------:R-:W-:Y:S01]  /*3cd0*/  ULEA.HI UR4, UR4, UR11, URZ, 0x6 ;  /* 0x0000000b04047291 */ /* 0x000fe2000f8f303f */
[----:B-1----:R-:W-:-:S03]  /*3ce0*/  IMAD.IADD R2, R6, 0x1, R8 ;  /* 0x0000000106027824 */ /* 0x002fc600078e0208 */
[----:B------:R-:W-:Y:S01]  /*3cf0*/  USHF.R.S32.HI UR4, URZ, 0x6, UR4 ;  /* 0x000000063f047899 */ /* 0x000fe20008011404 */
[----:B--2---:R-:W-:Y:S01]  /*3d00*/  IMAD.IADD R3, R6, 0x1, R3 ;  /* 0x0000000106037824 */ /* 0x004fe200078e0203 */
[----:B------:R-:W-:Y:S02]  /*3d10*/  IMNMX R2, R7, R2, PT ;  /* 0x0000000207027217 */ /* 0x000fe40003800200 */
[----:B------:R-:W-:Y:S02]  /*3d20*/  UISETP.LT.AND UP0, UPT, URZ, UR4, UPT ;  /* 0x000000043f00728c */ /* 0x000fe4000bf01270 */
[----:B------:R-:W-:Y:S02]  /*3d30*/  ISETP.GT.AND P0, PT, R2, RZ, PT ;  /* 0x000000ff0200720c */ /* 0x000fe40003f04270 */
[----:B------:R-:W-:Y:S02]  /*3d40*/  USEL UR4, URZ, UR4, !UP0 ;  /* 0x000000043f047287 */ /* 0x000fe4000c000000 */
[----:B------:R-:W-:-:S02]  /*3d50*/  FSEL R11, R56, -INF , P0 ;  /* 0xff800000380b7808 */ /* 0x000fc40000000000 */
[----:B------:R-:W-:Y:S01]  /*3d60*/  UISETP.GE.AND UP0, UPT, UR10, UR4, UPT ;  /* 0x000000040a00728c */ /* 0x000fe2000bf06270 */
[----:B------:R-:W-:-:S04]  /*3d70*/  ISETP.GT.AND P0, PT, R2, 0x1, PT ;  /* 0x000000010200780c */ /* 0x000fc80003f04270 */
[----:B------:R-:W-:Y:S02]  /*3d80*/  FSEL R10, R57, -INF , P0 ;  /* 0xff800000390a7808 */ /* 0x000fe40000000000 */
        /* <DEDUP_REMOVED lines=26> */
[----:B------:R-:W-:Y:S02]  /*3f30*/  ISETP.GT.AND P0, PT, R2, 0x39, PT ;  /* 0x000000390200780c */ /* 0x000fe40003f04270 */
[----:B------:R-:W-:Y:S02]  /*3f40*/  IMNMX R2, R7, R3, PT ;  /* 0x0000000307027217 */ /* 0x000fe40003800200 */
[----:B------:R-:W-:Y:S02]  /*3f50*/  FSEL R96, R37, -INF , P0 ;  /* 0xff80000025607808 */ /* 0x000fe40000000000 */
[----:B------:R-:W-:Y:S02]  /*3f60*/  ISETP.GT.AND P0, PT, R2, RZ, PT ;  /* 0x000000ff0200720c */ /* 0x000fe40003f04270 */
[----:B------:R-:W-:-:S02]  /*3f70*/  FMNMX.FTZ R3, R11, R10, !PT ;  /* 0x0000000a0b037209 */ /* 0x000fc40007810000 */
[----:B------:R-:W-:Y:S02]  /*3f80*/  FSEL R9, R58, -INF , P0 ;  /* 0xff8000003a097808 */ /* 0x000fe40000000000 */
[----:B------:R-:W-:Y:S02]  /*3f90*/  ISETP.GT.AND P0, PT, R2, 0x1, PT ;  /* 0x000000010200780c */ /* 0x000fe40003f04270 */
[----:B------:R-:W-:Y:S02]  /*3fa0*/  FMNMX.FTZ R3, R14, R3, !PT ;  /* 0x000000030e037209 */ /* 0x000fe40007810000 */
[----:B------:R-:W-:Y:S02]  /*3fb0*/  FSEL R8, R59, -INF , P0 ;  /* 0xff8000003b087808 */ /* 0x000fe40000000000 */
[----:B------:R-:W-:Y:S01]  /*3fc0*/  ISETP.GT.AND P0, PT, R2, 0x8, PT ;  /* 0x000000080200780c */ /* 0x000fe20003f04270 */
[----:B------:R-:W-:Y:S01]  /*3fd0*/  LDSM.16.MT88.4 R56, [R250+0x100] ;  /* 0x00010000fa38783b */ /* 0x000fe20000004200 */
[----:B------:R-:W-:-:S02]  /*3fe0*/  FMNMX.FTZ R3, R13, R3, !PT ;  /* 0x000000030d037209 */ /* 0x000fc40007810000 */
[----:B------:R-:W-:Y:S02]  /*3ff0*/  FSEL R7, R54, -INF , P0 ;  /* 0xff80000036077808 */ /* 0x000fe40000000000 */
[C---:B------:R-:W-:Y:S02]  /*4000*/  ISETP.GT.AND P0, PT, R2.reuse, 0x9, PT ;  /* 0x000000090200780c */ /* 0x040fe40003f04270 */
[----:B------:R-:W-:Y:S02]  /*4010*/  FMNMX.FTZ R3, R15, R3, !PT ;  /* 0x000000030f037209 */ /* 0x000fe40007810000 */
[----:B------:R-:W-:Y:S02]  /*4020*/  FSEL R12, R55, -INF , P0 ;  /* 0xff800000370c7808 */ /* 0x000fe40000000000 */
[----:B------:R-:W-:Y:S02]  /*4030*/  ISETP.GT.AND P0, PT, R2, 0x10, PT ;  /* 0x000000100200780c */ /* 0x000fe40003f04270 */
[----:B------:R-:W-:-:S02]  /*4040*/  FMNMX.FTZ R3, R16, R3, !PT ;  /* 0x0000000310037209 */ /* 0x000fc40007810000 */
[----:B------:R-:W-:Y:S02]  /*4050*/  FSEL R20, R50, -INF , P0 ;  /* 0xff80000032147808 */ /* 0x000fe40000000000 */
[C---:B------:R-:W-:Y:S02]  /*4060*/  ISETP.GT.AND P0, PT, R2.reuse, 0x11, PT ;  /* 0x000000110200780c */ /* 0x040fe40003f04270 */
[----:B------:R-:W-:Y:S02]  /*4070*/  FMNMX.FTZ R3, R21, R3, !PT ;  /* 0x0000000315037209 */ /* 0x000fe40007810000 */
[----:B------:R-:W-:Y:S02]  /*4080*/  FMNMX.FTZ R6, R9, R8, !PT ;  /* 0x0000000809067209 */ /* 0x000fe40007810000 */
[----:B------:R-:W-:Y:S02]  /*4090*/  FSEL R19, R51, -INF , P0 ;  /* 0xff80000033137808 */ /* 0x000fe40000000000 */
[----:B------:R-:W-:Y:S01]  /*40a0*/  ISETP.GT.AND P0, PT, R2, 0x18, PT ;  /* 0x000000180200780c */ /* 0x000fe20003f04270 */
[----:B------:R-:W-:Y:S01]  /*40b0*/  LDSM.16.MT88.4 R48, [R251+0x100] ;  /* 0x00010000fb30783b */ /* 0x000fe20000004200 */
[----:B------:R-:W-:-:S02]  /*40c0*/  FMNMX.FTZ R3, R22, R3, !PT ;  /* 0x0000000316037209 */ /* 0x000fc40007810000 */
[----:B------:R-:W-:Y:S02]  /*40d0*/  FMNMX.FTZ R6, R7, R6, !PT ;  /* 0x0000000607067209 */ /* 0x000fe40007810000 */
[----:B------:R-:W-:Y:S02]  /*40e0*/  FSEL R18, R46, -INF , P0 ;  /* 0xff8000002e127808 */ /* 0x000fe40000000000 */
[----:B------:R-:W-:Y:S02]  /*40f0*/  ISETP.GT.AND P0, PT, R2, 0x19, PT ;  /* 0x000000190200780c */ /* 0x000fe40003f04270 */
[----:B------:R-:W-:Y:S02]  /*4100*/  FMNMX.FTZ R3, R106, R3, !PT ;  /* 0x000000036a037209 */ /* 0x000fe40007810000 */
[----:B------:R-:W-:Y:S02]  /*4110*/  FMNMX.FTZ R6, R12, R6, !PT ;  /* 0x000000060c067209 */ /* 0x000fe40007810000 */
[----:B------:R-:W-:-:S02]  /*4120*/  FSEL R17, R47, -INF , P0 ;  /* 0xff8000002f117808 */ /* 0x000fc40000000000 */
[----:B------:R-:W-:Y:S02]  /*4130*/  FMNMX.FTZ R132, R105, R3, !PT ;  /* 0x0000000369847209 */ /* 0x000fe40007810000 */
[----:B------:R-:W-:Y:S02]  /*4140*/  ISETP.GT.AND P0, PT, R2, 0x20, PT ;  /* 0x000000200200780c */ /* 0x000fe40003f04270 */
[----:B------:R-:W-:Y:S02]  /*4150*/  FMNMX.FTZ R3, R20, R6, !PT ;  /* 0x0000000614037209 */ /* 0x000fe40007810000 */
[----:B------:R-:W-:Y:S02]  /*4160*/  FSEL R99, R34, -INF , P0 ;  /* 0xff80000022637808 */ /* 0x000fe40000000000 */
[----:B------:R-:W-:Y:S02]  /*4170*/  FMNMX.FTZ R3, R19, R3, !PT ;  /* 0x0000000313037209 */ /* 0x000fe40007810000 */
[----:B------:R-:W-:-:S02]  /*4180*/  ISETP.GT.AND P0, PT, R2, 0x21, PT ;  /* 0x000000210200780c */ /* 0x000fc40003f04270 */
[----:B------:R-:W-:Y:S02]  /*4190*/  FMNMX.FTZ R3, R18, R3, !PT ;  /* 0x0000000312037209 */ /* 0x000fe40007810000 */
[----:B------:R-:W-:Y:S02]  /*41a0*/  FSEL R98, R35, -INF , P0 ;  /* 0xff80000023627808 */ /* 0x000fe40000000000 */
[----:B------:R-:W-:Y:S01]  /*41b0*/  ISETP.GT.AND P0, PT, R2, 0x28, PT ;  /* 0x000000280200780c */ /* 0x000fe20003f04270 */
[----:B------:R-:W-:Y:S01]  /*41c0*/  LDSM.16.MT88.4 R32, [R251+0x900] ;  /* 0x00090000fb20783b */ /* 0x000fe20000004200 */
[----:B------:R-:W-:Y:S02]  /*41d0*/  FMNMX.FTZ R3, R17, R3, !PT ;  /* 0x0000000311037209 */ /* 0x000fe40007810000 */
[----:B------:R-:W-:Y:S02]  /*41e0*/  FSEL R95, R42, -INF , P0 ;  /* 0xff8000002a5f7808 */ /* 0x000fe40000000000 */
[----:B------:R-:W-:-:S02]  /*41f0*/  ISETP.GT.AND P0, PT, R2, 0x29, PT ;  /* 0x000000290200780c */ /* 0x000fc40003f04270 */
[----:B------:R-:W-:Y:S02]  /*4200*/  FMNMX.FTZ R3, R99, R3, !PT ;  /* 0x0000000363037209 */ /* 0x000fe40007810000 */
[----:B------:R-:W-:Y:S02]  /*4210*/  FMNMX.FTZ R132, R104, R132, !PT ;  /* 0x0000008468847209 */ /* 0x000fe40007810000 */
[----:B------:R-:W-:Y:S02]  /*4220*/  FSEL R97, R43, -INF , P0 ;  /* 0xff8000002b617808 */ /* 0x000fe40000000000 */
[----:B------:R-:W-:Y:S01]  /*4230*/  ISETP.GT.AND P0, PT, R2, 0x30, PT ;  /* 0x000000300200780c */ /* 0x000fe20003f04270 */
[----:B------:R-:W-:Y:S01]  /*4240*/  LDSM.16.MT88.4 R40, [R135+0x900] ;  /* 0x000900008728783b */ /* 0x000fe20000004200 */
[----:B------:R-:W-:Y:S02]  /*4250*/  FMNMX.FTZ R3, R98, R3, !PT ;  /* 0x0000000362037209 */ /* 0x000fe40007810000 */
[----:B------:R-:W-:-:S02]  /*4260*/  FMNMX.FTZ R132, R103, R132, !PT ;  /* 0x0000008467847209 */ /* 0x000fc40007810000 */
[----:B------:R-:W-:Y:S02]  /*4270*/  FSEL R94, R30, -INF , P0 ;  /* 0xff8000001e5e7808 */ /* 0x000fe40000000000 */
[----:B------:R-:W-:Y:S02]  /*4280*/  FMNMX.FTZ R3, R95, R3, !PT ;  /* 0x000000035f037209 */ /* 0x000fe40007810000 */
[----:B------:R-:W-:Y:S02]  /*4290*/  ISETP.GT.AND P0, PT, R2, 0x31, PT ;  /* 0x000000310200780c */ /* 0x000fe40003f04270 */
[----:B------:R-:W-:Y:S02]  /*42a0*/  FMNMX.FTZ R132, R102, R132, !PT ;  /* 0x0000008466847209 */ /* 0x000fe40007810000 */
[----:B------:R-:W-:Y:S02]  /*42b0*/  FMNMX.FTZ R3, R97, R3, !PT ;  /* 0x0000000361037209 */ /* 0x000fe40007810000 */
[----:B------:R-:W-:-:S02]  /*42c0*/  FSEL R93, R31, -INF , P0 ;  /* 0xff8000001f5d7808 */ /* 0x000fc40000000000 */
[----:B------:R-:W-:Y:S02]  /*42d0*/  ISETP.GT.AND P0, PT, R2, 0x38, PT ;  /* 0x000000380200780c */ /* 0x000fe40003f04270 */
[----:B------:R-:W-:Y:S02]  /*42e0*/  FMNMX.FTZ R132, R101, R132, !PT ;  /* 0x0000008465847209 */ /* 0x000fe40007810000 */
[----:B------:R-:W-:Y:S02]  /*42f0*/  FMNMX.FTZ R3, R94, R3, !PT ;  /* 0x000000035e037209 */ /* 0x000fe40007810000 */
[----:B------:R-:W-:Y:S02]  /*4300*/  FSEL R92, R38, -INF , P0 ;  /* 0xff800000265c7808 */ /* 0x000fe40000000000 */
[----:B------:R-:W-:Y:S02]  /*4310*/  FMNMX.FTZ R132, R100, R132, !PT ;  /* 0x0000008464847209 */ /* 0x000fe40007810000 */
[----:B------:R-:W-:-:S02]  /*4320*/  ISETP.GT.AND P0, PT, R2, 0x39, PT ;  /* 0x000000390200780c */ /* 0x000fc40003f04270 */
[----:B------:R-:W-:Y:S02]  /*4330*/  FMNMX.FTZ R2, R93, R3, !PT ;  /* 0x000000035d027209 */ /* 0x000fe40007810000 */
[----:B------:R-:W-:Y:S02]  /*4340*/  FMNMX.FTZ R132, R96, R132, !PT ;  /* 0x0000008460847209 */ /* 0x000fe40007810000 */
[----:B------:R-:W-:Y:S02]  /*4350*/  FSEL R91, R39, -INF , P0 ;  /* 0xff800000275b7808 */ /* 0x000fe40000000000 */
[----:B------:R-:W-:Y:S01]  /*4360*/  FMNMX.FTZ R2, R92, R2, !PT ;  /* 0x000000025c027209 */ /* 0x000fe20007810000 */
[----:B------:R-:W1:Y:S03]  /*4370*/  SHFL.BFLY PT, R6, R132, 0x2, 0x1f ;  /* 0x0c401f0084067f89 */ /* 0x000e6600000e0000 */
[----:B------:R-:W-:Y:S01]  /*4380*/  FMNMX.FTZ R2, R91, R2, !PT ;  /* 0x000000025b027209 */ /* 0x000fe20007810000 */
[----:B------:R-:W-:Y:S04]  /*4390*/  LDSM.16.MT88.4 R36, [R248+0x900] ;  /* 0x00090000f824783b */ /* 0x000fe80000004200 */
        /* <DEDUP_REMOVED lines=69> */
[----:B------:R-:W-:-:S02]  /*47f0*/  IMAD.MOV.U32 R129, RZ, RZ, R110 ;  /* 0x000000ffff817224 */ /* 0x000fc400078e006e */
[----:B------:R-:W-:Y:S02]  /*4800*/  IMAD.MOV.U32 R128, RZ, RZ, R111 ;  /* 0x000000ffff807224 */ /* 0x000fe400078e006f */
[----:B------:R-:W-:Y:S02]  /*4810*/  IMAD.MOV.U32 R131, RZ, RZ, R108 ;  /* 0x000000ffff837224 */ /* 0x000fe400078e006c */
[----:B------:R-:W-:Y:S01]  /*4820*/  IMAD.MOV.U32 R130, RZ, RZ, R109 ;  /* 0x000000ffff827224 */ /* 0x000fe200078e006d */
[----:B------:R-:W-:Y:S01]  /*4830*/  HMMA.16816.F32 R32, R12, R58, RZ ;  /* 0x0000003a0c20723c */ /* 0x000fe200000018ff */
[----:B------:R-:W-:Y:S01]  /*4840*/  IMAD.MOV.U32 R112, RZ, RZ, R25 ;  /* 0x000000ffff707224 */ /* 0x000fe200078e0019 */
[----:B------:R-:W-:Y:S01]  /*4850*/  LDSM.16.MT88.4 R56, [R251+0x2900] ;  /* 0x00290000fb38783b */ /* 0x000fe20000004200 */
[----:B------:R-:W-:Y:S02]  /*4860*/  IMAD.MOV.U32 R111, RZ, RZ, R26 ;  /* 0x000000ffff6f7224 */ /* 0x000fe400078e001a */
[----:B------:R-:W-:-:S02]  /*4870*/  IMAD.MOV.U32 R110, RZ, RZ, R24 ;  /* 0x000000ffff6e7224 */ /* 0x000fc400078e0018 */
        /* <DEDUP_REMOVED lines=14> */
[----:B------:R-:W-:Y:S01]  /*4960*/  LDSM.16.MT88.4 R44, [R251+0x4100] ;  /* 0x00410000fb2c783b */ /* 0x000fe20000004200 */
[----:B------:R-:W-:-:S02]  /*4970*/  IMAD.MOV.U32 R108, RZ, RZ, R53 ;  /* 0x000000ffff6c7224 */ /* 0x000fc400078e0035 */
[----:B------:R-:W-:Y:S02]  /*4980*/  IMAD.MOV.U32 R5, RZ, RZ, R54 ;  /* 0x000000ffff057224 */ /* 0x000fe400078e0036 */
[----:B------:R-:W-:Y:S01]  /*4990*/  IMAD.MOV.U32 R0, RZ, RZ, R55 ;  /* 0x000000ffff007224 */ /* 0x000fe200078e0037 */
[----:B--2---:R-:W-:Y:S01]  /*49a0*/  HMMA.16816.F32 R20, R8, R36, R20 ;  /* 0x000000240814723c */ /* 0x004fe20000001814 */
[----:B------:R-:W-:Y:S01]  /*49b0*/  IMAD.MOV.U32 R116, RZ, RZ, R28 ;  /* 0x000000ffff747224 */ /* 0x000fe200078e001c */
[----:B------:R-:W1:Y:S01]  /*49c0*/  LDSM.16.MT88.4 R52, [R250+0x2900] ;  /* 0x00290000fa34783b */ /* 0x000e620000004200 */
[----:B------:R-:W-:Y:S02]  /*49d0*/  IMAD.MOV.U32 R115, RZ, RZ, R29 ;  /* 0x000000ffff737224 */ /* 0x000fe400078e001d */
[----:B------:R-:W-:Y:S02]  /*49e0*/  IMAD.MOV.U32 R114, RZ, RZ, R30 ;  /* 0x000000ffff727224 */ /* 0x000fe400078e001e */
[----:B------:R-:W-:Y:S01]  /*49f0*/  IMAD.MOV.U32 R113, RZ, RZ, R31 ;  /* 0x000000ffff717224 */ /* 0x000fe200078e001f */
[----:B---3--:R-:W-:Y:S01]  /*4a00*/  HMMA.16816.F32 R32, R12, R40, RZ ;  /* 0x000000280c20723c */ /* 0x008fe200000018ff */
[----:B------:R-:W-:-:S02]  /*4a10*/  IMAD.MOV.U32 R178, RZ, RZ, R16 ;  /* 0x000000ffffb27224 */ /* 0x000fc400078e0010 */
[----:B------:R-:W-:Y:S02]  /*4a20*/  IMAD.MOV.U32 R177, RZ, RZ, R17 ;  /* 0x000000ffffb17224 */ /* 0x000fe400078e0011 */
[----:B------:R-:W-:Y:S02]  /*4a30*/  IMAD.MOV.U32 R176, RZ, RZ, R18 ;  /* 0x000000ffffb07224 */ /* 0x000fe400078e0012 */
[----:B------:R-:W-:Y:S01]  /*4a40*/  IMAD.MOV.U32 R4, RZ, RZ, R19 ;  /* 0x000000ffff047224 */ /* 0x000fe200078e0013 */
[----:B------:R-:W-:Y:S01]  /*4a50*/  HMMA.16816.F32 R28, R12, R42, RZ ;  /* 0x0000002a0c1c723c */ /* 0x000fe200000018ff */
[----:B------:R-:W2:Y:S01]  /*4a60*/  LDSM.16.MT88.4 R40, [R248+0x4100] ;  /* 0x00410000f828783b */ /* 0x000ea20000004200 */
[----:B------:R-:W-:Y:S02]  /*4a70*/  IMAD.MOV.U32 R120, RZ, RZ, R24 ;  /* 0x000000ffff787224 */ /* 0x000fe400078e0018 */
[----:B------:R-:W-:Y:S02]  /*4a80*/  IMAD.MOV.U32 R119, RZ, RZ, R25 ;  /* 0x000000ffff777224 */ /* 0x000fe400078e0019 */
[----:B------:R-:W-:-:S02]  /*4a90*/  IMAD.MOV.U32 R118, RZ, RZ, R26 ;  /* 0x000000ffff767224 */ /* 0x000fc400078e001a */
[C---:B------:R-:W-:Y:S01]  /*4aa0*/  HMMA.16816.F32 R16, R12.reuse, R74, RZ ;  /* 0x0000004a0c10723c */ /* 0x040fe200000018ff */
[----:B------:R-:W-:Y:S02]  /*4ab0*/  IMAD.MOV.U32 R117, RZ, RZ, R27 ;  /* 0x000000ffff757224 */ /* 0x000fe400078e001b */
[----:B------:R-:W-:Y:S02]  /*4ac0*/  IMAD.MOV.U32 R73, RZ, RZ, R20 ;  /* 0x000000ffff497224 */ /* 0x000fe400078e0014 */
[----:B------:R-:W-:Y:S02]  /*4ad0*/  IMAD.MOV.U32 R72, RZ, RZ, R21 ;  /* 0x000000ffff487224 */ /* 0x000fe400078e0015 */
[----:B------:R-:W-:Y:S01]  /*4ae0*/  IMAD.MOV.U32 R37, RZ, RZ, R22 ;  /* 0x000000ffff257224 */ /* 0x000fe200078e0016 */
[----:B------:R-:W-:Y:S01]  /*4af0*/  HMMA.16816.F32 R24, R12, R48, RZ ;  /* 0x000000300c18723c */ /* 0x000fe200000018ff */
[----:B------:R-:W-:-:S06]  /*4b00*/  IMAD.MOV.U32 R36, RZ, RZ, R23 ;  /* 0x000000ffff247224 */ /* 0x000fcc00078e0017 */
        /* <DEDUP_REMOVED lines=14> */
[C---:B-1----:R-:W-:Y:S01]  /*4bf0*/  HMMA.16816.F32 R72, R8.reuse, R52, R24 ;  /* 0x000000340848723c */ /* 0x042fe20000001818 */
[----:B------:R-:W-:Y:S02]  /*4c00*/  IMAD.MOV.U32 R59, RZ, RZ, R36 ;  /* 0x000000ffff3b7224 */ /* 0x000fe400078e0024 */
[----:B------:R-:W1:Y:S04]  /*4c10*/  LDSM.16.MT88.4 R36, [R251+0x4900] ;  /* 0x00490000fb24783b */ /* 0x000e680000004200 */
[----:B------:R-:W-:Y:S01]  /*4c20*/  IMAD.MOV.U32 R52, RZ, RZ, R120 ;  /* 0x000000ffff347224 */ /* 0x000fe200078e0078 */
[----:B------:R-:W-:Y:S01]  /*4c30*/  HMMA.16816.F32 R152, R8, R54, R20 ;  /* 0x000000360898723c */ /* 0x000fe20000001814 */
[----:B------:R-:W-:-:S06]  /*4c40*/  IMAD.MOV.U32 R53, RZ, RZ, R119 ;  /* 0x000000ffff357224 */ /* 0x000fcc00078e0077 */
[----:B------:R-:W-:Y:S01]  /*4c50*/  IMAD.MOV.U32 R54, RZ, RZ, R118 ;  /* 0x000000ffff367224 */ /* 0x000fe200078e0076 */
[----:B--2---:R-:W-:Y:S01]  /*4c60*/  HMMA.16816.F32 R24, R12, R40, RZ ;  /* 0x000000280c18723c */ /* 0x004fe200000018ff */
[----:B------:R-:W-:-:S07]  /*4c70*/  IMAD.MOV.U32 R55, RZ, RZ, R117 ;  /* 0x000000ffff377224 */ /* 0x000fce00078e0075 */
[----:B------:R-:W-:Y:S01]  /*4c80*/  HMMA.16816.F32 R20, R12, R42, RZ ;  /* 0x0000002a0c14723c */ /* 0x000fe200000018ff */
[----:B------:R-:W2:Y:S07]  /*4c90*/  LDSM.16.MT88.4 R40, [R250+0x4100] ;  /* 0x00410000fa28783b */ /* 0x000eae0000004200 */
[----:B------:R-:W-:Y:S08]  /*4ca0*/  HMMA.16816.F32 R160, R8, R64, R16 ;  /* 0x0000004008a0723c */ /* 0x000ff00000001810 */
[----:B------:R-:W-:Y:S07]  /*4cb0*/  HMMA.16816.F32 R16, R12, R44, RZ ;  /* 0x0000002c0c10723c */ /* 0x000fee00000018ff */
[----:B------:R-:W-:Y:S01]  /*4cc0*/  IMAD.MOV.U32 R44, RZ, RZ, R109 ;  /* 0x000000ffff2c7224 */ /* 0x000fe200078e006d */
        /* <DEDUP_REMOVED lines=8> */
[----:B------:R-:W-:-:S06]  /*4d50*/  IMAD.MOV.U32 R63, RZ, RZ, R113 ;  /* 0x000000ffff3f7224 */ /* 0x000fcc00078e0071 */
[--C-:B------:R-:W-:Y:S01]  /*4d60*/  FFMA.FTZ R36, R102, c[0x0][0x2d0], -R6.reuse ;  /* 0x0000b40066247a23 */ /* 0x100fe20000010806 */
[----:B--2---:R-:W-:Y:S01]  /*4d70*/  HMMA.16816.F32 R16, R12, R40, RZ ;  /* 0x000000280c10723c */ /* 0x004fe200000018ff */
[----:B------:R-:W-:Y:S02]  /*4d80*/  FFMA.FTZ R37, R101, c[0x0][0x2d0], -R6 ;  /* 0x0000b40065257a23 */ /* 0x000fe40000010806 */
[----:B------:R-:W-:Y:S02]  /*4d90*/  IMAD.MOV.U32 R101, RZ, RZ, R130 ;  /* 0x000000ffff657224 */ /* 0x000fe400078e0082 */
[----:B------:R-:W-:-:S03]  /*4da0*/  IMAD.MOV.U32 R102, RZ, RZ, R129 ;  /* 0x000000ffff667224 */ /* 0x000fc600078e0081 */
        /* <DEDUP_REMOVED lines=10> */
[----:B------:R-:W-:Y:S02]  /*4e50*/  FADD.FTZ R5, R77, R76 ;  /* 0x0000004c4d057221 */ /* 0x000fe40000010000 */
[----:B------:R-:W-:Y:S01]  /*4e60*/  IMAD.MOV.U32 R76, RZ, RZ, R178 ;  /* 0x000000ffff4c7224 */ /* 0x000fe200078e00b2 */
[----:B------:R-:W-:Y:S01]  /*4e70*/  HMMA.16816.F32 R16, R12, R42, RZ ;  /* 0x0000002a0c10723c */ /* 0x000fe200000018ff */
[----:B------:R-:W-:Y:S02]  /*4e80*/  IMAD.MOV.U32 R77, RZ, RZ, R177 ;  /* 0x000000ffff4d7224 */ /* 0x000fe400078e00b1 */
[----:B------:R-:W-:Y:S02]  /*4e90*/  IMAD.MOV.U32 R78, RZ, RZ, R176 ;  /* 0x000000ffff4e7224 */ /* 0x000fe400078e00b0 */
[----:B------:R-:W-:Y:S02]  /*4ea0*/  FADD.FTZ R0, R82, R0 ;  /* 0x0000000052007221 */ /* 0x000fe40000010000 */
[----:B------:R-:W-:Y:S01]  /*4eb0*/  IMAD.MOV.U32 R79, RZ, RZ, R4 ;  /* 0x000000ffff4f7224 */ /* 0x000fe200078e0004 */
[----:B------:R-:W-:Y:S01]  /*4ec0*/  HMMA.16816.F32 R108, R8, R38, R20 ;  /* 0x00000026086c723c */ /* 0x000fe20000001814 */
[----:B------:R-:W2:Y:S01]  /*4ed0*/  LDSM.16.MT88.4 R20, [R135+0x6900] ;  /* 0x006900008714783b */ /* 0x000ea20000004200 */
[----:B------:R-:W-:-:S02]  /*4ee0*/  FADD.FTZ R5, R80, R5 ;  /* 0x0000000550057221 */ /* 0x000fc40000010000 */
[----:B------:R-:W-:Y:S02]  /*4ef0*/  FADD.FTZ R4, R85, R0 ;  /* 0x0000000055047221 */ /* 0x000fe40000010000 */
[----:B------:R-:W-:Y:S02]  /*4f00*/  FADD.FTZ R0, R84, R5 ;  /* 0x0000000554007221 */ /* 0x000fe40000010000 */
[----:B------:R-:W-:Y:S02]  /*4f10*/  FADD.FTZ R4, R83, R4 ;  /* 0x0000000453047221 */ /* 0x000fe40000010000 */
[----:B------:R-:W-:Y:S02]  /*4f20*/  FADD.FTZ R0, R7, R0 ;  /* 0x0000000007007221 */ /* 0x000fe40000010000 */
[--C-:B------:R-:W-:Y:S02]  /*4f30*/  FFMA.FTZ R24, R106, c[0x0][0x2d0], -R6.reuse ;  /* 0x0000b4006a187a23 */ /* 0x100fe40000010806 */
[----:B------:R-:W-:-:S02]  /*4f40*/  FFMA.FTZ R38, R100, c[0x0][0x2d0], -R6 ;  /* 0x0000b40064267a23 */ /* 0x000fc40000010806 */
[----:B------:R-:W-:Y:S01]  /*4f50*/  HMMA.16816.F32 R112, R8, R26, R16 ;  /* 0x0000001a0870723c */ /* 0x000fe20000001810 */
[----:B------:R-:W-:Y:S02]  /*4f60*/  FFMA.FTZ R39, R96, c[0x0][0x2d0], -R6 ;  /* 0x0000b40060277a23 */ /* 0x000fe40000010806 */
[----:B------:R-:W-:Y:S02]  /*4f70*/  FADD.FTZ R25, R88, R4 ;  /* 0x0000000458197221 */ /* 0x000fe40000010000 */
[----:B------:R-:W-:Y:S02]  /*4f80*/  IMAD.MOV.U32 R106, RZ, RZ, R49 ;  /* 0x000000ffff6a7224 */ /* 0x000fe400078e0031 */
[----:B------:R-:W-:Y:S01]  /*4f90*/  FFMA.FTZ R26, R105, c[0x0][0x2d0], -R6 ;  /* 0x0000b400691a7a23 */ /* 0x000fe20000010806 */
[----:B-1----:R-:W-:Y:S01]  /*4fa0*/  HMMA.16816.F32 R16, R12, R28, RZ ;  /* 0x0000001c0c10723c */ /* 0x002fe200000018ff */
[----:B------:R-:W-:Y:S02]  /*4fb0*/  FADD.FTZ R27, R81, R0 ;  /* 0x00000000511b7221 */ /* 0x000fe40000010000 */
[----:B------:R-:W-:Y:S01]  /*4fc0*/  MUFU.EX2 R0, R26 ;  /* 0x0000001a00007308 */ /* 0x000fe20000000800 */
[----:B------:R-:W-:-:S02]  /*4fd0*/  IMAD.MOV.U32 R105, RZ, RZ, R48 ;  /* 0x000000ffff697224 */ /* 0x000fc400078e0030 */
[----:B------:R-:W-:Y:S02]  /*4fe0*/  IMAD.MOV.U32 R100, RZ, RZ, R131 ;  /* 0x000000ffff647224 */ /* 0x000fe400078e0083 */
[--C-:B------:R-:W-:Y:S02]  /*4ff0*/  FFMA.FTZ R28, R104, c[0x0][0x2d0], -R6.reuse ;  /* 0x0000b400681c7a23 */ /* 0x100fe40000010806 */
[----:B------:R-:W-:Y:S02]  /*5000*/  FFMA.FTZ R29, R103, c[0x0][0x2d0], -R6 ;  /* 0x0000b400671d7a23 */ /* 0x000fe40000010806 */
[----:B------:R-:W-:Y:S02]  /*5010*/  IMAD.MOV.U32 R104, RZ, RZ, R51 ;  /* 0x000000ffff687224 */ /* 0x000fe400078e0033 */
[----:B------:R-:W-:-:S10]  /*5020*/  IMAD.MOV.U32 R103, RZ, RZ, R128 ;  /* 0x000000ffff677224 */ /* 0x000fd400078e0080 */
        /* <DEDUP_REMOVED lines=200> */
.L_x_2381:
        /* <DEDUP_REMOVED lines=92> */
.L_x_2379:
[C---:B-12---:R-:W-:Y:S01]  /*6270*/  HMMA.16816.F32 R4, R168.reuse, R8, RZ ;  /* 0x00000008a804723c */ /* 0x046fe200000018ff */
[----:B------:R-:W2:Y:S01]  /*6280*/  LDL R3, [R1+0x28] ;  /* 0x0000280001037983 */ /* 0x000ea20000100800 */
[----:B------:R-:W-:Y:S05]  /*6290*/  UISETP.GE.AND UP0, UPT, UR10, 0x1, UPT ;  /* 0x000000010a00788c */ /* 0x000fea000bf06270 */
[----:B------:R-:W0:Y:S01]  /*62a0*/  LDGDEPBAR ;  /* 0x00000000000079af */ /* 0x000e220000000000 */
        /* <DEDUP_REMOVED lines=19> */
[----:B------:R-:W4:Y:S06]  /*63e0*/  LDL R188, [R1+0x30] ;  /* 0x0000300001bc7983 */ /* 0x000f2c0000100800 */
[----:B------:R-:W4:Y:S01]  /*63f0*/  LDL R189, [R1+0x2c] ;  /* 0x00002c0001bd7983 */ /* 0x000f220000100800 */
        /* <DEDUP_REMOVED lines=34> */
[----:B------:R1:W-:Y:S06]  /*6620*/  LDSM.16.M88.4 R176, [R3] ;  /* 0x0000000003b0783b */ /* 0x0003ec0000000200 */
[----:B-1----:R-:W2:Y:S06]  /*6630*/  LDL R3, [R1+0x18] ;  /* 0x0000180001037983 */ /* 0x002eac0000100800 */
[----:B----4-:R1:W3:Y:S06]  /*6640*/  LDSM.16.M88.4 R184, [R188] ;  /* 0x00000000bcb8783b */ /* 0x0102ec0000000200 */
[----:B------:R4:W3:Y:S06]  /*6650*/  LDSM.16.M88.4 R180, [R189] ;  /* 0x00000000bdb4783b */ /* 0x0008ec0000000200 */
[----:B-1----:R-:W2:Y:S06]  /*6660*/  LDL R188, [R1+0x1c] ;  /* 0x00001c0001bc7983 */ /* 0x002eac0000100800 */
        /* <DEDUP_REMOVED lines=47> */
[----:B--2---:R1:W-:Y:S06]  /*6960*/  LDSM.16.M88.4 R184, [R3] ;  /* 0x0000000003b8783b */ /* 0x0043ec0000000200 */
[----:B-1----:R-:W2:Y:S06]  /*6970*/  LDL R3, [R1+0x8] ;  /* 0x0000080001037983 */ /* 0x002eac0000100800 */
[----:B------:R1:W-:Y:S06]  /*6980*/  LDSM.16.M88.4 R176, [R188] ;  /* 0x00000000bcb0783b */ /* 0x0003ec0000000200 */
[----:B----4-:R3:W4:Y:S06]  /*6990*/  LDSM.16.M88.4 R180, [R189] ;  /* 0x00000000bdb4783b */ /* 0x01072c0000000200 */
[----:B-1----:R-:W2:Y:S06]  /*69a0*/  LDL R188, [R1+0xc] ;  /* 0x00000c0001bc7983 */ /* 0x002eac0000100800 */
        /* <DEDUP_REMOVED lines=47> */
[----:B--2---:R-:W-:Y:S06]  /*6ca0*/  LDSM.16.M88.4 R180, [R3] ;  /* 0x0000000003b4783b */ /* 0x004fec0000000200 */
[----:B------:R-:W-:Y:S06]  /*6cb0*/  LDSM.16.M88.4 R184, [R188] ;  /* 0x00000000bcb8783b */ /* 0x000fec0000000200 */
[----:B---3--:R1:W2:Y:S02]  /*6cc0*/  LDSM.16.M88.4 R176, [R189] ;  /* 0x00000000bdb0783b */ /* 0x0082a40000000200 */
[----:B-1---5:R-:W-:Y:S01]  /*6cd0*/  MOV R189, R132 ;  /* 0x0000008400bd7202 */ /* 0x022fe20000000f00 */
[C---:B--2---:R-:W-:Y:S08]  /*6ce0*/  HMMA.16816.F32 R4, R236.reuse, R176, R4 ;  /* 0x000000b0ec04723c */ /* 0x044ff00000001804 */
        /* <DEDUP_REMOVED lines=26> */
[----:B------:R-:W-:Y:S05]  /*6e90*/  DEPBAR.LE SB0, 0x0 ;  /* 0x000080000000791a */ /* 0x000fea0000000000 */
[----:B------:R-:W-:Y:S01]  /*6ea0*/  BAR.SYNC.DEFER_BLOCKING 0x0 ;  /* 0x0000000000007b1d */ /* 0x000fe20000010000 */
[C---:B-1----:R-:W-:Y:S08]  /*6eb0*/  HMMA.16816.F32 R12, R244.reuse, R176, R12 ;  /* 0x000000b0f40c723c */ /* 0x042ff0000000180c */
[C---:B------:R-:W-:Y:S08]  /*6ec0*/  HMMA.16816.F32 R16, R244.reuse, R178, R16 ;  /* 0x000000b2f410723c */ /* 0x040ff00000001810 */
[C---:B--2---:R-:W-:Y:S08]  /*6ed0*/  HMMA.16816.F32 R20, R244.reuse, R184, R20 ;  /* 0x000000b8f414723c */ /* 0x044ff00000001814 */
[C---:B------:R-:W-:Y:S08]  /*6ee0*/  HMMA.16816.F32 R24, R244.reuse, R186, R24 ;  /* 0x000000baf418723c */ /* 0x040ff00000001818 */
[C---:B---3--:R-:W-:Y:S08]  /*6ef0*/  HMMA.16816.F32 R28, R244.reuse, R180, R28 ;  /* 0x000000b4f41c723c */ /* 0x048ff0000000181c */
[----:B------:R-:W-:Y:S01]  /*6f00*/  HMMA.16816.F32 R32, R244, R182, R32 ;  /* 0x000000b6f420723c */ /* 0x000fe20000001820 */
[----:B------:R-:W-:-:S07]  /*6f10*/  @P0 BRA `(.L_x_2380) ;  /* 0x000005e000000947 */ /* 0x000fce0003800000 */
[----:B------:R-:W2:Y:S01]  /*6f20*/  LDL R0, [R1+0x84] ;  /* 0x0000840001007983 */ /* 0x000ea20000100800 */
[----:B------:R-:W-:Y:S01]  /*6f30*/  ULEA UR6, UR10, UR12, 0x6 ;  /* 0x0000000c0a067291 */ /* 0x000fe2000f8e303f */
[----:B------:R-:W-:Y:S01]  /*6f40*/  IMAD.MOV.U32 R178, RZ, RZ, RZ ;  /* 0x000000ffffb27224 */ /* 0x000fe200078e00ff */
[----:B------:R-:W-:Y:S01]  /*6f50*/  LOP3.LUT R189, R189, 0xffffbfff, RZ, 0xc0, !PT ;  /* 0xffffbfffbdbd7812 */ /* 0x000fe200078ec0ff */
[----:B------:R1:W-:Y:S03]  /*6f60*/  STL [R1+0xc8], R2 ;  /* 0x0000c80201007387 */ /* 0x0003e60000100800 */
[----:B------:R-:W-:Y:S01]  /*6f70*/  IMAD.U32 R3, RZ, RZ, UR6 ;  /* 0x00000006ff037e24 */ /* 0x000fe2000f8e00ff */
[----:B------:R-:W3:Y:S01]  /*6f80*/  LDL R183, [R1+0x78] ;  /* 0x0000780001b77983 */ /* 0x000ee20000100800 */
[----:B------:R-:W-:Y:S03]  /*6f90*/  @P2 LOP3.LUT R189, R189, 0x4000, RZ, 0xfc, !PT ;  /* 0x00004000bdbd2812 */ /* 0x000fe600078efcff */
[----:B------:R-:W4:Y:S01]  /*6fa0*/  LDL R182, [R1+0x44] ;  /* 0x0000440001b67983 */ /* 0x000f220000100800 */
        /* <DEDUP_REMOVED lines=8> */
[----:B-1----:R-:W3:Y:S01]  /*7030*/  LDL R2, [R1+0xb8] ;  /* 0x0000b80001027983 */ /* 0x002ee20000100800 */
        /* <DEDUP_REMOVED lines=29> */
[----:B------:R-:W3:Y:S04]  /*7210*/  SHFL.IDX PT, R132, R177, RZ, 0x181f ;  /* 0x00181fffb1847589 */ /* 0x000ee800000e0000 */
[----:B------:R-:W1:Y:S04]  /*7220*/  SHFL.IDX PT, R176, R3, RZ, 0x181f ;  /* 0x00181fff03b07589 */ /* 0x000e6800000e0000 */
[----:B------:R-:W2:Y:S04]  /*7230*/  SHFL.IDX PT, R0, R177, 0x1, 0x181f ;  /* 0x00381f00b1007f89 */ /* 0x000ea800000e0000 */
[----:B------:R-:W2:Y:S01]  /*7240*/  SHFL.IDX PT, R3, R3, 0x1, 0x181f ;  /* 0x00381f0003037f89 */ /* 0x000ea200000e0000 */
[----:B---3--:R-:W-:Y:S05]  /*7250*/  IADD3 R178, P0, R132, R2, RZ ;  /* 0x0000000284b27210 */ /* 0x008fea0007f1e0ff */
[----:B-1----:R-:W-:Y:S05]  /*7260*/  IMAD.X R179, R176, 0x1, R183, P0 ;  /* 0x00000001b0b37824 */ /* 0x002fea00000e06b7 */
[----:B----4-:R1:W-:Y:S02]  /*7270*/  LDGSTS.E.BYPASS.LTC128B.128 [R182+0x10100], [R178.64], !P6 ;  /* 0x10100000b2b67fae */ /* 0x0103e4000f101d50 */
[----:B-1----:R-:W-:Y:S05]  /*7280*/  IADD3 R178, P0, R132, R186, RZ ;  /* 0x000000ba84b27210 */ /* 0x002fea0007f1e0ff */
[----:B------:R-:W-:Y:S01]  /*7290*/  IMAD.X R179, R176, 0x1, R187, P0 ;  /* 0x00000001b0b37824 */ /* 0x000fe200000e06bb */
[----:B------:R-:W-:Y:S04]  /*72a0*/  IADD3 R180, P0, R132, R185, RZ ;  /* 0x000000b984b47210 */ /* 0x000fe80007f1e0ff */
[----:B------:R1:W-:Y:S01]  /*72b0*/  LDGSTS.E.BYPASS.LTC128B.128 [R182+0x12100], [R178.64], !P5 ;  /* 0x12100000b2b67fae */ /* 0x0003e2000e901d50 */
[----:B------:R-:W-:Y:S05]  /*72c0*/  IMAD.X R181, R176, 0x1, R190, P0 ;  /* 0x00000001b0b57824 */ /* 0x000fea00000e06be */
[----:B------:R3:W-:Y:S04]  /*72d0*/  LDGSTS.E.BYPASS.LTC128B.128 [R182+0x14100], [R180.64], !P4 ;  /* 0x14100000b4b67fae */ /* 0x0007e8000e101d50 */
[----:B-1----:R-:W3:Y:S04]  /*72e0*/  LDL R179, [R1+0x58] ;  /* 0x0000580001b37983 */ /* 0x002ee80000100800 */
[----:B------:R-:W4:Y:S04]  /*72f0*/  LDL R178, [R1+0x90] ;  /* 0x0000900001b27983 */ /* 0x000f280000100800 */
[----:B------:R1:W-:Y:S01]  /*7300*/  STL [R1+0x40], R189 ;  /* 0x000040bd01007387 */ /* 0x0003e20000100800 */
[C---:B---3--:R-:W-:Y:S01]  /*7310*/  IMAD.SHL.U32 R180, R179.reuse, 0x2, RZ ;  /* 0x00000002b3b47824 */ /* 0x048fe200078e00ff */
[----:B----4-:R-:W-:Y:S04]  /*7320*/  SHF.L.U64.HI R181, R179, 0x1, R178 ;  /* 0x00000001b3b57819 */ /* 0x010fe800000102b2 */
[----:B------:R-:W-:Y:S05]  /*7330*/  IADD3 R178, P0, R132, R180, RZ ;  /* 0x000000b484b27210 */ /* 0x000fea0007f1e0ff */
[----:B------:R-:W-:Y:S01]  /*7340*/  IMAD.X R179, R176, 0x1, R181, P0 ;  /* 0x00000001b0b37824 */ /* 0x000fe200000e06b5 */
[----:B--2---:R-:W-:Y:S02]  /*7350*/  IADD3 R176, P0, R0, R2, RZ ;  /* 0x0000000200b07210 */ /* 0x004fe40007f1e0ff */
[----:B------:R1:W5:Y:S03]  /*7360*/  LDL.LU R2, [R1+0xc8] ;  /* 0x0000c80001027983 */ /* 0x0003660000300800 */
[----:B------:R-:W-:Y:S01]  /*7370*/  IMAD.X R177, R3, 0x1, R183, P0 ;  /* 0x0000000103b17824 */ /* 0x000fe200000e06b7 */
[----:B------:R2:W-:Y:S04]  /*7380*/  LDGSTS.E.BYPASS.LTC128B.128 [R182+0x16100], [R178.64], !P3 ;  /* 0x16100000b2b67fae */ /* 0x0005e8000d901d50 */
[----:B------:R3:W-:Y:S01]  /*7390*/  LDGSTS.E.BYPASS.LTC128B.128 [R182+0x11100], [R176.64], !P6 ;  /* 0x11100000b0b67fae */ /* 0x0007e2000f101d50 */
[----:B--2---:R-:W-:Y:S02]  /*73a0*/  IADD3 R178, -R191, 0x10, RZ ;  /* 0x00000010bfb27810 */ /* 0x004fe40007ffe1ff */
[----:B---3--:R-:W-:Y:S02]  /*73b0*/  IADD3 R176, -R184, 0x10, RZ ;  /* 0x00000010b8b07810 */ /* 0x008fe40007ffe1ff */
[----:B------:R-:W-:Y:S02]  /*73c0*/  LOP3.LUT R178, R178, 0xf, RZ, 0xc0, !PT ;  /* 0x0000000fb2b27812 */ /* 0x000fe400078ec0ff */
[----:B------:R-:W-:Y:S04]  /*73d0*/  LOP3.LUT R176, R176, 0xf, RZ, 0xc0, !PT ;  /* 0x0000000fb0b07812 */ /* 0x000fe800078ec0ff */
[-C--:B------:R-:W-:Y:S04]  /*73e0*/  IADD3 R176, P2, P0, R176, R0.reuse, R186 ;  /* 0x00000000b0b07210 */ /* 0x080fe8000785e0ba */
[-C--:B------:R-:W-:Y:S02]  /*73f0*/  IADD3.X R177, RZ, R3.reuse, R187, P2, P0 ;  /* 0x00000003ffb17210 */ /* 0x080fe400017e04bb */
[----:B------:R-:W-:Y:S02]  /*7400*/  ISETP.NE.U32.AND P0, PT, R184, RZ, PT ;  /* 0x000000ffb800720c */ /* 0x000fe40003f05070 */
[-C--:B------:R-:W-:Y:S04]  /*7410*/  IADD3 R178, P2, P1, R178, R0.reuse, R185 ;  /* 0x00000000b2b27210 */ /* 0x080fe8000795e0b9 */
[-C--:B------:R-:W-:Y:S02]  /*7420*/  IADD3.X R179, RZ, R3.reuse, R190, P2, P1 ;  /* 0x00000003ffb37210 */ /* 0x080fe400017e24be */
[C---:B------:R-:W-:Y:S02]  /*7430*/  LOP3.LUT P1, RZ, R189.reuse, 0x8000, RZ, 0xc0, !PT ;  /* 0x00008000bdff7812 */ /* 0x040fe4000782c0ff */
[----:B------:R-:W-:Y:S03]  /*7440*/  LOP3.LUT P2, RZ, R189, 0x4000, RZ, 0xc0, !PT ;  /* 0x00004000bdff7812 */ /* 0x000fe6000784c0ff */
[----:B------:R2:W-:Y:S02]  /*7450*/  LDGSTS.E.BYPASS.LTC128B.128.ZFILL [R182+0x13100], [R176.64], P0 ;  /* 0x13100000b0b67fae */ /* 0x0005e40008141d50 */
[----:B--2---:R-:W-:Y:S04]  /*7460*/  IADD3 R176, -R188, 0x10, RZ ;  /* 0x00000010bcb07810 */ /* 0x004fe80007ffe1ff */
[----:B------:R-:W-:Y:S04]  /*7470*/  LOP3.LUT R176, R176, 0xf, RZ, 0xc0, !PT ;  /* 0x0000000fb0b07812 */ /* 0x000fe800078ec0ff */
[----:B------:R-:W-:Y:S04]  /*7480*/  IADD3 R176, P5, P0, R176, R0, R180 ;  /* 0x00000000b0b07210 */ /* 0x000fe800078be0b4 */
[----:B------:R-:W-:Y:S02]  /*7490*/  IADD3.X R177, RZ, R3, R181, P5, P0 ;  /* 0x00000003ffb17210 */ /* 0x000fe40002fe04b5 */
[----:B------:R-:W-:Y:S02]  /*74a0*/  ISETP.NE.U32.AND P0, PT, R191, RZ, PT ;  /* 0x000000ffbf00720c */ /* 0x000fe40003f05070 */
[----:B------:R-:W-:Y:S11]  /*74b0*/  LOP3.LUT P5, RZ, R189, 0x10000, RZ, 0xc0, !PT ;  /* 0x00010000bdff7812 */ /* 0x000ff600078ac0ff */
[----:B------:R1:W-:Y:S01]  /*74c0*/  LDGSTS.E.BYPASS.LTC128B.128.ZFILL [R182+0x15100], [R178.64], P0 ;  /* 0x15100000b2b67fae */ /* 0x0003e20008141d50 */
[----:B------:R-:W-:Y:S11]  /*74d0*/  ISETP.NE.U32.AND P0, PT, R188, RZ, PT ;  /* 0x000000ffbc00720c */ /* 0x000ff60003f05070 */
[----:B------:R-:W-:Y:S02]  /*74e0*/  @!UPT UIADD3 URZ, URZ, URZ, URZ ;  /* 0x0000003f3f3ff290 */ /* 0x000fe4000fffe03f */
[----:B------:R1:W-:Y:S02]  /*74f0*/  LDGSTS.E.BYPASS.LTC128B.128.ZFILL [R182+0x17100], [R176.64], P0 ;  /* 0x17100000b0b67fae */ /* 0x0003e40008141d50 */
.L_x_2380:
[----:B------:R-:W2:Y:S01]  /*7500*/  LDL R132, [R1+0x98] ;  /* 0x0000980001847983 */ /* 0x000ea20000100800 */
[----:B------:R-:W-:Y:S01]  /*7510*/  PLOP3.LUT P0, PT, PT, PT, UP1, 0x80, 0x0 ;  /* 0x000000000000781c */ /* 0x000fe20003f0f018 */
[----:B------:R-:W-:Y:S01]  /*7520*/  UIMAD UR6, UR10, -0x40, UR5 ;  /* 0xffffffc00a0678a4 */ /* 0x000fe2000f8e0205 */
[----:B-1----:R-:W-:Y:S01]  /*7530*/  MOV R178, R189 ;  /* 0x000000bd00b27202 */ /* 0x002fe20000000f00 */
[----:B------:R1:W2:Y:S01]  /*7540*/  LDL R0, [R1+0x9c] ;  /* 0x00009c0001007983 */ /* 0x0002a20000100800 */
[----:B------:R-:W-:Y:S02]  /*7550*/  UISETP.GT.AND UP0, UPT, UR10, UR4, UPT ;  /* 0x000000040a00728c */ /* 0x000fe4000bf04270 */
[----:B------:R-:W-:Y:S01]  /*7560*/  LOP3.LUT R178, R178, 0xfff7ffff, RZ, 0xc0, !PT ;  /* 0xfff7ffffb2b27812 */ /* 0x000fe200078ec0ff */
[----:B------:R-:W3:Y:S01]  /*7570*/  LDL R3, [R1+0xac] ;  /* 0x0000ac0001037983 */ /* 0x000ee20000100800 */
[----:B------:R-:W-:Y:S02]  /*7580*/  UIADD3 UR10, UR10, -0x1, URZ ;  /* 0xffffffff0a0a7890 */ /* 0x000fe4000fffe03f */
[----:B------:R-:W-:Y:S01]  /*7590*/  @P6 LOP3.LUT R178, R178, 0x80000, RZ, 0xfc, !PT ;  /* 0x00080000b2b26812 */ /* 0x000fe200078efcff */
[----:B------:R-:W4:Y:S03]  /*75a0*/  LDL.LU R177, [R1+0x54] ;  /* 0x0000540001b17983 */ /* 0x000f260000300800 */
[----:B------:R-:W-:Y:S01]  /*75b0*/  LOP3.LUT R178, R178, 0xfffbffff, RZ, 0xc0, !PT ;  /* 0xfffbffffb2b27812 */ /* 0x000fe200078ec0ff */
[----:B------:R-:W0:Y:S03]  /*75c0*/  LDGDEPBAR ;  /* 0x00000000000079af */ /* 0x000e260000000000 */
[----:B------:R-:W-:Y:S04]  /*75d0*/  @P5 LOP3.LUT R178, R178, 0x40000, RZ, 0xfc, !PT ;  /* 0x00040000b2b25812 */ /* 0x000fe800078efcff */
[----:B------:R-:W-:Y:S04]  /*75e0*/  LOP3.LUT R178, R178, 0xfffdffff, RZ, 0xc0, !PT ;  /* 0xfffdffffb2b27812 */ /* 0x000fe800078ec0ff */
[----:B------:R-:W-:Y:S04]  /*75f0*/  @P4 LOP3.LUT R178, R178, 0x20000, RZ, 0xfc, !PT ;  /* 0x00020000b2b24812 */ /* 0x000fe800078efcff */
[----:B------:R-:W-:Y:S04]  /*7600*/  LOP3.LUT R178, R178, 0xfffeffff, RZ, 0xc0, !PT ;  /* 0xfffeffffb2b27812 */ /* 0x000fe800078ec0ff */
[----:B------:R-:W-:Y:S04]  /*7610*/  @P3 LOP3.LUT R178, R178, 0x10000, RZ, 0xfc, !PT ;  /* 0x00010000b2b23812 */ /* 0x000fe800078efcff */
[----:B------:R-:W-:Y:S04]  /*7620*/  LOP3.LUT R178, R178, 0xffff7fff, RZ, 0xc0, !PT ;  /* 0xffff7fffb2b27812 */ /* 0x000fe800078ec0ff */
[----:B------:R-:W-:Y:S04]  /*7630*/  @P2 LOP3.LUT R178, R178, 0x8000, RZ, 0xfc, !PT ;  /* 0x00008000b2b22812 */ /* 0x000fe800078efcff */
[----:B------:R-:W-:Y:S04]  /*7640*/  LOP3.LUT R178, R178, 0xffffbfff, RZ, 0xc0, !PT ;  /* 0xffffbfffb2b27812 */ /* 0x000fe800078ec0ff */
[----:B------:R-:W-:Y:S04]  /*7650*/  @P1 LOP3.LUT R178, R178, 0x4000, RZ, 0xfc, !PT ;  /* 0x00004000b2b21812 */ /* 0x000fe800078efcff */
[----:B------:R-:W-:Y:S02]  /*7660*/  LOP3.LUT R178, R178, 0xffefffff, RZ, 0xc0, !PT ;  /* 0xffefffffb2b27812 */ /* 0x000fe400078ec0ff */
[----:B--2---:R-:W-:Y:S05]  /*7670*/  @P0 MOV R0, R132 ;  /* 0x0000008400000202 */ /* 0x004fea0000000f00 */
[----:B------:R-:W2:Y:S08]  /*7680*/  SHFL.IDX PT, R176, R0, RZ, 0x1c1f ;  /* 0x001c1fff00b07589 */ /* 0x000eb000000e0000 */
[----:B------:R1:W2:Y:S02]  /*7690*/  SHFL.IDX PT, R132, R0, 0x1, 0x1c1f ;  /* 0x003c1f0000847f89 */ /* 0x0002a400000e0000 */
[----:B-1----:R-:W-:Y:S04]  /*76a0*/  MOV R0, UR7 ;  /* 0x0000000700007c02 */ /* 0x002fe80008000f00 */
[----:B---3--:R-:W-:Y:S04]  /*76b0*/  IADD3 R0, R0, UR6, -R3 ;  /* 0x0000000600007c10 */ /* 0x008fe8000fffe803 */
[----:B------:R-:W-:Y:S04]  /*76c0*/  IADD3 R3, R0, -UR13, RZ ;  /* 0x8000000d00037c10 */ /* 0x000fe8000fffe0ff */
[C---:B--2---:R-:W-:Y:S02]  /*76d0*/  IADD3 R0, R3.reuse, R176, RZ ;  /* 0x000000b003007210 */ /* 0x044fe40007ffe0ff */
[----:B------:R-:W-:Y:S02]  /*76e0*/  IADD3 R3, R3, R132, RZ ;  /* 0x0000008403037210 */ /* 0x000fe40007ffe0ff */
[C---:B------:R-:W-:Y:S02]  /*76f0*/  ISETP.GT.AND P0, PT, R0.reuse, RZ, PT ;  /* 0x000000ff0000720c */ /* 0x040fe40003f04270 */
[----:B------:R-:W-:Y:S02]  /*7700*/  ISETP.GT.AND P6, PT, R0, 0x20, PT ;  /* 0x000000200000780c */ /* 0x000fe40003fc4270 */
[----:B------:R-:W-:Y:S02]  /*7710*/  FSEL R4, R4, -INF , P0 ;  /* 0xff80000004047808 */ /* 0x000fe40000000000 */
[C---:B------:R-:W-:Y:S02]  /*7720*/  ISETP.GT.AND P0, PT, R0.reuse, 0x1, PT ;  /* 0x000000010000780c */ /* 0x040fe40003f04270 */
[C---:B------:R-:W-:Y:S02]  /*7730*/  ISETP.GT.AND P5, PT, R0.reuse, 0x28, PT ;  /* 0x000000280000780c */ /* 0x040fe40003fa4270 */
[----:B------:R-:W-:Y:S02]  /*7740*/  FSEL R5, R5, -INF , P0 ;  /* 0xff80000005057808 */ /* 0x000fe40000000000 */
[C---:B------:R-:W-:Y:S02]  /*7750*/  ISETP.GT.AND P0, PT, R3.reuse, RZ, PT ;  /* 0x000000ff0300720c */ /* 0x040fe40003f04270 */
[----:B------:R-:W-:Y:S02]  /*7760*/  ISETP.GT.AND P4, PT, R0, 0x29, PT ;  /* 0x000000290000780c */ /* 0x000fe40003f84270 */
[----:B------:R-:W-:Y:S02]  /*7770*/  FSEL R6, R6, -INF , P0 ;  /* 0xff80000006067808 */ /* 0x000fe40000000000 */
[----:B------:R-:W-:Y:S02]  /*7780*/  ISETP.GT.AND P0, PT, R3, 0x1, PT ;  /* 0x000000010300780c */ /* 0x000fe40003f04270 */
[----:B------:R-:W-:Y:S02]  /*7790*/  @P6 LOP3.LUT R178, R178, 0x100000, RZ, 0xfc, !PT ;  /* 0x00100000b2b26812 */ /* 0x000fe400078efcff */
[----:B------:R-:W-:Y:S02]  /*77a0*/  FSEL R7, R7, -INF , P0 ;  /* 0xff80000007077808 */ /* 0x000fe40000000000 */
[C---:B------:R-:W-:Y:S01]  /*77b0*/  ISETP.GT.AND P0, PT, R0.reuse, 0x8, PT ;  /* 0x000000080000780c */ /* 0x040fe20003f04270 */
[----:B------:R-:W-:Y:S01]  /*77c0*/  STL [R1+0x40], R178 ;  /* 0x000040b201007387 */ /* 0x000fe20000100800 */
[----:B------:R-:W-:Y:S02]  /*77d0*/  ISETP.GT.AND P6, PT, R0, 0x9, PT ;  /* 0x000000090000780c */ /* 0x000fe40003fc4270 */
[----:B------:R-:W-:Y:S02]  /*77e0*/  FSEL R8, R8, -INF , P0 ;  /* 0xff80000008087808 */ /* 0x000fe40000000000 */
[----:B------:R-:W-:Y:S02]  /*77f0*/  ISETP.GT.AND P0, PT, R3, 0x8, PT ;  /* 0x000000080300780c */ /* 0x000fe40003f04270 */
[----:B------:R-:W-:Y:S02]  /*7800*/  FSEL R9, R9, -INF , P6 ;  /* 0xff80000009097808 */ /* 0x000fe40003000000 */
[----:B------:R-:W-:Y:S02]  /*7810*/  FSEL R10, R10, -INF , P0 ;  /* 0xff8000000a0a7808 */ /* 0x000fe40000000000 */
[----:B------:R-:W-:Y:S02]  /*7820*/  ISETP.GT.AND P0, PT, R3, 0x9, PT ;  /* 0x000000090300780c */ /* 0x000fe40003f04270 */
[C---:B------:R-:W-:Y:S02]  /*7830*/  ISETP.GT.AND P6, PT, R0.reuse, 0x11, PT ;  /* 0x000000110000780c */ /* 0x040fe40003fc4270 */
[----:B------:R-:W-:Y:S02]  /*7840*/  FSEL R11, R11, -INF , P0 ;  /* 0xff8000000b0b7808 */ /* 0x000fe40000000000 */
[----:B------:R-:W-:Y:S02]  /*7850*/  ISETP.GT.AND P0, PT, R0, 0x10, PT ;  /* 0x000000100000780c */ /* 0x000fe40003f04270 */
[----:B------:R-:W-:Y:S02]  /*7860*/  FSEL R13, R13, -INF , P6 ;  /* 0xff8000000d0d7808 */ /* 0x000fe40003000000 */
[----:B------:R-:W-:Y:S02]  /*7870*/  FSEL R12, R12, -INF , P0 ;  /* 0xff8000000c0c7808 */ /* 0x000fe40000000000 */
[C---:B------:R-:W-:Y:S02]  /*7880*/  ISETP.GT.AND P0, PT, R3.reuse, 0x10, PT ;  /* 0x000000100300780c */ /* 0x040fe40003f04270 */
[----:B------:R-:W-:Y:S02]  /*7890*/  ISETP.GT.AND P1, PT, R0, 0x31, PT ;  /* 0x000000310000780c */ /* 0x000fe40003f24270 */
[----:B------:R-:W-:Y:S02]  /*78a0*/  FSEL R14, R14, -INF , P0 ;  /* 0xff8000000e0e7808 */ /* 0x000fe40000000000 */
[----:B------:R-:W-:Y:S02]  /*78b0*/  ISETP.GT.AND P0, PT, R3, 0x11, PT ;  /* 0x000000110300780c */ /* 0x000fe40003f04270 */
[C---:B------:R-:W-:Y:S02]  /*78c0*/  ISETP.GT.AND P2, PT, R0.reuse, 0x38, PT ;  /* 0x000000380000780c */ /* 0x040fe40003f44270 */
[----:B------:R-:W-:Y:S02]  /*78d0*/  FSEL R15, R15, -INF , P0 ;  /* 0xff8000000f0f7808 */ /* 0x000fe40000000000 */
[C---:B------:R-:W-:Y:S02]  /*78e0*/  ISETP.GT.AND P0, PT, R0.reuse, 0x19, PT ;  /* 0x000000190000780c */ /* 0x040fe40003f04270 */
[C---:B------:R-:W-:Y:S02]  /*78f0*/  ISETP.GT.AND P3, PT, R0.reuse, 0x39, PT ;  /* 0x000000390000780c */ /* 0x040fe40003f64270 */
[----:B------:R-:W-:Y:S02]  /*7900*/  FSEL R17, R17, -INF , P0 ;  /* 0xff80000011117808 */ /* 0x000fe40000000000 */
[C---:B------:R-:W-:Y:S02]  /*7910*/  ISETP.GT.AND P0, PT, R3.reuse, 0x18, PT ;  /* 0x000000180300780c */ /* 0x040fe40003f04270 */
[----:B------:R-:W-:Y:S02]  /*7920*/  ISETP.GT.AND P6, PT, R0, 0x18, PT ;  /* 0x000000180000780c */ /* 0x000fe40003fc4270 */
[----:B------:R-:W-:Y:S02]  /*7930*/  FSEL R18, R18, -INF , P0 ;  /* 0xff80000012127808 */ /* 0x000fe40000000000 */
[----:B------:R-:W-:Y:S02]  /*7940*/  ISETP.GT.AND P0, PT, R3, 0x19, PT ;  /* 0x000000190300780c */ /* 0x000fe40003f04270 */
[----:B------:R-:W-:Y:S02]  /*7950*/  FSEL R16, R16, -INF , P6 ;  /* 0xff80000010107808 */ /* 0x000fe40003000000 */
[----:B------:R-:W-:Y:S02]  /*7960*/  FSEL R19, R19, -INF , P0 ;  /* 0xff80000013137808 */ /* 0x000fe40000000000 */
[----:B------:R-:W-:Y:S02]  /*7970*/  ISETP.GT.AND P0, PT, R0, 0x21, PT ;  /* 0x000000210000780c */ /* 0x000fe40003f04270 */
[----:B------:R-:W-:Y:S02]  /*7980*/  LOP3.LUT P6, RZ, R178, 0x100000, RZ, 0xc0, !PT ;  /* 0x00100000b2ff7812 */ /* 0x000fe400078cc0ff */
[----:B------:R-:W-:Y:S02]  /*7990*/  FSEL R21, R21, -INF , P0 ;  /* 0xff80000015157808 */ /* 0x000fe40000000000 */
[C---:B------:R-:W-:Y:S02]  /*79a0*/  ISETP.GT.AND P0, PT, R3.reuse, 0x20, PT ;  /* 0x000000200300780c */ /* 0x040fe40003f04270 */
[----:B------:R-:W-:Y:S02]  /*79b0*/  FSEL R20, R20, -INF , P6 ;  /* 0xff80000014147808 */ /* 0x000fe40003000000 */
[----:B------:R-:W-:Y:S02]  /*79c0*/  FSEL R22, R22, -INF , P0 ;  /* 0xff80000016167808 */ /* 0x000fe40000000000 */
[----:B------:R-:W-:Y:S02]  /*79d0*/  ISETP.GT.AND P0, PT, R3, 0x21, PT ;  /* 0x000000210300780c */ /* 0x000fe40003f04270 */
[----:B------:R-:W-:Y:S02]  /*79e0*/  FSEL R24, R24, -INF , P5 ;  /* 0xff80000018187808 */ /* 0x000fe40002800000 */
[----:B------:R-:W-:Y:S02]  /*79f0*/  FSEL R23, R23, -INF , P0 ;  /* 0xff80000017177808 */ /* 0x000fe40000000000 */
[----:B------:R-:W-:Y:S02]  /*7a00*/  ISETP.GT.AND P0, PT, R0, 0x30, PT ;  /* 0x000000300000780c */ /* 0x000fe40003f04270 */
[----:B-----5:R-:W-:Y:S02]  /*7a10*/  FMNMX.FTZ R0, R4, R2, !PT ;  /* 0x0000000204007209 */ /* 0x020fe40007810000 */
[----:B------:R-:W-:Y:S02]  /*7a20*/  FSEL R25, R25, -INF , P4 ;  /* 0xff80000019197808 */ /* 0x000fe40002000000 */
        /* <DEDUP_REMOVED lines=25> */
[----:B------:R-:W-:Y:S02]  /*7bc0*/  LOP3.LUT P6, RZ, R178, 0x80000, RZ, 0xc0, !PT ;  /* 0x00080000b2ff7812 */ /* 0x000fe400078cc0ff */
[----:B------:R-:W-:Y:S02]  /*7bd0*/  FMNMX.FTZ R0, R32, R0, !PT ;  /* 0x0000000020007209 */ /* 0x000fe40007810000 */
[C---:B------:R-:W-:Y:S02]  /*7be0*/  LOP3.LUT P5, RZ, R178.reuse, 0x40000, RZ, 0xc0, !PT ;  /* 0x00040000b2ff7812 */ /* 0x040fe400078ac0ff */
[----:B------:R-:W-:Y:S02]  /*7bf0*/  FMNMX.FTZ R0, R33, R0, !PT ;  /* 0x0000000021007209 */ /* 0x000fe40007810000 */
[C---:B------:R-:W-:Y:S02]  /*7c00*/  LOP3.LUT P4, RZ, R178.reuse, 0x20000, RZ, 0xc0, !PT ;  /* 0x00020000b2ff7812 */ /* 0x040fe4000788c0ff */
[C---:B------:R-:W-:Y:S01]  /*7c10*/  LOP3.LUT P3, RZ, R178.reuse, 0x10000, RZ, 0xc0, !PT ;  /* 0x00010000b2ff7812 */ /* 0x040fe2000786c0ff */
[----:B------:R-:W1:Y:S01]  /*7c20*/  SHFL.BFLY PT, R132, R0, 0x2, 0x1f ;  /* 0x0c401f0000847f89 */ /* 0x000e6200000e0000 */
[C---:B------:R-:W-:Y:S02]  /*7c30*/  LOP3.LUT P2, RZ, R178.reuse, 0x8000, RZ, 0xc0, !PT ;  /* 0x00008000b2ff7812 */ /* 0x040fe4000784c0ff */
[----:B------:R-:W-:Y:S02]  /*7c40*/  LOP3.LUT P1, RZ, R178, 0x4000, RZ, 0xc0, !PT ;  /* 0x00004000b2ff7812 */ /* 0x000fe4000782c0ff */
        /* <DEDUP_REMOVED lines=29> */
[----:B------:R-:W-:Y:S05]  /*7e20*/  FFMA.FTZ R25, R25, c[0x0][0x2d0], -R2 ;  /* 0x0000b40019197a23 */ /* 0x000fea0000010802 */
[----:B------:R-:W4:Y:S10]  /*7e30*/  MUFU.EX2 R2, R0 ;  /* 0x0000000000027308 */ /* 0x000f340000000800 */
[----:B------:R-:W1:Y:S10]  /*7e40*/  MUFU.EX2 R8, R8 ;  /* 0x0000000800087308 */ /* 0x000e740000000800 */
[----:B------:R-:W2:Y:S01]  /*7e50*/  MUFU.EX2 R9, R9 ;  /* 0x0000000900097308 */ /* 0x000ea20000000800 */
[C---:B----4-:R-:W-:Y:S02]  /*7e60*/  FFMA.FTZ R0, R2.reuse, R177, R4 ;  /* 0x000000b102007223 */ /* 0x050fe40000010004 */
[----:B------:R-:W-:Y:S02]  /*7e70*/  FMUL.FTZ R12, R2, R156 ;  /* 0x0000009c020c7220 */ /* 0x000fe40000410000 */
[C---:B------:R-:W-:Y:S01]  /*7e80*/  FADD.FTZ R0, R176.reuse, R0 ;  /* 0x00000000b0007221 */ /* 0x040fe20000010000 */
[----:B------:R-:W-:Y:S01]  /*7e90*/  F2FP.PACK_AB R176, R176, R4 ;  /* 0x00000004b0b0723e */ /* 0x000fe200000000ff */
[C---:B------:R-:W-:Y:S01]  /*7ea0*/  FMUL.FTZ R13, R2.reuse, R157 ;  /* 0x0000009d020d7220 */ /* 0x040fe20000410000 */
[----:B------:R-:W-:Y:S01]  /*7eb0*/  FSEL R4, R35, -INF , P0 ;  /* 0xff80000023047808 */ /* 0x000fe20000000000 */
[----:B------:R-:W-:Y:S01]  /*7ec0*/  FMUL.FTZ R16, R2, R152 ;  /* 0x0000009802107220 */ /* 0x000fe20000410000 */
[----:B------:R-:W-:Y:S01]  /*7ed0*/  MOV R35, R20 ;  /* 0x0000001400237202 */ /* 0x000fe20000000f00 */
[----:B-1----:R-:W-:Y:S02]  /*7ee0*/  FADD.FTZ R0, R8, R0 ;  /* 0x0000000008007221 */ /* 0x002fe40000010000 */
[C---:B------:R-:W-:Y:S02]  /*7ef0*/  FMUL.FTZ R17, R2.reuse, R153 ;  /* 0x0000009902117220 */ /* 0x040fe40000410000 */
[C---:B------:R-:W-:Y:S02]  /*7f00*/  FMUL.FTZ R20, R2.reuse, R148 ;  /* 0x0000009402147220 */ /* 0x040fe40000410000 */
[C---:B------:R-:W-:Y:S02]  /*7f10*/  FMUL.FTZ R36, R2.reuse, R36 ;  /* 0x0000002402247220 */ /* 0x040fe40000410000 */
[----:B------:R-:W-:Y:S02]  /*7f20*/  FMUL.FTZ R37, R2, R37 ;  /* 0x0000002502257220 */ /* 0x000fe40000410000 */
[C---:B--2---:R-:W-:Y:S01]  /*7f30*/  FADD.FTZ R181, R9.reuse, R0 ;  /* 0x0000000009b57221 */ /* 0x044fe20000010000 */
[----:B------:R-:W-:Y:S01]  /*7f40*/  FMNMX.FTZ R0, R6, R133, !PT ;  /* 0x0000008506007209 */ /* 0x000fe20007810000 */
[C---:B------:R-:W-:Y:S01]  /*7f50*/  FMUL.FTZ R40, R2.reuse, R40 ;  /* 0x0000002802287220 */ /* 0x040fe20000410000 */
[----:B------:R-:W-:Y:S01]  /*7f60*/  F2FP.PACK_AB R178, R9, R8 ;  /* 0x0000000809b2723e */ /* 0x000fe200000000ff */
        /* <DEDUP_REMOVED lines=64> */
[----:B------:R-:W-:Y:S01]  /*8370*/  FMUL.FTZ R129, R2, R129 ;  /* 0x0000008102817220 */ /* 0x000fe20000410000 */
[----:B-1----:R-:W-:Y:S04]  /*8380*/  FMNMX.FTZ R3, R3, R0, !PT ;  /* 0x0000000003037209 */ /* 0x002fe80007810000 */
[C---:B------:R-:W-:Y:S01]  /*8390*/  FSETP.NEU.FTZ.AND P0, PT, R3.reuse, -INF , PT ;  /* 0xff8000000300780b */ /* 0x040fe20003f1d000 */
[C---:B------:R-:W-:Y:S03]  /*83a0*/  FMUL.FTZ R5, R3.reuse, c[0x0][0x2d0] ;  /* 0x0000b40003057a20 */ /* 0x040fe60000410000 */
[----:B------:R-:W-:Y:S02]  /*83b0*/  FSEL R0, R3, RZ, P0 ;  /* 0x000000ff03007208 */ /* 0x000fe40000000000 */
[----:B------:R-:W-:Y:S02]  /*83c0*/  FSEL R5, R5, RZ, P0 ;  /* 0x000000ff05057208 */ /* 0x000fe40000000000 */
[----:B------:R-:W-:Y:S01]  /*83d0*/  PLOP3.LUT P0, PT, PT, PT, UP0, 0x80, 0x0 ;  /* 0x000000000000781c */ /* 0x000fe20003f0f008 */
[----:B------:R-:W-:Y:S02]  /*83e0*/  FADD.FTZ R0, -R0, R133 ;  /* 0x0000008500007221 */ /* 0x000fe40000010100 */
[--C-:B------:R-:W-:Y:S02]  /*83f0*/  FFMA.FTZ R177, R6, c[0x0][0x2d0], -R5.reuse ;  /* 0x0000b40006b17a23 */ /* 0x100fe40000010805 */
[----:B------:R-:W2:Y:S01]  /*8400*/  LDL.LU R6, [R1+0x80] ;  /* 0x0000800001067983 */ /* 0x000ea20000300800 */
[----:B------:R-:W-:Y:S02]  /*8410*/  FMUL.FTZ R0, R0, c[0x0][0x2d0] ;  /* 0x0000b40000007a20 */ /* 0x000fe40000410000 */
[--C-:B------:R-:W-:Y:S01]  /*8420*/  FFMA.FTZ R34, R34, c[0x0][0x2d0], -R5.reuse ;  /* 0x0000b40022227a23 */ /* 0x100fe20000010805 */
[----:B------:R-:W-:Y:S01]  /*8430*/  MUFU.EX2 R177, R177 ;  /* 0x000000b100b17308 */ /* 0x000fe20000000800 */
[--C-:B------:R-:W-:Y:S01]  /*8440*/  FFMA.FTZ R186, R15, c[0x0][0x2d0], -R5.reuse ;  /* 0x0000b4000fba7a23 */ /* 0x100fe20000010805 */
[----:B------:R-:W-:Y:S01]  /*8450*/  MOV R15, R24 ;  /* 0x00000018000f7202 */ /* 0x000fe20000000f00 */
[--C-:B------:R-:W-:Y:S01]  /*8460*/  FFMA.FTZ R183, R18, c[0x0][0x2d0], -R5.reuse ;  /* 0x0000b40012b77a23 */ /* 0x100fe20000010805 */
[----:B------:R-:W-:Y:S01]  /*8470*/  MOV R18, R21 ;  /* 0x0000001500127202 */ /* 0x000fe20000000f00 */
[--C-:B------:R-:W-:Y:S02]  /*8480*/  FFMA.FTZ R179, R10, c[0x0][0x2d0], -R5.reuse ;  /* 0x0000b4000ab37a23 */ /* 0x100fe40000010805 */
[--C-:B------:R-:W-:Y:S01]  /*8490*/  FFMA.FTZ R190, R23, c[0x0][0x2d0], -R5.reuse ;  /* 0x0000b40017be7a23 */ /* 0x100fe20000010805 */
[----:B------:R-:W-:Y:S01]  /*84a0*/  MOV R23, R32 ;  /* 0x0000002000177202 */ /* 0x000fe20000000f00 */
[----:B------:R-:W-:Y:S01]  /*84b0*/  FMUL.FTZ R32, R2, R136 ;  /* 0x0000008802207220 */ /* 0x000fe20000410000 */
[----:B------:R-:W1:Y:S01]  /*84c0*/  MUFU.EX2 R0, R0 ;  /* 0x0000000000007308 */ /* 0x000e620000000800 */
[--C-:B------:R-:W-:Y:S02]  /*84d0*/  FFMA.FTZ R26, R26, c[0x0][0x2d0], -R5.reuse ;  /* 0x0000b4001a1a7a23 */ /* 0x100fe40000010805 */
[--C-:B------:R-:W-:Y:S02]  /*84e0*/  FFMA.FTZ R30, R30, c[0x0][0x2d0], -R5.reuse ;  /* 0x0000b4001e1e7a23 */ /* 0x100fe40000010805 */
[--C-:B------:R-:W-:Y:S02]  /*84f0*/  FFMA.FTZ R31, R31, c[0x0][0x2d0], -R5.reuse ;  /* 0x0000b4001f1f7a23 */ /* 0x100fe40000010805 */
[----:B------:R-:W-:Y:S01]  /*8500*/  FMUL.FTZ R21, R2, R149 ;  /* 0x0000009502157220 */ /* 0x000fe20000410000 */
[----:B------:R-:W-:Y:S01]  /*8510*/  MOV R149, R15 ;  /* 0x0000000f00957202 */ /* 0x000fe20000000f00 */
[--C-:B------:R-:W-:Y:S01]  /*8520*/  FFMA.FTZ R7, R7, c[0x0][0x2d0], -R5.reuse ;  /* 0x0000b40007077a23 */ /* 0x100fe20000010805 */
[----:B------:R-:W-:Y:S01]  /*8530*/  MUFU.EX2 R152, R179 ;  /* 0x000000b300987308 */ /* 0x000fe20000000800 */
[--C-:B------:R-:W-:Y:S01]  /*8540*/  FFMA.FTZ R180, R11, c[0x0][0x2d0], -R5.reuse ;  /* 0x0000b4000bb47a23 */ /* 0x100fe20000010805 */
[----:B------:R-:W-:Y:S01]  /*8550*/  MOV R161, R30 ;  /* 0x0000001e00a17202 */ /* 0x000fe20000000f00 */
        /* <DEDUP_REMOVED lines=8> */
[----:B------:R-:W-:Y:S01]  /*85e0*/  FMUL.FTZ R33, R2, R137 ;  /* 0x0000008902217220 */ /* 0x000fe20000410000 */
[----:B------:R-:W3:Y:S01]  /*85f0*/  MUFU.EX2 R156, R180 ;  /* 0x000000b4009c7308 */ /* 0x000ee20000000800 */
[----:B------:R-:W-:Y:S01]  /*8600*/  FFMA.FTZ R11, R4, c[0x0][0x2d0], -R5 ;  /* 0x0000b400040b7a23 */ /* 0x000fe20000010805 */
[----:B------:R-:W-:Y:S01]  /*8610*/  MOV R148, R19 ;  /* 0x0000001300947202 */ /* 0x000fe20000000f00 */
[----:B------:R-:W-:Y:S01]  /*8620*/  FMUL.FTZ R5, R2, R165 ;  /* 0x000000a502057220 */ /* 0x000fe20000410000 */
[----:B------:R-:W-:Y:S01]  /*8630*/  MOV R165, R34 ;  /* 0x0000002200a57202 */ /* 0x000fe20000000f00 */
[C---:B-1----:R-:W-:Y:S01]  /*8640*/  FMUL.FTZ R34, R0.reuse, R138 ;  /* 0x0000008a00227220 */ /* 0x042fe20000410000 */
[----:B------:R-:W-:Y:S01]  /*8650*/  MOV R157, R22 ;  /* 0x00000016009d7202 */ /* 0x000fe20000000f00 */
[C---:B------:R-:W-:Y:S01]  /*8660*/  FMUL.FTZ R15, R0.reuse, R159 ;  /* 0x0000009f000f7220 */ /* 0x040fe20000410000 */
[----:B------:R-:W-:Y:S01]  /*8670*/  MOV R159, R18 ;  /* 0x00000012009f7202 */ /* 0x000fe20000000f00 */
[C---:B------:R-:W-:Y:S01]  /*8680*/  FMUL.FTZ R18, R0.reuse, R154 ;  /* 0x0000009a00127220 */ /* 0x040fe20000410000 */
[----:B------:R-:W-:Y:S01]  /*8690*/  MOV R154, R35 ;  /* 0x00000023009a7202 */ /* 0x000fe20000000f00 */
[----:B------:R-:W-:Y:S01]  /*86a0*/  FMUL.FTZ R35, R0, R139 ;  /* 0x0000008b00237220 */ /* 0x000fe20000410000 */
[----:B------:R-:W-:Y:S01]  /*86b0*/  MUFU.EX2 R149, R149 ;  /* 0x0000009500957308 */ /* 0x000fe20000000800 */
[----:B------:R-:W1:Y:S01]  /*86c0*/  LDSM.16.MT88.4 R136, [R135+0x100] ;  /* 0x000100008788783b */ /* 0x000e620000004200 */
[C---:B------:R-:W-:Y:S02]  /*86d0*/  FMUL.FTZ R29, R2.reuse, R141 ;  /* 0x0000008d021d7220 */ /* 0x040fe40000410000 */
[C---:B------:R-:W-:Y:S01]  /*86e0*/  FMUL.FTZ R4, R2.reuse, R164 ;  /* 0x000000a402047220 */ /* 0x040fe20000410000 */
[----:B------:R-:W-:Y:S01]  /*86f0*/  MOV R164, R28 ;  /* 0x0000001c00a47202 */ /* 0x000fe20000000f00 */
[C---:B------:R-:W-:Y:S02]  /*8700*/  FMUL.FTZ R28, R2.reuse, R140 ;  /* 0x0000008c021c7220 */ /* 0x040fe40000410000 */
[C---:B------:R-:W-:Y:S02]  /*8710*/  FMUL.FTZ R24, R2.reuse, R144 ;  /* 0x0000009002187220 */ /* 0x040fe40000410000 */
[----:B------:R-:W-:Y:S01]  /*8720*/  FMUL.FTZ R25, R2, R145 ;  /* 0x0000009102197220 */ /* 0x000fe20000410000 */
[----:B------:R-:W-:Y:S01]  /*8730*/  MUFU.EX2 R144, R182 ;  /* 0x000000b600907308 */ /* 0x000fe20000000800 */
[----:B---3--:R-:W-:Y:S01]  /*8740*/  F2FP.PACK_AB R179, R156, R152 ;  /* 0x000000989cb3723e */ /* 0x008fe200000000ff */
        /* <DEDUP_REMOVED lines=8> */
[----:B------:R3:W4:Y:S01]  /*87d0*/  MUFU.EX2 R2, R7 ;  /* 0x0000000700027308 */ /* 0x0007220000000800 */
[C---:B------:R-:W-:Y:S02]  /*87e0*/  FMUL.FTZ R22, R0.reuse, R150 ;  /* 0x0000009600167220 */ /* 0x040fe40000410000 */
[C---:B------:R-:W-:Y:S02]  /*87f0*/  FMUL.FTZ R26, R0.reuse, R146 ;  /* 0x00000092001a7220 */ /* 0x040fe40000410000 */
[C---:B------:R-:W-:Y:S02]  /*8800*/  FMUL.FTZ R30, R0.reuse, R142 ;  /* 0x0000008e001e7220 */ /* 0x040fe40000410000 */
[C---:B------:R-:W-:Y:S02]  /*8810*/  FMUL.FTZ R31, R0.reuse, R143 ;  /* 0x0000008f001f7220 */ /* 0x040fe40000410000 */
[C---:B------:R-:W-:Y:S01]  /*8820*/  FMUL.FTZ R38, R0.reuse, R38 ;  /* 0x0000002600267220 */ /* 0x040fe20000410000 */
[----:B------:R-:W-:Y:S01]  /*8830*/  LDSM.16.MT88.4 R140, [R135+0x900] ;  /* 0x00090000878c783b */ /* 0x000fe20000004200 */
        /* <DEDUP_REMOVED lines=9> */
[C---:B---3--:R-:W-:Y:S01]  /*88d0*/  FMUL.FTZ R7, R0.reuse, R167 ;  /* 0x000000a700077220 */ /* 0x048fe20000410000 */
[----:B------:R-:W-:Y:S01]  /*88e0*/  MOV R167, R27 ;  /* 0x0000001b00a77202 */ /* 0x000fe20000000f00 */
        /* <DEDUP_REMOVED lines=49> */
[----:B--2---:R-:W-:Y:S01]  /*8c00*/  FFMA.FTZ R133, R0, R6, R177 ;  /* 0x0000000600857223 */ /* 0x004fe200000100b1 */
[----:B----4-:R-:W-:Y:S01]  /*8c10*/  F2FP.PACK_AB R177, R2, R177 ;  /* 0x000000b102b1723e */ /* 0x010fe200000000ff */
[C---:B------:R-:W-:Y:S01]  /*8c20*/  FMUL.FTZ R6, R0.reuse, R166 ;  /* 0x000000a600067220 */ /* 0x040fe20000410000 */
[----:B------:R-:W-:Y:S01]  /*8c30*/  MOV R166, R23 ;  /* 0x0000001700a67202 */ /* 0x000fe20000000f00 */
[----:B------:R-:W-:Y:S02]  /*8c40*/  FMUL.FTZ R23, R0, R151 ;  /* 0x0000009700177220 */ /* 0x000fe40000410000 */
[----:B------:R-:W-:Y:S02]  /*8c50*/  FADD.FTZ R153, R2, R133 ;  /* 0x0000008502997221 */ /* 0x000fe40000010000 */
[----:B------:R-:W2:Y:S01]  /*8c60*/  MUFU.EX2 R133, R189 ;  /* 0x000000bd00857308 */ /* 0x000ea20000000800 */
[C---:B-1----:R-:W-:Y:S08]  /*8c70*/  HMMA.16816.F32 R4, R176.reuse, R136, R4 ;  /* 0x00000088b004723c */ /* 0x042ff00000001804 */
[C---:B------:R-:W-:Y:S01]  /*8c80*/  HMMA.16816.F32 R8, R176.reuse, R138, R8 ;  /* 0x0000008ab008723c */ /* 0x040fe20000001808 */
[----:B------:R-:W1:Y:S01]  /*8c90*/  LDSM.16.MT88.4 R136, [R248+0x100] ;  /* 0x00010000f888783b */ /* 0x000e620000004200 */
[----:B------:R-:W-:Y:S10]  /*8ca0*/  MUFU.EX2 R189, R161 ;  /* 0x000000a100bd7308 */ /* 0x000ff40000000800 */
[----:B------:R-:W3:Y:S01]  /*8cb0*/  MUFU.EX2 R2, R188 ;  /* 0x000000bc00027308 */ /* 0x000ee20000000800 */
[----:B--2---:R-:W-:Y:S09]  /*8cc0*/  FADD.FTZ R0, R133, R181 ;  /* 0x000000b585007221 */ /* 0x004ff20000010000 */
[----:B------:R-:W2:Y:S10]  /*8cd0*/  MUFU.EX2 R188, R160 ;  /* 0x000000a000bc7308 */ /* 0x000eb40000000800 */
[----:B------:R-:W-:Y:S01]  /*8ce0*/  MUFU.EX2 R181, R191 ;  /* 0x000000bf00b57308 */ /* 0x000fe20000000800 */
[----:B---3--:R-:W-:Y:S04]  /*8cf0*/  FADD.FTZ R0, R2, R0 ;  /* 0x0000000002007221 */ /* 0x008fe80000010000 */
[----:B------:R-:W-:Y:S01]  /*8d00*/  FADD.FTZ R0, R145, R0 ;  /* 0x0000000091007221 */ /* 0x000fe20000010000 */
[C---:B-1----:R-:W-:Y:S03]  /*8d10*/  HMMA.16816.F32 R12, R176.reuse, R136, R12 ;  /* 0x00000088b00c723c */ /* 0x042fe6000000180c */
[----:B------:R-:W-:Y:S05]  /*8d20*/  FADD.FTZ R0, R144, R0 ;  /* 0x0000000090007221 */ /* 0x000fea0000010000 */
        /* <DEDUP_REMOVED lines=47> */
[----:B------:R-:W3:Y:S02]  /*9020*/  LDSM.16.MT88.4 R144, [R248+0x900] ;  /* 0x00090000f890783b */ /* 0x000ee40000004200 */
[----:B------:R-:W4:Y:S01]  /*9030*/  MUFU.EX2 R2, R159 ;  /* 0x0000009f00027308 */ /* 0x000f220000000800 */
[----:B------:R-:W-:Y:S02]  /*9040*/  F2FP.PACK_AB R139, R184, R183 ;  /* 0x000000b7b88b723e */ /* 0x000fe400000000ff */
[----:B--2---:R-:W-:Y:S05]  /*9050*/  F2FP.PACK_AB R177, R188, R189 ;  /* 0x000000bdbcb1723e */ /* 0x004fea00000000ff */
[C---:B------:R-:W-:Y:S02]  /*9060*/  HMMA.16816.F32 R4, R136.reuse, R140, R4 ;  /* 0x0000008c8804723c */ /* 0x040fe40000001804 */
[----:B------:R-:W-:Y:S03]  /*9070*/  MUFU.EX2 R176, R167 ;  /* 0x000000a700b07308 */ /* 0x000fe60000000800 */
[----:B-1----:R-:W-:Y:S03]  /*9080*/  FADD.FTZ R0, R133, R0 ;  /* 0x0000000085007221 */ /* 0x002fe60000010000 */
[C---:B------:R-:W-:Y:S01]  /*9090*/  HMMA.16816.F32 R8, R136.reuse, R142, R8 ;  /* 0x0000008e8808723c */ /* 0x040fe20000001808 */
[----:B------:R-:W1:Y:S03]  /*90a0*/  LDSM.16.MT88.4 R140, [R251+0x900] ;  /* 0x00090000fb8c783b */ /* 0x000e660000004200 */
[----:B------:R-:W-:Y:S01]  /*90b0*/  MUFU.EX2 R178, R157 ;  /* 0x0000009d00b27308 */ /* 0x000fe20000000800 */
[----:B----4-:R-:W-:Y:S04]  /*90c0*/  FADD.FTZ R0, R2, R0 ;  /* 0x0000000002007221 */ /* 0x010fe80000010000 */
[----:B------:R-:W-:Y:S04]  /*90d0*/  FADD.FTZ R0, R149, R0 ;  /* 0x0000000095007221 */ /* 0x000fe80000010000 */
[C---:B------:R-:W-:Y:S01]  /*90e0*/  FADD.FTZ R0, R148.reuse, R0 ;  /* 0x0000000094007221 */ /* 0x040fe20000010000 */
        /* <DEDUP_REMOVED lines=51> */
[C---:B-1----:R-:W-:Y:S02]  /*9420*/  HMMA.16816.F32 R4, R136.reuse, R140, R4 ;  /* 0x0000008c8804723c */ /* 0x042fe40000001804 */
[----:B------:R-:W1:Y:S06]  /*9430*/  MUFU.EX2 R133, R166 ;  /* 0x000000a600857308 */ /* 0x000e6c0000000800 */
[C---:B------:R-:W-:Y:S01]  /*9440*/  HMMA.16816.F32 R8, R136.reuse, R142, R8 ;  /* 0x0000008e8808723c */ /* 0x040fe20000001808 */
[----:B------:R-:W3:Y:S03]  /*9450*/  LDSM.16.MT88.4 R140, [R250+0x1100] ;  /* 0x00110000fa8c783b */ /* 0x000ee60000004200 */
[----:B----4-:R-:W-:Y:S05]  /*9460*/  FADD.FTZ R0, R2, R0 ;  /* 0x0000000002007221 */ /* 0x010fea0000010000 */
[----:B------:R-:W-:Y:S01]  /*9470*/  LDSM.16.MT88.4 R160, [R135+0x1900] ;  /* 0x0019000087a0783b */ /* 0x000fe20000004200 */
[C---:B--2---:R-:W-:Y:S03]  /*9480*/  HMMA.16816.F32 R12, R136.reuse, R144, R12 ;  /* 0x00000090880c723c */ /* 0x044fe6000000180c */
[C---:B------:R-:W-:Y:S01]  /*9490*/  FADD.FTZ R0, R176.reuse, R0 ;  /* 0x00000000b0007221 */ /* 0x040fe20000010000 */
[----:B------:R-:W-:Y:S01]  /*94a0*/  F2FP.PACK_AB R176, R176, R2 ;  /* 0x00000002b0b0723e */ /* 0x000fe200000000ff */
[----:B------:R-:W-:Y:S02]  /*94b0*/  FADD.FTZ R2, R152, R153 ;  /* 0x0000009998027221 */ /* 0x000fe40000010000 */
[----:B------:R-:W-:Y:S01]  /*94c0*/  LDSM.16.MT88.4 R152, [R248+0x1900] ;  /* 0x00190000f898783b */ /* 0x000fe20000004200 */
[C---:B------:R-:W-:Y:S04]  /*94d0*/  HMMA.16816.F32 R16, R136.reuse, R146, R16 ;  /* 0x000000928810723c */ /* 0x040fe80000001810 */
[----:B-1----:R-:W-:Y:S03]  /*94e0*/  FADD.FTZ R0, R133, R0 ;  /* 0x0000000085007221 */ /* 0x002fe60000010000 */
[----:B------:R-:W1:Y:S01]  /*94f0*/  LDSM.16.MT88.4 R144, [R135+0x3100] ;  /* 0x003100008790783b */ /* 0x000e620000004200 */
[C---:B---3--:R-:W-:Y:S04]  /*9500*/  HMMA.16816.F32 R20, R136.reuse, R148, R20 ;  /* 0x000000948814723c */ /* 0x048fe80000001814 */
[C---:B------:R-:W-:Y:S01]  /*9510*/  FADD.FTZ R0, R178.reuse, R0 ;  /* 0x00000000b2007221 */ /* 0x040fe20000010000 */
[----:B------:R-:W-:Y:S02]  /*9520*/  F2FP.PACK_AB R178, R178, R133 ;  /* 0x00000085b2b2723e */ /* 0x000fe400000000ff */
[----:B------:R-:W2:Y:S01]  /*9530*/  MUFU.EX2 R133, R164 ;  /* 0x000000a400857308 */ /* 0x000ea20000000800 */
[C---:B------:R-:W-:Y:S01]  /*9540*/  HMMA.16816.F32 R24, R136.reuse, R150, R24 ;  /* 0x000000968818723c */ /* 0x040fe20000001818 */
[----:B------:R-:W3:Y:S07]  /*9550*/  LDSM.16.MT88.4 R148, [R248+0x3100] ;  /* 0x00310000f894783b */ /* 0x000eee0000004200 */
[C---:B------:R-:W-:Y:S01]  /*9560*/  HMMA.16816.F32 R28, R136.reuse, R140, R28 ;  /* 0x0000008c881c723c */ /* 0x040fe2000000181c */
[----:B------:R4:W-:Y:S07]  /*9570*/  STL [R1+0x54], R0 ;  /* 0x0000540001007387 */ /* 0x0009ee0000100800 */
[C---:B------:R-:W-:Y:S01]  /*9580*/  HMMA.16816.F32 R32, R136.reuse, R142, R32 ;  /* 0x0000008e8820723c */ /* 0x040fe20000001820 */
[----:B------:R-:W3:Y:S03]  /*9590*/  LDSM.16.MT88.4 R140, [R251+0x3100] ;  /* 0x00310000fb8c783b */ /* 0x000ee60000004200 */
[----:B--2---:R-:W-:Y:S04]  /*95a0*/  F2FP.PACK_AB R179, R133, R187 ;  /* 0x000000bb85b3723e */ /* 0x004fe800000000ff */
[C---:B-1----:R-:W-:Y:S04]  /*95b0*/  HMMA.16816.F32 R36, R136.reuse, R144, R36 ;  /* 0x000000908824723c */ /* 0x042fe80000001824 */
[----:B----4-:R-:W-:Y:S01]  /*95c0*/  FADD.FTZ R0, R156, R2 ;  /* 0x000000029c007221 */ /* 0x010fe20000010000 */
[----:B------:R-:W-:Y:S03]  /*95d0*/  MOV R2, R132 ;  /* 0x0000008400027202 */ /* 0x000fe60000000f00 */
[----:B------:R-:W-:Y:S01]  /*95e0*/  FADD.FTZ R0, R185, R0 ;  /* 0x00000000b9007221 */ /* 0x000fe20000010000 */
[C---:B------:R-:W-:Y:S01]  /*95f0*/  HMMA.16816.F32 R40, R136.reuse, R146, R40 ;  /* 0x000000928828723c */ /* 0x040fe20000001828 */
[----:B------:R-:W1:Y:S02]  /*9600*/  LDSM.16.MT88.4 R144, [R250+0x3100] ;  /* 0x00310000fa90783b */ /* 0x000e640000004200 */
[----:B------:R-:W-:Y:S05]  /*9610*/  FADD.FTZ R0, R186, R0 ;  /* 0x00000000ba007221 */ /* 0x000fea0000010000 */
[C---:B---3--:R-:W-:Y:S04]  /*9620*/  HMMA.16816.F32 R44, R136.reuse, R148, R44 ;  /* 0x00000094882c723c */ /* 0x048fe8000000182c */
[----:B------:R-:W-:Y:S04]  /*9630*/  FADD.FTZ R0, R183, R0 ;  /* 0x00000000b7007221 */ /* 0x000fe80000010000 */
[C---:B------:R-:W-:Y:S01]  /*9640*/  HMMA.16816.F32 R48, R136.reuse, R150, R48 ;  /* 0x000000968830723c */ /* 0x040fe20000001830 */
[----:B------:R-:W2:Y:S03]  /*9650*/  LDSM.16.MT88.4 R148, [R135+0x5100] ;  /* 0x005100008794783b */ /* 0x000ea60000004200 */
[----:B------:R-:W-:Y:S04]  /*9660*/  FADD.FTZ R0, R184, R0 ;  /* 0x00000000b8007221 */ /* 0x000fe80000010000 */
[C---:B------:R-:W-:Y:S04]  /*9670*/  HMMA.16816.F32 R52, R136.reuse, R140, R52 ;  /* 0x0000008c8834723c */ /* 0x040fe80000001834 */
        /* <DEDUP_REMOVED lines=15> */
[----:B------:R-:W-:Y:S01]  /*9770*/  FADD.FTZ R0, R133, R0 ;  /* 0x0000000085007221 */ /* 0x000fe20000010000 */
[----:B------:R-:W-:Y:S03]  /*9780*/  MOV R133, R3 ;  /* 0x0000000300857202 */ /* 0x000fe60000000f00 */
[C---:B---3--:R-:W-:Y:S01]  /*9790*/  HMMA.16816.F32 R76, R136.reuse, R140, R76 ;  /* 0x0000008c884c723c */ /* 0x048fe2000000184c */
[----:B------:R-:W-:Y:S07]  /*97a0*/  STL [R1+0x80], R0 ;  /* 0x0000800001007387 */ /* 0x000fee0000100800 */
        /* <DEDUP_REMOVED lines=24> */
[----:B------:R-:W3:Y:S07]  /*9930*/  LDSM.16.MT88.4 R12, [R251+0x3900] ;  /* 0x00390000fb0c783b */ /* 0x000eee0000004200 */
        /* <DEDUP_REMOVED lines=39> */
.L_x_2378:
[----:B------:R-:W-:-:S13]  /*9bb0*/  ISETP.LE.AND P0, PT, RZ, UR10, PT ;  /* 0x0000000aff007c0c */ /* 0x000fda000bf03270 */
[----:B------:R-:W-:Y:S05]  /*9bc0*/  @!P0 BRA `(.L_x_2382) ;  /* 0x000037c000008947 */ /* 0x000fea0003800000 */
[----:B------:R-:W2:Y:S04]  /*9bd0*/  LDL.LU R4, [R1+0xc4] ;  /* 0x0000c40001047983 */ /* 0x000ea80000300800 */
[----:B------:R-:W2:Y:S01]  /*9be0*/  LDL.LU R0, [R1+0x7c] ;  /* 0x00007c0001007983 */ /* 0x000ea20000300800 */
[----:B------:R-:W-:Y:S01]  /*9bf0*/  IMAD.MOV.U32 R133, RZ, RZ, R3 ;  /* 0x000000ffff857224 */ /* 0x000fe200078e0003 */
[C---:B--2---:R-:W-:Y:S01]  /*9c00*/  SHF.L.U64.HI R4, R0.reuse, 0x1, R4 ;  /* 0x0000000100047819 */ /* 0x044fe20000010204 */
[----:B------:R-:W-:Y:S02]  /*9c10*/  IMAD.SHL.U32 R2, R0, 0x2, RZ ;  /* 0x0000000200027824 */ /* 0x000fe400078e00ff */
[----:B------:R-:W-:Y:S02]  /*9c20*/  IMAD.MOV.U32 R0, RZ, RZ, R132 ;  /* 0x000000ffff007224 */ /* 0x000fe400078e0084 */
[----:B------:R1:W-:Y:S04]  /*9c30*/  STL [R1+0x74], R4 ;  /* 0x0000740401007387 */ /* 0x0003e80000100800 */
[----:B------:R2:W-:Y:S04]  /*9c40*/  STL [R1+0x70], R2 ;  /* 0x0000700201007387 */ /* 0x0005e80000100800 */
[----:B------:R-:W3:Y:S04]  /*9c50*/  LDL.LU R9, [R1+0xbc] ;  /* 0x0000bc0001097983 */ /* 0x000ee80000300800 */
[----:B------:R-:W3:Y:S04]  /*9c60*/  LDL.LU R8, [R1+0xb0] ;  /* 0x0000b00001087983 */ /* 0x000ee80000300800 */
[----:B------:R-:W2:Y:S04]  /*9c70*/  LDL.LU R7, [R1+0xc0] ;  /* 0x0000c00001077983 */ /* 0x000ea80000300800 */
[----:B------:R-:W2:Y:S04]  /*9c80*/  LDL.LU R6, [R1+0xb4] ;  /* 0x0000b40001067983 */ /* 0x000ea80000300800 */
[----:B------:R-:W4:Y:S04]  /*9c90*/  LDL.LU R5, [R1+0x90] ;  /* 0x0000900001057983 */ /* 0x000f280000300800 */
[----:B-1----:R-:W4:Y:S01]  /*9ca0*/  LDL.LU R4, [R1+0x58] ;  /* 0x0000580001047983 */ /* 0x002f220000300800 */
[----:B---3--:R-:W-:-:S02]  /*9cb0*/  SHF.L.U64.HI R9, R8, 0x1, R9 ;  /* 0x0000000108097819 */ /* 0x008fc40000010209 */
[----:B------:R-:W-:-:S03]  /*9cc0*/  SHF.L.U32 R3, R8, 0x1, RZ ;  /* 0x0000000108037819 */ /* 0x000fc600000006ff */
[----:B------:R-:W-:Y:S01]  /*9cd0*/  STL [R1+0x6c], R9 ;  /* 0x00006c0901007387 */ /* 0x000fe20000100800 */
[----:B--2---:R-:W-:-:S03]  /*9ce0*/  SHF.L.U64.HI R2, R6, 0x1, R7 ;  /* 0x0000000106027819 */ /* 0x004fc60000010207 */
[----:B------:R4:W-:Y:S01]  /*9cf0*/  STL [R1+0x68], R3 ;  /* 0x0000680301007387 */ /* 0x0009e20000100800 */
[----:B------:R-:W-:-:S03]  /*9d00*/  IMAD.SHL.U32 R6, R6, 0x2, RZ ;  /* 0x0000000206067824 */ /* 0x000fc600078e00ff */
[----:B------:R1:W-:Y:S04]  /*9d10*/  STL [R1+0x64], R2 ;  /* 0x0000640201007387 */ /* 0x0003e80000100800 */
[----:B------:R2:W-:Y:S01]  /*9d20*/  STL [R1+0x60], R6 ;  /* 0x0000600601007387 */ /* 0x0005e20000100800 */
[C---:B----4-:R-:W-:Y:S02]  /*9d30*/  SHF.L.U64.HI R3, R4.reuse, 0x1, R5 ;  /* 0x0000000104037819 */ /* 0x050fe40000010205 */
[----:B-1----:R-:W-:-:S05]  /*9d40*/  SHF.L.U32 R2, R4, 0x1, RZ ;  /* 0x0000000104027819 */ /* 0x002fca00000006ff */
[----:B------:R2:W-:Y:S04]  /*9d50*/  STL [R1+0x58], R2 ;  /* 0x0000580201007387 */ /* 0x0005e80000100800 */
[----:B------:R2:W-:Y:S01]  /*9d60*/  STL [R1+0x5c], R3 ;  /* 0x00005c0301007387 */ /* 0x0005e20000100800 */
[----:B------:R-:W-:Y:S05]  /*9d70*/  BRA `(.L_x_2383) ;  /* 0x0000045000007947 */ /* 0x000fea0003800000 */
.L_x_2385:
        /* <DEDUP_REMOVED lines=69> */
.L_x_2383:
        /* <DEDUP_REMOVED lines=10> */
[----:B--2---:R-:W2:Y:S04]  /*a270*/  LDL R6, [R1] ;  /* 0x0000000001067983 */ /* 0x004ea80000100800 */
[----:B-1----:R-:W2:Y:S04]  /*a280*/  LDL R40, [R1+0x70] ;  /* 0x0000700001287983 */ /* 0x002ea80000100800 */
[----:B------:R-:W2:Y:S04]  /*a290*/  LDL R39, [R1+0x74] ;  /* 0x0000740001277983 */ /* 0x000ea80000100800 */
        /* <DEDUP_REMOVED lines=27> */
[----:B--2---:R1:W-:Y:S03]  /*a450*/  LDSM.16.M88.4 R176, [R6] ;  /* 0x0000000006b0783b */ /* 0x0043e60000000200 */
[----:B------:R-:W-:Y:S02]  /*a460*/  LEA.HI.X R28, R2, c[0x0][0x1fc], R28, 0x1, P0 ;  /* 0x00007f00021c7a11 */ /* 0x000fe400000f0c1c */
[----:B------:R-:W2:Y:S04]  /*a470*/  SHFL.IDX PT, R2, R20, RZ, 0x181f ;  /* 0x00181fff14027589 */ /* 0x000ea800000e0000 */
[----:B------:R-:W3:Y:S04]  /*a480*/  SHFL.IDX PT, R3, R28, RZ, 0x181f ;  /* 0x00181fff1c037589 */ /* 0x000ee800000e0000 */
[----:B------:R-:W-:Y:S04]  /*a490*/  LDSM.16.M88.4 R180, [R30] ;  /* 0x000000001eb4783b */ /* 0x000fe80000000200 */
[----:B------:R-:W-:Y:S04]  /*a4a0*/  LDSM.16.M88.4 R184, [R23] ;  /* 0x0000000017b8783b */ /* 0x000fe80000000200 */
[----:B------:R4:W-:Y:S01]  /*a4b0*/  LDSM.16.M88.4 R188, [R22] ;  /* 0x0000000016bc783b */ /* 0x0009e20000000200 */
[C---:B-1----:R-:W-:Y:S03]  /*a4c0*/  HMMA.16816.F32 R4, R168.reuse, R8, RZ ;  /* 0x00000008a804723c */ /* 0x042fe600000018ff */
[----:B------:R-:W1:Y:S01]  /*a4d0*/  SHFL.IDX PT, R20, R20, 0x1, 0x181f ;  /* 0x00381f0014147f89 */ /* 0x000e6200000e0000 */
[C---:B--2---:R-:W-:Y:S03]  /*a4e0*/  IADD3 R12, P0, R2.reuse, R40, RZ ;  /* 0x00000028020c7210 */ /* 0x044fe60007f1e0ff */
[----:B------:R-:W2:Y:S01]  /*a4f0*/  SHFL.IDX PT, R28, R28, 0x1, 0x181f ;  /* 0x00381f001c1c7f89 */ /* 0x000ea200000e0000 */
[C---:B------:R-:W-:Y:S01]  /*a500*/  HMMA.16816.F32 R8, R168.reuse, R10, RZ ;  /* 0x0000000aa808723c */ /* 0x040fe200000018ff */
[C---:B---3--:R-:W-:Y:S05]  /*a510*/  IMAD.X R13, R3.reuse, 0x1, R39, P0 ;  /* 0x00000001030d7824 */ /* 0x048fea00000e0627 */
[----:B------:R-:W-:Y:S01]  /*a520*/  @!PT LDS RZ, [RZ] ;  /* 0x00000000fffff984 */ /* 0x000fe20000000800 */
[----:B------:R3:W-:Y:S04]  /*a530*/  LDGSTS.E.BYPASS.LTC128B.128 [R29], [R12.64], !P6 ;  /* 0x000000000c1d7fae */ /* 0x0007e8000f101d50 */
[----:B---3--:R-:W3:Y:S02]  /*a540*/  LDL R12, [R1+0xa8] ;  /* 0x0000a800010c7983 */ /* 0x008ee40000100800 */
[C---:B------:R-:W-:Y:S02]  /*a550*/  IADD3 R14, P0, R2.reuse, R38, RZ ;  /* 0x00000026020e7210 */ /* 0x040fe40007f1e0ff */
[----:B------:R-:W3:Y:S03]  /*a560*/  LDL R13, [R1+0xa4] ;  /* 0x0000a400010d7983 */ /* 0x000ee60000100800 */
[C---:B------:R-:W-:Y:S01]  /*a570*/  IMAD.X R15, R3.reuse, 0x1, R37, P0 ;  /* 0x00000001030f7824 */ /* 0x040fe200000e0625 */
[C---:B----4-:R-:W-:Y:S05]  /*a580*/  IADD3 R22, P0, R2.reuse, R36, RZ ;  /* 0x0000002402167210 */ /* 0x050fea0007f1e0ff */
[C---:B------:R-:W-:Y:S01]  /*a590*/  IMAD.X R23, R3.reuse, 0x1, R0, P0 ;  /* 0x0000000103177824 */ /* 0x040fe200000e0600 */
[-C--:B------:R-:W-:Y:S05]  /*a5a0*/  IADD3 R30, P0, R2, R21.reuse, RZ ;  /* 0x00000015021e7210 */ /* 0x080fea0007f1e0ff */
[----:B------:R-:W-:Y:S01]  /*a5b0*/  IMAD.X R31, R3, 0x1, R132, P0 ;  /* 0x00000001031f7824 */ /* 0x000fe200000e0684 */
[----:B-1----:R-:W-:Y:S02]  /*a5c0*/  IADD3 R2, P0, R20, R40, RZ ;  /* 0x0000002814027210 */ /* 0x002fe40007f1e0ff */
[----:B------:R1:W5:Y:S03]  /*a5d0*/  LDL.LU R40, [R1+0xdc] ;  /* 0x0000dc0001287983 */ /* 0x0003660000300800 */
[----:B--2---:R-:W-:Y:S01]  /*a5e0*/  IMAD.X R3, R28, 0x1, R39, P0 ;  /* 0x000000011c037824 */ /* 0x004fe200000e0627 */
[----:B---3--:R2:W-:Y:S04]  /*a5f0*/  LDGSTS.E.BYPASS.LTC128B.128 [R12], [R14.64], !P5 ;  /* 0x000000000e0c7fae */ /* 0x0085e8000e901d50 */
[----:B------:R2:W-:Y:S02]  /*a600*/  LDGSTS.E.BYPASS.LTC128B.128 [R13], [R22.64], !P4 ;  /* 0x00000000160d7fae */ /* 0x0005e4000e101d50 */
[C---:B--2---:R-:W-:Y:S02]  /*a610*/  HMMA.16816.F32 R12, R168.reuse, R16, RZ ;  /* 0x00000010a80c723c */ /* 0x044fe400000018ff */
[----:B------:R-:W2:Y:S01]  /*a620*/  LDL R17, [R1+0xa0] ;  /* 0x0000a00001117983 */ /* 0x000ea20000100800 */
[----:B------:R-:W-:Y:S03]  /*a630*/  IADD3 R22, P0, R20, R38, RZ ;  /* 0x0000002614167210 */ /* 0x000fe60007f1e0ff */
[----:B------:R1:W5:Y:S02]  /*a640*/  LDL.LU R39, [R1+0xd8] ;  /* 0x0000d80001277983 */ /* 0x0003640000300800 */
[----:B------:R-:W-:Y:S02]  /*a650*/  IMAD.X R23, R28, 0x1, R37, P0 ;  /* 0x000000011c177824 */ /* 0x000fe400000e0625 */
[----:B------:R1:W5:Y:S04]  /*a660*/  LDL.LU R38, [R1+0xd4] ;  /* 0x0000d40001267983 */ /* 0x0003680000300800 */
[----:B------:R1:W5:Y:S04]  /*a670*/  LDL.LU R37, [R1+0xd0] ;  /* 0x0000d00001257983 */ /* 0x0003680000300800 */
[----:B--2---:R2:W-:Y:S04]  /*a680*/  LDGSTS.E.BYPASS.LTC128B.128 [R17], [R30.64], !P3 ;  /* 0x000000001e117fae */ /* 0x0045e8000d901d50 */
[----:B------:R3:W-:Y:S04]  /*a690*/  LDGSTS.E.BYPASS.LTC128B.128 [R29+0x1000], [R2.64], !P6 ;  /* 0x01000000021d7fae */ /* 0x0007e8000f101d50 */
[----:B------:R4:W-:Y:S01]  /*a6a0*/  LDGSTS.E.BYPASS.LTC128B.128 [R29+0x3000], [R22.64], !P5 ;  /* 0x03000000161d7fae */ /* 0x0009e2000e901d50 */
[C---:B--2---:R-:W-:Y:S01]  /*a6b0*/  HMMA.16816.F32 R16, R168.reuse, R18, RZ ;  /* 0x00000012a810723c */ /* 0x044fe200000018ff */
[----:B---3--:R-:W-:Y:S02]  /*a6c0*/  IADD3 R2, P0, R20, R36, RZ ;  /* 0x0000002414027210 */ /* 0x008fe40007f1e0ff */
[----:B------:R1:W5:Y:S03]  /*a6d0*/  LDL.LU R36, [R1+0xcc] ;  /* 0x0000cc0001247983 */ /* 0x0003660000300800 */
[----:B------:R-:W-:Y:S02]  /*a6e0*/  IMAD.X R3, R28, 0x1, R0, P0 ;  /* 0x000000011c037824 */ /* 0x000fe400000e0600 */
        /* <DEDUP_REMOVED lines=202> */
.L_x_2384:
        /* <DEDUP_REMOVED lines=435> */
[-C--:B------:R-:W-:Y:S01]  /*cec0*/  MOV R3, R2.reuse ;  /* 0x0000000200037202 */ /* 0x080fe20000000f00 */
[C---:B------:R-:W-:Y:S01]  /*ced0*/  HMMA.16816.F32 R56, R136.reuse, R142, R56 ;  /* 0x0000008e8838723c */ /* 0x040fe20000001838 */
[----:B------:R-:W1:Y:S03]  /*cee0*/  LDSM.16.MT88.4 R140, [R248+0x5100] ;  /* 0x00510000f88c783b */ /* 0x000e660000004200 */
[----:B------:R-:W-:Y:S04]  /*cef0*/  MOV R133, R2 ;  /* 0x0000000200857202 */ /* 0x000fe80000000f00 */
        /* <DEDUP_REMOVED lines=73> */
.L_x_2382:
        /* <DEDUP_REMOVED lines=157> */
.L_x_2376:
        /* <DEDUP_REMOVED lines=197> */
.L_x_2387:
        /* <DEDUP_REMOVED lines=98> */
[----:B------:R-:W-:Y:S02]  /*efd0*/  IMAD R0, R0, c[0x0][0x3d8], RZ ;  /* 0x0000f60000007a24 */ /* 0x000fe400078e02ff */
[----:B------:R-:W-:Y:S01]  /*efe0*/  IMAD R28, R28, 0x80, R14 ;  /* 0x000000801c1c7824 */ /* 0x000fe200078e020e */
[C---:B------:R-:W-:Y:S01]  /*eff0*/  IADD3 R8, R5.reuse, 0x8, RZ ;  /* 0x0000000805087810 */ /* 0x040fe20007ffe0ff */
[----:B------:R-:W-:Y:S01]  /*f000*/  IMAD.WIDE.U32 R2, R6, c[0x0][0x3d8], R2 ;  /* 0x0000f60006027a25 */ /* 0x000fe200078e0002 */
[-C--:B------:R-:W-:Y:S02]  /*f010*/  ISETP.GE.OR P0, PT, R5, R29.reuse, P2 ;  /* 0x0000001d0500720c */ /* 0x080fe40001706670 */
[----:B------:R-:W-:Y:S01]  /*f020*/  ISETP.GE.OR P2, PT, R8, R29, P2 ;  /* 0x0000001d0800720c */ /* 0x000fe20001746670 */
[----:B------:R-:W-:-:S05]  /*f030*/  IMAD.SHL.U32 R5, R18, 0x8, RZ ;  /* 0x0000000812057824 */ /* 0x000fca00078e00ff */
[----:B------:R-:W-:Y:S01]  /*f040*/  LOP3.LUT R7, R17, 0x7ffffe00, R5, 0xf8, !PT ;  /* 0x7ffffe0011077812 */ /* 0x000fe200078ef805 */
[----:B------:R-:W-:-:S04]  /*f050*/  IMAD R5, R6, c[0x0][0x3dc], R0 ;  /* 0x0000f70006057a24 */ /* 0x000fc800078e0200 */
[----:B------:R-:W-:Y:S01]  /*f060*/  IMAD.SHL.U32 R0, R7, 0x2, RZ ;  /* 0x0000000207007824 */ /* 0x000fe200078e00ff */
        /* <DEDUP_REMOVED lines=49> */
.L_x_2389:
[----:B--234-:R-:W-:Y:S05]  /*f380*/  BSYNC B0 ;  /* 0x0000000000007941 */ /* 0x01cfea0003800000 */
.L_x_2388:
        /* <DEDUP_REMOVED lines=30> */
.L_x_2391:
[----:B------:R-:W-:Y:S05]  /*f570*/  BSYNC B0 ;  /* 0x0000000000007941 */ /* 0x000fea0003800000 */
.L_x_2390:
        /* <DEDUP_REMOVED lines=30> */
.L_x_2393:
[----:B------:R-:W-:Y:S05]  /*f760*/  BSYNC B0 ;  /* 0x0000000000007941 */ /* 0x000fea0003800000 */
.L_x_2392:
        /* <DEDUP_REMOVED lines=31> */
.L_x_2386:
        /* <DEDUP_REMOVED lines=31> */
.L_x_2394:
        /* <DEDUP_REMOVED lines=13> */
[----:B------:R-:W-:Y:S02]  /*fc20*/  ULDC.64 UR4, c[0x0][0x490] ;  /* 0x0001240000047ab9 */ /* 0x000fe40000000a00 */
[----:B------:R-:W-:Y:S02]  /*fc30*/  UIMAD UR7, UR8, UR4, URZ ;  /* 0x00000004080772a4 */ /* 0x000fe4000f8e023f */
[----:B------:R-:W-:Y:S01]  /*fc40*/  ISETP.NE.AND P0, PT, R0, 0x1, PT ;  /* 0x000000010000780c */ /* 0x000fe20003f05270 */
[----:B------:R-:W-:Y:S01]  /*fc50*/  UMOV UR12, UR10 ;  /* 0x0000000a000c7c82 */ /* 0x000fe20008000000 */
[----:B------:R-:W-:Y:S01]  /*fc60*/  IMAD.MOV.U32 R0, RZ, RZ, R3 ;  /* 0x000000ffff007224 */ /* 0x000fe200078e0003 */
        /* <DEDUP_REMOVED lines=25> */
.L_x_2396:
[----:B------:R-:W-:Y:S05]  /*fe00*/  BSYNC B0 ;  /* 0x0000000000007941 */ /* 0x000fea0003800000 */
.L_x_2395:
        /* <DEDUP_REMOVED lines=77> */
.L_x_2398:
[----:B------:R-:W-:Y:S05]  /*102e0*/  BSYNC B0 ;  /* 0x0000000000007941 */ /* 0x000fea0003800000 */
.L_x_2397:
        /* <DEDUP_REMOVED lines=27> */
.L_x_2400:
[----:B------:R-:W-:Y:S05]  /*104a0*/  BSYNC B0 ;  /* 0x0000000000007941 */ /* 0x000fea0003800000 */
.L_x_2399:
        /* <DEDUP_REMOVED lines=27> */
.L_x_2402:
[----:B------:R-:W-:Y:S05]  /*10660*/  BSYNC B0 ;  /* 0x0000000000007941 */ /* 0x000fea0003800000 */
.L_x_2401:
        /* <DEDUP_REMOVED lines=28> */
.L_x_2403:
        /* <DEDUP_REMOVED lines=13> */
.L_x_3572:


//--------------------- .text._ZN7cutlass13device_kernelIN5flash19enable_sm80_to_sm89INS1_16FlashAttnFwdSm80INS1_25CollectiveMainloopFwdSm80ILi8ELi1ELb0EN4cute5tupleIJNS5_1CILi128EEENS7_ILi32EEENS7_ILi256EEEEEELi256ENS_6half_tEfNS_4arch4Sm80ELb1ELb0ELb0ELb1ELb1ELb1ELb1ELb0EEENS1_21CollectiveEpilogueFwdINS6_IJS8_SA_S9_EEENS6_IJNS7_ILi1EEESI_SI_EEESC_SE_Li256ELb1ELb1ELb0ELb0EEENS1_19SingleTileSchedulerILb1ELb0ELb1ELi128EEEEEEEEEvNT_6ParamsE --------------------------
	.section	.text._ZN7cutlass13device_kernelIN5flash19enable_sm80_to_sm89INS1_16FlashAttnFwdSm80INS1_25CollectiveMainloopFwdSm80ILi8ELi1ELb0EN4cute5tupleIJNS5_1CILi128EEENS7_ILi32EEENS7_ILi256EEEEEELi256ENS_6half_tEfNS_4arch4Sm80ELb1ELb0ELb0ELb1ELb1ELb1ELb1ELb0EEENS1_21CollectiveEpilogueFwdINS6_IJS8_SA_S9_EEENS6_IJNS7_ILi1EEESI_SI_EEESC_SE_Li256ELb1ELb1ELb0ELb0EEENS1_19SingleTileSchedulerILb1ELb0ELb1ELi128EEEEEEEEEvNT_6ParamsE,"ax",@progbits
	.sectioninfo	@"SHI_REGISTERS=251"
	.align	128
.text._ZN7cutlass13device_kernelIN5flash19enable_sm80_to_sm89INS1_16FlashAttnFwdSm80INS1_25CollectiveMainloopFwdSm80ILi8ELi1ELb0EN4cute5tupleIJNS5_1CILi128EEENS7_ILi32EEENS7_ILi256EEEEEELi256ENS_6half_tEfNS_4arch4Sm80ELb1ELb0ELb0ELb1ELb1ELb1ELb1ELb0EEENS1_21CollectiveEpilogueFwdINS6_IJS8_SA_S9_EEENS6_IJNS7_ILi1EEESI_SI_EEESC_SE_Li256ELb1ELb1ELb0ELb0EEENS1_19SingleTileSchedulerILb1ELb0ELb1ELi128EEEEEEEEEvNT_6ParamsE:
        .type           _ZN7cutlass13device_kernelIN5flash19enable_sm80_to_sm89INS1_16FlashAttnFwdSm80INS1_25CollectiveMainloopFwdSm80ILi8ELi1ELb0EN4cute5tupleIJNS5_1CILi128EEENS7_ILi32EEENS7_ILi256EEEEEELi256ENS_6half_tEfNS_4arch4Sm80ELb1ELb0ELb0ELb1ELb1ELb1ELb1ELb0EEENS1_21CollectiveEpilogueFwdINS6_IJS8_SA_S9_EEENS6_IJNS7_ILi1EEESI_SI_EEESC_SE_Li256ELb1ELb1ELb0ELb0EEENS1_19SingleTileSchedulerILb1ELb0ELb1ELi128EEEEEEEEEvNT_6ParamsE,@function
        .size           _ZN7cutlass13device_kernelIN5flash19enable_sm80_to_sm89INS1_16FlashAttnFwdSm80INS1_25CollectiveMainloopFwdSm80ILi8ELi1ELb0EN4cute5tupleIJNS5_1CILi128EEENS7_ILi32EEENS7_ILi256EEEEEELi256ENS_6half_tEfNS_4arch4Sm80ELb1ELb0ELb0ELb1ELb1ELb1ELb1ELb0EEENS1_21CollectiveEpilogueFwdINS6_IJS8_SA_S9_EEENS6_IJNS7_ILi1EEESI_SI_EEESC_SE_Li256ELb1ELb1ELb0ELb0EEENS1_19SingleTileSchedulerILb1ELb0ELb1ELi128EEEEEEEEEvNT_6ParamsE,(.L_x_3573 - _ZN7cutlass13device_kernelIN5flash19enable_sm80_to_sm89INS1_16FlashAttnFwdSm80INS1_25CollectiveMainloopFwdSm80ILi8ELi1ELb0EN4cute5tupleIJNS5_1CILi128EEENS7_ILi32EEENS7_ILi256EEEEEELi256ENS_6half_tEfNS_4arch4Sm80ELb1ELb0ELb0ELb1ELb1ELb1ELb1ELb0EEENS1_21CollectiveEpilogueFwdINS6_IJS8_SA_S9_EEENS6_IJNS7_ILi1EEESI_SI_EEESC_SE_Li256ELb1ELb1ELb0ELb0EEENS1_19SingleTileSchedulerILb1ELb0ELb1ELi128EEEEEEEEEvNT_6ParamsE)
        .other          _ZN7cutlass13device_kernelIN5flash19enable_sm80_to_sm89INS1_16FlashAttnFwdSm80INS1_25CollectiveMainloopFwdSm80ILi8ELi1ELb0EN4cute5tupleIJNS5_1CILi128EEENS7_ILi32EEENS7_ILi256EEEEEELi256ENS_6half_tEfNS_4arch4Sm80ELb1ELb0ELb0ELb1ELb1ELb1ELb1ELb0EEENS1_21CollectiveEpilogueFwdINS6_IJS8_SA_S9_EEENS6_IJNS7_ILi1EEESI_SI_EEESC_SE_Li256ELb1ELb1ELb0ELb0EEENS1_19SingleTileSchedulerILb1ELb0ELb1ELi128EEEEEEEEEvNT_6ParamsE,@"STO_CUDA_ENTRY STV_DEFAULT"
_ZN7cutlass13device_kernelIN5flash19enable_sm80_to_sm89INS1_16FlashAttnFwdSm80INS1_25CollectiveMainloopFwdSm80ILi8ELi1ELb0EN4cute5tupleIJNS5_1CILi128EEENS7_ILi32EEENS7_ILi256EEEEEELi256ENS_6half_tEfNS_4arch4Sm80ELb1ELb0ELb0ELb1ELb1ELb1ELb1ELb0EEENS1_21CollectiveEpilogueFwdINS6_IJS8_SA_S9_EEENS6_IJNS7_ILi1EEESI_SI_EEESC_SE_Li256ELb1ELb1ELb0ELb0EEENS1_19SingleTileSchedulerILb1ELb0ELb1ELi128EEEEEEEEEvNT_6ParamsE:
        /* <DEDUP_REMOVED lines=20> */
.L_x_2405:
        /* <DEDUP_REMOVED lines=13> */
.L_x_2407:
[----:B------:R-:W-:Y:S02]  /*0210*/  ULDC UR5, c[0x0][0x54c] ;  /* 0x0001530000057ab9 */ /* 0x000fe40000000800 */
.L_x_2406:
[----:B------:R-:W-:Y:S02]  /*0220*/  ULDC UR4, c[0x0][0x548] ;  /* 0x0001520000047ab9 */ /* 0x000fe40000000800 */
[----:B------:R-:W-:-:S02]  /*0230*/  USHF.L.U32 UR15, UR14, 0x7, URZ ;  /* 0x000000070e0f7899 */ /* 0x000fc4000800063f */
[----:B------:R-:W-:-:S04]  /*0240*/  UIMAD UR4, UR5, UR4, URZ ;  /* 0x00000004050472a4 */ /* 0x000fc8000f8e023f */
[----:B------:R-:W-:-:S04]  /*0250*/  UISETP.GE.AND UP0, UPT, UR15, UR4, UPT ;  /* 0x000000040f00728c */ /* 0x000fc8000bf06270 */
[----:B------:R-:W-:Y:S01]  /*0260*/  USEL UR21, UR21, 0xffffffff, !UP0 ;  /* 0xffffffff15157887 */ /* 0x000fe2000c000000 */
[----:B------:R-:W-:Y:S05]  /*0270*/  BRA `(.L_x_2408) ;  /* 0x000001b000007947 */ /* 0x000fea0003800000 */
.L_x_2404:
        /* <DEDUP_REMOVED lines=8> */
.L_x_2409:
        /* <DEDUP_REMOVED lines=13> */
.L_x_2411:
[----:B------:R-:W-:Y:S02]  /*03d0*/  ULDC UR5, c[0x0][0x54c] ;  /* 0x0001530000057ab9 */ /* 0x000fe40000000800 */
.L_x_2410:
[----:B------:R-:W-:Y:S02]  /*03e0*/  ULDC UR4, c[0x0][0x548] ;  /* 0x0001520000047ab9 */ /* 0x000fe40000000800 */
[----:B------:R-:W-:-:S02]  /*03f0*/  USHF.L.U32 UR15, UR14, 0x7, URZ ;  /* 0x000000070e0f7899 */ /* 0x000fc4000800063f */
[----:B------:R-:W-:-:S04]  /*0400*/  UIMAD UR4, UR5, UR4, URZ ;  /* 0x00000004050472a4 */ /* 0x000fc8000f8e023f */
[----:B------:R-:W-:-:S04]  /*0410*/  UISETP.GE.AND UP0, UPT, UR15, UR4, UPT ;  /* 0x000000040f00728c */ /* 0x000fc8000bf06270 */
[----:B------:R-:W-:-:S06]  /*0420*/  USEL UR21, UR21, 0xffffffff, !UP0 ;  /* 0xffffffff15157887 */ /* 0x000fcc000c000000 */
.L_x_2408:
        /* <DEDUP_REMOVED lines=64> */
.L_x_2412:
        /* <DEDUP_REMOVED lines=10> */
.L_x_2413:
[----:B------:R-:W-:Y:S05]  /*08d0*/  @!P4 BRA `(.L_x_2414) ;  /* 0x000000500000c947 */ /* 0x000fea0003800000 */
[----:B-1--4-:R-:W4:Y:S04]  /*08e0*/  LDG.E R0, [R8.64] ;  /* 0x0000001808007981 */ /* 0x012f28000c1e1900 */
[----:B---3--:R-:W3:Y:S01]  /*08f0*/  LDG.E R3, [R8.64+0x4] ;  /* 0x0000041808037981 */ /* 0x008ee2000c1e1900 */
[----:B----4-:R-:W1:Y:S08]  /*0900*/  R2UR UR19, R0 ;  /* 0x00000000001373c2 */ /* 0x010e7000000e0000 */
[----:B---3--:R-:W1:Y:S02]  /*0910*/  R2UR UR4, R3 ;  /* 0x00000000030473c2 */ /* 0x008e6400000e0000 */
[----:B-1----:R-:W-:-:S06]  /*0920*/  UIADD3 UR19, -UR19, UR4, URZ ;  /* 0x0000000413137290 */ /* 0x002fcc000fffe13f */
.L_x_2414:
        /* <DEDUP_REMOVED lines=154> */
.L_x_2417:
[----:B------:R-:W-:Y:S05]  /*12d0*/  BSYNC B0 ;  /* 0x0000000000007941 */ /* 0x000fea0003800000 */
.L_x_2416:
        /* <DEDUP_REMOVED lines=128> */
.L_x_2436:
        /* <DEDUP_REMOVED lines=85> */
.L_x_2422:
[----:B------:R-:W-:Y:S05]  /*2030*/  BSYNC B0 ;  /* 0x0000000000007941 */ /* 0x000fea0003800000 */
.L_x_2421:
        /* <DEDUP_REMOVED lines=81> */
.L_x_2425:
[----:B------:R-:W-:Y:S05]  /*2550*/  BSYNC B0 ;  /* 0x0000000000007941 */ /* 0x000fea0003800000 */
.L_x_2424:
        /* <DEDUP_REMOVED lines=57> */
.L_x_2427:
[----:B------:R-:W-:Y:S05]  /*28f0*/  BSYNC B0 ;  /* 0x0000000000007941 */ /* 0x000fea0003800000 */
.L_x_2426:
        /* <DEDUP_REMOVED lines=57> */
.L_x_2429:
[----:B------:R-:W-:Y:S05]  /*2c90*/  BSYNC B0 ;  /* 0x0000000000007941 */ /* 0x000fea0003800000 */
.L_x_2428:
        /* <DEDUP_REMOVED lines=57> */
.L_x_2420:
        /* <DEDUP_REMOVED lines=29> */
.L_x_2431:
[----:B------:R-:W-:Y:S05]  /*3200*/  BSYNC B0 ;  /* 0x0000000000007941 */ /* 0x000fea0003800000 */
.L_x_2430:
        /* <DEDUP_REMOVED lines=145> */
.L_x_2433:
[----:B------:R-:W-:Y:S05]  /*3b20*/  BSYNC B0 ;  /* 0x0000000000007941 */ /* 0x000fea0003800000 */
.L_x_2432:
        /* <DEDUP_REMOVED lines=124> */
.L_x_2419:
        /* <DEDUP_REMOVED lines=27> */
.L_x_2423:
[----:B------:R-:W-:Y:S05]  /*44a0*/  BSYNC B1 ;  /* 0x0000000000017941 */ /* 0x000fea0003800000 */
.L_x_2418:
        /* <DEDUP_REMOVED lines=61> */
.L_x_2435:
[----:B-12---:R-:W-:Y:S05]  /*4880*/  BSYNC B0 ;  /* 0x0000000000007941 */ /* 0x006fea0003800000 */
.L_x_2434:
        /* <DEDUP_REMOVED lines=25> */
.L_x_2415:
        /* <DEDUP_REMOVED lines=201> */
.L_x_2439:
[----:B-1-34-:R-:W-:Y:S05]  /*56b0*/  BSYNC B0 ;  /* 0x0000000000007941 */ /* 0x01afea0003800000 */
.L_x_2438:
        /* <DEDUP_REMOVED lines=26> */
.L_x_2441:
[----:B------:R-:W-:Y:S05]  /*5860*/  BSYNC B0 ;  /* 0x0000000000007941 */ /* 0x000fea0003800000 */
.L_x_2440:
        /* <DEDUP_REMOVED lines=26> */
.L_x_2443:
[----:B------:R-:W-:Y:S05]  /*5a10*/  BSYNC B0 ;  /* 0x0000000000007941 */ /* 0x000fea0003800000 */
.L_x_2442:
        /* <DEDUP_REMOVED lines=116> */
.L_x_2444:
        /* <DEDUP_REMOVED lines=91> */
.L_x_2448:
[----:B------:R-:W-:Y:S05]  /*6710*/  BSYNC B0 ;  /* 0x0000000000007941 */ /* 0x000fea0003800000 */
.L_x_2447:
        /* <DEDUP_REMOVED lines=78> */
.L_x_2450:
[----:B------:R-:W-:Y:S05]  /*6c00*/  BSYNC B0 ;  /* 0x0000000000007941 */ /* 0x000fea0003800000 */
.L_x_2449:
        /* <DEDUP_REMOVED lines=80> */
.L_x_2452:
[----:B------:R-:W-:Y:S05]  /*7110*/  BSYNC B0 ;  /* 0x0000000000007941 */ /* 0x000fea0003800000 */
.L_x_2451:
        /* <DEDUP_REMOVED lines=77> */
.L_x_2454:
[----:B------:R-:W-:Y:S05]  /*75f0*/  BSYNC B0 ;  /* 0x0000000000007941 */ /* 0x000fea0003800000 */
.L_x_2453:
        /* <DEDUP_REMOVED lines=79> */
.L_x_2458:
[----:B------:R-:W-:Y:S05]  /*7af0*/  BSYNC B0 ;  /* 0x0000000000007941 */ /* 0x000fea0003800000 */
.L_x_2457:
        /* <DEDUP_REMOVED lines=46> */
.L_x_2460:
[----:B------:R-:W-:Y:S05]  /*7de0*/  BSYNC B0 ;  /* 0x0000000000007941 */ /* 0x000fea0003800000 */
.L_x_2459:
        /* <DEDUP_REMOVED lines=46> */
.L_x_2462:
[----:B------:R-:W-:Y:S05]  /*80d0*/  BSYNC B0 ;  /* 0x0000000000007941 */ /* 0x000fea0003800000 */
.L_x_2461:
        /* <DEDUP_REMOVED lines=45> */
.L_x_2456:
[----:B------:R-:W-:Y:S05]  /*83b0*/  BSYNC B1 ;  /* 0x0000000000017941 */ /* 0x000fea0003800000 */
.L_x_2455:
        /* <DEDUP_REMOVED lines=49> */
.L_x_2466:
[----:B------:R-:W-:Y:S05]  /*86d0*/  BSYNC B0 ;  /* 0x0000000000007941 */ /* 0x000fea0003800000 */
.L_x_2465:
        /* <DEDUP_REMOVED lines=46> */
.L_x_2468:
[----:B------:R-:W-:Y:S05]  /*89c0*/  BSYNC B0 ;  /* 0x0000000000007941 */ /* 0x000fea0003800000 */
.L_x_2467:
        /* <DEDUP_REMOVED lines=46> */
.L_x_2470:
[----:B------:R-:W-:Y:S05]  /*8cb0*/  BSYNC B0 ;  /* 0x0000000000007941 */ /* 0x000fea0003800000 */
.L_x_2469:
        /* <DEDUP_REMOVED lines=45> */
.L_x_2464:
[----:B------:R-:W-:Y:S05]  /*8f90*/  BSYNC B1 ;  /* 0x0000000000017941 */ /* 0x000fea0003800000 */
.L_x_2463:
        /* <DEDUP_REMOVED lines=49> */
.L_x_2474:
[----:B------:R-:W-:Y:S05]  /*92b0*/  BSYNC B0 ;  /* 0x0000000000007941 */ /* 0x000fea0003800000 */
.L_x_2473:
        /* <DEDUP_REMOVED lines=46> */
.L_x_2476:
[----:B------:R-:W-:Y:S05]  /*95a0*/  BSYNC B0 ;  /* 0x0000000000007941 */ /* 0x000fea0003800000 */
.L_x_2475:
        /* <DEDUP_REMOVED lines=46> */
.L_x_2478:
[----:B------:R-:W-:Y:S05]  /*9890*/  BSYNC B0 ;  /* 0x0000000000007941 */ /* 0x000fea0003800000 */
.L_x_2477:
        /* <DEDUP_REMOVED lines=45> */
.L_x_2472:
[----:B------:R-:W-:Y:S05]  /*9b70*/  BSYNC B1 ;  /* 0x0000000000017941 */ /* 0x000fea0003800000 */
.L_x_2471:
        /* <DEDUP_REMOVED lines=48> */
.L_x_2481:
[----:B------:R-:W-:Y:S05]  /*9e80*/  BSYNC B0 ;  /* 0x0000000000007941 */ /* 0x000fea0003800000 */
.L_x_2480:
        /* <DEDUP_REMOVED lines=46> */
.L_x_2483:
[----:B------:R-:W-:Y:S05]  /*a170*/  BSYNC B0 ;  /* 0x0000000000007941 */ /* 0x000fea0003800000 */
.L_x_2482:
        /* <DEDUP_REMOVED lines=46> */
.L_x_2485:
[----:B------:R-:W-:Y:S05]  /*a460*/  BSYNC B0 ;  /* 0x0000000000007941 */ /* 0x000fea0003800000 */
.L_x_2484:
        /* <DEDUP_REMOVED lines=46> */
.L_x_2446:
        /* <DEDUP_REMOVED lines=56> */
.L_x_2487:
[----:B------:R-:W-:Y:S05]  /*aad0*/  BSYNC B0 ;  /* 0x0000000000007941 */ /* 0x000fea0003800000 */
.L_x_2486:
        /* <DEDUP_REMOVED lines=59> */
.L_x_2489:
[----:B------:R-:W-:Y:S05]  /*ae90*/  BSYNC B0 ;  /* 0x0000000000007941 */ /* 0x000fea0003800000 */
.L_x_2488:
        /* <DEDUP_REMOVED lines=61> */
.L_x_2491:
[----:B----4-:R-:W-:Y:S05]  /*b270*/  BSYNC B0 ;  /* 0x0000000000007941 */ /* 0x010fea0003800000 */
.L_x_2490:
        /* <DEDUP_REMOVED lines=58> */
.L_x_2493:
[----:B------:R-:W-:Y:S05]  /*b620*/  BSYNC B0 ;  /* 0x0000000000007941 */ /* 0x000fea0003800000 */
.L_x_2492:
        /* <DEDUP_REMOVED lines=133> */
.L_x_2497:
[----:B------:R-:W-:Y:S05]  /*be80*/  BSYNC B0 ;  /* 0x0000000000007941 */ /* 0x000fea0003800000 */
.L_x_2496:
        /* <DEDUP_REMOVED lines=105> */
.L_x_2495:
[----:B------:R-:W-:Y:S05]  /*c520*/  BSYNC B1 ;  /* 0x0000000000017941 */ /* 0x000fea0003800000 */
.L_x_2494:
        /* <DEDUP_REMOVED lines=114> */
.L_x_2501:
[----:B------:R-:W-:Y:S05]  /*cc50*/  BSYNC B0 ;  /* 0x0000000000007941 */ /* 0x000fea0003800000 */
.L_x_2500:
        /* <DEDUP_REMOVED lines=105> */
.L_x_2499:
[----:B------:R-:W-:Y:S05]  /*d2f0*/  BSYNC B1 ;  /* 0x0000000000017941 */ /* 0x000fea0003800000 */
.L_x_2498:
        /* <DEDUP_REMOVED lines=114> */
.L_x_2505:
[----:B------:R-:W-:Y:S05]  /*da20*/  BSYNC B0 ;  /* 0x0000000000007941 */ /* 0x000fea0003800000 */
.L_x_2504:
        /* <DEDUP_REMOVED lines=105> */
.L_x_2503:
[----:B------:R-:W-:Y:S05]  /*e0c0*/  BSYNC B1 ;  /* 0x0000000000017941 */ /* 0x000fea0003800000 */
.L_x_2502:
        /* <DEDUP_REMOVED lines=113> */
.L_x_2507:
[----:B------:R-:W-:Y:S05]  /*e7e0*/  BSYNC B0 ;  /* 0x0000000000007941 */ /* 0x000fea0003800000 */
.L_x_2506:
        /* <DEDUP_REMOVED lines=105> */
.L_x_2479:
[----:B------:R-:W-:Y:S05]  /*ee80*/  BSYNC B2 ;  /* 0x0000000000027941 */ /* 0x000fea0003800000 */
.L_x_2445:
        /* <DEDUP_REMOVED lines=19> */
[----:B------:R-:W-:Y:S01]  /*efc0*/  SHF.R.S32.HI R9, RZ, 0x1f, R60 ;  /* 0x0000001fff097819 */ /* 0x000fe2000001143c */
[----:B------:R-:W-:Y:S01]  /*efd0*/  IMAD R4, R45, c[0x0][0x218], RZ ;  /* 0x000086002d047a24 */ /* 0x000fe200078e02ff */
[----:B------:R-:W-:Y:S01]  /*efe0*/  UISETP.GE.AND UP0, UPT, UR10, 0x2, UPT ;  /* 0x000000020a00788c */ /* 0x000fe2000bf06270 */
[----:B------:R-:W-:Y:S01]  /*eff0*/  IMAD R217, R11, 0x200, R8 ;  /* 0x000002000bd97824 */ /* 0x000fe200078e0208 */
[----:B------:R-:W-:Y:S01]  /*f000*/  LEA.HI R198, R9, R60, RZ, 0x3 ;  /* 0x0000003c09c67211 */ /* 0x000fe200078f18ff */
[----:B------:R-:W-:Y:S01]  /*f010*/  IMAD.WIDE.U32 R6, R221, c[0x0][0x218], R6 ;  /* 0x00008600dd067a25 */ /* 0x000fe200078e0006 */
[----:B------:R-:W-:-:S02]  /*f020*/  SHF.R.S32.HI R8, RZ, 0x1f, R51 ;  /* 0x0000001fff087819 */ /* 0x000fc40000011433 */
[----:B------:R-:W-:Y:S01]  /*f030*/  LOP3.LUT R198, R198, 0xfffffff8, RZ, 0xc0, !PT ;  /* 0xfffffff8c6c67812 */ /* 0x000fe200078ec0ff */
[----:B------:R-:W-:Y:S01]  /*f040*/  IMAD.SHL.U32 R217, R217, 0x2, RZ ;  /* 0x00000002d9d97824 */ /* 0x000fe200078e00ff */
[----:B------:R-:W-:Y:S01]  /*f050*/  BAR.SYNC.DEFER_BLOCKING 0x0 ;  /* 0x0000000000007b1d */ /* 0x000fe20000010000 */
[----:B------:R-:W-:Y:S01]  /*f060*/  IMAD R4, R221, c[0x0][0x21c], R4 ;  /* 0x00008700dd047a24 */ /* 0x000fe200078e0204 */
[----:B------:R-:W-:Y:S01]  /*f070*/  SHF.R.S32.HI R9, RZ, 0x1f, R50 ;  /* 0x0000001fff097819 */ /* 0x000fe20000011432 */
[----:B------:R-:W-:Y:S01]  /*f080*/  IMAD.SHL.U32 R11, R11, 0x8, RZ ;  /* 0x000000080b0b7824 */ /* 0x000fe200078e00ff */
[C---:B------:R-:W-:Y:S01]  /*f090*/  IADD3 R5, R217.reuse, 0xc080, RZ ;  /* 0x0000c080d9057810 */ /* 0x040fe20007ffe0ff */
[----:B------:R-:W-:Y:S01]  /*f0a0*/  IMAD.SHL.U32 R45, R44, 0x40, RZ ;  /* 0x000000402c2d7824 */ /* 0x000fe200078e00ff */
[----:B------:R-:W-:Y:S02]  /*f0b0*/  IADD3 R216, R217, 0xc0a0, RZ ;  /* 0x0000c0a0d9d87810 */ /* 0x000fe40007ffe0ff */
[----:B------:R-:W-:-:S02]  /*f0c0*/  @P0 IADD3 R216, R5, -0x20, RZ ;  /* 0xffffffe005d80810 */ /* 0x000fc40007ffe0ff */
[----:B------:R-:W-:Y:S02]  /*f0d0*/  IADD3 R5, P0, R6, UR26, RZ ;  /* 0x0000001a06057c10 */ /* 0x000fe4000ff1e0ff */
[----:B------:R-:W-:Y:S02]  /*f0e0*/  LOP3.LUT R11, R0, 0x8, R11, 0xf8, !PT ;  /* 0x00000008000b7812 */ /* 0x000fe400078ef80b */
[----:B------:R-:W-:Y:S02]  /*f0f0*/  IADD3.X R6, R7, UR12, R4, P0, !PT ;  /* 0x0000000c07067c10 */ /* 0x000fe400087fe404 */
[----:B------:R-:W-:Y:S02]  /*f100*/  LEA R4, P0, R5, c[0x0][0x1f8], 0x1 ;  /* 0x00007e0005047a11 */ /* 0x000fe400078008ff */
[----:B------:R-:W-:Y:S01]  /*f110*/  SHF.R.U32.HI R44, RZ, 0x3, R0 ;  /* 0x00000003ff2c7819 */ /* 0x000fe20000011600 */
[----:B------:R-:W-:Y:S01]  /*f120*/  IMAD.MOV.U32 R0, RZ, RZ, 0x40 ;  /* 0x00000040ff007424 */ /* 0x000fe200078e00ff */
[----:B------:R-:W-:Y:S01]  /*f130*/  LOP3.LUT R45, R45, 0xfffffe00, RZ, 0xc0, !PT ;  /* 0xfffffe002d2d7812 */ /* 0x000fe200078ec0ff */
[----:B------:R-:W-:Y:S01]  /*f140*/  SHFL.IDX PT, R24, R4, RZ, 0x181f ;  /* 0x00181fff04187589 */ /* 0x000fe200000e0000 */
[----:B------:R-:W-:-:S02]  /*f150*/  LEA.HI.X R5, R5, c[0x0][0x1fc], R6, 0x1, P0 ;  /* 0x00007f0005057a11 */ /* 0x000fc400000f0c06 */
[----:B------:R-:W-:Y:S01]  /*f160*/  LOP3.LUT R44, R11, R44, RZ, 0x3c, !PT ;  /* 0x0000002c0b2c7212 */ /* 0x000fe200078e3cff */
[----:B------:R-:W-:Y:S01]  /*f170*/  IMAD R7, R48, 0x400, R45 ;  /* 0x0000040030077824 */ /* 0x000fe200078e022d */
[----:B------:R-:W-:Y:S01]  /*f180*/  LOP3.LUT P0, RZ, R65, 0x4, RZ, 0xc0, !PT ;  /* 0x0000000441ff7812 */ /* 0x000fe2000780c0ff */
[----:B------:R-:W1:Y:S01]  /*f190*/  SHFL.IDX PT, R25, R5, RZ, 0x181f ;  /* 0x00181fff05197589 */ /* 0x000e6200000e0000 */
[----:B------:R-:W-:Y:S01]  /*f1a0*/  LEA.HI R197, R8, R51, RZ, 0x3 ;  /* 0x0000003308c57211 */ /* 0x000fe200078f18ff */
[----:B------:R-:W-:Y:S01]  /*f1b0*/  IMAD.IADD R218, R44, 0x1, R7 ;  /* 0x000000012cda7824 */ /* 0x000fe200078e0207 */
[----:B------:R-:W-:Y:S01]  /*f1c0*/  SEL R0, R0, 0xffffffc0, !P0 ;  /* 0xffffffc000007807 */ /* 0x000fe20004000000 */
[----:B------:R-:W-:Y:S01]  /*f1d0*/  LDSM.16.M88.4 R12, [R217+0xc080] ;  /* 0x00c08000d90c783b */ /* 0x000fe20000000200 */
[----:B------:R-:W-:Y:S01]  /*f1e0*/  ISETP.LT.AND P0, PT, R64, UR22, PT ;  /* 0x0000001640007c0c */ /* 0x000fe2000bf01270 */
[----:B------:R-:W-:Y:S01]  /*f1f0*/  IMAD.SHL.U32 R218, R218, 0x2, RZ ;  /* 0x00000002dada7824 */ /* 0x000fe200078e00ff */
[----:B------:R-:W-:Y:S01]  /*f200*/  LEA.HI R196, R9, R50, RZ, 0x3 ;  /* 0x0000003209c47211 */ /* 0x000fe200078f18ff */
[----:B------:R-:W-:Y:S01]  /*f210*/  LDSM.16.M88.4 R20, [R217+0xc880] ;  /* 0x00c88000d914783b */ /* 0x000fe20000000200 */
[----:B------:R-:W-:Y:S01]  /*f220*/  ISETP.GE.OR P6, PT, R46, c[0x0][0x1d4], !P0 ;  /* 0x000075002e007a0c */ /* 0x000fe200047c6670 */
[--C-:B------:R-:W-:Y:S01]  /*f230*/  IMAD R214, R2, 0x2, R218.reuse ;  /* 0x0000000202d67824 */ /* 0x100fe200078e02da */
[----:B------:R-:W-:Y:S01]  /*f240*/  LOP3.LUT R197, R197, 0xfffffff8, RZ, 0xc0, !PT ;  /* 0xfffffff8c5c57812 */ /* 0x000fe200078ec0ff */
[----:B------:R-:W2:Y:S01]  /*f250*/  LDSM.16.M88.4 R4, [R218+0x10080] ;  /* 0x01008000da04783b */ /* 0x000ea20000000200 */
[----:B------:R-:W-:Y:S01]  /*f260*/  LOP3.LUT R196, R196, 0xfffffff8, RZ, 0xc0, !PT ;  /* 0xfffffff8c4c47812 */ /* 0x000fe200078ec0ff */
[----:B------:R-:W-:Y:S01]  /*f270*/  IMAD R213, R3, 0x2, R218 ;  /* 0x0000000203d57824 */ /* 0x000fe200078e02da */
[----:B------:R-:W-:Y:S01]  /*f280*/  IADD3 R207, R216, 0x800, RZ ;  /* 0x00000800d8cf7810 */ /* 0x000fe20007ffe0ff */
[----:B------:R-:W-:Y:S01]  /*f290*/  LDSM.16.M88.4 R40, [R216] ;  /* 0x00000000d828783b */ /* 0x000fe20000000200 */
[----:B------:R-:W-:Y:S01]  /*f2a0*/  IMAD.IADD R212, R217, 0x1, R0 ;  /* 0x00000001d9d47824 */ /* 0x000fe200078e0200 */
[----:B------:R-:W-:Y:S01]  /*f2b0*/  SHF.R.S32.HI R199, RZ, 0x1f, R196 ;  /* 0x0000001fffc77819 */ /* 0x000fe200000114c4 */
[----:B------:R-:W-:Y:S01]  /*f2c0*/  IMAD R211, R3, 0x2, R214 ;  /* 0x0000000203d37824 */ /* 0x000fe200078e02d6 */
[----:B------:R-:W-:Y:S01]  /*f2d0*/  LDSM.16.M88.4 R36, [R216+0x800] ;  /* 0x00080000d824783b */ /* 0x000fe20000000200 */
[----:B------:R-:W-:Y:S01]  /*f2e0*/  IMAD.IADD R206, R0, 0x1, R216 ;  /* 0x0000000100ce7824 */ /* 0x000fe200078e02d8 */
[----:B------:R-:W-:Y:S01]  /*f2f0*/  SHF.R.S32.HI R0, RZ, 0x1f, R197 ;  /* 0x0000001fff007819 */ /* 0x000fe200000114c5 */
[----:B-1----:R-:W-:Y:S01]  /*f300*/  IMAD.WIDE R16, R46, 0x2, R24 ;  /* 0x000000022e107825 */ /* 0x002fe200078e0218 */
[----:B------:R-:W1:Y:S01]  /*f310*/  LDSM.16.M88.4 R32, [R214+0x10080] ;  /* 0x01008000d620783b */ /* 0x000e620000000200 */
[----:B------:R-:W-:-:S02]  /*f320*/  IADD3 R205, R216, 0x1000, RZ ;  /* 0x00001000d8cd7810 */ /* 0x000fc40007ffe0ff */
        /* <DEDUP_REMOVED lines=8> */
[C---:B------:R-:W-:Y:S02]  /*f3b0*/  IADD3 R203, R216.reuse, 0x2000, RZ ;  /* 0x00002000d8cb7810 */ /* 0x040fe40007ffe0ff */
[C---:B------:R-:W-:Y:S02]  /*f3c0*/  IADD3 R202, R216.reuse, 0x2800, RZ ;  /* 0x00002800d8ca7810 */ /* 0x040fe40007ffe0ff */
[----:B------:R-:W-:-:S02]  /*f3d0*/  IADD3 R201, R216, 0x3000, RZ ;  /* 0x00003000d8c97810 */ /* 0x000fc40007ffe0ff */
[----:B------:R-:W-:Y:S02]  /*f3e0*/  IADD3 R200, R216, 0x3800, RZ ;  /* 0x00003800d8c87810 */ /* 0x000fe40007ffe0ff */
[----:B------:R3:W-:Y:S01]  /*f3f0*/  LDGSTS.E.BYPASS.LTC128B.128 [R223+0x9080], [R10.64], !P6 ;  /* 0x090800000adf7fae */ /* 0x0007e2000f101d58 */
[----:B------:R-:W-:Y:S02]  /*f400*/  ISETP.GE.OR P6, PT, R51, c[0x0][0x1d4], !P0 ;  /* 0x0000750033007a0c */ /* 0x000fe400047c6670 */
[----:B------:R-:W-:Y:S01]  /*f410*/  ISETP.GE.OR P0, PT, R50, c[0x0][0x1d4], !P0 ;  /* 0x0000750032007a0c */ /* 0x000fe20004706670 */
[----:B------:R-:W-:Y:S01]  /*f420*/  IMAD.WIDE R50, R196, 0x2, R24 ;  /* 0x00000002c4327825 */ /* 0x000fe200078e0218 */
[C---:B--2---:R-:W-:Y:S09]  /*f430*/  HMMA.16816.F32 R16, R4.reuse, R12, RZ ;  /* 0x0000000c0410723c */ /* 0x044ff200000018ff */
[----:B------:R2:W-:Y:S04]  /*f440*/  LDGSTS.E.BYPASS.LTC128B.128 [R223+0xa080], [R26.64], !P6 ;  /* 0x0a0800001adf7fae */ /* 0x0005e8000f101d58 */
        /* <DEDUP_REMOVED lines=107> */
[C---:B---3--:R-:W-:Y:S07]  /*fb00*/  HMMA.16816.F32 R4, R36.reuse, R28, R8 ;  /* 0x0000001c2404723c */ /* 0x048fee0000001808 */
[----:B------:R-:W-:Y:S01]  /*fb10*/  SHF.R.S32.HI R9, RZ, 0x1f, R46 ;  /* 0x0000001fff097819 */ /* 0x000fe2000001142e */
[----:B------:R-:W-:Y:S01]  /*fb20*/  HMMA.16816.F32 R40, R36, R30, R40 ;  /* 0x0000001e2428723c */ /* 0x000fe20000001828 */
[----:B------:R-:W-:Y:S01]  /*fb30*/  SHF.R.S32.HI R11, RZ, 0x1f, R198 ;  /* 0x0000001fff0b7819 */ /* 0x000fe200000114c6 */
[----:B------:R-:W-:Y:S06]  /*fb40*/  BAR.SYNC.DEFER_BLOCKING 0x0 ;  /* 0x0000000000007b1d */ /* 0x000fec0000010000 */
[----:B------:R-:W-:Y:S05]  /*fb50*/  @P0 BRA `(.L_x_2508) ;  /* 0x000002b000000947 */ /* 0x000fea0003800000 */
[----:B----4-:R-:W-:Y:S01]  /*fb60*/  ULEA UR4, UR10, UR16, 0x5 ;  /* 0x000000100a047291 */ /* 0x010fe2000f8e283f */
        /* <DEDUP_REMOVED lines=42> */
.L_x_2508:
[----:B----4-:R-:W-:Y:S01]  /*fe10*/  LOP3.LUT R49, R49, 0xffffffe0, RZ, 0xc0, !PT ;  /* 0xffffffe031317812 */ /* 0x010fe200078ec0ff */
[----:B------:R-:W-:Y:S01]  /*fe20*/  UMOV UR4, 0xffffffe0 ;  /* 0xffffffe000047882 */ /* 0x000fe20000000000 */
[----:B------:R-:W-:Y:S01]  /*fe30*/  LEA.HI R21, R47, R62, RZ, 0x2 ;  /* 0x0000003e2f157211 */ /* 0x000fe200078f10ff */
[----:B------:R-:W-:Y:S01]  /*fe40*/  UIMAD UR4, UR10, UR4, 0x21 ;  /* 0x000000210a0474a4 */ /* 0x000fe2000f8e0204 */
[----:B-1----:R-:W-:Y:S01]  /*fe50*/  SHF.R.S32.HI R11, RZ, 0x1f, R48 ;  /* 0x0000001fff0b7819 */ /* 0x002fe20000011430 */
[C---:B------:R-:W-:Y:S01]  /*fe60*/  IMAD.IADD R0, R62.reuse, 0x1, -R49 ;  /* 0x000000013e007824 */ /* 0x040fe200078e0a31 */
[----:B------:R-:W-:Y:S01]  /*fe70*/  LOP3.LUT R21, R21, 0xfffffffc, RZ, 0xc0, !PT ;  /* 0xfffffffc15157812 */ /* 0x000fe200078ec0ff */
[----:B------:R-:W-:Y:S01]  /*fe80*/  IMAD.IADD R215, R45, 0x1, R44 ;  /* 0x000000012dd77824 */ /* 0x000fe200078e022c */
[----:B------:R-:W-:Y:S01]  /*fe90*/  LEA.HI R11, R11, R48, RZ, 0x3 ;  /* 0x000000300b0b7211 */ /* 0x000fe200078f18ff */
[----:B------:R-:W-:Y:S01]  /*fea0*/  @UP2 USHF.L.U32 UR14, UR14, 0x7, URZ ;  /* 0x000000070e0e2899 */ /* 0x000fe2000800063f */
[----:B------:R-:W-:Y:S01]  /*feb0*/  SHF.R.S32.HI R9, RZ, 0x1f, R0 ;  /* 0x0000001fff097819 */ /* 0x000fe20000011400 */
[----:B------:R-:W-:Y:S01]  /*fec0*/  IMAD.IADD R62, R62, 0x1, -R21 ;  /* 0x000000013e3e7824 */ /* 0x000fe200078e0a15 */
[----:B------:R-:W-:Y:S01]  /*fed0*/  LOP3.LUT R11, R11, 0xffffff8, RZ, 0xc0, !PT ;  /* 0x0ffffff80b0b7812 */ /* 0x000fe200078ec0ff */
[----:B------:R-:W-:Y:S01]  /*fee0*/  IMAD.SHL.U32 R215, R215, 0x2, RZ ;  /* 0x00000002d7d77824 */ /* 0x000fe200078e00ff */
[----:B------:R-:W-:Y:S01]  /*fef0*/  LEA.HI R8, R9, R0, RZ, 0x2 ;  /* 0x0000000009087211 */ /* 0x000fe200078f10ff */
[----:B------:R-:W0:Y:S01]  /*ff00*/  LDGDEPBAR ;  /* 0x00000000000079af */ /* 0x000e220000000000 */
[----:B------:R-:W-:Y:S01]  /*ff10*/  LEA.HI R9, R62, R62, RZ, 0x1 ;  /* 0x0000003e3e097211 */ /* 0x000fe200078f08ff */
[----:B------:R-:W-:Y:S01]  /*ff20*/  IMAD.IADD R11, R48, 0x1, -R11 ;  /* 0x00000001300b7824 */ /* 0x000fe200078e0a0b */
[----:B------:R-:W-:Y:S01]  /*ff30*/  PLOP3.LUT P0, PT, PT, PT, UP2, 0x80, 0x0 ;  /* 0x000000000000781c */ /* 0x000fe20003f0f028 */
[--C-:B------:R-:W-:Y:S01]  /*ff40*/  IMAD R210, R2, 0x2, R215.reuse ;  /* 0x0000000202d27824 */ /* 0x100fe200078e02d7 */
[C---:B------:R-:W-:Y:S01]  /*ff50*/  LEA.HI.SX32 R10, R8.reuse, UR15, 0x1e ;  /* 0x0000000f080a7c11 */ /* 0x040fe2000f8ff2ff */
[----:B------:R-:W-:Y:S01]  /*ff60*/  LDSM.16.MT88.4 R132, [R215+0x8080] ;  /* 0x00808000d784783b */ /* 0x000fe20000004200 */
[----:B------:R-:W-:Y:S01]  /*ff70*/  LOP3.LUT R9, R9, 0x1ffffffe, RZ, 0xc0, !PT ;  /* 0x1ffffffe09097812 */ /* 0x000fe200078ec0ff */
[----:B------:R-:W-:Y:S01]  /*ff80*/  IMAD R209, R3, 0x2, R215 ;  /* 0x0000000203d17824 */ /* 0x000fe200078e02d7 */
[----:B------:R-:W-:Y:S01]  /*ff90*/  LOP3.LUT R227, R8, 0x7ffffffc, RZ, 0xc0, !PT ;  /* 0x7ffffffc08e37812 */ /* 0x000fe200078ec0ff */
[----:B------:R-:W-:Y:S01]  /*ffa0*/  IMAD R10, R11, 0x10, R10 ;  /* 0x000000100b0a7824 */ /* 0x000fe200078e020a */
[----:B------:R-:W-:Y:S01]  /*ffb0*/  LDSM.16.MT88.4 R140, [R210+0x8080] ;  /* 0x00808000d28c783b */ /* 0x000fe20000004200 */
[----:B------:R-:W-:-:S02]  /*ffc0*/  IMAD.IADD R9, R62, 0x1, -R9 ;  /* 0x000000013e097824 */ /* 0x000fc400078e0a09 */
[----:B------:R-:W-:Y:S01]  /*ffd0*/  IMAD.IADD R227, R0, 0x1, -R227 ;  /* 0x0000000100e37824 */ /* 0x000fe200078e0ae3 */
[----:B------:R-:W-:Y:S01]  /*ffe0*/  LDSM.16.MT88.4 R48, [R210+0x9080] ;  /* 0x00908000d230783b */ /* 0x000fe20000004200 */
[----:B------:R-:W-:Y:S02]  /*fff0*/  IMAD R226, R9, 0x8, R10 ;  /* 0x0000000809e27824 */ /* 0x000fe400078e020a */
[----:B------:R-:W-:Y:S01]  /*10000*/  IMAD.U32 R0, RZ, RZ, UR4 ;  /* 0x00000004ff007e24 */ /* 0x000fe2000f8e00ff */
[----:B------:R-:W-:Y:S01]  /*10010*/  LDSM.16.MT88.4 R72, [R215+0xa080] ;  /* 0x00a08000d748783b */ /* 0x000fe20000004200 */
[----:B------:R-:W-:Y:S01]  /*10020*/  @P0 IMAD.HI.U32 R9, R226, c[0x0][0x2c8], RZ ;  /* 0x0000b200e2090a27 */ /* 0x000fe200078e00ff */
[----:B------:R-:W-:Y:S01]  /*10030*/  PLOP3.LUT P0, PT, PT, PT, UP2, 0x80, 0x0 ;  /* 0x000000000000781c */ /* 0x000fe20003f0f028 */
[----:B------:R-:W-:Y:S01]  /*10040*/  ULDC.64 UR4, c[0x0][0x2c8] ;  /* 0x0000b20000047ab9 */ /* 0x000fe20000000a00 */
[----:B------:R-:W-:Y:S01]  /*10050*/  LDSM.16.MT88.4 R56, [R209+0x9080] ;  /* 0x00908000d138783b */ /* 0x000fe20000004200 */
[----:B------:R-:W-:-:S02]  /*10060*/  IMAD.MOV.U32 R11, RZ, RZ, R226 ;  /* 0x000000ffff0b7224 */ /* 0x000fc400078e00e2 */
[----:B------:R-:W-:Y:S01]  /*10070*/  IMAD.SHL.U32 R227, R227, 0x2, RZ ;  /* 0x00000002e3e37824 */ /* 0x000fe200078e00ff */
[----:B------:R-:W-:Y:S01]  /*10080*/  LDSM.16.MT88.4 R80, [R210+0xa080] ;  /* 0x00a08000d250783b */ /* 0x000fe20000004200 */
[----:B------:R-:W-:-:S03]  /*10090*/  IMAD R208, R3, 0x2, R210 ;  /* 0x0000000203d07824 */ /* 0x000fc600078e02d2 */
[C---:B------:R-:W-:Y:S01]  /*100a0*/  IADD3 R0, -R227.reuse, UR11, R0 ;  /* 0x0000000be3007c10 */ /* 0x040fe2000fffe100 */
[----:B------:R-:W-:Y:S02]  /*100b0*/  LDSM.16.MT88.4 R88, [R209+0xa080] ;  /* 0x00a08000d158783b */ /* 0x000fe40000004200 */
[----:B------:R-:W-:Y:S02]  /*100c0*/  @P0 SHF.R.U32.HI R11, RZ, c[0x0][0x2cc], R9 ;  /* 0x0000b300ff0b0a19 */ /* 0x000fe40000011609 */
[----:B------:R-:W-:Y:S01]  /*100d0*/  IADD3 R10, R0, -UR20, RZ ;  /* 0x80000014000a7c10 */ /* 0x000fe2000fffe0ff */
[----:B------:R-:W-:Y:S01]  /*100e0*/  LDSM.16.MT88.4 R32, [R208+0x8080] ;  /* 0x00808000d020783b */ /* 0x000fe20000004200 */
[----:B------:R-:W-:Y:S01]  /*100f0*/  IADD3 R0, -R227, UR22, RZ ;  /* 0x00000016e3007c10 */ /* 0x000fe2000fffe1ff */
[----:B------:R-:W-:Y:S02]  /*10100*/  UIMAD.WIDE.U32 UR22, UR14, UR4, URZ ;  /* 0x000000040e1672a5 */ /* 0x000fe4000f8e003f */
[----:B------:R-:W1:Y:S04]  /*10110*/  SHFL.IDX PT, R9, R11, RZ, 0x1c1f ;  /* 0x001c1fff0b097589 */ /* 0x000e6800000e0000 */
[----:B------:R-:W2:Y:S01]  /*10120*/  SHFL.IDX PT, R11, R11, 0x1, 0x1c1f ;  /* 0x003c1f000b0b7f89 */ /* 0x000ea200000e0000 */
        /* <DEDUP_REMOVED lines=11> */
[C---:B-1----:R-:W-:Y:S01]  /*101e0*/  IMAD.IADD R9, R10.reuse, 0x1, R9 ;  /* 0x000000010a097824 */ /* 0x042fe200078e0209 */
[----:B------:R-:W-:Y:S01]  /*101f0*/  LDSM.16.MT88.4 R120, [R209+0xb080] ;  /* 0x00b08000d178783b */ /* 0x000fe20000004200 */
[----:B--2---:R-:W-:-:S03]  /*10200*/  IMAD.IADD R11, R10, 0x1, R11 ;  /* 0x000000010a0b7824 */ /* 0x004fc600078e020b */
[C---:B------:R-:W-:Y:S01]  /*10210*/  IMNMX R9, R0.reuse, R9, PT ;  /* 0x0000000900097217 */ /* 0x040fe20003800200 */
[----:B------:R-:W-:Y:S01]  /*10220*/  LDSM.16.MT88.4 R188, [R209+0x8880] ;  /* 0x00888000d1bc783b */ /* 0x000fe20000004200 */
[----:B------:R-:W-:Y:S02]  /*10230*/  IMNMX R235, RZ, UR4, !PT ;  /* 0x00000004ffeb7c17 */ /* 0x000fe4000f800200 */
[C---:B------:R-:W-:Y:S01]  /*10240*/  ISETP.GT.AND P0, PT, R9.reuse, RZ, PT ;  /* 0x000000ff0900720c */ /* 0x040fe20003f04270 */
[----:B------:R-:W-:Y:S01]  /*10250*/  LDSM.16.MT88.4 R184, [R208+0x8880] ;  /* 0x00888000d0b8783b */ /* 0x000fe20000004200 */
[----:B------:R-:W-:Y:S02]  /*10260*/  IMNMX R0, R0, R11, PT ;  /* 0x0000000b00007217 */ /* 0x000fe40003800200 */
        /* <DEDUP_REMOVED lines=19> */
[----:B------:R-:W-:Y:S02]  /*103a0*/  ISETP.GT.AND P0, PT, R9, 0x18, PT ;  /* 0x000000180900780c */ /* 0x000fe40003f04270 */
[----:B------:R-:W-:Y:S02]  /*103b0*/  FMNMX.FTZ R5, R23, R22, !PT ;  /* 0x0000001617057209 */ /* 0x000fe40007810000 */
[----:B------:R-:W-:Y:S02]  /*103c0*/  FSEL R12, R40, -INF , P0 ;  /* 0xff800000280c7808 */ /* 0x000fe40000000000 */
[----:B------:R-:W-:Y:S02]  /*103d0*/  ISETP.GT.AND P0, PT, R9, 0x19, PT ;  /* 0x000000190900780c */ /* 0x000fe40003f04270 */
[----:B------:R-:W-:-:S02]  /*103e0*/  FMNMX.FTZ R5, R20, R5, !PT ;  /* 0x0000000514057209 */ /* 0x000fc40007810000 */
[----:B------:R-:W-:Y:S02]  /*103f0*/  FSEL R10, R41, -INF , P0 ;  /* 0xff800000290a7808 */ /* 0x000fe40000000000 */
[----:B------:R-:W-:Y:S02]  /*10400*/  ISETP.GT.AND P0, PT, R0, RZ, PT ;  /* 0x000000ff0000720c */ /* 0x000fe40003f04270 */
[----:B------:R-:W-:Y:S02]  /*10410*/  FMNMX.FTZ R5, R8, R5, !PT ;  /* 0x0000000508057209 */ /* 0x000fe40007810000 */
[----:B------:R-:W-:Y:S02]  /*10420*/  FSEL R18, R18, -INF , P0 ;  /* 0xff80000012127808 */ /* 0x000fe40000000000 */
[----:B------:R-:W-:Y:S02]  /*10430*/  ISETP.GT.AND P0, PT, R0, 0x1, PT ;  /* 0x000000010000780c */ /* 0x000fe40003f04270 */
[----:B------:R-:W-:-:S02]  /*10440*/  FMNMX.FTZ R5, R16, R5, !PT ;  /* 0x0000000510057209 */ /* 0x000fc40007810000 */
[----:B------:R-:W-:Y:S02]  /*10450*/  FSEL R21, R19, -INF , P0 ;  /* 0xff80000013157808 */ /* 0x000fe40000000000 */
[----:B------:R-:W-:Y:S02]  /*10460*/  ISETP.GT.AND P0, PT, R0, 0x8, PT ;  /* 0x000000080000780c */ /* 0x000fe40003f04270 */
        /* <DEDUP_REMOVED lines=8> */
[----:B------:R-:W-:Y:S02]  /*104f0*/  FMNMX.FTZ R6, R19, R24, !PT ;  /* 0x0000001813067209 */ /* 0x000fe40007810000 */
        /* <DEDUP_REMOVED lines=38> */
[----:B------:R-:W-:Y:S01]  /*10760*/  MUFU.EX2 R192, R192 ;  /* 0x000000c000c07308 */ /* 0x000fe20000000800 */
[--C-:B------:R-:W-:Y:S02]  /*10770*/  FFMA.FTZ R224, R4, c[0x0][0x2d0], -R17.reuse ;  /* 0x0000b40004e07a23 */ /* 0x100fe40000010811 */
[----:B------:R-:W2:Y:S01]  /*10780*/  LDSM.16.MT88.4 R4, [R208+0xb080] ;  /* 0x00b08000d004783b */ /* 0x000ea20000004200 */
[--C-:B------:R-:W-:Y:S02]  /*10790*/  FFMA.FTZ R3, R16, c[0x0][0x2d0], -R17.reuse ;  /* 0x0000b40010037a23 */ /* 0x100fe40000010811 */
[----:B------:R-:W-:-:S02]  /*107a0*/  FFMA.FTZ R225, R12, c[0x0][0x2d0], -R17 ;  /* 0x0000b4000ce17a23 */ /* 0x000fc40000010811 */
[----:B------:R-:W3:Y:S01]  /*107b0*/  MUFU.EX2 R151, R151 ;  /* 0x0000009700977308 */ /* 0x000ee20000000800 */
[----:B------:R-:W-:Y:S02]  /*107c0*/  FFMA.FTZ R228, R10, c[0x0][0x2d0], -R17 ;  /* 0x0000b4000ae47a23 */ /* 0x000fe40000010811 */
[--C-:B------:R-:W-:Y:S01]  /*107d0*/  FFMA.FTZ R229, R15, c[0x0][0x2d0], -R8.reuse ;  /* 0x0000b4000fe57a23 */ /* 0x100fe20000010808 */
[----:B------:R-:W4:Y:S01]  /*107e0*/  LDSM.16.MT88.4 R16, [R215+0x8880] ;  /* 0x00888000d710783b */ /* 0x000f220000004200 */
[--C-:B------:R-:W-:Y:S02]  /*107f0*/  FFMA.FTZ R230, R13, c[0x0][0x2d0], -R8.reuse ;  /* 0x0000b4000de67a23 */ /* 0x100fe40000010808 */
[--C-:B------:R-:W-:Y:S01]  /*10800*/  FFMA.FTZ R231, R11, c[0x0][0x2d0], -R8.reuse ;  /* 0x0000b4000be77a23 */ /* 0x100fe20000010808 */
[----:B------:R-:W5:Y:S01]  /*10810*/  MUFU.EX2 R150, R150 ;  /* 0x0000009600967308 */ /* 0x000f620000000800 */
[----:B------:R-:W-:Y:S01]  /*10820*/  FFMA.FTZ R232, R9, c[0x0][0x2d0], -R8 ;  /* 0x0000b40009e87a23 */ /* 0x000fe20000010808 */
[----:B------:R-:W1:Y:S04]  /*10830*/  LDSM.16.MT88.4 R12, [R210+0x8880] ;  /* 0x00888000d20c783b */ /* 0x000e680000004200 */
[----:B------:R-:W1:Y:S02]  /*10840*/  LDSM.16.MT88.4 R8, [R215+0x9880] ;  /* 0x00988000d708783b */ /* 0x000e640000004200 */
[----:B------:R-:W-:Y:S01]  /*10850*/  MUFU.EX2 R193, R193 ;  /* 0x000000c100c17308 */ /* 0x000fe20000000800 */
[----:B---3--:R-:W-:Y:S01]  /*10860*/  F2FP.PACK_AB R128, R151, R192 ;  /* 0x000000c09780723e */ /* 0x008fe200000000ff */
[----:B------:R-:W-:-:S06]  /*10870*/  FADD.FTZ R151, R192, R151 ;  /* 0x00000097c0977221 */ /* 0x000fcc0000010000 */
        /* <DEDUP_REMOVED lines=49> */
[C---:B--2---:R-:W-:Y:S07]  /*10b90*/  HMMA.16816.F32 R124, R128.reuse, R4, RZ ;  /* 0x00000004807c723c */ /* 0x044fee00000018ff */
        /* <DEDUP_REMOVED lines=8> */
[----:B------:R-:W-:Y:S01]  /*10c20*/  F2FP.PACK_AB R7, R232, R231 ;  /* 0x000000e7e807723e */ /* 0x000fe200000000ff */
        /* <DEDUP_REMOVED lines=62> */
.L_x_2512:
        /* <DEDUP_REMOVED lines=38> */
.L_x_2510:
[C---:B--234-:R-:W-:Y:S01]  /*11270*/  HMMA.16816.F32 R4, R148.reuse, R152, RZ ;  /* 0x000000989404723c */ /* 0x05cfe200000018ff */
[----:B------:R-:W0:Y:S01]  /*11280*/  LDGDEPBAR ;  /* 0x00000000000079af */ /* 0x000e220000000000 */
[----:B------:R-:W-:Y:S06]  /*11290*/  UISETP.GE.AND UP0, UPT, UR7, 0x1, UPT ;  /* 0x000000010700788c */ /* 0x000fec000bf06270 */
        /* <DEDUP_REMOVED lines=152> */
.L_x_2511:
[----:B------:R-:W-:Y:S01]  /*11c20*/  PLOP3.LUT P0, PT, PT, PT, UP2, 0x80, 0x0 ;  /* 0x000000000000781c */ /* 0x000fe20003f0f028 */
[----:B------:R-:W-:Y:S01]  /*11c30*/  UIMAD UR5, UR7, -0x20, UR4 ;  /* 0xffffffe0070578a4 */ /* 0x000fe2000f8e0204 */
[----:B-1----:R-:W-:Y:S01]  /*11c40*/  MOV R152, R226 ;  /* 0x000000e200987202 */ /* 0x002fe20000000f00 */
[----:B------:R-:W-:Y:S04]  /*11c50*/  LDSM.16.MT88.4 R156, [R210+0x8080] ;  /* 0x00808000d29c783b */ /* 0x000fe80000004200 */
[----:B------:R-:W-:Y:S04]  /*11c60*/  MOV R0, UR5 ;  /* 0x0000000500007c02 */ /* 0x000fe80008000f00 */
[----:B------:R-:W-:Y:S01]  /*11c70*/  IADD3 R0, R0, UR11, -R227 ;  /* 0x0000000b00007c10 */ /* 0x000fe2000fffe8e3 */
[----:B------:R-:W-:Y:S01]  /*11c80*/  LDSM.16.MT88.4 R172, [R215+0xa880] ;  /* 0x00a88000d7ac783b */ /* 0x000fe20000004200 */
[----:B------:R-:W-:Y:S02]  /*11c90*/  @P0 MOV R152, R234 ;  /* 0x000000ea00980202 */ /* 0x000fe40000000f00 */
[----:B------:R-:W-:Y:S05]  /*11ca0*/  IADD3 R0, R0, -UR20, RZ ;  /* 0x8000001400007c10 */ /* 0x000fea000fffe0ff */
[----:B------:R-:W1:Y:S08]  /*11cb0*/  SHFL.IDX PT, R151, R152, RZ, 0x1c1f ;  /* 0x001c1fff98977589 */ /* 0x000e7000000e0000 */
[----:B------:R-:W2:Y:S08]  /*11cc0*/  SHFL.IDX PT, R149, R152, 0x1, 0x1c1f ;  /* 0x003c1f0098957f89 */ /* 0x000eb000000e0000 */
[----:B------:R-:W-:Y:S08]  /*11cd0*/  LDSM.16.MT88.4 R176, [R210+0xa880] ;  /* 0x00a88000d2b0783b */ /* 0x000ff00000004200 */
[----:B------:R-:W-:Y:S08]  /*11ce0*/  LDSM.16.MT88.4 R180, [R208+0xa880] ;  /* 0x00a88000d0b4783b */ /* 0x000ff00000004200 */
[----:B------:R-:W-:Y:S08]  /*11cf0*/  LDSM.16.MT88.4 R184, [R215+0xb880] ;  /* 0x00b88000d7b8783b */ /* 0x000ff00000004200 */
[----:B------:R-:W-:Y:S08]  /*11d00*/  LDSM.16.MT88.4 R188, [R210+0xb880] ;  /* 0x00b88000d2bc783b */ /* 0x000ff00000004200 */
[----:B------:R-:W-:Y:S08]  /*11d10*/  LDSM.16.MT88.4 R192, [R208+0xb880] ;  /* 0x00b88000d0c0783b */ /* 0x000ff00000004200 */
[----:B------:R-:W0:Y:S01]  /*11d20*/  LDGDEPBAR ;  /* 0x00000000000079af */ /* 0x000e220000000000 */
[C---:B-1----:R-:W-:Y:S02]  /*11d30*/  IADD3 R148, R0.reuse, R151, RZ ;  /* 0x0000009700947210 */ /* 0x042fe40007ffe0ff */
[----:B--2---:R-:W-:Y:S02]  /*11d40*/  IADD3 R0, R0, R149, RZ ;  /* 0x0000009500007210 */ /* 0x004fe40007ffe0ff */
[----:B------:R-:W-:Y:S04]  /*11d50*/  ISETP.GT.AND P0, PT, R148, RZ, PT ;  /* 0x000000ff9400720c */ /* 0x000fe80003f04270 */
[----:B------:R-:W-:Y:S02]  /*11d60*/  FSEL R150, R4, -INF , P0 ;  /* 0xff80000004967808 */ /* 0x000fe40000000000 */
[----:B------:R-:W-:Y:S04]  /*11d70*/  ISETP.GT.AND P0, PT, R148, 0x1, PT ;  /* 0x000000019400780c */ /* 0x000fe80003f04270 */
[----:B------:R-:W-:Y:S02]  /*11d80*/  FSEL R4, R5, -INF , P0 ;  /* 0xff80000005047808 */ /* 0x000fe40000000000 */
[----:B------:R-:W-:Y:S02]  /*11d90*/  ISETP.GT.AND P0, PT, R0, RZ, PT ;  /* 0x000000ff0000720c */ /* 0x000fe40003f04270 */
[----:B------:R-:W-:Y:S02]  /*11da0*/  FMNMX.FTZ R5, R150, R3, !PT ;  /* 0x0000000396057209 */ /* 0x000fe40007810000 */
        /* <DEDUP_REMOVED lines=24> */
[----:B------:R-:W-:Y:S02]  /*11f30*/  FMNMX.FTZ R10, R155, R2, !PT ;  /* 0x000000029b0a7209 */ /* 0x000fe40007810000 */
[C---:B------:R-:W-:Y:S02]  /*11f40*/  ISETP.GT.AND P0, PT, R0.reuse, 0x9, PT ;  /* 0x000000090000780c */ /* 0x040fe40003f04270 */
[----:B------:R-:W-:Y:S02]  /*11f50*/  FMNMX.FTZ R10, R153, R10, !PT ;  /* 0x0000000a990a7209 */ /* 0x000fe40007810000 */
[----:B------:R-:W-:Y:S02]  /*11f60*/  FSEL R11, R11, -INF , P0 ;  /* 0xff8000000b0b7808 */ /* 0x000fe40000000000 */
[----:B------:R-:W-:Y:S02]  /*11f70*/  ISETP.GT.AND P0, PT, R0, 0x10, PT ;  /* 0x000000100000780c */ /* 0x000fe40003f04270 */
[----:B------:R-:W-:Y:S02]  /*11f80*/  FMNMX.FTZ R12, R9, R10, !PT ;  /* 0x0000000a090c7209 */ /* 0x000fe40007810000 */
[----:B------:R-:W-:Y:S01]  /*11f90*/  FSEL R167, R14, -INF , P0 ;  /* 0xff8000000ea77808 */ /* 0x000fe20000000000 */
[----:B------:R-:W1:Y:S01]  /*11fa0*/  SHFL.BFLY PT, R10, R5, 0x2, 0x1f ;  /* 0x0c401f00050a7f89 */ /* 0x000e6200000e0000 */
[C---:B------:R-:W-:Y:S02]  /*11fb0*/  ISETP.GT.AND P0, PT, R0.reuse, 0x11, PT ;  /* 0x000000110000780c */ /* 0x040fe40003f04270 */
[----:B------:R-:W-:Y:S02]  /*11fc0*/  FMNMX.FTZ R12, R11, R12, !PT ;  /* 0x0000000c0b0c7209 */ /* 0x000fe40007810000 */
[----:B------:R-:W-:Y:S02]  /*11fd0*/  FSEL R165, R15, -INF , P0 ;  /* 0xff8000000fa57808 */ /* 0x000fe40000000000 */
[----:B------:R-:W-:Y:S02]  /*11fe0*/  FMNMX.FTZ R12, R167, R12, !PT ;  /* 0x0000000ca70c7209 */ /* 0x000fe40007810000 */
[----:B------:R-:W-:Y:S04]  /*11ff0*/  ISETP.GT.AND P0, PT, R0, 0x18, PT ;  /* 0x000000180000780c */ /* 0x000fe80003f04270 */
[----:B------:R-:W-:Y:S02]  /*12000*/  FSEL R161, R18, -INF , P0 ;  /* 0xff80000012a17808 */ /* 0x000fe40000000000 */
[----:B------:R-:W-:Y:S02]  /*12010*/  ISETP.GT.AND P0, PT, R0, 0x19, PT ;  /* 0x000000190000780c */ /* 0x000fe40003f04270 */
[----:B------:R-:W-:Y:S02]  /*12020*/  FMNMX.FTZ R0, R165, R12, !PT ;  /* 0x0000000ca5007209 */ /* 0x000fe40007810000 */
[----:B------:R-:W-:Y:S02]  /*12030*/  FSEL R149, R19, -INF , P0 ;  /* 0xff80000013957808 */ /* 0x000fe40000000000 */
[----:B------:R-:W-:Y:S02]  /*12040*/  FMNMX.FTZ R0, R161, R0, !PT ;  /* 0x00000000a1007209 */ /* 0x000fe40007810000 */
[----:B-1----:R-:W-:Y:S02]  /*12050*/  FMNMX.FTZ R13, R10, R5, !PT ;  /* 0x000000050a0d7209 */ /* 0x002fe40007810000 */
[----:B------:R-:W-:Y:S03]  /*12060*/  FMNMX.FTZ R7, R149, R0, !PT ;  /* 0x0000000095077209 */ /* 0x000fe60007810000 */
[----:B------:R-:W-:Y:S08]  /*12070*/  SHFL.BFLY PT, R10, R13, 0x1, 0x1f ;  /* 0x0c201f000d0a7f89 */ /* 0x000ff000000e0000 */
[----:B------:R-:W1:Y:S02]  /*12080*/  SHFL.BFLY PT, R0, R7, 0x2, 0x1f ;  /* 0x0c401f0007007f89 */ /* 0x000e6400000e0000 */
[----:B-1----:R-:W-:Y:S02]  /*12090*/  FMNMX.FTZ R5, R7, R0, !PT ;  /* 0x0000000007057209 */ /* 0x002fe40007810000 */
[----:B------:R-:W-:Y:S04]  /*120a0*/  FMNMX.FTZ R0, R13, R10, !PT ;  /* 0x0000000a0d007209 */ /* 0x000fe80007810000 */
[----:B------:R-:W-:Y:S01]  /*120b0*/  LDSM.16.MT88.4 R12, [R215+0x8080] ;  /* 0x00808000d70c783b */ /* 0x000fe20000004200 */
[C---:B------:R-:W-:Y:S01]  /*120c0*/  FSETP.NEU.FTZ.AND P0, PT, R0.reuse, -INF , PT ;  /* 0xff8000000000780b */ /* 0x040fe20003f1d000 */
[----:B------:R-:W-:Y:S06]  /*120d0*/  FMUL.FTZ R163, R0, c[0x0][0x2d0] ;  /* 0x0000b40000a37a20 */ /* 0x000fec0000410000 */
[----:B------:R-:W1:Y:S01]  /*120e0*/  SHFL.BFLY PT, R148, R5, 0x1, 0x1f ;  /* 0x0c201f0005947f89 */ /* 0x000e6200000e0000 */
[----:B------:R-:W-:Y:S05]  /*120f0*/  FSEL R163, R163, RZ, P0 ;  /* 0x000000ffa3a37208 */ /* 0x000fea0000000000 */
[--C-:B------:R-:W-:Y:S02]  /*12100*/  FFMA.FTZ R151, R150, c[0x0][0x2d0], -R163.reuse ;  /* 0x0000b40096977a23 */ /* 0x100fe400000108a3 */
[--C-:B------:R-:W-:Y:S01]  /*12110*/  FFMA.FTZ R150, R4, c[0x0][0x2d0], -R163.reuse ;  /* 0x0000b40004967a23 */ /* 0x100fe200000108a3 */
[----:B------:R-:W-:Y:S01]  /*12120*/  FSEL R4, R0, RZ, P0 ;  /* 0x000000ff00047208 */ /* 0x000fe20000000000 */
[--C-:B------:R-:W-:Y:S02]  /*12130*/  FFMA.FTZ R241, R8, c[0x0][0x2d0], -R163.reuse ;  /* 0x0000b40008f17a23 */ /* 0x100fe400000108a3 */
[----:B------:R-:W-:Y:S01]  /*12140*/  FFMA.FTZ R240, R6, c[0x0][0x2d0], -R163 ;  /* 0x0000b40006f07a23 */ /* 0x000fe200000108a3 */
[----:B------:R-:W-:Y:S01]  /*12150*/  MUFU.EX2 R151, R151 ;  /* 0x0000009700977308 */ /* 0x000fe20000000800 */
[----:B------:R-:W-:Y:S02]  /*12160*/  FADD.FTZ R4, -R4, R3 ;  /* 0x0000000304047221 */ /* 0x000fe40000010100 */
[--C-:B------:R-:W-:Y:S02]  /*12170*/  FFMA.FTZ R242, R168, c[0x0][0x2d0], -R163.reuse ;  /* 0x0000b400a8f27a23 */ /* 0x100fe400000108a3 */
[----:B------:R-:W-:Y:S01]  /*12180*/  FMUL.FTZ R3, R4, c[0x0][0x2d0] ;  /* 0x0000b40004037a20 */ /* 0x000fe20000410000 */
[----:B------:R-:W-:Y:S01]  /*12190*/  LDSM.16.MT88.4 R168, [R208+0x9880] ;  /* 0x00988000d0a8783b */ /* 0x000fe20000004200 */
[--C-:B------:R-:W-:Y:S02]  /*121a0*/  FFMA.FTZ R243, R166, c[0x0][0x2d0], -R163.reuse ;  /* 0x0000b400a6f37a23 */ /* 0x100fe400000108a3 */
[--C-:B------:R-:W-:Y:S01]  /*121b0*/  FFMA.FTZ R246, R164, c[0x0][0x2d0], -R163.reuse ;  /* 0x0000b400a4f67a23 */ /* 0x100fe200000108a3 */
[----:B------:R-:W2:Y:S01]  /*121c0*/  MUFU.EX2 R150, R150 ;  /* 0x0000009600967308 */ /* 0x000ea20000000800 */
[----:B-1----:R-:W-:Y:S01]  /*121d0*/  FMNMX.FTZ R148, R148, R5, !PT ;  /* 0x0000000594947209 */ /* 0x002fe20007810000 */
[----:B------:R-:W-:Y:S03]  /*121e0*/  FFMA.FTZ R163, R162, c[0x0][0x2d0], -R163 ;  /* 0x0000b400a2a37a23 */ /* 0x000fe600000108a3 */
[C---:B------:R-:W-:Y:S01]  /*121f0*/  FSETP.NEU.FTZ.AND P0, PT, R148.reuse, -INF , PT ;  /* 0xff8000009400780b */ /* 0x040fe20003f1d000 */
[C---:B------:R-:W-:Y:S03]  /*12200*/  FMUL.FTZ R160, R148.reuse, c[0x0][0x2d0] ;  /* 0x0000b40094a07a20 */ /* 0x040fe60000410000 */
[----:B------:R-:W-:Y:S01]  /*12210*/  FSEL R5, R148, RZ, P0 ;  /* 0x000000ff94057208 */ /* 0x000fe20000000000 */
[----:B------:R-:W1:Y:S01]  /*12220*/  MUFU.EX2 R3, R3 ;  /* 0x0000000300037308 */ /* 0x000e620000000800 */
[----:B------:R-:W-:Y:S02]  /*12230*/  FSEL R160, R160, RZ, P0 ;  /* 0x000000ffa0a07208 */ /* 0x000fe40000000000 */
[----:B------:R-:W-:Y:S01]  /*12240*/  ISETP.LT.AND P0, PT, R235, UR7, PT ;  /* 0x00000007eb007c0c */ /* 0x000fe2000bf01270 */
[----:B------:R-:W-:Y:S01]  /*12250*/  FADD.FTZ R5, -R5, R2 ;  /* 0x0000000205057221 */ /* 0x000fe20000010100 */
[----:B------:R-:W-:Y:S01]  /*12260*/  UIADD3 UR7, UR7, -0x1, URZ ;  /* 0xffffffff07077890 */ /* 0x000fe2000fffe03f */
[--C-:B------:R-:W-:Y:S02]  /*12270*/  FFMA.FTZ R239, R155, c[0x0][0x2d0], -R160.reuse ;  /* 0x0000b4009bef7a23 */ /* 0x100fe400000108a0 */
[--C-:B------:R-:W-:Y:S02]  /*12280*/  FFMA.FTZ R238, R153, c[0x0][0x2d0], -R160.reuse ;  /* 0x0000b40099ee7a23 */ /* 0x100fe400000108a0 */
[--C-:B------:R-:W-:Y:S01]  /*12290*/  FFMA.FTZ R237, R9, c[0x0][0x2d0], -R160.reuse ;  /* 0x0000b40009ed7a23 */ /* 0x100fe200000108a0 */
[----:B------:R-:W-:Y:S01]  /*122a0*/  MUFU.EX2 R241, R241 ;  /* 0x000000f100f17308 */ /* 0x000fe20000000800 */
[--C-:B------:R-:W-:Y:S02]  /*122b0*/  FFMA.FTZ R236, R11, c[0x0][0x2d0], -R160.reuse ;  /* 0x0000b4000bec7a23 */ /* 0x100fe400000108a0 */
[----:B------:R-:W-:Y:S01]  /*122c0*/  FMUL.FTZ R2, R5, c[0x0][0x2d0] ;  /* 0x0000b40005027a20 */ /* 0x000fe20000410000 */
[----:B--2---:R-:W-:Y:S01]  /*122d0*/  F2FP.PACK_AB R152, R150, R151 ;  /* 0x000000979698723e */ /* 0x004fe200000000ff */
[--C-:B------:R-:W-:Y:S02]  /*122e0*/  FFMA.FTZ R244, R167, c[0x0][0x2d0], -R160.reuse ;  /* 0x0000b400a7f47a23 */ /* 0x100fe400000108a0 */
[--C-:B------:R-:W-:Y:S02]  /*122f0*/  FFMA.FTZ R245, R165, c[0x0][0x2d0], -R160.reuse ;  /* 0x0000b400a5f57a23 */ /* 0x100fe400000108a0 */
[----:B------:R-:W-:Y:S01]  /*12300*/  LDSM.16.MT88.4 R164, [R210+0x9880] ;  /* 0x00988000d2a4783b */ /* 0x000fe20000004200 */
[----:B------:R-:W2:Y:S01]  /*12310*/  MUFU.EX2 R2, R2 ;  /* 0x0000000200027308 */ /* 0x000ea20000000800 */
[--C-:B------:R-:W-:Y:S02]  /*12320*/  FFMA.FTZ R248, R161, c[0x0][0x2d0], -R160.reuse ;  /* 0x0000b400a1f87a23 */ /* 0x100fe400000108a0 */
[C---:B-1----:R-:W-:Y:S02]  /*12330*/  FMUL.FTZ R4, R3.reuse, R144 ;  /* 0x0000009003047220 */ /* 0x042fe40000410000 */
[C---:B------:R-:W-:Y:S02]  /*12340*/  FMUL.FTZ R5, R3.reuse, R145 ;  /* 0x0000009103057220 */ /* 0x040fe40000410000 */
[C---:B------:R-:W-:Y:S02]  /*12350*/  FMUL.FTZ R8, R3.reuse, R132 ;  /* 0x0000008403087220 */ /* 0x040fe40000410000 */
[C---:B------:R-:W-:Y:S01]  /*12360*/  FMUL.FTZ R9, R3.reuse, R133 ;  /* 0x0000008503097220 */ /* 0x040fe20000410000 */
[----:B------:R-:W1:Y:S01]  /*12370*/  MUFU.EX2 R240, R240 ;  /* 0x000000f000f07308 */ /* 0x000e620000000800 */
[C---:B------:R-:W-:Y:S02]  /*12380*/  FMUL.FTZ R16, R3.reuse, R140 ;  /* 0x0000008c03107220 */ /* 0x040fe40000410000 */
[----:B------:R-:W-:Y:S02]  /*12390*/  FMUL.FTZ R17, R3, R141 ;  /* 0x0000008d03117220 */ /* 0x000fe40000410000 */
[----:B------:R-:W-:Y:S02]  /*123a0*/  FFMA.FTZ R160, R149, c[0x0][0x2d0], -R160 ;  /* 0x0000b40095a07a23 */ /* 0x000fe400000108a0 */
[C---:B------:R-:W-:Y:S02]  /*123b0*/  FMUL.FTZ R28, R3.reuse, R28 ;  /* 0x0000001c031c7220 */ /* 0x040fe40000410000 */
[C---:B------:R-:W-:Y:S01]  /*123c0*/  FMUL.FTZ R29, R3.reuse, R29 ;  /* 0x0000001d031d7220 */ /* 0x040fe20000410000 */
[----:B------:R-:W-:Y:S01]  /*123d0*/  MUFU.EX2 R239, R239 ;  /* 0x000000ef00ef7308 */ /* 0x000fe20000000800 */
[C---:B------:R-:W-:Y:S02]  /*123e0*/  FMUL.FTZ R32, R3.reuse, R32 ;  /* 0x0000002003207220 */ /* 0x040fe40000410000 */
[C---:B------:R-:W-:Y:S02]  /*123f0*/  FMUL.FTZ R33, R3.reuse, R33 ;  /* 0x0000002103217220 */ /* 0x040fe40000410000 */
[C---:B--2---:R-:W-:Y:S02]  /*12400*/  FMUL.FTZ R6, R2.reuse, R146 ;  /* 0x0000009202067220 */ /* 0x044fe40000410000 */
[C---:B------:R-:W-:Y:S02]  /*12410*/  FMUL.FTZ R7, R2.reuse, R147 ;  /* 0x0000009302077220 */ /* 0x040fe40000410000 */
[----:B------:R-:W2:Y:S01]  /*12420*/  LDSM.16.MT88.4 R144, [R209+0x8080] ;  /* 0x00808000d190783b */ /* 0x000ea20000004200 */
[----:B------:R-:W3:Y:S01]  /*12430*/  MUFU.EX2 R238, R238 ;  /* 0x000000ee00ee7308 */ /* 0x000ee20000000800 */
[C---:B------:R-:W-:Y:S02]  /*12440*/  FMUL.FTZ R10, R2.reuse, R134 ;  /* 0x00000086020a7220 */ /* 0x040fe40000410000 */
[----:B------:R-:W-:Y:S01]  /*12450*/  FMUL.FTZ R11, R2, R135 ;  /* 0x00000087020b7220 */ /* 0x000fe20000410000 */
[----:B-1----:R-:W-:Y:S01]  /*12460*/  F2FP.PACK_AB R154, R240, R241 ;  /* 0x000000f1f09a723e */ /* 0x002fe200000000ff */
[C---:B------:R-:W-:Y:S02]  /*12470*/  FMUL.FTZ R18, R2.reuse, R142 ;  /* 0x0000008e02127220 */ /* 0x040fe40000410000 */
[----:B------:R-:W1:Y:S01]  /*12480*/  LDSM.16.MT88.4 R132, [R208+0x8080] ;  /* 0x00808000d084783b */ /* 0x000e620000004200 */
[C---:B------:R-:W-:Y:S02]  /*12490*/  FMUL.FTZ R19, R2.reuse, R143 ;  /* 0x0000008f02137220 */ /* 0x040fe40000410000 */
[----:B------:R-:W-:Y:S01]  /*124a0*/  MUFU.EX2 R237, R237 ;  /* 0x000000ed00ed7308 */ /* 0x000fe20000000800 */
[C---:B------:R-:W-:Y:S02]  /*124b0*/  FMUL.FTZ R30, R2.reuse, R30 ;  /* 0x0000001e021e7220 */ /* 0x040fe40000410000 */
[C---:B------:R-:W-:Y:S02]  /*124c0*/  FMUL.FTZ R31, R2.reuse, R31 ;  /* 0x0000001f021f7220 */ /* 0x040fe40000410000 */
[----:B------:R-:W-:Y:S01]  /*124d0*/  LDSM.16.MT88.4 R140, [R210+0x9080] ;  /* 0x00908000d28c783b */ /* 0x000fe20000004200 */
[C---:B------:R-:W-:Y:S02]  /*124e0*/  FMUL.FTZ R34, R2.reuse, R34 ;  /* 0x0000002202227220 */ /* 0x040fe40000410000 */
[----:B------:R-:W-:Y:S02]  /*124f0*/  FMUL.FTZ R35, R2, R35 ;  /* 0x0000002302237220 */ /* 0x000fe40000410000 */
[----:B------:R-:W4:Y:S01]  /*12500*/  MUFU.EX2 R236, R236 ;  /* 0x000000ec00ec7308 */ /* 0x000f220000000800 */
        /* <DEDUP_REMOVED lines=15> */
[----:B----4-:R-:W-:Y:S01]  /*12600*/  F2FP.PACK_AB R155, R236, R237 ;  /* 0x000000edec9b723e */ /* 0x010fe200000000ff */
        /* <DEDUP_REMOVED lines=8> */
[----:B------:R-:W4:Y:S03]  /*12690*/  MUFU.EX2 R243, R243 ;  /* 0x000000f300f37308 */ /* 0x000f260000000800 */
[C---:B------:R-:W-:Y:S01]  /*126a0*/  FMUL.FTZ R13, R3.reuse, R137 ;  /* 0x00000089030d7220 */ /* 0x040fe20000410000 */
[----:B---3--:R-:W-:Y:S01]  /*126b0*/  LDSM.16.MT88.4 R160, [R215+0x9880] ;  /* 0x00988000d7a0783b */ /* 0x008fe20000004200 */
        /* <DEDUP_REMOVED lines=15> */
[----:B------:R-:W1:Y:S01]  /*127b0*/  MUFU.EX2 R246, R246 ;  /* 0x000000f600f67308 */ /* 0x000e620000000800 */
[C---:B------:R-:W-:Y:S02]  /*127c0*/  FMUL.FTZ R22, R2.reuse, R22 ;  /* 0x0000001602167220 */ /* 0x040fe40000410000 */
[C---:B------:R-:W-:Y:S04]  /*127d0*/  FMUL.FTZ R23, R2.reuse, R23 ;  /* 0x0000001702177220 */ /* 0x040fe80000410000 */
[C---:B------:R-:W-:Y:S02]  /*127e0*/  FMUL.FTZ R57, R3.reuse, R57 ;  /* 0x0000003903397220 */ /* 0x040fe40000410000 */
[C---:B------:R-:W-:Y:S01]  /*127f0*/  FMUL.FTZ R58, R2.reuse, R58 ;  /* 0x0000003a023a7220 */ /* 0x040fe20000410000 */
[C---:B--2---:R-:W-:Y:S01]  /*12800*/  HMMA.16816.F32 R20, R152.reuse, R144, R20 ;  /* 0x000000909814723c */ /* 0x044fe20000001814 */
[----:B------:R-:W2:Y:S02]  /*12810*/  MUFU.EX2 R248, R248 ;  /* 0x000000f800f87308 */ /* 0x000ea40000000800 */
        /* <DEDUP_REMOVED lines=123> */
[----:B-----5:R-:W-:Y:S03]  /*12fd0*/  F2FP.PACK_AB R153, R245, R244 ;  /* 0x000000f4f599723e */ /* 0x020fe600000000ff */
[----:B------:R-:W-:Y:S01]  /*12fe0*/  F2FP.PACK_AB R154, R247, R246 ;  /* 0x000000f6f79a723e */ /* 0x000fe200000000ff */
[----:B------:R-:W-:Y:S01]  /*12ff0*/  FADD.FTZ R3, R240, R3 ;  /* 0x00000003f0037221 */ /* 0x000fe20000010000 */
[----:B------:R-:W-:Y:S03]  /*13000*/  F2FP.PACK_AB R155, R149, R248 ;  /* 0x000000f8959b723e */ /* 0x000fe600000000ff */
[----:B------:R-:W-:Y:S01]  /*13010*/  FADD.FTZ R242, R242, R3 ;  /* 0x00000003f2f27221 */ /* 0x000fe20000010000 */
[----:B------:R-:W-:Y:S03]  /*13020*/  MOV R3, R0 ;  /* 0x0000000000037202 */ /* 0x000fe60000000f00 */
[C---:B---3--:R-:W-:Y:S01]  /*13030*/  HMMA.16816.F32 R144, R152.reuse, R136, R4 ;  /* 0x000000889890723c */ /* 0x048fe20000001804 */
[----:B------:R-:W1:Y:S02]  /*13040*/  LDSM.16.MT88.4 R4, [R208+0x8880] ;  /* 0x00888000d004783b */ /* 0x000e640000004200 */
[----:B------:R-:W-:Y:S04]  /*13050*/  FADD.FTZ R243, R243, R242 ;  /* 0x000000f2f3f37221 */ /* 0x000fe80000010000 */
[----:B------:R-:W-:Y:S01]  /*13060*/  FADD.FTZ R224, R246, R243 ;  /* 0x000000f3f6e07221 */ /* 0x000fe20000010000 */
[C---:B------:R-:W-:Y:S01]  /*13070*/  HMMA.16816.F32 R132, R152.reuse, R138, R8 ;  /* 0x0000008a9884723c */ /* 0x040fe20000001808 */
[----:B------:R-:W3:Y:S03]  /*13080*/  LDSM.16.MT88.4 R8, [R209+0x9880] ;  /* 0x00988000d108783b */ /* 0x000ee60000004200 */
[----:B------:R-:W-:Y:S04]  /*13090*/  FADD.FTZ R224, R247, R224 ;  /* 0x000000e0f7e07221 */ /* 0x000fe80000010000 */
[C---:B--2---:R-:W-:Y:S01]  /*130a0*/  HMMA.16816.F32 R136, R152.reuse, R140, R12 ;  /* 0x0000008c9888723c */ /* 0x044fe2000000180c */
[----:B------:R-:W2:Y:S07]  /*130b0*/  LDSM.16.MT88.4 R12, [R209+0xa880] ;  /* 0x00a88000d10c783b */ /* 0x000eae0000004200 */
[C---:B------:R-:W-:Y:S01]  /*130c0*/  HMMA.16816.F32 R140, R152.reuse, R142, R16 ;  /* 0x0000008e988c723c */ /* 0x040fe20000001810 */
[----:B------:R-:W4:Y:S07]  /*130d0*/  LDSM.16.MT88.4 R16, [R209+0xb880] ;  /* 0x00b88000d110783b */ /* 0x000f2e0000004200 */
[C---:B------:R-:W-:Y:S08]  /*130e0*/  HMMA.16816.F32 R20, R152.reuse, R156, R20 ;  /* 0x0000009c9814723c */ /* 0x040ff00000001814 */
        /* <DEDUP_REMOVED lines=34> */
.L_x_2509:
[----:B------:R-:W-:-:S13]  /*13310*/  ISETP.LE.AND P0, PT, RZ, UR7, PT ;  /* 0x00000007ff007c0c */ /* 0x000fda000bf03270 */
[----:B------:R-:W-:Y:S05]  /*13320*/  @!P0 BRA `(.L_x_2513) ;  /* 0x0000214000008947 */ /* 0x000fea0003800000 */
[----:B------:R-:W1:Y:S01]  /*13330*/  S2R R3, SR_TID.X ;  /* 0x0000000000037919 */ /* 0x000e620000002100 */
[----:B------:R-:W-:Y:S01]  /*13340*/  SHF.R.S32.HI R229, RZ, 0x1f, R198 ;  /* 0x0000001fffe57819 */ /* 0x000fe200000114c6 */
[----:B------:R-:W-:Y:S01]  /*13350*/  IMAD.MOV.U32 R149, RZ, RZ, R148 ;  /* 0x000000ffff957224 */ /* 0x000fe200078e0094 */
[C---:B------:R-:W-:Y:S01]  /*13360*/  SHF.L.U64.HI R228, R196.reuse, 0x1, R199 ;  /* 0x00000001c4e47819 */ /* 0x040fe200000102c7 */
[----:B------:R-:W-:Y:S01]  /*13370*/  IMAD.SHL.U32 R230, R196, 0x2, RZ ;  /* 0x00000002c4e67824 */ /* 0x000fe200078e00ff */
[C---:B------:R-:W-:Y:S01]  /*13380*/  SHF.L.U64.HI R229, R198.reuse, 0x1, R229 ;  /* 0x00000001c6e57819 */ /* 0x040fe200000102e5 */
[----:B------:R-:W-:Y:S02]  /*13390*/  IMAD.SHL.U32 R232, R198, 0x2, RZ ;  /* 0x00000002c6e87824 */ /* 0x000fe400078e00ff */
[----:B------:R-:W-:Y:S01]  /*133a0*/  IMAD.SHL.U32 R233, R197, 0x2, RZ ;  /* 0x00000002c5e97824 */ /* 0x000fe200078e00ff */
[----:B-1----:R-:W-:-:S04]  /*133b0*/  SHF.R.S32.HI R2, RZ, 0x1f, R3 ;  /* 0x0000001fff027819 */ /* 0x002fc80000011403 */
[----:B------:R-:W-:-:S04]  /*133c0*/  LEA.HI R2, R2, R3, RZ, 0x3 ;  /* 0x0000000302027211 */ /* 0x000fc800078f18ff */
[----:B------:R-:W-:-:S05]  /*133d0*/  LOP3.LUT R2, R2, 0xfffffff8, RZ, 0xc0, !PT ;  /* 0xfffffff802027812 */ /* 0x000fca00078ec0ff */
[----:B------:R-:W-:Y:S02]  /*133e0*/  IMAD.IADD R2, R3, 0x1, -R2 ;  /* 0x0000000103027824 */ /* 0x000fe400078e0a02 */
[----:B------:R-:W-:Y:S01]  /*133f0*/  IMAD.MOV.U32 R3, RZ, RZ, R0 ;  /* 0x000000ffff037224 */ /* 0x000fe200078e0000 */
[----:B------:R-:W-:Y:S01]  /*13400*/  SHF.R.S32.HI R0, RZ, 0x1f, R197 ;  /* 0x0000001fff007819 */ /* 0x000fe200000114c5 */
[----:B------:R-:W-:-:S03]  /*13410*/  IMAD.SHL.U32 R226, R2, 0x8, RZ ;  /* 0x0000000802e27824 */ /* 0x000fc600078e00ff */
[----:B------:R-:W-:Y:S02]  /*13420*/  SHF.L.U64.HI R231, R197, 0x1, R0 ;  /* 0x00000001c5e77819 */ /* 0x000fe40000010200 */
[----:B------:R-:W-:-:S04]  /*13430*/  SHF.R.S32.HI R227, RZ, 0x1f, R226 ;  /* 0x0000001fffe37819 */ /* 0x000fc800000114e2 */
[C---:B------:R-:W-:Y:S01]  /*13440*/  SHF.L.U64.HI R227, R226.reuse, 0x1, R227 ;  /* 0x00000001e2e37819 */ /* 0x040fe200000102e3 */
[----:B------:R-:W-:Y:S01]  /*13450*/  IMAD.SHL.U32 R226, R226, 0x2, RZ ;  /* 0x00000002e2e27824 */ /* 0x000fe200078e00ff */
[----:B------:R-:W-:Y:S05]  /*13460*/  BRA `(.L_x_2514) ;  /* 0x000002c000007947 */ /* 0x000fea0003800000 */
.L_x_2516:
        /* <DEDUP_REMOVED lines=42> */
[----:B------:R1:W-:Y:S01]  /*13710*/  LDGSTS.E.BYPASS.LTC128B.128 [R223+0xf080], [R150.64], !P2 ;  /* 0x0f08000096df7fae */ /* 0x0003e2000d101d58 */
[----:B------:R-:W-:-:S05]  /*13720*/  BRA `(.L_x_2515) ;  /* 0x0000096000007947 */ /* 0x000fca0003800000 */
.L_x_2514:
        /* <DEDUP_REMOVED lines=25> */
[C---:B--2---:R-:W-:Y:S05]  /*138c0*/  IADD3 R178, P0, R151.reuse, R226, RZ ;  /* 0x000000e297b27210 */ /* 0x044fea0007f1e0ff */
[C---:B------:R-:W-:Y:S01]  /*138d0*/  HMMA.16816.F32 R8, R16.reuse, R10, RZ ;  /* 0x0000000a1008723c */ /* 0x040fe200000018ff */
[C---:B---3--:R-:W-:Y:S03]  /*138e0*/  IMAD.X R179, R0.reuse, 0x1, R227, P0 ;  /* 0x0000000100b37824 */ /* 0x048fe600000e06e3 */
[C---:B------:R-:W-:Y:S02]  /*138f0*/  IADD3 R176, P0, R151.reuse, R232, RZ ;  /* 0x000000e897b07210 */ /* 0x040fe40007f1e0ff */
[----:B------:R-:W-:Y:S01]  /*13900*/  @!PT LDS RZ, [RZ] ;  /* 0x00000000fffff984 */ /* 0x000fe20000000800 */
[----:B------:R-:W-:Y:S01]  /*13910*/  @!PT LDS RZ, [RZ] ;  /* 0x00000000fffff984 */ /* 0x000fe20000000800 */
[----:B------:R-:W-:Y:S01]  /*13920*/  @!PT LDS RZ, [RZ] ;  /* 0x00000000fffff984 */ /* 0x000fe20000000800 */
[----:B------:R1:W-:Y:S02]  /*13930*/  LDGSTS.E.BYPASS.LTC128B.128 [R223+0x8080], [R178.64], !P4 ;  /* 0x08080000b2df7fae */ /* 0x0003e4000e101d58 */
[C---:B------:R-:W-:Y:S01]  /*13940*/  HMMA.16816.F32 R12, R16.reuse, R152, RZ ;  /* 0x00000098100c723c */ /* 0x040fe200000018ff */
[C---:B------:R-:W-:Y:S03]  /*13950*/  IMAD.X R177, R0.reuse, 0x1, R229, P0 ;  /* 0x0000000100b17824 */ /* 0x040fe600000e06e5 */
[C---:B------:R-:W-:Y:S02]  /*13960*/  IADD3 R180, P0, R151.reuse, R233, RZ ;  /* 0x000000e997b47210 */ /* 0x040fe40007f1e0ff */
[----:B------:R1:W-:Y:S02]  /*13970*/  LDGSTS.E.BYPASS.LTC128B.128 [R223+0x9080], [R176.64], !P5 ;  /* 0x09080000b0df7fae */ /* 0x0003e4000e901d58 */
[----:B------:R-:W-:Y:S01]  /*13980*/  HMMA.16816.F32 R16, R16, R154, RZ ;  /* 0x0000009a1010723c */ /* 0x000fe200000018ff */
[C---:B------:R-:W-:Y:S03]  /*13990*/  IMAD.X R181, R0.reuse, 0x1, R231, P0 ;  /* 0x0000000100b57824 */ /* 0x040fe600000e06e7 */
        /* <DEDUP_REMOVED lines=110> */
[----:B-1----:R-:W-:-:S07]  /*14080*/  @P0 BRA `(.L_x_2516) ;  /* 0xfffff3e000000947 */ /* 0x002fce000383ffff */
.L_x_2515:
[----:B------:R-:W-:Y:S01]  /*14090*/  FMNMX.FTZ R0, R4, R3, !PT ;  /* 0x0000000304007209 */ /* 0x000fe20007810000 */
[----:B------:R-:W-:Y:S01]  /*140a0*/  LDSM.16.MT88.4 R160, [R209+0x8080] ;  /* 0x00808000d1a0783b */ /* 0x000fe20000004200 */
[----:B------:R-:W-:Y:S02]  /*140b0*/  FMNMX.FTZ R2, R6, R149, !PT ;  /* 0x0000009506027209 */ /* 0x000fe40007810000 */
[----:B-1----:R-:W-:Y:S02]  /*140c0*/  FMNMX.FTZ R151, R5, R0, !PT ;  /* 0x0000000005977209 */ /* 0x002fe40007810000 */
        /* <DEDUP_REMOVED lines=30> */
[----:B------:R-:W-:Y:S01]  /*142b0*/  LDSM.16.MT88.4 R156, [R210+0x8080] ;  /* 0x00808000d29c783b */ /* 0x000fe20000004200 */
        /* <DEDUP_REMOVED lines=216> */
[----:B------:R-:W-:Y:S02]  /*15040*/  LDSM.16.MT88.4 R160, [R215+0x9880] ;  /* 0x00988000d7a0783b */ /* 0x000fe40000004200 */
        /* <DEDUP_REMOVED lines=25> */
[----:B------:R-:W-:Y:S01]  /*151e0*/  MOV R149, R148 ;  /* 0x0000009400957202 */ /* 0x000fe20000000f00 */
        /* <DEDUP_REMOVED lines=40> */
.L_x_2513:
        /* <DEDUP_REMOVED lines=155> */
.L_x_2437:
        /* <DEDUP_REMOVED lines=197> */
.L_x_2518:
        /* <DEDUP_REMOVED lines=157> */
.L_x_2520:
[----:B--234-:R-:W-:Y:S05]  /*17440*/  BSYNC B0 ;  /* 0x0000000000007941 */ /* 0x01cfea0003800000 */
.L_x_2519:
        /* <DEDUP_REMOVED lines=30> */
.L_x_2522:
[----:B------:R-:W-:Y:S05]  /*17630*/  BSYNC B0 ;  /* 0x0000000000007941 */ /* 0x000fea0003800000 */
.L_x_2521:
        /* <DEDUP_REMOVED lines=30> */
.L_x_2524:
[----:B------:R-:W-:Y:S05]  /*17820*/  BSYNC B0 ;  /* 0x0000000000007941 */ /* 0x000fea0003800000 */
.L_x_2523:
        /* <DEDUP_REMOVED lines=31> */
.L_x_2517:
        /* <DEDUP_REMOVED lines=31> */
.L_x_2525:
        /* <DEDUP_REMOVED lines=43> */
.L_x_2527:
[----:B------:R-:W-:Y:S05]  /*17ec0*/  BSYNC B0 ;  /* 0x0000000000007941 */ /* 0x000fea0003800000 */
.L_x_2526:
        /* <DEDUP_REMOVED lines=77> */
.L_x_2529:
[----:B------:R-:W-:Y:S05]  /*183a0*/  BSYNC B0 ;  /* 0x0000000000007941 */ /* 0x000fea0003800000 */
.L_x_2528:
        /* <DEDUP_REMOVED lines=27> */
.L_x_2531:
[----:B------:R-:W-:Y:S05]  /*18560*/  BSYNC B0 ;  /* 0x0000000000007941 */ /* 0x000fea0003800000 */
.L_x_2530:
        /* <DEDUP_REMOVED lines=27> */
.L_x_2533:
[----:B------:R-:W-:Y:S05]  /*18720*/  BSYNC B0 ;  /* 0x0000000000007941 */ /* 0x000fea0003800000 */
.L_x_2532:
        /* <DEDUP_REMOVED lines=28> */
.L_x_2534:
        /* <DEDUP_REMOVED lines=9> */
.L_x_3573:


//--------------------- .text._ZN7cutlass13device_kernelIN5flash19enable_sm80_to_sm89INS1_16FlashAttnFwdSm80INS1_25CollectiveMainloopFwdSm80ILi8ELi1ELb0EN4cute5tupleIJNS5_1CILi128EEENS7_ILi96EEENS7_ILi256EEEEEELi256ENS_6half_tEfNS_4arch4Sm80ELb0ELb0ELb0ELb0ELb1ELb0ELb1ELb0EEENS1_21CollectiveEpilogueFwdINS6_IJS8_SA_S9_EEENS6_IJNS7_ILi1EEESI_SI_EEESC_SE_Li256ELb0ELb1ELb0ELb0EEENS1_19SingleTileSchedulerILb0ELb0ELb1ELi128EEEEEEEEEvNT_6ParamsE --------------------------
	.section	.text._ZN7cutlass13device_kernelIN5flash19enable_sm80_to_sm89INS1_16FlashAttnFwdSm80INS1_25CollectiveMainloopFwdSm80ILi8ELi1ELb0EN4cute5tupleIJNS5_1CILi128EEENS7_ILi96EEENS7_ILi256EEEEEELi256ENS_6half_tEfNS_4arch4Sm80ELb0ELb0ELb0ELb0ELb1ELb0ELb1ELb0EEENS1_21CollectiveEpilogueFwdINS6_IJS8_SA_S9_EEENS6_IJNS7_ILi1EEESI_SI_EEESC_SE_Li256ELb0ELb1ELb0ELb0EEENS1_19SingleTileSchedulerILb0ELb0ELb1ELi128EEEEEEEEEvNT_6ParamsE,"ax",@progbits
	.sectioninfo	@"SHI_REGISTERS=255"
	.align	128
.text._ZN7cutlass13device_kernelIN5flash19enable_sm80_to_sm89INS1_16FlashAttnFwdSm80INS1_25CollectiveMainloopFwdSm80ILi8ELi1ELb0EN4cute5tupleIJNS5_1CILi128EEENS7_ILi96EEENS7_ILi256EEEEEELi256ENS_6half_tEfNS_4arch4Sm80ELb0ELb0ELb0ELb0ELb1ELb0ELb1ELb0EEENS1_21CollectiveEpilogueFwdINS6_IJS8_SA_S9_EEENS6_IJNS7_ILi1EEESI_SI_EEESC_SE_Li256ELb0ELb1ELb0ELb0EEENS1_19SingleTileSchedulerILb0ELb0ELb1ELi128EEEEEEEEEvNT_6ParamsE:
        .type           _ZN7cutlass13device_kernelIN5flash19enable_sm80_to_sm89INS1_16FlashAttnFwdSm80INS1_25CollectiveMainloopFwdSm80ILi8ELi1ELb0EN4cute5tupleIJNS5_1CILi128EEENS7_ILi96EEENS7_ILi256EEEEEELi256ENS_6half_tEfNS_4arch4Sm80ELb0ELb0ELb0ELb0ELb1ELb0ELb1ELb0EEENS1_21CollectiveEpilogueFwdINS6_IJS8_SA_S9_EEENS6_IJNS7_ILi1EEESI_SI_EEESC_SE_Li256ELb0ELb1ELb0ELb0EEENS1_19SingleTileSchedulerILb0ELb0ELb1ELi128EEEEEEEEEvNT_6ParamsE,@function
        .size           _ZN7cutlass13device_kernelIN5flash19enable_sm80_to_sm89INS1_16FlashAttnFwdSm80INS1_25CollectiveMainloopFwdSm80ILi8ELi1ELb0EN4cute5tupleIJNS5_1CILi128EEENS7_ILi96EEENS7_ILi256EEEEEELi256ENS_6half_tEfNS_4arch4Sm80ELb0ELb0ELb0ELb0ELb1ELb0ELb1ELb0EEENS1_21CollectiveEpilogueFwdINS6_IJS8_SA_S9_EEENS6_IJNS7_ILi1EEESI_SI_EEESC_SE_Li256ELb0ELb1ELb0ELb0EEENS1_19SingleTileSchedulerILb0ELb0ELb1ELi128EEEEEEEEEvNT_6ParamsE,(.L_x_3574 - _ZN7cutlass13device_kernelIN5flash19enable_sm80_to_sm89INS1_16FlashAttnFwdSm80INS1_25CollectiveMainloopFwdSm80ILi8ELi1ELb0EN4cute5tupleIJNS5_1CILi128EEENS7_ILi96EEENS7_ILi256EEEEEELi256ENS_6half_tEfNS_4arch4Sm80ELb0ELb0ELb0ELb0ELb1ELb0ELb1ELb0EEENS1_21CollectiveEpilogueFwdINS6_IJS8_SA_S9_EEENS6_IJNS7_ILi1EEESI_SI_EEESC_SE_Li256ELb0ELb1ELb0ELb0EEENS1_19SingleTileSchedulerILb0ELb0ELb1ELi128EEEEEEEEEvNT_6ParamsE)
        .other          _ZN7cutlass13device_kernelIN5flash19enable_sm80_to_sm89INS1_16FlashAttnFwdSm80INS1_25CollectiveMainloopFwdSm80ILi8ELi1ELb0EN4cute5tupleIJNS5_1CILi128EEENS7_ILi96EEENS7_ILi256EEEEEELi256ENS_6half_tEfNS_4arch4Sm80ELb0ELb0ELb0ELb0ELb1ELb0ELb1ELb0EEENS1_21CollectiveEpilogueFwdINS6_IJS8_SA_S9_EEENS6_IJNS7_ILi1EEESI_SI_EEESC_SE_Li256ELb0ELb1ELb0ELb0EEENS1_19SingleTileSchedulerILb0ELb0ELb1ELi128EEEEEEEEEvNT_6ParamsE,@"STO_CUDA_ENTRY STV_DEFAULT"
_ZN7cutlass13device_kernelIN5flash19enable_sm80_to_sm89INS1_16FlashAttnFwdSm80INS1_25CollectiveMainloopFwdSm80ILi8ELi1ELb0EN4cute5tupleIJNS5_1CILi128EEENS7_ILi96EEENS7_ILi256EEEEEELi256ENS_6half_tEfNS_4arch4Sm80ELb0ELb0ELb0ELb0ELb1ELb0ELb1ELb0EEENS1_21CollectiveEpilogueFwdINS6_IJS8_SA_S9_EEENS6_IJNS7_ILi1EEESI_SI_EEESC_SE_Li256ELb0ELb1ELb0ELb0EEENS1_19SingleTileSchedulerILb0ELb0ELb1ELi128EEEEEEEEEvNT_6ParamsE:
        /* <DEDUP_REMOVED lines=31> */
[----:B------:R-:W-:Y:S01]  /*01f0*/  ISETP.NE.AND P0, PT, R11, 0x1, PT ;  /* 0x000000010b00780c */ /* 0x000fe20003f05270 */
        /* <DEDUP_REMOVED lines=9> */
[----:B------:R-:W-:-:S04]  /*0290*/  UIMAD UR5, UR14, UR5, UR9 ;  /* 0x000000050e0572a4 */ /* 0x000fc8000f8e0209 */
[----:B------:R-:W-:Y:S01]  /*02a0*/  UIADD3 UR5, UR11, UR5, URZ ;  /* 0x000000050b057290 */ /* 0x000fe2000fffe03f */
[----:B------:R-:W-:Y:S02]  /*02b0*/  IMAD.U32 R13, RZ, RZ, UR11 ;  /* 0x0000000bff0d7e24 */ /* 0x000fe4000f8e00ff */
[----:B------:R-:W-:-:S03]  /*02c0*/  IMAD.U32 R12, RZ, RZ, UR10 ;  /* 0x0000000aff0c7e24 */ /* 0x000fc6000f8e00ff */
[----:B------:R-:W-:Y:S01]  /*02d0*/  IMAD.U32 R13, RZ, RZ, UR5 ;  /* 0x00000005ff0d7e24 */ /* 0x000fe2000f8e00ff */
[----:B---3--:R-:W-:-:S04]  /*02e0*/  SHF.R.S32.HI R17, RZ, 0x1f, R2 ;  /* 0x0000001fff117819 */ /* 0x008fc80000011402 */
[----:B------:R-:W-:-:S04]  /*02f0*/  LEA.HI R7, R17, R2, RZ, 0x3 ;  /* 0x0000000211077211 */ /* 0x000fc800078f18ff */
[----:B------:R-:W-:Y:S02]  /*0300*/  LOP3.LUT R0, R7, 0xfffffff8, RZ, 0xc0, !PT ;  /* 0xfffffff807007812 */ /* 0x000fe400078ec0ff */
[----:B------:R-:W-:-:S03]  /*0310*/  SHF.R.S32.HI R7, RZ, 0x3, R7 ;  /* 0x00000003ff077819 */ /* 0x000fc60000011407 */
[----:B------:R-:W-:-:S04]  /*0320*/  IMAD.IADD R0, R2, 0x1, -R0 ;  /* 0x0000000102007824 */ /* 0x000fc800078e0a00 */
[----:B------:R-:W-:-:S04]  /*0330*/  IMAD R113, R0, 0x20, R7 ;  /* 0x0000002000717824 */ /* 0x000fc800078e0207 */
[----:B----4-:R-:W-:Y:S01]  /*0340*/  IMAD R9, R251, 0x80, R113 ;  /* 0x00000080fb097824 */ /* 0x010fe200078e0271 */
[----:B------:R-:W-:Y:S03]  /*0350*/  STL [R1+0x4], R113 ;  /* 0x0000047101007387 */ /* 0x000fe60000100800 */
[----:B-1----:R-:W-:Y:S01]  /*0360*/  @P0 IMAD.HI.U32 R5, R9, c[0x0][0x2c8], RZ ;  /* 0x0000b20009050a27 */ /* 0x002fe200078e00ff */
[----:B------:R1:W-:Y:S03]  /*0370*/  STL [R1], R9 ;  /* 0x0000000901007387 */ /* 0x0003e60000100800 */
[----:B------:R-:W-:Y:S01]  /*0380*/  IMAD.MOV.U32 R6, RZ, RZ, R9 ;  /* 0x000000ffff067224 */ /* 0x000fe200078e0009 */
[----:B------:R-:W-:Y:S01]  /*0390*/  @P0 SHF.R.U32.HI R6, RZ, c[0x0][0x2cc], R5 ;  /* 0x0000b300ff060a19 */ /* 0x000fe20000011605 */
[----:B------:R-:W-:-:S02]  /*03a0*/  IMAD.SHL.U32 R252, R7, 0x40, RZ ;  /* 0x0000004007fc7824 */ /* 0x000fc400078e00ff */
[----:B------:R-:W-:Y:S01]  /*03b0*/  IMAD R11, R11, c[0x0][0x168], RZ ;  /* 0x00005a000b0b7a24 */ /* 0x000fe200078e02ff */
[--C-:B------:R-:W-:Y:S01]  /*03c0*/  SHF.R.S32.HI R5, RZ, 0x1f, R6.reuse ;  /* 0x0000001fff057819 */ /* 0x100fe20000011406 */
[----:B------:R-:W-:Y:S01]  /*03d0*/  IMAD.MOV R8, RZ, RZ, -R6 ;  /* 0x000000ffff087224 */ /* 0x000fe200078e0a06 */
[----:B------:R-:W-:Y:S01]  /*03e0*/  UMOV UR11, URZ ;  /* 0x0000003f000b7c82 */ /* 0x000fe20008000000 */
[----:B------:R-:W-:Y:S01]  /*03f0*/  IMAD R251, R251, 0x80, R7 ;  /* 0x00000080fbfb7824 */ /* 0x000fe200078e0207 */
[----:B------:R-:W-:Y:S01]  /*0400*/  ULDC UR4, c[0x0][0x2ac] ;  /* 0x0000ab0000047ab9 */ /* 0x000fe20000000800 */
[----:B------:R-:W-:Y:S01]  /*0410*/  IMAD R5, R5, c[0x0][0x1b0], RZ ;  /* 0x00006c0005057a24 */ /* 0x000fe200078e02ff */
[----:B------:R-:W-:Y:S01]  /*0420*/  ULDC UR10, c[0x0][0x1d0] ;  /* 0x00007400000a7ab9 */ /* 0x000fe20000000800 */
[----:B------:R-:W-:Y:S01]  /*0430*/  IMAD R8, R8, c[0x0][0x2c4], R9 ;  /* 0x0000b10008087a24 */ /* 0x000fe200078e0209 */
[----:B------:R-:W-:Y:S01]  /*0440*/  UMOV UR8, 0x60 ;  /* 0x0000006000087882 */ /* 0x000fe20000000000 */
[----:B------:R-:W-:Y:S01]  /*0450*/  IMAD.WIDE.U32 R12, R6, c[0x0][0x1b0], R12 ;  /* 0x00006c00060c7a25 */ /* 0x000fe200078e000c */
[----:B------:R-:W3:Y:S01]  /*0460*/  LDL.LU R214, [R1+0x10] ;  /* 0x0000100001d67983 */ /* 0x000ee20000300800 */
[----:B------:R-:W-:Y:S01]  /*0470*/  LOP3.LUT R252, R252, 0x1c0, RZ, 0xc0, !PT ;  /* 0x000001c0fcfc7812 */ /* 0x000fe200078ec0ff */
[----:B------:R-:W-:Y:S01]  /*0480*/  UIMAD UR10, UR4, UR10, URZ ;  /* 0x0000000a040a72a4 */ /* 0x000fe2000f8e023f */
[----:B------:R-:W-:Y:S01]  /*0490*/  IMAD R6, R6, c[0x0][0x1b4], R5 ;  /* 0x00006d0006067a24 */ /* 0x000fe200078e0205 */
[----:B------:R-:W-:Y:S01]  /*04a0*/  SHF.R.S32.HI R5, RZ, 0x1f, R8 ;  /* 0x0000001fff057819 */ /* 0x000fe20000011408 */
[----:B------:R-:W-:Y:S01]  /*04b0*/  IMAD.SHL.U32 R215, R0, 0x8, RZ ;  /* 0x0000000800d77824 */ /* 0x000fe200078e00ff */
[----:B------:R-:W-:Y:S01]  /*04c0*/  UIADD3 UR16, UR10, 0x5f, URZ ;  /* 0x0000005f0a107890 */ /* 0x000fe2000fffe03f */
[----:B------:R-:W-:Y:S01]  /*04d0*/  IMAD.IADD R13, R13, 0x1, R6 ;  /* 0x000000010d0d7824 */ /* 0x000fe200078e0206 */
[----:B------:R-:W-:Y:S01]  /*04e0*/  SHF.R.U32.HI R6, RZ, 0x3, R252 ;  /* 0x00000003ff067819 */ /* 0x000fe200000116fc */
[----:B------:R-:W-:Y:S01]  /*04f0*/  IMAD R5, R5, c[0x0][0x1a8], RZ ;  /* 0x00006a0005057a24 */ /* 0x000fe200078e02ff */
[----:B------:R-:W-:Y:S01]  /*0500*/  LOP3.LUT R252, R252, 0x38, R215, 0xf8, !PT ;  /* 0x00000038fcfc7812 */ /* 0x000fe200078ef8d7 */
[----:B------:R-:W-:Y:S01]  /*0510*/  UIMAD.WIDE UR16, UR16, 0x2aaaaaab, URZ ;  /* 0x2aaaaaab101078a5 */ /* 0x000fe2000f8e023f */
[C---:B------:R-:W-:Y:S01]  /*0520*/  IADD3 R29, R215.reuse, 0x40, RZ ;  /* 0x00000040d71d7810 */ /* 0x040fe20007ffe0ff */
[----:B------:R-:W-:Y:S01]  /*0530*/  IMAD R5, R8, c[0x0][0x1ac], R5 ;  /* 0x00006b0008057a24 */ /* 0x000fe200078e0205 */
[----:B------:R-:W-:Y:S01]  /*0540*/  LOP3.LUT R252, R252, R6, RZ, 0x3c, !PT ;  /* 0x00000006fcfc7212 */ /* 0x000fe200078e3cff */
[----:B-1----:R-:W-:Y:S01]  /*0550*/  IMAD.WIDE.U32 R8, R8, c[0x0][0x1a8], R12 ;  /* 0x00006a0008087a25 */ /* 0x002fe200078e000c */
[C---:B------:R-:W-:Y:S01]  /*0560*/  IADD3 R28, R215.reuse, 0x80, RZ ;  /* 0x00000080d71c7810 */ /* 0x040fe20007ffe0ff */
[----:B------:R-:W-:Y:S01]  /*0570*/  ULDC UR4, c[0x0][0x2b8] ;  /* 0x0000ae0000047ab9 */ /* 0x000fe20000000800 */
[----:B------:R-:W-:Y:S01]  /*0580*/  IADD3 R112, R215, 0xc0, RZ ;  /* 0x000000c0d7707810 */ /* 0x000fe20007ffe0ff */
[----:B------:R-:W-:Y:S01]  /*0590*/  IMAD.IADD R9, R9, 0x1, R5 ;  /* 0x0000000109097824 */ /* 0x000fe200078e0205 */
[C---:B------:R-:W-:Y:S01]  /*05a0*/  LEA R10, P0, R8.reuse, c[0x0][0x160], 0x1 ;  /* 0x00005800080a7a11 */ /* 0x040fe200078008ff */
[----:B------:R-:W-:Y:S01]  /*05b0*/  UMOV UR5, UR17 ;  /* 0x0000001100057c82 */ /* 0x000fe20008000000 */
[----:B------:R-:W-:Y:S01]  /*05c0*/  LEA.HI R5, R17, R2, RZ, 0x6 ;  /* 0x0000000211057211 */ /* 0x000fe200078f30ff */
[----:B------:R-:W-:Y:S01]  /*05d0*/  USHF.R.U32.HI UR9, URZ, 0x1f, UR5 ;  /* 0x0000001f3f097899 */ /* 0x000fe20008011605 */
[----:B------:R-:W-:Y:S01]  /*05e0*/  LEA.HI.X R9, R8, c[0x0][0x164], R9, 0x1, P0 ;  /* 0x0000590008097a11 */ /* 0x000fe200000f0c09 */
[----:B------:R-:W-:Y:S01]  /*05f0*/  SHFL.IDX PT, R12, R10, RZ, 0x181f ;  /* 0x00181fff0a0c7589 */ /* 0x000fe200000e0000 */
[-C--:B------:R-:W-:Y:S01]  /*0600*/  ISETP.GE.AND P0, PT, R251, R11.reuse, PT ;  /* 0x0000000bfb00720c */ /* 0x080fe20003f06270 */
[----:B------:R-:W-:Y:S01]  /*0610*/  IMAD.SHL.U32 R6, R5, 0x8, RZ ;  /* 0x0000000805067824 */ /* 0x000fe200078e00ff */
[----:B------:R-:W-:Y:S01]  /*0620*/  IADD3 R5, R251, 0x20, RZ ;  /* 0x00000020fb057810 */ /* 0x000fe20007ffe0ff */
[----:B------:R-:W1:Y:S01]  /*0630*/  SHFL.IDX PT, R13, R9, RZ, 0x181f ;  /* 0x00181fff090d7589 */ /* 0x000e6200000e0000 */
[----:B------:R-:W-:Y:S01]  /*0640*/  ISETP.GE.AND P5, PT, R29, c[0x0][0x198], PT ;  /* 0x000066001d007a0c */ /* 0x000fe20003fa6270 */
[----:B------:R-:W-:Y:S01]  /*0650*/  UISETP.NE.AND UP0, UPT, UR4, 0x1, UPT ;  /* 0x000000010400788c */ /* 0x000fe2000bf05270 */
[----:B------:R-:W-:Y:S01]  /*0660*/  LOP3.LUT R252, R252, 0xfffffe00, R6, 0xf8, !PT ;  /* 0xfffffe00fcfc7812 */ /* 0x000fe200078ef806 */
[----:B------:R-:W-:Y:S01]  /*0670*/  SHFL.IDX PT, R22, R10, 0x1, 0x181f ;  /* 0x00381f000a167f89 */ /* 0x000fe200000e0000 */
[----:B------:R-:W-:Y:S01]  /*0680*/  ISETP.GE.AND P1, PT, R5, R11, PT ;  /* 0x0000000b0500720c */ /* 0x000fe20003f26270 */
[----:B------:R-:W-:Y:S01]  /*0690*/  ULEA.HI.SX32 UR9, UR5, UR9, 0x1c ;  /* 0x0000000905097291 */ /* 0x000fe2000f8fe23f */
[----:B------:R-:W-:Y:S01]  /*06a0*/  ISETP.GE.AND P4, PT, R28, c[0x0][0x198], PT ;  /* 0x000066001c007a0c */ /* 0x000fe20003f86270 */
[----:B------:R-:W4:Y:S01]  /*06b0*/  SHFL.IDX PT, R23, R9, 0x1, 0x181f ;  /* 0x00381f0009177f89 */ /* 0x000f2200000e0000 */
[----:B------:R-:W-:Y:S01]  /*06c0*/  ISETP.GE.AND P3, PT, R112, c[0x0][0x198], PT ;  /* 0x0000660070007a0c */ /* 0x000fe20003f66270 */
[----:B------:R-:W-:Y:S01]  /*06d0*/  @!P0 IMAD.SHL.U32 R8, R252, 0x2, RZ ;  /* 0x00000002fc088824 */ /* 0x000fe200078e00ff */
[----:B------:R-:W-:Y:S01]  /*06e0*/  @!P0 SHF.R.S32.HI R6, RZ, 0x1f, R29 ;  /* 0x0000001fff068819 */ /* 0x000fe2000001141d */
[----:B------:R-:W-:Y:S01]  /*06f0*/  UIMAD UR8, UR9, UR8, -0x60 ;  /* 0xffffffa0090874a4 */ /* 0x000fe2000f8e0208 */
[----:B------:R-:W-:Y:S01]  /*0700*/  @!P0 SHF.R.S32.HI R5, RZ, 0x1f, R28 ;  /* 0x0000001fff058819 */ /* 0x000fe2000001141c */
[----:B------:R-:W-:Y:S01]  /*0710*/  ULDC.64 UR4, c[0x0][0x2b0] ;  /* 0x0000ac0000047ab9 */ /* 0x000fe20000000a00 */
[----:B------:R-:W-:Y:S01]  /*0720*/  @!P0 LEA.HI R6, R6, R29, RZ, 0x3 ;  /* 0x0000001d06068211 */ /* 0x000fe200078f18ff */
[----:B------:R-:W-:Y:S01]  /*0730*/  IMAD.MOV.U32 R249, RZ, RZ, RZ ;  /* 0x000000fffff97224 */ /* 0x000fe200078e00ff */
[----:B------:R-:W-:Y:S01]  /*0740*/  @!P0 LEA.HI R5, R5, R28, RZ, 0x3 ;  /* 0x0000001c05058211 */ /* 0x000fe200078f18ff */
[----:B--2---:R2:W5:Y:S01]  /*0750*/  @P6 R2UR UR15, R3 ;  /* 0x00000000030f63c2 */ /* 0x00456200000e0000 */
[----:B------:R-:W-:Y:S01]  /*0760*/  @!P0 LOP3.LUT R6, R6, 0xfffffff8, RZ, 0xc0, !PT ;  /* 0xfffffff806068812 */ /* 0x000fe200078ec0ff */
[--C-:B-1----:R-:W-:Y:S01]  /*0770*/  @!P0 IMAD.WIDE R14, R215, 0x2, R12.reuse ;  /* 0x00000002d70e8825 */ /* 0x102fe200078e020c */
[----:B------:R-:W-:Y:S01]  /*0780*/  @!P0 LOP3.LUT R5, R5, 0xfffffff8, RZ, 0xc0, !PT ;  /* 0xfffffff805058812 */ /* 0x000fe200078ec0ff */
[----:B-----5:R-:W-:Y:S01]  /*0790*/  @!UP1 UMOV UR15, UR14 ;  /* 0x0000000e000f9c82 */ /* 0x020fe20008000000 */
[----:B------:R-:W-:Y:S01]  /*07a0*/  PLOP3.LUT P6, PT, PT, PT, UP0, 0x80, 0x0 ;  /* 0x000000000000781c */ /* 0x000fe20003fcf008 */
[--C-:B------:R-:W-:Y:S01]  /*07b0*/  @!P0 IMAD.WIDE R18, R6, 0x2, R12.reuse ;  /* 0x0000000206128825 */ /* 0x100fe200078e020c */
[----:B------:R-:W-:Y:S01]  /*07c0*/  USHF.R.S32.HI UR14, URZ, 0x1f, UR15 ;  /* 0x0000001f3f0e7899 */ /* 0x000fe2000801140f */
[----:B------:R1:W5:Y:S01]  /*07d0*/  @P2 R2UR UR11, R4 ;  /* 0x00000000040b23c2 */ /* 0x00036200000e0000 */
[----:B------:R-:W-:Y:S01]  /*07e0*/  ISETP.GE.AND P2, PT, R215, c[0x0][0x198], PT ;  /* 0x00006600d7007a0c */ /* 0x000fe20003f46270 */
[----:B------:R-:W-:Y:S01]  /*07f0*/  @!P0 IMAD.WIDE R20, R5, 0x2, R12 ;  /* 0x0000000205148825 */ /* 0x000fe200078e020c */
[----:B------:R-:W-:Y:S01]  /*0800*/  UIMAD UR14, UR14, UR4, URZ ;  /* 0x000000040e0e72a4 */ /* 0x000fe2000f8e023f */
[----:B------:R-:W-:Y:S01]  /*0810*/  STL [R1+0xc], R215 ;  /* 0x00000cd701007387 */ /* 0x000fe20000100800 */
[----:B------:R-:W-:-:S02]  /*0820*/  UIMAD.WIDE.U32 UR16, UR15, UR4, URZ ;  /* 0x000000040f1072a5 */ /* 0x000fc4000f8e003f */
[----:B------:R-:W-:Y:S01]  /*0830*/  UIMAD UR14, UR15, UR5, UR14 ;  /* 0x000000050f0e72a4 */ /* 0x000fe2000f8e020e */
[----:B------:R-:W-:Y:S01]  /*0840*/  IMAD.SHL.U32 R247, R0, 0x40, RZ ;  /* 0x0000004000f77824 */ /* 0x000fe200078e00ff */
[----:B------:R-:W-:Y:S01]  /*0850*/  UIADD3 UR18, UR9, -0x1, URZ ;  /* 0xffffffff09127890 */ /* 0x000fe2000fffe03f */
[----:B------:R-:W-:Y:S01]  /*0860*/  STL [R1+0x8], R112 ;  /* 0x0000087001007387 */ /* 0x000fe20000100800 */
[----:B------:R-:W-:Y:S02]  /*0870*/  UIADD3 UR14, UR17, UR14, URZ ;  /* 0x0000000e110e7290 */ /* 0x000fe4000fffe03f */
[----:B------:R-:W-:Y:S01]  /*0880*/  ULDC.64 UR4, c[0x0][0x1e8] ;  /* 0x00007a0000047ab9 */ /* 0x000fe20000000a00 */
[----:B------:R2:W-:Y:S04]  /*0890*/  @!P0 LDGSTS.E.BYPASS.LTC128B.128 [R8+0x18100], [R14.64], !P2 ;  /* 0x181000000e088fae */ /* 0x0005e8000d101d4c */
[----:B------:R2:W-:Y:S04]  /*08a0*/  @!P0 LDGSTS.E.BYPASS.LTC128B.128 [R8+0x1c100], [R18.64], !P5 ;  /* 0x1c10000012088fae */ /* 0x0005e8000e901d4c */
[----:B------:R4:W-:Y:S01]  /*08b0*/  @!P0 LDGSTS.E.BYPASS.LTC128B.128 [R8+0x20100], [R20.64], !P4 ;  /* 0x2010000014088fae */ /* 0x0009e2000e101d4c */
[----:B-1----:R-:W-:-:S04]  /*08c0*/  @!P0 SHF.R.S32.HI R4, RZ, 0x1f, R112 ;  /* 0x0000001fff048819 */ /* 0x002fc80000011470 */
[----:B------:R-:W-:-:S04]  /*08d0*/  @!P0 LEA.HI R4, R4, R112, RZ, 0x3 ;  /* 0x0000007004048211 */ /* 0x000fc800078f18ff */
[----:B------:R-:W-:-:S05]  /*08e0*/  @!P0 LOP3.LUT R4, R4, 0xfffffff8, RZ, 0xc0, !PT ;  /* 0xfffffff804048812 */ /* 0x000fca00078ec0ff */
[----:B------:R-:W-:Y:S01]  /*08f0*/  @!P0 IMAD.WIDE R12, R4, 0x2, R12 ;  /* 0x00000002040c8825 */ /* 0x000fe200078e020c */
[----:B------:R-:W-:-:S04]  /*0900*/  IADD3 R4, R251, 0x40, RZ ;  /* 0x00000040fb047810 */ /* 0x000fc80007ffe0ff */
[----:B------:R1:W-:Y:S01]  /*0910*/  @!P0 LDGSTS.E.BYPASS.LTC128B.128 [R8+0x24100], [R12.64], !P3 ;  /* 0x241000000c088fae */ /* 0x0003e2000d901d4c */
[----:B------:R-:W-:Y:S02]  /*0920*/  ISETP.GE.AND P0, PT, R4, R11, PT ;  /* 0x0000000b0400720c */ /* 0x000fe40003f06270 */
[----:B------:R-:W-:Y:S02]  /*0930*/  @!P1 SHF.R.S32.HI R4, RZ, 0x1f, R29 ;  /* 0x0000001fff049819 */ /* 0x000fe4000001141d */
[----:B--2---:R-:W-:Y:S02]  /*0940*/  @!P1 SHF.R.S32.HI R18, RZ, 0x1f, R28 ;  /* 0x0000001fff129819 */ /* 0x004fe4000001141c */
[----:B------:R-:W-:Y:S01]  /*0950*/  @!P1 LEA.HI R4, R4, R29, RZ, 0x3 ;  /* 0x0000001d04049211 */ /* 0x000fe200078f18ff */
[----:B----4-:R-:W-:Y:S01]  /*0960*/  @!P1 IMAD.WIDE R20, R215, 0x2, R22 ;  /* 0x00000002d7149825 */ /* 0x010fe200078e0216 */
[----:B------:R-:W-:Y:S02]  /*0970*/  @!P1 SHF.R.S32.HI R14, RZ, 0x1f, R112 ;  /* 0x0000001fff0e9819 */ /* 0x000fe40000011470 */
[----:B------:R-:W-:-:S02]  /*0980*/  @!P1 LOP3.LUT R4, R4, 0xfffffff8, RZ, 0xc0, !PT ;  /* 0xfffffff804049812 */ /* 0x000fc400078ec0ff */
[----:B------:R-:W-:Y:S01]  /*0990*/  @!P1 LEA.HI R18, R18, R28, RZ, 0x3 ;  /* 0x0000001c12129211 */ /* 0x000fe200078f18ff */
[----:B------:R-:W-:Y:S01]  /*09a0*/  @!P0 IMAD.SHL.U32 R6, R252, 0x2, RZ ;  /* 0x00000002fc068824 */ /* 0x000fe200078e00ff */
[----:B------:R-:W-:Y:S01]  /*09b0*/  @!P0 SHF.R.S32.HI R3, RZ, 0x1f, R112 ;  /* 0x0000001fff038819 */ /* 0x000fe20000011470 */
[----:B------:R-:W-:Y:S01]  /*09c0*/  @!P1 IMAD.WIDE R4, R4, 0x2, R22 ;  /* 0x0000000204049825 */ /* 0x000fe200078e0216 */
[-C--:B------:R-:W-:Y:S02]  /*09d0*/  @!P1 LEA.HI R14, R14, R112.reuse, RZ, 0x3 ;  /* 0x000000700e0e9211 */ /* 0x080fe400078f18ff */
[----:B------:R-:W-:Y:S02]  /*09e0*/  @!P0 LEA.HI R3, R3, R112, RZ, 0x3 ;  /* 0x0000007003038211 */ /* 0x000fe400078f18ff */
[----:B------:R-:W-:Y:S02]  /*09f0*/  @!P1 LOP3.LUT R18, R18, 0xfffffff8, RZ, 0xc0, !PT ;  /* 0xfffffff812129812 */ /* 0x000fe400078ec0ff */
[----:B------:R-:W-:-:S02]  /*0a00*/  @!P1 LOP3.LUT R14, R14, 0xfffffff8, RZ, 0xc0, !PT ;  /* 0xfffffff80e0e9812 */ /* 0x000fc400078ec0ff */
[----:B------:R-:W-:Y:S01]  /*0a10*/  @!P0 LOP3.LUT R3, R3, 0xfffffff8, RZ, 0xc0, !PT ;  /* 0xfffffff803038812 */ /* 0x000fe200078ec0ff */
[--C-:B------:R-:W-:Y:S01]  /*0a20*/  @!P1 IMAD.WIDE R18, R18, 0x2, R22.reuse ;  /* 0x0000000212129825 */ /* 0x100fe200078e0216 */
[----:B-1----:R-:W-:Y:S03]  /*0a30*/  SHFL.IDX PT, R12, R10, 0x2, 0x181f ;  /* 0x00581f000a0c7f89 */ /* 0x002fe600000e0000 */
[----:B------:R-:W-:Y:S01]  /*0a40*/  @!P1 IMAD.SHL.U32 R8, R252, 0x2, RZ ;  /* 0x00000002fc089824 */ /* 0x000fe200078e00ff */
[----:B------:R-:W1:Y:S01]  /*0a50*/  SHFL.IDX PT, R13, R9, 0x2, 0x181f ;  /* 0x00581f00090d7f89 */ /* 0x000e6200000e0000 */
[----:B------:R-:W-:-:S03]  /*0a60*/  @!P1 IMAD.WIDE R14, R14, 0x2, R22 ;  /* 0x000000020e0e9825 */ /* 0x000fc600078e0216 */
[----:B------:R2:W-:Y:S04]  /*0a70*/  @!P1 LDGSTS.E.BYPASS.LTC128B.128 [R8+0x19100], [R20.64], !P2 ;  /* 0x1910000014089fae */ /* 0x0005e8000d101d4c */
[----:B------:R4:W-:Y:S04]  /*0a80*/  @!P1 LDGSTS.E.BYPASS.LTC128B.128 [R8+0x1d100], [R4.64], !P5 ;  /* 0x1d10000004089fae */ /* 0x0009e8000e901d4c */
[----:B------:R2:W-:Y:S04]  /*0a90*/  @!P1 LDGSTS.E.BYPASS.LTC128B.128 [R8+0x21100], [R18.64], !P4 ;  /* 0x2110000012089fae */ /* 0x0005e8000e101d4c */
[----:B------:R2:W-:Y:S01]  /*0aa0*/  @!P1 LDGSTS.E.BYPASS.LTC128B.128 [R8+0x25100], [R14.64], !P3 ;  /* 0x251000000e089fae */ /* 0x0005e2000d901d4c */
[----:B------:R-:W-:-:S03]  /*0ab0*/  PLOP3.LUT P1, PT, PT, PT, UP0, 0x80, 0x0 ;  /* 0x000000000000781c */ /* 0x000fc60003f2f008 */
[----:B------:R-:W-:Y:S01]  /*0ac0*/  SHFL.IDX PT, R10, R10, 0x3, 0x181f ;  /* 0x00781f000a0a7f89 */ /* 0x000fe200000e0000 */
[----:B-1----:R-:W-:Y:S01]  /*0ad0*/  @!P0 IMAD.WIDE R22, R3, 0x2, R12 ;  /* 0x0000000203168825 */ /* 0x002fe200078e020c */
[----:B------:R-:W-:-:S04]  /*0ae0*/  IADD3 R3, R113, UR8, RZ ;  /* 0x0000000871037c10 */ /* 0x000fc8000fffe0ff */
[----:B-----5:R-:W-:Y:S02]  /*0af0*/  IADD3 R250, R3, UR11, RZ ;  /* 0x0000000b03fa7c10 */ /* 0x020fe4000fffe0ff */
[----:B----4-:R-:W-:Y:S02]  /*0b00*/  @!P0 SHF.R.S32.HI R5, RZ, 0x1f, R29 ;  /* 0x0000001fff058819 */ /* 0x010fe4000001141d */
[----:B------:R-:W-:Y:S02]  /*0b10*/  @!P0 SHF.R.S32.HI R4, RZ, 0x1f, R28 ;  /* 0x0000001fff048819 */ /* 0x000fe4000001141c */
[----:B------:R-:W-:Y:S02]  /*0b20*/  @!P0 LEA.HI R5, R5, R29, RZ, 0x3 ;  /* 0x0000001d05058211 */ /* 0x000fe400078f18ff */
[----:B------:R-:W-:Y:S02]  /*0b30*/  @!P0 LEA.HI R4, R4, R28, RZ, 0x3 ;  /* 0x0000001c04048211 */ /* 0x000fe400078f18ff */
[----:B------:R-:W-:-:S02]  /*0b40*/  @!P0 LOP3.LUT R5, R5, 0xfffffff8, RZ, 0xc0, !PT ;  /* 0xfffffff805058812 */ /* 0x000fc400078ec0ff */
[----:B------:R-:W-:Y:S02]  /*0b50*/  @!P0 LOP3.LUT R4, R4, 0xfffffff8, RZ, 0xc0, !PT ;  /* 0xfffffff804048812 */ /* 0x000fe400078ec0ff */
[----:B--2---:R-:W-:Y:S01]  /*0b60*/  IADD3 R8, R251, 0x60, RZ ;  /* 0x00000060fb087810 */ /* 0x004fe20007ffe0ff */
[----:B------:R-:W-:-:S04]  /*0b70*/  @!P0 IMAD.WIDE R20, R5, 0x2, R12 ;  /* 0x0000000205148825 */ /* 0x000fc800078e020c */
[----:B------:R-:W-:-:S04]  /*0b80*/  @!P0 IMAD.WIDE R4, R4, 0x2, R12 ;  /* 0x0000000204048825 */ /* 0x000fc800078e020c */
[----:B------:R-:W-:-:S05]  /*0b90*/  @!P0 IMAD.WIDE R12, R215, 0x2, R12 ;  /* 0x00000002d70c8825 */ /* 0x000fca00078e020c */
[----:B------:R1:W-:Y:S04]  /*0ba0*/  @!P0 LDGSTS.E.BYPASS.LTC128B.128 [R6+0x1a100], [R12.64], !P2 ;  /* 0x1a1000000c068fae */ /* 0x0003e8000d101d4c */
[----:B------:R1:W-:Y:S04]  /*0bb0*/  @!P0 LDGSTS.E.BYPASS.LTC128B.128 [R6+0x1e100], [R20.64], !P5 ;  /* 0x1e10000014068fae */ /* 0x0003e8000e901d4c */
[----:B------:R2:W-:Y:S04]  /*0bc0*/  @!P0 LDGSTS.E.BYPASS.LTC128B.128 [R6+0x22100], [R4.64], !P4 ;  /* 0x2210000004068fae */ /* 0x0005e8000e101d4c */
[----:B------:R1:W-:Y:S01]  /*0bd0*/  @!P0 LDGSTS.E.BYPASS.LTC128B.128 [R6+0x26100], [R22.64], !P3 ;  /* 0x2610000016068fae */ /* 0x0003e2000d901d4c */
[----:B------:R-:W-:-:S03]  /*0be0*/  ISETP.GE.AND P0, PT, R8, R11, PT ;  /* 0x0000000b0800720c */ /* 0x000fc60003f06270 */
[----:B------:R-:W4:Y:S10]  /*0bf0*/  SHFL.IDX PT, R11, R9, 0x3, 0x181f ;  /* 0x00781f00090b7f89 */ /* 0x000f3400000e0000 */
[----:B------:R-:W-:-:S04]  /*0c00*/  @!P0 SHF.R.S32.HI R8, RZ, 0x1f, R29 ;  /* 0x0000001fff088819 */ /* 0x000fc8000001141d */
[----:B------:R-:W-:-:S04]  /*0c10*/  @!P0 LEA.HI R8, R8, R29, RZ, 0x3 ;  /* 0x0000001d08088211 */ /* 0x000fc800078f18ff */
[----:B------:R-:W-:Y:S01]  /*0c20*/  @!P0 LOP3.LUT R8, R8, 0xfffffff8, RZ, 0xc0, !PT ;  /* 0xfffffff808088812 */ /* 0x000fe200078ec0ff */
[----:B--2---:R-:W-:Y:S01]  /*0c30*/  @P1 IMAD.HI.U32 R5, R250, c[0x0][0x2bc], RZ ;  /* 0x0000af00fa051a27 */ /* 0x004fe200078e00ff */
[----:B------:R-:W-:-:S03]  /*0c40*/  ISETP.GE.AND P1, PT, R3, UR10, PT ;  /* 0x0000000a03007c0c */ /* 0x000fc6000bf26270 */
[----:B------:R-:W-:Y:S01]  /*0c50*/  IMAD.MOV.U32 R4, RZ, RZ, R250 ;  /* 0x000000ffff047224 */ /* 0x000fe200078e00fa */
[----:B------:R-:W-:Y:S01]  /*0c60*/  @P6 SHF.R.U32.HI R4, RZ, c[0x0][0x2c0], R5 ;  /* 0x0000b000ff046a19 */ /* 0x000fe20000011605 */
[----:B------:R-:W-:Y:S01]  /*0c70*/  @!P0 IMAD.SHL.U32 R3, R252, 0x2, RZ ;  /* 0x00000002fc038824 */ /* 0x000fe200078e00ff */
[----:B-1----:R-:W-:Y:S01]  /*0c80*/  @!P0 SHF.R.S32.HI R6, RZ, 0x1f, R28 ;  /* 0x0000001fff068819 */ /* 0x002fe2000001141c */
[----:B----4-:R-:W-:Y:S01]  /*0c90*/  @!P0 IMAD.WIDE R18, R215, 0x2, R10 ;  /* 0x00000002d7128825 */ /* 0x010fe200078e020a */
[----:B------:R-:W-:Y:S02]  /*0ca0*/  @!P0 SHF.R.S32.HI R5, RZ, 0x1f, R112 ;  /* 0x0000001fff058819 */ /* 0x000fe40000011470 */
[----:B------:R-:W-:Y:S01]  /*0cb0*/  @!P0 LEA.HI R6, R6, R28, RZ, 0x3 ;  /* 0x0000001c06068211 */ /* 0x000fe200078f18ff */
[----:B------:R-:W-:Y:S01]  /*0cc0*/  @!P0 IMAD.WIDE R20, R8, 0x2, R10 ;  /* 0x0000000208148825 */ /* 0x000fe200078e020a */
[----:B------:R-:W-:Y:S01]  /*0cd0*/  @!P0 LEA.HI R5, R5, R112, RZ, 0x3 ;  /* 0x0000007005058211 */ /* 0x000fe200078f18ff */
[----:B------:R1:W-:Y:S01]  /*0ce0*/  @!P0 LDGSTS.E.BYPASS.LTC128B.128 [R3+0x1b100], [R18.64], !P2 ;  /* 0x1b10000012038fae */ /* 0x0003e2000d101d4c */
[----:B------:R-:W-:-:S02]  /*0cf0*/  @!P0 LOP3.LUT R6, R6, 0xfffffff8, RZ, 0xc0, !PT ;  /* 0xfffffff806068812 */ /* 0x000fc400078ec0ff */
[----:B------:R-:W-:Y:S01]  /*0d00*/  @!P0 LOP3.LUT R5, R5, 0xfffffff8, RZ, 0xc0, !PT ;  /* 0xfffffff805058812 */ /* 0x000fe200078ec0ff */
[----:B------:R1:W-:Y:S01]  /*0d10*/  @!P0 LDGSTS.E.BYPASS.LTC128B.128 [R3+0x1f100], [R20.64], !P5 ;  /* 0x1f10000014038fae */ /* 0x0003e2000e901d4c */
[----:B------:R-:W-:Y:S01]  /*0d20*/  ISETP.GT.OR P1, PT, R113, 0x5f, P1 ;  /* 0x0000005f7100780c */ /* 0x000fe20000f24670 */
[----:B------:R-:W-:-:S04]  /*0d30*/  @!P0 IMAD.WIDE R22, R6, 0x2, R10 ;  /* 0x0000000206168825 */ /* 0x000fc800078e020a */
[----:B------:R-:W-:Y:S01]  /*0d40*/  @!P0 IMAD.WIDE R10, R5, 0x2, R10 ;  /* 0x00000002050a8825 */ /* 0x000fe200078e020a */
[----:B------:R1:W-:Y:S04]  /*0d50*/  @!P0 LDGSTS.E.BYPASS.LTC128B.128 [R3+0x23100], [R22.64], !P4 ;  /* 0x2310000016038fae */ /* 0x0003e8000e101d4c */
[----:B------:R1:W-:Y:S03]  /*0d60*/  @!P0 LDGSTS.E.BYPASS.LTC128B.128 [R3+0x27100], [R10.64], !P3 ;  /* 0x271000000a038fae */ /* 0x0003e6000d901d4c */
[C---:B------:R-:W-:Y:S01]  /*0d70*/  @!P1 IADD3 R12, P6, R4.reuse, UR16, RZ ;  /* 0x00000010040c9c10 */ /* 0x040fe2000ffde0ff */
[----:B------:R-:W0:Y:S03]  /*0d80*/  LDGDEPBAR ;  /* 0x00000000000079af */ /* 0x000e260000000000 */
[----:B------:R-:W-:-:S02]  /*0d90*/  @!P1 LEA.HI.X.SX32 R9, R4, UR14, 0x1, P6 ;  /* 0x0000000e04099c11 */ /* 0x000fc4000b0f0eff */
[----:B------:R-:W-:-:S04]  /*0da0*/  @!P1 LEA R14, P6, R12, c[0x0][0x2a0], 0x2 ;  /* 0x0000a8000c0e9a11 */ /* 0x000fc800078c10ff */
[----:B------:R-:W-:Y:S01]  /*0db0*/  @!P1 LEA.HI.X R15, R12, c[0x0][0x2a4], R9, 0x2, P6 ;  /* 0x0000a9000c0f9a11 */ /* 0x000fe200030f1409 */
[----:B------:R-:W-:Y:S06]  /*0dc0*/  BAR.SYNC.DEFER_BLOCKING 0x0 ;  /* 0x0000000000007b1d */ /* 0x000fec0000010000 */
[----:B------:R-:W2:Y:S01]  /*0dd0*/  @!P1 LDG.E R249, [R14.64] ;  /* 0x0000000c0ef99981 */ /* 0x000ea2000c1e1900 */
[----:B-1----:R-:W-:Y:S01]  /*0de0*/  IMAD.MOV R3, RZ, RZ, -R4 ;  /* 0x000000ffff037224 */ /* 0x002fe200078e0a04 */
[----:B------:R-:W-:Y:S01]  /*0df0*/  UIMAD UR15, UR6, UR4, URZ ;  /* 0x00000004060f72a4 */ /* 0x000fe2000f8e023f */
[----:B------:R-:W-:Y:S01]  /*0e00*/  LOP3.LUT R247, R247, 0x1c0, RZ, 0xc0, !PT ;  /* 0x000001c0f7f77812 */ /* 0x000fe200078ec0ff */
[----:B------:R-:W-:Y:S01]  /*0e10*/  UIMAD.WIDE.U32 UR20, UR7, UR4, URZ ;  /* 0x00000004071472a5 */ /* 0x000fe2000f8e003f */
[----:B------:R-:W-:Y:S01]  /*0e20*/  IMAD R250, R3, c[0x0][0x2b8], R250 ;  /* 0x0000ae0003fa7a24 */ /* 0x000fe200078e02fa */
[----:B------:R-:W-:Y:S01]  /*0e30*/  UIMAD UR15, UR7, UR5, UR15 ;  /* 0x00000005070f72a4 */ /* 0x000fe2000f8e020f */
[----:B------:R-:W-:Y:S01]  /*0e40*/  ISETP.GE.AND P6, PT, R215, c[0x0][0x1d4], PT ;  /* 0x00007500d7007a0c */ /* 0x000fe20003fc6270 */
[----:B------:R-:W-:Y:S01]  /*0e50*/  UIMAD UR18, UR18, -0x60, UR10 ;  /* 0xffffffa0121278a4 */ /* 0x000fe2000f8e020a */
[C---:B------:R-:W-:Y:S01]  /*0e60*/  IMAD.WIDE.U32 R4, R250.reuse, c[0x0][0x1e0], RZ ;  /* 0x00007800fa047a25 */ /* 0x040fe200078e00ff */
[----:B------:R-:W-:Y:S01]  /*0e70*/  SHF.R.S32.HI R13, RZ, 0x1f, R250 ;  /* 0x0000001fff0d7819 */ /* 0x000fe200000114fa */
[----:B------:R-:W-:Y:S01]  /*0e80*/  UIADD3 UR15, UR21, UR15, URZ ;  /* 0x0000000f150f7290 */ /* 0x000fe2000fffe03f */
[----:B------:R-:W-:Y:S01]  /*0e90*/  ISETP.GE.AND P5, PT, R29, c[0x0][0x1d4], PT ;  /* 0x000075001d007a0c */ /* 0x000fe20003fa6270 */
[----:B------:R-:W-:Y:S01]  /*0ea0*/  IMAD R18, R250, c[0x0][0x1e0], RZ ;  /* 0x00007800fa127a24 */ /* 0x000fe200078e02ff */
[----:B------:R-:W-:Y:S01]  /*0eb0*/  ISETP.GE.AND P4, PT, R28, c[0x0][0x1d4], PT ;  /* 0x000075001c007a0c */ /* 0x000fe20003f86270 */
[----:B------:R-:W-:Y:S01]  /*0ec0*/  IMAD R3, R13, c[0x0][0x1e0], RZ ;  /* 0x000078000d037a24 */ /* 0x000fe200078e02ff */
[----:B------:R-:W-:Y:S01]  /*0ed0*/  ISETP.GE.AND P3, PT, R112, c[0x0][0x1d4], PT ;  /* 0x0000750070007a0c */ /* 0x000fe20003f66270 */
[----:B------:R-:W-:Y:S01]  /*0ee0*/  UISETP.GE.AND UP1, UPT, UR10, 0x1, UPT ;  /* 0x000000010a00788c */ /* 0x000fe2000bf26270 */
[----:B---3--:R-:W-:Y:S01]  /*0ef0*/  LOP3.LUT R214, R214, 0xfffffffe, RZ, 0xc0, !PT ;  /* 0xfffffffed6d67812 */ /* 0x008fe200078ec0ff */
[----:B------:R-:W-:Y:S01]  /*0f00*/  IMAD R3, R250, c[0x0][0x1e4], R3 ;  /* 0x00007900fa037a24 */ /* 0x000fe200078e0203 */
[----:B------:R-:W-:-:S02]  /*0f10*/  ULDC.64 UR4, c[0x0][0x210] ;  /* 0x0000840000047ab9 */ /* 0x000fc40000000a00 */
[----:B------:R-:W-:Y:S01]  /*0f20*/  UIMAD UR6, UR6, UR4, URZ ;  /* 0x00000004060672a4 */ /* 0x000fe2000f8e023f */
[----:B------:R-:W-:Y:S01]  /*0f30*/  IMAD.IADD R5, R5, 0x1, R3 ;  /* 0x0000000105057824 */ /* 0x000fe200078e0203 */
[----:B------:R-:W-:Y:S01]  /*0f40*/  LEA.HI R3, R17, R2, RZ, 0x4 ;  /* 0x0000000211037211 */ /* 0x000fe200078f20ff */
[----:B------:R-:W-:Y:S02]  /*0f50*/  UIMAD.WIDE.U32 UR22, UR7, UR4, URZ ;  /* 0x00000004071672a5 */ /* 0x000fe4000f8e003f */
[----:B------:R-:W-:Y:S01]  /*0f60*/  UIMAD UR5, UR7, UR5, UR6 ;  /* 0x00000005070572a4 */ /* 0x000fe2000f8e0206 */
[----:B------:R-:W-:Y:S02]  /*0f70*/  SHF.R.S32.HI R10, RZ, 0x4, R3 ;  /* 0x00000004ff0a7819 */ /* 0x000fe40000011403 */
[C---:B------:R-:W-:Y:S01]  /*0f80*/  LOP3.LUT R9, R3.reuse, 0xfffffff0, RZ, 0xc0, !PT ;  /* 0xfffffff003097812 */ /* 0x040fe200078ec0ff */
[----:B------:R-:W-:Y:S01]  /*0f90*/  UIADD3 UR5, UR23, UR5, URZ ;  /* 0x0000000517057290 */ /* 0x000fe2000fffe03f */
[----:B------:R-:W-:-:S02]  /*0fa0*/  LEA.HI R3, R3, R10, RZ, 0x1 ;  /* 0x0000000a03037211 */ /* 0x000fc400078f08ff */
[----:B------:R-:W-:Y:S01]  /*0fb0*/  @P3 LOP3.LUT R214, R214, 0x1, RZ, 0xfc, !PT ;  /* 0x00000001d6d63812 */ /* 0x000fe200078efcff */
[----:B------:R-:W-:Y:S01]  /*0fc0*/  IMAD.IADD R9, R2, 0x1, -R9 ;  /* 0x0000000102097824 */ /* 0x000fe200078e0a09 */
[----:B------:R-:W-:-:S03]  /*0fd0*/  LOP3.LUT R3, R3, 0xfffffffe, RZ, 0xc0, !PT ;  /* 0xfffffffe03037812 */ /* 0x000fc600078ec0ff */
[----:B------:R-:W-:Y:S02]  /*0fe0*/  STL [R1+0x10], R214 ;  /* 0x000010d601007387 */ /* 0x000fe40000100800 */
[----:B------:R-:W-:Y:S01]  /*0ff0*/  IMAD.IADD R3, R10, 0x1, -R3 ;  /* 0x000000010a037824 */ /* 0x000fe200078e0a03 */
[----:B--2---:R-:W-:Y:S01]  /*1000*/  SHF.R.S32.HI R12, RZ, 0x1f, R249 ;  /* 0x0000001fff0c7819 */ /* 0x004fe200000114f9 */
[----:B------:R-:W-:-:S04]  /*1010*/  IMAD.WIDE.U32 R4, R249, c[0x0][0x1f0], R4 ;  /* 0x00007c00f9047a25 */ /* 0x000fc800078e0004 */
[----:B------:R-:W-:Y:S01]  /*1020*/  IMAD R6, R12, c[0x0][0x1f0], RZ ;  /* 0x00007c000c067a24 */ /* 0x000fe200078e02ff */
[----:B------:R-:W-:Y:S01]  /*1030*/  IADD3 R8, P1, R4, UR20, RZ ;  /* 0x0000001404087c10 */ /* 0x000fe2000ff3e0ff */
[C---:B------:R-:W-:Y:S02]  /*1040*/  IMAD R18, R249.reuse, c[0x0][0x1f0], R18 ;  /* 0x00007c00f9127a24 */ /* 0x040fe400078e0212 */
[----:B------:R-:W-:Y:S01]  /*1050*/  IMAD R4, R249, c[0x0][0x1f4], R6 ;  /* 0x00007d00f9047a24 */ /* 0x000fe200078e0206 */
[----:B------:R-:W-:Y:S01]  /*1060*/  LEA R20, P0, R8, c[0x0][0x1c8], 0x1 ;  /* 0x0000720008147a11 */ /* 0x000fe200078008ff */
[C---:B------:R-:W-:Y:S01]  /*1070*/  IMAD.SHL.U32 R6, R7.reuse, 0x8, RZ ;  /* 0x0000000807067824 */ /* 0x040fe200078e00ff */
[----:B------:R-:W-:Y:S02]  /*1080*/  IADD3 R7, -R7, UR18, RZ ;  /* 0x0000001207077c10 */ /* 0x000fe4000fffe1ff */
[----:B------:R-:W-:Y:S01]  /*1090*/  IADD3.X R4, R5, UR15, R4, P1, !PT ;  /* 0x0000000f05047c10 */ /* 0x000fe20008ffe404 */
[----:B------:R-:W-:Y:S01]  /*10a0*/  SHFL.IDX PT, R26, R20, RZ, 0x181f ;  /* 0x00181fff141a7589 */ /* 0x000fe200000e0000 */
[----:B------:R-:W-:-:S02]  /*10b0*/  ISETP.GE.AND P2, PT, R7, 0x1, PT ;  /* 0x000000010700780c */ /* 0x000fc40003f46270 */
[----:B------:R-:W-:Y:S01]  /*10c0*/  LEA.HI.X R8, R8, c[0x0][0x1cc], R4, 0x1, P0 ;  /* 0x0000730008087a11 */ /* 0x000fe200000f0c04 */
[----:B------:R-:W-:Y:S01]  /*10d0*/  SHFL.IDX PT, R20, R20, 0x1, 0x181f ;  /* 0x00381f0014147f89 */ /* 0x000fe200000e0000 */
[----:B------:R-:W-:Y:S02]  /*10e0*/  IADD3 R18, R18, UR20, RZ ;  /* 0x0000001412127c10 */ /* 0x000fe4000fffe0ff */
[----:B------:R-:W-:Y:S01]  /*10f0*/  LOP3.LUT R6, R247, 0x8, R6, 0xf8, !PT ;  /* 0x00000008f7067812 */ /* 0x000fe200078ef806 */
[----:B------:R-:W1:Y:S01]  /*1100*/  SHFL.IDX PT, R27, R8, RZ, 0x181f ;  /* 0x00181fff081b7589 */ /* 0x000e6200000e0000 */
[----:B------:R-:W-:Y:S02]  /*1110*/  SHF.R.U32.HI R247, RZ, 0x3, R247 ;  /* 0x00000003fff77819 */ /* 0x000fe400000116f7 */
[----:B------:R-:W-:Y:S01]  /*1120*/  ISETP.GE.AND P1, PT, R7, 0x21, PT ;  /* 0x000000210700780c */ /* 0x000fe20003f26270 */
[----:B------:R-:W-:Y:S01]  /*1130*/  SHFL.IDX PT, R21, R8, 0x1, 0x181f ;  /* 0x00381f0008157f89 */ /* 0x000fe200000e0000 */
[----:B------:R-:W-:-:S02]  /*1140*/  LEA R18, R18, c[0x0][0x1c8], 0x1 ;  /* 0x0000720012127a11 */ /* 0x000fc400078e08ff */
[----:B------:R-:W-:Y:S01]  /*1150*/  @P2 SHF.R.S32.HI R22, RZ, 0x1f, R29 ;  /* 0x0000001fff162819 */ /* 0x000fe2000001141d */
[----:B------:R2:W-:Y:S01]  /*1160*/  SHFL.IDX PT, R19, R8, 0x2, 0x181f ;  /* 0x00581f0008137f89 */ /* 0x0005e200000e0000 */
[----:B------:R-:W-:Y:S02]  /*1170*/  @P2 SHF.R.S32.HI R14, RZ, 0x1f, R28 ;  /* 0x0000001fff0e2819 */ /* 0x000fe4000001141c */
[----:B------:R-:W-:Y:S01]  /*1180*/  @P2 SHF.R.S32.HI R10, RZ, 0x1f, R112 ;  /* 0x0000001fff0a2819 */ /* 0x000fe20000011470 */
[----:B------:R-:W3:Y:S01]  /*1190*/  SHFL.IDX PT, R18, R18, 0x2, 0x181f ;  /* 0x00581f0012127f89 */ /* 0x000ee200000e0000 */
[----:B------:R-:W-:Y:S02]  /*11a0*/  @P2 LEA.HI R22, R22, R29, RZ, 0x3 ;  /* 0x0000001d16162211 */ /* 0x000fe400078f18ff */
[----:B------:R-:W-:Y:S01]  /*11b0*/  @P2 LEA.HI R14, R14, R28, RZ, 0x3 ;  /* 0x0000001c0e0e2211 */ /* 0x000fe200078f18ff */
[----:B------:R-:W-:Y:S01]  /*11c0*/  @P1 IMAD.SHL.U32 R16, R252, 0x2, RZ ;  /* 0x00000002fc101824 */ /* 0x000fe200078e00ff */
[----:B------:R-:W-:-:S02]  /*11d0*/  @P2 LEA.HI R10, R10, R112, RZ, 0x3 ;  /* 0x000000700a0a2211 */ /* 0x000fc400078f18ff */
[----:B------:R-:W-:Y:S02]  /*11e0*/  @P2 LOP3.LUT R22, R22, 0xfffffff8, RZ, 0xc0, !PT ;  /* 0xfffffff816162812 */ /* 0x000fe400078ec0ff */
[----:B------:R-:W-:Y:S02]  /*11f0*/  @P2 LOP3.LUT R14, R14, 0xfffffff8, RZ, 0xc0, !PT ;  /* 0xfffffff80e0e2812 */ /* 0x000fe400078ec0ff */
[----:B------:R-:W-:Y:S01]  /*1200*/  SHF.R.S32.HI R5, RZ, 0x1f, R9 ;  /* 0x0000001fff057819 */ /* 0x000fe20000011409 */
[--C-:B-1----:R-:W-:Y:S01]  /*1210*/  @P2 IMAD.WIDE R24, R215, 0x2, R26.reuse ;  /* 0x00000002d7182825 */ /* 0x102fe200078e021a */
[----:B------:R-:W-:Y:S02]  /*1220*/  @P2 LOP3.LUT R10, R10, 0xfffffff8, RZ, 0xc0, !PT ;  /* 0xfffffff80a0a2812 */ /* 0x000fe400078ec0ff */
[----:B------:R-:W-:Y:S01]  /*1230*/  LOP3.LUT R247, R6, R247, RZ, 0x3c, !PT ;  /* 0x000000f706f77212 */ /* 0x000fe200078e3cff */
[----:B------:R-:W-:Y:S01]  /*1240*/  @P2 IMAD.SHL.U32 R6, R252, 0x2, RZ ;  /* 0x00000002fc062824 */ /* 0x000fe200078e00ff */
[----:B------:R-:W-:Y:S01]  /*1250*/  ISETP.GE.AND P0, PT, R7, 0x41, PT ;  /* 0x000000410700780c */ /* 0x000fe20003f06270 */
[----:B------:R-:W-:Y:S01]  /*1260*/  @P2 IMAD.WIDE R22, R22, 0x2, R26 ;  /* 0x0000000216162825 */ /* 0x000fe200078e021a */
[----:B------:R-:W-:-:S02]  /*1270*/  LEA.HI R5, R5, R9, RZ, 0x3 ;  /* 0x0000000905057211 */ /* 0x000fc400078f18ff */
[----:B------:R1:W-:Y:S01]  /*1280*/  @P2 LDGSTS.E.BYPASS.LTC128B.128 [R6+0xc100], [R24.64], !P6 ;  /* 0x0c10000018062fae */ /* 0x0003e2000f101d4c */
[--C-:B------:R-:W-:Y:S01]  /*1290*/  @P2 IMAD.WIDE R14, R14, 0x2, R26.reuse ;  /* 0x000000020e0e2825 */ /* 0x100fe200078e021a */
[----:B------:R-:W-:Y:S02]  /*12a0*/  LOP3.LUT R4, R5, 0xfffffff8, RZ, 0xc0, !PT ;  /* 0xfffffff805047812 */ /* 0x000fe400078ec0ff */
[----:B------:R1:W-:Y:S01]  /*12b0*/  @P2 LDGSTS.E.BYPASS.LTC128B.128 [R6+0xf100], [R22.64], !P5 ;  /* 0x0f10000016062fae */ /* 0x0003e2000e901d4c */
[----:B------:R-:W-:-:S03]  /*12c0*/  @P2 IMAD.WIDE R10, R10, 0x2, R26 ;  /* 0x000000020a0a2825 */ /* 0x000fc600078e021a */
[----:B------:R4:W-:Y:S01]  /*12d0*/  @P2 LDGSTS.E.BYPASS.LTC128B.128 [R6+0x12100], [R14.64], !P4 ;  /* 0x121000000e062fae */ /* 0x0009e2000e101d4c */
[----:B------:R-:W-:Y:S01]  /*12e0*/  IMAD.IADD R4, R9, 0x1, -R4 ;  /* 0x0000000109047824 */ /* 0x000fe200078e0a04 */
[----:B------:R-:W-:Y:S01]  /*12f0*/  @P0 SHF.R.S32.HI R9, RZ, 0x1f, R28 ;  /* 0x0000001fff090819 */ /* 0x000fe2000001141c */
[C---:B------:R-:W-:Y:S01]  /*1300*/  IMAD R247, R3.reuse, 0x200, R247 ;  /* 0x0000020003f77824 */ /* 0x040fe200078e02f7 */
[----:B------:R5:W-:Y:S01]  /*1310*/  @P2 LDGSTS.E.BYPASS.LTC128B.128 [R6+0x15100], [R10.64], !P3 ;  /* 0x151000000a062fae */ /* 0x000be2000d901d4c */
[----:B--2---:R-:W-:Y:S01]  /*1320*/  @P0 SHF.R.S32.HI R8, RZ, 0x1f, R112 ;  /* 0x0000001fff080819 */ /* 0x004fe20000011470 */
[----:B------:R-:W-:Y:S01]  /*1330*/  IMAD.SHL.U32 R3, R3, 0x8, RZ ;  /* 0x0000000803037824 */ /* 0x000fe200078e00ff */
[----:B------:R-:W-:Y:S01]  /*1340*/  @P0 LEA.HI R9, R9, R28, RZ, 0x3 ;  /* 0x0000001c09090211 */ /* 0x000fe200078f18ff */
[----:B------:R-:W-:Y:S01]  /*1350*/  IMAD.SHL.U32 R247, R247, 0x2, RZ ;  /* 0x00000002f7f77824 */ /* 0x000fe200078e00ff */
[----:B------:R-:W-:Y:S02]  /*1360*/  @P0 LEA.HI R8, R8, R112, RZ, 0x3 ;  /* 0x0000007008080211 */ /* 0x000fe400078f18ff */
[----:B------:R-:W-:-:S02]  /*1370*/  @P0 LOP3.LUT R9, R9, 0xfffffff8, RZ, 0xc0, !PT ;  /* 0xfffffff809090812 */ /* 0x000fc400078ec0ff */
[----:B------:R-:W-:Y:S02]  /*1380*/  @P0 LOP3.LUT R8, R8, 0xfffffff8, RZ, 0xc0, !PT ;  /* 0xfffffff808080812 */ /* 0x000fe400078ec0ff */
[----:B------:R-:W-:Y:S01]  /*1390*/  IADD3 R245, R247, 0xc120, RZ ;  /* 0x0000c120f7f57810 */ /* 0x000fe20007ffe0ff */
[----:B---3--:R-:W-:-:S04]  /*13a0*/  @P0 IMAD.WIDE R26, R9, 0x2, R18 ;  /* 0x00000002091a0825 */ /* 0x008fc800078e0212 */
[----:B------:R-:W-:Y:S01]  /*13b0*/  @P0 IMAD.WIDE R8, R8, 0x2, R18 ;  /* 0x0000000208080825 */ /* 0x000fe200078e0212 */
[--C-:B----4-:R-:W-:Y:S02]  /*13c0*/  @P1 SHF.R.S32.HI R15, RZ, 0x1f, R29.reuse ;  /* 0x0000001fff0f1819 */ /* 0x110fe4000001141d */
[----:B------:R-:W-:Y:S02]  /*13d0*/  @P1 SHF.R.S32.HI R14, RZ, 0x1f, R28 ;  /* 0x0000001fff0e1819 */ /* 0x000fe4000001141c */
[----:B-----5:R-:W-:Y:S01]  /*13e0*/  @P1 SHF.R.S32.HI R11, RZ, 0x1f, R112 ;  /* 0x0000001fff0b1819 */ /* 0x020fe20000011470 */
[----:B-1----:R-:W-:Y:S01]  /*13f0*/  @P0 IMAD.SHL.U32 R6, R252, 0x2, RZ ;  /* 0x00000002fc060824 */ /* 0x002fe200078e00ff */
[----:B------:R-:W-:Y:S02]  /*1400*/  @P1 LEA.HI R15, R15, R29, RZ, 0x3 ;  /* 0x0000001d0f0f1211 */ /* 0x000fe400078f18ff */
[----:B------:R-:W-:Y:S02]  /*1410*/  @P0 SHF.R.S32.HI R10, RZ, 0x1f, R29 ;  /* 0x0000001fff0a0819 */ /* 0x000fe4000001141d */
[----:B------:R-:W-:-:S02]  /*1420*/  @P1 LEA.HI R14, R14, R28, RZ, 0x3 ;  /* 0x0000001c0e0e1211 */ /* 0x000fc400078f18ff */
[----:B------:R-:W-:Y:S02]  /*1430*/  @P1 LEA.HI R11, R11, R112, RZ, 0x3 ;  /* 0x000000700b0b1211 */ /* 0x000fe400078f18ff */
[----:B------:R-:W-:Y:S02]  /*1440*/  @P1 LOP3.LUT R15, R15, 0xfffffff8, RZ, 0xc0, !PT ;  /* 0xfffffff80f0f1812 */ /* 0x000fe400078ec0ff */
[----:B------:R-:W-:Y:S02]  /*1450*/  @P0 LEA.HI R10, R10, R29, RZ, 0x3 ;  /* 0x0000001d0a0a0211 */ /* 0x000fe400078f18ff */
[----:B------:R-:W-:Y:S01]  /*1460*/  @P1 LOP3.LUT R14, R14, 0xfffffff8, RZ, 0xc0, !PT ;  /* 0xfffffff80e0e1812 */ /* 0x000fe200078ec0ff */
[--C-:B------:R-:W-:Y:S01]  /*1470*/  @P1 IMAD.WIDE R22, R15, 0x2, R20.reuse ;  /* 0x000000020f161825 */ /* 0x100fe200078e0214 */
[----:B------:R-:W-:Y:S02]  /*1480*/  @P1 LOP3.LUT R11, R11, 0xfffffff8, RZ, 0xc0, !PT ;  /* 0xfffffff80b0b1812 */ /* 0x000fe400078ec0ff */
[----:B------:R-:W-:Y:S01]  /*1490*/  @P0 LOP3.LUT R10, R10, 0xfffffff8, RZ, 0xc0, !PT ;  /* 0xfffffff80a0a0812 */ /* 0x000fe200078ec0ff */
[----:B------:R-:W-:-:S04]  /*14a0*/  @P1 IMAD.WIDE R14, R14, 0x2, R20 ;  /* 0x000000020e0e1825 */ /* 0x000fc800078e0214 */
[----:B------:R-:W-:-:S04]  /*14b0*/  @P1 IMAD.WIDE R24, R11, 0x2, R20 ;  /* 0x000000020b181825 */ /* 0x000fc800078e0214 */
[----:B------:R-:W-:-:S04]  /*14c0*/  @P1 IMAD.WIDE R20, R215, 0x2, R20 ;  /* 0x00000002d7141825 */ /* 0x000fc800078e0214 */
[--C-:B------:R-:W-:Y:S01]  /*14d0*/  @P0 IMAD.WIDE R10, R10, 0x2, R18.reuse ;  /* 0x000000020a0a0825 */ /* 0x100fe200078e0212 */
[----:B------:R1:W-:Y:S03]  /*14e0*/  @P1 LDGSTS.E.BYPASS.LTC128B.128 [R16+0xd100], [R20.64], !P6 ;  /* 0x0d10000014101fae */ /* 0x0003e6000f101d4c */
[----:B------:R-:W-:Y:S01]  /*14f0*/  @P0 IMAD.WIDE R18, R215, 0x2, R18 ;  /* 0x00000002d7120825 */ /* 0x000fe200078e0212 */
[----:B------:R1:W-:Y:S04]  /*1500*/  @P1 LDGSTS.E.BYPASS.LTC128B.128 [R16+0x10100], [R22.64], !P5 ;  /* 0x1010000016101fae */ /* 0x0003e8000e901d4c */
[----:B------:R2:W-:Y:S04]  /*1510*/  @P1 LDGSTS.E.BYPASS.LTC128B.128 [R16+0x13100], [R14.64], !P4 ;  /* 0x131000000e101fae */ /* 0x0005e8000e101d4c */
[----:B------:R3:W-:Y:S01]  /*1520*/  @P1 LDGSTS.E.BYPASS.LTC128B.128 [R16+0x16100], [R24.64], !P3 ;  /* 0x1610000018101fae */ /* 0x0007e2000d901d4c */
[C---:B------:R-:W-:Y:S01]  /*1530*/  R2P PR, R4.reuse, 0x6 ;  /* 0x0000000604007804 */ /* 0x040fe20000000000 */
[----:B------:R-:W-:-:S02]  /*1540*/  IMAD.SHL.U32 R4, R4, 0x40, RZ ;  /* 0x0000004004047824 */ /* 0x000fc400078e00ff */
[----:B------:R4:W-:Y:S04]  /*1550*/  @P0 LDGSTS.E.BYPASS.LTC128B.128 [R6+0xe100], [R18.64], !P6 ;  /* 0x0e10000012060fae */ /* 0x0009e8000f101d4c */
[----:B------:R4:W-:Y:S04]  /*1560*/  @P0 LDGSTS.E.BYPASS.LTC128B.128 [R6+0x11100], [R10.64], !P5 ;  /* 0x111000000a060fae */ /* 0x0009e8000e901d4c */
[----:B------:R4:W-:Y:S04]  /*1570*/  @P0 LDGSTS.E.BYPASS.LTC128B.128 [R6+0x14100], [R26.64], !P4 ;  /* 0x141000001a060fae */ /* 0x0009e8000e101d4c */
[----:B------:R5:W-:Y:S04]  /*1580*/  @P0 LDGSTS.E.BYPASS.LTC128B.128 [R6+0x17100], [R8.64], !P3 ;  /* 0x1710000008060fae */ /* 0x000be8000d901d4c */
[----:B------:R-:W0:Y:S01]  /*1590*/  LDGDEPBAR ;  /* 0x00000000000079af */ /* 0x000e220000000000 */
[----:B--2---:R-:W-:Y:S01]  /*15a0*/  LEA.HI R15, R17, R2, RZ, 0x5 ;  /* 0x00000002110f7211 */ /* 0x004fe200078f28ff */
[----:B------:R-:W-:-:S02]  /*15b0*/  IMAD.MOV.U32 R14, RZ, RZ, 0x20 ;  /* 0x00000020ff0e7424 */ /* 0x000fc400078e00ff */
[----:B-----5:R-:W-:Y:S01]  /*15c0*/  IMAD.MOV.U32 R9, RZ, RZ, 0x10 ;  /* 0x00000010ff097424 */ /* 0x020fe200078e00ff */
[----:B------:R-:W-:-:S04]  /*15d0*/  DEPBAR.LE SB0, 0x1 ;  /* 0x000080400000791a */ /* 0x000fc80000000000 */
[----:B----4-:R-:W-:Y:S01]  /*15e0*/  IMAD.SHL.U32 R6, R5, 0x40, RZ ;  /* 0x0000004005067824 */ /* 0x010fe200078e00ff */
[----:B------:R-:W-:Y:S01]  /*15f0*/  LOP3.LUT R5, R4, 0x1c0, RZ, 0xc0, !PT ;  /* 0x000001c004057812 */ /* 0x000fe200078ec0ff */
[----:B------:R-:W-:-:S04]  /*1600*/  DEPBAR.LE SB0, 0x0 ;  /* 0x000080000000791a */ /* 0x000fc80000000000 */
[----:B------:R-:W-:Y:S01]  /*1610*/  SEL R4, R9, 0xfffffff0, !P1 ;  /* 0xfffffff009047807 */ /* 0x000fe20004800000 */
[----:B------:R-:W-:Y:S01]  /*1620*/  BAR.SYNC.DEFER_BLOCKING 0x0 ;  /* 0x0000000000007b1d */ /* 0x000fe20000010000 */
[----:B------:R-:W-:Y:S02]  /*1630*/  LOP3.LUT R9, R5, 0x8, R3, 0xf8, !PT ;  /* 0x0000000805097812 */ /* 0x000fe400078ef803 */
[----:B------:R-:W-:Y:S02]  /*1640*/  SHF.R.S32.HI R8, RZ, 0x5, R15 ;  /* 0x00000005ff087819 */ /* 0x000fe4000001140f */
[----:B------:R-:W-:Y:S02]  /*1650*/  LOP3.LUT R6, R6, 0xfffffe00, RZ, 0xc0, !PT ;  /* 0xfffffe0006067812 */ /* 0x000fe400078ec0ff */
[----:B------:R-:W-:Y:S02]  /*1660*/  SHF.R.U32.HI R5, RZ, 0x3, R5 ;  /* 0x00000003ff057819 */ /* 0x000fe40000011605 */
[----:B------:R-:W-:-:S02]  /*1670*/  SEL R3, R14, 0xffffffe0, !P2 ;  /* 0xffffffe00e037807 */ /* 0x000fc40005000000 */
[----:B------:R-:W-:Y:S01]  /*1680*/  R2P PR, R0, 0x6 ;  /* 0x0000000600007804 */ /* 0x000fe20000000000 */
[----:B------:R-:W-:Y:S01]  /*1690*/  IMAD R0, R8, 0x400, R6 ;  /* 0x0000040008007824 */ /* 0x000fe200078e0206 */
[----:B------:R-:W-:Y:S02]  /*16a0*/  LOP3.LUT R5, R9, R5, RZ, 0x3c, !PT ;  /* 0x0000000509057212 */ /* 0x000fe400078e3cff */
[----:B------:R-:W-:Y:S02]  /*16b0*/  PLOP3.LUT P0, PT, PT, PT, UP1, 0x80, 0x0 ;  /* 0x000000000000781c */ /* 0x000fe40003f0f018 */
[----:B------:R-:W-:Y:S01]  /*16c0*/  IADD3 R8, R247, 0xc100, RZ ;  /* 0x0000c100f7087810 */ /* 0x000fe20007ffe0ff */
[----:B------:R-:W-:Y:S01]  /*16d0*/  IMAD.IADD R0, R5, 0x1, R0 ;  /* 0x0000000105007824 */ /* 0x000fe200078e0200 */
[----:B------:R-:W-:Y:S02]  /*16e0*/  LOP3.LUT R15, R15, 0xffffffe0, RZ, 0xc0, !PT ;  /* 0xffffffe00f0f7812 */ /* 0x000fe400078ec0ff */
[----:B------:R-:W-:Y:S01]  /*16f0*/  LOP3.LUT R5, R5, R6, RZ, 0xfc, !PT ;  /* 0x0000000605057212 */ /* 0x000fe200078efcff */
[C---:B------:R-:W-:Y:S01]  /*1700*/  IMAD.SHL.U32 R48, R0.reuse, 0x2, RZ ;  /* 0x0000000200307824 */ /* 0x040fe200078e00ff */
[----:B------:R-:W-:Y:S01]  /*1710*/  LEA R248, R0, 0x18100, 0x1 ;  /* 0x0001810000f87811 */ /* 0x000fe200078e08ff */
[----:B------:R2:W4:Y:S01]  /*1720*/  LDSM.16.M88.4 R80, [R247+0xc900] ;  /* 0x00c90000f750783b */ /* 0x0005220000000200 */
[----:B------:R-:W-:Y:S01]  /*1730*/  @P1 IADD3 R245, R8, -0x20, RZ ;  /* 0xffffffe008f51810 */ /* 0x000fe20007ffe0ff */
[----:B------:R-:W-:Y:S01]  /*1740*/  IMAD.IADD R2, R2, 0x1, -R15 ;  /* 0x0000000102027824 */ /* 0x000fe200078e0a0f */
[----:B------:R-:W-:Y:S01]  /*1750*/  ISETP.GE.AND P1, PT, R112, c[0x0][0x1d4], PT ;  /* 0x0000750070007a0c */ /* 0x000fe20003f26270 */
[----:B------:R-:W-:Y:S01]  /*1760*/  IMAD R246, R4, 0x2, R248 ;  /* 0x0000000204f67824 */ /* 0x000fe200078e02f8 */
[----:B------:R-:W2:Y:S01]  /*1770*/  LDSM.16.M88.4 R48, [R48+0x18100] ;  /* 0x018100003030783b */ /* 0x000ea20000000200 */
[----:B------:R-:W-:-:S02]  /*1780*/  ISETP.GT.AND P3, PT, R113, 0x5f, PT ;  /* 0x0000005f7100780c */ /* 0x000fc40003f64270 */
[----:B------:R-:W-:Y:S01]  /*1790*/  SEL R6, RZ, 0x10, P1 ;  /* 0x00000010ff067807 */ /* 0x000fe20000800000 */
[----:B------:R2:W2:Y:S01]  /*17a0*/  LDSM.16.M88.4 R8, [R247+0xc100] ;  /* 0x00c10000f708783b */ /* 0x0004a20000000200 */
[----:B------:R-:W-:Y:S02]  /*17b0*/  SEL R0, R14, 0xffffffe0, !P2 ;  /* 0xffffffe00e007807 */ /* 0x000fe40005000000 */
[C---:B------:R-:W-:Y:S01]  /*17c0*/  IADD3 R237, R245.reuse, 0x800, RZ ;  /* 0x00000800f5ed7810 */ /* 0x040fe20007ffe0ff */
[----:B------:R2:W2:Y:S01]  /*17d0*/  LDSM.16.M88.4 R72, [R247+0xd100] ;  /* 0x00d10000f748783b */ /* 0x0004a20000000200 */
[C---:B------:R-:W-:Y:S02]  /*17e0*/  IADD3 R236, R245.reuse, 0x1000, RZ ;  /* 0x00001000f5ec7810 */ /* 0x040fe40007ffe0ff */
[C---:B------:R-:W-:Y:S01]  /*17f0*/  IADD3 R235, R245.reuse, 0x1800, RZ ;  /* 0x00001800f5eb7810 */ /* 0x040fe20007ffe0ff */
[----:B------:R2:W2:Y:S01]  /*1800*/  LDSM.16.M88.4 R64, [R247+0xd900] ;  /* 0x00d90000f740783b */ /* 0x0004a20000000200 */
[----:B------:R-:W-:-:S02]  /*1810*/  IADD3 R234, R245, 0x2000, RZ ;  /* 0x00002000f5ea7810 */ /* 0x000fc40007ffe0ff */
[----:B------:R-:W-:Y:S01]  /*1820*/  IADD3 R233, R245, 0x2800, RZ ;  /* 0x00002800f5e97810 */ /* 0x000fe20007ffe0ff */
[----:B------:R2:W2:Y:S04]  /*1830*/  LDSM.16.M88.4 R56, [R247+0xe100] ;  /* 0x00e10000f738783b */ /* 0x0004a80000000200 */
[----:B------:R2:W2:Y:S04]  /*1840*/  LDSM.16.M88.4 R92, [R247+0xe900] ;  /* 0x00e90000f75c783b */ /* 0x0004a80000000200 */
[----:B-1----:R1:W1:Y:S04]  /*1850*/  LDSM.16.M88.4 R20, [R246] ;  /* 0x00000000f614783b */ /* 0x0022680000000200 */
[----:B------:R1:W1:Y:S04]  /*1860*/  LDSM.16.M88.4 R88, [R245] ;  /* 0x00000000f558783b */ /* 0x0002680000000200 */
[----:B------:R1:W1:Y:S04]  /*1870*/  LDSM.16.M88.4 R44, [R245+0x800] ;  /* 0x00080000f52c783b */ /* 0x0002680000000200 */
[----:B---3--:R3:W1:Y:S04]  /*1880*/  LDSM.16.M88.4 R24, [R245+0x1000] ;  /* 0x00100000f518783b */ /* 0x0086680000000200 */
[----:B------:R3:W1:Y:S04]  /*1890*/  LDSM.16.M88.4 R40, [R245+0x1800] ;  /* 0x00180000f528783b */ /* 0x0006680000000200 */
[----:B------:R3:W1:Y:S04]  /*18a0*/  LDSM.16.M88.4 R16, [R245+0x2000] ;  /* 0x00200000f510783b */ /* 0x0006680000000200 */
[----:B------:R3:W1:Y:S01]  /*18b0*/  LDSM.16.M88.4 R32, [R245+0x2800] ;  /* 0x00280000f520783b */ /* 0x0006620000000200 */
[----:B------:R-:W-:Y:S05]  /*18c0*/  @!P0 BRA `(.L_x_2535) ;  /* 0x0000059000008947 */ /* 0x000fea0003800000 */
[----:B----4-:R-:W-:Y:S01]  /*18d0*/  IMAD R13, R13, c[0x0][0x208], RZ ;  /* 0x000082000d0d7a24 */ /* 0x010fe200078e02ff */
[----:B------:R-:W-:Y:S01]  /*18e0*/  P2R R38, PR, RZ, 0x8 ;  /* 0x00000008ff267803 */ /* 0x000fe20000000000 */
        /* <DEDUP_REMOVED lines=24> */
[----:B------:R-:W4:Y:S01]  /*1a70*/  SHFL.IDX PT, R36, R15, RZ, 0x181f ;  /* 0x00181fff0f247589 */ /* 0x000f2200000e0000 */
[----:B------:R-:W-:-:S03]  /*1a80*/  SHF.R.S32.HI R12, RZ, 0x1f, R112 ;  /* 0x0000001fff0c7819 */ /* 0x000fc60000011470 */
[----:B------:R-:W5:Y:S01]  /*1a90*/  SHFL.IDX PT, R37, R14, RZ, 0x181f ;  /* 0x00181fff0e257589 */ /* 0x000f6200000e0000 */
[----:B------:R-:W-:-:S03]  /*1aa0*/  LEA.HI R12, R12, R112, RZ, 0x3 ;  /* 0x000000700c0c7211 */ /* 0x000fc600078f18ff */
[----:B------:R-:W3:Y:S01]  /*1ab0*/  SHFL.IDX PT, R30, R15, 0x1, 0x181f ;  /* 0x00381f000f1e7f89 */ /* 0x000ee200000e0000 */
[----:B------:R-:W-:-:S03]  /*1ac0*/  LOP3.LUT R12, R12, 0xfffffff8, RZ, 0xc0, !PT ;  /* 0xfffffff80c0c7812 */ /* 0x000fc600078ec0ff */
[----:B------:R-:W2:Y:S02]  /*1ad0*/  SHFL.IDX PT, R31, R14, 0x1, 0x181f ;  /* 0x00381f000e1f7f89 */ /* 0x000ea400000e0000 */
[----:B------:R-:W-:Y:S01]  /*1ae0*/  IMAD.WIDE R70, R12, 0x2, RZ ;  /* 0x000000020c467825 */ /* 0x000fe200078e02ff */
[----:B------:R-:W-:Y:S01]  /*1af0*/  P2R R12, PR, RZ, 0x10 ;  /* 0x00000010ff0c7803 */ /* 0x000fe20000000000 */
[----:B------:R-:W1:Y:S01]  /*1b00*/  SHFL.IDX PT, R15, R15, 0x2, 0x181f ;  /* 0x00581f000f0f7f89 */ /* 0x000e6200000e0000 */
[----:B------:R-:W-:-:S03]  /*1b10*/  ISETP.LT.OR P4, PT, R7, 0x21, P2 ;  /* 0x000000210700780c */ /* 0x000fc60001781670 */
[----:B------:R-:W1:Y:S01]  /*1b20*/  SHFL.IDX PT, R14, R14, 0x2, 0x181f ;  /* 0x00581f000e0e7f89 */ /* 0x000e6200000e0000 */
[----:B----4-:R-:W-:-:S05]  /*1b30*/  IADD3 R52, P0, R36, R62, RZ ;  /* 0x0000003e24347210 */ /* 0x010fca0007f1e0ff */
[----:B-----5:R-:W-:Y:S01]  /*1b40*/  IMAD.X R53, R37, 0x1, R63, P0 ;  /* 0x0000000125357824 */ /* 0x020fe200000e063f */
[----:B------:R-:W-:-:S13]  /*1b50*/  ISETP.LT.OR P0, PT, R7, 0x1, P3 ;  /* 0x000000010700780c */ /* 0x000fda0001f01670 */
[----:B------:R4:W-:Y:S02]  /*1b60*/  LDGSTS.E.BYPASS.LTC128B.128 [R13+0x100], [R52.64], !P0 ;  /* 0x00100000340d7fae */ /* 0x0009e4000c101d4c */
[----:B----4-:R-:W-:-:S05]  /*1b70*/  IADD3 R52, P0, R36, R60, RZ ;  /* 0x0000003c24347210 */ /* 0x010fca0007f1e0ff */
[----:B------:R-:W-:Y:S01]  /*1b80*/  IMAD.X R53, R37, 0x1, R61, P0 ;  /* 0x0000000125357824 */ /* 0x000fe200000e063d */
[----:B------:R-:W-:-:S05]  /*1b90*/  IADD3 R68, P0, R36, R54, RZ ;  /* 0x0000003624447210 */ /* 0x000fca0007f1e0ff */
[----:B------:R-:W-:Y:S01]  /*1ba0*/  IMAD.X R69, R37, 0x1, R55, P0 ;  /* 0x0000000125457824 */ /* 0x000fe200000e0637 */
[----:B------:R-:W-:-:S05]  /*1bb0*/  IADD3 R36, P0, R36, R70, RZ ;  /* 0x0000004624247210 */ /* 0x000fca0007f1e0ff */
[----:B------:R-:W-:Y:S01]  /*1bc0*/  IMAD.X R37, R37, 0x1, R71, P0 ;  /* 0x0000000125257824 */ /* 0x000fe200000e0647 */
[----:B---3--:R-:W-:-:S05]  /*1bd0*/  IADD3 R84, P0, R62, R30, RZ ;  /* 0x0000001e3e547210 */ /* 0x008fca0007f1e0ff */
[----:B--2---:R-:W-:Y:S01]  /*1be0*/  IMAD.X R85, R63, 0x1, R31, P0 ;  /* 0x000000013f557824 */ /* 0x004fe200000e061f */
[----:B------:R-:W-:-:S05]  /*1bf0*/  IADD3 R78, P0, R60, R30, RZ ;  /* 0x0000001e3c4e7210 */ /* 0x000fca0007f1e0ff */
[----:B------:R-:W-:Y:S01]  /*1c00*/  IMAD.X R79, R61, 0x1, R31, P0 ;  /* 0x000000013d4f7824 */ /* 0x000fe200000e061f */
[----:B------:R-:W-:-:S05]  /*1c10*/  IADD3 R76, P0, R54, R30, RZ ;  /* 0x0000001e364c7210 */ /* 0x000fca0007f1e0ff */
[----:B------:R-:W-:Y:S01]  /*1c20*/  IMAD.X R77, R55, 0x1, R31, P0 ;  /* 0x00000001374d7824 */ /* 0x000fe200000e061f */
[----:B------:R-:W-:-:S05]  /*1c30*/  IADD3 R30, P0, R70, R30, RZ ;  /* 0x0000001e461e7210 */ /* 0x000fca0007f1e0ff */
[----:B------:R-:W-:Y:S01]  /*1c40*/  IMAD.X R31, R71, 0x1, R31, P0 ;  /* 0x00000001471f7824 */ /* 0x000fe200000e061f */
[----:B-1----:R-:W-:-:S05]  /*1c50*/  IADD3 R62, P0, R62, R15, RZ ;  /* 0x0000000f3e3e7210 */ /* 0x002fca0007f1e0ff */
        /* <DEDUP_REMOVED lines=32> */
.L_x_2535:
[C---:B-12-4-:R-:W-:Y:S01]  /*1e60*/  HMMA.16816.F32 R12, R48.reuse, R8, RZ ;  /* 0x00000008300c723c */ /* 0x056fe200000018ff */
[C---:B------:R-:W-:Y:S01]  /*1e70*/  IMAD R244, R3.reuse, 0x2, R248 ;  /* 0x0000000203f47824 */ /* 0x040fe200078e02f8 */
[----:B------:R-:W0:Y:S01]  /*1e80*/  LDGDEPBAR ;  /* 0x00000000000079af */ /* 0x000e220000000000 */
[C---:B------:R-:W-:Y:S01]  /*1e90*/  IMAD R241, R0.reuse, 0x2, R247 ;  /* 0x0000000200f17824 */ /* 0x040fe200078e02f7 */
[----:B------:R-:W-:Y:S01]  /*1ea0*/  UISETP.GE.AND UP1, UPT, UR10, 0x61, UPT ;  /* 0x000000610a00788c */ /* 0x000fe2000bf26270 */
[----:B------:R-:W-:Y:S01]  /*1eb0*/  IMAD R243, R3, 0x2, R246 ;  /* 0x0000000203f37824 */ /* 0x000fe200078e02f6 */
[----:B------:R-:W-:Y:S01]  /*1ec0*/  LDSM.16.M88.4 R96, [R244] ;  /* 0x00000000f460783b */ /* 0x000fe20000000200 */
[----:B------:R-:W-:Y:S01]  /*1ed0*/  IMAD R232, R0, 0x2, R245 ;  /* 0x0000000200e87824 */ /* 0x000fe200078e02f5 */
[----:B------:R-:W-:Y:S01]  /*1ee0*/  HMMA.16816.F32 R76, R48, R72, RZ ;  /* 0x00000048304c723c */ /* 0x000fe200000018ff */
[----:B------:R-:W-:Y:S01]  /*1ef0*/  IADD3 R231, R245, 0x3000, RZ ;  /* 0x00003000f5e77810 */ /* 0x000fe20007ffe0ff */
[----:B------:R-:W1:Y:S01]  /*1f00*/  LDSM.16.M88.4 R36, [R241+0xc100] ;  /* 0x00c10000f124783b */ /* 0x000e620000000200 */
[----:B------:R-:W-:-:S02]  /*1f10*/  PLOP3.LUT P0, PT, PT, PT, UP1, 0x40, 0x0 ;  /* 0x000000000000781c */ /* 0x000fc40003f0e818 */
[C---:B------:R-:W-:Y:S01]  /*1f20*/  IADD3 R230, R245.reuse, 0x3800, RZ ;  /* 0x00003800f5e67810 */ /* 0x040fe20007ffe0ff */
[----:B------:R-:W-:Y:S01]  /*1f30*/  LDSM.16.M88.4 R104, [R241+0xe100] ;  /* 0x00e10000f168783b */ /* 0x000fe20000000200 */
[C---:B------:R-:W-:Y:S01]  /*1f40*/  IADD3 R229, R245.reuse, 0x4000, RZ ;  /* 0x00004000f5e57810 */ /* 0x040fe20007ffe0ff */
[C---:B------:R-:W-:Y:S01]  /*1f50*/  HMMA.16816.F32 R8, R48.reuse, R10, RZ ;  /* 0x0000000a3008723c */ /* 0x040fe200000018ff */
[C---:B------:R-:W-:Y:S01]  /*1f60*/  IADD3 R228, R245.reuse, 0x4800, RZ ;  /* 0x00004800f5e47810 */ /* 0x040fe20007ffe0ff */
[----:B------:R-:W-:Y:S01]  /*1f70*/  LDSM.16.M88.4 R100, [R241+0xe900] ;  /* 0x00e90000f164783b */ /* 0x000fe20000000200 */
[C---:B------:R-:W-:Y:S02]  /*1f80*/  IADD3 R227, R245.reuse, 0x5000, RZ ;  /* 0x00005000f5e37810 */ /* 0x040fe40007ffe0ff */
[C---:B------:R-:W-:Y:S01]  /*1f90*/  IADD3 R226, R245.reuse, 0x5800, RZ ;  /* 0x00005800f5e27810 */ /* 0x040fe20007ffe0ff */
[----:B------:R-:W-:Y:S01]  /*1fa0*/  LDSM.16.M88.4 R108, [R244+0xc000] ;  /* 0x00c00000f46c783b */ /* 0x000fe20000000200 */
[C---:B------:R-:W-:Y:S01]  /*1fb0*/  IADD3 R225, R245.reuse, 0x6000, RZ ;  /* 0x00006000f5e17810 */ /* 0x040fe20007ffe0ff */
[----:B------:R-:W-:Y:S01]  /*1fc0*/  HMMA.16816.F32 R72, R48, R74, RZ ;  /* 0x0000004a3048723c */ /* 0x000fe200000018ff */
[----:B------:R-:W-:-:S02]  /*1fd0*/  IADD3 R224, R245, 0x6800, RZ ;  /* 0x00006800f5e07810 */ /* 0x000fc40007ffe0ff */
[C---:B------:R-:W-:Y:S02]  /*1fe0*/  IADD3 R223, R245.reuse, 0x7000, RZ ;  /* 0x00007000f5df7810 */ /* 0x040fe40007ffe0ff */
[C---:B------:R-:W-:Y:S02]  /*1ff0*/  IADD3 R222, R245.reuse, 0x7800, RZ ;  /* 0x00007800f5de7810 */ /* 0x040fe40007ffe0ff */
[C---:B------:R-:W-:Y:S01]  /*2000*/  IADD3 R221, R245.reuse, 0x8000, RZ ;  /* 0x00008000f5dd7810 */ /* 0x040fe20007ffe0ff */
[----:B------:R-:W-:Y:S01]  /*2010*/  HMMA.16816.F32 R84, R48, R80, RZ ;  /* 0x000000503054723c */ /* 0x000fe200000018ff */
[C---:B------:R-:W-:Y:S02]  /*2020*/  IADD3 R220, R245.reuse, 0x8800, RZ ;  /* 0x00008800f5dc7810 */ /* 0x040fe40007ffe0ff */
[C---:B------:R-:W-:Y:S02]  /*2030*/  IADD3 R219, R245.reuse, 0x9000, RZ ;  /* 0x00009000f5db7810 */ /* 0x040fe40007ffe0ff */
[----:B------:R-:W-:-:S02]  /*2040*/  IADD3 R218, R245, 0x9800, RZ ;  /* 0x00009800f5da7810 */ /* 0x000fc40007ffe0ff */
[C---:B------:R-:W-:Y:S01]  /*2050*/  IADD3 R217, R245.reuse, 0xa000, RZ ;  /* 0x0000a000f5d97810 */ /* 0x040fe20007ffe0ff */
[----:B------:R-:W-:Y:S01]  /*2060*/  HMMA.16816.F32 R68, R48, R64, RZ ;  /* 0x000000403044723c */ /* 0x000fe200000018ff */
[C---:B------:R-:W-:Y:S02]  /*2070*/  IADD3 R216, R245.reuse, 0xa800, RZ ;  /* 0x0000a800f5d87810 */ /* 0x040fe40007ffe0ff */
[C---:B------:R-:W-:Y:S02]  /*2080*/  IADD3 R183, R245.reuse, 0xb000, RZ ;  /* 0x0000b000f5b77810 */ /* 0x040fe40007ffe0ff */
[----:B------:R-:W-:-:S03]  /*2090*/  IADD3 R182, R245, 0xb800, RZ ;  /* 0x0000b800f5b67810 */ /* 0x000fc60007ffe0ff */
        /* <DEDUP_REMOVED lines=16> */
[C---:B------:R-:W-:Y:S08]  /*21a0*/  HMMA.16816.F32 R68, R20.reuse, R40, R68 ;  /* 0x000000281444723c */ /* 0x040ff00000001844 */
[C---:B------:R-:W-:Y:S01]  /*21b0*/  HMMA.16816.F32 R64, R20.reuse, R42, R64 ;  /* 0x0000002a1440723c */ /* 0x040fe20000001840 */
[----:B------:R-:W4:Y:S07]  /*21c0*/  LDSM.16.M88.4 R40, [R241+0xd100] ;  /* 0x00d10000f128783b */ /* 0x000f2e0000000200 */
[C---:B------:R-:W-:Y:S08]  /*21d0*/  HMMA.16816.F32 R60, R20.reuse, R16, R60 ;  /* 0x00000010143c723c */ /* 0x040ff0000000183c */
[C---:B------:R-:W-:Y:S01]  /*21e0*/  HMMA.16816.F32 R56, R20.reuse, R18, R56 ;  /* 0x000000121438723c */ /* 0x040fe20000001838 */
[----:B------:R-:W5:Y:S07]  /*21f0*/  LDSM.16.M88.4 R16, [R241+0xd900] ;  /* 0x00d90000f110783b */ /* 0x000f6e0000000200 */
[C---:B------:R-:W-:Y:S08]  /*2200*/  HMMA.16816.F32 R52, R20.reuse, R32, R52 ;  /* 0x000000201434723c */ /* 0x040ff00000001834 */
[----:B------:R-:W-:Y:S01]  /*2210*/  HMMA.16816.F32 R48, R20, R34, R48 ;  /* 0x000000221430723c */ /* 0x000fe20000001830 */
[----:B------:R-:W-:Y:S04]  /*2220*/  LDSM.16.M88.4 R20, [R243] ;  /* 0x00000000f314783b */ /* 0x000fe80000000200 */
[----:B------:R-:W3:Y:S03]  /*2230*/  LDSM.16.M88.4 R32, [R232] ;  /* 0x00000000e820783b */ /* 0x000ee60000000200 */
[C---:B-1----:R-:W-:Y:S08]  /*2240*/  HMMA.16816.F32 R12, R96.reuse, R36, R12 ;  /* 0x00000024600c723c */ /* 0x042ff0000000180c */
[C---:B------:R-:W-:Y:S01]  /*2250*/  HMMA.16816.F32 R8, R96.reuse, R38, R8 ;  /* 0x000000266008723c */ /* 0x040fe20000001808 */
[----:B------:R-:W1:Y:S07]  /*2260*/  LDSM.16.M88.4 R36, [R232+0x800] ;  /* 0x00080000e824783b */ /* 0x000e6e0000000200 */
[C---:B--2---:R-:W-:Y:S08]  /*2270*/  HMMA.16816.F32 R84, R96.reuse, R24, R84 ;  /* 0x000000186054723c */ /* 0x044ff00000001854 */
[C---:B------:R-:W-:Y:S01]  /*2280*/  HMMA.16816.F32 R80, R96.reuse, R26, R80 ;  /* 0x0000001a6050723c */ /* 0x040fe20000001850 */
[----:B------:R-:W2:Y:S07]  /*2290*/  LDSM.16.M88.4 R24, [R232+0x1000] ;  /* 0x00100000e818783b */ /* 0x000eae0000000200 */
[C---:B----4-:R-:W-:Y:S08]  /*22a0*/  HMMA.16816.F32 R76, R96.reuse, R40, R76 ;  /* 0x00000028604c723c */ /* 0x050ff0000000184c */
[C---:B------:R-:W-:Y:S01]  /*22b0*/  HMMA.16816.F32 R72, R96.reuse, R42, R72 ;  /* 0x0000002a6048723c */ /* 0x040fe20000001848 */
[----:B------:R-:W-:Y:S07]  /*22c0*/  LDSM.16.M88.4 R40, [R247+0xf100] ;  /* 0x00f10000f728783b */ /* 0x000fee0000000200 */
        /* <DEDUP_REMOVED lines=27> */
[----:B------:R-:W5:Y:S04]  /*2480*/  LDSM.16.M88.4 R20, [R247+0x11100] ;  /* 0x01110000f714783b */ /* 0x000f680000000200 */
[----:B------:R-:W2:Y:S03]  /*2490*/  LDSM.16.M88.4 R44, [R247+0x11900] ;  /* 0x01190000f72c783b */ /* 0x000ea60000000200 */
[C---:B----4-:R-:W-:Y:S08]  /*24a0*/  HMMA.16816.F32 R12, R16.reuse, R40, R12 ;  /* 0x00000028100c723c */ /* 0x050ff0000000180c */
[C---:B------:R-:W-:Y:S01]  /*24b0*/  HMMA.16816.F32 R8, R16.reuse, R42, R8 ;  /* 0x0000002a1008723c */ /* 0x040fe20000001808 */
[----:B------:R-:W-:Y:S07]  /*24c0*/  LDSM.16.M88.4 R40, [R245+0x3000] ;  /* 0x00300000f528783b */ /* 0x000fee0000000200 */
        /* <DEDUP_REMOVED lines=8> */
[----:B------:R-:W-:Y:S07]  /*2550*/  LDSM.16.M88.4 R24, [R241+0xf100] ;  /* 0x00f10000f118783b */ /* 0x000fee0000000200 */
[C---:B-----5:R-:W-:Y:S08]  /*2560*/  HMMA.16816.F32 R60, R16.reuse, R20, R60 ;  /* 0x00000014103c723c */ /* 0x060ff0000000183c */
[C---:B------:R-:W-:Y:S01]  /*2570*/  HMMA.16816.F32 R56, R16.reuse, R22, R56 ;  /* 0x000000161038723c */ /* 0x040fe20000001838 */
[----:B------:R-:W2:Y:S07]  /*2580*/  LDSM.16.M88.4 R20, [R244+0x4000] ;  /* 0x00400000f414783b */ /* 0x000eae0000000200 */
[C---:B------:R-:W-:Y:S08]  /*2590*/  HMMA.16816.F32 R52, R16.reuse, R44, R52 ;  /* 0x0000002c1034723c */ /* 0x040ff00000001834 */
[----:B------:R-:W-:Y:S01]  /*25a0*/  HMMA.16816.F32 R48, R16, R46, R48 ;  /* 0x0000002e1030723c */ /* 0x000fe20000001830 */
[----:B------:R-:W4:Y:S04]  /*25b0*/  LDSM.16.M88.4 R16, [R241+0xf900] ;  /* 0x00f90000f110783b */ /* 0x000f280000000200 */
[----:B------:R-:W5:Y:S03]  /*25c0*/  LDSM.16.M88.4 R44, [R241+0x10100] ;  /* 0x01010000f12c783b */ /* 0x000f660000000200 */
        /* <DEDUP_REMOVED lines=17> */
[----:B------:R-:W1:Y:S04]  /*26e0*/  LDSM.16.M88.4 R32, [R241+0x11900] ;  /* 0x01190000f120783b */ /* 0x000e680000000200 */
[----:B------:R-:W-:Y:S03]  /*26f0*/  LDSM.16.M88.4 R88, [R232+0x4800] ;  /* 0x00480000e858783b */ /* 0x000fe60000000200 */
[C---:B--2---:R-:W-:Y:S08]  /*2700*/  HMMA.16816.F32 R12, R20.reuse, R24, R12 ;  /* 0x00000018140c723c */ /* 0x044ff0000000180c */
        /* <DEDUP_REMOVED lines=9> */
[C---:B------:R-:W-:Y:S01]  /*27a0*/  HMMA.16816.F32 R64, R20.reuse, R42, R64 ;  /* 0x0000002a1440723c */ /* 0x040fe20000001840 */
[----:B------:R-:W3:Y:S07]  /*27b0*/  LDSM.16.M88.4 R40, [R232+0x5800] ;  /* 0x00580000e828783b */ /* 0x000eee0000000200 */
[C---:B-1----:R-:W-:Y:S08]  /*27c0*/  HMMA.16816.F32 R60, R20.reuse, R36, R60 ;  /* 0x00000024143c723c */ /* 0x042ff0000000183c */
        /* <DEDUP_REMOVED lines=19> */
[C---:B------:R-:W-:Y:S01]  /*2900*/  HMMA.16816.F32 R56, R24.reuse, R46, R56 ;  /* 0x0000002e1838723c */ /* 0x040fe20000001838 */
[----:B------:R-:W-:Y:S07]  /*2910*/  LDSM.16.M88.4 R44, [R245+0x7800] ;  /* 0x00780000f52c783b */ /* 0x000fee0000000200 */
[C---:B---3--:R-:W-:Y:S08]  /*2920*/  HMMA.16816.F32 R52, R24.reuse, R40, R52 ;  /* 0x000000281834723c */ /* 0x048ff00000001834 */
[----:B------:R-:W-:Y:S01]  /*2930*/  HMMA.16816.F32 R48, R24, R42, R48 ;  /* 0x0000002a1830723c */ /* 0x000fe20000001830 */
[----:B------:R-:W3:Y:S04]  /*2940*/  LDSM.16.M88.4 R24, [R247+0x14100] ;  /* 0x01410000f718783b */ /* 0x000ee80000000200 */
[----:B------:R-:W-:Y:S03]  /*2950*/  LDSM.16.M88.4 R40, [R245+0x8800] ;  /* 0x00880000f528783b */ /* 0x000fe60000000200 */
        /* <DEDUP_REMOVED lines=16> */
[----:B------:R-:W-:Y:S01]  /*2a60*/  HMMA.16816.F32 R48, R100, R106, R48 ;  /* 0x0000006a6430723c */ /* 0x000fe20000001830 */
[----:B------:R-:W-:Y:S04]  /*2a70*/  LDSM.16.M88.4 R100, [R247+0x16100] ;  /* 0x01610000f764783b */ /* 0x000fe80000000200 */
[----:B------:R-:W-:Y:S03]  /*2a80*/  LDSM.16.M88.4 R104, [R241+0x15900] ;  /* 0x01590000f168783b */ /* 0x000fe60000000200 */
        /* <DEDUP_REMOVED lines=15> */
[C---:B------:R-:W-:Y:S08]  /*2b80*/  HMMA.16816.F32 R52, R20.reuse, R40, R52 ;  /* 0x000000281434723c */ /* 0x040ff00000001834 */
[----:B------:R-:W-:Y:S01]  /*2b90*/  HMMA.16816.F32 R48, R20, R42, R48 ;  /* 0x0000002a1430723c */ /* 0x000fe20000001830 */
[----:B------:R-:W2:Y:S04]  /*2ba0*/  LDSM.16.M88.4 R20, [R241+0x13900] ;  /* 0x01390000f114783b */ /* 0x000ea80000000200 */
[----:B------:R-:W4:Y:S03]  /*2bb0*/  LDSM.16.M88.4 R40, [R241+0x14900] ;  /* 0x01490000f128783b */ /* 0x000f260000000200 */
[C---:B---3--:R-:W-:Y:S08]  /*2bc0*/  HMMA.16816.F32 R84, R36.reuse, R24, R84 ;  /* 0x000000182454723c */ /* 0x048ff00000001854 */
[C---:B------:R-:W-:Y:S01]  /*2bd0*/  HMMA.16816.F32 R80, R36.reuse, R26, R80 ;  /* 0x0000001a2450723c */ /* 0x040fe20000001850 */
[----:B------:R-:W-:Y:S07]  /*2be0*/  LDSM.16.M88.4 R24, [R243+0x8000] ;  /* 0x00800000f318783b */ /* 0x000fee0000000200 */
[C---:B------:R-:W-:Y:S08]  /*2bf0*/  HMMA.16816.F32 R12, R36.reuse, R32, R12 ;  /* 0x00000020240c723c */ /* 0x040ff0000000180c */
[C---:B-1----:R-:W-:Y:S08]  /*2c00*/  HMMA.16816.F32 R76, R36.reuse, R16, R76 ;  /* 0x00000010244c723c */ /* 0x042ff0000000184c */
[C---:B------:R-:W-:Y:S01]  /*2c10*/  HMMA.16816.F32 R72, R36.reuse, R18, R72 ;  /* 0x000000122448723c */ /* 0x040fe20000001848 */
[----:B------:R-:W1:Y:S07]  /*2c20*/  LDSM.16.M88.4 R16, [R232+0x6800] ;  /* 0x00680000e810783b */ /* 0x000e6e0000000200 */
[C---:B--2---:R-:W-:Y:S08]  /*2c30*/  HMMA.16816.F32 R68, R36.reuse, R20, R68 ;  /* 0x000000142444723c */ /* 0x044ff00000001844 */
[C---:B------:R-:W-:Y:S01]  /*2c40*/  HMMA.16816.F32 R64, R36.reuse, R22, R64 ;  /* 0x000000162440723c */ /* 0x040fe20000001840 */
[----:B------:R-:W2:Y:S07]  /*2c50*/  LDSM.16.M88.4 R20, [R232+0x7000] ;  /* 0x00700000e814783b */ /* 0x000eae0000000200 */
[C---:B------:R-:W-:Y:S01]  /*2c60*/  HMMA.16816.F32 R8, R36.reuse, R34, R8 ;  /* 0x000000222408723c */ /* 0x040fe20000001808 */
[----:B------:R-:W3:Y:S07]  /*2c70*/  LDSM.16.M88.4 R32, [R232+0x6000] ;  /* 0x00600000e820783b */ /* 0x000eee0000000200 */
[C---:B------:R-:W-:Y:S08]  /*2c80*/  HMMA.16816.F32 R60, R36.reuse, R44, R60 ;  /* 0x0000002c243c723c */ /* 0x040ff0000000183c */
[C---:B------:R-:W-:Y:S01]  /*2c90*/  HMMA.16816.F32 R56, R36.reuse, R46, R56 ;  /* 0x0000002e2438723c */ /* 0x040fe20000001838 */
[----:B------:R-:W5:Y:S07]  /*2ca0*/  LDSM.16.M88.4 R44, [R232+0x7800] ;  /* 0x00780000e82c783b */ /* 0x000f6e0000000200 */
[C---:B----4-:R-:W-:Y:S08]  /*2cb0*/  HMMA.16816.F32 R52, R36.reuse, R40, R52 ;  /* 0x000000282434723c */ /* 0x050ff00000001834 */
[----:B------:R-:W-:Y:S01]  /*2cc0*/  HMMA.16816.F32 R48, R36, R42, R48 ;  /* 0x0000002a2430723c */ /* 0x000fe20000001830 */
[----:B------:R-:W4:Y:S04]  /*2cd0*/  LDSM.16.M88.4 R40, [R232+0x8000] ;  /* 0x00800000e828783b */ /* 0x000f280000000200 */
[----:B------:R-:W4:Y:S03]  /*2ce0*/  LDSM.16.M88.4 R36, [R232+0x8800] ;  /* 0x00880000e824783b */ /* 0x000f260000000200 */
        /* <DEDUP_REMOVED lines=9> */
[C---:B-----5:R-:W-:Y:S08]  /*2d80*/  HMMA.16816.F32 R68, R24.reuse, R44, R68 ;  /* 0x0000002c1844723c */ /* 0x060ff00000001844 */
[C---:B------:R-:W-:Y:S01]  /*2d90*/  HMMA.16816.F32 R64, R24.reuse, R46, R64 ;  /* 0x0000002e1840723c */ /* 0x040fe20000001840 */
[----:B------:R-:W-:Y:S07]  /*2da0*/  LDSM.16.M88.4 R44, [R245+0x9800] ;  /* 0x00980000f52c783b */ /* 0x000fee0000000200 */
[C---:B----4-:R-:W-:Y:S08]  /*2db0*/  HMMA.16816.F32 R60, R24.reuse, R40, R60 ;  /* 0x00000028183c723c */ /* 0x050ff0000000183c */
        /* <DEDUP_REMOVED lines=13> */
[C---:B---3--:R-:W-:Y:S08]  /*2e90*/  HMMA.16816.F32 R60, R16.reuse, R24, R60 ;  /* 0x00000018103c723c */ /* 0x048ff0000000183c */
[C---:B------:R-:W-:Y:S01]  /*2ea0*/  HMMA.16816.F32 R56, R16.reuse, R26, R56 ;  /* 0x0000001a1038723c */ /* 0x040fe20000001838 */
[----:B------:R-:W3:Y:S07]  /*2eb0*/  LDSM.16.M88.4 R24, [R245+0xb800] ;  /* 0x00b80000f518783b */ /* 0x000eee0000000200 */
        /* <DEDUP_REMOVED lines=8> */
[----:B------:R-:W5:Y:S03]  /*2f40*/  LDSM.16.M88.4 R92, [R241+0x17100] ;  /* 0x01710000f15c783b */ /* 0x000f660000000200 */
        /* <DEDUP_REMOVED lines=16> */
[----:B------:R-:W-:Y:S01]  /*3050*/  HMMA.16816.F32 R48, R20, R26, R48 ;  /* 0x0000001a1430723c */ /* 0x000fe20000001830 */
[----:B------:R-:W3:Y:S04]  /*3060*/  LDSM.16.M88.4 R24, [R232+0xa800] ;  /* 0x00a80000e818783b */ /* 0x000ee80000000200 */
[----:B------:R-:W1:Y:S03]  /*3070*/  LDSM.16.M88.4 R20, [R232+0xb000] ;  /* 0x00b00000e814783b */ /* 0x000e660000000200 */
[C---:B----4-:R-:W-:Y:S08]  /*3080*/  HMMA.16816.F32 R12, R108.reuse, R16, R12 ;  /* 0x000000106c0c723c */ /* 0x050ff0000000180c */
[----:B------:R-:W-:Y:S01]  /*3090*/  HMMA.16816.F32 R8, R108, R18, R8 ;  /* 0x000000126c08723c */ /* 0x000fe20000001808 */
[----:B------:R-:W4:Y:S01]  /*30a0*/  LDSM.16.M88.4 R16, [R232+0xb800] ;  /* 0x00b80000e810783b */ /* 0x000f220000000200 */
[----:B------:R-:W-:-:S06]  /*30b0*/  DEPBAR.LE SB0, 0x0 ;  /* 0x000080000000791a */ /* 0x000fcc0000000000 */
        /* <DEDUP_REMOVED lines=9> */
[----:B------:R-:W-:Y:S08]  /*3150*/  HMMA.16816.F32 R48, R108, R90, R48 ;  /* 0x0000005a6c30723c */ /* 0x000ff00000001830 */
        /* <DEDUP_REMOVED lines=8> */
[C---:B------:R-:W-:Y:S08]  /*31e0*/  HMMA.16816.F32 R60, R44.reuse, R20, R60 ;  /* 0x000000142c3c723c */ /* 0x040ff0000000183c */
[C---:B------:R-:W-:Y:S08]  /*31f0*/  HMMA.16816.F32 R56, R44.reuse, R22, R56 ;  /* 0x000000162c38723c */ /* 0x040ff00000001838 */
[C---:B----4-:R-:W-:Y:S08]  /*3200*/  HMMA.16816.F32 R52, R44.reuse, R16, R52 ;  /* 0x000000102c34723c */ /* 0x050ff00000001834 */
[----:B------:R-:W-:Y:S01]  /*3210*/  HMMA.16816.F32 R48, R44, R18, R48 ;  /* 0x000000122c30723c */ /* 0x000fe20000001830 */
[----:B------:R-:W-:Y:S06]  /*3220*/  BAR.SYNC.DEFER_BLOCKING 0x0 ;  /* 0x0000000000007b1d */ /* 0x000fec0000010000 */
[----:B------:R-:W-:Y:S05]  /*3230*/  @P0 BRA `(.L_x_2536) ;  /* 0x0000065000000947 */ /* 0x000fea0003800000 */
[----:B------:R-:W-:Y:S01]  /*3240*/  IMAD.U32 R0, RZ, RZ, UR8 ;  /* 0x00000008ff007e24 */ /* 0x000fe2000f8e00ff */
        /* <DEDUP_REMOVED lines=32> */
[----:B-1----:R-:W-:Y:S01]  /*3450*/  IMAD.WIDE.U32 R16, R250, c[0x0][0x1e0], RZ ;  /* 0x00007800fa107a25 */ /* 0x002fe200078e00ff */
[----:B------:R-:W-:Y:S02]  /*3460*/  LOP3.LUT R20, R20, 0xf, RZ, 0xc0, !PT ;  /* 0x0000000f14147812 */ /* 0x000fe400078ec0ff */
[----:B------:R-:W-:Y:S01]  /*3470*/  IADD3 R19, -R23, 0x10, RZ ;  /* 0x0000001017137810 */ /* 0x000fe20007ffe1ff */
[----:B------:R-:W-:Y:S01]  /*3480*/  IMAD.IADD R17, R17, 0x1, R0 ;  /* 0x0000000111117824 */ /* 0x000fe200078e0200 */
[----:B------:R-:W-:Y:S01]  /*3490*/  IADD3 R18, -R6, 0x10, RZ ;  /* 0x0000001006127810 */ /* 0x000fe20007ffe1ff */
[----:B------:R-:W-:Y:S01]  /*34a0*/  IMAD.WIDE R36, R7, 0x2, RZ ;  /* 0x0000000207247825 */ /* 0x000fe200078e02ff */
[----:B------:R-:W-:Y:S02]  /*34b0*/  LOP3.LUT R19, R19, 0xf, RZ, 0xc0, !PT ;  /* 0x0000000f13137812 */ /* 0x000fe400078ec0ff */
[----:B------:R-:W-:-:S02]  /*34c0*/  LOP3.LUT R18, R18, 0xf, RZ, 0xc0, !PT ;  /* 0x0000000f12127812 */ /* 0x000fc400078ec0ff */
[----:B--2---:R-:W-:Y:S01]  /*34d0*/  SHF.R.S32.HI R0, RZ, 0x1f, R249 ;  /* 0x0000001fff007819 */ /* 0x004fe200000114f9 */
[----:B------:R-:W-:-:S04]  /*34e0*/  IMAD.WIDE.U32 R16, R249, c[0x0][0x1f0], R16 ;  /* 0x00007c00f9107a25 */ /* 0x000fc800078e0010 */
[----:B------:R-:W-:Y:S01]  /*34f0*/  IMAD R0, R0, c[0x0][0x1f0], RZ ;  /* 0x00007c0000007a24 */ /* 0x000fe200078e02ff */
[----:B------:R-:W-:-:S03]  /*3500*/  IADD3 R16, P0, R16, UR20, RZ ;  /* 0x0000001410107c10 */ /* 0x000fc6000ff1e0ff */
[----:B------:R-:W-:-:S05]  /*3510*/  IMAD R0, R249, c[0x0][0x1f4], R0 ;  /* 0x00007d00f9007a24 */ /* 0x000fca00078e0200 */
[----:B------:R-:W-:Y:S02]  /*3520*/  IADD3.X R0, R17, UR15, R0, P0, !PT ;  /* 0x0000000f11007c10 */ /* 0x000fe400087fe400 */
[----:B------:R-:W-:-:S04]  /*3530*/  LEA R17, P0, R16, c[0x0][0x1c8], 0x1 ;  /* 0x0000720010117a11 */ /* 0x000fc800078008ff */
[----:B------:R-:W-:Y:S01]  /*3540*/  LEA.HI.X R16, R16, c[0x0][0x1cc], R0, 0x1, P0 ;  /* 0x0000730010107a11 */ /* 0x000fe200000f0c00 */
[----:B------:R-:W1:Y:S01]  /*3550*/  SHFL.IDX PT, R21, R17, 0x2, 0x181f ;  /* 0x00581f0011157f89 */ /* 0x000e6200000e0000 */
[----:B------:R-:W-:-:S03]  /*3560*/  SHF.R.S32.HI R0, RZ, 0x1f, R112 ;  /* 0x0000001fff007819 */ /* 0x000fc60000011470 */
[----:B------:R-:W2:Y:S01]  /*3570*/  SHFL.IDX PT, R22, R16, 0x2, 0x181f ;  /* 0x00581f0010167f89 */ /* 0x000ea200000e0000 */
[----:B------:R-:W-:-:S03]  /*3580*/  LEA.HI R0, R0, R112, RZ, 0x3 ;  /* 0x0000007000007211 */ /* 0x000fc600078f18ff */
[----:B------:R-:W3:Y:S01]  /*3590*/  SHFL.IDX PT, R26, R17, RZ, 0x181f ;  /* 0x00181fff111a7589 */ /* 0x000ee200000e0000 */
[----:B------:R-:W-:-:S03]  /*35a0*/  LOP3.LUT R0, R0, 0xfffffff8, RZ, 0xc0, !PT ;  /* 0xfffffff800007812 */ /* 0x000fc600078ec0ff */
[----:B------:R-:W-:Y:S02]  /*35b0*/  SHFL.IDX PT, R27, R16, RZ, 0x181f ;  /* 0x00181fff101b7589 */ /* 0x000fe400000e0000 */
[----:B------:R-:W-:Y:S02]  /*35c0*/  IMAD.WIDE R40, R0, 0x2, RZ ;  /* 0x0000000200287825 */ /* 0x000fe400078e02ff */
[----:B------:R-:W4:Y:S02]  /*35d0*/  SHFL.IDX PT, R17, R17, 0x1, 0x181f ;  /* 0x00381f0011117f89 */ /* 0x000f2400000e0000 */
[----:B------:R-:W-:Y:S02]  /*35e0*/  IMAD.SHL.U32 R0, R252, 0x2, RZ ;  /* 0x00000002fc007824 */ /* 0x000fe400078e00ff */
[----:B------:R-:W5:Y:S01]  /*35f0*/  SHFL.IDX PT, R16, R16, 0x1, 0x181f ;  /* 0x00381f0010107f89 */ /* 0x000f6200000e0000 */
[----:B-1----:R-:W-:-:S04]  /*3600*/  IADD3 R34, P1, P0, R34, R21, R32 ;  /* 0x0000001522227210 */ /* 0x002fc8000783e020 */
[----:B--2---:R-:W-:Y:S02]  /*3610*/  IADD3.X R35, RZ, R22, R33, P1, P0 ;  /* 0x00000016ff237210 */ /* 0x004fe40000fe0421 */
[----:B------:R-:W-:-:S04]  /*3620*/  IADD3 R38, P1, P0, R20, R21, R30 ;  /* 0x0000001514267210 */ /* 0x000fc8000783e01e */
[----:B------:R-:W-:Y:S02]  /*3630*/  IADD3.X R39, RZ, R22, R31, P1, P0 ;  /* 0x00000016ff277210 */ /* 0x000fe40000fe041f */
[----:B------:R-:W-:-:S04]  /*3640*/  IADD3 R42, P1, P0, R19, R21, R36 ;  /* 0x00000015132a7210 */ /* 0x000fc8000783e024 */
[----:B------:R-:W-:Y:S02]  /*3650*/  IADD3.X R43, RZ, R22, R37, P1, P0 ;  /* 0x00000016ff2b7210 */ /* 0x000fe40000fe0425 */
[----:B------:R-:W-:-:S04]  /*3660*/  IADD3 R18, P1, P0, R18, R21, R40 ;  /* 0x0000001512127210 */ /* 0x000fc8000783e028 */
[----:B------:R-:W-:Y:S02]  /*3670*/  IADD3.X R19, RZ, R22, R41, P1, P0 ;  /* 0x00000016ff137210 */ /* 0x000fe40000fe0429 */
[-C--:B---3--:R-:W-:Y:S02]  /*3680*/  IADD3 R46, P0, R32, R26.reuse, RZ ;  /* 0x0000001a202e7210 */ /* 0x088fe40007f1e0ff */
[CC--:B------:R-:W-:Y:S02]  /*3690*/  IADD3 R44, P1, R30.reuse, R26.reuse, RZ ;  /* 0x0000001a1e2c7210 */ /* 0x0c0fe40007f3e0ff */
[-C--:B----4-:R-:W-:Y:S01]  /*36a0*/  IADD3 R30, P2, R30, R17.reuse, RZ ;  /* 0x000000111e1e7210 */ /* 0x090fe20007f5e0ff */
[--C-:B------:R-:W-:Y:S01]  /*36b0*/  IMAD.X R47, R33, 0x1, R27.reuse, P0 ;  /* 0x00000001212f7824 */ /* 0x100fe200000e061b */
[-C--:B------:R-:W-:Y:S01]  /*36c0*/  IADD3 R20, P0, R36, R26.reuse, RZ ;  /* 0x0000001a24147210 */ /* 0x080fe20007f1e0ff */
[C-C-:B------:R-:W-:Y:S01]  /*36d0*/  IMAD.X R45, R31.reuse, 0x1, R27.reuse, P1 ;  /* 0x000000011f2d7824 */ /* 0x140fe200008e061b */
[----:B------:R-:W-:Y:S01]  /*36e0*/  IADD3 R26, P1, R40, R26, RZ ;  /* 0x0000001a281a7210 */ /* 0x000fe20007f3e0ff */
[--C-:B-----5:R-:W-:Y:S01]  /*36f0*/  IMAD.X R31, R31, 0x1, R16.reuse, P2 ;  /* 0x000000011f1f7824 */ /* 0x120fe200010e0610 */
[----:B------:R-:W-:Y:S01]  /*3700*/  ISETP.GE.AND P2, PT, R112, c[0x0][0x1d4], PT ;  /* 0x0000750070007a0c */ /* 0x000fe20003f46270 */
[--C-:B------:R-:W-:Y:S01]  /*3710*/  IMAD.X R21, R37, 0x1, R27.reuse, P0 ;  /* 0x0000000125157824 */ /* 0x100fe200000e061b */
[-C--:B------:R-:W-:Y:S01]  /*3720*/  IADD3 R32, P0, R32, R17.reuse, RZ ;  /* 0x0000001120207210 */ /* 0x080fe20007f1e0ff */
[----:B------:R-:W-:Y:S01]  /*3730*/  IMAD.X R27, R41, 0x1, R27, P1 ;  /* 0x00000001291b7824 */ /* 0x000fe200008e061b */
[-C--:B------:R-:W-:Y:S01]  /*3740*/  IADD3 R36, P1, R36, R17.reuse, RZ ;  /* 0x0000001124247210 */ /* 0x080fe20007f3e0ff */
[----:B------:R1:W-:Y:S02]  /*3750*/  LDGSTS.E.BYPASS.LTC128B.128 [R0+0xc100], [R46.64], !P6 ;  /* 0x0c1000002e007fae */ /* 0x0003e4000f101d4c */
[--C-:B------:R-:W-:Y:S01]  /*3760*/  IMAD.X R33, R33, 0x1, R16.reuse, P0 ;  /* 0x0000000121217824 */ /* 0x100fe200000e0610 */
[----:B------:R-:W-:Y:S01]  /*3770*/  IADD3 R40, P0, R40, R17, RZ ;  /* 0x0000001128287210 */ /* 0x000fe20007f1e0ff */
[--C-:B------:R-:W-:Y:S01]  /*3780*/  IMAD.X R37, R37, 0x1, R16.reuse, P1 ;  /* 0x0000000125257824 */ /* 0x100fe200008e0610 */
[----:B------:R-:W-:Y:S01]  /*3790*/  ISETP.NE.U32.AND P1, PT, R25, RZ, PT ;  /* 0x000000ff1900720c */ /* 0x000fe20003f25070 */
[----:B------:R1:W-:Y:S02]  /*37a0*/  LDGSTS.E.BYPASS.LTC128B.128 [R0+0xf100], [R44.64], !P5 ;  /* 0x0f1000002c007fae */ /* 0x0003e4000e901d4c */
[----:B------:R-:W-:Y:S01]  /*37b0*/  IMAD.X R41, R41, 0x1, R16, P0 ;  /* 0x0000000129297824 */ /* 0x000fe200000e0610 */
[----:B------:R-:W-:Y:S01]  /*37c0*/  ISETP.NE.U32.AND P0, PT, R24, RZ, PT ;  /* 0x000000ff1800720c */ /* 0x000fe20003f05070 */
        /* <DEDUP_REMOVED lines=12> */
.L_x_2536:
[----:B-1----:R-:W-:Y:S01]  /*3890*/  SHF.R.S32.HI R0, RZ, 0x1f, R2 ;  /* 0x0000001fff007819 */ /* 0x002fe20000011402 */
[----:B------:R-:W-:Y:S01]  /*38a0*/  IMAD.SHL.U32 R242, R5, 0x2, RZ ;  /* 0x0000000205f27824 */ /* 0x000fe200078e00ff */
[----:B------:R-:W0:Y:S02]  /*38b0*/  LDGDEPBAR ;  /* 0x00000000000079af */ /* 0x000e240000000000 */
[----:B------:R-:W-:Y:S01]  /*38c0*/  LEA.HI R6, R0, R2, RZ, 0x2 ;  /* 0x0000000200067211 */ /* 0x000fe200078f10ff */
        /* <DEDUP_REMOVED lines=77> */
[----:B------:R-:W-:Y:S02]  /*3da0*/  FSEL R213, R75, -INF , P1 ;  /* 0xff8000004bd57808 */ /* 0x000fe40000800000 */
[----:B------:R-:W-:Y:S01]  /*3db0*/  ISETP.GT.AND P1, PT, R0, 0x38, PT ;  /* 0x000000380000780c */ /* 0x000fe20003f24270 */
[----:B------:R-:W-:Y:S01]  /*3dc0*/  LDSM.16.MT88.4 R72, [R238+0x100] ;  /* 0x00010000ee48783b */ /* 0x000fe20000004200 */
        /* <DEDUP_REMOVED lines=35> */
[----:B------:R-:W-:Y:S01]  /*4000*/  ISETP.GT.AND P0, PT, R0, 0x51, PT ;  /* 0x000000510000780c */ /* 0x000fe20003f04270 */
[----:B------:R-:W-:Y:S01]  /*4010*/  LDSM.16.MT88.4 R56, [R240+0x100] ;  /* 0x00010000f038783b */ /* 0x000fe20000004200 */
[----:B------:R-:W-:Y:S02]  /*4020*/  FSEL R191, R52, -INF , P1 ;  /* 0xff80000034bf7808 */ /* 0x000fe40000800000 */
[----:B------:R-:W-:-:S02]  /*4030*/  FMNMX.FTZ R2, R204, R2, !PT ;  /* 0x00000002cc027209 */ /* 0x000fc40007810000 */
[----:B------:R-:W-:Y:S02]  /*4040*/  FSEL R198, R71, -INF , P2 ;  /* 0xff80000047c67808 */ /* 0x000fe40001000000 */
[----:B------:R-:W-:Y:S02]  /*4050*/  FMNMX.FTZ R6, R209, R6, !PT ;  /* 0x00000006d1067209 */ /* 0x000fe40007810000 */
[----:B------:R-:W-:Y:S02]  /*4060*/  FSEL R196, R54, -INF , P1 ;  /* 0xff80000036c47808 */ /* 0x000fe40000800000 */
[----:B------:R-:W-:Y:S02]  /*4070*/  FSEL R190, R53, -INF , P0 ;  /* 0xff80000035be7808 */ /* 0x000fe40000000000 */
[----:B------:R-:W-:Y:S02]  /*4080*/  ISETP.GT.AND P1, PT, R0, 0x58, PT ;  /* 0x000000580000780c */ /* 0x000fe40003f24270 */
        /* <DEDUP_REMOVED lines=10> */
[----:B------:R-:W-:Y:S02]  /*4130*/  FMNMX.FTZ R0, R188, R0, !PT ;  /* 0x00000000bc007209 */ /* 0x000fe40007810000 */
[----:B------:R-:W-:Y:S02]  /*4140*/  FMNMX.FTZ R2, R205, R2, !PT ;  /* 0x00000002cd027209 */ /* 0x000fe40007810000 */
[----:B------:R-:W-:Y:S01]  /*4150*/  FSEL R185, R50, -INF , P1 ;  /* 0xff80000032b97808 */ /* 0x000fe20000800000 */
[----:B------:R-:W1:Y:S01]  /*4160*/  SHFL.BFLY PT, R7, R0, 0x2, 0x1f ;  /* 0x0c401f0000077f89 */ /* 0x000e6200000e0000 */
[----:B------:R-:W-:-:S02]  /*4170*/  FMNMX.FTZ R2, R203, R2, !PT ;  /* 0x00000002cb027209 */ /* 0x000fc40007810000 */
[----:B------:R-:W-:Y:S02]  /*4180*/  FSEL R184, R51, -INF , P0 ;  /* 0xff80000033b87808 */ /* 0x000fe40000000000 */
        /* <DEDUP_REMOVED lines=25> */
[--C-:B------:R-:W-:Y:S01]  /*4320*/  FFMA.FTZ R38, R38, c[0x0][0x2d0], -R187.reuse ;  /* 0x0000b40026267a23 */ /* 0x100fe200000108bb */
[----:B-1----:R-:W-:Y:S01]  /*4330*/  FMNMX.FTZ R0, R6, R0, !PT ;  /* 0x0000000006007209 */ /* 0x002fe20007810000 */
[--C-:B------:R-:W-:Y:S02]  /*4340*/  FFMA.FTZ R34, R34, c[0x0][0x2d0], -R187.reuse ;  /* 0x0000b40022227a23 */ /* 0x100fe400000108bb */
[--C-:B------:R-:W-:Y:S01]  /*4350*/  FFMA.FTZ R33, R33, c[0x0][0x2d0], -R187.reuse ;  /* 0x0000b40021217a23 */ /* 0x100fe200000108bb */
[C---:B------:R-:W-:Y:S01]  /*4360*/  FSETP.NEU.FTZ.AND P0, PT, R0.reuse, -INF , PT ;  /* 0xff8000000000780b */ /* 0x040fe20003f1d000 */
[----:B------:R-:W-:Y:S01]  /*4370*/  FMUL.FTZ R181, R0, c[0x0][0x2d0] ;  /* 0x0000b40000b57a20 */ /* 0x000fe20000410000 */
[----:B------:R-:W-:Y:S01]  /*4380*/  MUFU.EX2 R46, R46 ;  /* 0x0000002e002e7308 */ /* 0x000fe20000000800 */
[----:B------:R-:W-:-:S02]  /*4390*/  FFMA.FTZ R30, R30, c[0x0][0x2d0], -R187 ;  /* 0x0000b4001e1e7a23 */ /* 0x000fc400000108bb */
[--C-:B------:R-:W-:Y:S01]  /*43a0*/  FFMA.FTZ R197, R197, c[0x0][0x2d0], -R187.reuse ;  /* 0x0000b400c5c57a23 */ /* 0x100fe200000108bb */
[----:B------:R-:W-:Y:S01]  /*43b0*/  FSEL R181, R181, RZ, P0 ;  /* 0x000000ffb5b57208 */ /* 0x000fe20000000000 */
[--C-:B------:R-:W-:Y:S01]  /*43c0*/  FFMA.FTZ R208, R208, c[0x0][0x2d0], -R187.reuse ;  /* 0x0000b400d0d07a23 */ /* 0x100fe200000108bb */
[----:B------:R-:W-:Y:S01]  /*43d0*/  PLOP3.LUT P0, PT, PT, PT, UP1, 0x40, 0x0 ;  /* 0x000000000000781c */ /* 0x000fe20003f0e818 */
[----:B------:R-:W-:Y:S01]  /*43e0*/  FFMA.FTZ R207, R207, c[0x0][0x2d0], -R187 ;  /* 0x0000b400cfcf7a23 */ /* 0x000fe200000108bb */
[----:B------:R-:W1:Y:S01]  /*43f0*/  MUFU.EX2 R45, R45 ;  /* 0x0000002d002d7308 */ /* 0x000e620000000800 */
[--C-:B------:R-:W-:Y:S01]  /*4400*/  FFMA.FTZ R180, R14, c[0x0][0x2d0], -R181.reuse ;  /* 0x0000b4000eb47a23 */ /* 0x100fe200000108b5 */
[----:B--2---:R-:W-:Y:S01]  /*4410*/  F2FP.PACK_AB R164, R49, R50 ;  /* 0x0000003231a4723e */ /* 0x004fe200000000ff */
[--C-:B------:R-:W-:Y:S02]  /*4420*/  FFMA.FTZ R51, R15, c[0x0][0x2d0], -R181.reuse ;  /* 0x0000b4000f337a23 */ /* 0x100fe400000108b5 */
[--C-:B------:R-:W-:Y:S01]  /*4430*/  FFMA.FTZ R48, R10, c[0x0][0x2d0], -R181.reuse ;  /* 0x0000b4000a307a23 */ /* 0x100fe200000108b5 */
[----:B------:R-:W2:Y:S01]  /*4440*/  LDSM.16.MT88.4 R12, [R239+0x900] ;  /* 0x00090000ef0c783b */ /* 0x000ea20000004200 */
[--C-:B------:R-:W-:Y:S01]  /*4450*/  FFMA.FTZ R47, R11, c[0x0][0x2d0], -R181.reuse ;  /* 0x0000b4000b2f7a23 */ /* 0x100fe200000108b5 */
[----:B------:R-:W-:Y:S01]  /*4460*/  MUFU.EX2 R180, R180 ;  /* 0x000000b400b47308 */ /* 0x000fe20000000800 */
[--C-:B------:R-:W-:Y:S01]  /*4470*/  FFMA.FTZ R44, R86, c[0x0][0x2d0], -R181.reuse ;  /* 0x0000b400562c7a23 */ /* 0x100fe200000108b5 */
[----:B------:R-:W3:Y:S01]  /*4480*/  LDSM.16.MT88.4 R8, [R240+0x900] ;  /* 0x00090000f008783b */ /* 0x000ee20000004200 */
[----:B------:R-:W-:-:S02]  /*4490*/  FFMA.FTZ R41, R87, c[0x0][0x2d0], -R181 ;  /* 0x0000b40057297a23 */ /* 0x000fc400000108b5 */
[--C-:B------:R-:W-:Y:S02]  /*44a0*/  FFMA.FTZ R40, R82, c[0x0][0x2d0], -R181.reuse ;  /* 0x0000b40052287a23 */ /* 0x100fe400000108b5 */
[--C-:B------:R-:W-:Y:S01]  /*44b0*/  FFMA.FTZ R37, R83, c[0x0][0x2d0], -R181.reuse ;  /* 0x0000b40053257a23 */ /* 0x100fe200000108b5 */
[----:B------:R-:W4:Y:S01]  /*44c0*/  MUFU.EX2 R51, R51 ;  /* 0x0000003300337308 */ /* 0x000f220000000800 */
[----:B-1----:R-:W-:Y:S01]  /*44d0*/  F2FP.PACK_AB R166, R45, R46 ;  /* 0x0000002e2da6723e */ /* 0x002fe200000000ff */
[----:B------:R-:W1:Y:S01]  /*44e0*/  LDSM.16.MT88.4 R80, [R242+0x3100] ;  /* 0x00310000f250783b */ /* 0x000e620000004200 */
[--C-:B------:R-:W-:Y:S02]  /*44f0*/  FFMA.FTZ R36, R36, c[0x0][0x2d0], -R181.reuse ;  /* 0x0000b40024247a23 */ /* 0x100fe400000108b5 */
[--C-:B------:R-:W-:Y:S02]  /*4500*/  FFMA.FTZ R32, R32, c[0x0][0x2d0], -R181.reuse ;  /* 0x0000b40020207a23 */ /* 0x100fe400000108b5 */
[--C-:B------:R-:W-:Y:S01]  /*4510*/  FFMA.FTZ R31, R31, c[0x0][0x2d0], -R181.reuse ;  /* 0x0000b4001f1f7a23 */ /* 0x100fe200000108b5 */
[----:B------:R-:W-:Y:S01]  /*4520*/  MUFU.EX2 R48, R48 ;  /* 0x0000003000307308 */ /* 0x000fe20000000800 */
[----:B------:R-:W-:-:S02]  /*4530*/  FFMA.FTZ R3, R213, c[0x0][0x2d0], -R181 ;  /* 0x0000b400d5037a23 */ /* 0x000fc400000108b5 */
[--C-:B------:R-:W-:Y:S02]  /*4540*/  FFMA.FTZ R198, R198, c[0x0][0x2d0], -R181.reuse ;  /* 0x0000b400c6c67a23 */ /* 0x100fe400000108b5 */
[--C-:B------:R-:W-:Y:S02]  /*4550*/  FFMA.FTZ R200, R200, c[0x0][0x2d0], -R181.reuse ;  /* 0x0000b400c8c87a23 */ /* 0x100fe400000108b5 */
[----:B------:R-:W-:Y:S01]  /*4560*/  FFMA.FTZ R199, R199, c[0x0][0x2d0], -R181 ;  /* 0x0000b400c7c77a23 */ /* 0x000fe200000108b5 */
[----:B------:R-:W5:Y:S01]  /*4570*/  MUFU.EX2 R47, R47 ;  /* 0x0000002f002f7308 */ /* 0x000f620000000800 */
[----:B----4-:R-:W-:Y:S01]  /*4580*/  F2FP.PACK_AB R165, R51, R180 ;  /* 0x000000b433a5723e */ /* 0x010fe200000000ff */
[--C-:B------:R-:W-:Y:S02]  /*4590*/  FFMA.FTZ R206, R206, c[0x0][0x2d0], -R187.reuse ;  /* 0x0000b400cece7a23 */ /* 0x100fe400000108bb */
[----:B------:R-:W-:Y:S02]  /*45a0*/  FFMA.FTZ R204, R204, c[0x0][0x2d0], -R187 ;  /* 0x0000b400cccc7a23 */ /* 0x000fe400000108bb */
[----:B------:R-:W-:-:S02]  /*45b0*/  FFMA.FTZ R205, R205, c[0x0][0x2d0], -R181 ;  /* 0x0000b400cdcd7a23 */ /* 0x000fc400000108b5 */
[----:B------:R-:W-:Y:S01]  /*45c0*/  MUFU.EX2 R43, R43 ;  /* 0x0000002b002b7308 */ /* 0x000fe20000000800 */
[--C-:B------:R-:W-:Y:S02]  /*45d0*/  FFMA.FTZ R203, R203, c[0x0][0x2d0], -R181.reuse ;  /* 0x0000b400cbcb7a23 */ /* 0x100fe400000108b5 */
[--C-:B------:R-:W-:Y:S02]  /*45e0*/  FFMA.FTZ R202, R202, c[0x0][0x2d0], -R181.reuse ;  /* 0x0000b400caca7a23 */ /* 0x100fe400000108b5 */
[----:B------:R-:W-:Y:S02]  /*45f0*/  FFMA.FTZ R201, R201, c[0x0][0x2d0], -R181 ;  /* 0x0000b400c9c97a23 */ /* 0x000fe400000108b5 */
[--C-:B------:R-:W-:Y:S01]  /*4600*/  FFMA.FTZ R191, R191, c[0x0][0x2d0], -R187.reuse ;  /* 0x0000b400bfbf7a23 */ /* 0x100fe200000108bb */
[----:B-----5:R-:W-:Y:S01]  /*4610*/  F2FP.PACK_AB R167, R47, R48 ;  /* 0x000000302fa7723e */ /* 0x020fe200000000ff */
[----:B------:R-:W4:Y:S01]  /*4620*/  MUFU.EX2 R39, R39 ;  /* 0x0000002700277308 */ /* 0x000f220000000800 */
[----:B------:R-:W-:-:S02]  /*4630*/  FFMA.FTZ R190, R190, c[0x0][0x2d0], -R187 ;  /* 0x0000b400bebe7a23 */ /* 0x000fc400000108bb */
[----:B------:R-:W-:Y:S02]  /*4640*/  FFMA.FTZ R189, R189, c[0x0][0x2d0], -R187 ;  /* 0x0000b400bdbd7a23 */ /* 0x000fe400000108bb */
[--C-:B------:R-:W-:Y:S01]  /*4650*/  FFMA.FTZ R186, R186, c[0x0][0x2d0], -R181.reuse ;  /* 0x0000b400baba7a23 */ /* 0x100fe200000108b5 */
[C---:B------:R-:W-:Y:S01]  /*4660*/  HMMA.16816.F32 R60, R164.reuse, R64, RZ ;  /* 0x00000040a43c723c */ /* 0x040fe200000018ff */
[----:B------:R-:W-:Y:S01]  /*4670*/  FFMA.FTZ R185, R185, c[0x0][0x2d0], -R181 ;  /* 0x0000b400b9b97a23 */ /* 0x000fe200000108b5 */
[----:B------:R-:W-:Y:S01]  /*4680*/  MUFU.EX2 R42, R42 ;  /* 0x0000002a002a7308 */ /* 0x000fe20000000800 */
[----:B------:R-:W-:Y:S02]  /*4690*/  FADD.FTZ R51, R180, R51 ;  /* 0x00000033b4337221 */ /* 0x000fe40000010000 */
[----:B------:R-:W-:Y:S02]  /*46a0*/  FADD.FTZ R49, R50, R49 ;  /* 0x0000003132317221 */ /* 0x000fe40000010000 */
[----:B------:R-:W-:Y:S01]  /*46b0*/  FADD.FTZ R51, R48, R51 ;  /* 0x0000003330337221 */ /* 0x000fe20000010000 */
[----:B------:R-:W-:Y:S01]  /*46c0*/  HMMA.16816.F32 R64, R164, R66, RZ ;  /* 0x00000042a440723c */ /* 0x000fe200000018ff */
[----:B------:R-:W-:Y:S01]  /*46d0*/  FADD.FTZ R49, R46, R49 ;  /* 0x000000312e317221 */ /* 0x000fe20000010000 */
[----:B------:R-:W5:Y:S01]  /*46e0*/  MUFU.EX2 R35, R35 ;  /* 0x0000002300237308 */ /* 0x000f620000000800 */
[----:B----4-:R-:W-:Y:S01]  /*46f0*/  F2FP.PACK_AB R4, R39, R43 ;  /* 0x0000002b2704723e */ /* 0x010fe200000000ff */
[----:B------:R-:W-:-:S02]  /*4700*/  FADD.FTZ R47, R47, R51 ;  /* 0x000000332f2f7221 */ /* 0x000fc40000010000 */
[----:B------:R-:W-:Y:S02]  /*4710*/  FADD.FTZ R45, R45, R49 ;  /* 0x000000312d2d7221 */ /* 0x000fe40000010000 */
[----:B------:R-:W-:Y:S02]  /*4720*/  HMMA.16816.F32 R52, R164, R56, RZ ;  /* 0x00000038a434723c */ /* 0x000fe400000018ff */
[----:B------:R-:W4:Y:S01]  /*4730*/  MUFU.EX2 R44, R44 ;  /* 0x0000002c002c7308 */ /* 0x000f220000000800 */
[----:B------:R-:W-:-:S04]  /*4740*/  FADD.FTZ R45, R43, R45 ;  /* 0x0000002d2b2d7221 */ /* 0x000fc80000010000 */
[----:B------:R-:W-:Y:S01]  /*4750*/  FADD.FTZ R45, R39, R45 ;  /* 0x0000002d272d7221 */ /* 0x000fe20000010000 */
[----:B------:R-:W-:Y:S02]  /*4760*/  HMMA.16816.F32 R56, R164, R58, RZ ;  /* 0x0000003aa438723c */ /* 0x000fe400000018ff */
[----:B------:R-:W1:Y:S01]  /*4770*/  MUFU.EX2 R41, R41 ;  /* 0x0000002900297308 */ /* 0x000e620000000800 */
[----:B-----5:R-:W-:Y:S01]  /*4780*/  F2FP.PACK_AB R6, R35, R42 ;  /* 0x0000002a2306723e */ /* 0x020fe200000000ff */
[----:B------:R-:W-:-:S04]  /*4790*/  FADD.FTZ R42, R42, R45 ;  /* 0x0000002d2a2a7221 */ /* 0x000fc80000010000 */
[----:B------:R-:W-:Y:S01]  /*47a0*/  HMMA.16816.F32 R108, R164, R112, RZ ;  /* 0x00000070a46c723c */ /* 0x000fe200000018ff */
[----:B------:R-:W-:Y:S01]  /*47b0*/  FADD.FTZ R42, R35, R42 ;  /* 0x0000002a232a7221 */ /* 0x000fe20000010000 */
[----:B------:R-:W-:Y:S01]  /*47c0*/  MUFU.EX2 R40, R40 ;  /* 0x0000002800287308 */ /* 0x000fe20000000800 */
[----:B----4-:R-:W-:-:S05]  /*47d0*/  FADD.FTZ R47, R44, R47 ;  /* 0x0000002f2c2f7221 */ /* 0x010fca0000010000 */
[----:B------:R-:W-:Y:S02]  /*47e0*/  HMMA.16816.F32 R112, R164, R114, RZ ;  /* 0x00000072a470723c */ /* 0x000fe400000018ff */
[----:B------:R-:W4:Y:S01]  /*47f0*/  MUFU.EX2 R37, R37 ;  /* 0x0000002500257308 */ /* 0x000f220000000800 */
[C---:B-1----:R-:W-:Y:S01]  /*4800*/  F2FP.PACK_AB R5, R41.reuse, R44 ;  /* 0x0000002c2905723e */ /* 0x042fe200000000ff */
[----:B------:R-:W-:-:S04]  /*4810*/  FADD.FTZ R47, R41, R47 ;  /* 0x0000002f292f7221 */ /* 0x000fc80000010000 */
[C---:B------:R-:W-:Y:S02]  /*4820*/  HMMA.16816.F32 R68, R164.reuse, R72, RZ ;  /* 0x00000048a444723c */ /* 0x040fe400000018ff */
[----:B------:R-:W-:Y:S06]  /*4830*/  MUFU.EX2 R38, R38 ;  /* 0x0000002600267308 */ /* 0x000fec0000000800 */
[----:B------:R-:W-:Y:S01]  /*4840*/  HMMA.16816.F32 R72, R164, R74, RZ ;  /* 0x0000004aa448723c */ /* 0x000fe200000018ff */
[----:B----4-:R-:W-:Y:S01]  /*4850*/  F2FP.PACK_AB R7, R37, R40 ;  /* 0x000000282507723e */ /* 0x010fe200000000ff */
[----:B------:R-:W1:Y:S01]  /*4860*/  MUFU.EX2 R34, R34 ;  /* 0x0000002200227308 */ /* 0x000e620000000800 */
[----:B------:R-:W-:-:S05]  /*4870*/  FADD.FTZ R40, R40, R47 ;  /* 0x0000002f28287221 */ /* 0x000fca0000010000 */
[----:B------:R-:W-:Y:S01]  /*4880*/  HMMA.16816.F32 R84, R164, R88, RZ ;  /* 0x00000058a454723c */ /* 0x000fe200000018ff */
[----:B------:R-:W-:Y:S01]  /*4890*/  FADD.FTZ R40, R37, R40 ;  /* 0x0000002825287221 */ /* 0x000fe20000010000 */
[----:B------:R-:W-:Y:S06]  /*48a0*/  MUFU.EX2 R33, R33 ;  /* 0x0000002100217308 */ /* 0x000fec0000000800 */
[C---:B--2---:R-:W-:Y:S02]  /*48b0*/  HMMA.16816.F32 R60, R4.reuse, R12, R60 ;  /* 0x0000000c043c723c */ /* 0x044fe4000000183c */
[----:B------:R-:W2:Y:S06]  /*48c0*/  MUFU.EX2 R30, R30 ;  /* 0x0000001e001e7308 */ /* 0x000eac0000000800 */
[C---:B------:R-:W-:Y:S01]  /*48d0*/  HMMA.16816.F32 R64, R4.reuse, R14, R64 ;  /* 0x0000000e0440723c */ /* 0x040fe20000001840 */
[----:B------:R-:W4:Y:S01]  /*48e0*/  LDSM.16.MT88.4 R12, [R242+0x6900] ;  /* 0x00690000f20c783b */ /* 0x000f220000004200 */
[----:B------:R-:W-:Y:S06]  /*48f0*/  MUFU.EX2 R36, R36 ;  /* 0x0000002400247308 */ /* 0x000fec0000000800 */
[C---:B---3--:R-:W-:Y:S02]  /*4900*/  HMMA.16816.F32 R52, R4.reuse, R8, R52 ;  /* 0x000000080434723c */ /* 0x048fe40000001834 */
[----:B------:R-:W3:Y:S06]  /*4910*/  MUFU.EX2 R32, R32 ;  /* 0x0000002000207308 */ /* 0x000eec0000000800 */
        /* <DEDUP_REMOVED lines=9> */
[C---:B----4-:R-:W-:Y:S02]  /*49b0*/  HMMA.16816.F32 R108, R4.reuse, R12, R108 ;  /* 0x0000000c046c723c */ /* 0x050fe4000000186c */
[----:B------:R-:W-:Y:S06]  /*49c0*/  MUFU.EX2 R200, R200 ;  /* 0x000000c800c87308 */ /* 0x000fec0000000800 */
[----:B------:R-:W-:Y:S01]  /*49d0*/  HMMA.16816.F32 R112, R4, R14, R112 ;  /* 0x0000000e0470723c */ /* 0x000fe20000001870 */
[----:B------:R-:W4:Y:S01]  /*49e0*/  LDSM.16.MT88.4 R12, [R240+0x9900] ;  /* 0x00990000f00c783b */ /* 0x000f220000004200 */
        /* <DEDUP_REMOVED lines=31> */
[C---:B----4-:R-:W-:Y:S08]  /*4be0*/  HMMA.16816.F32 R148, R4.reuse, R12, R148 ;  /* 0x0000000c0494723c */ /* 0x050ff00000001894 */
[----:B------:R-:W-:Y:S01]  /*4bf0*/  HMMA.16816.F32 R152, R4, R14, R152 ;  /* 0x0000000e0498723c */ /* 0x000fe20000001898 */
[----:B------:R-:W4:Y:S07]  /*4c00*/  LDSM.16.MT88.4 R12, [R238+0x9900] ;  /* 0x00990000ee0c783b */ /* 0x000f2e0000004200 */
        /* <DEDUP_REMOVED lines=53> */
[----:B---3--:R-:W-:Y:S01]  /*4f60*/  F2FP.PACK_AB R5, R32, R36 ;  /* 0x000000242005723e */ /* 0x008fe200000000ff */
[----:B------:R-:W-:Y:S01]  /*4f70*/  FADD.FTZ R36, R36, R40 ;  /* 0x0000002824247221 */ /* 0x000fe20000010000 */
[----:B------:R-:W-:Y:S01]  /*4f80*/  F2FP.PACK_AB R7, R3, R31 ;  /* 0x0000001f0307723e */ /* 0x000fe200000000ff */
[----:B------:R-:W2:Y:S01]  /*4f90*/  MUFU.EX2 R188, R188 ;  /* 0x000000bc00bc7308 */ /* 0x000ea20000000800 */
[----:B------:R-:W-:Y:S02]  /*4fa0*/  FADD.FTZ R38, R34, R38 ;  /* 0x0000002622267221 */ /* 0x000fe40000010000 */
[----:B------:R-:W-:Y:S02]  /*4fb0*/  FADD.FTZ R36, R32, R36 ;  /* 0x0000002420247221 */ /* 0x000fe40000010000 */
[----:B------:R-:W-:Y:S01]  /*4fc0*/  FADD.FTZ R33, R33, R38 ;  /* 0x0000002621217221 */ /* 0x000fe20000010000 */
[----:B----4-:R-:W-:Y:S01]  /*4fd0*/  HMMA.16816.F32 R176, R4, R12, R176 ;  /* 0x0000000c04b0723c */ /* 0x010fe200000018b0 */
[----:B------:R-:W-:Y:S01]  /*4fe0*/  FADD.FTZ R31, R31, R36 ;  /* 0x000000241f1f7221 */ /* 0x000fe20000010000 */
[----:B------:R-:W3:Y:S01]  /*4ff0*/  MUFU.EX2 R181, R181 ;  /* 0x000000b500b57308 */ /* 0x000ee20000000800 */
[----:B------:R-:W-:-:S02]  /*5000*/  FADD.FTZ R33, R30, R33 ;  /* 0x000000211e217221 */ /* 0x000fc40000010000 */
[----:B------:R-:W-:-:S03]  /*5010*/  FADD.FTZ R31, R3, R31 ;  /* 0x0000001f031f7221 */ /* 0x000fc60000010000 */
        /* <DEDUP_REMOVED lines=59> */
[----:B------:R-:W-:-:S03]  /*53d0*/  FADD.FTZ R200, R199, R200 ;  /* 0x000000c8c7c87221 */ /* 0x000fc60000010000 */
        /* <DEDUP_REMOVED lines=68> */
[----:B------:R-:W-:-:S04]  /*5820*/  FADD.FTZ R202, R185, R202 ;  /* 0x000000cab9ca7221 */ /* 0x000fc80000010000 */
[----:B---3--:R-:W-:Y:S01]  /*5830*/  FADD.FTZ R3, R181, R202 ;  /* 0x000000cab5037221 */ /* 0x008fe20000010000 */
        /* <DEDUP_REMOVED lines=36> */
[C---:B----4-:R-:W-:Y:S08]  /*5a80*/  HMMA.16816.F32 R140, R4.reuse, R12, R140 ;  /* 0x0000000c048c723c */ /* 0x050ff0000000188c */
[C---:B------:R-:W-:Y:S01]  /*5a90*/  HMMA.16816.F32 R144, R4.reuse, R14, R144 ;  /* 0x0000000e0490723c */ /* 0x040fe20000001890 */
[----:B------:R-:W4:Y:S07]  /*5aa0*/  LDSM.16.MT88.4 R12, [R242+0x2900] ;  /* 0x00290000f20c783b */ /* 0x000f2e0000004200 */
[C---:B---3--:R-:W-:Y:S08]  /*5ab0*/  HMMA.16816.F32 R156, R4.reuse, R20, R156 ;  /* 0x00000014049c723c */ /* 0x048ff0000000189c */
        /* <DEDUP_REMOVED lines=8> */
[----:B------:R-:W-:-:S07]  /*5b40*/  F2FP.PACK_AB R7, R181, R185 ;  /* 0x000000b9b507723e */ /* 0x000fce00000000ff */
        /* <DEDUP_REMOVED lines=42> */
[----:B------:R-:W-:Y:S07]  /*5df0*/  HMMA.16816.F32 R164, R4, R10, R164 ;  /* 0x0000000a04a4723c */ /* 0x000fee00000018a4 */
[----:B------:R-:W-:-:S05]  /*5e00*/  FADD.FTZ R4, R187, R206 ;  /* 0x000000cebb047221 */ /* 0x000fca0000010000 */
[----:B------:R1:W-:Y:S01]  /*5e10*/  STL [R1+0x5c], R4 ;  /* 0x00005c0401007387 */ /* 0x0003e20000100800 */
[----:B------:R-:W-:Y:S05]  /*5e20*/  @P0 BRA `(.L_x_2537) ;  /* 0x00004b0000000947 */ /* 0x000fea0003800000 */
[----:B------:R-:W-:Y:S01]  /*5e30*/  IADD3 R213, R215, 0xc0, RZ ;  /* 0x000000c0d7d57810 */ /* 0x000fe20007ffe0ff */
[----:B------:R-:W-:Y:S01]  /*5e40*/  IMAD.MOV.U32 R3, RZ, RZ, R0 ;  /* 0x000000ffff037224 */ /* 0x000fe200078e0000 */
[----:B------:R-:W-:Y:S01]  /*5e50*/  SHF.R.S32.HI R5, RZ, 0x1f, R29 ;  /* 0x0000001fff057819 */ /* 0x000fe2000001141d */
[----:B------:R-:W-:Y:S01]  /*5e60*/  IMAD.MOV.U32 R180, RZ, RZ, R2 ;  /* 0x000000ffffb47224 */ /* 0x000fe200078e0002 */
[----:B-1----:R-:W-:Y:S01]  /*5e70*/  SHF.R.S32.HI R4, RZ, 0x1f, R28 ;  /* 0x0000001fff047819 */ /* 0x002fe2000001141c */
[----:B------:R-:W-:Y:S01]  /*5e80*/  UIADD3 UR9, UR9, -0x2, URZ ;  /* 0xfffffffe09097890 */ /* 0x000fe2000fffe03f */
[----:B------:R-:W-:Y:S02]  /*5e90*/  SHF.R.S32.HI R6, RZ, 0x1f, R213 ;  /* 0x0000001fff067819 */ /* 0x000fe400000114d5 */
[----:B------:R-:W-:Y:S02]  /*5ea0*/  LEA.HI R5, R5, R29, RZ, 0x3 ;  /* 0x0000001d05057211 */ /* 0x000fe400078f18ff */
[----:B------:R-:W-:-:S02]  /*5eb0*/  LEA.HI R4, R4, R28, RZ, 0x3 ;  /* 0x0000001c04047211 */ /* 0x000fc400078f18ff */
[----:B------:R-:W-:Y:S02]  /*5ec0*/  LEA.HI R6, R6, R213, RZ, 0x3 ;  /* 0x000000d506067211 */ /* 0x000fe400078f18ff */
[----:B------:R-:W-:Y:S02]  /*5ed0*/  LOP3.LUT R5, R5, 0xfffffff8, RZ, 0xc0, !PT ;  /* 0xfffffff805057812 */ /* 0x000fe400078ec0ff */
[----:B------:R-:W-:Y:S02]  /*5ee0*/  LOP3.LUT R4, R4, 0xfffffff8, RZ, 0xc0, !PT ;  /* 0xfffffff804047812 */ /* 0x000fe400078ec0ff */
[----:B------:R-:W-:Y:S02]  /*5ef0*/  LOP3.LUT R0, R6, 0xfffffff8, RZ, 0xc0, !PT ;  /* 0xfffffff806007812 */ /* 0x000fe400078ec0ff */
[----:B------:R-:W-:Y:S02]  /*5f00*/  SHF.R.S32.HI R7, RZ, 0x1f, R5 ;  /* 0x0000001fff077819 */ /* 0x000fe40000011405 */
[----:B------:R-:W-:-:S02]  /*5f10*/  SHF.R.S32.HI R6, RZ, 0x1f, R4 ;  /* 0x0000001fff067819 */ /* 0x000fc40000011404 */
[----:B------:R-:W-:Y:S02]  /*5f20*/  SHF.R.S32.HI R2, RZ, 0x1f, R0 ;  /* 0x0000001fff027819 */ /* 0x000fe40000011400 */
[C---:B------:R-:W-:Y:S01]  /*5f30*/  SHF.L.U64.HI R8, R5.reuse, 0x1, R7 ;  /* 0x0000000105087819 */ /* 0x040fe20000010207 */
[----:B------:R-:W-:Y:S01]  /*5f40*/  IMAD.SHL.U32 R7, R5, 0x2, RZ ;  /* 0x0000000205077824 */ /* 0x000fe200078e00ff */
[C---:B------:R-:W-:Y:S01]  /*5f50*/  SHF.L.U64.HI R5, R4.reuse, 0x1, R6 ;  /* 0x0000000104057819 */ /* 0x040fe20000010206 */
[----:B------:R-:W-:Y:S01]  /*5f60*/  IMAD.SHL.U32 R4, R4, 0x2, RZ ;  /* 0x0000000204047824 */ /* 0x000fe200078e00ff */
[----:B------:R-:W-:Y:S01]  /*5f70*/  SEL R6, RZ, 0x10, P6 ;  /* 0x00000010ff067807 */ /* 0x000fe20003000000 */
[----:B------:R-:W-:Y:S01]  /*5f80*/  STL [R1+0x38], R8 ;  /* 0x0000380801007387 */ /* 0x000fe20000100800 */
[C---:B------:R-:W-:Y:S01]  /*5f90*/  SHF.L.U64.HI R2, R0.reuse, 0x1, R2 ;  /* 0x0000000100027819 */ /* 0x040fe20000010202 */
[----:B------:R-:W-:Y:S01]  /*5fa0*/  IMAD.SHL.U32 R0, R0, 0x2, RZ ;  /* 0x0000000200007824 */ /* 0x000fe200078e00ff */
[----:B------:R-:W-:Y:S01]  /*5fb0*/  ISETP.NE.U32.AND P1, PT, R6, RZ, PT ;  /* 0x000000ff0600720c */ /* 0x000fe20003f25070 */
[----:B------:R1:W-:Y:S01]  /*5fc0*/  STL [R1+0x3c], R7 ;  /* 0x00003c0701007387 */ /* 0x0003e20000100800 */
[----:B------:R-:W-:-:S02]  /*5fd0*/  LOP3.LUT R214, R214, 0xfffffff7, RZ, 0xc0, !PT ;  /* 0xfffffff7d6d67812 */ /* 0x000fc400078ec0ff */
[----:B------:R-:W-:Y:S01]  /*5fe0*/  ISETP.GE.AND P2, PT, R213, c[0x0][0x1d4], PT ;  /* 0x00007500d5007a0c */ /* 0x000fe20003f46270 */
[----:B------:R2:W-:Y:S04]  /*5ff0*/  STL [R1+0x40], R5 ;  /* 0x0000400501007387 */ /* 0x0005e80000100800 */
[----:B------:R3:W-:Y:S04]  /*6000*/  STL [R1+0x44], R4 ;  /* 0x0000440401007387 */ /* 0x0007e80000100800 */
[----:B------:R4:W-:Y:S01]  /*6010*/  STL [R1+0x48], R2 ;  /* 0x0000480201007387 */ /* 0x0009e20000100800 */
[----:B------:R-:W-:-:S03]  /*6020*/  @P1 LOP3.LUT R214, R214, 0x8, RZ, 0xfc, !PT ;  /* 0x00000008d6d61812 */ /* 0x000fc600078efcff */
[----:B------:R5:W-:Y:S01]  /*6030*/  STL [R1+0x4c], R0 ;  /* 0x00004c0001007387 */ /* 0x000be20000100800 */
[----:B------:R-:W-:-:S03]  /*6040*/  LOP3.LUT R214, R214, 0xfffffffb, RZ, 0xc0, !PT ;  /* 0xfffffffbd6d67812 */ /* 0x000fc600078ec0ff */
[----:B------:R5:W-:Y:S01]  /*6050*/  STL [R1+0x30], R6 ;  /* 0x0000300601007387 */ /* 0x000be20000100800 */
[----:B-1----:R-:W-:Y:S01]  /*6060*/  SEL R7, RZ, 0x10, P4 ;  /* 0x00000010ff077807 */ /* 0x002fe20002000000 */
[----:B--2---:R-:W-:Y:S01]  /*6070*/  IMAD.SHL.U32 R5, R252, 0x2, RZ ;  /* 0x00000002fc057824 */ /* 0x004fe200078e00ff */
[C---:B---3--:R-:W-:Y:S02]  /*6080*/  LEA R4, P0, R215.reuse, RZ, 0x1 ;  /* 0x000000ffd7047211 */ /* 0x048fe400078008ff */
[----:B----4-:R-:W-:Y:S02]  /*6090*/  SEL R2, RZ, 0x10, P5 ;  /* 0x00000010ff027807 */ /* 0x010fe40002800000 */
[----:B------:R-:W-:Y:S02]  /*60a0*/  LEA.HI.X.SX32 R5, R215, RZ, 0x1, P0 ;  /* 0x000000ffd7057211 */ /* 0x000fe400000f0eff */
[----:B------:R-:W-:Y:S01]  /*60b0*/  ISETP.NE.U32.AND P0, PT, R2, RZ, PT ;  /* 0x000000ff0200720c */ /* 0x000fe20003f05070 */
[----:B------:R-:W-:Y:S01]  /*60c0*/  STL [R1+0x2c], R2 ;  /* 0x00002c0201007387 */ /* 0x000fe20000100800 */
[----:B-----5:R-:W-:-:S02]  /*60d0*/  SEL R0, RZ, 0x10, P2 ;  /* 0x00000010ff007807 */ /* 0x020fc40001000000 */
[----:B------:R-:W-:Y:S01]  /*60e0*/  IADD3 R6, -R6, 0x10, RZ ;  /* 0x0000001006067810 */ /* 0x000fe20007ffe1ff */
[----:B------:R-:W-:Y:S01]  /*60f0*/  STL [R1+0x28], R7 ;  /* 0x0000280701007387 */ /* 0x000fe20000100800 */
[----:B------:R-:W-:Y:S02]  /*6100*/  ISETP.NE.U32.AND P2, PT, R0, RZ, PT ;  /* 0x000000ff0000720c */ /* 0x000fe40003f45070 */
[----:B------:R-:W-:Y:S01]  /*6110*/  LOP3.LUT R6, R6, 0xf, RZ, 0xc0, !PT ;  /* 0x0000000f06067812 */ /* 0x000fe200078ec0ff */
[----:B------:R1:W-:Y:S04]  /*6120*/  STL.64 [R1+0x50], R4 ;  /* 0x0000500401007387 */ /* 0x0003e80000100a00 */
[----:B------:R-:W-:Y:S01]  /*6130*/  @P0 LOP3.LUT R214, R214, 0x4, RZ, 0xfc, !PT ;  /* 0x00000004d6d60812 */ /* 0x000fe200078efcff */
[----:B------:R2:W-:Y:S01]  /*6140*/  STL [R1+0x24], R6 ;  /* 0x0000240601007387 */ /* 0x0005e20000100800 */
[----:B------:R-:W-:-:S02]  /*6150*/  ISETP.NE.U32.AND P0, PT, R7, RZ, PT ;  /* 0x000000ff0700720c */ /* 0x000fc40003f05070 */
        /* <DEDUP_REMOVED lines=13> */
.L_x_2540:
[----:B------:R-:W2:Y:S01]  /*6230*/  LDL R0, [R1+0x4] ;  /* 0x0000040001007983 */ /* 0x000ea20000100800 */
[----:B------:R-:W-:Y:S01]  /*6240*/  UIMAD UR4, UR9, 0x60, UR11 ;  /* 0x00000060090478a4 */ /* 0x000fe2000f8e020b */
[----:B------:R-:W-:Y:S01]  /*6250*/  PLOP3.LUT P0, PT, PT, PT, UP0, 0x80, 0x0 ;  /* 0x000000000000781c */ /* 0x000fe20003f0f008 */
[----:B------:R-:W-:Y:S01]  /*6260*/  IMAD.MOV.U32 R249, RZ, RZ, RZ ;  /* 0x000000fffff97224 */ /* 0x000fe200078e00ff */
[----:B------:R-:W3:Y:S01]  /*6270*/  LDL.64 R204, [R1+0x50] ;  /* 0x0000500001cc7983 */ /* 0x000ee20000100a00 */
[----:B------:R-:W-:Y:S02]  /*6280*/  IMAD.SHL.U32 R213, R252, 0x2, RZ ;  /* 0x00000002fcd57824 */ /* 0x000fe400078e00ff */
[----:B------:R-:W-:Y:S01]  /*6290*/  IMAD.U32 R250, RZ, RZ, UR4 ;  /* 0x00000004fffa7e24 */ /* 0x000fe2000f8e00ff */
[----:B------:R-:W4:Y:S04]  /*62a0*/  LDL R203, [R1+0x3c] ;  /* 0x00003c0001cb7983 */ /* 0x000f280000100800 */
[----:B------:R-:W5:Y:S04]  /*62b0*/  LDL R200, [R1+0x38] ;  /* 0x0000380001c87983 */ /* 0x000f680000100800 */
        /* <DEDUP_REMOVED lines=34> */
[----:B-1----:R-:W-:Y:S01]  /*64e0*/  IMAD.X R187, R205, 0x1, R181, P0 ;  /* 0x00000001cdbb7824 */ /* 0x002fe200000e06b5 */
[C---:B----4-:R-:W-:Y:S04]  /*64f0*/  IADD3 R198, P0, R192.reuse, R203, RZ ;  /* 0x000000cbc0c67210 */ /* 0x050fe80007f1e0ff */
[----:B------:R1:W-:Y:S01]  /*6500*/  LDGSTS.E.BYPASS.LTC128B.128 [R213+0xc100], [R186.64], !P6 ;  /* 0x0c100000bad57fae */ /* 0x0003e2000f101d4c */
[C---:B-----5:R-:W-:Y:S01]  /*6510*/  IMAD.X R199, R181.reuse, 0x1, R200, P0 ;  /* 0x00000001b5c77824 */ /* 0x060fe200000e06c8 */
[C---:B------:R-:W-:Y:S04]  /*6520*/  IADD3 R194, P0, R192.reuse, R201, RZ ;  /* 0x000000c9c0c27210 */ /* 0x040fe80007f1e0ff */
[----:B------:R2:W-:Y:S01]  /*6530*/  LDGSTS.E.BYPASS.LTC128B.128 [R213+0xf100], [R198.64], !P5 ;  /* 0x0f100000c6d57fae */ /* 0x0005e2000e901d4c */
[C---:B------:R-:W-:Y:S01]  /*6540*/  IMAD.X R195, R181.reuse, 0x1, R214, P0 ;  /* 0x00000001b5c37824 */ /* 0x040fe200000e06d6 */
[----:B------:R-:W-:Y:S04]  /*6550*/  IADD3 R192, P0, R192, R215, RZ ;  /* 0x000000d7c0c07210 */ /* 0x000fe80007f1e0ff */
[----:B------:R3:W-:Y:S01]  /*6560*/  LDGSTS.E.BYPASS.LTC128B.128 [R213+0x12100], [R194.64], !P4 ;  /* 0x12100000c2d57fae */ /* 0x0007e2000e101d4c */
[----:B------:R-:W-:Y:S03]  /*6570*/  IMAD.X R193, R181, 0x1, R212, P0 ;  /* 0x00000001b5c17824 */ /* 0x000fe600000e06d4 */
[----:B------:R-:W4:Y:S04]  /*6580*/  SHFL.IDX PT, R181, R2, 0x1, 0x181f ;  /* 0x00381f0002b57f89 */ /* 0x000f2800000e0000 */
[----:B------:R-:W5:Y:S04]  /*6590*/  SHFL.IDX PT, R2, R2, 0x2, 0x181f ;  /* 0x00581f0002027f89 */ /* 0x000f6800000e0000 */
        /* <DEDUP_REMOVED lines=12> */
[----:B-----5:R-:W-:Y:S04]  /*6660*/  IADD3 R184, P0, R204, R2, RZ ;  /* 0x00000002ccb87210 */ /* 0x020fe80007f1e0ff */
[----:B------:R4:W-:Y:S01]  /*6670*/  LDGSTS.E.BYPASS.LTC128B.128 [R213+0x16100], [R196.64], !P1 ;  /* 0x16100000c4d57fae */ /* 0x0009e2000c901d4c */
[----:B------:R-:W-:Y:S01]  /*6680*/  IMAD.X R185, R205, 0x1, R0, P0 ;  /* 0x00000001cdb97824 */ /* 0x000fe200000e0600 */
[----:B---3--:R-:W-:Y:S04]  /*6690*/  IADD3 R194, P0, R2, R203, RZ ;  /* 0x000000cb02c27210 */ /* 0x008fe80007f1e0ff */
[----:B------:R4:W-:Y:S01]  /*66a0*/  LDGSTS.E.BYPASS.LTC128B.128 [R213+0xe100], [R184.64], !P6 ;  /* 0x0e100000b8d57fae */ /* 0x0009e2000f101d4c */
[----:B------:R-:W-:Y:S01]  /*66b0*/  IMAD.X R195, R0, 0x1, R200, P0 ;  /* 0x0000000100c37824 */ /* 0x000fe200000e06c8 */
[----:B------:R-:W-:Y:S04]  /*66c0*/  IADD3 R192, P0, R2, R201, RZ ;  /* 0x000000c902c07210 */ /* 0x000fe80007f1e0ff */
[----:B------:R4:W-:Y:S01]  /*66d0*/  LDGSTS.E.BYPASS.LTC128B.128 [R213+0x11100], [R194.64], !P5 ;  /* 0x11100000c2d57fae */ /* 0x0009e2000e901d4c */
[----:B------:R-:W-:Y:S01]  /*66e0*/  IMAD.X R193, R0, 0x1, R214, P0 ;  /* 0x0000000100c17824 */ /* 0x000fe200000e06d6 */
[----:B--2---:R-:W-:Y:S04]  /*66f0*/  IADD3 R198, P0, R2, R215, RZ ;  /* 0x000000d702c67210 */ /* 0x004fe80007f1e0ff */
[----:B------:R4:W-:Y:S01]  /*6700*/  LDGSTS.E.BYPASS.LTC128B.128 [R213+0x14100], [R192.64], !P4 ;  /* 0x14100000c0d57fae */ /* 0x0009e2000e101d4c */
[----:B------:R-:W-:Y:S05]  /*6710*/  IMAD.X R199, R0, 0x1, R212, P0 ;  /* 0x0000000100c77824 */ /* 0x000fea00000e06d4 */
[----:B------:R4:W-:Y:S01]  /*6720*/  LDGSTS.E.BYPASS.LTC128B.128 [R213+0x17100], [R198.64], !P1 ;  /* 0x17100000c6d57fae */ /* 0x0009e2000c901d4c */
[----:B------:R-:W-:-:S05]  /*6730*/  BRA `(.L_x_2539) ;  /* 0x000018c000007947 */ /* 0x000fca0003800000 */
.L_x_2538:
[----:B------:R-:W3:Y:S01]  /*6740*/  LDL R13, [R1+0x24] ;  /* 0x00002400010d7983 */ /* 0x000ee20000100800 */
[----:B------:R-:W-:Y:S01]  /*6750*/  SHF.R.S32.HI R0, RZ, 0x1f, R250 ;  /* 0x0000001fff007819 */ /* 0x000fe200000114fa */
[----:B--2---:R-:W-:Y:S01]  /*6760*/  IMAD.WIDE.U32 R4, R250, c[0x0][0x208], RZ ;  /* 0x00008200fa047a25 */ /* 0x004fe200078e00ff */
[----:B------:R-:W-:Y:S01]  /*6770*/  SHF.R.S32.HI R2, RZ, 0x1f, R249 ;  /* 0x0000001fff027819 */ /* 0x000fe200000114f9 */
[----:B------:R-:W3:Y:S01]  /*6780*/  LDL.64 R18, [R1+0x50] ;  /* 0x0000500001127983 */ /* 0x000ee20000100a00 */
[----:B------:R-:W-:Y:S04]  /*6790*/  DEPBAR.LE SB0, 0x0 ;  /* 0x000080000000791a */ /* 0x000fe80000000000 */
[----:B------:R-:W2:Y:S01]  /*67a0*/  LDL R12, [R1+0x20] ;  /* 0x00002000010c7983 */ /* 0x000ea20000100800 */
[----:B------:R-:W-:Y:S01]  /*67b0*/  IMAD R0, R0, c[0x0][0x208], RZ ;  /* 0x0000820000007a24 */ /* 0x000fe200078e02ff */
[----:B------:R-:W-:Y:S01]  /*67c0*/  UISETP.GE.AND UP1, UPT, UR9, 0x1, UPT ;  /* 0x000000010900788c */ /* 0x000fe2000bf26270 */
[----:B------:R-:W-:Y:S01]  /*67d0*/  IMAD R2, R2, c[0x0][0x218], RZ ;  /* 0x0000860002027a24 */ /* 0x000fe200078e02ff */
[----:B------:R-:W2:Y:S01]  /*67e0*/  LDL R17, [R1+0x3c] ;  /* 0x00003c0001117983 */ /* 0x000ea20000100800 */
[----:B------:R-:W-:Y:S02]  /*67f0*/  IMAD R0, R250, c[0x0][0x20c], R0 ;  /* 0x00008300fa007a24 */ /* 0x000fe400078e0200 */
[----:B------:R-:W-:Y:S01]  /*6800*/  IMAD R2, R249, c[0x0][0x21c], R2 ;  /* 0x00008700f9027a24 */ /* 0x000fe200078e0202 */
[----:B------:R-:W4:Y:S01]  /*6810*/  LDL R7, [R1+0x1c] ;  /* 0x00001c0001077983 */ /* 0x000f220000100800 */
[----:B------:R-:W-:Y:S03]  /*6820*/  IMAD.IADD R5, R5, 0x1, R0 ;  /* 0x0000000105057824 */ /* 0x000fe600078e0200 */
[----:B------:R-:W5:Y:S01]  /*6830*/  LDL R16, [R1+0x38] ;  /* 0x0000380001107983 */ /* 0x000f620000100800 */
[----:B------:R-:W-:Y:S03]  /*6840*/  IMAD.WIDE.U32 R4, R249, c[0x0][0x218], R4 ;  /* 0x00008600f9047a25 */ /* 0x000fe600078e0004 */
[----:B------:R-:W4:Y:S04]  /*6850*/  LDL R11, [R1+0x44] ;  /* 0x00004400010b7983 */ /* 0x000f280000100800 */
[----:B------:R-:W-:Y:S01]  /*6860*/  BAR.SYNC.DEFER_BLOCKING 0x0 ;  /* 0x0000000000007b1d */ /* 0x000fe20000010000 */
[----:B------:R-:W-:Y:S04]  /*6870*/  IADD3 R0, P0, R4, UR22, RZ ;  /* 0x0000001604007c10 */ /* 0x000fe8000ff1e0ff */
[----:B------:R-:W-:Y:S02]  /*6880*/  IADD3.X R2, R5, UR5, R2, P0, !PT ;  /* 0x0000000505027c10 */ /* 0x000fe400087fe402 */
[C---:B------:R-:W-:Y:S04]  /*6890*/  LEA R30, P0, R0.reuse, c[0x0][0x1f8], 0x1 ;  /* 0x00007e00001e7a11 */ /* 0x040fe800078008ff */
[----:B------:R-:W-:Y:S01]  /*68a0*/  LEA.HI.X R0, R0, c[0x0][0x1fc], R2, 0x1, P0 ;  /* 0x00007f0000007a11 */ /* 0x000fe200000f0c02 */
[----:B------:R-:W-:Y:S04]  /*68b0*/  LDSM.16.M88.4 R48, [R248] ;  /* 0x00000000f830783b */ /* 0x000fe80000000200 */
[----:B------:R-:W2:Y:S04]  /*68c0*/  LDL R6, [R1+0x18] ;  /* 0x0000180001067983 */ /* 0x000ea80000100800 */
[----:B------:R-:W2:Y:S04]  /*68d0*/  LDL R10, [R1+0x40] ;  /* 0x00004000010a7983 */ /* 0x000ea80000100800 */
[----:B------:R-:W2:Y:S04]  /*68e0*/  LDL R9, [R1+0x4c] ;  /* 0x00004c0001097983 */ /* 0x000ea80000100800 */
[----:B------:R-:W2:Y:S04]  /*68f0*/  LDL R8, [R1+0x48] ;  /* 0x0000480001087983 */ /* 0x000ea80000100800 */
[----:B------:R-:W2:Y:S04]  /*6900*/  LDL.LU R181, [R1+0x10] ;  /* 0x0000100001b57983 */ /* 0x000ea80000300800 */
[----:B------:R-:W3:Y:S04]  /*6910*/  SHFL.IDX PT, R44, R30, 0x2, 0x181f ;  /* 0x00581f001e2c7f89 */ /* 0x000ee800000e0000 */
[----:B------:R-:W1:Y:S04]  /*6920*/  SHFL.IDX PT, R2, R0, 0x2, 0x181f ;  /* 0x00581f0000027f89 */ /* 0x000e6800000e0000 */
[----:B------:R-:W1:Y:S04]  /*6930*/  SHFL.IDX PT, R14, R30, RZ, 0x181f ;  /* 0x00181fff1e0e7589 */ /* 0x000e6800000e0000 */
[----:B------:R-:W-:Y:S04]  /*6940*/  SHFL.IDX PT, R30, R30, 0x1, 0x181f ;  /* 0x00381f001e1e7f89 */ /* 0x000fe800000e0000 */
[----:B------:R-:W-:Y:S04]  /*6950*/  LDSM.16.M88.4 R24, [R247+0xd100] ;  /* 0x00d10000f718783b */ /* 0x000fe80000000200 */
[----:B------:R-:W-:Y:S04]  /*6960*/  LDSM.16.M88.4 R32, [R247+0xd900] ;  /* 0x00d90000f720783b */ /* 0x000fe80000000200 */
[----:B------:R-:W-:Y:S04]  /*6970*/  LDSM.16.M88.4 R40, [R247+0xe100] ;  /* 0x00e10000f728783b */ /* 0x000fe80000000200 */
[----:B------:R-:W-:Y:S04]  /*6980*/  LDSM.16.M88.4 R184, [R247+0xe900] ;  /* 0x00e90000f7b8783b */ /* 0x000fe80000000200 */
[----:B------:R-:W-:Y:S04]  /*6990*/  LDSM.16.M88.4 R188, [R246] ;  /* 0x00000000f6bc783b */ /* 0x000fe80000000200 */
[----:B------:R-:W-:Y:S04]  /*69a0*/  LDSM.16.M88.4 R192, [R245] ;  /* 0x00000000f5c0783b */ /* 0x000fe80000000200 */
[----:B------:R-:W-:Y:S04]  /*69b0*/  LDSM.16.M88.4 R196, [R237] ;  /* 0x00000000edc4783b */ /* 0x000fe80000000200 */
[----:B------:R-:W-:Y:S04]  /*69c0*/  LDSM.16.M88.4 R200, [R236] ;  /* 0x00000000ecc8783b */ /* 0x000fe80000000200 */
[----:B------:R-:W-:Y:S04]  /*69d0*/  LDSM.16.M88.4 R204, [R235] ;  /* 0x00000000ebcc783b */ /* 0x000fe80000000200 */
[----:B------:R-:W-:Y:S04]  /*69e0*/  LDSM.16.M88.4 R208, [R234] ;  /* 0x00000000ead0783b */ /* 0x000fe80000000200 */
        /* <DEDUP_REMOVED lines=8> */
[----:B----4-:R-:W-:Y:S04]  /*6a70*/  IADD3 R36, P1, P0, R7, R44, R11 ;  /* 0x0000002c07247210 */ /* 0x010fe8000783e00b */
[----:B------:R-:W-:Y:S02]  /*6a80*/  IADD3.X R37, RZ, R2, R10, P1, P0 ;  /* 0x00000002ff257210 */ /* 0x000fe40000fe040a */
[----:B------:R-:W-:Y:S04]  /*6a90*/  IADD3 R44, P1, P0, R6, R44, R9 ;  /* 0x0000002c062c7210 */ /* 0x000fe8000783e009 */
[----:B------:R-:W-:Y:S02]  /*6aa0*/  IADD3.X R45, RZ, R2, R8, P1, P0 ;  /* 0x00000002ff2d7210 */ /* 0x000fe40000fe0408 */
[----:B------:R-:W1:Y:S01]  /*6ab0*/  SHFL.IDX PT, R2, R0, RZ, 0x181f ;  /* 0x00181fff00027589 */ /* 0x000e6200000e0000 */
[----:B------:R-:W-:Y:S03]  /*6ac0*/  IADD3 R46, P0, R18, R14, RZ ;  /* 0x0000000e122e7210 */ /* 0x000fe60007f1e0ff */
[----:B------:R-:W2:Y:S02]  /*6ad0*/  SHFL.IDX PT, R0, R0, 0x1, 0x181f ;  /* 0x00381f0000007f89 */ /* 0x000ea400000e0000 */
[C---:B-1----:R-:W-:Y:S01]  /*6ae0*/  IMAD.X R47, R19.reuse, 0x1, R2, P0 ;  /* 0x00000001132f7824 */ /* 0x042fe200000e0602 */
[----:B------:R-:W-:Y:S05]  /*6af0*/  IADD3 R6, P0, R14, R17, RZ ;  /* 0x000000110e067210 */ /* 0x000fea0007f1e0ff */
[----:B------:R-:W-:Y:S01]  /*6b00*/  IMAD.X R7, R2, 0x1, R16, P0 ;  /* 0x0000000102077824 */ /* 0x000fe200000e0610 */
[----:B------:R-:W-:Y:S05]  /*6b10*/  IADD3 R4, P0, R14, R11, RZ ;  /* 0x0000000b0e047210 */ /* 0x000fea0007f1e0ff */
[----:B------:R-:W-:Y:S01]  /*6b20*/  IMAD.X R5, R2, 0x1, R10, P0 ;  /* 0x0000000102057824 */ /* 0x000fe200000e060a */
[----:B------:R-:W-:Y:S05]  /*6b30*/  IADD3 R14, P0, R14, R9, RZ ;  /* 0x000000090e0e7210 */ /* 0x000fea0007f1e0ff */
[----:B------:R-:W-:Y:S01]  /*6b40*/  IMAD.X R15, R2, 0x1, R8, P0 ;  /* 0x00000001020f7824 */ /* 0x000fe200000e0608 */
[----:B------:R-:W-:Y:S01]  /*6b50*/  IADD3 R12, P0, R18, R30, RZ ;  /* 0x0000001e120c7210 */ /* 0x000fe20007f1e0ff */
[----:B------:R-:W-:Y:S04]  /*6b60*/  IMAD.SHL.U32 R2, R252, 0x2, RZ ;  /* 0x00000002fc027824 */ /* 0x000fe800078e00ff */
[----:B--2---:R-:W-:Y:S01]  /*6b70*/  IMAD.X R13, R19, 0x1, R0, P0 ;  /* 0x00000001130d7824 */ /* 0x004fe200000e0600 */
[----:B------:R-:W-:Y:S05]  /*6b80*/  IADD3 R22, P0, R30, R17, RZ ;  /* 0x000000111e167210 */ /* 0x000fea0007f1e0ff */
[----:B------:R-:W-:Y:S01]  /*6b90*/  IMAD.X R23, R0, 0x1, R16, P0 ;  /* 0x0000000100177824 */ /* 0x000fe200000e0610 */
[----:B------:R-:W-:Y:S01]  /*6ba0*/  IADD3 R20, P0, R30, R11, RZ ;  /* 0x0000000b1e147210 */ /* 0x000fe20007f1e0ff */
[----:B------:R-:W-:Y:S04]  /*6bb0*/  LDSM.16.M88.4 R16, [R247+0xc900] ;  /* 0x00c90000f710783b */ /* 0x000fe80000000200 */
[----:B------:R-:W-:Y:S01]  /*6bc0*/  IMAD.X R21, R0, 0x1, R10, P0 ;  /* 0x0000000100157824 */ /* 0x000fe200000e060a */
[----:B------:R-:W-:Y:S05]  /*6bd0*/  IADD3 R30, P0, R30, R9, RZ ;  /* 0x000000091e1e7210 */ /* 0x000fea0007f1e0ff */
[----:B------:R-:W-:Y:S02]  /*6be0*/  IMAD.X R31, R0, 0x1, R8, P0 ;  /* 0x00000001001f7824 */ /* 0x000fe400000e0608 */
[----:B------:R-:W2:Y:S04]  /*6bf0*/  LDL R0, [R1+0x8] ;  /* 0x0000080001007983 */ /* 0x000ea80000100800 */
[----:B------:R-:W1:Y:S04]  /*6c00*/  LDSM.16.M88.4 R8, [R247+0xc100] ;  /* 0x00c10000f708783b */ /* 0x000e680000000200 */
[----:B------:R-:W-:Y:S01]  /*6c10*/  @!PT LDS RZ, [RZ] ;  /* 0x00000000fffff984 */ /* 0x000fe20000000800 */
[----:B------:R-:W-:Y:S01]  /*6c20*/  @!PT LDS RZ, [RZ] ;  /* 0x00000000fffff984 */ /* 0x000fe20000000800 */
[----:B------:R-:W-:Y:S01]  /*6c30*/  @!PT LDS RZ, [RZ] ;  /* 0x00000000fffff984 */ /* 0x000fe20000000800 */
[----:B------:R3:W-:Y:S04]  /*6c40*/  LDGSTS.E.BYPASS.LTC128B.128 [R2+0x100], [R46.64], !P6 ;  /* 0x001000002e027fae */ /* 0x0007e8000f101d4c */
[----:B------:R1:W-:Y:S04]  /*6c50*/  LDGSTS.E.BYPASS.LTC128B.128 [R2+0x3100], [R6.64], !P5 ;  /* 0x0310000006027fae */ /* 0x0003e8000e901d4c */
[----:B------:R1:W-:Y:S04]  /*6c60*/  LDGSTS.E.BYPASS.LTC128B.128 [R2+0x6100], [R4.64], !P4 ;  /* 0x0610000004027fae */ /* 0x0003e8000e101d4c */
[----:B---3--:R-:W3:Y:S04]  /*6c70*/  LDL R46, [R1+0x30] ;  /* 0x00003000012e7983 */ /* 0x008ee80000100800 */
[----:B------:R-:W4:Y:S01]  /*6c80*/  LDL R47, [R1+0x2c] ;  /* 0x00002c00012f7983 */ /* 0x000f220000100800 */
[C---:B-1----:R-:W-:Y:S08]  /*6c90*/  HMMA.16816.F32 R4, R48.reuse, R8, RZ ;  /* 0x000000083004723c */ /* 0x042ff000000018ff */
[C---:B------:R-:W-:Y:S01]  /*6ca0*/  HMMA.16816.F32 R8, R48.reuse, R10, RZ ;  /* 0x0000000a3008723c */ /* 0x040fe200000018ff */
[----:B--2---:R-:W-:Y:S02]  /*6cb0*/  ISETP.GE.AND P1, PT, R0, c[0x0][0x1d4], PT ;  /* 0x0000750000007a0c */ /* 0x004fe40003f26270 */
[----:B------:R-:W2:Y:S11]  /*6cc0*/  LDL R0, [R1+0x28] ;  /* 0x0000280001007983 */ /* 0x000eb60000100800 */
[----:B------:R1:W-:Y:S04]  /*6cd0*/  LDGSTS.E.BYPASS.LTC128B.128 [R2+0x9100], [R14.64], !P1 ;  /* 0x091000000e027fae */ /* 0x0003e8000c901d4c */
[----:B------:R1:W-:Y:S04]  /*6ce0*/  LDGSTS.E.BYPASS.LTC128B.128 [R2+0x1100], [R12.64], !P6 ;  /* 0x011000000c027fae */ /* 0x0003e8000f101d4c */
[----:B------:R5:W-:Y:S04]  /*6cf0*/  LDGSTS.E.BYPASS.LTC128B.128 [R2+0x4100], [R22.64], !P5 ;  /* 0x0410000016027fae */ /* 0x000be8000e901d4c */
[----:B------:R5:W-:Y:S04]  /*6d00*/  LDGSTS.E.BYPASS.LTC128B.128 [R2+0x7100], [R20.64], !P4 ;  /* 0x0710000014027fae */ /* 0x000be8000e101d4c */
[----:B------:R5:W-:Y:S01]  /*6d10*/  LDGSTS.E.BYPASS.LTC128B.128 [R2+0xa100], [R30.64], !P1 ;  /* 0x0a1000001e027fae */ /* 0x000be2000c901d4c */
[----:B---3--:R-:W-:Y:S02]  /*6d20*/  ISETP.NE.U32.AND P0, PT, R46, RZ, PT ;  /* 0x000000ff2e00720c */ /* 0x008fe40003f05070 */
[----:B----4-:R-:W-:Y:S01]  /*6d30*/  ISETP.NE.U32.AND P3, PT, R47, RZ, PT ;  /* 0x000000ff2f00720c */ /* 0x010fe20003f65070 */
[C---:B-1----:R-:W-:Y:S10]  /*6d40*/  HMMA.16816.F32 R12, R48.reuse, R16, RZ ;  /* 0x00000010300c723c */ /* 0x042ff400000018ff */
[----:B------:R1:W-:Y:S01]  /*6d50*/  LDGSTS.E.BYPASS.LTC128B.128.ZFILL [R2+0x2100], [R28.64], P0 ;  /* 0x021000001c027fae */ /* 0x0003e20008141d4c */
[C---:B------:R-:W-:Y:S03]  /*6d60*/  HMMA.16816.F32 R16, R48.reuse, R18, RZ ;  /* 0x000000123010723c */ /* 0x040fe600000018ff */
[----:B------:R3:W-:Y:S01]  /*6d70*/  LDGSTS.E.BYPASS.LTC128B.128.ZFILL [R2+0x5100], [R38.64], P3 ;  /* 0x0510000026027fae */ /* 0x0007e20009941d4c */
[----:B------:R-:W-:Y:S04]  /*6d80*/  LOP3.LUT P3, RZ, R181, 0x10, RZ, 0xc0, !PT ;  /* 0x00000010b5ff7812 */ /* 0x000fe8000786c0ff */
[C---:B-----5:R-:W-:Y:S08]  /*6d90*/  HMMA.16816.F32 R20, R48.reuse, R24, RZ ;  /* 0x000000183014723c */ /* 0x060ff000000018ff */
[C---:B------:R-:W-:Y:S08]  /*6da0*/  HMMA.16816.F32 R24, R48.reuse, R26, RZ ;  /* 0x0000001a3018723c */ /* 0x040ff000000018ff */
[C---:B-1----:R-:W-:Y:S08]  /*6db0*/  HMMA.16816.F32 R28, R48.reuse, R32, RZ ;  /* 0x00000020301c723c */ /* 0x042ff000000018ff */
[C---:B------:R-:W-:Y:S01]  /*6dc0*/  HMMA.16816.F32 R32, R48.reuse, R34, RZ ;  /* 0x000000223020723c */ /* 0x040fe200000018ff */
[----:B--2---:R-:W-:Y:S11]  /*6dd0*/  ISETP.NE.U32.AND P0, PT, R0, RZ, PT ;  /* 0x000000ff0000720c */ /* 0x004ff60003f05070 */
[----:B------:R-:W-:Y:S02]  /*6de0*/  @!UPT UIADD3 URZ, URZ, URZ, URZ ;  /* 0x0000003f3f3ff290 */ /* 0x000fe4000fffe03f */
[----:B------:R3:W-:Y:S01]  /*6df0*/  LDGSTS.E.BYPASS.LTC128B.128.ZFILL [R2+0x8100], [R36.64], P0 ;  /* 0x0810000024027fae */ /* 0x0007e20008141d4c */
[----:B------:R-:W-:Y:S03]  /*6e00*/  PLOP3.LUT P0, PT, PT, PT, UP1, 0x80, 0x0 ;  /* 0x000000000000781c */ /* 0x000fe60003f0f018 */
[----:B------:R1:W-:Y:S04]  /*6e10*/  LDGSTS.E.BYPASS.LTC128B.128.ZFILL [R2+0xb100], [R44.64], P2 ;  /* 0x0b1000002c027fae */ /* 0x0003e80009141d4c */
[----:B------:R-:W0:Y:S01]  /*6e20*/  LDGDEPBAR ;  /* 0x00000000000079af */ /* 0x000e220000000000 */
[C---:B---3--:R-:W-:Y:S08]  /*6e30*/  HMMA.16816.F32 R36, R48.reuse, R40, RZ ;  /* 0x000000283024723c */ /* 0x048ff000000018ff */
        /* <DEDUP_REMOVED lines=39> */
[----:B------:R-:W2:Y:S04]  /*70b0*/  LDSM.16.M88.4 R184, [R232+0x2000] ;  /* 0x00200000e8b8783b */ /* 0x000ea80000000200 */
[----:B------:R-:W3:Y:S03]  /*70c0*/  LDSM.16.M88.4 R208, [R232+0x2800] ;  /* 0x00280000e8d0783b */ /* 0x000ee60000000200 */
        /* <DEDUP_REMOVED lines=17> */
[----:B------:R-:W2:Y:S04]  /*71e0*/  LDSM.16.M88.4 R188, [R247+0x11100] ;  /* 0x01110000f7bc783b */ /* 0x000ea80000000200 */
[----:B------:R-:W3:Y:S03]  /*71f0*/  LDSM.16.M88.4 R208, [R247+0x11900] ;  /* 0x01190000f7d0783b */ /* 0x000ee60000000200 */
        /* <DEDUP_REMOVED lines=17> */
[----:B------:R-:W2:Y:S04]  /*7310*/  LDSM.16.M88.4 R184, [R227] ;  /* 0x00000000e3b8783b */ /* 0x000ea80000000200 */
[----:B------:R-:W3:Y:S03]  /*7320*/  LDSM.16.M88.4 R208, [R226] ;  /* 0x00000000e2d0783b */ /* 0x000ee60000000200 */
        /* <DEDUP_REMOVED lines=190> */
[----:B------:R-:W-:Y:S04]  /*7f10*/  DEPBAR.LE SB0, 0x0 ;  /* 0x000080000000791a */ /* 0x000fe80000000000 */
[----:B------:R-:W-:Y:S01]  /*7f20*/  BAR.SYNC.DEFER_BLOCKING 0x0 ;  /* 0x0000000000007b1d */ /* 0x000fe20000010000 */
        /* <DEDUP_REMOVED lines=11> */
[----:B------:R-:W-:Y:S01]  /*7fe0*/  HMMA.16816.F32 R48, R188, R210, R48 ;  /* 0x000000d2bc30723c */ /* 0x000fe20000001830 */
[----:B------:R-:W-:-:S07]  /*7ff0*/  @P0 BRA `(.L_x_2540) ;  /* 0xffffe23000000947 */ /* 0x000fce000383ffff */
.L_x_2539:
[----:B----4-:R-:W-:Y:S01]  /*8000*/  FMNMX.FTZ R184, R4, R180, !PT ;  /* 0x000000b404b87209 */ /* 0x010fe20007810000 */
[----:B------:R-:W2:Y:S01]  /*8010*/  LDL.LU R204, [R1+0x5c] ;  /* 0x00005c0001cc7983 */ /* 0x000ea20000300800 */
[----:B------:R-:W-:Y:S01]  /*8020*/  FMNMX.FTZ R0, R6, R3, !PT ;  /* 0x0000000306007209 */ /* 0x000fe20007810000 */
[----:B------:R-:W-:Y:S01]  /*8030*/  UIADD3 UR4, UR9, -0x1, URZ ;  /* 0xffffffff09047890 */ /* 0x000fe2000fffe03f */
[----:B------:R-:W-:Y:S01]  /*8040*/  FMNMX.FTZ R184, R5, R184, !PT ;  /* 0x000000b805b87209 */ /* 0x000fe20007810000 */
[----:B------:R-:W3:Y:S01]  /*8050*/  LDL.LU R201, [R1+0x58] ;  /* 0x0000580001c97983 */ /* 0x000ee20000300800 */
        /* <DEDUP_REMOVED lines=47> */
[----:B------:R-:W1:Y:S01]  /*8350*/  SHFL.BFLY PT, R2, R184, 0x2, 0x1f ;  /* 0x0c401f00b8027f89 */ /* 0x000e6200000e0000 */
[----:B------:R-:W-:Y:S07]  /*8360*/  UMOV UR9, UR4 ;  /* 0x0000000400097c82 */ /* 0x000fee0008000000 */
[----:B------:R-:W4:Y:S01]  /*8370*/  SHFL.BFLY PT, R181, R0, 0x2, 0x1f ;  /* 0x0c401f0000b57f89 */ /* 0x000f2200000e0000 */
[----:B-1----:R-:W-:Y:S07]  /*8380*/  FMNMX.FTZ R184, R184, R2, !PT ;  /* 0x00000002b8b87209 */ /* 0x002fee0007810000 */
[----:B------:R-:W1:Y:S01]  /*8390*/  SHFL.BFLY PT, R2, R184, 0x1, 0x1f ;  /* 0x0c201f00b8027f89 */ /* 0x000e6200000e0000 */
[----:B----4-:R-:W-:Y:S07]  /*83a0*/  FMNMX.FTZ R181, R0, R181, !PT ;  /* 0x000000b500b57209 */ /* 0x010fee0007810000 */
[----:B------:R-:W4:Y:S01]  /*83b0*/  SHFL.BFLY PT, R0, R181, 0x1, 0x1f ;  /* 0x0c201f00b5007f89 */ /* 0x000f2200000e0000 */
[----:B-1----:R-:W-:Y:S07]  /*83c0*/  FMNMX.FTZ R2, R184, R2, !PT ;  /* 0x00000002b8027209 */ /* 0x002fee0007810000 */
[----:B------:R-:W1:Y:S01]  /*83d0*/  LDSM.16.MT88.4 R184, [R242+0x100] ;  /* 0x00010000f2b8783b */ /* 0x000e620000004200 */
[C---:B------:R-:W-:Y:S02]  /*83e0*/  FADD.FTZ R180, -R2.reuse, R180 ;  /* 0x000000b402b47221 */ /* 0x040fe40000010100 */
[----:B------:R-:W-:Y:S01]  /*83f0*/  FMUL.FTZ R199, R2, c[0x0][0x2d0] ;  /* 0x0000b40002c77a20 */ /* 0x000fe20000410000 */
[----:B----4-:R-:W-:Y:S01]  /*8400*/  FMNMX.FTZ R0, R181, R0, !PT ;  /* 0x00000000b5007209 */ /* 0x010fe20007810000 */
[----:B------:R-:W-:Y:S02]  /*8410*/  FMUL.FTZ R180, R180, c[0x0][0x2d0] ;  /* 0x0000b400b4b47a20 */ /* 0x000fe40000410000 */
[----:B------:R-:W-:Y:S02]  /*8420*/  FFMA.FTZ R192, R8, c[0x0][0x2d0], -R199 ;  /* 0x0000b40008c07a23 */ /* 0x000fe400000108c7 */
[C---:B------:R-:W-:Y:S02]  /*8430*/  FADD.FTZ R3, -R0.reuse, R3 ;  /* 0x0000000300037221 */ /* 0x040fe40000010100 */
[----:B------:R-:W4:Y:S01]  /*8440*/  MUFU.EX2 R180, R180 ;  /* 0x000000b400b47308 */ /* 0x000f220000000800 */
[----:B------:R-:W-:Y:S02]  /*8450*/  FMUL.FTZ R188, R0, c[0x0][0x2d0] ;  /* 0x0000b40000bc7a20 */ /* 0x000fe40000410000 */
[----:B------:R-:W-:Y:S02]  /*8460*/  FMUL.FTZ R3, R3, c[0x0][0x2d0] ;  /* 0x0000b40003037a20 */ /* 0x000fe40000410000 */
        /* <DEDUP_REMOVED lines=12> */
[C---:B----4-:R-:W-:Y:S02]  /*8530*/  FMUL.FTZ R8, R180.reuse, R172 ;  /* 0x000000acb4087220 */ /* 0x050fe40000410000 */
[C---:B------:R-:W-:Y:S02]  /*8540*/  FMUL.FTZ R9, R180.reuse, R173 ;  /* 0x000000adb4097220 */ /* 0x040fe40000410000 */
[C---:B------:R-:W-:Y:S01]  /*8550*/  FMUL.FTZ R4, R180.reuse, R176 ;  /* 0x000000b0b4047220 */ /* 0x040fe20000410000 */
[----:B------:R-:W4:Y:S01]  /*8560*/  MUFU.EX2 R193, R193 ;  /* 0x000000c100c17308 */ /* 0x000f220000000800 */
[C---:B------:R-:W-:Y:S02]  /*8570*/  FMUL.FTZ R5, R180.reuse, R177 ;  /* 0x000000b1b4057220 */ /* 0x040fe40000410000 */
[C---:B------:R-:W-:Y:S02]  /*8580*/  FMUL.FTZ R52, R180.reuse, R52 ;  /* 0x00000034b4347220 */ /* 0x040fe40000410000 */
[C---:B-----5:R-:W-:Y:S02]  /*8590*/  FMUL.FTZ R10, R3.reuse, R174 ;  /* 0x000000ae030a7220 */ /* 0x060fe40000410000 */
[C---:B------:R-:W-:Y:S02]  /*85a0*/  FMUL.FTZ R11, R3.reuse, R175 ;  /* 0x000000af030b7220 */ /* 0x040fe40000410000 */
[----:B------:R-:W5:Y:S01]  /*85b0*/  LDSM.16.MT88.4 R172, [R240+0x100] ;  /* 0x00010000f0ac783b */ /* 0x000f620000004200 */
        /* <DEDUP_REMOVED lines=9> */
[----:B----4-:R-:W-:Y:S01]  /*8650*/  F2FP.PACK_AB R176, R193, R198 ;  /* 0x000000c6c1b0723e */ /* 0x010fe200000000ff */
[C---:B------:R-:W-:Y:S02]  /*8660*/  FMUL.FTZ R58, R3.reuse, R58 ;  /* 0x0000003a033a7220 */ /* 0x040fe40000410000 */
[C---:B------:R-:W-:Y:S02]  /*8670*/  FMUL.FTZ R59, R3.reuse, R59 ;  /* 0x0000003b033b7220 */ /* 0x040fe40000410000 */
[C---:B------:R-:W-:Y:S01]  /*8680*/  FMUL.FTZ R60, R180.reuse, R60 ;  /* 0x0000003cb43c7220 */ /* 0x040fe20000410000 */
[----:B------:R-:W4:Y:S01]  /*8690*/  MUFU.EX2 R195, R195 ;  /* 0x000000c300c37308 */ /* 0x000f220000000800 */
        /* <DEDUP_REMOVED lines=12> */
[----:B------:R-:W-:Y:S02]  /*8760*/  FMUL.FTZ R71, R3, R71 ;  /* 0x0000004703477220 */ /* 0x000fe40000410000 */
        /* <DEDUP_REMOVED lines=20> */
[----:B------:R-:W-:Y:S01]  /*88b0*/  FMUL.FTZ R87, R3, R87 ;  /* 0x0000005703577220 */ /* 0x000fe20000410000 */
[----:B----4-:R-:W-:Y:S01]  /*88c0*/  F2FP.PACK_AB R178, R189, R192 ;  /* 0x000000c0bdb2723e */ /* 0x010fe200000000ff */
[----:B------:R-:W-:Y:S02]  /*88d0*/  FMUL.FTZ R12, R180, R168 ;  /* 0x000000a8b40c7220 */ /* 0x000fe40000410000 */
[----:B------:R-:W-:Y:S02]  /*88e0*/  FMUL.FTZ R14, R3, R170 ;  /* 0x000000aa030e7220 */ /* 0x000fe40000410000 */
[--C-:B------:R-:W-:Y:S01]  /*88f0*/  FFMA.FTZ R20, R20, c[0x0][0x2d0], -R199.reuse ;  /* 0x0000b40014147a23 */ /* 0x100fe200000108c7 */
[----:B------:R-:W-:Y:S01]  /*8900*/  MUFU.EX2 R181, R181 ;  /* 0x000000b500b57308 */ /* 0x000fe20000000800 */
[C---:B------:R-:W-:Y:S05]  /*8910*/  HMMA.16816.F32 R4, R176.reuse, R184, R4 ;  /* 0x000000b8b004723c */ /* 0x040fea0000001804 */
[--C-:B------:R-:W-:Y:S02]  /*8920*/  FFMA.FTZ R21, R21, c[0x0][0x2d0], -R199.reuse ;  /* 0x0000b40015157a23 */ /* 0x100fe400000108c7 */
[--C-:B------:R-:W-:Y:S01]  /*8930*/  FFMA.FTZ R24, R24, c[0x0][0x2d0], -R199.reuse ;  /* 0x0000b40018187a23 */ /* 0x100fe200000108c7 */
[C---:B------:R-:W-:Y:S04]  /*8940*/  HMMA.16816.F32 R8, R176.reuse, R186, R8 ;  /* 0x000000bab008723c */ /* 0x040fe80000001808 */
[--C-:B------:R-:W-:Y:S02]  /*8950*/  FFMA.FTZ R25, R25, c[0x0][0x2d0], -R199.reuse ;  /* 0x0000b40019197a23 */ /* 0x100fe400000108c7 */
[--C-:B------:R-:W-:Y:S02]  /*8960*/  FFMA.FTZ R26, R26, c[0x0][0x2d0], -R188.reuse ;  /* 0x0000b4001a1a7a23 */ /* 0x100fe400000108bc */
[C---:B-----5:R-:W-:Y:S04]  /*8970*/  HMMA.16816.F32 R52, R176.reuse, R172, R52 ;  /* 0x000000acb034723c */ /* 0x060fe80000001834 */
[--C-:B------:R-:W-:Y:S02]  /*8980*/  FFMA.FTZ R27, R27, c[0x0][0x2d0], -R188.reuse ;  /* 0x0000b4001b1b7a23 */ /* 0x100fe400000108bc */
[--C-:B------:R-:W-:Y:S02]  /*8990*/  FFMA.FTZ R29, R29, c[0x0][0x2d0], -R199.reuse ;  /* 0x0000b4001d1d7a23 */ /* 0x100fe400000108c7 */
[C---:B------:R-:W-:Y:S01]  /*89a0*/  HMMA.16816.F32 R56, R176.reuse, R174, R56 ;  /* 0x000000aeb038723c */ /* 0x040fe20000001838 */
[----:B------:R-:W1:Y:S03]  /*89b0*/  LDSM.16.MT88.4 R172, [R239+0x100] ;  /* 0x00010000efac783b */ /* 0x000e660000004200 */
        /* <DEDUP_REMOVED lines=85> */
[--C-:B------:R-:W-:Y:S02]  /*8f10*/  FFMA.FTZ R187, R13, c[0x0][0x2d0], -R199.reuse ;  /* 0x0000b4000dbb7a23 */ /* 0x100fe400000108c7 */
[C---:B------:R-:W-:Y:S02]  /*8f20*/  FMUL.FTZ R13, R180.reuse, R169 ;  /* 0x000000a9b40d7220 */ /* 0x040fe40000410000 */
[----:B------:R-:W-:Y:S02]  /*8f30*/  FFMA.FTZ R186, R15, c[0x0][0x2d0], -R188 ;  /* 0x0000b4000fba7a23 */ /* 0x000fe400000108bc */
[C---:B------:R-:W-:Y:S01]  /*8f40*/  FMUL.FTZ R15, R3.reuse, R171 ;  /* 0x000000ab030f7220 */ /* 0x040fe20000410000 */
[----:B------:R-:W4:Y:S01]  /*8f50*/  MUFU.EX2 R187, R187 ;  /* 0x000000bb00bb7308 */ /* 0x000f220000000800 */
[----:B------:R-:W-:Y:S01]  /*8f60*/  LDSM.16.MT88.4 R168, [R242+0x900] ;  /* 0x00090000f2a8783b */ /* 0x000fe20000004200 */
[C---:B-1----:R-:W-:Y:S03]  /*8f70*/  HMMA.16816.F32 R84, R176.reuse, R172, R84 ;  /* 0x000000acb054723c */ /* 0x042fe60000001854 */
[C---:B------:R-:W-:Y:S02]  /*8f80*/  FMUL.FTZ R164, R180.reuse, R164 ;  /* 0x000000a4b4a47220 */ /* 0x040fe40000410000 */
[----:B------:R-:W-:Y:S02]  /*8f90*/  FMUL.FTZ R165, R180, R165 ;  /* 0x000000a5b4a57220 */ /* 0x000fe40000410000 */
[C---:B------:R-:W-:Y:S01]  /*8fa0*/  FMUL.FTZ R166, R3.reuse, R166 ;  /* 0x000000a603a67220 */ /* 0x040fe20000410000 */
[C---:B------:R-:W-:Y:S01]  /*8fb0*/  HMMA.16816.F32 R88, R176.reuse, R174, R88 ;  /* 0x000000aeb058723c */ /* 0x040fe20000001858 */
[----:B------:R-:W1:Y:S01]  /*8fc0*/  LDSM.16.MT88.4 R172, [R239+0x3100] ;  /* 0x00310000efac783b */ /* 0x000e620000004200 */
[----:B------:R-:W5:Y:S02]  /*8fd0*/  MUFU.EX2 R186, R186 ;  /* 0x000000ba00ba7308 */ /* 0x000f640000000800 */
[----:B------:R-:W-:Y:S02]  /*8fe0*/  FMUL.FTZ R167, R3, R167 ;  /* 0x000000a703a77220 */ /* 0x000fe40000410000 */
[--C-:B------:R-:W-:Y:S02]  /*8ff0*/  FFMA.FTZ R203, R45, c[0x0][0x2d0], -R199.reuse ;  /* 0x0000b4002dcb7a23 */ /* 0x100fe400000108c7 */
[--C-:B------:R-:W-:Y:S04]  /*9000*/  FFMA.FTZ R200, R28, c[0x0][0x2d0], -R199.reuse ;  /* 0x0000b4001cc87a23 */ /* 0x100fe800000108c7 */
[----:B------:R-:W-:Y:S01]  /*9010*/  MUFU.EX2 R45, R20 ;  /* 0x00000014002d7308 */ /* 0x000fe20000000800 */
[--C-:B------:R-:W-:Y:S02]  /*9020*/  FFMA.FTZ R28, R32, c[0x0][0x2d0], -R199.reuse ;  /* 0x0000b400201c7a23 */ /* 0x100fe400000108c7 */
[----:B--2---:R-:W-:Y:S02]  /*9030*/  FFMA.FTZ R32, R180, R204, R198 ;  /* 0x000000ccb4207223 */ /* 0x004fe400000100c6 */
[--C-:B------:R-:W-:Y:S02]  /*9040*/  FFMA.FTZ R204, R34, c[0x0][0x2d0], -R188.reuse ;  /* 0x0000b40022cc7a23 */ /* 0x100fe400000108bc */
[----:B------:R-:W-:Y:S02]  /*9050*/  FFMA.FTZ R202, R33, c[0x0][0x2d0], -R199 ;  /* 0x0000b40021ca7a23 */ /* 0x000fe400000108c7 */
[----:B---3--:R-:W-:Y:S01]  /*9060*/  FFMA.FTZ R33, R3, R201, R197 ;  /* 0x000000c903217223 */ /* 0x008fe200000100c5 */
        /* <DEDUP_REMOVED lines=8> */
[----:B----4-:R-:W-:Y:S01]  /*90f0*/  F2FP.PACK_AB R16, R187, R196 ;  /* 0x000000c4bb10723e */ /* 0x010fe200000000ff */
[--C-:B------:R-:W-:Y:S01]  /*9100*/  FFMA.FTZ R184, R17, c[0x0][0x2d0], -R199.reuse ;  /* 0x0000b40011b87a23 */ /* 0x100fe200000108c7 */
[----:B-----5:R-:W-:Y:S01]  /*9110*/  F2FP.PACK_AB R17, R186, R191 ;  /* 0x000000bfba11723e */ /* 0x020fe200000000ff */
[--C-:B------:R-:W-:Y:S02]  /*9120*/  FFMA.FTZ R18, R18, c[0x0][0x2d0], -R188.reuse ;  /* 0x0000b40012127a23 */ /* 0x100fe400000108bc */
[--C-:B------:R-:W-:Y:S01]  /*9130*/  FFMA.FTZ R42, R42, c[0x0][0x2d0], -R188.reuse ;  /* 0x0000b4002a2a7a23 */ /* 0x100fe200000108bc */
[C---:B-1----:R-:W-:Y:S02]  /*9140*/  HMMA.16816.F32 R92, R176.reuse, R172, R92 ;  /* 0x000000acb05c723c */ /* 0x042fe4000000185c */
[----:B------:R-:W-:Y:S01]  /*9150*/  MUFU.EX2 R40, R25 ;  /* 0x0000001900287308 */ /* 0x000fe20000000800 */
[--C-:B------:R-:W-:Y:S02]  /*9160*/  FFMA.FTZ R43, R43, c[0x0][0x2d0], -R188.reuse ;  /* 0x0000b4002b2b7a23 */ /* 0x100fe400000108bc */
[--C-:B------:R-:W-:Y:S03]  /*9170*/  FFMA.FTZ R47, R47, c[0x0][0x2d0], -R188.reuse ;  /* 0x0000b4002f2f7a23 */ /* 0x100fe600000108bc */
[C---:B------:R-:W-:Y:S01]  /*9180*/  HMMA.16816.F32 R96, R176.reuse, R174, R96 ;  /* 0x000000aeb060723c */ /* 0x040fe20000001860 */
[----:B------:R-:W1:Y:S03]  /*9190*/  LDSM.16.MT88.4 R172, [R238+0x3100] ;  /* 0x00310000eeac783b */ /* 0x000e660000004200 */
[----:B------:R2:W-:Y:S10]  /*91a0*/  MUFU.EX2 R3, R27 ;  /* 0x0000001b00037308 */ /* 0x0005f40000000800 */
[----:B------:R-:W-:Y:S10]  /*91b0*/  MUFU.EX2 R198, R29 ;  /* 0x0000001d00c67308 */ /* 0x000ff40000000800 */
[----:B------:R-:W-:Y:S01]  /*91c0*/  MUFU.EX2 R197, R28 ;  /* 0x0000001c00c57308 */ /* 0x000fe20000000800 */
[----:B--2---:R-:W-:Y:S09]  /*91d0*/  LDSM.16.MT88.4 R24, [R240+0x1100] ;  /* 0x00110000f018783b */ /* 0x004ff20000004200 */
[----:B------:R-:W-:Y:S01]  /*91e0*/  MUFU.EX2 R185, R185 ;  /* 0x000000b900b97308 */ /* 0x000fe20000000800 */
[C---:B-1----:R-:W-:Y:S09]  /*91f0*/  HMMA.16816.F32 R100, R176.reuse, R172, R100 ;  /* 0x000000acb064723c */ /* 0x042ff20000001864 */
[----:B------:R-:W1:Y:S01]  /*9200*/  MUFU.EX2 R184, R184 ;  /* 0x000000b800b87308 */ /* 0x000e620000000800 */
[C---:B------:R-:W-:Y:S01]  /*9210*/  HMMA.16816.F32 R104, R176.reuse, R174, R104 ;  /* 0x000000aeb068723c */ /* 0x040fe20000001868 */
[----:B------:R-:W2:Y:S08]  /*9220*/  LDSM.16.MT88.4 R172, [R242+0x6100] ;  /* 0x00610000f2ac783b */ /* 0x000eb00000004200 */
[----:B------:R-:W-:Y:S10]  /*9230*/  MUFU.EX2 R201, R201 ;  /* 0x000000c900c97308 */ /* 0x000ff40000000800 */
[----:B------:R-:W-:Y:S10]  /*9240*/  MUFU.EX2 R202, R202 ;  /* 0x000000ca00ca7308 */ /* 0x000ff40000000800 */
[----:B------:R-:W-:Y:S10]  /*9250*/  MUFU.EX2 R204, R204 ;  /* 0x000000cc00cc7308 */ /* 0x000ff40000000800 */
[----:B------:R-:W-:Y:S01]  /*9260*/  MUFU.EX2 R42, R42 ;  /* 0x0000002a002a7308 */ /* 0x000fe20000000800 */
[C---:B--2---:R-:W-:Y:S09]  /*9270*/  HMMA.16816.F32 R108, R176.reuse, R172, R108 ;  /* 0x000000acb06c723c */ /* 0x044ff2000000186c */
[----:B------:R-:W-:Y:S01]  /*9280*/  MUFU.EX2 R43, R43 ;  /* 0x0000002b002b7308 */ /* 0x000fe20000000800 */
[C---:B------:R-:W-:Y:S01]  /*9290*/  HMMA.16816.F32 R112, R176.reuse, R174, R112 ;  /* 0x000000aeb070723c */ /* 0x040fe20000001870 */
[----:B------:R-:W2:Y:S08]  /*92a0*/  LDSM.16.MT88.4 R172, [R240+0x6100] ;  /* 0x00610000f0ac783b */ /* 0x000eb00000004200 */
[----:B------:R-:W-:Y:S10]  /*92b0*/  MUFU.EX2 R203, R203 ;  /* 0x000000cb00cb7308 */ /* 0x000ff40000000800 */
[----:B------:R-:W-:Y:S01]  /*92c0*/  MUFU.EX2 R47, R47 ;  /* 0x0000002f002f7308 */ /* 0x000fe20000000800 */
        /* <DEDUP_REMOVED lines=19> */
[----:B------:R-:W-:Y:S01]  /*9400*/  HMMA.16816.F32 R164, R176, R174, R164 ;  /* 0x000000aeb0a4723c */ /* 0x000fe200000018a4 */
[----:B------:R1:W2:Y:S01]  /*9410*/  MUFU.EX2 R176, R18 ;  /* 0x0000001200b07308 */ /* 0x0002a20000000800 */
[----:B------:R-:W-:Y:S05]  /*9420*/  LDSM.16.MT88.4 R172, [R238+0x9900] ;  /* 0x00990000eeac783b */ /* 0x000fea0000004200 */
[--C-:B------:R-:W-:Y:S02]  /*9430*/  FFMA.FTZ R179, R44, c[0x0][0x2d0], -R199.reuse ;  /* 0x0000b4002cb37a23 */ /* 0x100fe400000108c7 */
[--C-:B------:R-:W-:Y:S02]  /*9440*/  FFMA.FTZ R178, R48, c[0x0][0x2d0], -R199.reuse ;  /* 0x0000b40030b27a23 */ /* 0x100fe400000108c7 */
[----:B------:R3:W4:Y:S01]  /*9450*/  MUFU.EX2 R44, R21 ;  /* 0x00000015002c7308 */ /* 0x0007220000000800 */
[--C-:B------:R-:W-:Y:S02]  /*9460*/  FFMA.FTZ R48, R22, c[0x0][0x2d0], -R188.reuse ;  /* 0x0000b40016307a23 */ /* 0x100fe400000108bc */
[----:B------:R-:W-:Y:S02]  /*9470*/  FFMA.FTZ R177, R49, c[0x0][0x2d0], -R199 ;  /* 0x0000b40031b17a23 */ /* 0x000fe400000108c7 */
[--C-:B------:R-:W-:Y:S05]  /*9480*/  FFMA.FTZ R49, R23, c[0x0][0x2d0], -R188.reuse ;  /* 0x0000b40017317a23 */ /* 0x100fea00000108bc */
[----:B------:R5:W-:Y:S01]  /*9490*/  MUFU.EX2 R199, R200 ;  /* 0x000000c800c77308 */ /* 0x000be20000000800 */
[----:B-1----:R-:W-:Y:S02]  /*94a0*/  F2FP.PACK_AB R18, R184, R185 ;  /* 0x000000b9b812723e */ /* 0x002fe400000000ff */
[----:B--2---:R-:W-:Y:S07]  /*94b0*/  F2FP.PACK_AB R19, R181, R176 ;  /* 0x000000b0b513723e */ /* 0x004fee00000000ff */
[----:B------:R-:W-:Y:S01]  /*94c0*/  MUFU.EX2 R48, R48 ;  /* 0x0000003000307308 */ /* 0x000fe20000000800 */
[C---:B------:R-:W-:Y:S01]  /*94d0*/  HMMA.16816.F32 R4, R16.reuse, R168, R4 ;  /* 0x000000a81004723c */ /* 0x040fe20000001804 */
[----:B---3--:R-:W-:Y:S08]  /*94e0*/  LDSM.16.MT88.4 R20, [R242+0x1100] ;  /* 0x00110000f214783b */ /* 0x008ff00000004200 */
[----:B------:R-:W1:Y:S01]  /*94f0*/  MUFU.EX2 R49, R49 ;  /* 0x0000003100317308 */ /* 0x000e620000000800 */
[C---:B------:R-:W-:Y:S01]  /*9500*/  HMMA.16816.F32 R8, R16.reuse, R170, R8 ;  /* 0x000000aa1008723c */ /* 0x040fe20000001808 */
[----:B------:R-:W2:Y:S02]  /*9510*/  LDSM.16.MT88.4 R168, [R240+0x900] ;  /* 0x00090000f0a8783b */ /* 0x000ea40000004200 */
[----:B-----5:R-:W-:Y:S06]  /*9520*/  FFMA.FTZ R200, R30, c[0x0][0x2d0], -R188 ;  /* 0x0000b4001ec87a23 */ /* 0x020fec00000108bc */
[----:B------:R-:W-:Y:S01]  /*9530*/  LDSM.16.MT88.4 R28, [R239+0x1900] ;  /* 0x00190000ef1c783b */ /* 0x000fe20000004200 */
[----:B------:R-:W3:Y:S01]  /*9540*/  MUFU.EX2 R200, R200 ;  /* 0x000000c800c87308 */ /* 0x000ee20000000800 */
        /* <DEDUP_REMOVED lines=42> */
[C---:B------:R-:W-:Y:S07]  /*97f0*/  HMMA.16816.F32 R12, R16.reuse, R172, R12 ;  /* 0x000000ac100c723c */ /* 0x040fee000000180c */
[----:B------:R-:W-:Y:S01]  /*9800*/  FADD.FTZ R172, R193, R32 ;  /* 0x00000020c1ac7221 */ /* 0x000fe20000010000 */
[----:B------:R-:W-:Y:S04]  /*9810*/  HMMA.16816.F32 R164, R16, R174, R164 ;  /* 0x000000ae10a4723c */ /* 0x000fe800000018a4 */
[----:B------:R-:W-:Y:S02]  /*9820*/  FADD.FTZ R173, R195, R33 ;  /* 0x00000021c3ad7221 */ /* 0x000fe40000010000 */
[--C-:B------:R-:W-:Y:S01]  /*9830*/  FFMA.FTZ R193, R39, c[0x0][0x2d0], -R188.reuse ;  /* 0x0000b40027c17a23 */ /* 0x100fe200000108bc */
[----:B----4-:R-:W-:Y:S01]  /*9840*/  F2FP.PACK_AB R16, R44, R45 ;  /* 0x0000002d2c10723e */ /* 0x010fe200000000ff */
[----:B------:R-:W-:Y:S01]  /*9850*/  FADD.FTZ R173, R194, R173 ;  /* 0x000000adc2ad7221 */ /* 0x000fe20000010000 */
[----:B-1----:R-:W-:Y:S01]  /*9860*/  F2FP.PACK_AB R17, R49, R48 ;  /* 0x000000303111723e */ /* 0x002fe200000000ff */
[----:B------:R-:W-:Y:S02]  /*9870*/  MUFU.EX2 R194, R36 ;  /* 0x0000002400c27308 */ /* 0x000fe40000000800 */
[----:B------:R-:W-:Y:S01]  /*9880*/  F2FP.PACK_AB R18, R40, R41 ;  /* 0x000000292812723e */ /* 0x000fe200000000ff */
[----:B------:R-:W-:Y:S01]  /*9890*/  FFMA.FTZ R174, R46, c[0x0][0x2d0], -R188 ;  /* 0x0000b4002eae7a23 */ /* 0x000fe200000108bc */
[----:B------:R-:W-:Y:S01]  /*98a0*/  F2FP.PACK_AB R19, R3, R180 ;  /* 0x000000b40313723e */ /* 0x000fe200000000ff */
[----:B------:R-:W-:Y:S02]  /*98b0*/  FADD.FTZ R195, R190, R173 ;  /* 0x000000adbec37221 */ /* 0x000fe40000010000 */
[----:B------:R-:W-:Y:S02]  /*98c0*/  FADD.FTZ R172, R192, R172 ;  /* 0x000000acc0ac7221 */ /* 0x000fe40000010000 */
[----:B------:R-:W-:Y:S01]  /*98d0*/  FFMA.FTZ R192, R38, c[0x0][0x2d0], -R188 ;  /* 0x0000b40026c07a23 */ /* 0x000fe200000108bc */
[----:B------:R-:W-:Y:S01]  /*98e0*/  MUFU.EX2 R46, R179 ;  /* 0x000000b3002e7308 */ /* 0x000fe20000000800 */
[C---:B------:R-:W-:Y:S03]  /*98f0*/  HMMA.16816.F32 R4, R16.reuse, R20, R4 ;  /* 0x000000141004723c */ /* 0x040fe60000001804 */
[----:B------:R-:W-:Y:S02]  /*9900*/  FADD.FTZ R189, R189, R172 ;  /* 0x000000acbdbd7221 */ /* 0x000fe40000010000 */
[----:B------:R-:W-:Y:S02]  /*9910*/  FFMA.FTZ R172, R50, c[0x0][0x2d0], -R188 ;  /* 0x0000b40032ac7a23 */ /* 0x000fe400000108bc */
[----:B------:R-:W-:Y:S01]  /*9920*/  FADD.FTZ R196, R196, R189 ;  /* 0x000000bdc4c47221 */ /* 0x000fe20000010000 */
[C---:B------:R-:W-:Y:S01]  /*9930*/  HMMA.16816.F32 R8, R16.reuse, R22, R8 ;  /* 0x000000161008723c */ /* 0x040fe20000001808 */
[----:B------:R-:W1:Y:S01]  /*9940*/  LDSM.16.MT88.4 R20, [R238+0x1100] ;  /* 0x00110000ee14783b */ /* 0x000e620000004200 */
[----:B------:R-:W-:Y:S02]  /*9950*/  MUFU.EX2 R50, R174 ;  /* 0x000000ae00327308 */ /* 0x000fe40000000800 */
[----:B------:R-:W-:Y:S04]  /*9960*/  FADD.FTZ R195, R191, R195 ;  /* 0x000000c3bfc37221 */ /* 0x000fe80000010000 */
[C---:B------:R-:W-:Y:S04]  /*9970*/  HMMA.16816.F32 R52, R16.reuse, R24, R52 ;  /* 0x000000181034723c */ /* 0x040fe80000001834 */
[----:B------:R4:W-:Y:S01]  /*9980*/  MUFU.EX2 R190, R172 ;  /* 0x000000ac00be7308 */ /* 0x0009e20000000800 */
[----:B------:R-:W-:Y:S03]  /*9990*/  FADD.FTZ R186, R186, R195 ;  /* 0x000000c3baba7221 */ /* 0x000fe60000010000 */
[C---:B------:R-:W-:Y:S01]  /*99a0*/  HMMA.16816.F32 R56, R16.reuse, R26, R56 ;  /* 0x0000001a1038723c */ /* 0x040fe20000001838 */
[----:B------:R-:W5:Y:S05]  /*99b0*/  LDSM.16.MT88.4 R24, [R242+0x4100] ;  /* 0x00410000f218783b */ /* 0x000f6a0000004200 */
[----:B------:R3:W-:Y:S02]  /*99c0*/  MUFU.EX2 R189, R177 ;  /* 0x000000b100bd7308 */ /* 0x0007e40000000800 */
[C---:B--2---:R-:W-:Y:S08]  /*99d0*/  HMMA.16816.F32 R60, R16.reuse, R168, R60 ;  /* 0x000000a8103c723c */ /* 0x044ff0000000183c */
[C---:B------:R-:W-:Y:S01]  /*99e0*/  HMMA.16816.F32 R64, R16.reuse, R170, R64 ;  /* 0x000000aa1040723c */ /* 0x040fe20000001840 */
[----:B------:R-:W2:Y:S01]  /*99f0*/  LDSM.16.MT88.4 R168, [R240+0x4100] ;  /* 0x00410000f0a8783b */ /* 0x000ea20000004200 */
[----:B------:R-:W-:Y:S06]  /*9a00*/  MUFU.EX2 R192, R192 ;  /* 0x000000c000c07308 */ /* 0x000fec0000000800 */
[C---:B-1----:R-:W-:Y:S01]  /*9a10*/  HMMA.16816.F32 R68, R16.reuse, R20, R68 ;  /* 0x000000141044723c */ /* 0x042fe20000001844 */
[----:B----4-:R-:W-:Y:S03]  /*9a20*/  LDSM.16.MT88.4 R172, [R242+0x2900] ;  /* 0x00290000f2ac783b */ /* 0x010fe60000004200 */
[----:B------:R-:W-:Y:S01]  /*9a30*/  MUFU.EX2 R193, R193 ;  /* 0x000000c100c17308 */ /* 0x000fe20000000800 */
[----:B---3--:R-:W-:Y:S03]  /*9a40*/  FADD.FTZ R177, R187, R196 ;  /* 0x000000c4bbb17221 */ /* 0x008fe60000010000 */
[C---:B------:R-:W-:Y:S01]  /*9a50*/  HMMA.16816.F32 R72, R16.reuse, R22, R72 ;  /* 0x000000161048723c */ /* 0x040fe20000001848 */
[----:B------:R-:W1:Y:S03]  /*9a60*/  LDSM.16.MT88.4 R20, [R239+0x4100] ;  /* 0x00410000ef14783b */ /* 0x000e660000004200 */
        /* <DEDUP_REMOVED lines=9> */
[C---:B--2---:R-:W-:Y:S04]  /*9b00*/  HMMA.16816.F32 R84, R16.reuse, R168, R84 ;  /* 0x000000a81054723c */ /* 0x044fe80000001854 */
[----:B------:R-:W-:Y:S02]  /*9b10*/  FADD.FTZ R49, R49, R185 ;  /* 0x000000b931317221 */ /* 0x000fe40000010000 */
[----:B------:R-:W-:Y:S02]  /*9b20*/  FADD.FTZ R44, R44, R184 ;  /* 0x000000b82c2c7221 */ /* 0x000fe40000010000 */
[C---:B------:R-:W-:Y:S01]  /*9b30*/  HMMA.16816.F32 R88, R16.reuse, R170, R88 ;  /* 0x000000aa1058723c */ /* 0x040fe20000001858 */
[----:B------:R-:W2:Y:S03]  /*9b40*/  LDSM.16.MT88.4 R168, [R242+0x7100] ;  /* 0x00710000f2a8783b */ /* 0x000ea60000004200 */
[----:B------:R-:W-:Y:S01]  /*9b50*/  FADD.FTZ R49, R180, R49 ;  /* 0x00000031b4317221 */ /* 0x000fe20000010000 */
[----:B------:R-:W-:Y:S01]  /*9b60*/  MOV R180, R2 ;  /* 0x0000000200b47202 */ /* 0x000fe20000000f00 */
[----:B------:R-:W-:Y:S02]  /*9b70*/  FADD.FTZ R44, R41, R44 ;  /* 0x0000002c292c7221 */ /* 0x000fe40000010000 */
[----:B------:R-:W-:Y:S01]  /*9b80*/  FADD.FTZ R3, R3, R49 ;  /* 0x0000003103037221 */ /* 0x000fe20000010000 */
[C---:B-1----:R-:W-:Y:S03]  /*9b90*/  HMMA.16816.F32 R92, R16.reuse, R20, R92 ;  /* 0x00000014105c723c */ /* 0x042fe6000000185c */
[----:B------:R-:W-:Y:S02]  /*9ba0*/  FADD.FTZ R3, R200, R3 ;  /* 0x00000003c8037221 */ /* 0x000fe40000010000 */
[----:B------:R-:W-:Y:S03]  /*9bb0*/  FADD.FTZ R40, R40, R44 ;  /* 0x0000002c28287221 */ /* 0x000fe60000010000 */
[C---:B------:R-:W-:Y:S01]  /*9bc0*/  HMMA.16816.F32 R96, R16.reuse, R22, R96 ;  /* 0x000000161060723c */ /* 0x040fe20000001860 */
[----:B------:R-:W1:Y:S03]  /*9bd0*/  LDSM.16.MT88.4 R20, [R240+0x7100] ;  /* 0x00710000f014783b */ /* 0x000e660000004200 */
[----:B------:R-:W-:Y:S04]  /*9be0*/  FADD.FTZ R40, R199, R40 ;  /* 0x00000028c7287221 */ /* 0x000fe80000010000 */
        /* <DEDUP_REMOVED lines=24> */
[C---:B------:R-:W-:Y:S01]  /*9d70*/  HMMA.16816.F32 R12, R16.reuse, R168, R12 ;  /* 0x000000a8100c723c */ /* 0x040fe2000000180c */
[----:B------:R-:W2:Y:S06]  /*9d80*/  MUFU.EX2 R169, R206 ;  /* 0x000000ce00a97308 */ /* 0x000eac0000000800 */
[--C-:B------:R-:W-:Y:S01]  /*9d90*/  FFMA.FTZ R168, R35, c[0x0][0x2d0], -R188.reuse ;  /* 0x0000b40023a87a23 */ /* 0x100fe200000108bc */
[----:B------:R-:W-:Y:S01]  /*9da0*/  HMMA.16816.F32 R164, R16, R170, R164 ;  /* 0x000000aa10a4723c */ /* 0x000fe200000018a4 */
[----:B------:R-:W3:Y:S02]  /*9db0*/  LDSM.16.MT88.4 R32, [R238+0x1900] ;  /* 0x00190000ee20783b */ /* 0x000ee40000004200 */
[----:B------:R4:W-:Y:S01]  /*9dc0*/  MUFU.EX2 R170, R37 ;  /* 0x0000002500aa7308 */ /* 0x0009e20000000800 */
[----:B------:R-:W-:Y:S03]  /*9dd0*/  FFMA.FTZ R188, R51, c[0x0][0x2d0], -R188 ;  /* 0x0000b40033bc7a23 */ /* 0x000fe600000108bc */
[C---:B------:R-:W-:Y:S01]  /*9de0*/  F2FP.PACK_AB R16, R198.reuse, R199 ;  /* 0x000000c7c610723e */ /* 0x040fe200000000ff */
[----:B------:R-:W-:Y:S01]  /*9df0*/  FADD.FTZ R198, R198, R40 ;  /* 0x00000028c6c67221 */ /* 0x000fe20000010000 */
[C---:B------:R-:W-:Y:S03]  /*9e00*/  F2FP.PACK_AB R17, R201.reuse, R200 ;  /* 0x000000c8c911723e */ /* 0x040fe600000000ff */
[----:B------:R-:W-:Y:S01]  /*9e10*/  F2FP.PACK_AB R18, R202, R197 ;  /* 0x000000c5ca12723e */ /* 0x000fe200000000ff */
[----:B------:R-:W5:Y:S01]  /*9e20*/  MUFU.EX2 R168, R168 ;  /* 0x000000a800a87308 */ /* 0x000f620000000800 */
[----:B------:R-:W-:Y:S02]  /*9e30*/  FADD.FTZ R201, R201, R3 ;  /* 0x00000003c9c97221 */ /* 0x000fe40000010000 */
[----:B------:R-:W-:Y:S02]  /*9e40*/  FADD.FTZ R198, R197, R198 ;  /* 0x000000c6c5c67221 */ /* 0x000fe40000010000 */
[----:B------:R-:W-:Y:S02]  /*9e50*/  FADD.FTZ R201, R204, R201 ;  /* 0x000000c9ccc97221 */ /* 0x000fe40000010000 */
[----:B------:R-:W-:Y:S03]  /*9e60*/  FADD.FTZ R202, R202, R198 ;  /* 0x000000c6caca7221 */ /* 0x000fe60000010000 */
[----:B------:R-:W-:Y:S01]  /*9e70*/  MUFU.EX2 R51, R178 ;  /* 0x000000b200337308 */ /* 0x000fe20000000800 */
[----:B--2---:R-:W-:Y:S01]  /*9e80*/  FADD.FTZ R202, R169, R202 ;  /* 0x000000caa9ca7221 */ /* 0x004fe20000010000 */
[----:B----4-:R-:W-:Y:S08]  /*9e90*/  LDSM.16.MT88.4 R36, [R240+0x5100] ;  /* 0x00510000f024783b */ /* 0x010ff00000004200 */
[----:B------:R-:W-:Y:S01]  /*9ea0*/  MUFU.EX2 R188, R188 ;  /* 0x000000bc00bc7308 */ /* 0x000fe20000000800 */
[C---:B-----5:R-:W-:Y:S01]  /*9eb0*/  F2FP.PACK_AB R19, R168.reuse, R204 ;  /* 0x000000cca813723e */ /* 0x060fe200000000ff */
[----:B------:R-:W-:Y:S04]  /*9ec0*/  FADD.FTZ R168, R168, R201 ;  /* 0x000000c9a8a87221 */ /* 0x000fe80000010000 */
[----:B------:R-:W-:Y:S04]  /*9ed0*/  FADD.FTZ R168, R192, R168 ;  /* 0x000000a8c0a87221 */ /* 0x000fe80000010000 */
[----:B------:R-:W2:Y:S01]  /*9ee0*/  MUFU.EX2 R171, R205 ;  /* 0x000000cd00ab7308 */ /* 0x000ea20000000800 */
[C---:B-1----:R-:W-:Y:S08]  /*9ef0*/  HMMA.16816.F32 R4, R16.reuse, R20, R4 ;  /* 0x000000141004723c */ /* 0x042ff00000001804 */
[C---:B------:R-:W-:Y:S01]  /*9f00*/  HMMA.16816.F32 R8, R16.reuse, R22, R8 ;  /* 0x000000161008723c */ /* 0x040fe20000001808 */
[----:B------:R-:W1:Y:S07]  /*9f10*/  LDSM.16.MT88.4 R20, [R242+0x4900] ;  /* 0x00490000f214783b */ /* 0x000e6e0000004200 */
[C---:B------:R-:W-:Y:S08]  /*9f20*/  HMMA.16816.F32 R52, R16.reuse, R24, R52 ;  /* 0x000000181034723c */ /* 0x040ff00000001834 */
[C---:B------:R-:W-:Y:S01]  /*9f30*/  HMMA.16816.F32 R56, R16.reuse, R26, R56 ;  /* 0x0000001a1038723c */ /* 0x040fe20000001838 */
[----:B------:R-:W4:Y:S07]  /*9f40*/  LDSM.16.MT88.4 R24, [R240+0x4900] ;  /* 0x00490000f018783b */ /* 0x000f2e0000004200 */
[C---:B------:R-:W-:Y:S08]  /*9f50*/  HMMA.16816.F32 R60, R16.reuse, R28, R60 ;  /* 0x0000001c103c723c */ /* 0x040ff0000000183c */
[C---:B------:R-:W-:Y:S01]  /*9f60*/  HMMA.16816.F32 R64, R16.reuse, R30, R64 ;  /* 0x0000001e1040723c */ /* 0x040fe20000001840 */
[----:B------:R-:W5:Y:S07]  /*9f70*/  LDSM.16.MT88.4 R28, [R239+0x4900] ;  /* 0x00490000ef1c783b */ /* 0x000f6e0000004200 */
[C---:B---3--:R-:W-:Y:S08]  /*9f80*/  HMMA.16816.F32 R68, R16.reuse, R32, R68 ;  /* 0x000000201044723c */ /* 0x048ff00000001844 */
[C---:B------:R-:W-:Y:S01]  /*9f90*/  HMMA.16816.F32 R72, R16.reuse, R34, R72 ;  /* 0x000000221048723c */ /* 0x040fe20000001848 */
[----:B------:R-:W-:Y:S07]  /*9fa0*/  LDSM.16.MT88.4 R32, [R242+0x7900] ;  /* 0x00790000f220783b */ /* 0x000fee0000004200 */
[C---:B-1----:R-:W-:Y:S08]  /*9fb0*/  HMMA.16816.F32 R76, R16.reuse, R20, R76 ;  /* 0x00000014104c723c */ /* 0x042ff0000000184c */
[C---:B------:R-:W-:Y:S01]  /*9fc0*/  HMMA.16816.F32 R80, R16.reuse, R22, R80 ;  /* 0x000000161050723c */ /* 0x040fe20000001850 */
[----:B------:R-:W1:Y:S07]  /*9fd0*/  LDSM.16.MT88.4 R20, [R238+0x4900] ;  /* 0x00490000ee14783b */ /* 0x000e6e0000004200 */
[C---:B----4-:R-:W-:Y:S08]  /*9fe0*/  HMMA.16816.F32 R84, R16.reuse, R24, R84 ;  /* 0x000000181054723c */ /* 0x050ff00000001854 */
[C---:B------:R-:W-:Y:S01]  /*9ff0*/  HMMA.16816.F32 R88, R16.reuse, R26, R88 ;  /* 0x0000001a1058723c */ /* 0x040fe20000001858 */
[----:B------:R-:W3:Y:S07]  /*a000*/  LDSM.16.MT88.4 R24, [R240+0x7900] ;  /* 0x00790000f018783b */ /* 0x000eee0000004200 */
[C---:B-----5:R-:W-:Y:S08]  /*a010*/  HMMA.16816.F32 R92, R16.reuse, R28, R92 ;  /* 0x0000001c105c723c */ /* 0x060ff0000000185c */
        /* <DEDUP_REMOVED lines=27> */
[----:B------:R-:W-:Y:S01]  /*a1d0*/  HMMA.16816.F32 R164, R16, R30, R164 ;  /* 0x0000001e10a4723c */ /* 0x000fe200000018a4 */
[----:B------:R-:W3:Y:S06]  /*a1e0*/  LDSM.16.MT88.4 R28, [R238+0x2100] ;  /* 0x00210000ee1c783b */ /* 0x000eec0000004200 */
[C---:B--2---:R-:W-:Y:S01]  /*a1f0*/  F2FP.PACK_AB R16, R171.reuse, R169 ;  /* 0x000000a9ab10723e */ /* 0x044fe200000000ff */
[----:B------:R-:W-:Y:S01]  /*a200*/  FADD.FTZ R171, R171, R202 ;  /* 0x000000caabab7221 */ /* 0x000fe20000010000 */
[C---:B------:R-:W-:Y:S03]  /*a210*/  F2FP.PACK_AB R17, R193.reuse, R192 ;  /* 0x000000c0c111723e */ /* 0x040fe600000000ff */
[----:B------:R-:W-:Y:S01]  /*a220*/  F2FP.PACK_AB R18, R194, R170 ;  /* 0x000000aac212723e */ /* 0x000fe200000000ff */
[----:B------:R-:W-:Y:S01]  /*a230*/  FADD.FTZ R193, R193, R168 ;  /* 0x000000a8c1c17221 */ /* 0x000fe20000010000 */
[C---:B------:R-:W-:Y:S01]  /*a240*/  F2FP.PACK_AB R19, R43.reuse, R42 ;  /* 0x0000002a2b13723e */ /* 0x040fe200000000ff */
[----:B------:R-:W-:Y:S02]  /*a250*/  FADD.FTZ R171, R170, R171 ;  /* 0x000000abaaab7221 */ /* 0x000fe40000010000 */
[----:B------:R-:W-:Y:S02]  /*a260*/  FADD.FTZ R193, R42, R193 ;  /* 0x000000c12ac17221 */ /* 0x000fe40000010000 */
[----:B------:R-:W-:Y:S02]  /*a270*/  FADD.FTZ R194, R194, R171 ;  /* 0x000000abc2c27221 */ /* 0x000fe40000010000 */
[C---:B-1----:R-:W-:Y:S03]  /*a280*/  HMMA.16816.F32 R4, R16.reuse, R20, R4 ;  /* 0x000000141004723c */ /* 0x042fe60000001804 */
[----:B------:R-:W-:Y:S02]  /*a290*/  FADD.FTZ R194, R46, R194 ;  /* 0x000000c22ec27221 */ /* 0x000fe40000010000 */
[----:B------:R-:W-:Y:S03]  /*a2a0*/  FADD.FTZ R43, R43, R193 ;  /* 0x000000c12b2b7221 */ /* 0x000fe60000010000 */
[C---:B------:R-:W-:Y:S01]  /*a2b0*/  HMMA.16816.F32 R8, R16.reuse, R22, R8 ;  /* 0x000000161008723c */ /* 0x040fe20000001808 */
[----:B------:R-:W1:Y:S03]  /*a2c0*/  LDSM.16.MT88.4 R20, [R242+0x5100] ;  /* 0x00510000f214783b */ /* 0x000e660000004200 */
[----:B------:R-:W-:Y:S04]  /*a2d0*/  FADD.FTZ R43, R50, R43 ;  /* 0x0000002b322b7221 */ /* 0x000fe80000010000 */
[C---:B------:R-:W-:Y:S08]  /*a2e0*/  HMMA.16816.F32 R52, R16.reuse, R32, R52 ;  /* 0x000000201034723c */ /* 0x040ff00000001834 */
[C---:B------:R-:W-:Y:S01]  /*a2f0*/  HMMA.16816.F32 R56, R16.reuse, R34, R56 ;  /* 0x000000221038723c */ /* 0x040fe20000001838 */
[----:B------:R-:W2:Y:S07]  /*a300*/  LDSM.16.MT88.4 R32, [R239+0x5100] ;  /* 0x00510000ef20783b */ /* 0x000eae0000004200 */
[C---:B----4-:R-:W-:Y:S08]  /*a310*/  HMMA.16816.F32 R60, R16.reuse, R24, R60 ;  /* 0x00000018103c723c */ /* 0x050ff0000000183c */
        /* <DEDUP_REMOVED lines=35> */
[C---:B----4-:R-:W-:Y:S08]  /*a550*/  HMMA.16816.F32 R156, R16.reuse, R28, R156 ;  /* 0x0000001c109c723c */ /* 0x050ff0000000189c */
[C---:B------:R-:W-:Y:S01]  /*a560*/  HMMA.16816.F32 R160, R16.reuse, R30, R160 ;  /* 0x0000001e10a0723c */ /* 0x040fe200000018a0 */
[----:B------:R-:W4:Y:S07]  /*a570*/  LDSM.16.MT88.4 R28, [R238+0x2900] ;  /* 0x00290000ee1c783b */ /* 0x000f2e0000004200 */
[C---:B---3--:R-:W-:Y:S08]  /*a580*/  HMMA.16816.F32 R12, R16.reuse, R36, R12 ;  /* 0x00000024100c723c */ /* 0x048ff0000000180c */
[----:B------:R-:W-:Y:S01]  /*a590*/  HMMA.16816.F32 R164, R16, R38, R164 ;  /* 0x0000002610a4723c */ /* 0x000fe200000018a4 */
[----:B------:R-:W3:Y:S06]  /*a5a0*/  LDSM.16.MT88.4 R36, [R240+0x5900] ;  /* 0x00590000f024783b */ /* 0x000eec0000004200 */
[C---:B------:R-:W-:Y:S01]  /*a5b0*/  F2FP.PACK_AB R16, R203.reuse, R46 ;  /* 0x0000002ecb10723e */ /* 0x040fe200000000ff */
[----:B------:R-:W-:Y:S01]  /*a5c0*/  FADD.FTZ R203, R203, R194 ;  /* 0x000000c2cbcb7221 */ /* 0x000fe20000010000 */
[----:B------:R-:W-:Y:S03]  /*a5d0*/  F2FP.PACK_AB R17, R47, R50 ;  /* 0x000000322f11723e */ /* 0x000fe600000000ff */
[----:B------:R-:W-:Y:S01]  /*a5e0*/  F2FP.PACK_AB R18, R189, R51 ;  /* 0x00000033bd12723e */ /* 0x000fe200000000ff */
[----:B------:R-:W-:Y:S01]  /*a5f0*/  FADD.FTZ R203, R51, R203 ;  /* 0x000000cb33cb7221 */ /* 0x000fe20000010000 */
[----:B------:R-:W-:Y:S01]  /*a600*/  F2FP.PACK_AB R19, R188, R190 ;  /* 0x000000bebc13723e */ /* 0x000fe200000000ff */
[----:B------:R-:W-:Y:S04]  /*a610*/  FADD.FTZ R47, R47, R43 ;  /* 0x0000002b2f2f7221 */ /* 0x000fe80000010000 */
[----:B------:R-:W-:Y:S02]  /*a620*/  FADD.FTZ R47, R190, R47 ;  /* 0x0000002fbe2f7221 */ /* 0x000fe40000010000 */
[C---:B------:R-:W-:Y:S01]  /*a630*/  HMMA.16816.F32 R176, R16.reuse, R172, R4 ;  /* 0x000000ac10b0723c */ /* 0x040fe20000001804 */
[----:B------:R-:W5:Y:S02]  /*a640*/  LDSM.16.MT88.4 R4, [R239+0x5900] ;  /* 0x00590000ef04783b */ /* 0x000f640000004200 */
[----:B------:R-:W-:Y:S05]  /*a650*/  FADD.FTZ R3, R188, R47 ;  /* 0x0000002fbc037221 */ /* 0x000fea0000010000 */
        /* <DEDUP_REMOVED lines=11> */
[C---:B------:R-:W-:Y:S08]  /*a710*/  HMMA.16816.F32 R76, R16.reuse, R32, R76 ;  /* 0x00000020104c723c */ /* 0x040ff0000000184c */
[C---:B------:R-:W-:Y:S01]  /*a720*/  HMMA.16816.F32 R80, R16.reuse, R34, R80 ;  /* 0x000000221050723c */ /* 0x040fe20000001850 */
[----:B------:R-:W1:Y:S07]  /*a730*/  LDSM.16.MT88.4 R32, [R238+0x8900] ;  /* 0x00890000ee20783b */ /* 0x000e6e0000004200 */
[C---:B---3--:R-:W-:Y:S08]  /*a740*/  HMMA.16816.F32 R84, R16.reuse, R36, R84 ;  /* 0x000000241054723c */ /* 0x048ff00000001854 */
[C---:B------:R-:W-:Y:S08]  /*a750*/  HMMA.16816.F32 R88, R16.reuse, R38, R88 ;  /* 0x000000261058723c */ /* 0x040ff00000001858 */
[C---:B-----5:R-:W-:Y:S08]  /*a760*/  HMMA.16816.F32 R92, R16.reuse, R4, R92 ;  /* 0x00000004105c723c */ /* 0x060ff0000000185c */
[C---:B------:R-:W-:Y:S01]  /*a770*/  HMMA.16816.F32 R96, R16.reuse, R6, R96 ;  /* 0x000000061060723c */ /* 0x040fe20000001860 */
[----:B------:R-:W3:Y:S07]  /*a780*/  LDSM.16.MT88.4 R4, [R242+0xb900] ;  /* 0x00b90000f204783b */ /* 0x000eee0000004200 */
[C---:B------:R-:W-:Y:S08]  /*a790*/  HMMA.16816.F32 R100, R16.reuse, R8, R100 ;  /* 0x000000081064723c */ /* 0x040ff00000001864 */
[C---:B------:R-:W-:Y:S01]  /*a7a0*/  HMMA.16816.F32 R104, R16.reuse, R10, R104 ;  /* 0x0000000a1068723c */ /* 0x040fe20000001868 */
[----:B------:R-:W5:Y:S07]  /*a7b0*/  LDSM.16.MT88.4 R8, [R240+0xb900] ;  /* 0x00b90000f008783b */ /* 0x000f6e0000004200 */
[C---:B-1----:R-:W-:Y:S08]  /*a7c0*/  HMMA.16816.F32 R108, R16.reuse, R20, R108 ;  /* 0x00000014106c723c */ /* 0x042ff0000000186c */
[C---:B------:R-:W-:Y:S01]  /*a7d0*/  HMMA.16816.F32 R112, R16.reuse, R22, R112 ;  /* 0x000000161070723c */ /* 0x040fe20000001870 */
[----:B------:R-:W1:Y:S07]  /*a7e0*/  LDSM.16.MT88.4 R20, [R239+0xb900] ;  /* 0x00b90000ef14783b */ /* 0x000e6e0000004200 */
[C---:B--2---:R-:W-:Y:S08]  /*a7f0*/  HMMA.16816.F32 R116, R16.reuse, R24, R116 ;  /* 0x000000181074723c */ /* 0x044ff00000001874 */
[C---:B------:R-:W-:Y:S08]  /*a800*/  HMMA.16816.F32 R120, R16.reuse, R26, R120 ;  /* 0x0000001a1078723c */ /* 0x040ff00000001878 */
[C---:B----4-:R-:W-:Y:S08]  /*a810*/  HMMA.16816.F32 R124, R16.reuse, R28, R124 ;  /* 0x0000001c107c723c */ /* 0x050ff0000000187c */
[C---:B------:R-:W-:Y:S08]  /*a820*/  HMMA.16816.F32 R128, R16.reuse, R30, R128 ;  /* 0x0000001e1080723c */ /* 0x040ff00000001880 */
[C---:B------:R-:W-:Y:S08]  /*a830*/  HMMA.16816.F32 R132, R16.reuse, R32, R132 ;  /* 0x000000201084723c */ /* 0x040ff00000001884 */
[C---:B------:R-:W-:Y:S08]  /*a840*/  HMMA.16816.F32 R136, R16.reuse, R34, R136 ;  /* 0x000000221088723c */ /* 0x040ff00000001888 */
[C---:B---3--:R-:W-:Y:S08]  /*a850*/  HMMA.16816.F32 R140, R16.reuse, R4, R140 ;  /* 0x00000004108c723c */ /* 0x048ff0000000188c */
[C---:B------:R-:W-:Y:S01]  /*a860*/  HMMA.16816.F32 R144, R16.reuse, R6, R144 ;  /* 0x000000061090723c */ /* 0x040fe20000001890 */
[----:B------:R-:W2:Y:S07]  /*a870*/  LDSM.16.MT88.4 R4, [R238+0xb900] ;  /* 0x00b90000ee04783b */ /* 0x000eae0000004200 */
[C---:B-----5:R-:W-:Y:S08]  /*a880*/  HMMA.16816.F32 R148, R16.reuse, R8, R148 ;  /* 0x000000081094723c */ /* 0x060ff00000001894 */
[C---:B------:R-:W-:Y:S08]  /*a890*/  HMMA.16816.F32 R152, R16.reuse, R10, R152 ;  /* 0x0000000a1098723c */ /* 0x040ff00000001898 */
[C---:B-1----:R-:W-:Y:S08]  /*a8a0*/  HMMA.16816.F32 R156, R16.reuse, R20, R156 ;  /* 0x00000014109c723c */ /* 0x042ff0000000189c */
[C---:B------:R-:W-:Y:S08]  /*a8b0*/  HMMA.16816.F32 R160, R16.reuse, R22, R160 ;  /* 0x0000001610a0723c */ /* 0x040ff000000018a0 */
[C---:B--2---:R-:W-:Y:S07]  /*a8c0*/  HMMA.16816.F32 R168, R16.reuse, R4, R12 ;  /* 0x0000000410a8723c */ /* 0x044fee000000180c */
[----:B------:R-:W-:Y:S01]  /*a8d0*/  FADD.FTZ R4, R189, R203 ;  /* 0x000000cbbd047221 */ /* 0x000fe20000010000 */
[----:B------:R-:W-:Y:S04]  /*a8e0*/  HMMA.16816.F32 R164, R16, R6, R164 ;  /* 0x0000000610a4723c */ /* 0x000fe800000018a4 */
[----:B------:R-:W-:Y:S04]  /*a8f0*/  STL [R1+0x5c], R4 ;  /* 0x00005c0401007387 */ /* 0x000fe80000100800 */
[----:B------:R1:W-:Y:S04]  /*a900*/  STL [R1+0x58], R3 ;  /* 0x0000580301007387 */ /* 0x0003e80000100800 */
[----:B-1----:R-:W-:Y:S01]  /*a910*/  MOV R3, R0 ;  /* 0x0000000000037202 */ /* 0x002fe20000000f00 */
[----:B------:R-:W-:-:S05]  /*a920*/  @P0 BRA `(.L_x_2538) ;  /* 0xffffbe1000000947 */ /* 0x000fca000383ffff */
.L_x_2537:
[----:B------:R-:W2:Y:S01]  /*a930*/  LDL.LU R5, [R1+0x5c] ;  /* 0x00005c0001057983 */ /* 0x000ea20000300800 */
[----:B------:R-:W-:-:S03]  /*a940*/  MOV R11, RZ ;  /* 0x000000ff000b7202 */ /* 0x000fc60000000f00 */
[----:B------:R-:W3:Y:S01]  /*a950*/  S2R R8, SR_TID.X ;  /* 0x0000000000087919 */ /* 0x000ee20000002100 */
[----:B------:R-:W4:Y:S01]  /*a960*/  S2UR UR7, SR_CTAID.Y ;  /* 0x00000000000779c3 */ /* 0x000f220000002600 */
[----:B------:R-:W-:Y:S02]  /*a970*/  ULDC.64 UR4, c[0x0][0x490] ;  /* 0x0001240000047ab9 */ /* 0x000fe40000000a00 */
[----:B-1----:R-:W2:Y:S04]  /*a980*/  LDL.LU R4, [R1+0x58] ;  /* 0x0000580001047983 */ /* 0x002ea80000300800 */
[----:B------:R-:W2:Y:S04]  /*a990*/  LDL.LU R15, [R1] ;  /* 0x00000000010f7983 */ /* 0x000ea80000300800 */
[----:B------:R-:W2:Y:S01]  /*a9a0*/  LDL.LU R17, [R1+0x14] ;  /* 0x0000140001117983 */ /* 0x000ea20000300800 */
[----:B---3--:R-:W-:Y:S01]  /*a9b0*/  SHF.R.S32.HI R9, RZ, 0x1f, R8 ;  /* 0x0000001fff097819 */ /* 0x008fe20000011408 */
[----:B----4-:R-:W-:Y:S01]  /*a9c0*/  USHF.R.S32.HI UR6, URZ, 0x1f, UR7 ;  /* 0x0000001f3f067899 */ /* 0x010fe20008011407 */
[----:B------:R-:W-:-:S03]  /*a9d0*/  MOV R16, 0xff800000 ;  /* 0xff80000000107802 */ /* 0x000fc60000000f00 */
[----:B------:R-:W-:Y:S02]  /*a9e0*/  UIMAD UR8, UR6, UR4, URZ ;  /* 0x00000004060872a4 */ /* 0x000fe4000f8e023f */
[----:B------:R-:W-:Y:S02]  /*a9f0*/  UIMAD.WIDE.U32 UR10, UR7, UR4, URZ ;  /* 0x00000004070a72a5 */ /* 0x000fe4000f8e003f */
[----:B------:R-:W-:-:S03]  /*aa00*/  UIMAD UR8, UR7, UR5, UR8 ;  /* 0x00000005070872a4 */ /* 0x000fc6000f8e0208 */
[----:B------:R-:W-:Y:S02]  /*aa10*/  ULDC.64 UR4, c[0x0][0x3e8] ;  /* 0x0000fa0000047ab9 */ /* 0x000fe40000000a00 */
[----:B------:R-:W-:Y:S02]  /*aa20*/  UIMAD UR6, UR6, UR4, URZ ;  /* 0x00000004060672a4 */ /* 0x000fe4000f8e023f */
[----:B------:R-:W-:Y:S02]  /*aa30*/  UIMAD.WIDE.U32 UR14, UR7, UR4, URZ ;  /* 0x00000004070e72a5 */ /* 0x000fe4000f8e003f */
[----:B------:R-:W-:Y:S02]  /*aa40*/  UIMAD UR5, UR7, UR5, UR6 ;  /* 0x00000005070572a4 */ /* 0x000fe4000f8e0206 */
[----:B------:R-:W-:Y:S02]  /*aa50*/  UIADD3 UR8, UR11, UR8, URZ ;  /* 0x000000080b087290 */ /* 0x000fe4000fffe03f */
[----:B------:R-:W-:Y:S01]  /*aa60*/  UIADD3 UR5, UR15, UR5, URZ ;  /* 0x000000050f057290 */ /* 0x000fe2000fffe03f */
[----:B------:R-:W-:Y:S06]  /*aa70*/  BAR.SYNC.DEFER_BLOCKING 0x1, 0x100 ;  /* 0x0044000000007b1d */ /* 0x000fec0000010000 */
[----:B--2---:R-:W1:Y:S04]  /*aa80*/  SHFL.BFLY PT, R6, R5, 0x2, 0x1f ;  /* 0x0c401f0005067f89 */ /* 0x004e6800000e0000 */
[----:B------:R-:W2:Y:S01]  /*aa90*/  SHFL.BFLY PT, R3, R4, 0x2, 0x1f ;  /* 0x0c401f0004037f89 */ /* 0x000ea200000e0000 */
[----:B------:R-:W-:Y:S01]  /*aaa0*/  MOV R7, R15 ;  /* 0x0000000f00077202 */ /* 0x000fe20000000f00 */
[----:B-1----:R-:W-:-:S05]  /*aab0*/  FADD.FTZ R6, R6, R5 ;  /* 0x0000000506067221 */ /* 0x002fca0000010000 */
[----:B------:R-:W1:Y:S01]  /*aac0*/  SHFL.BFLY PT, R5, R6, 0x1, 0x1f ;  /* 0x0c201f0006057f89 */ /* 0x000e6200000e0000 */
[----:B--2---:R-:W-:-:S05]  /*aad0*/  FADD.FTZ R3, R3, R4 ;  /* 0x0000000403037221 */ /* 0x004fca0000010000 */
[----:B------:R-:W2:Y:S01]  /*aae0*/  SHFL.BFLY PT, R4, R3, 0x1, 0x1f ;  /* 0x0c201f0003047f89 */ /* 0x000ea200000e0000 */
[----:B-1----:R-:W-:Y:S01]  /*aaf0*/  FADD.FTZ R5, R6, R5 ;  /* 0x0000000506057221 */ /* 0x002fe20000010000 */
[----:B------:R-:W-:-:S04]  /*ab00*/  MOV R6, c[0x0][0x4e8] ;  /* 0x00013a0000067a02 */ /* 0x000fc80000000f00 */
[----:B------:R-:W-:Y:S02]  /*ab10*/  FSETP.NE.FTZ.AND P1, PT, R5, RZ, PT ;  /* 0x000000ff0500720b */ /* 0x000fe40003f35000 */
[----:B------:R-:W-:Y:S01]  /*ab20*/  ISETP.NE.AND P4, PT, R6, 0x1, PT ;  /* 0x000000010600780c */ /* 0x000fe20003f85270 */
[----:B--2---:R-:W-:Y:S01]  /*ab30*/  FADD.FTZ R4, R3, R4 ;  /* 0x0000000403047221 */ /* 0x004fe20000010000 */
[CC--:B------:R-:W-:Y:S02]  /*ab40*/  LEA.HI R3, R9.reuse, R8.reuse, RZ, 0x5 ;  /* 0x0000000809037211 */ /* 0x0c0fe400078f28ff */
[----:B------:R-:W-:Y:S02]  /*ab50*/  LEA.HI R9, R9, R8, RZ, 0x2 ;  /* 0x0000000809097211 */ /* 0x000fe400078f10ff */
[----:B------:R-:W-:Y:S02]  /*ab60*/  FSETP.NE.FTZ.AND P0, PT, R4, RZ, PT ;  /* 0x000000ff0400720b */ /* 0x000fe40003f15000 */
[----:B------:R-:W-:-:S02]  /*ab70*/  LOP3.LUT R12, R3, 0xffffffe0, RZ, 0xc0, !PT ;  /* 0xffffffe0030c7812 */ /* 0x000fc400078ec0ff */
[----:B------:R-:W-:Y:S01]  /*ab80*/  LOP3.LUT R14, R9, 0xfffffffc, RZ, 0xc0, !PT ;  /* 0xfffffffc090e7812 */ /* 0x000fe200078ec0ff */
[----:B------:R-:W1:Y:S01]  /*ab90*/  @P1 MUFU.RCP R11, R5 ;  /* 0x00000005000b1308 */ /* 0x000e620000001000 */
[-C--:B------:R-:W-:Y:S01]  /*aba0*/  IADD3 R12, -R12, R8.reuse, RZ ;  /* 0x000000080c0c7210 */ /* 0x080fe20007ffe1ff */
[----:B------:R-:W-:Y:S01]  /*abb0*/  @P4 IMAD.HI.U32 R10, R15, c[0x0][0x4ec], RZ ;  /* 0x00013b000f0a4a27 */ /* 0x000fe200078e00ff */
[----:B------:R-:W-:Y:S02]  /*abc0*/  IADD3 R8, -R14, R8, RZ ;  /* 0x000000080e087210 */ /* 0x000fe40007ffe1ff */
[----:B------:R-:W-:Y:S02]  /*abd0*/  LOP3.LUT P3, RZ, R12, 0x3, RZ, 0xc0, !PT ;  /* 0x000000030cff7812 */ /* 0x000fe4000786c0ff */
[----:B------:R-:W-:Y:S01]  /*abe0*/  @P4 SHF.R.U32.HI R7, RZ, c[0x0][0x4f0], R10 ;  /* 0x00013c00ff074a19 */ /* 0x000fe2000001160a */
[C---:B-1----:R-:W-:Y:S02]  /*abf0*/  FMUL.FTZ R81, R11.reuse, R81 ;  /* 0x000000510b517220 */ /* 0x042fe40000410000 */
[----:B------:R-:W-:Y:S01]  /*ac00*/  FMUL.FTZ R80, R11, R80 ;  /* 0x000000500b507220 */ /* 0x000fe20000410000 */
[----:B------:R-:W1:Y:S01]  /*ac10*/  @P0 MUFU.LG2 R14, R4 ;  /* 0x00000004000e0308 */ /* 0x000e620000000c00 */
[----:B------:R-:W-:-:S02]  /*ac20*/  IADD3 R13, -R7, RZ, RZ ;  /* 0x000000ff070d7210 */ /* 0x000fc40007ffe1ff */
[----:B------:R-:W-:Y:S02]  /*ac30*/  MOV R10, RZ ;  /* 0x000000ff000a7202 */ /* 0x000fe40000000f00 */
[----:B------:R-:W-:Y:S01]  /*ac40*/  F2FP.PACK_AB R80, R81, R80 ;  /* 0x000000505150723e */ /* 0x000fe200000000ff */
[----:B------:R-:W-:Y:S01]  /*ac50*/  IMAD R12, R13, c[0x0][0x4e8], R15 ;  /* 0x00013a000d0c7a24 */ /* 0x000fe200078e020f */
[----:B------:R2:W5:Y:S01]  /*ac60*/  LDL R81, [R1+0xc] ;  /* 0x00000c0001517983 */ /* 0x0005620000100800 */
[--C-:B------:R-:W-:Y:S01]  /*ac70*/  SHF.R.S32.HI R13, RZ, 0x2, R9.reuse ;  /* 0x00000002ff0d7819 */ /* 0x100fe20000011409 */
[----:B------:R3:W-:Y:S01]  /*ac80*/  @P0 MUFU.RCP R10, R4 ;  /* 0x00000004000a0308 */ /* 0x0007e20000001000 */
[----:B------:R-:W-:-:S04]  /*ac90*/  SHF.R.S32.HI R9, RZ, 0x1f, R9 ;  /* 0x0000001fff097819 */ /* 0x000fc80000011409 */
[----:B------:R-:W-:-:S03]  /*aca0*/  LEA.HI R9, R9, R13, RZ, 0x3 ;  /* 0x0000000d09097211 */ /* 0x000fc600078f18ff */
[----:B------:R-:W4:Y:S01]  /*acb0*/  @P1 MUFU.LG2 R5, R5 ;  /* 0x0000000500051308 */ /* 0x000f220000000c00 */
[----:B-1----:R-:W-:Y:S01]  /*acc0*/  @P0 FMUL.FTZ R14, R14, 0.69314718246459960938 ;  /* 0x3f3172180e0e0820 */ /* 0x002fe20000410000 */
[----:B------:R-:W-:Y:S02]  /*acd0*/  LOP3.LUT R9, R9, 0xfffffff8, RZ, 0xc0, !PT ;  /* 0xfffffff809097812 */ /* 0x000fe400078ec0ff */
[----:B---3--:R-:W-:Y:S02]  /*ace0*/  @P0 MOV R4, 0x3f317218 ;  /* 0x3f31721800040802 */ /* 0x008fe40000000f00 */
[----:B------:R-:W-:-:S03]  /*acf0*/  MOV R15, 0xff800000 ;  /* 0xff800000000f7802 */ /* 0x000fc60000000f00 */
[----:B------:R-:W-:Y:S01]  /*ad00*/  @P0 FMUL.FTZ R4, R4, c[0x0][0x2d0] ;  /* 0x0000b40004040a20 */ /* 0x000fe20000410000 */
[----:B------:R-:W-:-:S03]  /*ad10*/  IADD3 R13, R13, -R9, RZ ;  /* 0x800000090d0d7210 */ /* 0x000fc60007ffe0ff */
[----:B------:R-:W-:Y:S01]  /*ad20*/  @P0 FFMA.FTZ R15, R4, R0, R14 ;  /* 0x00000000040f0223 */ /* 0x000fe2000001000e */
[----:B------:R-:W-:Y:S01]  /*ad30*/  @P1 MOV R9, 0x3f317218 ;  /* 0x3f31721800091802 */ /* 0x000fe20000000f00 */
[----:B------:R-:W1:Y:S01]  /*ad40*/  S2R R0, SR_CTAID.Z ;  /* 0x0000000000007919 */ /* 0x000e620000002700 */
[----:B----4-:R-:W-:Y:S01]  /*ad50*/  @P1 FMUL.FTZ R5, R5, 0.69314718246459960938 ;  /* 0x3f31721805051820 */ /* 0x010fe20000410000 */
[----:B------:R-:W-:Y:S02]  /*ad60*/  SHF.R.S32.HI R3, RZ, 0x5, R3 ;  /* 0x00000005ff037819 */ /* 0x000fe40000011403 */
[----:B------:R-:W-:-:S04]  /*ad70*/  @P1 FMUL.FTZ R9, R9, c[0x0][0x2d0] ;  /* 0x0000b40009091a20 */ /* 0x000fc80000410000 */
[----:B------:R-:W-:Y:S01]  /*ad80*/  @P1 FFMA.FTZ R16, R9, R2, R5 ;  /* 0x0000000209101223 */ /* 0x000fe20000010005 */
[----:B------:R-:W-:Y:S01]  /*ad90*/  SHF.R.S32.HI R2, RZ, 0x1f, R3 ;  /* 0x0000001fff027819 */ /* 0x000fe20000011403 */
[----:B------:R-:W3:Y:S01]  /*ada0*/  S2R R5, SR_CTAID.X ;  /* 0x0000000000057919 */ /* 0x000ee20000002500 */
[----:B------:R-:W-:Y:S02]  /*adb0*/  LEA.HI R4, R8, R8, RZ, 0x1 ;  /* 0x0000000808047211 */ /* 0x000fe400078f08ff */
[----:B------:R-:W-:Y:S02]  /*adc0*/  LEA.HI R9, R2, R3, RZ, 0x3 ;  /* 0x0000000302097211 */ /* 0x000fe400078f18ff */
[----:B------:R-:W-:Y:S02]  /*add0*/  LOP3.LUT R14, R4, 0x1ffffffe, RZ, 0xc0, !PT ;  /* 0x1ffffffe040e7812 */ /* 0x000fe400078ec0ff */
[----:B------:R-:W-:Y:S02]  /*ade0*/  LOP3.LUT R9, R9, 0xffffff8, RZ, 0xc0, !PT ;  /* 0x0ffffff809097812 */ /* 0x000fe400078ec0ff */
[----:B------:R-:W-:-:S02]  /*adf0*/  IADD3 R14, R8, -R14, RZ ;  /* 0x8000000e080e7210 */ /* 0x000fc40007ffe0ff */
[C---:B------:R-:W-:Y:S02]  /*ae00*/  IADD3 R9, R3.reuse, -R9, RZ ;  /* 0x8000000903097210 */ /* 0x040fe40007ffe0ff */
[----:B------:R-:W-:Y:S02]  /*ae10*/  LEA R3, R3, R8, 0x9 ;  /* 0x0000000803037211 */ /* 0x000fe400078e48ff */
[----:B-1----:R-:W-:Y:S02]  /*ae20*/  SHF.R.S32.HI R2, RZ, 0x1f, R0 ;  /* 0x0000001fff027819 */ /* 0x002fe40000011400 */
[----:B------:R-:W-:Y:S02]  /*ae30*/  SHF.R.S32.HI R8, RZ, 0x2, R17 ;  /* 0x00000002ff087819 */ /* 0x000fe40000011411 */
[C---:B------:R-:W-:Y:S02]  /*ae40*/  R2P PR, R13.reuse, 0x6 ;  /* 0x000000060d007804 */ /* 0x040fe40000000000 */
[----:B------:R-:W-:-:S02]  /*ae50*/  LOP3.LUT R17, R13, 0x1, RZ, 0xc0, !PT ;  /* 0x000000010d117812 */ /* 0x000fc400078ec0ff */
[----:B------:R-:W-:Y:S01]  /*ae60*/  SHF.L.U32 R13, R13, 0x6, RZ ;  /* 0x000000060d0d7819 */ /* 0x000fe200000006ff */
[C---:B------:R-:W-:Y:S01]  /*ae70*/  IMAD R4, R2.reuse, c[0x0][0x3f0], RZ ;  /* 0x0000fc0002047a24 */ /* 0x040fe200078e02ff */
[----:B------:R-:W-:Y:S02]  /*ae80*/  MOV R21, UR11 ;  /* 0x0000000b00157c02 */ /* 0x000fe40008000f00 */
[----:B------:R-:W-:Y:S01]  /*ae90*/  MOV R19, UR15 ;  /* 0x0000000f00137c02 */ /* 0x000fe20008000f00 */
[----:B------:R-:W-:Y:S01]  /*aea0*/  IMAD R2, R2, c[0x0][0x498], RZ ;  /* 0x0001260002027a24 */ /* 0x000fe200078e02ff */
[----:B------:R-:W-:Y:S02]  /*aeb0*/  MOV R20, UR10 ;  /* 0x0000000a00147c02 */ /* 0x000fe40008000f00 */
[----:B------:R-:W-:Y:S02]  /*aec0*/  MOV R18, UR14 ;  /* 0x0000000e00127c02 */ /* 0x000fe40008000f00 */
[----:B------:R-:W-:-:S02]  /*aed0*/  MOV R21, UR8 ;  /* 0x0000000800157c02 */ /* 0x000fc40008000f00 */
[----:B------:R-:W-:Y:S02]  /*aee0*/  MOV R19, UR5 ;  /* 0x0000000500137c02 */ /* 0x000fe40008000f00 */
[----:B------:R-:W-:Y:S02]  /*aef0*/  LEA R8, R9, R8, 0x4 ;  /* 0x0000000809087211 */ /* 0x000fe400078e20ff */
        /* <DEDUP_REMOVED lines=8> */
[----:B---3--:R-:W-:Y:S01]  /*af80*/  LEA R8, R5, R8, 0x7 ;  /* 0x0000000805087211 */ /* 0x008fe200078e38ff */
        /* <DEDUP_REMOVED lines=82> */
[C---:B------:R-:W-:Y:S01]  /*b4b0*/  FMUL.FTZ R83, R10.reuse, R83 ;  /* 0x000000530a537220 */ /* 0x040fe20000410000 */
[----:B------:R-:W-:Y:S01]  /*b4c0*/  F2FP.PACK_AB R66, R67, R66 ;  /* 0x000000424342723e */ /* 0x000fe200000000ff */
[----:B------:R-:W-:Y:S01]  /*b4d0*/  FMUL.FTZ R82, R10, R82 ;  /* 0x000000520a527220 */ /* 0x000fe20000410000 */
[----:B------:R-:W-:Y:S01]  /*b4e0*/  STS [R3+0x80], R176 ;  /* 0x000080b003007388 */ /* 0x000fe20000000800 */
[----:B------:R-:W-:-:S02]  /*b4f0*/  IMAD R4, R12, c[0x0][0x3dc], R4 ;  /* 0x0000f7000c047a24 */ /* 0x000fc400078e0204 */
[----:B------:R-:W-:Y:S01]  /*b500*/  IMAD.WIDE.U32 R20, R7, c[0x0][0x488], R20 ;  /* 0x0001220007147a25 */ /* 0x000fe200078e0014 */
[----:B------:R-:W-:Y:S01]  /*b510*/  STS [R3+0x480], R178 ;  /* 0x000480b203007388 */ /* 0x000fe20000000800 */
[----:B------:R-:W-:Y:S02]  /*b520*/  F2FP.PACK_AB R68, R69, R68 ;  /* 0x000000444544723e */ /* 0x000fe400000000ff */
[----:B------:R-:W-:Y:S01]  /*b530*/  IMAD R9, R7, c[0x0][0x48c], R9 ;  /* 0x0001230007097a24 */ /* 0x000fe200078e0209 */
[----:B------:R-:W-:Y:S01]  /*b540*/  IADD3 R7, R2, R0, RZ ;  /* 0x0000000002077210 */ /* 0x000fe20007ffe0ff */
[----:B------:R-:W-:Y:S01]  /*b550*/  FMUL.FTZ R85, R11, R85 ;  /* 0x000000550b557220 */ /* 0x000fe20000410000 */
[----:B------:R-:W-:Y:S01]  /*b560*/  F2FP.PACK_AB R70, R71, R70 ;  /* 0x000000464746723e */ /* 0x000fe200000000ff */
[----:B------:R-:W-:Y:S01]  /*b570*/  FMUL.FTZ R84, R11, R84 ;  /* 0x000000540b547220 */ /* 0x000fe20000410000 */
[----:B------:R-:W-:Y:S01]  /*b580*/  STS [R0], R172 ;  /* 0x000000ac00007388 */ /* 0x000fe20000000800 */
[----:B------:R-:W-:-:S02]  /*b590*/  FMUL.FTZ R87, R10, R87 ;  /* 0x000000570a577220 */ /* 0x000fc40000410000 */
[----:B------:R-:W-:Y:S01]  /*b5a0*/  FMUL.FTZ R86, R10, R86 ;  /* 0x000000560a567220 */ /* 0x000fe20000410000 */
[----:B------:R-:W-:Y:S01]  /*b5b0*/  STS [R0+0x400], R174 ;  /* 0x000400ae00007388 */ /* 0x000fe20000000800 */
[----:B------:R-:W-:Y:S01]  /*b5c0*/  IMAD.WIDE.U32 R12, R12, c[0x0][0x3d8], R18 ;  /* 0x0000f6000c0c7a25 */ /* 0x000fe200078e0012 */
[----:B------:R-:W-:Y:S02]  /*b5d0*/  IADD3 R18, R2, R8, RZ ;  /* 0x0000000802127210 */ /* 0x000fe40007ffe0ff */
        /* <DEDUP_REMOVED lines=8> */
[----:B------:R-:W-:Y:S01]  /*b660*/  STS [R8+0x480], R54 ;  /* 0x0004803608007388 */ /* 0x000fe20000000800 */
[----:B------:R-:W-:Y:S01]  /*b670*/  FMUL.FTZ R93, R11, R93 ;  /* 0x0000005d0b5d7220 */ /* 0x000fe20000410000 */
[----:B------:R-:W-:Y:S01]  /*b680*/  F2FP.PACK_AB R76, R77, R76 ;  /* 0x0000004c4d4c723e */ /* 0x000fe200000000ff */
[----:B------:R-:W-:Y:S01]  /*b690*/  FMUL.FTZ R92, R11, R92 ;  /* 0x0000005c0b5c7220 */ /* 0x000fe20000410000 */
[----:B------:R-:W-:Y:S01]  /*b6a0*/  F2FP.PACK_AB R78, R79, R78 ;  /* 0x0000004e4f4e723e */ /* 0x000fe200000000ff */
[C---:B------:R-:W-:Y:S01]  /*b6b0*/  FMUL.FTZ R95, R10.reuse, R95 ;  /* 0x0000005f0a5f7220 */ /* 0x040fe20000410000 */
[----:B------:R-:W-:Y:S01]  /*b6c0*/  STS [R5], R56 ;  /* 0x0000003805007388 */ /* 0x000fe20000000800 */
[----:B------:R-:W-:Y:S01]  /*b6d0*/  FMUL.FTZ R94, R10, R94 ;  /* 0x0000005e0a5e7220 */ /* 0x000fe20000410000 */
[----:B------:R-:W-:Y:S01]  /*b6e0*/  F2FP.PACK_AB R82, R83, R82 ;  /* 0x000000525352723e */ /* 0x000fe200000000ff */
[C---:B------:R-:W-:Y:S01]  /*b6f0*/  FMUL.FTZ R97, R11.reuse, R97 ;  /* 0x000000610b617220 */ /* 0x040fe20000410000 */
[----:B------:R-:W-:Y:S01]  /*b700*/  STS [R5+0x400], R58 ;  /* 0x0004003a05007388 */ /* 0x000fe20000000800 */
[----:B------:R-:W-:-:S02]  /*b710*/  FMUL.FTZ R96, R11, R96 ;  /* 0x000000600b607220 */ /* 0x000fc40000410000 */
        /* <DEDUP_REMOVED lines=144> */
[----:B------:R-:W-:Y:S01]  /*c020*/  F2FP.PACK_AB R154, R155, R154 ;  /* 0x0000009a9b9a723e */ /* 0x000fe200000000ff */
[----:B------:R-:W-:Y:S01]  /*c030*/  FMUL.FTZ R10, R10, R166 ;  /* 0x000000a60a0a7220 */ /* 0x000fe20000410000 */
[----:B------:R-:W-:Y:S01]  /*c040*/  STS [R18+0x8080], R132 ;  /* 0x0080808412007388 */ /* 0x000fe20000000800 */
[----:B------:R-:W-:Y:S02]  /*c050*/  F2FP.PACK_AB R156, R157, R156 ;  /* 0x0000009c9d9c723e */ /* 0x000fe400000000ff */
[----:B------:R-:W-:Y:S01]  /*c060*/  F2FP.PACK_AB R158, R159, R158 ;  /* 0x0000009e9f9e723e */ /* 0x000fe200000000ff */
[----:B------:R-:W-:Y:S01]  /*c070*/  STS [R18+0x8480], R134 ;  /* 0x0084808612007388 */ /* 0x000fe20000000800 */
[----:B------:R-:W-:-:S02]  /*c080*/  LEA R17, P0, R20, c[0x0][0x450], 0x2 ;  /* 0x0001140014117a11 */ /* 0x000fc400078010ff */
[----:B------:R-:W-:Y:S01]  /*c090*/  IADD3 R9, R21, R9, RZ ;  /* 0x0000000915097210 */ /* 0x000fe20007ffe0ff */
[----:B------:R-:W-:Y:S01]  /*c0a0*/  STS [R2+0x8000], R136 ;  /* 0x0080008802007388 */ /* 0x000fe20000000800 */
[----:B------:R-:W-:Y:S02]  /*c0b0*/  F2FP.PACK_AB R160, R161, R160 ;  /* 0x000000a0a1a0723e */ /* 0x000fe400000000ff */
[----:B------:R-:W-:Y:S01]  /*c0c0*/  F2FP.PACK_AB R162, R163, R162 ;  /* 0x000000a2a3a2723e */ /* 0x000fe200000000ff */
        /* <DEDUP_REMOVED lines=30> */
[----:B------:R2:W1:Y:S04]  /*c2b0*/  LDS.128 R56, [R14+0x1080] ;  /* 0x001080000e387984 */ /* 0x0004680000000c00 */
        /* <DEDUP_REMOVED lines=14> */
[----:B------:R-:W-:Y:S01]  /*c3a0*/  ISETP.GE.AND P0, PT, R251, R6, PT ;  /* 0x00000006fb00720c */ /* 0x000fe20003f06270 */
        /* <DEDUP_REMOVED lines=13> */
[----:B--2---:R-:W2:Y:S01]  /*c480*/  LDS.128 R12, [R14+0xc080] ;  /* 0x00c080000e0c7984 */ /* 0x004ea20000000c00 */
        /* <DEDUP_REMOVED lines=17> */
[----:B--2---:R1:W-:Y:S02]  /*c5a0*/  @!P0 ST.E.128 [R2.64], R12 ;  /* 0x0000000c02008985 */ /* 0x0043e4000c101d0c */
.L_x_2542:
[----:B---34-:R-:W-:Y:S05]  /*c5b0*/  BSYNC B0 ;  /* 0x0000000000007941 */ /* 0x018fea0003800000 */
.L_x_2541:
[----:B-1----:R-:W-:Y:S01]  /*c5c0*/  IADD3 R2, R251, 0x20, RZ ;  /* 0x00000020fb027810 */ /* 0x002fe20007ffe0ff */
[----:B--2---:R1:W2:Y:S01]  /*c5d0*/  SHFL.IDX PT, R15, R73, 0x1, 0x181f ;  /* 0x00381f00490f7f89 */ /* 0x0042a200000e0000 */
[----:B------:R-:W-:Y:S02]  /*c5e0*/  BSSY B0, `(.L_x_2543) ;  /* 0x000001c000007945 */ /* 0x000fe40003800000 */
[----:B------:R-:W-:Y:S01]  /*c5f0*/  ISETP.GE.AND P0, PT, R2, R6, PT ;  /* 0x000000060200720c */ /* 0x000fe20003f06270 */
[----:B------:R1:W3:-:S12]  /*c600*/  SHFL.IDX PT, R14, R0, 0x1, 0x181f ;  /* 0x00381f00000e7f89 */ /* 0x0002d800000e0000 */
        /* <DEDUP_REMOVED lines=25> */
.L_x_2544:
[----:B------:R-:W-:Y:S05]  /*c7a0*/  BSYNC B0 ;  /* 0x0000000000007941 */ /* 0x000fea0003800000 */
.L_x_2543:
[----:B--2---:R-:W-:Y:S01]  /*c7b0*/  IADD3 R2, R251, 0x40, RZ ;  /* 0x00000040fb027810 */ /* 0x004fe20007ffe0ff */
[----:B------:R2:W4:Y:S01]  /*c7c0*/  SHFL.IDX PT, R15, R73, 0x2, 0x181f ;  /* 0x00581f00490f7f89 */ /* 0x00052200000e0000 */
        /* <DEDUP_REMOVED lines=28> */
.L_x_2546:
[----:B------:R-:W-:Y:S05]  /*c990*/  BSYNC B0 ;  /* 0x0000000000007941 */ /* 0x000fea0003800000 */
.L_x_2545:
[----:B------:R-:W-:Y:S01]  /*c9a0*/  IADD3 R251, R251, 0x60, RZ ;  /* 0x00000060fbfb7810 */ /* 0x000fe20007ffe0ff */
[----:B---3--:R3:W1:Y:S03]  /*c9b0*/  SHFL.IDX PT, R13, R73, 0x3, 0x181f ;  /* 0x00781f00490d7f89 */ /* 0x00866600000e0000 */
[----:B------:R-:W-:Y:S01]  /*c9c0*/  ISETP.GE.AND P0, PT, R251, R6, PT ;  /* 0x00000006fb00720c */ /* 0x000fe20003f06270 */
[----:B------:R3:W2:-:S12]  /*c9d0*/  SHFL.IDX PT, R12, R0, 0x3, 0x181f ;  /* 0x00781f00000c7f89 */ /* 0x00069800000e0000 */
[----:B------:R-:W-:Y:S05]  /*c9e0*/  @P0 EXIT ;  /* 0x000000000000094d */ /* 0x000fea0003800000 */
[C---:B-----5:R-:W-:Y:S02]  /*c9f0*/  IADD3 R4, R81.reuse, 0x40, RZ ;  /* 0x0000004051047810 */ /* 0x060fe40007ffe0ff */
[C---:B------:R-:W-:Y:S02]  /*ca00*/  IADD3 R2, R81.reuse, 0x80, RZ ;  /* 0x0000008051027810 */ /* 0x040fe40007ffe0ff */
[----:B------:R-:W-:Y:S02]  /*ca10*/  ISETP.GE.AND P1, PT, R4, c[0x0][0x3c8], PT ;  /* 0x0000f20004007a0c */ /* 0x000fe40003f26270 */
[----:B------:R-:W-:Y:S02]  /*ca20*/  ISETP.GE.AND P0, PT, R2, c[0x0][0x3c8], PT ;  /* 0x0000f20002007a0c */ /* 0x000fe40003f06270 */
[----:B------:R-:W-:-:S09]  /*ca30*/  ISETP.GE.AND P2, PT, R81, c[0x0][0x3c8], PT ;  /* 0x0000f20051007a0c */ /* 0x000fd20003f46270 */
[----:B------:R-:W-:Y:S02]  /*ca40*/  @!P1 SHF.R.S32.HI R3, RZ, 0x1f, R4 ;  /* 0x0000001fff039819 */ /* 0x000fe40000011404 */
[----:B-123--:R-:W-:Y:S02]  /*ca50*/  @!P0 SHF.R.S32.HI R0, RZ, 0x1f, R2 ;  /* 0x0000001fff008819 */ /* 0x00efe40000011402 */
        /* <DEDUP_REMOVED lines=19> */
.L_x_2547:
        /* <DEDUP_REMOVED lines=15> */
.L_x_3574:


//--------------------- .text._ZN7cutlass13device_kernelIN5flash19enable_sm80_to_sm89INS1_16FlashAttnFwdSm80INS1_25CollectiveMainloopFwdSm80ILi8ELi1ELb0EN4cute5tupleIJNS5_1CILi128EEENS7_ILi96EEENS7_ILi256EEEEEELi256ENS_6half_tEfNS_4arch4Sm80ELb0ELb0ELb0ELb1ELb1ELb0ELb1ELb0EEENS1_21CollectiveEpilogueFwdINS6_IJS8_SA_S9_EEENS6_IJNS7_ILi1EEESI_SI_EEESC_SE_Li256ELb1ELb1ELb0ELb0EEENS1_19SingleTileSchedulerILb1ELb0ELb1ELi128EEEEEEEEEvNT_6ParamsE --------------------------
	.section	.text._ZN7cutlass13device_kernelIN5flash19enable_sm80_to_sm89INS1_16FlashAttnFwdSm80INS1_25CollectiveMainloopFwdSm80ILi8ELi1ELb0EN4cute5tupleIJNS5_1CILi128EEENS7_ILi96EEENS7_ILi256EEEEEELi256ENS_6half_tEfNS_4arch4Sm80ELb0ELb0ELb0ELb1ELb1ELb0ELb1ELb0EEENS1_21CollectiveEpilogueFwdINS6_IJS8_SA_S9_EEENS6_IJNS7_ILi1EEESI_SI_EEESC_SE_Li256ELb1ELb1ELb0ELb0EEENS1_19SingleTileSchedulerILb1ELb0ELb1ELi128EEEEEEEEEvNT_6ParamsE,"ax",@progbits
	.sectioninfo	@"SHI_REGISTERS=255"
	.align	128
.text._ZN7cutlass13device_kernelIN5flash19enable_sm80_to_sm89INS1_16FlashAttnFwdSm80INS1_25CollectiveMainloopFwdSm80ILi8ELi1ELb0EN4cute5tupleIJNS5_1CILi128EEENS7_ILi96EEENS7_ILi256EEEEEELi256ENS_6half_tEfNS_4arch4Sm80ELb0ELb0ELb0ELb1ELb1ELb0ELb1ELb0EEENS1_21CollectiveEpilogueFwdINS6_IJS8_SA_S9_EEENS6_IJNS7_ILi1EEESI_SI_EEESC_SE_Li256ELb1ELb1ELb0ELb0EEENS1_19SingleTileSchedulerILb1ELb0ELb1ELi128EEEEEEEEEvNT_6ParamsE:
        .type           _ZN7cutlass13device_kernelIN5flash19enable_sm80_to_sm89INS1_16FlashAttnFwdSm80INS1_25CollectiveMainloopFwdSm80ILi8ELi1ELb0EN4cute5tupleIJNS5_1CILi128EEENS7_ILi96EEENS7_ILi256EEEEEELi256ENS_6half_tEfNS_4arch4Sm80ELb0ELb0ELb0ELb1ELb1ELb0ELb1ELb0EEENS1_21CollectiveEpilogueFwdINS6_IJS8_SA_S9_EEENS6_IJNS7_ILi1EEESI_SI_EEESC_SE_Li256ELb1ELb1ELb0ELb0EEENS1_19SingleTileSchedulerILb1ELb0ELb1ELi128EEEEEEEEEvNT_6ParamsE,@function
        .size           _ZN7cutlass13device_kernelIN5flash19enable_sm80_to_sm89INS1_16FlashAttnFwdSm80INS1_25CollectiveMainloopFwdSm80ILi8ELi1ELb0EN4cute5tupleIJNS5_1CILi128EEENS7_ILi96EEENS7_ILi256EEEEEELi256ENS_6half_tEfNS_4arch4Sm80ELb0ELb0ELb0ELb1ELb1ELb0ELb1ELb0EEENS1_21CollectiveEpilogueFwdINS6_IJS8_SA_S9_EEENS6_IJNS7_ILi1EEESI_SI_EEESC_SE_Li256ELb1ELb1ELb0ELb0EEENS1_19SingleTileSchedulerILb1ELb0ELb1ELi128EEEEEEEEEvNT_6ParamsE,(.L_x_3575 - _ZN7cutlass13device_kernelIN5flash19enable_sm80_to_sm89INS1_16FlashAttnFwdSm80INS1_25CollectiveMainloopFwdSm80ILi8ELi1ELb0EN4cute5tupleIJNS5_1CILi128EEENS7_ILi96EEENS7_ILi256EEEEEELi256ENS_6half_tEfNS_4arch4Sm80ELb0ELb0ELb0ELb1ELb1ELb0ELb1ELb0EEENS1_21CollectiveEpilogueFwdINS6_IJS8_SA_S9_EEENS6_IJNS7_ILi1EEESI_SI_EEESC_SE_Li256ELb1ELb1ELb0ELb0EEENS1_19SingleTileSchedulerILb1ELb0ELb1ELi128EEEEEEEEEvNT_6ParamsE)
        .other          _ZN7cutlass13device_kernelIN5flash19enable_sm80_to_sm89INS1_16FlashAttnFwdSm80INS1_25CollectiveMainloopFwdSm80ILi8ELi1ELb0EN4cute5tupleIJNS5_1CILi128EEENS7_ILi96EEENS7_ILi256EEEEEELi256ENS_6half_tEfNS_4arch4Sm80ELb0ELb0ELb0ELb1ELb1ELb0ELb1ELb0EEENS1_21CollectiveEpilogueFwdINS6_IJS8_SA_S9_EEENS6_IJNS7_ILi1EEESI_SI_EEESC_SE_Li256ELb1ELb1ELb0ELb0EEENS1_19SingleTileSchedulerILb1ELb0ELb1ELi128EEEEEEEEEvNT_6ParamsE,@"STO_CUDA_ENTRY STV_DEFAULT"
_ZN7cutlass13device_kernelIN5flash19enable_sm80_to_sm89INS1_16FlashAttnFwdSm80INS1_25CollectiveMainloopFwdSm80ILi8ELi1ELb0EN4cute5tupleIJNS5_1CILi128EEENS7_ILi96EEENS7_ILi256EEEEEELi256ENS_6half_tEfNS_4arch4Sm80ELb0ELb0ELb0ELb1ELb1ELb0ELb1ELb0EEENS1_21CollectiveEpilogueFwdINS6_IJS8_SA_S9_EEENS6_IJNS7_ILi1EEESI_SI_EEESC_SE_Li256ELb1ELb1ELb0ELb0EEENS1_19SingleTileSchedulerILb1ELb0ELb1ELi128EEEEEEEEEvNT_6ParamsE:
        /* <DEDUP_REMOVED lines=21> */
.L_x_2549:
        /* <DEDUP_REMOVED lines=13> */
.L_x_2551:
[----:B------:R-:W-:Y:S02]  /*0220*/  ULDC UR6, c[0x0][0x54c] ;  /* 0x0001530000067ab9 */ /* 0x000fe40000000800 */
.L_x_2550:
[----:B------:R-:W-:Y:S02]  /*0230*/  ULDC UR4, c[0x0][0x548] ;  /* 0x0001520000047ab9 */ /* 0x000fe40000000800 */
[----:B------:R-:W-:-:S02]  /*0240*/  USHF.L.U32 UR5, UR5, 0x7, URZ ;  /* 0x0000000705057899 */ /* 0x000fc4000800063f */
[----:B------:R-:W-:-:S04]  /*0250*/  UIMAD UR4, UR6, UR4, URZ ;  /* 0x00000004060472a4 */ /* 0x000fc8000f8e023f */
[----:B------:R-:W-:-:S04]  /*0260*/  UISETP.GE.AND UP0, UPT, UR5, UR4, UPT ;  /* 0x000000040500728c */ /* 0x000fc8000bf06270 */
[----:B------:R-:W-:Y:S01]  /*0270*/  USEL UR11, UR11, 0xffffffff, !UP0 ;  /* 0xffffffff0b0b7887 */ /* 0x000fe2000c000000 */
[----:B------:R-:W-:Y:S05]  /*0280*/  BRA `(.L_x_2552) ;  /* 0x000001b000007947 */ /* 0x000fea0003800000 */
.L_x_2548:
        /* <DEDUP_REMOVED lines=8> */
.L_x_2553:
        /* <DEDUP_REMOVED lines=13> */
.L_x_2555:
[----:B------:R-:W-:Y:S02]  /*03e0*/  ULDC UR6, c[0x0][0x54c] ;  /* 0x0001530000067ab9 */ /* 0x000fe40000000800 */
.L_x_2554:
[----:B------:R-:W-:Y:S02]  /*03f0*/  ULDC UR4, c[0x0][0x548] ;  /* 0x0001520000047ab9 */ /* 0x000fe40000000800 */
[----:B------:R-:W-:-:S02]  /*0400*/  USHF.L.U32 UR5, UR5, 0x7, URZ ;  /* 0x0000000705057899 */ /* 0x000fc4000800063f */
[----:B------:R-:W-:-:S04]  /*0410*/  UIMAD UR4, UR6, UR4, URZ ;  /* 0x00000004060472a4 */ /* 0x000fc8000f8e023f */
[----:B------:R-:W-:-:S04]  /*0420*/  UISETP.GE.AND UP0, UPT, UR5, UR4, UPT ;  /* 0x000000040500728c */ /* 0x000fc8000bf06270 */
[----:B------:R-:W-:-:S06]  /*0430*/  USEL UR11, UR11, 0xffffffff, !UP0 ;  /* 0xffffffff0b0b7887 */ /* 0x000fcc000c000000 */
.L_x_2552:
        /* <DEDUP_REMOVED lines=44> */
.L_x_2556:
        /* <DEDUP_REMOVED lines=10> */
.L_x_2557:
        /* <DEDUP_REMOVED lines=12> */
.L_x_2558:
        /* <DEDUP_REMOVED lines=84> */
[----:B------:R-:W1:Y:S01]  /*0da0*/  S2R R10, SR_CTAID.X ;  /* 0x00000000000a7919 */ /* 0x000e620000002500 */
[----:B------:R-:W-:Y:S01]  /*0db0*/  SHF.R.S32.HI R6, RZ, 0x1f, R2 ;  /* 0x0000001fff067819 */ /* 0x000fe20000011402 */
[----:B------:R-:W-:Y:S02]  /*0dc0*/  USHF.R.S32.HI UR15, URZ, 0x1f, UR14 ;  /* 0x0000001f3f0f7899 */ /* 0x000fe4000801140e */
[----:B------:R2:W3:Y:S01]  /*0dd0*/  @P1 LDG.E R3, [R4.64] ;  /* 0x0000000c04031981 */ /* 0x0004e2000c1e1900 */
[CC--:B------:R-:W-:Y:S01]  /*0de0*/  LEA.HI R30, R6.reuse, R2.reuse, RZ, 0x3 ;  /* 0x00000002061e7211 */ /* 0x0c0fe200078f18ff */
[----:B------:R-:W-:Y:S01]  /*0df0*/  ULDC.64 UR4, c[0x0][0x178] ;  /* 0x00005e0000047ab9 */ /* 0x000fe20000000a00 */
[----:B------:R-:W-:Y:S01]  /*0e00*/  LEA.HI R11, R6, R2, RZ, 0x4 ;  /* 0x00000002060b7211 */ /* 0x000fe200078f20ff */
[----:B------:R-:W-:Y:S01]  /*0e10*/  UIMAD UR15, UR15, UR4, URZ ;  /* 0x000000040f0f72a4 */ /* 0x000fe2000f8e023f */
[----:B------:R-:W-:Y:S01]  /*0e20*/  LOP3.LUT R12, R30, 0xfffffff8, RZ, 0xc0, !PT ;  /* 0xfffffff81e0c7812 */ /* 0x000fe200078ec0ff */
[----:B------:R-:W-:Y:S01]  /*0e30*/  UIMAD.WIDE.U32 UR16, UR14, UR4, URZ ;  /* 0x000000040e1072a5 */ /* 0x000fe2000f8e003f */
[----:B------:R-:W-:Y:S01]  /*0e40*/  SHF.R.S32.HI R30, RZ, 0x3, R30 ;  /* 0x00000003ff1e7819 */ /* 0x000fe2000001141e */
[----:B------:R-:W-:Y:S01]  /*0e50*/  UIMAD UR15, UR14, UR5, UR15 ;  /* 0x000000050e0f72a4 */ /* 0x000fe2000f8e020f */
[----:B------:R-:W-:Y:S01]  /*0e60*/  BSSY B0, `(.L_x_2560) ;  /* 0x000005f000007945 */ /* 0x000fe20003800000 */
[----:B------:R-:W-:Y:S01]  /*0e70*/  IMAD.IADD R12, R2, 0x1, -R12 ;  /* 0x00000001020c7824 */ /* 0x000fe200078e0a0c */
[----:B------:R-:W-:Y:S01]  /*0e80*/  ULDC.64 UR4, c[0x0][0x1b8] ;  /* 0x00006e0000047ab9 */ /* 0x000fe20000000a00 */
[----:B------:R-:W-:Y:S01]  /*0e90*/  IMAD.SHL.U32 R249, R30, 0x40, RZ ;  /* 0x000000401ef97824 */ /* 0x000fe200078e00ff */
[----:B------:R-:W-:Y:S01]  /*0ea0*/  UIADD3 UR17, UR17, UR15, URZ ;  /* 0x0000000f11117290 */ /* 0x000fe2000fffe03f */
[C---:B------:R-:W-:Y:S01]  /*0eb0*/  IMAD R108, R12.reuse, 0x20, R30 ;  /* 0x000000200c6c7824 */ /* 0x040fe200078e021e */
[----:B------:R-:W-:Y:S01]  /*0ec0*/  USHF.R.S32.HI UR15, URZ, 0x1f, UR11 ;  /* 0x0000001f3f0f7899 */ /* 0x000fe2000801140b */
[----:B------:R-:W-:Y:S01]  /*0ed0*/  IMAD.SHL.U32 R33, R12, 0x8, RZ ;  /* 0x000000080c217824 */ /* 0x000fe200078e00ff */
[----:B------:R-:W-:Y:S01]  /*0ee0*/  UIMAD UR14, UR8, UR4, URZ ;  /* 0x00000004080e72a4 */ /* 0x000fe2000f8e023f */
[----:B------:R-:W-:Y:S01]  /*0ef0*/  LOP3.LUT R249, R249, 0x1c0, RZ, 0xc0, !PT ;  /* 0x000001c0f9f97812 */ /* 0x000fe200078ec0ff */
[----:B------:R-:W-:Y:S01]  /*0f00*/  USEL UR15, UR15, URZ, !UP1 ;  /* 0x0000003f0f0f7287 */ /* 0x000fe2000c800000 */
[C---:B-1----:R-:W-:Y:S01]  /*0f10*/  IMAD R8, R10.reuse, 0x80, R108 ;  /* 0x000000800a087824 */ /* 0x042fe200078e026c */
[----:B------:R-:W-:Y:S01]  /*0f20*/  UIMAD UR14, UR9, UR5, UR14 ;  /* 0x00000005090e72a4 */ /* 0x000fe2000f8e020e */
[----:B------:R1:W-:Y:S01]  /*0f30*/  STL [R1], R108 ;  /* 0x0000006c01007387 */ /* 0x0003e20000100800 */
[----:B------:R-:W-:Y:S01]  /*0f40*/  UIMAD.WIDE.U32 UR18, UR9, UR4, UR16 ;  /* 0x00000004091272a5 */ /* 0x000fe2000f8e0010 */
[----:B------:R-:W-:Y:S01]  /*0f50*/  IMAD.MOV.U32 R7, RZ, RZ, R8 ;  /* 0x000000ffff077224 */ /* 0x000fe200078e0008 */
[----:B------:R-:W-:Y:S01]  /*0f60*/  USEL UR16, UR11, URZ, !UP1 ;  /* 0x0000003f0b107287 */ /* 0x000fe2000c800000 */
[----:B--2---:R-:W-:Y:S01]  /*0f70*/  IMAD.MOV.U32 R4, RZ, RZ, c[0x0][0x2c4] ;  /* 0x0000b100ff047624 */ /* 0x004fe200078e00ff */
[----:B------:R-:W-:Y:S01]  /*0f80*/  ULDC.64 UR4, c[0x0][0x1c0] ;  /* 0x0000700000047ab9 */ /* 0x000fe20000000a00 */
[----:B------:R-:W-:Y:S01]  /*0f90*/  IMAD R10, R10, 0x80, R30 ;  /* 0x000000800a0a7824 */ /* 0x000fe200078e021e */
[----:B------:R-:W-:Y:S01]  /*0fa0*/  UIMAD UR15, UR15, UR4, URZ ;  /* 0x000000040f0f72a4 */ /* 0x000fe2000f8e023f */
[C---:B------:R-:W-:Y:S01]  /*0fb0*/  IADD3 R13, R33.reuse, 0x40, RZ ;  /* 0x00000040210d7810 */ /* 0x040fe20007ffe0ff */
[----:B------:R-:W-:Y:S01]  /*0fc0*/  UIADD3 UR19, UR19, UR14, URZ ;  /* 0x0000000e13137290 */ /* 0x000fe2000fffe03f */
[----:B------:R-:W-:Y:S01]  /*0fd0*/  ISETP.NE.AND P0, PT, R4, 0x1, PT ;  /* 0x000000010400780c */ /* 0x000fe20003f05270 */
[----:B------:R-:W-:Y:S01]  /*0fe0*/  UIMAD UR5, UR16, UR5, UR15 ;  /* 0x00000005100572a4 */ /* 0x000fe2000f8e020f */
[C---:B------:R-:W-:Y:S01]  /*0ff0*/  IADD3 R32, R33.reuse, 0x80, RZ ;  /* 0x0000008021207810 */ /* 0x040fe20007ffe0ff */
[----:B------:R-:W-:Y:S01]  /*1000*/  UIMAD.WIDE.U32 UR16, UR16, UR4, UR18 ;  /* 0x00000004101072a5 */ /* 0x000fe2000f8e0012 */
[----:B------:R-:W-:-:S02]  /*1010*/  ISETP.GE.AND P4, PT, R33, c[0x0][0x198], PT ;  /* 0x0000660021007a0c */ /* 0x000fc40003f86270 */
[----:B------:R-:W-:Y:S01]  /*1020*/  ISETP.GE.AND P3, PT, R13, c[0x0][0x198], PT ;  /* 0x000066000d007a0c */ /* 0x000fe20003f66270 */
[----:B------:R-:W-:Y:S01]  /*1030*/  UIADD3 UR5, UR17, UR5, URZ ;  /* 0x0000000511057290 */ /* 0x000fe2000fffe03f */
[----:B------:R-:W-:Y:S01]  /*1040*/  ISETP.GE.AND P6, PT, R32, c[0x0][0x198], PT ;  /* 0x0000660020007a0c */ /* 0x000fe20003fc6270 */
[----:B------:R-:W-:Y:S02]  /*1050*/  IMAD.U32 R15, RZ, RZ, UR17 ;  /* 0x00000011ff0f7e24 */ /* 0x000fe4000f8e00ff */
[----:B------:R-:W-:Y:S02]  /*1060*/  IMAD.U32 R14, RZ, RZ, UR16 ;  /* 0x00000010ff0e7e24 */ /* 0x000fe4000f8e00ff */
[----:B------:R-:W-:-:S04]  /*1070*/  @P0 IMAD.HI.U32 R4, R8, c[0x0][0x2c8], RZ ;  /* 0x0000b20008040a27 */ /* 0x000fc800078e00ff */
[----:B------:R-:W-:Y:S01]  /*1080*/  IMAD.U32 R15, RZ, RZ, UR5 ;  /* 0x00000005ff0f7e24 */ /* 0x000fe2000f8e00ff */
[----:B------:R-:W-:-:S04]  /*1090*/  @P0 SHF.R.U32.HI R7, RZ, c[0x0][0x2cc], R4 ;  /* 0x0000b300ff070a19 */ /* 0x000fc80000011604 */
[--C-:B------:R-:W-:Y:S01]  /*10a0*/  SHF.R.S32.HI R5, RZ, 0x1f, R7.reuse ;  /* 0x0000001fff057819 */ /* 0x100fe20000011407 */
[----:B------:R-:W-:Y:S02]  /*10b0*/  IMAD.MOV R4, RZ, RZ, -R7 ;  /* 0x000000ffff047224 */ /* 0x000fe400078e0a07 */
[----:B------:R-:W-:-:S04]  /*10c0*/  IMAD.WIDE.U32 R14, R7, c[0x0][0x1b0], R14 ;  /* 0x00006c00070e7a25 */ /* 0x000fc800078e000e */
[----:B------:R-:W-:Y:S02]  /*10d0*/  IMAD R4, R4, c[0x0][0x2c4], R8 ;  /* 0x0000b10004047a24 */ /* 0x000fe400078e0208 */
[----:B------:R-:W-:-:S03]  /*10e0*/  IMAD R5, R5, c[0x0][0x1b0], RZ ;  /* 0x00006c0005057a24 */ /* 0x000fc600078e02ff */
[----:B------:R-:W-:Y:S01]  /*10f0*/  SHF.R.S32.HI R8, RZ, 0x1f, R4 ;  /* 0x0000001fff087819 */ /* 0x000fe20000011404 */
[----:B------:R-:W-:Y:S01]  /*1100*/  IMAD R5, R7, c[0x0][0x1b4], R5 ;  /* 0x00006d0007057a24 */ /* 0x000fe200078e0205 */
[----:B------:R-:W-:-:S03]  /*1110*/  LOP3.LUT R7, R11, 0xfffffff0, RZ, 0xc0, !PT ;  /* 0xfffffff00b077812 */ /* 0x000fc600078ec0ff */
[----:B------:R-:W-:Y:S02]  /*1120*/  IMAD R8, R8, c[0x0][0x1a8], RZ ;  /* 0x00006a0008087a24 */ /* 0x000fe400078e02ff */
[----:B------:R-:W-:Y:S02]  /*1130*/  IMAD.IADD R15, R15, 0x1, R5 ;  /* 0x000000010f0f7824 */ /* 0x000fe400078e0205 */
[C---:B------:R-:W-:Y:S02]  /*1140*/  IMAD R9, R4.reuse, c[0x0][0x1ac], R8 ;  /* 0x00006b0004097a24 */ /* 0x040fe400078e0208 */
[----:B------:R-:W-:Y:S01]  /*1150*/  IMAD.WIDE.U32 R4, R4, c[0x0][0x1a8], R14 ;  /* 0x00006a0004047a25 */ /* 0x000fe200078e000e */
[----:B------:R-:W-:-:S03]  /*1160*/  LEA.HI R14, R6, R2, RZ, 0x6 ;  /* 0x00000002060e7211 */ /* 0x000fc600078f30ff */
[----:B------:R-:W-:Y:S01]  /*1170*/  IMAD.IADD R9, R5, 0x1, R9 ;  /* 0x0000000105097824 */ /* 0x000fe200078e0209 */
[----:B------:R-:W-:Y:S01]  /*1180*/  LEA R16, P0, R4, c[0x0][0x160], 0x1 ;  /* 0x0000580004107a11 */ /* 0x000fe200078008ff */
[----:B------:R-:W-:Y:S02]  /*1190*/  IMAD.IADD R5, R2, 0x1, -R7 ;  /* 0x0000000102057824 */ /* 0x000fe400078e0a07 */
[----:B-----5:R-:W-:Y:S01]  /*11a0*/  IMAD R8, R0, c[0x0][0x2c4], RZ ;  /* 0x0000b10000087a24 */ /* 0x020fe200078e02ff */
[----:B------:R-:W-:Y:S01]  /*11b0*/  LEA.HI.X R9, R4, c[0x0][0x164], R9, 0x1, P0 ;  /* 0x0000590004097a11 */ /* 0x000fe200000f0c09 */
[----:B------:R-:W-:Y:S01]  /*11c0*/  IMAD.SHL.U32 R14, R14, 0x8, RZ ;  /* 0x000000080e0e7824 */ /* 0x000fe200078e00ff */
[----:B------:R-:W-:Y:S01]  /*11d0*/  SHF.R.S32.HI R7, RZ, 0x1f, R5 ;  /* 0x0000001fff077819 */ /* 0x000fe20000011405 */
[----:B------:R-:W-:Y:S01]  /*11e0*/  IMAD.MOV.U32 R4, RZ, RZ, 0x10 ;  /* 0x00000010ff047424 */ /* 0x000fe200078e00ff */
[----:B------:R-:W-:Y:S01]  /*11f0*/  ISETP.GE.AND P0, PT, R10, R8, PT ;  /* 0x000000080a00720c */ /* 0x000fe20003f06270 */
[----:B------:R1:W2:Y:S01]  /*1200*/  SHFL.IDX PT, R20, R16, RZ, 0x181f ;  /* 0x00181fff10147589 */ /* 0x0002a200000e0000 */
[----:B------:R-:W-:-:S03]  /*1210*/  LEA.HI R7, R7, R5, RZ, 0x3 ;  /* 0x0000000507077211 */ /* 0x000fc600078f18ff */
[----:B------:R1:W4:Y:S01]  /*1220*/  SHFL.IDX PT, R21, R9, RZ, 0x181f ;  /* 0x00181fff09157589 */ /* 0x00032200000e0000 */
[----:B------:R-:W-:-:S05]  /*1230*/  LOP3.LUT R0, R7, 0xfffffff8, RZ, 0xc0, !PT ;  /* 0xfffffff807007812 */ /* 0x000fca00078ec0ff */
[----:B------:R-:W-:Y:S01]  /*1240*/  IMAD.IADD R5, R5, 0x1, -R0 ;  /* 0x0000000105057824 */ /* 0x000fe200078e0a00 */
[----:B------:R-:W-:-:S04]  /*1250*/  IADD3 R0, R33, 0xc0, RZ ;  /* 0x000000c021007810 */ /* 0x000fc80007ffe0ff */
[----:B------:R-:W-:Y:S01]  /*1260*/  ISETP.GE.AND P5, PT, R0, c[0x0][0x198], PT ;  /* 0x0000660000007a0c */ /* 0x000fe20003fa6270 */
[----:B---3--:R3:W1:Y:S03]  /*1270*/  @P1 R2UR UR18, R3 ;  /* 0x00000000031213c2 */ /* 0x00866600000e0000 */
[----:B------:R-:W-:Y:S01]  /*1280*/  R2P PR, R5, 0x6 ;  /* 0x0000000605007804 */ /* 0x000fe20000000000 */
[----:B-1----:R-:W-:-:S04]  /*1290*/  @!UP0 UMOV UR18, UR11 ;  /* 0x0000000b00128c82 */ /* 0x002fc80008000000 */
[----:B------:R-:W-:Y:S02]  /*12a0*/  SEL R4, R4, 0xfffffff0, !P1 ;  /* 0xfffffff004047807 */ /* 0x000fe40004800000 */
[----:B---3--:R-:W-:Y:S02]  /*12b0*/  SHF.R.U32.HI R3, RZ, 0x3, R249 ;  /* 0x00000003ff037819 */ /* 0x008fe400000116f9 */
[----:B------:R-:W-:-:S04]  /*12c0*/  LOP3.LUT R249, R249, 0x38, R33, 0xf8, !PT ;  /* 0x00000038f9f97812 */ /* 0x000fc800078ef821 */
[----:B------:R-:W-:Y:S01]  /*12d0*/  LOP3.LUT R249, R249, R3, RZ, 0x3c, !PT ;  /* 0x00000003f9f97212 */ /* 0x000fe200078e3cff */
[----:B------:R-:W-:-:S03]  /*12e0*/  IMAD.MOV.U32 R3, RZ, RZ, 0x20 ;  /* 0x00000020ff037424 */ /* 0x000fc600078e00ff */
[----:B------:R-:W-:Y:S02]  /*12f0*/  LOP3.LUT R249, R249, 0xfffffe00, R14, 0xf8, !PT ;  /* 0xfffffe00f9f97812 */ /* 0x000fe400078ef80e */
[----:B------:R-:W-:Y:S01]  /*1300*/  SEL R3, R3, 0xffffffe0, !P2 ;  /* 0xffffffe003037807 */ /* 0x000fe20005000000 */
[----:B------:R-:W-:Y:S05]  /*1310*/  @P0 BRA `(.L_x_2561) ;  /* 0x0000013000000947 */ /* 0x000fea0003800000 */
[----:B--2-4-:R-:W-:Y:S01]  /*1320*/  SHF.R.S32.HI R17, RZ, 0x1f, R13 ;  /* 0x0000001fff117819 */ /* 0x014fe2000001140d */
        /* <DEDUP_REMOVED lines=18> */
.L_x_2561:
[----:B--2-4-:R-:W-:Y:S05]  /*1450*/  BSYNC B0 ;  /* 0x0000000000007941 */ /* 0x014fea0003800000 */
.L_x_2560:
[----:B-1----:R-:W-:Y:S01]  /*1460*/  IADD3 R14, R10, 0x20, RZ ;  /* 0x000000200a0e7810 */ /* 0x002fe20007ffe0ff */
[----:B------:R1:W2:Y:S01]  /*1470*/  SHFL.IDX PT, R21, R9, 0x1, 0x181f ;  /* 0x00381f0009157f89 */ /* 0x0002a200000e0000 */
        /* <DEDUP_REMOVED lines=23> */
.L_x_2563:
[----:B------:R-:W-:Y:S05]  /*15f0*/  BSYNC B0 ;  /* 0x0000000000007941 */ /* 0x000fea0003800000 */
.L_x_2562:
[----:B--2---:R-:W-:Y:S01]  /*1600*/  IADD3 R14, R10, 0x40, RZ ;  /* 0x000000400a0e7810 */ /* 0x004fe20007ffe0ff */
[----:B------:R2:W4:Y:S01]  /*1610*/  SHFL.IDX PT, R21, R9, 0x2, 0x181f ;  /* 0x00581f0009157f89 */ /* 0x00052200000e0000 */
        /* <DEDUP_REMOVED lines=23> */
.L_x_2565:
[----:B------:R-:W-:Y:S05]  /*1790*/  BSYNC B0 ;  /* 0x0000000000007941 */ /* 0x000fea0003800000 */
.L_x_2564:
[----:B-12---:R-:W-:Y:S01]  /*17a0*/  SHFL.IDX PT, R16, R16, 0x3, 0x181f ;  /* 0x00781f0010107f89 */ /* 0x006fe200000e0000 */
[----:B------:R-:W-:Y:S01]  /*17b0*/  IADD3 R10, R10, 0x60, RZ ;  /* 0x000000600a0a7810 */ /* 0x000fe20007ffe0ff */
[----:B------:R-:W-:Y:S01]  /*17c0*/  UMOV UR14, 0x60 ;  /* 0x00000060000e7882 */ /* 0x000fe20000000000 */
[----:B------:R-:W-:Y:S01]  /*17d0*/  SHF.R.S32.HI R31, RZ, 0x1f, R13 ;  /* 0x0000001fff1f7819 */ /* 0x000fe2000001140d */
[----:B------:R-:W1:Y:S01]  /*17e0*/  SHFL.IDX PT, R17, R9, 0x3, 0x181f ;  /* 0x00781f0009117f89 */ /* 0x000e6200000e0000 */
[----:B------:R-:W-:Y:S01]  /*17f0*/  ISETP.GE.AND P0, PT, R10, R8, PT ;  /* 0x000000080a00720c */ /* 0x000fe20003f06270 */
[----:B------:R-:W-:Y:S01]  /*1800*/  UIMAD UR14, UR6, UR14, -0x60 ;  /* 0xffffffa0060e74a4 */ /* 0x000fe2000f8e020e */
[----:B------:R-:W-:Y:S01]  /*1810*/  SHF.R.S32.HI R29, RZ, 0x1f, R32 ;  /* 0x0000001fff1d7819 */ /* 0x000fe20000011420 */
[----:B------:R-:W-:Y:S01]  /*1820*/  IMAD.MOV.U32 R250, RZ, RZ, c[0x0][0x2b8] ;  /* 0x0000ae00fffa7624 */ /* 0x000fe200078e00ff */
[----:B------:R-:W-:Y:S01]  /*1830*/  SHF.R.S32.HI R28, RZ, 0x1f, R0 ;  /* 0x0000001fff1c7819 */ /* 0x000fe20000011400 */
[----:B------:R-:W-:Y:S01]  /*1840*/  IMAD.SHL.U32 R249, R249, 0x2, RZ ;  /* 0x00000002f9f97824 */ /* 0x000fe200078e00ff */
[----:B------:R-:W-:Y:S01]  /*1850*/  LEA.HI R31, R31, R13, RZ, 0x3 ;  /* 0x0000000d1f1f7211 */ /* 0x000fe200078f18ff */
[----:B------:R-:W-:Y:S01]  /*1860*/  USHF.R.S32.HI UR15, URZ, 0x1f, UR18 ;  /* 0x0000001f3f0f7899 */ /* 0x000fe20008011412 */
[----:B------:R-:W-:Y:S01]  /*1870*/  LEA.HI R29, R29, R32, RZ, 0x3 ;  /* 0x000000201d1d7211 */ /* 0x000fe200078f18ff */
[----:B------:R-:W-:Y:S01]  /*1880*/  ULDC.64 UR4, c[0x0][0x2b0] ;  /* 0x0000ac0000047ab9 */ /* 0x000fe20000000a00 */
[----:B------:R-:W-:Y:S01]  /*1890*/  LEA.HI R28, R28, R0, RZ, 0x3 ;  /* 0x000000001c1c7211 */ /* 0x000fe200078f18ff */
[----:B------:R-:W-:Y:S01]  /*18a0*/  UIMAD UR15, UR15, UR4, URZ ;  /* 0x000000040f0f72a4 */ /* 0x000fe2000f8e023f */
[----:B---3--:R-:W-:Y:S01]  /*18b0*/  IADD3 R14, R108, UR14, RZ ;  /* 0x0000000e6c0e7c10 */ /* 0x008fe2000fffe0ff */
[----:B------:R-:W-:Y:S01]  /*18c0*/  UIMAD.WIDE.U32 UR16, UR18, UR4, URZ ;  /* 0x00000004121072a5 */ /* 0x000fe2000f8e003f */
[----:B------:R-:W-:Y:S01]  /*18d0*/  LOP3.LUT R31, R31, 0xfffffff8, RZ, 0xc0, !PT ;  /* 0xfffffff81f1f7812 */ /* 0x000fe200078ec0ff */
[----:B------:R-:W-:Y:S01]  /*18e0*/  UIMAD UR15, UR18, UR5, UR15 ;  /* 0x00000005120f72a4 */ /* 0x000fe2000f8e020f */
[----:B------:R-:W-:Y:S01]  /*18f0*/  LOP3.LUT R29, R29, 0xfffffff8, RZ, 0xc0, !PT ;  /* 0xfffffff81d1d7812 */ /* 0x000fe200078ec0ff */
[----:B------:R-:W-:Y:S01]  /*1900*/  IMAD.MOV.U32 R251, RZ, RZ, RZ ;  /* 0x000000fffffb7224 */ /* 0x000fe200078e00ff */
[----:B------:R-:W-:Y:S01]  /*1910*/  ISETP.NE.AND P2, PT, R250, 0x1, PT ;  /* 0x00000001fa00780c */ /* 0x000fe20003f45270 */
[----:B------:R-:W-:Y:S01]  /*1920*/  UIADD3 UR15, UR17, UR15, URZ ;  /* 0x0000000f110f7290 */ /* 0x000fe2000fffe03f */
[----:B------:R-:W-:Y:S01]  /*1930*/  LOP3.LUT R28, R28, 0xfffffff8, RZ, 0xc0, !PT ;  /* 0xfffffff81c1c7812 */ /* 0x000fe200078ec0ff */
[----:B------:R-:W-:Y:S01]  /*1940*/  IMAD.SHL.U32 R247, R12, 0x40, RZ ;  /* 0x000000400cf77824 */ /* 0x000fe200078e00ff */
[C---:B------:R-:W-:Y:S01]  /*1950*/  IADD3 R252, R14.reuse, UR10, RZ ;  /* 0x0000000a0efc7c10 */ /* 0x040fe2000fffe0ff */
[----:B-1----:R-:W-:Y:S01]  /*1960*/  @!P0 IMAD.WIDE R18, R33, 0x2, R16 ;  /* 0x0000000221128825 */ /* 0x002fe200078e0210 */
[----:B------:R-:W-:Y:S01]  /*1970*/  ISETP.GE.AND P1, PT, R14, UR7, PT ;  /* 0x000000070e007c0c */ /* 0x000fe2000bf26270 */
[----:B------:R-:W-:-:S02]  /*1980*/  ULDC.64 UR4, c[0x0][0x1e8] ;  /* 0x00007a0000047ab9 */ /* 0x000fc40000000a00 */
[----:B------:R-:W-:Y:S01]  /*1990*/  @!P0 IMAD.WIDE R14, R31, 0x2, R16 ;  /* 0x000000021f0e8825 */ /* 0x000fe200078e0210 */
[----:B------:R-:W-:Y:S01]  /*19a0*/  @!PT LDS RZ, [RZ] ;  /* 0x00000000fffff984 */ /* 0x000fe20000000800 */
[----:B------:R1:W-:Y:S01]  /*19b0*/  @!P0 LDGSTS.E.BYPASS.LTC128B.128 [R249+0x1b100], [R18.64], !P4 ;  /* 0x1b10000012f98fae */ /* 0x0003e2000e101d4c */
[----:B------:R-:W-:Y:S02]  /*19c0*/  ISETP.GT.OR P1, PT, R108, 0x5f, P1 ;  /* 0x0000005f6c00780c */ /* 0x000fe40000f24670 */
[----:B------:R-:W-:Y:S01]  /*19d0*/  @P2 IMAD.HI.U32 R9, R252, c[0x0][0x2bc], RZ ;  /* 0x0000af00fc092a27 */ /* 0x000fe200078e00ff */
[----:B------:R2:W-:Y:S03]  /*19e0*/  @!P0 LDGSTS.E.BYPASS.LTC128B.128 [R249+0x1f100], [R14.64], !P3 ;  /* 0x1f1000000ef98fae */ /* 0x0005e6000d901d4c */
[----:B------:R-:W-:Y:S01]  /*19f0*/  IMAD.MOV.U32 R8, RZ, RZ, R252 ;  /* 0x000000ffff087224 */ /* 0x000fe200078e00fc */
[----:B------:R-:W-:-:S06]  /*1a00*/  @P2 SHF.R.U32.HI R8, RZ, c[0x0][0x2c0], R9 ;  /* 0x0000b000ff082a19 */ /* 0x000fcc0000011609 */
[----:B------:R-:W-:-:S04]  /*1a10*/  @!P1 IADD3 R10, P2, R8, UR16, RZ ;  /* 0x00000010080a9c10 */ /* 0x000fc8000ff5e0ff */
[----:B------:R-:W-:Y:S01]  /*1a20*/  @!P1 LEA.HI.X.SX32 R9, R8, UR15, 0x1, P2 ;  /* 0x0000000f08099c11 */ /* 0x000fe200090f0eff */
[----:B-1----:R-:W-:-:S04]  /*1a30*/  @!P0 IMAD.WIDE R18, R29, 0x2, R16 ;  /* 0x000000021d128825 */ /* 0x002fc800078e0210 */
[----:B------:R-:W-:Y:S01]  /*1a40*/  @!P0 IMAD.WIDE R16, R28, 0x2, R16 ;  /* 0x000000021c108825 */ /* 0x000fe200078e0210 */
[----:B------:R1:W-:Y:S01]  /*1a50*/  @!P0 LDGSTS.E.BYPASS.LTC128B.128 [R249+0x23100], [R18.64], !P6 ;  /* 0x2310000012f98fae */ /* 0x0003e2000f101d4c */
[----:B--2---:R-:W-:-:S03]  /*1a60*/  @!P1 LEA R14, P2, R10, c[0x0][0x2a0], 0x2 ;  /* 0x0000a8000a0e9a11 */ /* 0x004fc600078410ff */
[----:B------:R2:W-:Y:S01]  /*1a70*/  @!P0 LDGSTS.E.BYPASS.LTC128B.128 [R249+0x27100], [R16.64], !P5 ;  /* 0x2710000010f98fae */ /* 0x0005e2000e901d4c */
[----:B------:R-:W-:-:S03]  /*1a80*/  @!P1 LEA.HI.X R15, R10, c[0x0][0x2a4], R9, 0x2, P2 ;  /* 0x0000a9000a0f9a11 */ /* 0x000fc600010f1409 */
[----:B------:R-:W0:Y:S04]  /*1a90*/  LDGDEPBAR ;  /* 0x00000000000079af */ /* 0x000e280000000000 */
[----:B------:R-:W-:Y:S06]  /*1aa0*/  BAR.SYNC.DEFER_BLOCKING 0x0 ;  /* 0x0000000000007b1d */ /* 0x000fec0000010000 */
[----:B------:R3:W5:Y:S01]  /*1ab0*/  @!P1 LDG.E R251, [R14.64] ;  /* 0x0000000c0efb9981 */ /* 0x000762000c1e1900 */
        /* <DEDUP_REMOVED lines=8> */
[----:B-1----:R-:W-:Y:S01]  /*1b40*/  IMAD.WIDE.U32 R18, R252, c[0x0][0x1e0], RZ ;  /* 0x00007800fc127a25 */ /* 0x002fe200078e00ff */
[----:B------:R-:W-:Y:S01]  /*1b50*/  SHF.R.S32.HI R10, RZ, 0x1f, R252 ;  /* 0x0000001fff0a7819 */ /* 0x000fe200000114fc */
[----:B------:R-:W-:Y:S01]  /*1b60*/  ULDC.64 UR4, c[0x0][0x210] ;  /* 0x0000840000047ab9 */ /* 0x000fe20000000a00 */
[----:B------:R-:W-:Y:S01]  /*1b70*/  LOP3.LUT R8, R247, 0x8, R8, 0xf8, !PT ;  /* 0x00000008f7087812 */ /* 0x000fe200078ef808 */
[----:B------:R-:W-:Y:S01]  /*1b80*/  UIADD3 UR18, UR21, UR18, URZ ;  /* 0x0000001215127290 */ /* 0x000fe2000fffe03f */
[----:B------:R-:W-:Y:S01]  /*1b90*/  SHF.R.U32.HI R247, RZ, 0x3, R247 ;  /* 0x00000003fff77819 */ /* 0x000fe200000116f7 */
[C---:B------:R-:W-:Y:S01]  /*1ba0*/  IMAD R9, R10.reuse, c[0x0][0x1e0], RZ ;  /* 0x000078000a097a24 */ /* 0x040fe200078e02ff */
[----:B------:R-:W-:Y:S01]  /*1bb0*/  UIMAD UR8, UR8, UR4, URZ ;  /* 0x00000004080872a4 */ /* 0x000fe2000f8e023f */
[----:B------:R-:W-:Y:S01]  /*1bc0*/  IMAD R10, R10, c[0x0][0x208], RZ ;  /* 0x000082000a0a7a24 */ /* 0x000fe200078e02ff */
[----:B------:R-:W-:Y:S01]  /*1bd0*/  LOP3.LUT R247, R8, R247, RZ, 0x3c, !PT ;  /* 0x000000f708f77212 */ /* 0x000fe200078e3cff */
[C---:B------:R-:W-:Y:S01]  /*1be0*/  IMAD R9, R252.reuse, c[0x0][0x1e4], R9 ;  /* 0x00007900fc097a24 */ /* 0x040fe200078e0209 */
[----:B------:R-:W-:Y:S01]  /*1bf0*/  UIMAD.WIDE.U32 UR22, UR9, UR4, URZ ;  /* 0x00000004091672a5 */ /* 0x000fe2000f8e003f */
[C---:B--2---:R-:W-:Y:S01]  /*1c00*/  IMAD.WIDE.U32 R16, R252.reuse, c[0x0][0x208], RZ ;  /* 0x00008200fc107a25 */ /* 0x044fe200078e00ff */
[----:B------:R-:W-:Y:S01]  /*1c10*/  UIMAD UR5, UR9, UR5, UR8 ;  /* 0x00000005090572a4 */ /* 0x000fe2000f8e0208 */
[----:B------:R-:W-:Y:S01]  /*1c20*/  ISETP.GE.AND P4, PT, R33, c[0x0][0x1d4], PT ;  /* 0x0000750021007a0c */ /* 0x000fe20003f86270 */
[----:B------:R-:W-:Y:S01]  /*1c30*/  UIADD3 UR4, UR6, -0x1, URZ ;  /* 0xffffffff06047890 */ /* 0x000fe2000fffe03f */
[----:B---3--:R-:W-:Y:S01]  /*1c40*/  SHF.R.S32.HI R14, RZ, 0x4, R11 ;  /* 0x00000004ff0e7819 */ /* 0x008fe2000001140b */
[----:B------:R-:W-:Y:S01]  /*1c50*/  IMAD.IADD R19, R19, 0x1, R9 ;  /* 0x0000000113137824 */ /* 0x000fe200078e0209 */
[----:B------:R-:W-:Y:S01]  /*1c60*/  UIADD3 UR5, UR23, UR5, URZ ;  /* 0x0000000517057290 */ /* 0x000fe2000fffe03f */
[----:B------:R-:W-:Y:S01]  /*1c70*/  IMAD R10, R252, c[0x0][0x20c], R10 ;  /* 0x00008300fc0a7a24 */ /* 0x000fe200078e020a */
[----:B------:R-:W-:Y:S01]  /*1c80*/  LEA.HI R11, R11, R14, RZ, 0x1 ;  /* 0x0000000e0b0b7211 */ /* 0x000fe200078f08ff */
[----:B------:R-:W-:Y:S01]  /*1c90*/  UIMAD UR4, UR4, -0x60, UR7 ;  /* 0xffffffa0040478a4 */ /* 0x000fe2000f8e0207 */
[----:B------:R-:W-:Y:S01]  /*1ca0*/  ISETP.GE.AND P3, PT, R13, c[0x0][0x1d4], PT ;  /* 0x000075000d007a0c */ /* 0x000fe20003f66270 */
[----:B------:R-:W-:Y:S01]  /*1cb0*/  IMAD.IADD R17, R17, 0x1, R10 ;  /* 0x0000000111117824 */ /* 0x000fe200078e020a */
[----:B------:R-:W-:Y:S01]  /*1cc0*/  LOP3.LUT R11, R11, 0xfffffffe, RZ, 0xc0, !PT ;  /* 0xfffffffe0b0b7812 */ /* 0x000fe200078ec0ff */
[----:B------:R-:W-:Y:S01]  /*1cd0*/  IMAD.SHL.U32 R5, R5, 0x40, RZ ;  /* 0x0000004005057824 */ /* 0x000fe200078e00ff */
[----:B------:R-:W-:Y:S01]  /*1ce0*/  ISETP.GE.AND P2, PT, R32, c[0x0][0x1d4], PT ;  /* 0x0000750020007a0c */ /* 0x000fe20003f46270 */
[----:B------:R-:W-:Y:S01]  /*1cf0*/  IMAD.SHL.U32 R7, R7, 0x40, RZ ;  /* 0x0000004007077824 */ /* 0x000fe200078e00ff */
[----:B------:R-:W-:Y:S01]  /*1d00*/  IADD3 R30, -R30, UR4, RZ ;  /* 0x000000041e1e7c10 */ /* 0x000fe2000fffe1ff */
[----:B------:R-:W-:Y:S01]  /*1d10*/  IMAD.IADD R11, R14, 0x1, -R11 ;  /* 0x000000010e0b7824 */ /* 0x000fe200078e0a0b */
[----:B------:R-:W-:Y:S01]  /*1d20*/  LEA.HI R6, R6, R2, RZ, 0x5 ;  /* 0x0000000206067211 */ /* 0x000fe200078f28ff */
[----:B------:R-:W-:Y:S01]  /*1d30*/  UISETP.GE.AND UP0, UPT, UR7, 0x61, UPT ;  /* 0x000000610700788c */ /* 0x000fe2000bf06270 */
[----:B------:R-:W-:Y:S01]  /*1d40*/  LOP3.LUT R5, R5, 0x1c0, RZ, 0xc0, !PT ;  /* 0x000001c005057812 */ /* 0x000fe200078ec0ff */
[----:B------:R-:W-:Y:S01]  /*1d50*/  IMAD R247, R11, 0x200, R247 ;  /* 0x000002000bf77824 */ /* 0x000fe200078e02f7 */
[----:B------:R-:W-:Y:S01]  /*1d60*/  LOP3.LUT R7, R7, 0xfffffe00, RZ, 0xc0, !PT ;  /* 0xfffffe0007077812 */ /* 0x000fe200078ec0ff */
[----:B------:R-:W-:-:S02]  /*1d70*/  IMAD.SHL.U32 R11, R11, 0x8, RZ ;  /* 0x000000080b0b7824 */ /* 0x000fc400078e00ff */
[----:B------:R-:W-:Y:S02]  /*1d80*/  IMAD.SHL.U32 R247, R247, 0x2, RZ ;  /* 0x00000002f7f77824 */ /* 0x000fe400078e00ff */
[----:B------:R-:W-:Y:S01]  /*1d90*/  IMAD.SHL.U32 R248, R6, 0x20, RZ ;  /* 0x0000002006f87824 */ /* 0x000fe200078e00ff */
[----:B------:R-:W-:Y:S02]  /*1da0*/  LOP3.LUT R11, R5, 0x8, R11, 0xf8, !PT ;  /* 0x00000008050b7812 */ /* 0x000fe400078ef80b */
[----:B------:R-:W-:Y:S02]  /*1db0*/  IADD3 R246, R247, 0xc120, RZ ;  /* 0x0000c120f7f67810 */ /* 0x000fe40007ffe0ff */
[----:B------:R-:W-:Y:S02]  /*1dc0*/  SHF.R.U32.HI R5, RZ, 0x3, R5 ;  /* 0x00000003ff057819 */ /* 0x000fe40000011605 */
[----:B------:R-:W-:Y:S02]  /*1dd0*/  LOP3.LUT R248, R248, 0x7ffffc00, RZ, 0xc0, !PT ;  /* 0x7ffffc00f8f87812 */ /* 0x000fe400078ec0ff */
[----:B------:R-:W-:-:S04]  /*1de0*/  LOP3.LUT R5, R11, R5, RZ, 0x3c, !PT ;  /* 0x000000050b057212 */ /* 0x000fc800078e3cff */
[CC--:B------:R-:W-:Y:S02]  /*1df0*/  IADD3 R248, R5.reuse, R7.reuse, R248 ;  /* 0x0000000705f87210 */ /* 0x0c0fe40007ffe0f8 */
[----:B------:R-:W-:-:S03]  /*1e00*/  LOP3.LUT R5, R5, R7, RZ, 0xfc, !PT ;  /* 0x0000000705057212 */ /* 0x000fc600078efcff */
[----:B------:R-:W-:-:S04]  /*1e10*/  IMAD.SHL.U32 R248, R248, 0x2, RZ ;  /* 0x00000002f8f87824 */ /* 0x000fc800078e00ff */
[--C-:B------:R-:W-:Y:S02]  /*1e20*/  IMAD R244, R4, 0x2, R248.reuse ;  /* 0x0000000204f47824 */ /* 0x100fe400078e02f8 */
[C---:B------:R-:W-:Y:S02]  /*1e30*/  IMAD R243, R3.reuse, 0x2, R248 ;  /* 0x0000000203f37824 */ /* 0x040fe400078e02f8 */
[----:B------:R-:W-:Y:S01]  /*1e40*/  IMAD R241, R3, 0x2, R244 ;  /* 0x0000000203f17824 */ /* 0x000fe200078e02f4 */
[----:B-----5:R-:W-:Y:S01]  /*1e50*/  SHF.R.S32.HI R8, RZ, 0x1f, R251 ;  /* 0x0000001fff087819 */ /* 0x020fe200000114fb */
[----:B------:R-:W-:-:S04]  /*1e60*/  IMAD.WIDE.U32 R18, R251, c[0x0][0x1f0], R18 ;  /* 0x00007c00fb127a25 */ /* 0x000fc800078e0012 */
[----:B------:R-:W-:Y:S01]  /*1e70*/  IMAD R14, R8, c[0x0][0x1f0], RZ ;  /* 0x00007c00080e7a24 */ /* 0x000fe200078e02ff */
[----:B------:R-:W-:Y:S01]  /*1e80*/  IADD3 R9, P0, R18, UR20, RZ ;  /* 0x0000001412097c10 */ /* 0x000fe2000ff1e0ff */
[----:B------:R-:W-:Y:S02]  /*1e90*/  IMAD R8, R8, c[0x0][0x218], RZ ;  /* 0x0000860008087a24 */ /* 0x000fe400078e02ff */
[C---:B------:R-:W-:Y:S02]  /*1ea0*/  IMAD R14, R251.reuse, c[0x0][0x1f4], R14 ;  /* 0x00007d00fb0e7a24 */ /* 0x040fe400078e020e */
[----:B------:R-:W-:-:S03]  /*1eb0*/  IMAD.WIDE.U32 R16, R251, c[0x0][0x218], R16 ;  /* 0x00008600fb107a25 */ /* 0x000fc600078e0010 */
[----:B------:R-:W-:Y:S01]  /*1ec0*/  IADD3.X R14, R19, UR18, R14, P0, !PT ;  /* 0x00000012130e7c10 */ /* 0x000fe200087fe40e */
[----:B------:R-:W-:Y:S01]  /*1ed0*/  IMAD R8, R251, c[0x0][0x21c], R8 ;  /* 0x00008700fb087a24 */ /* 0x000fe200078e0208 */
[----:B------:R-:W-:-:S04]  /*1ee0*/  LEA R18, P0, R9, c[0x0][0x1c8], 0x1 ;  /* 0x0000720009127a11 */ /* 0x000fc800078008ff */
[----:B------:R-:W-:Y:S01]  /*1ef0*/  LEA.HI.X R14, R9, c[0x0][0x1cc], R14, 0x1, P0 ;  /* 0x00007300090e7a11 */ /* 0x000fe200000f0c0e */
[----:B------:R-:W-:Y:S01]  /*1f00*/  SHFL.IDX PT, R20, R18, RZ, 0x181f ;  /* 0x00181fff12147589 */ /* 0x000fe200000e0000 */
[----:B------:R-:W-:Y:S01]  /*1f10*/  IADD3 R10, P0, R16, UR22, RZ ;  /* 0x00000016100a7c10 */ /* 0x000fe2000ff1e0ff */
[----:B------:R-:W-:Y:S01]  /*1f20*/  IMAD.U32 R16, RZ, RZ, UR9 ;  /* 0x00000009ff107e24 */ /* 0x000fe2000f8e00ff */
[----:B------:R-:W-:Y:S01]  /*1f30*/  IADD3 R9, R247, 0xc100, RZ ;  /* 0x0000c100f7097810 */ /* 0x000fe20007ffe0ff */
[----:B----4-:R-:W1:Y:S01]  /*1f40*/  SHFL.IDX PT, R21, R14, RZ, 0x181f ;  /* 0x00181fff0e157589 */ /* 0x010e6200000e0000 */
        /* <DEDUP_REMOVED lines=9> */
[----:B------:R-:W-:Y:S01]  /*1fe0*/  ISETP.GE.AND P1, PT, R0, c[0x0][0x1d4], PT ;  /* 0x0000750000007a0c */ /* 0x000fe20003f26270 */
        /* <DEDUP_REMOVED lines=18> */
[----:B------:R-:W-:Y:S02]  /*2110*/  IADD3 R229, R246, 0x4000, RZ ;  /* 0x00004000f6e57810 */ /* 0x000fe40007ffe0ff */
        /* <DEDUP_REMOVED lines=36> */
[----:B---3--:R-:W-:Y:S02]  /*2360*/  IADD3 R20, P5, R20, R34, RZ ;  /* 0x0000002214147210 */ /* 0x008fe40007fbe0ff */
[----:B------:R-:W-:-:S03]  /*2370*/  IADD3 R182, R246, 0xb800, RZ ;  /* 0x0000b800f6b67810 */ /* 0x000fc60007ffe0ff */
        /* <DEDUP_REMOVED lines=8> */
[----:B------:R-:W-:-:S05]  /*2400*/  IADD3 R42, P5, R14, R22, RZ ;  /* 0x000000160e2a7210 */ /* 0x000fca0007fbe0ff */
        /* <DEDUP_REMOVED lines=9> */
[----:B------:R-:W-:-:S02]  /*24a0*/  IADD3 R52, P0, R46, R18, RZ ;  /* 0x000000122e347210 */ /* 0x000fc40007f1e0ff */
[----:B------:R-:W-:-:S03]  /*24b0*/  IADD3 R40, P5, R18, R22, RZ ;  /* 0x0000001612287210 */ /* 0x000fc60007fbe0ff */
[----:B------:R-:W-:Y:S01]  /*24c0*/  IMAD.X R53, R10, 0x1, R19, P0 ;  /* 0x000000010a357824 */ /* 0x000fe200000e0613 */
[----:B------:R-:W-:Y:S01]  /*24d0*/  IADD3 R80, P0, R18, R34, RZ ;  /* 0x0000002212507210 */ /* 0x000fe20007f1e0ff */
[----:B------:R-:W-:-:S04]  /*24e0*/  IMAD.X R41, R19, 0x1, R9, P5 ;  /* 0x0000000113297824 */ /* 0x000fc800028e0609 */
[----:B------:R-:W-:Y:S02]  /*24f0*/  IMAD.X R81, R19, 0x1, R8, P0 ;  /* 0x0000000113517824 */ /* 0x000fe400000e0608 */
[----:B-1----:R-:W-:Y:S01]  /*2500*/  IMAD.WIDE R16, R28, 0x2, RZ ;  /* 0x000000021c107825 */ /* 0x002fe200078e02ff */
[----:B------:R-:W-:-:S04]  /*2510*/  DEPBAR.LE SB0, 0x1 ;  /* 0x000080400000791a */ /* 0x000fc80000000000 */
[----:B------:R-:W-:-:S04]  /*2520*/  DEPBAR.LE SB0, 0x0 ;  /* 0x000080000000791a */ /* 0x000fc80000000000 */
[----:B------:R-:W-:Y:S01]  /*2530*/  BAR.SYNC.DEFER_BLOCKING 0x0 ;  /* 0x0000000000007b1d */ /* 0x000fe20000010000 */
[----:B------:R-:W-:Y:S02]  /*2540*/  IADD3 R46, P6, R46, R16, RZ ;  /* 0x000000102e2e7210 */ /* 0x000fe40007fde0ff */
        /* <DEDUP_REMOVED lines=14> */
[----:B----4-:R-:W1:Y:S04]  /*2630*/  LDSM.16.M88.4 R24, [R247+0xd900] ;  /* 0x00d90000f718783b */ /* 0x010e680000000200 */
[----:B------:R-:W-:Y:S04]  /*2640*/  LDSM.16.M88.4 R16, [R247+0xe100] ;  /* 0x00e10000f710783b */ /* 0x000fe80000000200 */
[----:B------:R-:W-:Y:S04]  /*2650*/  LDSM.16.M88.4 R76, [R247+0xe900] ;  /* 0x00e90000f74c783b */ /* 0x000fe80000000200 */
[----:B------:R-:W-:Y:S04]  /*2660*/  LDSM.16.M88.4 R68, [R246] ;  /* 0x00000000f644783b */ /* 0x000fe80000000200 */
[----:B------:R-:W-:Y:S04]  /*2670*/  LDSM.16.M88.4 R8, [R246+0x800] ;  /* 0x00080000f608783b */ /* 0x000fe80000000200 */
[----:B------:R-:W-:Y:S04]  /*2680*/  LDSM.16.M88.4 R72, [R246+0x1000] ;  /* 0x00100000f648783b */ /* 0x000fe80000000200 */
[----:B------:R-:W2:Y:S04]  /*2690*/  LDSM.16.M88.4 R56, [R246+0x1800] ;  /* 0x00180000f638783b */ /* 0x000ea80000000200 */
[----:B------:R-:W3:Y:S04]  /*26a0*/  LDSM.16.M88.4 R60, [R246+0x2000] ;  /* 0x00200000f63c783b */ /* 0x000ee80000000200 */
[----:B------:R-:W-:Y:S04]  /*26b0*/  LDSM.16.M88.4 R100, [R246+0x2800] ;  /* 0x00280000f664783b */ /* 0x000fe80000000200 */
[----:B------:R-:W-:Y:S01]  /*26c0*/  @!PT LDS RZ, [RZ] ;  /* 0x00000000fffff984 */ /* 0x000fe20000000800 */
[----:B------:R-:W-:Y:S01]  /*26d0*/  @!PT LDS RZ, [RZ] ;  /* 0x00000000fffff984 */ /* 0x000fe20000000800 */
[----:B------:R-:W-:Y:S01]  /*26e0*/  @!PT LDS RZ, [RZ] ;  /* 0x00000000fffff984 */ /* 0x000fe20000000800 */
[----:B------:R4:W-:Y:S01]  /*26f0*/  LDGSTS.E.BYPASS.LTC128B.128 [R249+0x100], [R82.64], !P0 ;  /* 0x0010000052f97fae */ /* 0x0009e2000c101d4c */
[C---:B------:R-:W-:Y:S01]  /*2700*/  ISETP.LT.OR P0, PT, R30.reuse, 0x1, P5 ;  /* 0x000000011e00780c */ /* 0x040fe20002f01670 */
[C---:B-1----:R-:W-:Y:S08]  /*2710*/  HMMA.16816.F32 R200, R64.reuse, R24, RZ ;  /* 0x0000001840c8723c */ /* 0x042ff000000018ff */
[----:B------:R-:W-:Y:S04]  /*2720*/  HMMA.16816.F32 R24, R64, R26, RZ ;  /* 0x0000001a4018723c */ /* 0x000fe800000018ff */
[----:B------:R1:W-:Y:S01]  /*2730*/  LDGSTS.E.BYPASS.LTC128B.128 [R249+0x3100], [R54.64], !P0 ;  /* 0x0310000036f97fae */ /* 0x0003e2000c101d4c */
[----:B------:R-:W-:-:S02]  /*2740*/  ISETP.LT.OR P0, PT, R30, 0x1, P6 ;  /* 0x000000011e00780c */ /* 0x000fc40003701670 */
[----:B------:R-:W-:Y:S01]  /*2750*/  ISETP.GE.AND P6, PT, R0, c[0x0][0x1d4], PT ;  /* 0x0000750000007a0c */ /* 0x000fe20003fc6270 */
[----:B------:R-:W-:-:S10]  /*2760*/  IMAD.MOV.U32 R0, RZ, RZ, 0x40 ;  /* 0x00000040ff007424 */ /* 0x000fd400078e00ff */
[----:B------:R1:W-:Y:S01]  /*2770*/  LDGSTS.E.BYPASS.LTC128B.128 [R249+0x6100], [R52.64], !P0 ;  /* 0x0610000034f97fae */ /* 0x0003e2000c101d4c */
[----:B------:R-:W-:Y:S01]  /*2780*/  ISETP.LT.OR P0, PT, R30, 0x1, P6 ;  /* 0x000000011e00780c */ /* 0x000fe20003701670 */
[C---:B--2---:R-:W-:Y:S08]  /*2790*/  HMMA.16816.F32 R200, R96.reuse, R56, R200 ;  /* 0x0000003860c8723c */ /* 0x044ff000000018c8 */
[----:B------:R-:W-:Y:S04]  /*27a0*/  HMMA.16816.F32 R24, R96, R58, R24 ;  /* 0x0000003a6018723c */ /* 0x000fe80000001818 */
[----:B------:R2:W-:Y:S01]  /*27b0*/  LDGSTS.E.BYPASS.LTC128B.128 [R249+0x9100], [R46.64], !P0 ;  /* 0x091000002ef97fae */ /* 0x0005e2000c101d4c */
[----:B------:R-:W-:-:S04]  /*27c0*/  ISETP.GE.AND P0, PT, R33, c[0x0][0x1d4], PT ;  /* 0x0000750021007a0c */ /* 0x000fc80003f06270 */
[C---:B------:R-:W-:Y:S01]  /*27d0*/  ISETP.LT.OR P0, PT, R30.reuse, 0x21, P0 ;  /* 0x000000211e00780c */ /* 0x040fe20000701670 */
[C---:B-1----:R-:W-:Y:S11]  /*27e0*/  HMMA.16816.F32 R52, R64.reuse, R48, RZ ;  /* 0x000000304034723c */ /* 0x042ff600000018ff */
[----:B------:R-:W-:Y:S01]  /*27f0*/  @!UPT UIADD3 URZ, URZ, URZ, URZ ;  /* 0x0000003f3f3ff290 */ /* 0x000fe2000fffe03f */
[----:B------:R2:W-:Y:S01]  /*2800*/  LDGSTS.E.BYPASS.LTC128B.128 [R249+0x1100], [R44.64], !P0 ;  /* 0x011000002cf97fae */ /* 0x0005e2000c101d4c */
[----:B------:R-:W-:Y:S01]  /*2810*/  ISETP.LT.OR P0, PT, R30, 0x21, P5 ;  /* 0x000000211e00780c */ /* 0x000fe20002f01670 */
[----:B------:R-:W-:Y:S11]  /*2820*/  HMMA.16816.F32 R48, R64, R50, RZ ;  /* 0x000000324030723c */ /* 0x000ff600000018ff */
[----:B------:R-:W-:Y:S01]  /*2830*/  @!UPT UIADD3 URZ, URZ, URZ, URZ ;  /* 0x0000003f3f3ff290 */ /* 0x000fe2000fffe03f */
[----:B------:R1:W-:Y:S01]  /*2840*/  LDGSTS.E.BYPASS.LTC128B.128 [R249+0x4100], [R42.64], !P0 ;  /* 0x041000002af97fae */ /* 0x0003e2000c101d4c */
[----:B------:R-:W-:-:S04]  /*2850*/  ISETP.GE.AND P0, PT, R32, c[0x0][0x1d4], PT ;  /* 0x0000750020007a0c */ /* 0x000fc80003f06270 */
[C---:B------:R-:W-:Y:S01]  /*2860*/  ISETP.LT.OR P0, PT, R30.reuse, 0x21, P0 ;  /* 0x000000211e00780c */ /* 0x040fe20000701670 */
[----:B------:R-:W-:Y:S08]  /*2870*/  HMMA.16816.F32 R52, R96, R68, R52 ;  /* 0x000000446034723c */ /* 0x000ff00000001834 */
[----:B--2---:R-:W-:Y:S04]  /*2880*/  HMMA.16816.F32 R44, R64, R36, RZ ;  /* 0x00000024402c723c */ /* 0x004fe800000018ff */
[----:B------:R1:W-:Y:S01]  /*2890*/  LDGSTS.E.BYPASS.LTC128B.128 [R249+0x7100], [R40.64], !P0 ;  /* 0x0710000028f97fae */ /* 0x0003e2000c101d4c */
[----:B------:R-:W-:-:S03]  /*28a0*/  ISETP.LT.OR P0, PT, R30, 0x21, P6 ;  /* 0x000000211e00780c */ /* 0x000fc60003701670 */
[----:B------:R-:W-:Y:S08]  /*28b0*/  HMMA.16816.F32 R36, R64, R38, RZ ;  /* 0x000000264024723c */ /* 0x000ff000000018ff */
[----:B------:R-:W-:Y:S02]  /*28c0*/  HMMA.16816.F32 R48, R96, R70, R48 ;  /* 0x000000466030723c */ /* 0x000fe40000001830 */
[----:B------:R2:W-:Y:S01]  /*28d0*/  LDGSTS.E.BYPASS.LTC128B.128 [R249+0xa100], [R22.64], !P0 ;  /* 0x0a10000016f97fae */ /* 0x0005e2000c101d4c */
[----:B------:R-:W-:-:S04]  /*28e0*/  ISETP.GE.AND P0, PT, R33, c[0x0][0x1d4], PT ;  /* 0x0000750021007a0c */ /* 0x000fc80003f06270 */
[C---:B------:R-:W-:Y:S01]  /*28f0*/  ISETP.LT.OR P0, PT, R30.reuse, 0x41, P0 ;  /* 0x000000411e00780c */ /* 0x040fe20000701670 */
[C---:B------:R-:W-:Y:S08]  /*2900*/  HMMA.16816.F32 R44, R96.reuse, R8, R44 ;  /* 0x00000008602c723c */ /* 0x040ff0000000182c */
[----:B------:R-:W-:Y:S04]  /*2910*/  HMMA.16816.F32 R36, R96, R10, R36 ;  /* 0x0000000a6024723c */ /* 0x000fe80000001824 */
[----:B------:R2:W-:Y:S01]  /*2920*/  LDGSTS.E.BYPASS.LTC128B.128 [R249+0x2100], [R20.64], !P0 ;  /* 0x0210000014f97fae */ /* 0x0005e2000c101d4c */
[----:B------:R-:W-:-:S02]  /*2930*/  ISETP.LT.OR P0, PT, R30, 0x41, P5 ;  /* 0x000000411e00780c */ /* 0x000fc40002f01670 */
[----:B------:R-:W-:Y:S01]  /*2940*/  ISETP.GE.AND P5, PT, R32, c[0x0][0x1d4], PT ;  /* 0x0000750020007a0c */ /* 0x000fe20003fa6270 */
[----:B-1----:R-:W-:Y:S01]  /*2950*/  HMMA.16816.F32 R40, R64, R208, RZ ;  /* 0x000000d04028723c */ /* 0x002fe200000018ff */
[----:B------:R-:W-:Y:S02]  /*2960*/  SHF.R.S32.HI R32, RZ, 0x1f, R29 ;  /* 0x0000001fff207819 */ /* 0x000fe4000001141d */
[----:B------:R-:W-:-:S05]  /*2970*/  ISETP.LT.OR P5, PT, R30, 0x41, P5 ;  /* 0x000000411e00780c */ /* 0x000fca0002fa1670 */
[----:B------:R-:W-:Y:S02]  /*2980*/  HMMA.16816.F32 R208, R64, R210, RZ ;  /* 0x000000d240d0723c */ /* 0x000fe400000018ff */
[----:B------:R1:W-:Y:S01]  /*2990*/  LDGSTS.E.BYPASS.LTC128B.128 [R249+0x5100], [R14.64], !P0 ;  /* 0x051000000ef97fae */ /* 0x0003e2000c101d4c */
[----:B------:R-:W-:-:S04]  /*29a0*/  LOP3.LUT P0, RZ, R12, 0x4, RZ, 0xc0, !PT ;  /* 0x000000040cff7812 */ /* 0x000fc8000780c0ff */
[----:B------:R-:W-:Y:S01]  /*29b0*/  SEL R0, R0, 0xffffffc0, !P0 ;  /* 0xffffffc000007807 */ /* 0x000fe20004000000 */
[----:B------:R4:W-:Y:S01]  /*29c0*/  LDGSTS.E.BYPASS.LTC128B.128 [R249+0x8100], [R80.64], !P5 ;  /* 0x0810000050f97fae */ /* 0x0009e2000e901d4c */
[----:B------:R-:W-:Y:S02]  /*29d0*/  ISETP.LT.OR P0, PT, R30, 0x41, P6 ;  /* 0x000000411e00780c */ /* 0x000fe40003701670 */
[----:B------:R-:W-:Y:S01]  /*29e0*/  ISETP.GT.AND P5, PT, R108, 0x5f, PT ;  /* 0x0000005f6c00780c */ /* 0x000fe20003fa4270 */
[----:B------:R-:W-:Y:S01]  /*29f0*/  IMAD.IADD R242, R247, 0x1, R0 ;  /* 0x00000001f7f27824 */ /* 0x000fe200078e0200 */
[----:B------:R-:W-:Y:S01]  /*2a00*/  SHF.R.S32.HI R30, RZ, 0x1f, R28 ;  /* 0x0000001fff1e7819 */ /* 0x000fe2000001141c */
[----:B------:R-:W-:Y:S01]  /*2a10*/  IMAD.IADD R232, R0, 0x1, R246 ;  /* 0x0000000100e87824 */ /* 0x000fe200078e02f6 */
[----:B--2---:R-:W-:Y:S01]  /*2a20*/  HMMA.16816.F32 R20, R64, R16, RZ ;  /* 0x000000104014723c */ /* 0x004fe200000018ff */
[----:B------:R-:W-:-:S06]  /*2a30*/  IADD3 R0, R249, 0x100, RZ ;  /* 0x00000100f9007810 */ /* 0x000fcc0007ffe0ff */
[----:B------:R2:W-:Y:S01]  /*2a40*/  LDGSTS.E.BYPASS.LTC128B.128 [R249+0xb100], [R34.64], !P0 ;  /* 0x0b10000022f97fae */ /* 0x0005e2000c101d4c */
[C---:B------:R-:W-:Y:S01]  /*2a50*/  HMMA.16816.F32 R16, R64.reuse, R18, RZ ;  /* 0x000000124010723c */ /* 0x040fe200000018ff */
[----:B------:R-:W-:Y:S02]  /*2a60*/  PLOP3.LUT P0, PT, PT, PT, UP0, 0x40, 0x0 ;  /* 0x000000000000781c */ /* 0x000fe40003f0e808 */
[----:B------:R-:W-:Y:S04]  /*2a70*/  LDSM.16.M88.4 R8, [R243+0x18100] ;  /* 0x01810000f308783b */ /* 0x000fe80000000200 */
[----:B------:R-:W5:Y:S01]  /*2a80*/  LDSM.16.M88.4 R68, [R242+0xc100] ;  /* 0x00c10000f244783b */ /* 0x000f620000000200 */
[C---:B-1----:R-:W-:Y:S03]  /*2a90*/  HMMA.16816.F32 R12, R64.reuse, R76, RZ ;  /* 0x0000004c400c723c */ /* 0x042fe600000018ff */
[----:B------:R-:W1:Y:S04]  /*2aa0*/  LDSM.16.M88.4 R56, [R242+0xd100] ;  /* 0x00d10000f238783b */ /* 0x000e680000000200 */
[----:B------:R-:W-:Y:S01]  /*2ab0*/  LDSM.16.M88.4 R92, [R242+0xd900] ;  /* 0x00d90000f25c783b */ /* 0x000fe20000000200 */
[----:B------:R-:W-:Y:S03]  /*2ac0*/  HMMA.16816.F32 R64, R64, R78, RZ ;  /* 0x0000004e4040723c */ /* 0x000fe600000018ff */
[----:B------:R-:W1:Y:S04]  /*2ad0*/  LDSM.16.M88.4 R76, [R242+0xc900] ;  /* 0x00c90000f24c783b */ /* 0x000e680000000200 */
[----:B------:R-:W1:Y:S01]  /*2ae0*/  LDSM.16.M88.4 R88, [R242+0xe100] ;  /* 0x00e10000f258783b */ /* 0x000e620000000200 */
[----:B------:R-:W-:Y:S01]  /*2af0*/  HMMA.16816.F32 R40, R96, R72, R40 ;  /* 0x000000486028723c */ /* 0x000fe20000001828 */
[----:B--2---:R-:W-:-:S02]  /*2b00*/  SHF.R.S32.HI R35, RZ, 0x1f, R33 ;  /* 0x0000001fff237819 */ /* 0x004fc40000011421 */
[----:B------:R-:W2:Y:S01]  /*2b10*/  LDSM.16.M88.4 R84, [R242+0xe900] ;  /* 0x00e90000f254783b */ /* 0x000ea20000000200 */
[----:B------:R-:W-:-:S03]  /*2b20*/  SHF.R.S32.HI R34, RZ, 0x1f, R31 ;  /* 0x0000001fff227819 */ /* 0x000fc6000001141f */
[----:B----4-:R-:W-:Y:S01]  /*2b30*/  LDSM.16.M88.4 R80, [R232+0x800] ;  /* 0x00080000e850783b */ /* 0x010fe20000000200 */
[C---:B------:R-:W-:Y:S03]  /*2b40*/  HMMA.16816.F32 R208, R96.reuse, R74, R208 ;  /* 0x0000004a60d0723c */ /* 0x040fe600000018d0 */
[----:B------:R-:W-:Y:S04]  /*2b50*/  LDSM.16.M88.4 R72, [R241+0x18100] ;  /* 0x01810000f148783b */ /* 0x000fe80000000200 */
[----:B------:R-:W-:Y:S01]  /*2b60*/  LDSM.16.M88.4 R104, [R242+0x15900] ;  /* 0x01590000f268783b */ /* 0x000fe20000000200 */
[C---:B---3--:R-:W-:Y:S03]  /*2b70*/  HMMA.16816.F32 R20, R96.reuse, R60, R20 ;  /* 0x0000003c6014723c */ /* 0x048fe60000001814 */
[----:B------:R-:W0:Y:S05]  /*2b80*/  LDGDEPBAR ;  /* 0x00000000000079af */ /* 0x000e2a0000000000 */
[----:B------:R-:W-:Y:S01]  /*2b90*/  HMMA.16816.F32 R16, R96, R62, R16 ;  /* 0x0000003e6010723c */ /* 0x000fe20000001810 */
[----:B------:R-:W3:Y:S07]  /*2ba0*/  LDSM.16.M88.4 R60, [R232] ;  /* 0x00000000e83c783b */ /* 0x000eee0000000200 */
[C---:B-----5:R-:W-:Y:S08]  /*2bb0*/  HMMA.16816.F32 R52, R8.reuse, R68, R52 ;  /* 0x000000440834723c */ /* 0x060ff00000001834 */
[----:B------:R-:W-:Y:S01]  /*2bc0*/  HMMA.16816.F32 R48, R8, R70, R48 ;  /* 0x000000460830723c */ /* 0x000fe20000001830 */
[----:B------:R-:W4:Y:S07]  /*2bd0*/  LDSM.16.M88.4 R68, [R232+0x1000] ;  /* 0x00100000e844783b */ /* 0x000f2e0000000200 */
        /* <DEDUP_REMOVED lines=16> */
[C---:B--2---:R-:W-:Y:S08]  /*2ce0*/  HMMA.16816.F32 R12, R8.reuse, R84, R12 ;  /* 0x00000054080c723c */ /* 0x044ff0000000180c */
[----:B------:R-:W-:Y:S01]  /*2cf0*/  HMMA.16816.F32 R8, R8, R86, R64 ;  /* 0x000000560808723c */ /* 0x000fe20000001840 */
[----:B------:R-:W-:Y:S04]  /*2d00*/  LDSM.16.M88.4 R64, [R248+0x1c100] ;  /* 0x01c10000f840783b */ /* 0x000fe80000000200 */
[----:B------:R-:W-:Y:S03]  /*2d10*/  LDSM.16.M88.4 R84, [R247+0x11100] ;  /* 0x01110000f754783b */ /* 0x000fe60000000200 */
[C---:B---3--:R-:W-:Y:S08]  /*2d20*/  HMMA.16816.F32 R52, R72.reuse, R60, R52 ;  /* 0x0000003c4834723c */ /* 0x048ff00000001834 */
[C---:B------:R-:W-:Y:S01]  /*2d30*/  HMMA.16816.F32 R48, R72.reuse, R62, R48 ;  /* 0x0000003e4830723c */ /* 0x040fe20000001830 */
[----:B------:R-:W2:Y:S07]  /*2d40*/  LDSM.16.M88.4 R60, [R247+0xf100] ;  /* 0x00f10000f73c783b */ /* 0x000eae0000000200 */
[C---:B----4-:R-:W-:Y:S08]  /*2d50*/  HMMA.16816.F32 R40, R72.reuse, R68, R40 ;  /* 0x000000444828723c */ /* 0x050ff00000001828 */
[C---:B------:R-:W-:Y:S01]  /*2d60*/  HMMA.16816.F32 R208, R72.reuse, R70, R208 ;  /* 0x0000004648d0723c */ /* 0x040fe200000018d0 */
[----:B------:R-:W3:Y:S07]  /*2d70*/  LDSM.16.M88.4 R68, [R247+0xf900] ;  /* 0x00f90000f744783b */ /* 0x000eee0000000200 */
[C---:B------:R-:W-:Y:S08]  /*2d80*/  HMMA.16816.F32 R44, R72.reuse, R80, R44 ;  /* 0x00000050482c723c */ /* 0x040ff0000000182c */
[C---:B------:R-:W-:Y:S01]  /*2d90*/  HMMA.16816.F32 R36, R72.reuse, R82, R36 ;  /* 0x000000524824723c */ /* 0x040fe20000001824 */
[----:B------:R-:W4:Y:S07]  /*2da0*/  LDSM.16.M88.4 R80, [R247+0x11900] ;  /* 0x01190000f750783b */ /* 0x000f2e0000000200 */
[C---:B-1----:R-:W-:Y:S08]  /*2db0*/  HMMA.16816.F32 R200, R72.reuse, R76, R200 ;  /* 0x0000004c48c8723c */ /* 0x042ff000000018c8 */
        /* <DEDUP_REMOVED lines=37> */
[C---:B---3--:R-:W-:Y:S08]  /*3010*/  HMMA.16816.F32 R200, R56.reuse, R68, R200 ;  /* 0x0000004438c8723c */ /* 0x048ff000000018c8 */
[C---:B------:R-:W-:Y:S01]  /*3020*/  HMMA.16816.F32 R24, R56.reuse, R70, R24 ;  /* 0x000000463818723c */ /* 0x040fe20000001818 */
[----:B------:R-:W-:Y:S07]  /*3030*/  LDSM.16.M88.4 R68, [R232+0x3000] ;  /* 0x00300000e844783b */ /* 0x000fee0000000200 */
[C---:B----4-:R-:W-:Y:S08]  /*3040*/  HMMA.16816.F32 R20, R56.reuse, R64, R20 ;  /* 0x000000403814723c */ /* 0x050ff00000001814 */
[----:B------:R-:W-:Y:S01]  /*3050*/  HMMA.16816.F32 R16, R56, R66, R16 ;  /* 0x000000423810723c */ /* 0x000fe20000001810 */
[----:B------:R-:W3:Y:S07]  /*3060*/  LDSM.16.M88.4 R64, [R241+0x1c100] ;  /* 0x01c10000f140783b */ /* 0x000eee0000000200 */
[C---:B-1----:R-:W-:Y:S08]  /*3070*/  HMMA.16816.F32 R52, R72.reuse, R92, R52 ;  /* 0x0000005c4834723c */ /* 0x042ff00000001834 */
[----:B------:R-:W-:Y:S01]  /*3080*/  HMMA.16816.F32 R48, R72, R94, R48 ;  /* 0x0000005e4830723c */ /* 0x000fe20000001830 */
        /* <DEDUP_REMOVED lines=15> */
[----:B------:R-:W-:Y:S01]  /*3180*/  HMMA.16816.F32 R48, R64, R70, R48 ;  /* 0x000000464030723c */ /* 0x000fe20000001830 */
[----:B------:R-:W3:Y:S07]  /*3190*/  LDSM.16.M88.4 R68, [R232+0x5000] ;  /* 0x00500000e844783b */ /* 0x000eee0000000200 */
[C---:B------:R-:W-:Y:S08]  /*31a0*/  HMMA.16816.F32 R12, R72.reuse, R76, R12 ;  /* 0x0000004c480c723c */ /* 0x040ff0000000180c */
[C---:B------:R-:W-:Y:S01]  /*31b0*/  HMMA.16816.F32 R8, R72.reuse, R78, R8 ;  /* 0x0000004e4808723c */ /* 0x040fe20000001808 */
[----:B------:R-:W4:Y:S07]  /*31c0*/  LDSM.16.M88.4 R76, [R232+0x4800] ;  /* 0x00480000e84c783b */ /* 0x000f2e0000000200 */
[C---:B------:R-:W-:Y:S08]  /*31d0*/  HMMA.16816.F32 R200, R72.reuse, R80, R200 ;  /* 0x0000005048c8723c */ /* 0x040ff000000018c8 */
[----:B------:R-:W-:Y:S01]  /*31e0*/  HMMA.16816.F32 R24, R72, R82, R24 ;  /* 0x000000524818723c */ /* 0x000fe20000001818 */
[----:B------:R-:W-:Y:S04]  /*31f0*/  LDSM.16.M88.4 R72, [R247+0x12100] ;  /* 0x01210000f748783b */ /* 0x000fe80000000200 */
        /* <DEDUP_REMOVED lines=12> */
[----:B------:R-:W-:Y:S07]  /*32c0*/  LDSM.16.M88.4 R76, [R247+0x14100] ;  /* 0x01410000f74c783b */ /* 0x000fee0000000200 */
[C---:B------:R-:W-:Y:S08]  /*32d0*/  HMMA.16816.F32 R12, R64.reuse, R84, R12 ;  /* 0x00000054400c723c */ /* 0x040ff0000000180c */
[----:B------:R-:W-:Y:S01]  /*32e0*/  HMMA.16816.F32 R8, R64, R86, R8 ;  /* 0x000000564008723c */ /* 0x000fe20000001808 */
[----:B------:R-:W4:Y:S04]  /*32f0*/  LDSM.16.M88.4 R64, [R247+0x14900] ;  /* 0x01490000f740783b */ /* 0x000f280000000200 */
[----:B------:R-:W-:Y:S03]  /*3300*/  LDSM.16.M88.4 R84, [R242+0x12100] ;  /* 0x01210000f254783b */ /* 0x000fe60000000200 */
        /* <DEDUP_REMOVED lines=72> */
[C---:B-1----:R-:W-:Y:S08]  /*3790*/  HMMA.16816.F32 R12, R60.reuse, R72, R12 ;  /* 0x000000483c0c723c */ /* 0x042ff0000000180c */
        /* <DEDUP_REMOVED lines=8> */
[----:B------:R-:W4:Y:S07]  /*3820*/  LDSM.16.M88.4 R68, [R246+0xb000] ;  /* 0x00b00000f644783b */ /* 0x000f2e0000000200 */
        /* <DEDUP_REMOVED lines=8> */
[----:B------:R-:W5:Y:S07]  /*38b0*/  LDSM.16.M88.4 R100, [R242+0x16100] ;  /* 0x01610000f264783b */ /* 0x000f6e0000000200 */
[C---:B------:R-:W-:Y:S08]  /*38c0*/  HMMA.16816.F32 R12, R92.reuse, R96, R12 ;  /* 0x000000605c0c723c */ /* 0x040ff0000000180c */
[----:B------:R-:W-:Y:S01]  /*38d0*/  HMMA.16816.F32 R8, R92, R98, R8 ;  /* 0x000000625c08723c */ /* 0x000fe20000001808 */
[----:B------:R-:W1:Y:S04]  /*38e0*/  LDSM.16.M88.4 R96, [R242+0x16900] ;  /* 0x01690000f260783b */ /* 0x000e680000000200 */
[----:B------:R-:W1:Y:S03]  /*38f0*/  LDSM.16.M88.4 R92, [R242+0x17100] ;  /* 0x01710000f25c783b */ /* 0x000e660000000200 */
        /* <DEDUP_REMOVED lines=18> */
[----:B------:R-:W4:Y:S03]  /*3a20*/  LDSM.16.M88.4 R64, [R232+0xb000] ;  /* 0x00b00000e840783b */ /* 0x000f260000000200 */
[C---:B-1----:R-:W-:Y:S08]  /*3a30*/  HMMA.16816.F32 R52, R84.reuse, R60, R52 ;  /* 0x0000003c5434723c */ /* 0x042ff00000001834 */
[----:B------:R-:W-:Y:S01]  /*3a40*/  HMMA.16816.F32 R48, R84, R62, R48 ;  /* 0x0000003e5430723c */ /* 0x000fe20000001830 */
[----:B------:R-:W1:Y:S01]  /*3a50*/  LDSM.16.M88.4 R60, [R232+0xb800] ;  /* 0x00b80000e83c783b */ /* 0x000e620000000200 */
[----:B------:R-:W-:-:S06]  /*3a60*/  DEPBAR.LE SB0, 0x0 ;  /* 0x000080000000791a */ /* 0x000fcc0000000000 */
[C---:B------:R-:W-:Y:S08]  /*3a70*/  HMMA.16816.F32 R44, R84.reuse, R104, R44 ;  /* 0x00000068542c723c */ /* 0x040ff0000000182c */
[C---:B------:R-:W-:Y:S08]  /*3a80*/  HMMA.16816.F32 R36, R84.reuse, R106, R36 ;  /* 0x0000006a5424723c */ /* 0x040ff00000001824 */
[C---:B-----5:R-:W-:Y:S08]  /*3a90*/  HMMA.16816.F32 R40, R84.reuse, R100, R40 ;  /* 0x000000645428723c */ /* 0x060ff00000001828 */
[C---:B------:R-:W-:Y:S08]  /*3aa0*/  HMMA.16816.F32 R208, R84.reuse, R102, R208 ;  /* 0x0000006654d0723c */ /* 0x040ff000000018d0 */
[C---:B------:R-:W-:Y:S08]  /*3ab0*/  HMMA.16816.F32 R200, R84.reuse, R96, R200 ;  /* 0x0000006054c8723c */ /* 0x040ff000000018c8 */
[C---:B------:R-:W-:Y:S08]  /*3ac0*/  HMMA.16816.F32 R24, R84.reuse, R98, R24 ;  /* 0x000000625418723c */ /* 0x040ff00000001818 */
[C---:B------:R-:W-:Y:S08]  /*3ad0*/  HMMA.16816.F32 R20, R84.reuse, R92, R20 ;  /* 0x0000005c5414723c */ /* 0x040ff00000001814 */
[C---:B------:R-:W-:Y:S08]  /*3ae0*/  HMMA.16816.F32 R16, R84.reuse, R94, R16 ;  /* 0x0000005e5410723c */ /* 0x040ff00000001810 */
[C---:B--2---:R-:W-:Y:S08]  /*3af0*/  HMMA.16816.F32 R12, R84.reuse, R88, R12 ;  /* 0x00000058540c723c */ /* 0x044ff0000000180c */
[----:B------:R-:W-:Y:S08]  /*3b00*/  HMMA.16816.F32 R8, R84, R90, R8 ;  /* 0x0000005a5408723c */ /* 0x000ff00000001808 */
        /* <DEDUP_REMOVED lines=35> */
[----:B------:R-:W-:-:S02]  /*3d40*/  SHF.R.S32.HI R0, RZ, 0x1f, R252 ;  /* 0x0000001fff007819 */ /* 0x000fc400000114fc */
[----:B------:R-:W-:Y:S02]  /*3d50*/  LOP3.LUT R76, R76, 0xf, RZ, 0xc0, !PT ;  /* 0x0000000f4c4c7812 */ /* 0x000fe400078ec0ff */
[----:B------:R-:W-:Y:S01]  /*3d60*/  SHF.L.U64.HI R64, R33, 0x1, R35 ;  /* 0x0000000121407819 */ /* 0x000fe20000010223 */
[----:B------:R-:W-:Y:S01]  /*3d70*/  IMAD R0, R0, c[0x0][0x1e0], RZ ;  /* 0x0000780000007a24 */ /* 0x000fe200078e02ff */
[----:B------:R-:W-:Y:S02]  /*3d80*/  LOP3.LUT R74, R74, 0xf, RZ, 0xc0, !PT ;  /* 0x0000000f4a4a7812 */ /* 0x000fe400078ec0ff */
[----:B------:R-:W-:Y:S01]  /*3d90*/  SEL R69, RZ, 0x10, P1 ;  /* 0x00000010ff457807 */ /* 0x000fe20000800000 */
[----:B------:R-:W-:Y:S01]  /*3da0*/  IMAD R0, R252, c[0x0][0x1e4], R0 ;  /* 0x00007900fc007a24 */ /* 0x000fe200078e0200 */
[----:B------:R-:W-:Y:S02]  /*3db0*/  SHF.L.U64.HI R61, R31, 0x1, R34 ;  /* 0x000000011f3d7819 */ /* 0x000fe40000010222 */
[----:B------:R-:W-:-:S02]  /*3dc0*/  IADD3 R70, -R69, 0x10, RZ ;  /* 0x0000001045467810 */ /* 0x000fc40007ffe1ff */
[----:B------:R-:W-:Y:S01]  /*3dd0*/  SHF.L.U64.HI R58, R29, 0x1, R32 ;  /* 0x000000011d3a7819 */ /* 0x000fe20000010220 */
[----:B-1----:R-:W-:Y:S01]  /*3de0*/  IMAD.WIDE.U32 R56, R252, c[0x0][0x1e0], RZ ;  /* 0x00007800fc387a25 */ /* 0x002fe200078e00ff */
[----:B------:R-:W-:Y:S02]  /*3df0*/  LOP3.LUT R70, R70, 0xf, RZ, 0xc0, !PT ;  /* 0x0000000f46467812 */ /* 0x000fe400078ec0ff */
[----:B------:R-:W-:Y:S01]  /*3e00*/  SHF.L.U64.HI R7, R28, 0x1, R30 ;  /* 0x000000011c077819 */ /* 0x000fe2000001021e */
[----:B------:R-:W-:Y:S01]  /*3e10*/  IMAD.IADD R57, R57, 0x1, R0 ;  /* 0x0000000139397824 */ /* 0x000fe200078e0200 */
[----:B--2---:R-:W-:-:S03]  /*3e20*/  SHF.R.S32.HI R0, RZ, 0x1f, R251 ;  /* 0x0000001fff007819 */ /* 0x004fc600000114fb */
[----:B------:R-:W-:-:S04]  /*3e30*/  IMAD.WIDE.U32 R56, R251, c[0x0][0x1f0], R56 ;  /* 0x00007c00fb387a25 */ /* 0x000fc800078e0038 */
[----:B------:R-:W-:Y:S01]  /*3e40*/  IMAD R0, R0, c[0x0][0x1f0], RZ ;  /* 0x00007c0000007a24 */ /* 0x000fe200078e02ff */
[----:B------:R-:W-:Y:S02]  /*3e50*/  IADD3 R65, P0, R56, UR20, RZ ;  /* 0x0000001438417c10 */ /* 0x000fe4000ff1e0ff */
        /* <DEDUP_REMOVED lines=8> */
[----:B------:R-:W1:Y:S01]  /*3ee0*/  SHFL.IDX PT, R71, R66, 0x2, 0x181f ;  /* 0x00581f0042477f89 */ /* 0x000e6200000e0000 */
[----:B------:R-:W-:-:S03]  /*3ef0*/  IMAD.SHL.U32 R0, R28, 0x2, RZ ;  /* 0x000000021c007824 */ /* 0x000fc600078e00ff */
[----:B------:R-:W2:Y:S04]  /*3f00*/  SHFL.IDX PT, R67, R65, 0x2, 0x181f ;  /* 0x00581f0041437f89 */ /* 0x000ea800000e0000 */
[----:B------:R-:W-:Y:S04]  /*3f10*/  SHFL.IDX PT, R68, R65, RZ, 0x181f ;  /* 0x00181fff41447589 */ /* 0x000fe800000e0000 */
[----:B------:R-:W-:Y:S01]  /*3f20*/  SHFL.IDX PT, R65, R65, 0x1, 0x181f ;  /* 0x00381f0041417f89 */ /* 0x000fe200000e0000 */
        /* <DEDUP_REMOVED lines=42> */
.L_x_2566:
[----:B------:R-:W-:Y:S01]  /*41d0*/  LOP3.LUT R6, R6, 0xffffffe0, RZ, 0xc0, !PT ;  /* 0xffffffe006067812 */ /* 0x000fe200078ec0ff */
[----:B------:R-:W-:Y:S01]  /*41e0*/  IMAD.SHL.U32 R245, R5, 0x2, RZ ;  /* 0x0000000205f57824 */ /* 0x000fe200078e00ff */
[----:B------:R-:W0:Y:S03]  /*41f0*/  LDGDEPBAR ;  /* 0x00000000000079af */ /* 0x000e260000000000 */
[----:B------:R-:W-:Y:S01]  /*4200*/  IMAD.IADD R6, R2, 0x1, -R6 ;  /* 0x0000000102067824 */ /* 0x000fe200078e0a06 */
[----:B------:R-:W-:Y:S01]  /*4210*/  LDSM.16.MT88.4 R172, [R245+0x100] ;  /* 0x00010000f5ac783b */ /* 0x000fe20000004200 */
[----:B------:R-:W-:Y:S02]  /*4220*/  IMAD.U32 R2, RZ, RZ, UR4 ;  /* 0x00000004ff027e24 */ /* 0x000fe4000f8e00ff */
[--C-:B------:R-:W-:Y:S01]  /*4230*/  IMAD R240, R4, 0x2, R245.reuse ;  /* 0x0000000204f07824 */ /* 0x100fe200078e02f5 */
[----:B------:R-:W-:Y:S01]  /*4240*/  SHF.R.S32.HI R0, RZ, 0x1f, R6 ;  /* 0x0000001fff007819 */ /* 0x000fe20000011406 */
[C---:B------:R-:W-:Y:S01]  /*4250*/  IMAD R239, R3.reuse, 0x2, R245 ;  /* 0x0000000203ef7824 */ /* 0x040fe200078e02f5 */
[----:B-1----:R-:W-:Y:S01]  /*4260*/  LDSM.16.MT88.4 R80, [R245+0x3100] ;  /* 0x00310000f550783b */ /* 0x002fe20000004200 */
[----:B------:R-:W-:Y:S01]  /*4270*/  IMAD R238, R3, 0x2, R240 ;  /* 0x0000000203ee7824 */ /* 0x000fe200078e02f0 */
        /* <DEDUP_REMOVED lines=33> */
[----:B------:R-:W-:-:S04]  /*4490*/  ISETP.GT.AND P0, PT, R2, 0x11, PT ;  /* 0x000000110200780c */ /* 0x000fc80003f04270 */
[----:B------:R-:W-:Y:S02]  /*44a0*/  FSEL R47, R47, -INF , P0 ;  /* 0xff8000002f2f7808 */ /* 0x000fe40000000000 */
[----:B------:R-:W-:Y:S02]  /*44b0*/  FSEL R45, R45, -INF , P0 ;  /* 0xff8000002d2d7808 */ /* 0x000fe40000000000 */
        /* <DEDUP_REMOVED lines=28> */
[----:B------:R-:W-:-:S04]  /*4680*/  ISETP.GT.AND P0, PT, R2, 0x38, PT ;  /* 0x000000380200780c */ /* 0x000fc80003f04270 */
[----:B------:R-:W-:Y:S02]  /*4690*/  FSEL R202, R26, -INF , P0 ;  /* 0xff8000001aca7808 */ /* 0x000fe40000000000 */
[----:B------:R-:W-:Y:S02]  /*46a0*/  FMNMX.FTZ R26, R45, R41, !PT ;  /* 0x000000292d1a7209 */ /* 0x000fe40007810000 */
[----:B------:R-:W-:Y:S02]  /*46b0*/  FSEL R197, R24, -INF , P0 ;  /* 0xff80000018c57808 */ /* 0x000fe40000000000 */
[----:B------:R-:W-:Y:S02]  /*46c0*/  FMNMX.FTZ R24, R36, R26, !PT ;  /* 0x0000001a24187209 */ /* 0x000fe40007810000 */
[----:B------:R-:W-:Y:S02]  /*46d0*/  ISETP.GT.AND P0, PT, R2, 0x39, PT ;  /* 0x000000390200780c */ /* 0x000fe40003f04270 */
[----:B------:R-:W-:-:S02]  /*46e0*/  FMNMX.FTZ R24, R37, R24, !PT ;  /* 0x0000001825187209 */ /* 0x000fc40007810000 */
[----:B------:R-:W-:Y:S02]  /*46f0*/  FSEL R201, R27, -INF , P0 ;  /* 0xff8000001bc97808 */ /* 0x000fe40000000000 */
[----:B------:R-:W-:Y:S02]  /*4700*/  FSEL R195, R25, -INF , P0 ;  /* 0xff80000019c37808 */ /* 0x000fe40000000000 */
[----:B------:R-:W-:Y:S02]  /*4710*/  ISETP.GT.AND P0, PT, R2, 0x40, PT ;  /* 0x000000400200780c */ /* 0x000fe40003f04270 */
[----:B------:R-:W-:Y:S02]  /*4720*/  FMNMX.FTZ R24, R44, R24, !PT ;  /* 0x000000182c187209 */ /* 0x000fe40007810000 */
[----:B------:R-:W-:Y:S02]  /*4730*/  FSEL R210, R22, -INF , P0 ;  /* 0xff80000016d27808 */ /* 0x000fe40000000000 */
[----:B------:R-:W-:-:S02]  /*4740*/  FMNMX.FTZ R22, R40, R24, !PT ;  /* 0x0000001828167209 */ /* 0x000fc40007810000 */
[----:B------:R-:W-:Y:S02]  /*4750*/  FSEL R209, R20, -INF , P0 ;  /* 0xff80000014d17808 */ /* 0x000fe40000000000 */
[C---:B------:R-:W-:Y:S02]  /*4760*/  ISETP.GT.AND P0, PT, R2.reuse, 0x41, PT ;  /* 0x000000410200780c */ /* 0x040fe40003f04270 */
[----:B------:R-:W-:Y:S02]  /*4770*/  FMNMX.FTZ R22, R215, R22, !PT ;  /* 0x00000016d7167209 */ /* 0x000fe40007810000 */
[----:B------:R-:W-:Y:S02]  /*4780*/  FSEL R208, R23, -INF , P0 ;  /* 0xff80000017d07808 */ /* 0x000fe40000000000 */
[----:B------:R-:W-:Y:S02]  /*4790*/  FSEL R207, R21, -INF , P0 ;  /* 0xff80000015cf7808 */ /* 0x000fe40000000000 */
[----:B------:R-:W-:-:S02]  /*47a0*/  ISETP.GT.AND P0, PT, R2, 0x48, PT ;  /* 0x000000480200780c */ /* 0x000fc40003f04270 */
[----:B------:R-:W-:Y:S02]  /*47b0*/  FMNMX.FTZ R20, R54, R55, !PT ;  /* 0x0000003736147209 */ /* 0x000fe40007810000 */
[----:B------:R-:W-:Y:S02]  /*47c0*/  FMNMX.FTZ R21, R214, R22, !PT ;  /* 0x00000016d6157209 */ /* 0x000fe40007810000 */
[----:B------:R-:W-:Y:S02]  /*47d0*/  FSEL R206, R18, -INF , P0 ;  /* 0xff80000012ce7808 */ /* 0x000fe40000000000 */
[----:B------:R-:W-:Y:S02]  /*47e0*/  FMNMX.FTZ R20, R52, R20, !PT ;  /* 0x0000001434147209 */ /* 0x000fe40007810000 */
[----:B------:R-:W-:Y:S02]  /*47f0*/  FMNMX.FTZ R18, R200, R21, !PT ;  /* 0x00000015c8127209 */ /* 0x000fe40007810000 */
[----:B------:R-:W-:-:S02]  /*4800*/  FSEL R205, R16, -INF , P0 ;  /* 0xff80000010cd7808 */ /* 0x000fc40000000000 */
[----:B------:R-:W-:Y:S02]  /*4810*/  FMNMX.FTZ R16, R7, R20, !PT ;  /* 0x0000001407107209 */ /* 0x000fe40007810000 */
[----:B------:R-:W-:Y:S01]  /*4820*/  FMNMX.FTZ R18, R198, R18, !PT ;  /* 0x00000012c6127209 */ /* 0x000fe20007810000 */
[----:B------:R-:W-:Y:S01]  /*4830*/  LDSM.16.MT88.4 R20, [R238+0x900] ;  /* 0x00090000ee14783b */ /* 0x000fe20000004200 */
        /* <DEDUP_REMOVED lines=11> */
[----:B------:R-:W-:Y:S02]  /*48f0*/  FSEL R193, R12, -INF , P0 ;  /* 0xff8000000cc17808 */ /* 0x000fe40000000000 */
[----:B------:R-:W-:Y:S02]  /*4900*/  FMNMX.FTZ R12, R39, R16, !PT ;  /* 0x00000010270c7209 */ /* 0x000fe40007810000 */
[----:B------:R-:W-:Y:S01]  /*4910*/  FMNMX.FTZ R14, R207, R14, !PT ;  /* 0x0000000ecf0e7209 */ /* 0x000fe20007810000 */
[----:B------:R-:W-:Y:S01]  /*4920*/  LDSM.16.MT88.4 R16, [R245+0x3900] ;  /* 0x00390000f510783b */ /* 0x000fe20000004200 */
        /* <DEDUP_REMOVED lines=17> */
[----:B------:R-:W-:Y:S01]  /*4a40*/  FMNMX.FTZ R2, R191, R10, !PT ;  /* 0x0000000abf027209 */ /* 0x000fe20007810000 */
[----:B------:R-:W-:Y:S01]  /*4a50*/  LDSM.16.MT88.4 R12, [R245+0x900] ;  /* 0x00090000f50c783b */ /* 0x000fe20000004200 */
[----:B------:R-:W-:Y:S02]  /*4a60*/  FMNMX.FTZ R8, R196, R8, !PT ;  /* 0x00000008c4087209 */ /* 0x000fe40007810000 */
[----:B------:R-:W-:-:S02]  /*4a70*/  FMNMX.FTZ R2, R190, R2, !PT ;  /* 0x00000002be027209 */ /* 0x000fc40007810000 */
        /* <DEDUP_REMOVED lines=15> */
[----:B-1----:R-:W-:-:S04]  /*4b70*/  FMNMX.FTZ R2, R2, R10, !PT ;  /* 0x0000000a02027209 */ /* 0x002fc80007810000 */
        /* <DEDUP_REMOVED lines=22> */
[--C-:B------:R-:W-:Y:S01]  /*4ce0*/  FFMA.FTZ R195, R195, c[0x0][0x2d0], -R194.reuse ;  /* 0x0000b400c3c37a23 */ /* 0x100fe200000108c2 */
[----:B------:R-:W1:Y:S01]  /*4cf0*/  LDSM.16.MT88.4 R8, [R240+0x900] ;  /* 0x00090000f008783b */ /* 0x000e620000004200 */
[--C-:B------:R-:W-:Y:S01]  /*4d00*/  FFMA.FTZ R209, R209, c[0x0][0x2d0], -R194.reuse ;  /* 0x0000b400d1d17a23 */ /* 0x100fe200000108c2 */
[C---:B------:R-:W-:Y:S01]  /*4d10*/  FSETP.NEU.FTZ.AND P0, PT, R0.reuse, -INF , PT ;  /* 0xff8000000000780b */ /* 0x040fe20003f1d000 */
[----:B------:R-:W-:Y:S01]  /*4d20*/  FMUL.FTZ R26, R0, c[0x0][0x2d0] ;  /* 0x0000b400001a7a20 */ /* 0x000fe20000410000 */
[----:B------:R-:W3:Y:S01]  /*4d30*/  MUFU.EX2 R51, R51 ;  /* 0x0000003300337308 */ /* 0x000ee20000000800 */
        /* <DEDUP_REMOVED lines=9> */
[--C-:B------:R-:W-:Y:S02]  /*4dd0*/  FFMA.FTZ R181, R52, c[0x0][0x2d0], -R26.reuse ;  /* 0x0000b40034b57a23 */ /* 0x100fe4000001081a */
[--C-:B------:R-:W-:Y:S01]  /*4de0*/  FFMA.FTZ R180, R7, c[0x0][0x2d0], -R26.reuse ;  /* 0x0000b40007b47a23 */ /* 0x100fe2000001081a */
[----:B------:R-:W-:Y:S01]  /*4df0*/  MUFU.EX2 R186, R186 ;  /* 0x000000ba00ba7308 */ /* 0x000fe20000000800 */
[----:B---3--:R-:W-:Y:S01]  /*4e00*/  F2FP.PACK_AB R166, R51, R184 ;  /* 0x000000b833a6723e */ /* 0x008fe200000000ff */
[--C-:B------:R-:W-:Y:S02]  /*4e10*/  FFMA.FTZ R48, R47, c[0x0][0x2d0], -R26.reuse ;  /* 0x0000b4002f307a23 */ /* 0x100fe4000001081a */
[--C-:B------:R-:W-:Y:S02]  /*4e20*/  FFMA.FTZ R49, R6, c[0x0][0x2d0], -R26.reuse ;  /* 0x0000b40006317a23 */ /* 0x100fe4000001081a */
[----:B------:R-:W-:-:S02]  /*4e30*/  FFMA.FTZ R47, R38, c[0x0][0x2d0], -R26 ;  /* 0x0000b400262f7a23 */ /* 0x000fc4000001081a */
[----:B------:R-:W2:Y:S01]  /*4e40*/  MUFU.EX2 R185, R185 ;  /* 0x000000b900b97308 */ /* 0x000ea20000000800 */
[--C-:B------:R-:W-:Y:S02]  /*4e50*/  FFMA.FTZ R43, R39, c[0x0][0x2d0], -R26.reuse ;  /* 0x0000b400272b7a23 */ /* 0x100fe4000001081a */
[----:B------:R-:W-:Y:S01]  /*4e60*/  LDSM.16.MT88.4 R36, [R239+0x900] ;  /* 0x00090000ef24783b */ /* 0x000fe20000004200 */
[--C-:B------:R-:W-:Y:S02]  /*4e70*/  FFMA.FTZ R42, R42, c[0x0][0x2d0], -R26.reuse ;  /* 0x0000b4002a2a7a23 */ /* 0x100fe4000001081a */
[--C-:B------:R-:W-:Y:S02]  /*4e80*/  FFMA.FTZ R3, R211, c[0x0][0x2d0], -R26.reuse ;  /* 0x0000b400d3037a23 */ /* 0x100fe4000001081a */
        /* <DEDUP_REMOVED lines=9> */
[--C-:B------:R-:W-:Y:S02]  /*4f20*/  FFMA.FTZ R206, R206, c[0x0][0x2d0], -R26.reuse ;  /* 0x0000b400cece7a23 */ /* 0x100fe4000001081a */
[----:B------:R-:W2:Y:S01]  /*4f30*/  MUFU.EX2 R46, R46 ;  /* 0x0000002e002e7308 */ /* 0x000ea20000000800 */
[----:B------:R-:W-:-:S02]  /*4f40*/  FFMA.FTZ R203, R203, c[0x0][0x2d0], -R26 ;  /* 0x0000b400cbcb7a23 */ /* 0x000fc4000001081a */
[--C-:B------:R-:W-:Y:S02]  /*4f50*/  FFMA.FTZ R193, R193, c[0x0][0x2d0], -R194.reuse ;  /* 0x0000b400c1c17a23 */ /* 0x100fe400000108c2 */
[--C-:B------:R-:W-:Y:S02]  /*4f60*/  FFMA.FTZ R192, R192, c[0x0][0x2d0], -R194.reuse ;  /* 0x0000b400c0c07a23 */ /* 0x100fe400000108c2 */
[--C-:B------:R-:W-:Y:S01]  /*4f70*/  FFMA.FTZ R191, R191, c[0x0][0x2d0], -R194.reuse ;  /* 0x0000b400bfbf7a23 */ /* 0x100fe200000108c2 */
[----:B---3--:R-:W-:Y:S01]  /*4f80*/  F2FP.PACK_AB R167, R180, R181 ;  /* 0x000000b5b4a7723e */ /* 0x008fe200000000ff */
[----:B------:R-:W-:Y:S01]  /*4f90*/  MUFU.EX2 R45, R45 ;  /* 0x0000002d002d7308 */ /* 0x000fe20000000800 */
[----:B------:R-:W-:Y:S02]  /*4fa0*/  FFMA.FTZ R190, R190, c[0x0][0x2d0], -R194 ;  /* 0x0000b400bebe7a23 */ /* 0x000fe400000108c2 */
[--C-:B------:R-:W-:Y:S02]  /*4fb0*/  FFMA.FTZ R189, R189, c[0x0][0x2d0], -R26.reuse ;  /* 0x0000b400bdbd7a23 */ /* 0x100fe4000001081a */
[--C-:B------:R-:W-:Y:S01]  /*4fc0*/  FFMA.FTZ R188, R188, c[0x0][0x2d0], -R26.reuse ;  /* 0x0000b400bcbc7a23 */ /* 0x100fe2000001081a */
[----:B------:R-:W-:Y:S01]  /*4fd0*/  HMMA.16816.F32 R176, R164, R172, RZ ;  /* 0x000000aca4b0723c */ /* 0x000fe200000018ff */
[----:B--2---:R-:W-:Y:S01]  /*4fe0*/  F2FP.PACK_AB R4, R46, R50 ;  /* 0x000000322e04723e */ /* 0x004fe200000000ff */
[----:B------:R-:W2:Y:S01]  /*4ff0*/  MUFU.EX2 R41, R41 ;  /* 0x0000002900297308 */ /* 0x000ea20000000800 */
[----:B------:R-:W-:-:S02]  /*5000*/  FFMA.FTZ R211, R24, c[0x0][0x2d0], -R26 ;  /* 0x0000b40018d37a23 */ /* 0x000fc4000001081a */
        /* <DEDUP_REMOVED lines=17> */
[----:B------:R-:W-:Y:S01]  /*5120*/  HMMA.16816.F32 R84, R164, R88, RZ ;  /* 0x00000058a454723c */ /* 0x000fe200000018ff */
[----:B------:R-:W-:Y:S01]  /*5130*/  FADD.FTZ R45, R41, R45 ;  /* 0x0000002d292d7221 */ /* 0x000fe20000010000 */
        /* <DEDUP_REMOVED lines=17> */
[C---:B-1----:R-:W-:Y:S02]  /*5250*/  HMMA.16816.F32 R52, R4.reuse, R8, R52 ;  /* 0x000000080434723c */ /* 0x042fe40000001834 */
        /* <DEDUP_REMOVED lines=32> */
[----:B------:R-:W4:Y:S01]  /*5460*/  LDSM.16.MT88.4 R20, [R245+0x6900] ;  /* 0x00690000f514783b */ /* 0x000f220000004200 */
[----:B------:R-:W-:Y:S06]  /*5470*/  MUFU.EX2 R193, R193 ;  /* 0x000000c100c17308 */ /* 0x000fec0000000800 */
[C---:B------:R-:W-:Y:S02]  /*5480*/  HMMA.16816.F32 R76, R4.reuse, R16, R76 ;  /* 0x00000010044c723c */ /* 0x040fe4000000184c */
[----:B------:R-:W-:Y:S06]  /*5490*/  MUFU.EX2 R192, R192 ;  /* 0x000000c000c07308 */ /* 0x000fec0000000800 */
[C---:B------:R-:W-:Y:S01]  /*54a0*/  HMMA.16816.F32 R80, R4.reuse, R18, R80 ;  /* 0x000000120450723c */ /* 0x040fe20000001850 */
[----:B------:R-:W5:Y:S01]  /*54b0*/  LDSM.16.MT88.4 R16, [R240+0x6900] ;  /* 0x00690000f010783b */ /* 0x000f620000004200 */
[----:B------:R-:W-:Y:S06]  /*54c0*/  MUFU.EX2 R191, R191 ;  /* 0x000000bf00bf7308 */ /* 0x000fec0000000800 */
[C---:B-1----:R-:W-:Y:S02]  /*54d0*/  HMMA.16816.F32 R92, R4.reuse, R8, R92 ;  /* 0x00000008045c723c */ /* 0x042fe4000000185c */
[----:B------:R-:W-:Y:S06]  /*54e0*/  MUFU.EX2 R190, R190 ;  /* 0x000000be00be7308 */ /* 0x000fec0000000800 */
[C---:B------:R-:W-:Y:S01]  /*54f0*/  HMMA.16816.F32 R96, R4.reuse, R10, R96 ;  /* 0x0000000a0460723c */ /* 0x040fe20000001860 */
[----:B------:R-:W1:Y:S01]  /*5500*/  LDSM.16.MT88.4 R8, [R238+0x6900] ;  /* 0x00690000ee08783b */ /* 0x000e620000004200 */
[----:B------:R-:W-:Y:S06]  /*5510*/  MUFU.EX2 R189, R189 ;  /* 0x000000bd00bd7308 */ /* 0x000fec0000000800 */
[C---:B---3--:R-:W-:Y:S02]  /*5520*/  HMMA.16816.F32 R124, R4.reuse, R12, R124 ;  /* 0x0000000c047c723c */ /* 0x048fe4000000187c */
[----:B------:R-:W-:Y:S06]  /*5530*/  MUFU.EX2 R188, R188 ;  /* 0x000000bc00bc7308 */ /* 0x000fec0000000800 */
[C---:B------:R-:W-:Y:S01]  /*5540*/  HMMA.16816.F32 R128, R4.reuse, R14, R128 ;  /* 0x0000000e0480723c */ /* 0x040fe20000001880 */
[----:B------:R-:W3:Y:S01]  /*5550*/  LDSM.16.MT88.4 R12, [R239+0x9900] ;  /* 0x00990000ef0c783b */ /* 0x000ee20000004200 */
        /* <DEDUP_REMOVED lines=14> */
[C---:B----4-:R-:W-:Y:S08]  /*5640*/  HMMA.16816.F32 R108, R4.reuse, R20, R108 ;  /* 0x00000014046c723c */ /* 0x050ff0000000186c */
[C---:B------:R-:W-:Y:S01]  /*5650*/  HMMA.16816.F32 R112, R4.reuse, R22, R112 ;  /* 0x000000160470723c */ /* 0x040fe20000001870 */
[----:B------:R-:W4:Y:S07]  /*5660*/  LDSM.16.MT88.4 R20, [R245+0x9900] ;  /* 0x00990000f514783b */ /* 0x000f2e0000004200 */
[C---:B-----5:R-:W-:Y:S08]  /*5670*/  HMMA.16816.F32 R116, R4.reuse, R16, R116 ;  /* 0x000000100474723c */ /* 0x060ff00000001874 */
[C---:B------:R-:W-:Y:S01]  /*5680*/  HMMA.16816.F32 R120, R4.reuse, R18, R120 ;  /* 0x000000120478723c */ /* 0x040fe20000001878 */
[----:B------:R-:W5:Y:S07]  /*5690*/  LDSM.16.MT88.4 R16, [R240+0x9900] ;  /* 0x00990000f010783b */ /* 0x000f6e0000004200 */
[C---:B-1----:R-:W-:Y:S08]  /*56a0*/  HMMA.16816.F32 R132, R4.reuse, R8, R132 ;  /* 0x000000080484723c */ /* 0x042ff00000001884 */
[C---:B------:R-:W-:Y:S01]  /*56b0*/  HMMA.16816.F32 R136, R4.reuse, R10, R136 ;  /* 0x0000000a0488723c */ /* 0x040fe20000001888 */
[----:B------:R-:W1:Y:S07]  /*56c0*/  LDSM.16.MT88.4 R8, [R238+0x9900] ;  /* 0x00990000ee08783b */ /* 0x000e6e0000004200 */
[C---:B---3--:R-:W-:Y:S08]  /*56d0*/  HMMA.16816.F32 R152, R4.reuse, R12, R152 ;  /* 0x0000000c0498723c */ /* 0x048ff00000001898 */
[----:B------:R-:W-:Y:S01]  /*56e0*/  HMMA.16816.F32 R156, R4, R14, R156 ;  /* 0x0000000e049c723c */ /* 0x000fe2000000189c */
[----:B------:R-:W3:Y:S07]  /*56f0*/  LDSM.16.MT88.4 R12, [R239+0x1100] ;  /* 0x00110000ef0c783b */ /* 0x000eee0000004200 */
        /* <DEDUP_REMOVED lines=10> */
[C---:B----4-:R-:W-:Y:S01]  /*57a0*/  HMMA.16816.F32 R140, R4.reuse, R20, R140 ;  /* 0x00000014048c723c */ /* 0x050fe2000000188c */
[--C-:B------:R-:W-:Y:S02]  /*57b0*/  FFMA.FTZ R38, R213, c[0x0][0x2d0], -R26.reuse ;  /* 0x0000b400d5267a23 */ /* 0x100fe4000001081a */
[----:B------:R-:W-:Y:S02]  /*57c0*/  FFMA.FTZ R194, R25, c[0x0][0x2d0], -R26 ;  /* 0x0000b40019c27a23 */ /* 0x000fe4000001081a */
[----:B------:R-:W4:Y:S01]  /*57d0*/  MUFU.EX2 R39, R39 ;  /* 0x0000002700277308 */ /* 0x000f220000000800 */
[----:B------:R-:W-:Y:S02]  /*57e0*/  LDSM.16.MT88.4 R24, [R239+0x2900] ;  /* 0x00290000ef18783b */ /* 0x000fe40000004200 */
[C---:B------:R-:W-:Y:S02]  /*57f0*/  HMMA.16816.F32 R144, R4.reuse, R22, R144 ;  /* 0x000000160490723c */ /* 0x040fe40000001890 */
[----:B------:R-:W3:Y:S03]  /*5800*/  LDSM.16.MT88.4 R20, [R245+0x1100] ;  /* 0x00110000f514783b */ /* 0x000ee60000004200 */
[----:B------:R-:W1:Y:S03]  /*5810*/  MUFU.EX2 R38, R38 ;  /* 0x0000002600267308 */ /* 0x000e660000000800 */
[C---:B-----5:R-:W-:Y:S05]  /*5820*/  HMMA.16816.F32 R148, R4.reuse, R16, R148 ;  /* 0x000000100494723c */ /* 0x060fea0000001894 */
[----:B------:R-:W5:Y:S03]  /*5830*/  MUFU.EX2 R37, R37 ;  /* 0x0000002500257308 */ /* 0x000f660000000800 */
[C---:B------:R-:W-:Y:S01]  /*5840*/  HMMA.16816.F32 R168, R4.reuse, R18, R168 ;  /* 0x0000001204a8723c */ /* 0x040fe200000018a8 */
[----:B------:R-:W3:Y:S04]  /*5850*/  LDSM.16.MT88.4 R16, [R240+0x1100] ;  /* 0x00110000f010783b */ /* 0x000ee80000004200 */
[----:B------:R-:W2:Y:S03]  /*5860*/  MUFU.EX2 R194, R194 ;  /* 0x000000c200c27308 */ /* 0x000ea60000000800 */
[C---:B-1----:R-:W-:Y:S08]  /*5870*/  HMMA.16816.F32 R160, R4.reuse, R8, R160 ;  /* 0x0000000804a0723c */ /* 0x042ff000000018a0 */
[----:B------:R-:W-:Y:S01]  /*5880*/  HMMA.16816.F32 R164, R4, R10, R164 ;  /* 0x0000000a04a4723c */ /* 0x000fe200000018a4 */
[----:B------:R-:W1:Y:S06]  /*5890*/  LDSM.16.MT88.4 R8, [R238+0x1100] ;  /* 0x00110000ee08783b */ /* 0x000e6c0000004200 */
[----:B--2---:R-:W-:Y:S01]  /*58a0*/  F2FP.PACK_AB R4, R40, R44 ;  /* 0x0000002c2804723e */ /* 0x004fe200000000ff */
[----:B------:R-:W-:Y:S01]  /*58b0*/  FADD.FTZ R44, R44, R45 ;  /* 0x0000002d2c2c7221 */ /* 0x000fe20000010000 */
[----:B----4-:R-:W-:-:S02]  /*58c0*/  F2FP.PACK_AB R6, R36, R39 ;  /* 0x000000272406723e */ /* 0x010fc400000000ff */
[----:B------:R-:W-:Y:S01]  /*58d0*/  F2FP.PACK_AB R5, R38, R42 ;  /* 0x0000002a2605723e */ /* 0x000fe200000000ff */
[----:B------:R-:W-:Y:S01]  /*58e0*/  FADD.FTZ R42, R42, R47 ;  /* 0x0000002f2a2a7221 */ /* 0x000fe20000010000 */
[----:B-----5:R-:W-:Y:S01]  /*58f0*/  F2FP.PACK_AB R7, R3, R37 ;  /* 0x000000250307723e */ /* 0x020fe200000000ff */
[----:B------:R-:W-:Y:S02]  /*5900*/  FADD.FTZ R44, R40, R44 ;  /* 0x0000002c282c7221 */ /* 0x000fe40000010000 */
[----:B------:R-:W-:Y:S02]  /*5910*/  FADD.FTZ R42, R38, R42 ;  /* 0x0000002a262a7221 */ /* 0x000fe40000010000 */
[----:B------:R-:W-:Y:S02]  /*5920*/  FADD.FTZ R39, R39, R44 ;  /* 0x0000002c27277221 */ /* 0x000fe40000010000 */
[----:B---3--:R-:W-:Y:S01]  /*5930*/  HMMA.16816.F32 R60, R4, R12, R60 ;  /* 0x0000000c043c723c */ /* 0x008fe2000000183c */
[----:B------:R-:W-:-:S02]  /*5940*/  FADD.FTZ R37, R37, R42 ;  /* 0x0000002a25257221 */ /* 0x000fc40000010000 */
[----:B------:R-:W-:Y:S02]  /*5950*/  FADD.FTZ R39, R36, R39 ;  /* 0x0000002724277221 */ /* 0x000fe40000010000 */
[----:B------:R-:W-:-:S03]  /*5960*/  FADD.FTZ R37, R3, R37 ;  /* 0x0000002503257221 */ /* 0x000fc60000010000 */
        /* <DEDUP_REMOVED lines=56> */
[----:B--2---:R-:W-:Y:S01]  /*5cf0*/  HMMA.16816.F32 R60, R4, R12, R60 ;  /* 0x0000000c043c723c */ /* 0x004fe2000000183c */
[----:B------:R-:W-:-:S02]  /*5d00*/  FADD.FTZ R202, R202, R199 ;  /* 0x000000c7caca7221 */ /* 0x000fc40000010000 */
[----:B------:R-:W-:Y:S02]  /*5d10*/  FADD.FTZ R197, R195, R197 ;  /* 0x000000c5c3c57221 */ /* 0x000fe40000010000 */
[----:B------:R-:W-:-:S03]  /*5d20*/  FADD.FTZ R202, R201, R202 ;  /* 0x000000cac9ca7221 */ /* 0x000fc60000010000 */
        /* <DEDUP_REMOVED lines=40> */
[----:B------:R-:W-:Y:S07]  /*5fb0*/  LDSM.16.MT88.4 R20, [R238+0x2100] ;  /* 0x00210000ee14783b */ /* 0x000fee0000004200 */
[C---:B----4-:R-:W-:Y:S08]  /*5fc0*/  HMMA.16816.F32 R148, R4.reuse, R16, R148 ;  /* 0x000000100494723c */ /* 0x050ff00000001894 */
[C---:B------:R-:W-:Y:S01]  /*5fd0*/  HMMA.16816.F32 R168, R4.reuse, R18, R168 ;  /* 0x0000001204a8723c */ /* 0x040fe200000018a8 */
[----:B------:R-:W3:Y:S07]  /*5fe0*/  LDSM.16.MT88.4 R16, [R245+0x2100] ;  /* 0x00210000f510783b */ /* 0x000eee0000004200 */
        /* <DEDUP_REMOVED lines=15> */
[----:B------:R-:W-:Y:S02]  /*60e0*/  FADD.FTZ R206, R203, R206 ;  /* 0x000000cecbce7221 */ /* 0x000fe40000010000 */
[----:B------:R-:W-:Y:S01]  /*60f0*/  FADD.FTZ R205, R193, R205 ;  /* 0x000000cdc1cd7221 */ /* 0x000fe20000010000 */
[----:B------:R-:W-:Y:S01]  /*6100*/  HMMA.16816.F32 R56, R4, R14, R56 ;  /* 0x0000000e0438723c */ /* 0x000fe20000001838 */
[----:B------:R-:W2:Y:S01]  /*6110*/  LDSM.16.MT88.4 R12, [R240+0x5100] ;  /* 0x00510000f00c783b */ /* 0x000ea20000004200 */
[----:B------:R-:W-:Y:S02]  /*6120*/  FADD.FTZ R206, R189, R206 ;  /* 0x000000cebdce7221 */ /* 0x000fe40000010000 */
[----:B------:R-:W-:Y:S02]  /*6130*/  FADD.FTZ R205, R192, R205 ;  /* 0x000000cdc0cd7221 */ /* 0x000fe40000010000 */
[----:B------:R-:W-:-:S02]  /*6140*/  FADD.FTZ R206, R188, R206 ;  /* 0x000000cebcce7221 */ /* 0x000fc40000010000 */
[----:B---3--:R-:W-:Y:S01]  /*6150*/  HMMA.16816.F32 R176, R4, R16, R176 ;  /* 0x0000001004b0723c */ /* 0x008fe200000018b0 */
[----:B------:R-:W-:Y:S02]  /*6160*/  FADD.FTZ R205, R191, R205 ;  /* 0x000000cdbfcd7221 */ /* 0x000fe40000010000 */
[----:B------:R-:W-:-:S04]  /*6170*/  FADD.FTZ R206, R194, R206 ;  /* 0x000000cec2ce7221 */ /* 0x000fc80000010000 */
[----:B------:R-:W-:Y:S01]  /*6180*/  FADD.FTZ R3, R211, R206 ;  /* 0x000000ced3037221 */ /* 0x000fe20000010000 */
[C---:B------:R-:W-:Y:S01]  /*6190*/  HMMA.16816.F32 R172, R4.reuse, R18, R172 ;  /* 0x0000001204ac723c */ /* 0x040fe200000018ac */
[----:B------:R-:W3:Y:S04]  /*61a0*/  LDSM.16.MT88.4 R16, [R245+0x5100] ;  /* 0x00510000f510783b */ /* 0x000ee80000004200 */
[----:B------:R-:W-:Y:S03]  /*61b0*/  STL [R1+0x24], R3 ;  /* 0x0000240301007387 */ /* 0x000fe60000100800 */
[C---:B-1----:R-:W-:Y:S08]  /*61c0*/  HMMA.16816.F32 R60, R4.reuse, R8, R60 ;  /* 0x00000008043c723c */ /* 0x042ff0000000183c */
[C---:B------:R-:W-:Y:S01]  /*61d0*/  HMMA.16816.F32 R64, R4.reuse, R10, R64 ;  /* 0x0000000a0440723c */ /* 0x040fe20000001840 */
[----:B------:R-:W1:Y:S07]  /*61e0*/  LDSM.16.MT88.4 R8, [R239+0x5100] ;  /* 0x00510000ef08783b */ /* 0x000e6e0000004200 */
[C---:B------:R-:W-:Y:S08]  /*61f0*/  HMMA.16816.F32 R68, R4.reuse, R20, R68 ;  /* 0x000000140444723c */ /* 0x040ff00000001844 */
        /* <DEDUP_REMOVED lines=36> */
[----:B------:R-:W-:Y:S01]  /*6440*/  HMMA.16816.F32 R136, R4, R22, R136 ;  /* 0x000000160488723c */ /* 0x000fe20000001888 */
[----:B------:R-:W-:Y:S06]  /*6450*/  LDSM.16.MT88.4 R20, [R238+0x2900] ;  /* 0x00290000ee14783b */ /* 0x000fec0000004200 */
[----:B------:R-:W-:-:S02]  /*6460*/  F2FP.PACK_AB R4, R192, R193 ;  /* 0x000000c1c004723e */ /* 0x000fc400000000ff */
[----:B------:R-:W-:Y:S02]  /*6470*/  F2FP.PACK_AB R6, R190, R191 ;  /* 0x000000bfbe06723e */ /* 0x000fe400000000ff */
[----:B------:R-:W-:Y:S02]  /*6480*/  F2FP.PACK_AB R5, R188, R189 ;  /* 0x000000bdbc05723e */ /* 0x000fe400000000ff */
[----:B------:R-:W-:-:S07]  /*6490*/  F2FP.PACK_AB R7, R211, R194 ;  /* 0x000000c2d307723e */ /* 0x000fce00000000ff */
[C---:B-1----:R-:W-:Y:S08]  /*64a0*/  HMMA.16816.F32 R52, R4.reuse, R8, R52 ;  /* 0x000000080434723c */ /* 0x042ff00000001834 */
[C---:B--2---:R-:W-:Y:S08]  /*64b0*/  HMMA.16816.F32 R176, R4.reuse, R12, R176 ;  /* 0x0000000c04b0723c */ /* 0x044ff000000018b0 */
        /* <DEDUP_REMOVED lines=40> */
[----:B------:R-:W-:Y:S07]  /*6740*/  HMMA.16816.F32 R164, R4, R18, R164 ;  /* 0x0000001204a4723c */ /* 0x000fee00000018a4 */
[----:B------:R-:W-:-:S05]  /*6750*/  FADD.FTZ R4, R190, R205 ;  /* 0x000000cdbe047221 */ /* 0x000fca0000010000 */
[----:B------:R1:W-:Y:S01]  /*6760*/  STL [R1+0x28], R4 ;  /* 0x0000280401007387 */ /* 0x0003e20000100800 */
[----:B------:R-:W-:Y:S05]  /*6770*/  @P0 BRA `(.L_x_2567) ;  /* 0x0000483000000947 */ /* 0x000fea0003800000 */
[C---:B------:R-:W-:Y:S01]  /*6780*/  SHF.L.U64.HI R3, R33.reuse, 0x1, R35 ;  /* 0x0000000121037819 */ /* 0x040fe20000010223 */
[----:B------:R-:W-:Y:S01]  /*6790*/  IMAD.SHL.U32 R5, R33, 0x2, RZ ;  /* 0x0000000221057824 */ /* 0x000fe200078e00ff */
[----:B-1----:R-:W-:Y:S01]  /*67a0*/  SHF.L.U64.HI R4, R31, 0x1, R34 ;  /* 0x000000011f047819 */ /* 0x002fe20000010222 */
        /* <DEDUP_REMOVED lines=17> */
.L_x_2570:
[----:B------:R-:W2:Y:S01]  /*68c0*/  LDL R0, [R1] ;  /* 0x0000000001007983 */ /* 0x000ea20000100800 */
        /* <DEDUP_REMOVED lines=42> */
[C---:B---3--:R-:W-:Y:S05]  /*6b70*/  IADD3 R192, P0, R185.reuse, R204, RZ ;  /* 0x000000ccb9c07210 */ /* 0x048fea0007f1e0ff */
        /* <DEDUP_REMOVED lines=10> */
[C---:B-1----:R-:W-:Y:S04]  /*6c20*/  IADD3 R186, P0, R181.reuse, R204, RZ ;  /* 0x000000ccb5ba7210 */ /* 0x042fe80007f1e0ff */
        /* <DEDUP_REMOVED lines=17> */
[----:B-----5:R-:W-:Y:S04]  /*6d40*/  IADD3 R188, P0, R2, R214, RZ ;  /* 0x000000d602bc7210 */ /* 0x020fe80007f1e0ff */
[----:B------:R3:W-:Y:S01]  /*6d50*/  LDGSTS.E.BYPASS.LTC128B.128 [R249+0x11100], [R190.64], !P3 ;  /* 0x11100000bef97fae */ /* 0x0007e2000d901d4c */
[----:B------:R-:W-:Y:S01]  /*6d60*/  IMAD.X R189, R0, 0x1, R215, P0 ;  /* 0x0000000100bd7824 */ /* 0x000fe200000e06d7 */
[----:B-1----:R-:W-:Y:S04]  /*6d70*/  IADD3 R186, P0, R2, R212, RZ ;  /* 0x000000d402ba7210 */ /* 0x002fe80007f1e0ff */
[----:B------:R3:W-:Y:S01]  /*6d80*/  LDGSTS.E.BYPASS.LTC128B.128 [R249+0x14100], [R188.64], !P2 ;  /* 0x14100000bcf97fae */ /* 0x0007e2000d101d4c */
[----:B------:R-:W-:Y:S05]  /*6d90*/  IMAD.X R187, R0, 0x1, R213, P0 ;  /* 0x0000000100bb7824 */ /* 0x000fea00000e06d5 */
[----:B------:R3:W-:Y:S01]  /*6da0*/  LDGSTS.E.BYPASS.LTC128B.128 [R249+0x17100], [R186.64], !P1 ;  /* 0x17100000baf97fae */ /* 0x0007e2000c901d4c */
[----:B------:R-:W-:-:S05]  /*6db0*/  BRA `(.L_x_2569) ;  /* 0x0000185000007947 */ /* 0x000fca0003800000 */
.L_x_2568:
[----:B------:R1:W-:Y:S01]  /*6dc0*/  STL [R1+0x40], R56 ;  /* 0x0000403801007387 */ /* 0x0003e20000100800 */
[----:B--2---:R-:W-:Y:S01]  /*6dd0*/  SHF.R.S32.HI R0, RZ, 0x1f, R252 ;  /* 0x0000001fff007819 */ /* 0x004fe200000114fc */
[----:B------:R-:W-:Y:S01]  /*6de0*/  IMAD.WIDE.U32 R4, R252, c[0x0][0x208], RZ ;  /* 0x00008200fc047a25 */ /* 0x000fe200078e00ff */
[----:B------:R-:W-:Y:S01]  /*6df0*/  SHF.R.S32.HI R2, RZ, 0x1f, R251 ;  /* 0x0000001fff027819 */ /* 0x000fe200000114fb */
[----:B------:R-:W-:Y:S04]  /*6e00*/  DEPBAR.LE SB0, 0x0 ;  /* 0x000080000000791a */ /* 0x000fe80000000000 */
[----:B------:R-:W-:Y:S01]  /*6e10*/  IMAD R0, R0, c[0x0][0x208], RZ ;  /* 0x0000820000007a24 */ /* 0x000fe200078e02ff */
[----:B------:R-:W-:Y:S01]  /*6e20*/  BAR.SYNC.DEFER_BLOCKING 0x0 ;  /* 0x0000000000007b1d */ /* 0x000fe20000010000 */
[----:B------:R-:W-:Y:S01]  /*6e30*/  IMAD R2, R2, c[0x0][0x218], RZ ;  /* 0x0000860002027a24 */ /* 0x000fe200078e02ff */
[----:B------:R-:W-:Y:S01]  /*6e40*/  IADD3 R181, R249, 0x100, RZ ;  /* 0x00000100f9b57810 */ /* 0x000fe20007ffe0ff */
[----:B------:R-:W-:Y:S01]  /*6e50*/  IMAD R0, R252, c[0x0][0x20c], R0 ;  /* 0x00008300fc007a24 */ /* 0x000fe200078e0200 */
[----:B------:R-:W-:Y:S01]  /*6e60*/  UISETP.GE.AND UP0, UPT, UR6, 0x1, UPT ;  /* 0x000000010600788c */ /* 0x000fe2000bf06270 */
[----:B------:R-:W-:Y:S02]  /*6e70*/  IMAD R2, R251, c[0x0][0x21c], R2 ;  /* 0x00008700fb027a24 */ /* 0x000fe400078e0202 */
[----:B------:R-:W-:Y:S04]  /*6e80*/  IMAD.IADD R5, R5, 0x1, R0 ;  /* 0x0000000105057824 */ /* 0x000fe800078e0200 */
[----:B------:R-:W-:Y:S05]  /*6e90*/  IMAD.WIDE.U32 R4, R251, c[0x0][0x218], R4 ;  /* 0x00008600fb047a25 */ /* 0x000fea00078e0004 */
[----:B------:R-:W-:Y:S04]  /*6ea0*/  IADD3 R0, P0, R4, UR22, RZ ;  /* 0x0000001604007c10 */ /* 0x000fe8000ff1e0ff */
[----:B------:R-:W-:Y:S02]  /*6eb0*/  IADD3.X R4, R5, UR5, R2, P0, !PT ;  /* 0x0000000505047c10 */ /* 0x000fe400087fe402 */
[C---:B------:R-:W-:Y:S01]  /*6ec0*/  LEA R2, P0, R0.reuse, c[0x0][0x1f8], 0x1 ;  /* 0x00007e0000027a11 */ /* 0x040fe200078008ff */
[----:B------:R-:W-:Y:S03]  /*6ed0*/  LDSM.16.M88.4 R48, [R248+0x18100] ;  /* 0x01810000f830783b */ /* 0x000fe60000000200 */
[----:B------:R-:W-:Y:S01]  /*6ee0*/  LEA.HI.X R0, R0, c[0x0][0x1fc], R4, 0x1, P0 ;  /* 0x00007f0000007a11 */ /* 0x000fe200000f0c04 */
[----:B-1----:R-:W2:Y:S04]  /*6ef0*/  LDL R56, [R1+0x1c] ;  /* 0x00001c0001387983 */ /* 0x002ea80000100800 */
[----:B------:R1:W-:Y:S04]  /*6f00*/  STL [R1+0x3c], R55 ;  /* 0x00003c3701007387 */ /* 0x0003e80000100800 */
[----:B------:R-:W3:Y:S04]  /*6f10*/  LDL R29, [R1+0x14] ;  /* 0x00001400011d7983 */ /* 0x000ee80000100800 */
[----:B------:R-:W-:Y:S04]  /*6f20*/  SHFL.IDX PT, R44, R2, RZ, 0x181f ;  /* 0x00181fff022c7589 */ /* 0x000fe800000e0000 */
[----:B------:R-:W-:Y:S04]  /*6f30*/  SHFL.IDX PT, R20, R0, RZ, 0x181f ;  /* 0x00181fff00147589 */ /* 0x000fe800000e0000 */
[----:B------:R-:W4:Y:S04]  /*6f40*/  LDSM.16.M88.4 R8, [R247+0xc100] ;  /* 0x00c10000f708783b */ /* 0x000f280000000200 */
[----:B------:R-:W4:Y:S04]  /*6f50*/  LDSM.16.M88.4 R16, [R247+0xc900] ;  /* 0x00c90000f710783b */ /* 0x000f280000000200 */
[----:B------:R-:W-:Y:S04]  /*6f60*/  LDSM.16.M88.4 R24, [R247+0xd100] ;  /* 0x00d10000f718783b */ /* 0x000fe80000000200 */
[----:B-1----:R-:W3:Y:S04]  /*6f70*/  LDL R55, [R1+0x20] ;  /* 0x0000200001377983 */ /* 0x002ee80000100800 */
[----:B------:R1:W-:Y:S04]  /*6f80*/  STL [R1+0x38], R54 ;  /* 0x0000383601007387 */ /* 0x0003e80000100800 */
[----:B------:R-:W-:Y:S04]  /*6f90*/  LDSM.16.M88.4 R32, [R247+0xd900] ;  /* 0x00d90000f720783b */ /* 0x000fe80000000200 */
[----:B------:R-:W-:Y:S04]  /*6fa0*/  LDSM.16.M88.4 R40, [R247+0xe100] ;  /* 0x00e10000f728783b */ /* 0x000fe80000000200 */
[----:B------:R-:W-:Y:S04]  /*6fb0*/  LDSM.16.M88.4 R184, [R247+0xe900] ;  /* 0x00e90000f7b8783b */ /* 0x000fe80000000200 */
[----:B------:R-:W-:Y:S04]  /*6fc0*/  LDSM.16.M88.4 R188, [R244+0x18100] ;  /* 0x01810000f4bc783b */ /* 0x000fe80000000200 */
[----:B------:R-:W-:Y:S01]  /*6fd0*/  LDSM.16.M88.4 R192, [R246] ;  /* 0x00000000f6c0783b */ /* 0x000fe20000000200 */
[C---:B----4-:R-:W-:Y:S03]  /*6fe0*/  HMMA.16816.F32 R4, R48.reuse, R8, RZ ;  /* 0x000000083004723c */ /* 0x050fe600000018ff */
[----:B-1----:R-:W4:Y:S04]  /*6ff0*/  LDL R54, [R1+0x18] ;  /* 0x0000180001367983 */ /* 0x002f280000100800 */
[----:B------:R1:W-:Y:S01]  /*7000*/  STL [R1+0x34], R53 ;  /* 0x0000343501007387 */ /* 0x0003e20000100800 */
[C---:B------:R-:W-:Y:S03]  /*7010*/  HMMA.16816.F32 R8, R48.reuse, R10, RZ ;  /* 0x0000000a3008723c */ /* 0x040fe600000018ff */
[----:B------:R-:W-:Y:S04]  /*7020*/  LDSM.16.M88.4 R196, [R237] ;  /* 0x00000000edc4783b */ /* 0x000fe80000000200 */
[----:B------:R-:W-:Y:S01]  /*7030*/  LDSM.16.M88.4 R200, [R236] ;  /* 0x00000000ecc8783b */ /* 0x000fe20000000200 */
[C---:B------:R-:W-:Y:S03]  /*7040*/  HMMA.16816.F32 R12, R48.reuse, R16, RZ ;  /* 0x00000010300c723c */ /* 0x040fe600000018ff */
[----:B------:R-:W-:Y:S04]  /*7050*/  LDSM.16.M88.4 R204, [R235] ;  /* 0x00000000ebcc783b */ /* 0x000fe80000000200 */
[----:B------:R-:W-:Y:S01]  /*7060*/  LDSM.16.M88.4 R208, [R234] ;  /* 0x00000000ead0783b */ /* 0x000fe20000000200 */
[C---:B------:R-:W-:Y:S03]  /*7070*/  HMMA.16816.F32 R16, R48.reuse, R18, RZ ;  /* 0x000000123010723c */ /* 0x040fe600000018ff */
[----:B------:R-:W-:Y:S04]  /*7080*/  LDSM.16.M88.4 R212, [R233] ;  /* 0x00000000e9d4783b */ /* 0x000fe80000000200 */
[----:B------:R-:W2:Y:S04]  /*7090*/  SHFL.IDX PT, R38, R2, 0x1, 0x181f ;  /* 0x00381f0002267f89 */ /* 0x000ea800000e0000 */
[----:B-1----:R-:W4:Y:S04]  /*70a0*/  LDL R53, [R1+0xc] ;  /* 0x00000c0001357983 */ /* 0x002f280000100800 */
[----:B------:R1:W-:Y:S04]  /*70b0*/  STL [R1+0x30], R52 ;  /* 0x0000303401007387 */ /* 0x0003e80000100800 */
[----:B------:R-:W2:Y:S04]  /*70c0*/  SHFL.IDX PT, R28, R0, 0x1, 0x181f ;  /* 0x00381f00001c7f89 */ /* 0x000ea800000e0000 */
[----:B------:R-:W2:Y:S04]  /*70d0*/  SHFL.IDX PT, R2, R2, 0x2, 0x181f ;  /* 0x00581f0002027f89 */ /* 0x000ea800000e0000 */
[----:B------:R-:W2:Y:S04]  /*70e0*/  SHFL.IDX PT, R0, R0, 0x2, 0x181f ;  /* 0x00581f0000007f89 */ /* 0x000ea800000e0000 */
[----:B-1----:R-:W4:Y:S04]  /*70f0*/  LDL R52, [R1+0x10] ;  /* 0x0000100001347983 */ /* 0x002f280000100800 */
[----:B------:R1:W-:Y:S04]  /*7100*/  STL [R1+0x2c], R3 ;  /* 0x00002c0301007387 */ /* 0x0003e80000100800 */
[----:B------:R-:W4:Y:S04]  /*7110*/  LDL R250, [R1+0x8] ;  /* 0x0000080001fa7983 */ /* 0x000f280000100800 */
[----:B-1----:R-:W4:Y:S01]  /*7120*/  LDL R3, [R1+0x4] ;  /* 0x0000040001037983 */ /* 0x002f220000100800 */
[-C--:B--2---:R-:W-:Y:S05]  /*7130*/  IADD3 R30, P0, R44, R56.reuse, RZ ;  /* 0x000000382c1e7210 */ /* 0x084fea0007f1e0ff */
[--C-:B---3--:R-:W-:Y:S01]  /*7140*/  IMAD.X R31, R20, 0x1, R55.reuse, P0 ;  /* 0x00000001141f7824 */ /* 0x108fe200000e0637 */
[----:B------:R-:W-:Y:S04]  /*7150*/  IADD3 R22, P0, R44, R29, RZ ;  /* 0x0000001d2c167210 */ /* 0x000fe80007f1e0ff */
[----:B------:R1:W-:Y:S01]  /*7160*/  LDGSTS.E.BYPASS.LTC128B.128 [R181], [R30.64], !P4 ;  /* 0x000000001eb57fae */ /* 0x0003e2000e101d4c */
[----:B----4-:R-:W-:Y:S05]  /*7170*/  IMAD.X R23, R20, 0x1, R54, P0 ;  /* 0x0000000114177824 */ /* 0x010fea00000e0636 */
[----:B------:R2:W-:Y:S01]  /*7180*/  LDGSTS.E.BYPASS.LTC128B.128 [R181+0x3000], [R22.64], !P3 ;  /* 0x0300000016b57fae */ /* 0x0005e2000d901d4c */
[----:B------:R-:W-:Y:S05]  /*7190*/  IADD3 R36, P0, R44, R53, RZ ;  /* 0x000000352c247210 */ /* 0x000fea0007f1e0ff */
[----:B------:R-:W-:Y:S05]  /*71a0*/  IMAD.X R37, R20, 0x1, R52, P0 ;  /* 0x0000000114257824 */ /* 0x000fea00000e0634 */
[----:B------:R3:W-:Y:S01]  /*71b0*/  LDGSTS.E.BYPASS.LTC128B.128 [R181+0x6000], [R36.64], !P2 ;  /* 0x0600000024b57fae */ /* 0x0007e2000d101d4c */
[----:B------:R-:W-:Y:S05]  /*71c0*/  IADD3 R44, P0, R44, R3, RZ ;  /* 0x000000032c2c7210 */ /* 0x000fea0007f1e0ff */
[----:B------:R-:W-:Y:S01]  /*71d0*/  IMAD.X R45, R20, 0x1, R250, P0 ;  /* 0x00000001142d7824 */ /* 0x000fe200000e06fa */
[-C--:B------:R-:W-:Y:S01]  /*71e0*/  IADD3 R46, P0, R38, R56.reuse, RZ ;  /* 0x00000038262e7210 */ /* 0x080fe20007f1e0ff */
[C---:B--2---:R-:W-:Y:S03]  /*71f0*/  HMMA.16816.F32 R20, R48.reuse, R24, RZ ;  /* 0x000000183014723c */ /* 0x044fe600000018ff */
[----:B------:R2:W-:Y:S01]  /*7200*/  LDGSTS.E.BYPASS.LTC128B.128 [R181+0x9000], [R44.64], !P1 ;  /* 0x090000002cb57fae */ /* 0x0005e2000c901d4c */
[--C-:B------:R-:W-:Y:S01]  /*7210*/  IMAD.X R47, R28, 0x1, R55.reuse, P0 ;  /* 0x000000011c2f7824 */ /* 0x100fe200000e0637 */
[----:B-1----:R-:W-:Y:S03]  /*7220*/  IADD3 R30, P0, R38, R29, RZ ;  /* 0x0000001d261e7210 */ /* 0x002fe60007f1e0ff */
[C---:B------:R-:W-:Y:S01]  /*7230*/  HMMA.16816.F32 R24, R48.reuse, R26, RZ ;  /* 0x0000001a3018723c */ /* 0x040fe200000018ff */
[----:B------:R1:W-:Y:S03]  /*7240*/  LDGSTS.E.BYPASS.LTC128B.128 [R181+0x1000], [R46.64], !P4 ;  /* 0x010000002eb57fae */ /* 0x0003e6000e101d4c */
[----:B------:R-:W-:Y:S01]  /*7250*/  IMAD.X R31, R28, 0x1, R54, P0 ;  /* 0x000000011c1f7824 */ /* 0x000fe200000e0636 */
[----:B---3--:R-:W-:Y:S04]  /*7260*/  IADD3 R36, P0, R38, R53, RZ ;  /* 0x0000003526247210 */ /* 0x008fe80007f1e0ff */
[----:B------:R3:W-:Y:S03]  /*7270*/  LDGSTS.E.BYPASS.LTC128B.128 [R181+0x4000], [R30.64], !P3 ;  /* 0x040000001eb57fae */ /* 0x0007e6000d901d4c */
[----:B------:R-:W-:Y:S01]  /*7280*/  IMAD.X R37, R28, 0x1, R52, P0 ;  /* 0x000000011c257824 */ /* 0x000fe200000e0634 */
[----:B------:R-:W-:Y:S04]  /*7290*/  IADD3 R38, P0, R38, R3, RZ ;  /* 0x0000000326267210 */ /* 0x000fe80007f1e0ff */
[----:B------:R4:W-:Y:S01]  /*72a0*/  LDGSTS.E.BYPASS.LTC128B.128 [R181+0x7000], [R36.64], !P2 ;  /* 0x0700000024b57fae */ /* 0x0009e2000d101d4c */
[----:B------:R-:W-:Y:S01]  /*72b0*/  IMAD.X R39, R28, 0x1, R250, P0 ;  /* 0x000000011c277824 */ /* 0x000fe200000e06fa */
[----:B--2---:R-:W-:Y:S04]  /*72c0*/  IADD3 R44, P0, R2, R56, RZ ;  /* 0x00000038022c7210 */ /* 0x004fe80007f1e0ff */
[----:B------:R2:W-:Y:S01]  /*72d0*/  LDGSTS.E.BYPASS.LTC128B.128 [R181+0xa000], [R38.64], !P1 ;  /* 0x0a00000026b57fae */ /* 0x0005e2000c901d4c */
[----:B------:R-:W-:Y:S03]  /*72e0*/  IMAD.X R45, R0, 0x1, R55, P0 ;  /* 0x00000001002d7824 */ /* 0x000fe600000e0637 */
[----:B------:R1:W5:Y:S04]  /*72f0*/  LDL.LU R56, [R1+0x40] ;  /* 0x0000400001387983 */ /* 0x0003680000300800 */
[----:B------:R1:W-:Y:S04]  /*7300*/  LDGSTS.E.BYPASS.LTC128B.128 [R181+0x2000], [R44.64], !P4 ;  /* 0x020000002cb57fae */ /* 0x0003e8000e101d4c */
[----:B------:R1:W5:Y:S01]  /*7310*/  LDL.LU R55, [R1+0x3c] ;  /* 0x00003c0001377983 */ /* 0x0003620000300800 */
[----:B----4-:R-:W-:Y:S02]  /*7320*/  IADD3 R36, P0, R2, R29, RZ ;  /* 0x0000001d02247210 */ /* 0x010fe40007f1e0ff */
[C---:B---3--:R-:W-:Y:S03]  /*7330*/  HMMA.16816.F32 R28, R48.reuse, R32, RZ ;  /* 0x00000020301c723c */ /* 0x048fe600000018ff */
[----:B------:R-:W-:Y:S01]  /*7340*/  IMAD.X R37, R0, 0x1, R54, P0 ;  /* 0x0000000100257824 */ /* 0x000fe200000e0636 */
[----:B--2---:R-:W-:Y:S01]  /*7350*/  IADD3 R38, P0, R2, R53, RZ ;  /* 0x0000003502267210 */ /* 0x004fe20007f1e0ff */
[----:B------:R2:W5:Y:S03]  /*7360*/  LDL.LU R54, [R1+0x38] ;  /* 0x0000380001367983 */ /* 0x0005660000300800 */
[C---:B------:R-:W-:Y:S01]  /*7370*/  HMMA.16816.F32 R32, R48.reuse, R34, RZ ;  /* 0x000000223020723c */ /* 0x040fe200000018ff */
[----:B------:R-:W-:Y:S01]  /*7380*/  IMAD.X R39, R0, 0x1, R52, P0 ;  /* 0x0000000100277824 */ /* 0x000fe200000e0634 */
[----:B------:R3:W-:Y:S02]  /*7390*/  LDGSTS.E.BYPASS.LTC128B.128 [R181+0x5000], [R36.64], !P3 ;  /* 0x0500000024b57fae */ /* 0x0007e4000d901d4c */
[----:B-1----:R-:W-:Y:S02]  /*73a0*/  IADD3 R44, P0, R2, R3, RZ ;  /* 0x00000003022c7210 */ /* 0x002fe40007f1e0ff */
[----:B------:R3:W-:Y:S04]  /*73b0*/  LDGSTS.E.BYPASS.LTC128B.128 [R181+0x8000], [R38.64], !P2 ;  /* 0x0800000026b57fae */ /* 0x0007e8000d101d4c */
[----:B------:R2:W5:Y:S02]  /*73c0*/  LDL.LU R53, [R1+0x34] ;  /* 0x0000340001357983 */ /* 0x0005640000300800 */
[----:B------:R-:W-:Y:S01]  /*73d0*/  IMAD.X R45, R0, 0x1, R250, P0 ;  /* 0x00000001002d7824 */ /* 0x000fe200000e06fa */
[----:B------:R-:W-:Y:S01]  /*73e0*/  PLOP3.LUT P0, PT, PT, PT, UP0, 0x80, 0x0 ;  /* 0x000000000000781c */ /* 0x000fe20003f0f008 */
[----:B------:R2:W5:Y:S01]  /*73f0*/  LDL.LU R52, [R1+0x30] ;  /* 0x0000300001347983 */ /* 0x0005620000300800 */
[----:B------:R-:W-:Y:S03]  /*7400*/  IMAD.MOV.U32 R250, RZ, RZ, c[0x0][0x2b8] ;  /* 0x0000ae00fffa7624 */ /* 0x000fe600078e00ff */
[----:B------:R1:W-:Y:S04]  /*7410*/  LDGSTS.E.BYPASS.LTC128B.128 [R181+0xb000], [R44.64], !P1 ;  /* 0x0b0000002cb57fae */ /* 0x0003e8000c901d4c */
[----:B------:R-:W0:Y:S04]  /*7420*/  LDGDEPBAR ;  /* 0x00000000000079af */ /* 0x000e280000000000 */
[----:B------:R2:W5:Y:S01]  /*7430*/  LDL.LU R3, [R1+0x2c] ;  /* 0x00002c0001037983 */ /* 0x0005620000300800 */
[C---:B---3--:R-:W-:Y:S08]  /*7440*/  HMMA.16816.F32 R36, R48.reuse, R40, RZ ;  /* 0x000000283024723c */ /* 0x048ff000000018ff */
        /* <DEDUP_REMOVED lines=283> */
[----:B-----5:R-:W-:-:S07]  /*8600*/  @P0 BRA `(.L_x_2570) ;  /* 0xffffe2b000000947 */ /* 0x020fce000383ffff */
.L_x_2569:
[----:B---3--:R-:W-:Y:S01]  /*8610*/  FMNMX.FTZ R184, R4, R180, !PT ;  /* 0x000000b404b87209 */ /* 0x008fe20007810000 */
        /* <DEDUP_REMOVED lines=52> */
[----:B------:R-:W-:Y:S07]  /*8960*/  UIADD3 UR6, UR6, -0x1, URZ ;  /* 0xffffffff06067890 */ /* 0x000fee000fffe03f */
[----:B------:R-:W1:Y:S02]  /*8970*/  SHFL.BFLY PT, R0, R181, 0x2, 0x1f ;  /* 0x0c401f00b5007f89 */ /* 0x000e6400000e0000 */
[----:B-1----:R-:W-:Y:S02]  /*8980*/  FMNMX.FTZ R181, R181, R0, !PT ;  /* 0x00000000b5b57209 */ /* 0x002fe40007810000 */
[----:B------:R-:W-:Y:S04]  /*8990*/  FMNMX.FTZ R184, R184, R2, !PT ;  /* 0x00000002b8b87209 */ /* 0x000fe80007810000 */
[----:B------:R-:W1:Y:S08]  /*89a0*/  SHFL.BFLY PT, R0, R181, 0x1, 0x1f ;  /* 0x0c201f00b5007f89 */ /* 0x000e7000000e0000 */
[----:B------:R-:W2:Y:S01]  /*89b0*/  SHFL.BFLY PT, R2, R184, 0x1, 0x1f ;  /* 0x0c201f00b8027f89 */ /* 0x000ea200000e0000 */
[----:B-1----:R-:W-:Y:S05]  /*89c0*/  FMNMX.FTZ R0, R0, R181, !PT ;  /* 0x000000b500007209 */ /* 0x002fea0007810000 */
[C---:B------:R-:W-:Y:S02]  /*89d0*/  FMUL.FTZ R204, R0.reuse, c[0x0][0x2d0] ;  /* 0x0000b40000cc7a20 */ /* 0x040fe40000410000 */
[----:B------:R-:W-:Y:S01]  /*89e0*/  FADD.FTZ R3, -R0, R3 ;  /* 0x0000000300037221 */ /* 0x000fe20000010100 */
[----:B--2---:R-:W-:Y:S01]  /*89f0*/  FMNMX.FTZ R2, R184, R2, !PT ;  /* 0x00000002b8027209 */ /* 0x004fe20007810000 */
[--C-:B------:R-:W-:Y:S01]  /*8a00*/  FFMA.FTZ R197, R10, c[0x0][0x2d0], -R204.reuse ;  /* 0x0000b4000ac57a23 */ /* 0x100fe200000108cc */
[----:B------:R-:W1:Y:S01]  /*8a10*/  LDSM.16.MT88.4 R184, [R245+0x100] ;  /* 0x00010000f5b8783b */ /* 0x000e620000004200 */
[----:B------:R-:W-:Y:S02]  /*8a20*/  FFMA.FTZ R181, R11, c[0x0][0x2d0], -R204 ;  /* 0x0000b4000bb57a23 */ /* 0x000fe400000108cc */
[C---:B------:R-:W-:Y:S02]  /*8a30*/  FMUL.FTZ R205, R2.reuse, c[0x0][0x2d0] ;  /* 0x0000b40002cd7a20 */ /* 0x040fe40000410000 */
[----:B------:R-:W-:Y:S01]  /*8a40*/  FADD.FTZ R180, -R2, R180 ;  /* 0x000000b402b47221 */ /* 0x000fe20000010100 */
[----:B------:R-:W-:Y:S01]  /*8a50*/  MUFU.EX2 R197, R197 ;  /* 0x000000c500c57308 */ /* 0x000fe20000000800 */
[--C-:B------:R-:W-:Y:S02]  /*8a60*/  FFMA.FTZ R198, R8, c[0x0][0x2d0], -R205.reuse ;  /* 0x0000b40008c67a23 */ /* 0x100fe400000108cd */
[--C-:B------:R-:W-:Y:S02]  /*8a70*/  FFMA.FTZ R196, R9, c[0x0][0x2d0], -R205.reuse ;  /* 0x0000b40009c47a23 */ /* 0x100fe400000108cd */
[----:B------:R-:W-:Y:S02]  /*8a80*/  FMUL.FTZ R180, R180, c[0x0][0x2d0] ;  /* 0x0000b400b4b47a20 */ /* 0x000fe40000410000 */
        /* <DEDUP_REMOVED lines=14> */
[----:B------:R-:W3:Y:S01]  /*8b70*/  MUFU.EX2 R3, R3 ;  /* 0x0000000300037308 */ /* 0x000ee20000000800 */
[----:B------:R-:W-:Y:S01]  /*8b80*/  LDSM.16.MT88.4 R28, [R238+0xa100] ;  /* 0x00a10000ee1c783b */ /* 0x000fe20000004200 */
[--C-:B------:R-:W-:Y:S02]  /*8b90*/  FFMA.FTZ R35, R35, c[0x0][0x2d0], -R204.reuse ;  /* 0x0000b40023237a23 */ /* 0x100fe400000108cc */
[--C-:B------:R-:W-:Y:S02]  /*8ba0*/  FFMA.FTZ R213, R32, c[0x0][0x2d0], -R205.reuse ;  /* 0x0000b40020d57a23 */ /* 0x100fe400000108cd */
[--C-:B------:R-:W-:Y:S02]  /*8bb0*/  FFMA.FTZ R214, R33, c[0x0][0x2d0], -R205.reuse ;  /* 0x0000b40021d67a23 */ /* 0x100fe400000108cd */
[--C-:B------:R-:W-:Y:S02]  /*8bc0*/  FFMA.FTZ R215, R34, c[0x0][0x2d0], -R204.reuse ;  /* 0x0000b40022d77a23 */ /* 0x100fe400000108cc */
[----:B------:R-:W-:Y:S01]  /*8bd0*/  MUFU.EX2 R203, R203 ;  /* 0x000000cb00cb7308 */ /* 0x000fe20000000800 */
[--C-:B------:R-:W-:Y:S02]  /*8be0*/  FFMA.FTZ R43, R43, c[0x0][0x2d0], -R204.reuse ;  /* 0x0000b4002b2b7a23 */ /* 0x100fe400000108cc */
[--C-:B------:R-:W-:Y:S02]  /*8bf0*/  FFMA.FTZ R36, R36, c[0x0][0x2d0], -R205.reuse ;  /* 0x0000b40024247a23 */ /* 0x100fe400000108cd */
[C---:B--2---:R-:W-:Y:S02]  /*8c00*/  FMUL.FTZ R4, R180.reuse, R176 ;  /* 0x000000b0b4047220 */ /* 0x044fe40000410000 */
[C---:B------:R-:W-:Y:S02]  /*8c10*/  FMUL.FTZ R5, R180.reuse, R177 ;  /* 0x000000b1b4057220 */ /* 0x040fe40000410000 */
[C---:B------:R-:W-:Y:S01]  /*8c20*/  FMUL.FTZ R8, R180.reuse, R172 ;  /* 0x000000acb4087220 */ /* 0x040fe20000410000 */
[----:B------:R-:W2:Y:S01]  /*8c30*/  MUFU.EX2 R200, R200 ;  /* 0x000000c800c87308 */ /* 0x000ea20000000800 */
[C---:B------:R-:W-:Y:S02]  /*8c40*/  FMUL.FTZ R9, R180.reuse, R173 ;  /* 0x000000adb4097220 */ /* 0x040fe40000410000 */
[C---:B------:R-:W-:Y:S02]  /*8c50*/  FMUL.FTZ R52, R180.reuse, R52 ;  /* 0x00000034b4347220 */ /* 0x040fe40000410000 */
[C---:B---3--:R-:W-:Y:S02]  /*8c60*/  FMUL.FTZ R6, R3.reuse, R178 ;  /* 0x000000b203067220 */ /* 0x048fe40000410000 */
[C---:B------:R-:W-:Y:S02]  /*8c70*/  FMUL.FTZ R7, R3.reuse, R179 ;  /* 0x000000b303077220 */ /* 0x040fe40000410000 */
[C---:B------:R-:W-:Y:S01]  /*8c80*/  FMUL.FTZ R10, R3.reuse, R174 ;  /* 0x000000ae030a7220 */ /* 0x040fe20000410000 */
[----:B------:R-:W3:Y:S01]  /*8c90*/  MUFU.EX2 R196, R196 ;  /* 0x000000c400c47308 */ /* 0x000ee20000000800 */
[C---:B------:R-:W-:Y:S02]  /*8ca0*/  FMUL.FTZ R11, R3.reuse, R175 ;  /* 0x000000af030b7220 */ /* 0x040fe40000410000 */
[----:B------:R-:W4:Y:S01]  /*8cb0*/  LDSM.16.MT88.4 R172, [R238+0x100] ;  /* 0x00010000eeac783b */ /* 0x000f220000004200 */
[C---:B------:R-:W-:Y:S02]  /*8cc0*/  FMUL.FTZ R53, R180.reuse, R53 ;  /* 0x00000035b4357220 */ /* 0x040fe40000410000 */
[C---:B------:R-:W-:Y:S02]  /*8cd0*/  FMUL.FTZ R54, R3.reuse, R54 ;  /* 0x0000003603367220 */ /* 0x040fe40000410000 */
[C---:B------:R-:W-:Y:S02]  /*8ce0*/  FMUL.FTZ R55, R3.reuse, R55 ;  /* 0x0000003703377220 */ /* 0x040fe40000410000 */
[----:B------:R-:W-:Y:S01]  /*8cf0*/  MUFU.EX2 R201, R201 ;  /* 0x000000c900c97308 */ /* 0x000fe20000000800 */
[C---:B------:R-:W-:Y:S02]  /*8d00*/  FMUL.FTZ R56, R180.reuse, R56 ;  /* 0x00000038b4387220 */ /* 0x040fe40000410000 */
[----:B------:R-:W-:Y:S01]  /*8d10*/  FMUL.FTZ R57, R180, R57 ;  /* 0x00000039b4397220 */ /* 0x000fe20000410000 */
[----:B--2---:R-:W-:Y:S01]  /*8d20*/  F2FP.PACK_AB R176, R200, R203 ;  /* 0x000000cbc8b0723e */ /* 0x004fe200000000ff */
[C---:B------:R-:W-:Y:S02]  /*8d30*/  FMUL.FTZ R58, R3.reuse, R58 ;  /* 0x0000003a033a7220 */ /* 0x040fe40000410000 */
[C---:B------:R-:W-:Y:S02]  /*8d40*/  FMUL.FTZ R59, R3.reuse, R59 ;  /* 0x0000003b033b7220 */ /* 0x040fe40000410000 */
[C---:B------:R-:W-:Y:S01]  /*8d50*/  FMUL.FTZ R60, R180.reuse, R60 ;  /* 0x0000003cb43c7220 */ /* 0x040fe20000410000 */
[----:B------:R-:W2:Y:S01]  /*8d60*/  MUFU.EX2 R199, R199 ;  /* 0x000000c700c77308 */ /* 0x000ea20000000800 */
[----:B------:R-:W-:Y:S02]  /*8d70*/  FMUL.FTZ R61, R180, R61 ;  /* 0x0000003db43d7220 */ /* 0x000fe40000410000 */
[C---:B------:R-:W-:Y:S01]  /*8d80*/  FMUL.FTZ R62, R3.reuse, R62 ;  /* 0x0000003e033e7220 */ /* 0x040fe20000410000 */
[----:B---3--:R-:W-:Y:S01]  /*8d90*/  F2FP.PACK_AB R178, R196, R198 ;  /* 0x000000c6c4b2723e */ /* 0x008fe200000000ff */
        /* <DEDUP_REMOVED lines=12> */
[----:B--2---:R-:W-:Y:S01]  /*8e60*/  F2FP.PACK_AB R177, R199, R201 ;  /* 0x000000c9c7b1723e */ /* 0x004fe200000000ff */
[C---:B------:R-:W-:Y:S02]  /*8e70*/  FMUL.FTZ R73, R180.reuse, R73 ;  /* 0x00000049b4497220 */ /* 0x040fe40000410000 */
[C---:B------:R-:W-:Y:S02]  /*8e80*/  FMUL.FTZ R74, R3.reuse, R74 ;  /* 0x0000004a034a7220 */ /* 0x040fe40000410000 */
[----:B------:R-:W-:Y:S01]  /*8e90*/  FMUL.FTZ R75, R3, R75 ;  /* 0x0000004b034b7220 */ /* 0x000fe20000410000 */
[----:B------:R-:W-:Y:S01]  /*8ea0*/  MUFU.EX2 R206, R206 ;  /* 0x000000ce00ce7308 */ /* 0x000fe20000000800 */
[C---:B------:R-:W-:Y:S02]  /*8eb0*/  FMUL.FTZ R76, R180.reuse, R76 ;  /* 0x0000004cb44c7220 */ /* 0x040fe40000410000 */
[----:B------:R-:W-:Y:S01]  /*8ec0*/  FMUL.FTZ R77, R180, R77 ;  /* 0x0000004db44d7220 */ /* 0x000fe20000410000 */
[----:B---3--:R-:W-:Y:S01]  /*8ed0*/  F2FP.PACK_AB R179, R181, R197 ;  /* 0x000000c5b5b3723e */ /* 0x008fe200000000ff */
[--C-:B------:R-:W-:Y:S02]  /*8ee0*/  FFMA.FTZ R37, R37, c[0x0][0x2d0], -R205.reuse ;  /* 0x0000b40025257a23 */ /* 0x100fe400000108cd */
[--C-:B------:R-:W-:Y:S02]  /*8ef0*/  FFMA.FTZ R38, R38, c[0x0][0x2d0], -R204.reuse ;  /* 0x0000b40026267a23 */ /* 0x100fe400000108cc */
[--C-:B------:R-:W-:Y:S01]  /*8f00*/  FFMA.FTZ R39, R39, c[0x0][0x2d0], -R204.reuse ;  /* 0x0000b40027277a23 */ /* 0x100fe200000108cc */
[----:B------:R-:W-:Y:S01]  /*8f10*/  MUFU.EX2 R207, R207 ;  /* 0x000000cf00cf7308 */ /* 0x000fe20000000800 */
        /* <DEDUP_REMOVED lines=8> */
[C---:B------:R-:W-:Y:S04]  /*8fa0*/  HMMA.16816.F32 R52, R176.reuse, R188, R52 ;  /* 0x000000bcb034723c */ /* 0x040fe80000001834 */
[C---:B------:R-:W-:Y:S01]  /*8fb0*/  FMUL.FTZ R82, R3.reuse, R82 ;  /* 0x0000005203527220 */ /* 0x040fe20000410000 */
[----:B------:R-:W-:Y:S01]  /*8fc0*/  MUFU.EX2 R209, R209 ;  /* 0x000000d100d17308 */ /* 0x000fe20000000800 */
[C---:B------:R-:W-:Y:S02]  /*8fd0*/  FMUL.FTZ R83, R3.reuse, R83 ;  /* 0x0000005303537220 */ /* 0x040fe40000410000 */
[C---:B------:R-:W-:Y:S01]  /*8fe0*/  HMMA.16816.F32 R56, R176.reuse, R190, R56 ;  /* 0x000000beb038723c */ /* 0x040fe20000001838 */
[----:B------:R-:W2:Y:S03]  /*8ff0*/  LDSM.16.MT88.4 R188, [R240+0x3100] ;  /* 0x00310000f0bc783b */ /* 0x000ea60000004200 */
[C---:B------:R-:W-:Y:S02]  /*9000*/  FMUL.FTZ R84, R180.reuse, R84 ;  /* 0x00000054b4547220 */ /* 0x040fe40000410000 */
[C---:B------:R-:W-:Y:S01]  /*9010*/  FMUL.FTZ R85, R180.reuse, R85 ;  /* 0x00000055b4557220 */ /* 0x040fe20000410000 */
[----:B------:R-:W-:Y:S01]  /*9020*/  MUFU.EX2 R210, R210 ;  /* 0x000000d200d27308 */ /* 0x000fe20000000800 */
[C---:B------:R-:W-:Y:S04]  /*9030*/  HMMA.16816.F32 R60, R176.reuse, R192, R60 ;  /* 0x000000c0b03c723c */ /* 0x040fe8000000183c */
[C---:B------:R-:W-:Y:S02]  /*9040*/  FMUL.FTZ R86, R3.reuse, R86 ;  /* 0x0000005603567220 */ /* 0x040fe40000410000 */
[C---:B------:R-:W-:Y:S02]  /*9050*/  FMUL.FTZ R87, R3.reuse, R87 ;  /* 0x0000005703577220 */ /* 0x040fe40000410000 */
[C---:B------:R-:W-:Y:S01]  /*9060*/  HMMA.16816.F32 R64, R176.reuse, R194, R64 ;  /* 0x000000c2b040723c */ /* 0x040fe20000001840 */
[----:B------:R-:W-:Y:S03]  /*9070*/  MUFU.EX2 R211, R211 ;  /* 0x000000d300d37308 */ /* 0x000fe60000000800 */
[C---:B------:R-:W-:Y:S02]  /*9080*/  FMUL.FTZ R88, R180.reuse, R88 ;  /* 0x00000058b4587220 */ /* 0x040fe40000410000 */
[C---:B------:R-:W-:Y:S02]  /*9090*/  FMUL.FTZ R89, R180.reuse, R89 ;  /* 0x00000059b4597220 */ /* 0x040fe40000410000 */
[C---:B----4-:R-:W-:Y:S03]  /*90a0*/  HMMA.16816.F32 R68, R176.reuse, R172, R68 ;  /* 0x000000acb044723c */ /* 0x050fe60000001844 */
[----:B------:R-:W-:Y:S01]  /*90b0*/  MUFU.EX2 R212, R212 ;  /* 0x000000d400d47308 */ /* 0x000fe20000000800 */
[C---:B------:R-:W-:Y:S02]  /*90c0*/  FMUL.FTZ R90, R3.reuse, R90 ;  /* 0x0000005a035a7220 */ /* 0x040fe40000410000 */
[C---:B------:R-:W-:Y:S02]  /*90d0*/  FMUL.FTZ R91, R3.reuse, R91 ;  /* 0x0000005b035b7220 */ /* 0x040fe40000410000 */
[C---:B------:R-:W-:Y:S01]  /*90e0*/  HMMA.16816.F32 R72, R176.reuse, R174, R72 ;  /* 0x000000aeb048723c */ /* 0x040fe20000001848 */
[----:B------:R-:W3:Y:S03]  /*90f0*/  LDSM.16.MT88.4 R172, [R239+0x3100] ;  /* 0x00310000efac783b */ /* 0x000ee60000004200 */
[C---:B------:R-:W-:Y:S01]  /*9100*/  FMUL.FTZ R92, R180.reuse, R92 ;  /* 0x0000005cb45c7220 */ /* 0x040fe20000410000 */
[----:B------:R-:W-:Y:S01]  /*9110*/  MUFU.EX2 R213, R213 ;  /* 0x000000d500d57308 */ /* 0x000fe20000000800 */
[C---:B------:R-:W-:Y:S02]  /*9120*/  FMUL.FTZ R93, R180.reuse, R93 ;  /* 0x0000005db45d7220 */ /* 0x040fe40000410000 */
[C---:B-1----:R-:W-:Y:S04]  /*9130*/  HMMA.16816.F32 R76, R176.reuse, R184, R76 ;  /* 0x000000b8b04c723c */ /* 0x042fe8000000184c */
[C---:B------:R-:W-:Y:S02]  /*9140*/  FMUL.FTZ R94, R3.reuse, R94 ;  /* 0x0000005e035e7220 */ /* 0x040fe40000410000 */
[C---:B------:R-:W-:Y:S01]  /*9150*/  FMUL.FTZ R95, R3.reuse, R95 ;  /* 0x0000005f035f7220 */ /* 0x040fe20000410000 */
[----:B------:R-:W-:Y:S01]  /*9160*/  MUFU.EX2 R214, R214 ;  /* 0x000000d600d67308 */ /* 0x000fe20000000800 */
        /* <DEDUP_REMOVED lines=27> */
[C---:B------:R-:W-:Y:S04]  /*9320*/  FMUL.FTZ R112, R180.reuse, R112 ;  /* 0x00000070b4707220 */ /* 0x040fe80000410000 */
[C---:B------:R-:W-:Y:S01]  /*9330*/  FMUL.FTZ R113, R180.reuse, R113 ;  /* 0x00000071b4717220 */ /* 0x040fe20000410000 */
        /* <DEDUP_REMOVED lines=48> */
[----:B------:R-:W-:Y:S03]  /*9640*/  FMUL.FTZ R149, R180, R149 ;  /* 0x00000095b4957220 */ /* 0x000fe60000410000 */
[C---:B------:R-:W-:Y:S01]  /*9650*/  HMMA.16816.F32 R144, R176.reuse, R174, R144 ;  /* 0x000000aeb090723c */ /* 0x040fe20000001890 */
[----:B------:R-:W-:Y:S02]  /*9660*/  LDSM.16.MT88.4 R172, [R245+0x900] ;  /* 0x00090000f5ac783b */ /* 0x000fe40000004200 */
[C---:B------:R-:W-:Y:S02]  /*9670*/  FMUL.FTZ R150, R3.reuse, R150 ;  /* 0x0000009603967220 */ /* 0x040fe40000410000 */
[----:B------:R-:W-:Y:S02]  /*9680*/  FMUL.FTZ R151, R3, R151 ;  /* 0x0000009703977220 */ /* 0x000fe40000410000 */
[--C-:B------:R-:W-:Y:S02]  /*9690*/  FFMA.FTZ R192, R12, c[0x0][0x2d0], -R205.reuse ;  /* 0x0000b4000cc07a23 */ /* 0x100fe400000108cd */
[C---:B------:R-:W-:Y:S03]  /*96a0*/  FMUL.FTZ R12, R180.reuse, R168 ;  /* 0x000000a8b40c7220 */ /* 0x040fe60000410000 */
[C---:B-1----:R-:W-:Y:S01]  /*96b0*/  HMMA.16816.F32 R148, R176.reuse, R184, R148 ;  /* 0x000000b8b094723c */ /* 0x042fe20000001894 */
[----:B------:R-:W-:Y:S02]  /*96c0*/  MUFU.EX2 R192, R192 ;  /* 0x000000c000c07308 */ /* 0x000fe40000000800 */
[--C-:B------:R-:W-:Y:S02]  /*96d0*/  FFMA.FTZ R193, R13, c[0x0][0x2d0], -R205.reuse ;  /* 0x0000b4000dc17a23 */ /* 0x100fe400000108cd */
[----:B------:R-:W-:Y:S02]  /*96e0*/  FMUL.FTZ R13, R180, R169 ;  /* 0x000000a9b40d7220 */ /* 0x000fe40000410000 */
[--C-:B------:R-:W-:Y:S02]  /*96f0*/  FFMA.FTZ R194, R14, c[0x0][0x2d0], -R204.reuse ;  /* 0x0000b4000ec27a23 */ /* 0x100fe400000108cc */
[----:B------:R-:W-:Y:S02]  /*9700*/  FMUL.FTZ R14, R3, R170 ;  /* 0x000000aa030e7220 */ /* 0x000fe40000410000 */
[----:B------:R-:W1:Y:S01]  /*9710*/  MUFU.EX2 R193, R193 ;  /* 0x000000c100c17308 */ /* 0x000e620000000800 */
[--C-:B------:R-:W-:Y:S02]  /*9720*/  FFMA.FTZ R195, R15, c[0x0][0x2d0], -R204.reuse ;  /* 0x0000b4000fc37a23 */ /* 0x100fe400000108cc */
[C---:B------:R-:W-:Y:S02]  /*9730*/  FMUL.FTZ R15, R3.reuse, R171 ;  /* 0x000000ab030f7220 */ /* 0x040fe40000410000 */
[----:B------:R-:W3:Y:S01]  /*9740*/  LDSM.16.MT88.4 R168, [R238+0x9100] ;  /* 0x00910000eea8783b */ /* 0x000ee20000004200 */
[C---:B------:R-:W-:Y:S02]  /*9750*/  FMUL.FTZ R152, R180.reuse, R152 ;  /* 0x00000098b4987220 */ /* 0x040fe40000410000 */
[C---:B------:R-:W-:Y:S02]  /*9760*/  FMUL.FTZ R153, R180.reuse, R153 ;  /* 0x00000099b4997220 */ /* 0x040fe40000410000 */
[C---:B------:R-:W-:Y:S01]  /*9770*/  HMMA.16816.F32 R12, R176.reuse, R186, R12 ;  /* 0x000000bab00c723c */ /* 0x040fe2000000180c */
[----:B------:R-:W-:Y:S02]  /*9780*/  MUFU.EX2 R194, R194 ;  /* 0x000000c200c27308 */ /* 0x000fe40000000800 */
[C---:B------:R-:W-:Y:S01]  /*9790*/  FMUL.FTZ R154, R3.reuse, R154 ;  /* 0x0000009a039a7220 */ /* 0x040fe20000410000 */
[----:B------:R-:W4:Y:S01]  /*97a0*/  LDSM.16.MT88.4 R184, [R240+0x900] ;  /* 0x00090000f0b8783b */ /* 0x000f220000004200 */
[C---:B------:R-:W-:Y:S02]  /*97b0*/  FMUL.FTZ R155, R3.reuse, R155 ;  /* 0x0000009b039b7220 */ /* 0x040fe40000410000 */
[C---:B------:R-:W-:Y:S02]  /*97c0*/  FMUL.FTZ R156, R180.reuse, R156 ;  /* 0x0000009cb49c7220 */ /* 0x040fe40000410000 */
[C---:B------:R-:W-:Y:S02]  /*97d0*/  FMUL.FTZ R157, R180.reuse, R157 ;  /* 0x0000009db49d7220 */ /* 0x040fe40000410000 */
[----:B------:R-:W5:Y:S01]  /*97e0*/  MUFU.EX2 R195, R195 ;  /* 0x000000c300c37308 */ /* 0x000f620000000800 */
[C---:B--2---:R-:W-:Y:S03]  /*97f0*/  HMMA.16816.F32 R152, R176.reuse, R188, R152 ;  /* 0x000000bcb098723c */ /* 0x044fe60000001898 */
[C---:B------:R-:W-:Y:S02]  /*9800*/  FMUL.FTZ R158, R3.reuse, R158 ;  /* 0x0000009e039e7220 */ /* 0x040fe40000410000 */
[----:B------:R-:W-:Y:S02]  /*9810*/  FMUL.FTZ R159, R3, R159 ;  /* 0x0000009f039f7220 */ /* 0x000fe40000410000 */
[C---:B------:R-:W-:Y:S02]  /*9820*/  FMUL.FTZ R160, R180.reuse, R160 ;  /* 0x000000a0b4a07220 */ /* 0x040fe40000410000 */
[----:B------:R-:W-:Y:S03]  /*9830*/  FMUL.FTZ R161, R180, R161 ;  /* 0x000000a1b4a17220 */ /* 0x000fe60000410000 */
[C---:B------:R-:W-:Y:S03]  /*9840*/  HMMA.16816.F32 R156, R176.reuse, R190, R156 ;  /* 0x000000beb09c723c */ /* 0x040fe6000000189c */
[--C-:B------:R-:W-:Y:S02]  /*9850*/  FFMA.FTZ R17, R17, c[0x0][0x2d0], -R205.reuse ;  /* 0x0000b40011117a23 */ /* 0x100fe400000108cd */
[--C-:B------:R-:W-:Y:S02]  /*9860*/  FFMA.FTZ R202, R16, c[0x0][0x2d0], -R205.reuse ;  /* 0x0000b40010ca7a23 */ /* 0x100fe400000108cd */
[----:B------:R2:W-:Y:S01]  /*9870*/  MUFU.EX2 R188, R17 ;  /* 0x0000001100bc7308 */ /* 0x0005e20000000800 */
[--C-:B------:R-:W-:Y:S04]  /*9880*/  FFMA.FTZ R189, R18, c[0x0][0x2d0], -R204.reuse ;  /* 0x0000b40012bd7a23 */ /* 0x100fe800000108cc */
[--C-:B------:R-:W-:Y:S02]  /*9890*/  FFMA.FTZ R190, R19, c[0x0][0x2d0], -R204.reuse ;  /* 0x0000b40013be7a23 */ /* 0x100fe400000108cc */
[C---:B------:R-:W-:Y:S02]  /*98a0*/  FMUL.FTZ R162, R3.reuse, R162 ;  /* 0x000000a203a27220 */ /* 0x040fe40000410000 */
[----:B------:R-:W-:Y:S01]  /*98b0*/  FMUL.FTZ R163, R3, R163 ;  /* 0x000000a303a37220 */ /* 0x000fe20000410000 */
[----:B------:R-:W4:Y:S01]  /*98c0*/  MUFU.EX2 R202, R202 ;  /* 0x000000ca00ca7308 */ /* 0x000f220000000800 */
[----:B------:R-:W-:Y:S01]  /*98d0*/  FMUL.FTZ R16, R180, R164 ;  /* 0x000000a4b4107220 */ /* 0x000fe20000410000 */
[----:B-1----:R-:W-:Y:S01]  /*98e0*/  F2FP.PACK_AB R164, R193, R192 ;  /* 0x000000c0c1a4723e */ /* 0x002fe200000000ff */
[C---:B------:R-:W-:Y:S02]  /*98f0*/  FMUL.FTZ R18, R3.reuse, R166 ;  /* 0x000000a603127220 */ /* 0x040fe40000410000 */
[----:B------:R-:W-:Y:S01]  /*9900*/  FMUL.FTZ R19, R3, R167 ;  /* 0x000000a703137220 */ /* 0x000fe20000410000 */
[C---:B---3--:R-:W-:Y:S03]  /*9910*/  HMMA.16816.F32 R160, R176.reuse, R168, R160 ;  /* 0x000000a8b0a0723c */ /* 0x048fe600000018a0 */
[--C-:B------:R-:W-:Y:S01]  /*9920*/  FFMA.FTZ R41, R41, c[0x0][0x2d0], -R205.reuse ;  /* 0x0000b40029297a23 */ /* 0x100fe200000108cd */
[----:B------:R-:W-:Y:S01]  /*9930*/  MUFU.EX2 R189, R189 ;  /* 0x000000bd00bd7308 */ /* 0x000fe20000000800 */
[--C-:B------:R-:W-:Y:S02]  /*9940*/  FFMA.FTZ R42, R42, c[0x0][0x2d0], -R204.reuse ;  /* 0x0000b4002a2a7a23 */ /* 0x100fe400000108cc */
[--C-:B------:R-:W-:Y:S02]  /*9950*/  FFMA.FTZ R40, R40, c[0x0][0x2d0], -R205.reuse ;  /* 0x0000b40028287a23 */ /* 0x100fe400000108cd */
[----:B--2---:R-:W-:Y:S03]  /*9960*/  FMUL.FTZ R17, R180, R165 ;  /* 0x000000a5b4117220 */ /* 0x004fe60000410000 */
[----:B-----5:R-:W-:Y:S01]  /*9970*/  F2FP.PACK_AB R165, R195, R194 ;  /* 0x000000c2c3a5723e */ /* 0x020fe200000000ff */
[--C-:B------:R-:W-:Y:S01]  /*9980*/  FFMA.FTZ R45, R45, c[0x0][0x2d0], -R205.reuse ;  /* 0x0000b4002d2d7a23 */ /* 0x100fe200000108cd */
[----:B------:R-:W1:Y:S01]  /*9990*/  MUFU.EX2 R190, R190 ;  /* 0x000000be00be7308 */ /* 0x000e620000000800 */
[--C-:B------:R-:W-:Y:S01]  /*99a0*/  FFMA.FTZ R191, R23, c[0x0][0x2d0], -R204.reuse ;  /* 0x0000b40017bf7a23 */ /* 0x100fe200000108cc */
[----:B------:R-:W-:Y:S01]  /*99b0*/  HMMA.16816.F32 R16, R176, R170, R16 ;  /* 0x000000aab010723c */ /* 0x000fe20000001810 */
[----:B------:R-:W2:Y:S02]  /*99c0*/  LDSM.16.MT88.4 R168, [R239+0x900] ;  /* 0x00090000efa8783b */ /* 0x000ea40000004200 */
[----:B----4-:R-:W-:Y:S01]  /*99d0*/  F2FP.PACK_AB R166, R188, R202 ;  /* 0x000000cabca6723e */ /* 0x010fe200000000ff */
[--C-:B------:R-:W-:Y:S01]  /*99e0*/  FFMA.FTZ R46, R46, c[0x0][0x2d0], -R204.reuse ;  /* 0x0000b4002e2e7a23 */ /* 0x100fe200000108cc */
[----:B------:R-:W-:Y:S01]  /*99f0*/  F2FP.PACK_AB R23, R208, R207 ;  /* 0x000000cfd017723e */ /* 0x000fe200000000ff */
[--C-:B------:R-:W-:Y:S02]  /*9a00*/  FFMA.FTZ R50, R50, c[0x0][0x2d0], -R204.reuse ;  /* 0x0000b40032327a23 */ /* 0x100fe400000108cc */
[----:B------:R-:W-:Y:S01]  /*9a10*/  MUFU.EX2 R191, R191 ;  /* 0x000000bf00bf7308 */ /* 0x000fe20000000800 */
[----:B------:R-:W-:Y:S09]  /*9a20*/  LDSM.16.MT88.4 R176, [R245+0x3900] ;  /* 0x00390000f5b0783b */ /* 0x000ff20000004200 */
[----:B------:R-:W-:Y:S01]  /*9a30*/  MUFU.EX2 R46, R46 ;  /* 0x0000002e002e7308 */ /* 0x000fe20000000800 */
[----:B-1----:R-:W-:Y:S09]  /*9a40*/  F2FP.PACK_AB R167, R190, R189 ;  /* 0x000000bdbea7723e */ /* 0x002ff200000000ff */
[----:B------:R-:W-:Y:S01]  /*9a50*/  MUFU.EX2 R50, R50 ;  /* 0x0000003200327308 */ /* 0x000fe20000000800 */
[C---:B------:R-:W-:Y:S08]  /*9a60*/  HMMA.16816.F32 R4, R164.reuse, R172, R4 ;  /* 0x000000aca404723c */ /* 0x040ff00000001804 */
[C---:B------:R-:W-:Y:S01]  /*9a70*/  HMMA.16816.F32 R8, R164.reuse, R174, R8 ;  /* 0x000000aea408723c */ /* 0x040fe20000001808 */
[----:B------:R-:W1:Y:S07]  /*9a80*/  LDSM.16.MT88.4 R172, [R238+0x900] ;  /* 0x00090000eeac783b */ /* 0x000e6e0000004200 */
[C---:B------:R-:W-:Y:S07]  /*9a90*/  HMMA.16816.F32 R52, R164.reuse, R184, R52 ;  /* 0x000000b8a434723c */ /* 0x040fee0000001834 */
[--C-:B------:R-:W-:Y:S01]  /*9aa0*/  FFMA.FTZ R184, R20, c[0x0][0x2d0], -R205.reuse ;  /* 0x0000b40014b87a23 */ /* 0x100fe200000108cd */
[C---:B------:R-:W-:Y:S04]  /*9ab0*/  HMMA.16816.F32 R56, R164.reuse, R186, R56 ;  /* 0x000000baa438723c */ /* 0x040fe80000001838 */
[--C-:B------:R-:W-:Y:S01]  /*9ac0*/  FFMA.FTZ R185, R21, c[0x0][0x2d0], -R205.reuse ;  /* 0x0000b40015b97a23 */ /* 0x100fe200000108cd */
[----:B------:R-:W-:Y:S02]  /*9ad0*/  MUFU.EX2 R184, R184 ;  /* 0x000000b800b87308 */ /* 0x000fe40000000800 */
[--C-:B------:R-:W-:Y:S01]  /*9ae0*/  FFMA.FTZ R186, R24, c[0x0][0x2d0], -R205.reuse ;  /* 0x0000b40018ba7a23 */ /* 0x100fe200000108cd */
[C---:B--2---:R-:W-:Y:S01]  /*9af0*/  HMMA.16816.F32 R60, R164.reuse, R168, R60 ;  /* 0x000000a8a43c723c */ /* 0x044fe2000000183c */
[----:B------:R-:W-:Y:S03]  /*9b00*/  LDSM.16.MT88.4 R24, [R240+0x1100] ;  /* 0x00110000f018783b */ /* 0x000fe60000004200 */
[--C-:B------:R-:W-:Y:S03]  /*9b10*/  FFMA.FTZ R187, R22, c[0x0][0x2d0], -R204.reuse ;  /* 0x0000b40016bb7a23 */ /* 0x100fe600000108cc */
[----:B------:R-:W2:Y:S01]  /*9b20*/  MUFU.EX2 R185, R185 ;  /* 0x000000b900b97308 */ /* 0x000ea20000000800 */
[C---:B------:R-:W-:Y:S01]  /*9b30*/  HMMA.16816.F32 R64, R164.reuse, R170, R64 ;  /* 0x000000aaa440723c */ /* 0x040fe20000001840 */
[----:B------:R-:W3:Y:S07]  /*9b40*/  LDSM.16.MT88.4 R168, [R240+0x3900] ;  /* 0x00390000f0a8783b */ /* 0x000eee0000004200 */
[C---:B-1----:R-:W-:Y:S01]  /*9b50*/  HMMA.16816.F32 R68, R164.reuse, R172, R68 ;  /* 0x000000aca444723c */ /* 0x042fe20000001844 */
[----:B------:R-:W1:Y:S07]  /*9b60*/  MUFU.EX2 R187, R187 ;  /* 0x000000bb00bb7308 */ /* 0x000e6e0000000800 */
[C---:B------:R-:W-:Y:S01]  /*9b70*/  HMMA.16816.F32 R72, R164.reuse, R174, R72 ;  /* 0x000000aea448723c */ /* 0x040fe20000001848 */
[----:B------:R-:W4:Y:S02]  /*9b80*/  LDSM.16.MT88.4 R172, [R239+0x3900] ;  /* 0x00390000efac783b */ /* 0x000f240000004200 */
[----:B------:R-:W5:Y:S01]  /*9b90*/  MUFU.EX2 R186, R186 ;  /* 0x000000ba00ba7308 */ /* 0x000f620000000800 */
[----:B--2---:R-:W-:Y:S04]  /*9ba0*/  F2FP.PACK_AB R20, R185, R184 ;  /* 0x000000b8b914723e */ /* 0x004fe800000000ff */
[C---:B------:R-:W-:Y:S08]  /*9bb0*/  HMMA.16816.F32 R76, R164.reuse, R176, R76 ;  /* 0x000000b0a44c723c */ /* 0x040ff0000000184c */
[C---:B------:R-:W-:Y:S01]  /*9bc0*/  HMMA.16816.F32 R80, R164.reuse, R178, R80 ;  /* 0x000000b2a450723c */ /* 0x040fe20000001850 */
[----:B------:R-:W2:Y:S03]  /*9bd0*/  LDSM.16.MT88.4 R176, [R238+0x3900] ;  /* 0x00390000eeb0783b */ /* 0x000ea60000004200 */
[----:B-1----:R-:W-:Y:S04]  /*9be0*/  F2FP.PACK_AB R21, R191, R187 ;  /* 0x000000bbbf15723e */ /* 0x002fe800000000ff */
[C---:B---3--:R-:W-:Y:S04]  /*9bf0*/  HMMA.16816.F32 R84, R164.reuse, R168, R84 ;  /* 0x000000a8a454723c */ /* 0x048fe80000001854 */
[----:B-----5:R-:W-:Y:S04]  /*9c00*/  F2FP.PACK_AB R22, R206, R186 ;  /* 0x000000bace16723e */ /* 0x020fe800000000ff */
        /* <DEDUP_REMOVED lines=28> */
[----:B------:R-:W-:Y:S07]  /*9dd0*/  LDSM.16.MT88.4 R168, [R238+0x1100] ;  /* 0x00110000eea8783b */ /* 0x000fee0000004200 */
[C---:B---3--:R-:W-:Y:S01]  /*9de0*/  HMMA.16816.F32 R160, R164.reuse, R172, R160 ;  /* 0x000000aca4a0723c */ /* 0x048fe200000018a0 */
[----:B------:R-:W3:Y:S01]  /*9df0*/  LDL.LU R172, [R1+0x28] ;  /* 0x0000280001ac7983 */ /* 0x000ee20000300800 */
[----:B------:R1:W-:Y:S06]  /*9e00*/  MUFU.EX2 R173, R42 ;  /* 0x0000002a00ad7308 */ /* 0x0003ec0000000800 */
[----:B------:R-:W-:Y:S01]  /*9e10*/  HMMA.16816.F32 R16, R164, R174, R16 ;  /* 0x000000aea410723c */ /* 0x000fe20000001810 */
[----:B------:R-:W4:Y:S03]  /*9e20*/  LDSM.16.MT88.4 R164, [R239+0x1100] ;  /* 0x00110000efa4783b */ /* 0x000f260000004200 */
[----:B------:R5:W5:Y:S04]  /*9e30*/  MUFU.EX2 R175, R41 ;  /* 0x0000002900af7308 */ /* 0x000b680000000800 */
[C---:B--2---:R-:W-:Y:S06]  /*9e40*/  HMMA.16816.F32 R4, R20.reuse, R176, R4 ;  /* 0x000000b01404723c */ /* 0x044fec0000001804 */
[----:B------:R-:W-:Y:S02]  /*9e50*/  MUFU.EX2 R177, R36 ;  /* 0x0000002400b17308 */ /* 0x000fe40000000800 */
[C---:B------:R-:W-:Y:S04]  /*9e60*/  HMMA.16816.F32 R8, R20.reuse, R178, R8 ;  /* 0x000000b21408723c */ /* 0x040fe80000001808 */
[--C-:B-1----:R-:W-:Y:S02]  /*9e70*/  FFMA.FTZ R42, R47, c[0x0][0x2d0], -R204.reuse ;  /* 0x0000b4002f2a7a23 */ /* 0x102fe400000108cc */
[----:B------:R-:W-:Y:S02]  /*9e80*/  FFMA.FTZ R204, R51, c[0x0][0x2d0], -R204 ;  /* 0x0000b40033cc7a23 */ /* 0x000fe400000108cc */
[C---:B------:R-:W-:Y:S01]  /*9e90*/  HMMA.16816.F32 R52, R20.reuse, R24, R52 ;  /* 0x000000181434723c */ /* 0x040fe20000001834 */
[----:B------:R-:W-:Y:S03]  /*9ea0*/  MUFU.EX2 R179, R37 ;  /* 0x0000002500b37308 */ /* 0x000fe60000000800 */
[--C-:B-----5:R-:W-:Y:S01]  /*9eb0*/  FFMA.FTZ R41, R44, c[0x0][0x2d0], -R205.reuse ;  /* 0x0000b4002c297a23 */ /* 0x120fe200000108cd */
[----:B------:R-:W-:Y:S03]  /*9ec0*/  MOV R51, R175 ;  /* 0x000000af00337202 */ /* 0x000fe60000000f00 */
[C---:B------:R-:W-:Y:S01]  /*9ed0*/  HMMA.16816.F32 R56, R20.reuse, R26, R56 ;  /* 0x0000001a1438723c */ /* 0x040fe20000001838 */
[----:B------:R-:W1:Y:S02]  /*9ee0*/  LDSM.16.MT88.4 R24, [R245+0x4100] ;  /* 0x00410000f518783b */ /* 0x000e640000004200 */
[----:B------:R2:W-:Y:S05]  /*9ef0*/  MUFU.EX2 R44, R43 ;  /* 0x0000002b002c7308 */ /* 0x0005ea0000000800 */
[C---:B----4-:R-:W-:Y:S05]  /*9f00*/  HMMA.16816.F32 R60, R20.reuse, R164, R60 ;  /* 0x000000a4143c723c */ /* 0x050fea000000183c */
[----:B------:R-:W-:Y:S03]  /*9f10*/  MUFU.EX2 R176, R38 ;  /* 0x0000002600b07308 */ /* 0x000fe60000000800 */
[C---:B------:R-:W-:Y:S01]  /*9f20*/  HMMA.16816.F32 R64, R20.reuse, R166, R64 ;  /* 0x000000a61440723c */ /* 0x040fe20000001840 */
[----:B------:R-:W4:Y:S06]  /*9f30*/  LDSM.16.MT88.4 R164, [R240+0x4100] ;  /* 0x00410000f0a4783b */ /* 0x000f2c0000004200 */
[----:B------:R5:W-:Y:S01]  /*9f40*/  MUFU.EX2 R178, R39 ;  /* 0x0000002700b27308 */ /* 0x000be20000000800 */
[C---:B------:R-:W-:Y:S01]  /*9f50*/  HMMA.16816.F32 R68, R20.reuse, R168, R68 ;  /* 0x000000a81444723c */ /* 0x040fe20000001844 */
[----:B--2---:R-:W2:Y:S07]  /*9f60*/  LDL.LU R43, [R1+0x24] ;  /* 0x00002400012b7983 */ /* 0x004eae0000300800 */
[C---:B------:R-:W-:Y:S01]  /*9f70*/  HMMA.16816.F32 R72, R20.reuse, R170, R72 ;  /* 0x000000aa1448723c */ /* 0x040fe20000001848 */
[----:B------:R-:W4:Y:S01]  /*9f80*/  LDSM.16.MT88.4 R168, [R239+0x4100] ;  /* 0x00410000efa8783b */ /* 0x000f220000004200 */
[----:B------:R-:W-:Y:S06]  /*9f90*/  MUFU.EX2 R47, R45 ;  /* 0x0000002d002f7308 */ /* 0x000fec0000000800 */
[C---:B-1----:R-:W-:Y:S04]  /*9fa0*/  HMMA.16816.F32 R76, R20.reuse, R24, R76 ;  /* 0x00000018144c723c */ /* 0x042fe8000000184c */
[----:B------:R-:W1:Y:S01]  /*9fb0*/  MUFU.EX2 R45, R42 ;  /* 0x0000002a002d7308 */ /* 0x000e620000000800 */
[----:B-----5:R-:W-:Y:S03]  /*9fc0*/  LDSM.16.MT88.4 R36, [R239+0x2100] ;  /* 0x00210000ef24783b */ /* 0x020fe60000004200 */
[C---:B------:R-:W-:Y:S05]  /*9fd0*/  HMMA.16816.F32 R80, R20.reuse, R26, R80 ;  /* 0x0000001a1450723c */ /* 0x040fea0000001850 */
[----:B------:R-:W5:Y:S01]  /*9fe0*/  LDSM.16.MT88.4 R24, [R238+0x4100] ;  /* 0x00410000ee18783b */ /* 0x000f620000004200 */
[----:B------:R-:W1:Y:S02]  /*9ff0*/  MUFU.EX2 R204, R204 ;  /* 0x000000cc00cc7308 */ /* 0x000e640000000800 */
[C---:B----4-:R-:W-:Y:S08]  /*a000*/  HMMA.16816.F32 R84, R20.reuse, R164, R84 ;  /* 0x000000a41454723c */ /* 0x050ff00000001854 */
[C---:B------:R-:W-:Y:S01]  /*a010*/  HMMA.16816.F32 R88, R20.reuse, R166, R88 ;  /* 0x000000a61458723c */ /* 0x040fe20000001858 */
[----:B------:R-:W4:Y:S07]  /*a020*/  LDSM.16.MT88.4 R164, [R245+0x7100] ;  /* 0x00710000f5a4783b */ /* 0x000f2e0000004200 */
[C---:B------:R-:W-:Y:S08]  /*a030*/  HMMA.16816.F32 R92, R20.reuse, R168, R92 ;  /* 0x000000a8145c723c */ /* 0x040ff0000000185c */
[C---:B------:R-:W-:Y:S01]  /*a040*/  HMMA.16816.F32 R96, R20.reuse, R170, R96 ;  /* 0x000000aa1460723c */ /* 0x040fe20000001860 */
[----:B------:R-:W1:Y:S07]  /*a050*/  LDSM.16.MT88.4 R168, [R240+0x7100] ;  /* 0x00710000f0a8783b */ /* 0x000e6e0000004200 */
[C---:B-----5:R-:W-:Y:S08]  /*a060*/  HMMA.16816.F32 R100, R20.reuse, R24, R100 ;  /* 0x000000181464723c */ /* 0x060ff00000001864 */
[C---:B------:R-:W-:Y:S01]  /*a070*/  HMMA.16816.F32 R104, R20.reuse, R26, R104 ;  /* 0x0000001a1468723c */ /* 0x040fe20000001868 */
[----:B------:R-:W5:Y:S07]  /*a080*/  LDSM.16.MT88.4 R24, [R239+0x7100] ;  /* 0x00710000ef18783b */ /* 0x000f6e0000004200 */
[C---:B----4-:R-:W-:Y:S08]  /*a090*/  HMMA.16816.F32 R108, R20.reuse, R164, R108 ;  /* 0x000000a4146c723c */ /* 0x050ff0000000186c */
[C---:B------:R-:W-:Y:S01]  /*a0a0*/  HMMA.16816.F32 R112, R20.reuse, R166, R112 ;  /* 0x000000a61470723c */ /* 0x040fe20000001870 */
[----:B------:R-:W4:Y:S07]  /*a0b0*/  LDSM.16.MT88.4 R164, [R238+0x7100] ;  /* 0x00710000eea4783b */ /* 0x000f2e0000004200 */
[C---:B-1----:R-:W-:Y:S08]  /*a0c0*/  HMMA.16816.F32 R116, R20.reuse, R168, R116 ;  /* 0x000000a81474723c */ /* 0x042ff00000001874 */
        /* <DEDUP_REMOVED lines=8> */
[C---:B-1----:R-:W-:Y:S01]  /*a150*/  HMMA.16816.F32 R140, R20.reuse, R168, R140 ;  /* 0x000000a8148c723c */ /* 0x042fe2000000188c */
[----:B------:R1:W-:Y:S07]  /*a160*/  MUFU.EX2 R169, R35 ;  /* 0x0000002300a97308 */ /* 0x0003ee0000000800 */
[C---:B------:R-:W-:Y:S03]  /*a170*/  HMMA.16816.F32 R144, R20.reuse, R170, R144 ;  /* 0x000000aa1490723c */ /* 0x040fe60000001890 */
[----:B------:R1:W-:Y:S05]  /*a180*/  MUFU.EX2 R168, R40 ;  /* 0x0000002800a87308 */ /* 0x0003ea0000000800 */
[C---:B-----5:R-:W-:Y:S08]  /*a190*/  HMMA.16816.F32 R148, R20.reuse, R24, R148 ;  /* 0x000000181494723c */ /* 0x060ff00000001894 */
[C---:B------:R-:W-:Y:S01]  /*a1a0*/  HMMA.16816.F32 R12, R20.reuse, R26, R12 ;  /* 0x0000001a140c723c */ /* 0x040fe2000000180c */
[----:B------:R-:W5:Y:S07]  /*a1b0*/  LDSM.16.MT88.4 R24, [R245+0x1900] ;  /* 0x00190000f518783b */ /* 0x000f6e0000004200 */
[C---:B----4-:R-:W-:Y:S01]  /*a1c0*/  HMMA.16816.F32 R152, R20.reuse, R164, R152 ;  /* 0x000000a41498723c */ /* 0x050fe20000001898 */
[----:B-1----:R-:W1:Y:S03]  /*a1d0*/  LDSM.16.MT88.4 R32, [R240+0x1900] ;  /* 0x00190000f020783b */ /* 0x002e660000004200 */
[--C-:B------:R-:W-:Y:S02]  /*a1e0*/  FFMA.FTZ R40, R48, c[0x0][0x2d0], -R205.reuse ;  /* 0x0000b40030287a23 */ /* 0x100fe400000108cd */
[----:B------:R-:W4:Y:S01]  /*a1f0*/  MUFU.EX2 R48, R41 ;  /* 0x0000002900307308 */ /* 0x000f220000000800 */
[----:B------:R-:W-:Y:S01]  /*a200*/  FFMA.FTZ R205, R49, c[0x0][0x2d0], -R205 ;  /* 0x0000b40031cd7a23 */ /* 0x000fe200000108cd */
[C---:B------:R-:W-:Y:S04]  /*a210*/  HMMA.16816.F32 R156, R20.reuse, R166, R156 ;  /* 0x000000a6149c723c */ /* 0x040fe8000000189c */
[----:B------:R-:W-:Y:S03]  /*a220*/  F2FP.PACK_AB R165, R45, R46 ;  /* 0x0000002e2da5723e */ /* 0x000fe600000000ff */
[----:B------:R-:W-:Y:S01]  /*a230*/  F2FP.PACK_AB R167, R204, R50 ;  /* 0x00000032cca7723e */ /* 0x000fe200000000ff */
[C---:B------:R-:W-:Y:S01]  /*a240*/  HMMA.16816.F32 R160, R20.reuse, R28, R160 ;  /* 0x0000001c14a0723c */ /* 0x040fe200000018a0 */
[----:B------:R-:W-:Y:S07]  /*a250*/  MUFU.EX2 R49, R40 ;  /* 0x0000002800317308 */ /* 0x000fee0000000800 */
[----:B------:R-:W-:Y:S01]  /*a260*/  HMMA.16816.F32 R16, R20, R30, R16 ;  /* 0x0000001e1410723c */ /* 0x000fe20000001810 */
[----:B------:R-:W1:Y:S02]  /*a270*/  LDSM.16.MT88.4 R28, [R239+0x1900] ;  /* 0x00190000ef1c783b */ /* 0x000e640000004200 */
[----:B------:R-:W3:Y:S01]  /*a280*/  MUFU.EX2 R205, R205 ;  /* 0x000000cd00cd7308 */ /* 0x000ee20000000800 */
[----:B----4-:R-:W-:Y:S03]  /*a290*/  F2FP.PACK_AB R164, R47, R48 ;  /* 0x000000302fa4723e */ /* 0x010fe600000000ff */
[----:B------:R-:W-:Y:S02]  /*a2a0*/  F2FP.PACK_AB R23, R169, R215 ;  /* 0x000000d7a917723e */ /* 0x000fe400000000ff */
[----:B------:R-:W-:Y:S03]  /*a2b0*/  F2FP.PACK_AB R20, R210, R209 ;  /* 0x000000d1d214723e */ /* 0x000fe600000000ff */
[----:B------:R-:W-:Y:S02]  /*a2c0*/  F2FP.PACK_AB R21, R212, R211 ;  /* 0x000000d3d415723e */ /* 0x000fe400000000ff */
[----:B------:R-:W-:Y:S07]  /*a2d0*/  F2FP.PACK_AB R22, R214, R213 ;  /* 0x000000d5d616723e */ /* 0x000fee00000000ff */
[C---:B-----5:R-:W-:Y:S03]  /*a2e0*/  HMMA.16816.F32 R4, R20.reuse, R24, R4 ;  /* 0x000000181404723c */ /* 0x060fe60000001804 */
[----:B---3--:R-:W-:Y:S01]  /*a2f0*/  F2FP.PACK_AB R166, R205, R49 ;  /* 0x00000031cda6723e */ /* 0x008fe200000000ff */
[----:B------:R-:W-:Y:S01]  /*a300*/  FFMA.FTZ R203, R180, R172, R203 ;  /* 0x000000acb4cb7223 */ /* 0x000fe200000100cb */
[----:B------:R-:W-:Y:S03]  /*a310*/  MOV R180, R173 ;  /* 0x000000ad00b47202 */ /* 0x000fe60000000f00 */
[C---:B------:R-:W-:Y:S01]  /*a320*/  HMMA.16816.F32 R8, R20.reuse, R26, R8 ;  /* 0x0000001a1408723c */ /* 0x040fe20000001808 */
[----:B------:R-:W3:Y:S03]  /*a330*/  LDSM.16.MT88.4 R24, [R238+0x1900] ;  /* 0x00190000ee18783b */ /* 0x000ee60000004200 */
[----:B------:R-:W-:Y:S01]  /*a340*/  FADD.FTZ R203, R200, R203 ;  /* 0x000000cbc8cb7221 */ /* 0x000fe20000010000 */
[----:B------:R-:W-:Y:S03]  /*a350*/  MOV R200, R168 ;  /* 0x000000a800c87202 */ /* 0x000fe60000000f00 */
[C---:B-1----:R-:W-:Y:S01]  /*a360*/  HMMA.16816.F32 R52, R20.reuse, R32, R52 ;  /* 0x000000201434723c */ /* 0x042fe20000001834 */
[----:B------:R-:W-:Y:S03]  /*a370*/  LDSM.16.MT88.4 R172, [R245+0x2900] ;  /* 0x00290000f5ac783b */ /* 0x000fe60000004200 */
[----:B------:R-:W-:Y:S01]  /*a380*/  FADD.FTZ R198, R198, R203 ;  /* 0x000000cbc6c67221 */ /* 0x000fe20000010000 */
[----:B------:R-:W-:Y:S03]  /*a390*/  MOV R203, R179 ;  /* 0x000000b300cb7202 */ /* 0x000fe60000000f00 */
[C---:B------:R-:W-:Y:S01]  /*a3a0*/  HMMA.16816.F32 R56, R20.reuse, R34, R56 ;  /* 0x000000221438723c */ /* 0x040fe20000001838 */
[----:B------:R-:W1:Y:S03]  /*a3b0*/  LDSM.16.MT88.4 R32, [R245+0x4900] ;  /* 0x00490000f520783b */ /* 0x000e660000004200 */
[----:B------:R-:W-:Y:S01]  /*a3c0*/  FADD.FTZ R196, R196, R198 ;  /* 0x000000c6c4c47221 */ /* 0x000fe20000010000 */
[----:B------:R-:W-:Y:S03]  /*a3d0*/  MOV R198, R177 ;  /* 0x000000b100c67202 */ /* 0x000fe60000000f00 */
[C---:B------:R-:W-:Y:S04]  /*a3e0*/  HMMA.16816.F32 R60, R20.reuse, R28, R60 ;  /* 0x0000001c143c723c */ /* 0x040fe8000000183c */
[----:B------:R-:W-:Y:S04]  /*a3f0*/  FADD.FTZ R196, R192, R196 ;  /* 0x000000c4c0c47221 */ /* 0x000fe80000010000 */
[C---:B------:R-:W-:Y:S01]  /*a400*/  HMMA.16816.F32 R64, R20.reuse, R30, R64 ;  /* 0x0000001e1440723c */ /* 0x040fe20000001840 */
[----:B------:R-:W4:Y:S03]  /*a410*/  LDSM.16.MT88.4 R28, [R240+0x4900] ;  /* 0x00490000f01c783b */ /* 0x000f260000004200 */
        /* <DEDUP_REMOVED lines=8> */
[C---:B-1----:R-:W-:Y:S04]  /*a4a0*/  HMMA.16816.F32 R76, R20.reuse, R32, R76 ;  /* 0x00000020144c723c */ /* 0x042fe8000000184c */
[----:B------:R-:W-:Y:S02]  /*a4b0*/  FADD.FTZ R185, R186, R185 ;  /* 0x000000b9bab97221 */ /* 0x000fe40000010000 */
[----:B--2---:R-:W-:Y:S02]  /*a4c0*/  FFMA.FTZ R201, R3, R43, R201 ;  /* 0x0000002b03c97223 */ /* 0x004fe400000100c9 */
[C---:B------:R-:W-:Y:S01]  /*a4d0*/  HMMA.16816.F32 R80, R20.reuse, R34, R80 ;  /* 0x000000221450723c */ /* 0x040fe20000001850 */
[----:B------:R-:W1:Y:S03]  /*a4e0*/  LDSM.16.MT88.4 R32, [R238+0x4900] ;  /* 0x00490000ee20783b */ /* 0x000e660000004200 */
[----:B------:R-:W-:Y:S01]  /*a4f0*/  FADD.FTZ R201, R199, R201 ;  /* 0x000000c9c7c97221 */ /* 0x000fe20000010000 */
[----:B------:R-:W-:Y:S01]  /*a500*/  MOV R199, R178 ;  /* 0x000000b200c77202 */ /* 0x000fe20000000f00 */
[----:B------:R-:W-:Y:S02]  /*a510*/  FADD.FTZ R206, R206, R185 ;  /* 0x000000b9cece7221 */ /* 0x000fe40000010000 */
[C---:B----4-:R-:W-:Y:S01]  /*a520*/  HMMA.16816.F32 R84, R20.reuse, R28, R84 ;  /* 0x0000001c1454723c */ /* 0x050fe20000001854 */
[----:B------:R-:W-:Y:S03]  /*a530*/  LDSM.16.MT88.4 R40, [R245+0x5900] ;  /* 0x00590000f528783b */ /* 0x000fe60000004200 */
[----:B------:R-:W-:Y:S01]  /*a540*/  FADD.FTZ R197, R197, R201 ;  /* 0x000000c9c5c57221 */ /* 0x000fe20000010000 */
[-C--:B------:R-:W-:Y:S01]  /*a550*/  MOV R201, R176.reuse ;  /* 0x000000b000c97202 */ /* 0x080fe20000000f00 */
[----:B------:R-:W-:Y:S02]  /*a560*/  FADD.FTZ R206, R209, R206 ;  /* 0x000000ced1ce7221 */ /* 0x000fe40000010000 */
[C---:B------:R-:W-:Y:S01]  /*a570*/  HMMA.16816.F32 R88, R20.reuse, R30, R88 ;  /* 0x0000001e1458723c */ /* 0x040fe20000001858 */
[----:B------:R-:W2:Y:S03]  /*a580*/  LDSM.16.MT88.4 R28, [R245+0x7900] ;  /* 0x00790000f51c783b */ /* 0x000ea60000004200 */
[----:B------:R-:W-:Y:S02]  /*a590*/  FADD.FTZ R210, R210, R206 ;  /* 0x000000ced2d27221 */ /* 0x000fe40000010000 */
[----:B------:R-:W-:Y:S02]  /*a5a0*/  FADD.FTZ R197, R181, R197 ;  /* 0x000000c5b5c57221 */ /* 0x000fe40000010000 */
[----:B------:R-:W-:Y:S01]  /*a5b0*/  FADD.FTZ R210, R213, R210 ;  /* 0x000000d2d5d27221 */ /* 0x000fe20000010000 */
[C---:B---3--:R-:W-:Y:S03]  /*a5c0*/  HMMA.16816.F32 R92, R20.reuse, R24, R92 ;  /* 0x00000018145c723c */ /* 0x048fe6000000185c */
[----:B------:R-:W-:Y:S02]  /*a5d0*/  FADD.FTZ R214, R214, R210 ;  /* 0x000000d2d6d67221 */ /* 0x000fe40000010000 */
[----:B------:R-:W-:Y:S02]  /*a5e0*/  FADD.FTZ R197, R194, R197 ;  /* 0x000000c5c2c57221 */ /* 0x000fe40000010000 */
[----:B------:R-:W-:Y:S01]  /*a5f0*/  FADD.FTZ R214, R198, R214 ;  /* 0x000000d6c6d67221 */ /* 0x000fe20000010000 */
        /* <DEDUP_REMOVED lines=45> */
[----:B------:R-:W-:Y:S07]  /*a8d0*/  LDSM.16.MT88.4 R32, [R240+0x5100] ;  /* 0x00510000f020783b */ /* 0x000fee0000004200 */
[C---:B--2---:R-:W-:Y:S08]  /*a8e0*/  HMMA.16816.F32 R52, R20.reuse, R28, R52 ;  /* 0x0000001c1434723c */ /* 0x044ff00000001834 */
        /* <DEDUP_REMOVED lines=52> */
[C---:B----4-:R-:W-:Y:S08]  /*ac30*/  HMMA.16816.F32 R60, R164.reuse, R32, R60 ;  /* 0x00000020a43c723c */ /* 0x050ff0000000183c */
[C---:B------:R-:W-:Y:S01]  /*ac40*/  HMMA.16816.F32 R64, R164.reuse, R34, R64 ;  /* 0x00000022a440723c */ /* 0x040fe20000001840 */
[----:B------:R-:W4:Y:S07]  /*ac50*/  LDSM.16.MT88.4 R32, [R239+0x8900] ;  /* 0x00890000ef20783b */ /* 0x000f2e0000004200 */
[C---:B--2---:R-:W-:Y:S07]  /*ac60*/  HMMA.16816.F32 R68, R164.reuse, R36, R68 ;  /* 0x00000024a444723c */ /* 0x044fee0000001844 */
[----:B------:R-:W-:Y:S01]  /*ac70*/  MOV R37, R169 ;  /* 0x000000a900257202 */ /* 0x000fe20000000f00 */
[C---:B------:R-:W-:Y:S01]  /*ac80*/  HMMA.16816.F32 R72, R164.reuse, R38, R72 ;  /* 0x00000026a448723c */ /* 0x040fe20000001848 */
[----:B------:R-:W-:Y:S03]  /*ac90*/  LDSM.16.MT88.4 R168, [R240+0xb900] ;  /* 0x00b90000f0a8783b */ /* 0x000fe60000004200 */
[----:B------:R-:W-:Y:S04]  /*aca0*/  FADD.FTZ R3, R37, R3 ;  /* 0x0000000325037221 */ /* 0x000fe80000010000 */
[C---:B------:R-:W-:Y:S08]  /*acb0*/  HMMA.16816.F32 R76, R164.reuse, R40, R76 ;  /* 0x00000028a44c723c */ /* 0x040ff0000000184c */
[C---:B------:R-:W-:Y:S08]  /*acc0*/  HMMA.16816.F32 R80, R164.reuse, R42, R80 ;  /* 0x0000002aa450723c */ /* 0x040ff00000001850 */
[C---:B---3--:R-:W-:Y:S08]  /*acd0*/  HMMA.16816.F32 R84, R164.reuse, R20, R84 ;  /* 0x00000014a454723c */ /* 0x048ff00000001854 */
[C---:B------:R-:W-:Y:S01]  /*ace0*/  HMMA.16816.F32 R88, R164.reuse, R22, R88 ;  /* 0x00000016a458723c */ /* 0x040fe20000001858 */
[----:B------:R-:W2:Y:S07]  /*acf0*/  LDSM.16.MT88.4 R20, [R238+0x8900] ;  /* 0x00890000ee14783b */ /* 0x000eae0000004200 */
[C---:B-----5:R-:W-:Y:S08]  /*ad00*/  HMMA.16816.F32 R92, R164.reuse, R4, R92 ;  /* 0x00000004a45c723c */ /* 0x060ff0000000185c */
[C---:B------:R-:W-:Y:S01]  /*ad10*/  HMMA.16816.F32 R96, R164.reuse, R6, R96 ;  /* 0x00000006a460723c */ /* 0x040fe20000001860 */
[----:B------:R-:W3:Y:S07]  /*ad20*/  LDSM.16.MT88.4 R4, [R245+0xb900] ;  /* 0x00b90000f504783b */ /* 0x000eee0000004200 */
[C---:B------:R-:W-:Y:S08]  /*ad30*/  HMMA.16816.F32 R100, R164.reuse, R8, R100 ;  /* 0x00000008a464723c */ /* 0x040ff00000001864 */
[C---:B------:R-:W-:Y:S01]  /*ad40*/  HMMA.16816.F32 R104, R164.reuse, R10, R104 ;  /* 0x0000000aa468723c */ /* 0x040fe20000001868 */
[----:B------:R-:W5:Y:S07]  /*ad50*/  LDSM.16.MT88.4 R8, [R239+0xb900] ;  /* 0x00b90000ef08783b */ /* 0x000f6e0000004200 */
[C---:B-1----:R-:W-:Y:S08]  /*ad60*/  HMMA.16816.F32 R108, R164.reuse, R24, R108 ;  /* 0x00000018a46c723c */ /* 0x042ff0000000186c */
[C---:B------:R-:W-:Y:S08]  /*ad70*/  HMMA.16816.F32 R112, R164.reuse, R26, R112 ;  /* 0x0000001aa470723c */ /* 0x040ff00000001870 */
[C---:B------:R-:W-:Y:S08]  /*ad80*/  HMMA.16816.F32 R116, R164.reuse, R28, R116 ;  /* 0x0000001ca474723c */ /* 0x040ff00000001874 */
[C---:B------:R-:W-:Y:S08]  /*ad90*/  HMMA.16816.F32 R120, R164.reuse, R30, R120 ;  /* 0x0000001ea478723c */ /* 0x040ff00000001878 */
[C---:B----4-:R-:W-:Y:S08]  /*ada0*/  HMMA.16816.F32 R124, R164.reuse, R32, R124 ;  /* 0x00000020a47c723c */ /* 0x050ff0000000187c */
[C---:B------:R-:W-:Y:S08]  /*adb0*/  HMMA.16816.F32 R128, R164.reuse, R34, R128 ;  /* 0x00000022a480723c */ /* 0x040ff00000001880 */
[C---:B--2---:R-:W-:Y:S08]  /*adc0*/  HMMA.16816.F32 R132, R164.reuse, R20, R132 ;  /* 0x00000014a484723c */ /* 0x044ff00000001884 */
[C---:B------:R-:W-:Y:S08]  /*add0*/  HMMA.16816.F32 R136, R164.reuse, R22, R136 ;  /* 0x00000016a488723c */ /* 0x040ff00000001888 */
[C---:B---3--:R-:W-:Y:S08]  /*ade0*/  HMMA.16816.F32 R140, R164.reuse, R4, R140 ;  /* 0x00000004a48c723c */ /* 0x048ff0000000188c */
[C---:B------:R-:W-:Y:S01]  /*adf0*/  HMMA.16816.F32 R144, R164.reuse, R6, R144 ;  /* 0x00000006a490723c */ /* 0x040fe20000001890 */
[----:B------:R-:W1:Y:S07]  /*ae00*/  LDSM.16.MT88.4 R4, [R238+0xb900] ;  /* 0x00b90000ee04783b */ /* 0x000e6e0000004200 */
[C---:B------:R-:W-:Y:S08]  /*ae10*/  HMMA.16816.F32 R148, R164.reuse, R168, R148 ;  /* 0x000000a8a494723c */ /* 0x040ff00000001894 */
[C---:B------:R-:W-:Y:S08]  /*ae20*/  HMMA.16816.F32 R168, R164.reuse, R170, R12 ;  /* 0x000000aaa4a8723c */ /* 0x040ff0000000180c */
[C---:B-----5:R-:W-:Y:S07]  /*ae30*/  HMMA.16816.F32 R152, R164.reuse, R8, R152 ;  /* 0x00000008a498723c */ /* 0x060fee0000001898 */
[----:B------:R-:W-:Y:S01]  /*ae40*/  FADD.FTZ R8, R201, R3 ;  /* 0x00000003c9087221 */ /* 0x000fe20000010000 */
[C---:B------:R-:W-:Y:S04]  /*ae50*/  HMMA.16816.F32 R156, R164.reuse, R10, R156 ;  /* 0x0000000aa49c723c */ /* 0x040fe8000000189c */
[----:B------:R-:W-:Y:S02]  /*ae60*/  FADD.FTZ R3, R203, R214 ;  /* 0x000000d6cb037221 */ /* 0x000fe40000010000 */
[----:B------:R-:W-:Y:S02]  /*ae70*/  FADD.FTZ R8, R199, R8 ;  /* 0x00000008c7087221 */ /* 0x000fe40000010000 */
[----:B------:R-:W-:Y:S01]  /*ae80*/  FADD.FTZ R3, R200, R3 ;  /* 0x00000003c8037221 */ /* 0x000fe20000010000 */
[C---:B-1----:R-:W-:Y:S03]  /*ae90*/  HMMA.16816.F32 R160, R164.reuse, R4, R160 ;  /* 0x00000004a4a0723c */ /* 0x042fe600000018a0 */
[----:B------:R-:W-:Y:S02]  /*aea0*/  FADD.FTZ R3, R51, R3 ;  /* 0x0000000333037221 */ /* 0x000fe40000010000 */
[----:B------:R-:W-:Y:S01]  /*aeb0*/  FADD.FTZ R8, R180, R8 ;  /* 0x00000008b4087221 */ /* 0x000fe20000010000 */
[----:B------:R-:W-:Y:S01]  /*aec0*/  MOV R180, R2 ;  /* 0x0000000200b47202 */ /* 0x000fe20000000f00 */
        /* <DEDUP_REMOVED lines=8> */
[----:B------:R-:W-:Y:S03]  /*af50*/  FADD.FTZ R44, R50, R44 ;  /* 0x0000002c322c7221 */ /* 0x000fe60000010000 */
[----:B------:R1:W-:Y:S01]  /*af60*/  STL [R1+0x28], R3 ;  /* 0x0000280301007387 */ /* 0x0003e20000100800 */
[----:B------:R-:W-:Y:S05]  /*af70*/  FADD.FTZ R4, R204, R44 ;  /* 0x0000002ccc047221 */ /* 0x000fea0000010000 */
[----:B------:R2:W-:Y:S01]  /*af80*/  STL [R1+0x24], R4 ;  /* 0x0000240401007387 */ /* 0x0005e20000100800 */
[----:B-1----:R-:W-:Y:S01]  /*af90*/  MOV R3, R0 ;  /* 0x0000000000037202 */ /* 0x002fe20000000f00 */
[----:B--2---:R-:W-:-:S05]  /*afa0*/  @P0 BRA `(.L_x_2568) ;  /* 0xffffbe1000000947 */ /* 0x004fca000383ffff */
.L_x_2567:
        /* <DEDUP_REMOVED lines=157> */
.L_x_2559:
        /* <DEDUP_REMOVED lines=197> */
.L_x_2572:
        /* <DEDUP_REMOVED lines=157> */
.L_x_2574:
[----:B--234-:R-:W-:Y:S05]  /*cfa0*/  BSYNC B0 ;  /* 0x0000000000007941 */ /* 0x01cfea0003800000 */
.L_x_2573:
        /* <DEDUP_REMOVED lines=30> */
.L_x_2576:
[----:B------:R-:W-:Y:S05]  /*d190*/  BSYNC B0 ;  /* 0x0000000000007941 */ /* 0x000fea0003800000 */
.L_x_2575:
        /* <DEDUP_REMOVED lines=30> */
.L_x_2578:
[----:B------:R-:W-:Y:S05]  /*d380*/  BSYNC B0 ;  /* 0x0000000000007941 */ /* 0x000fea0003800000 */
.L_x_2577:
        /* <DEDUP_REMOVED lines=31> */
.L_x_2571:
        /* <DEDUP_REMOVED lines=31> */
.L_x_2579:
        /* <DEDUP_REMOVED lines=43> */
.L_x_2581:
[----:B------:R-:W-:Y:S05]  /*da20*/  BSYNC B0 ;  /* 0x0000000000007941 */ /* 0x000fea0003800000 */
.L_x_2580:
        /* <DEDUP_REMOVED lines=77> */
.L_x_2583:
[----:B------:R-:W-:Y:S05]  /*df00*/  BSYNC B0 ;  /* 0x0000000000007941 */ /* 0x000fea0003800000 */
.L_x_2582:
        /* <DEDUP_REMOVED lines=27> */
.L_x_2585:
[----:B------:R-:W-:Y:S05]  /*e0c0*/  BSYNC B0 ;  /* 0x0000000000007941 */ /* 0x000fea0003800000 */
.L_x_2584:
        /* <DEDUP_REMOVED lines=27> */
.L_x_2587:
[----:B------:R-:W-:Y:S05]  /*e280*/  BSYNC B0 ;  /* 0x0000000000007941 */ /* 0x000fea0003800000 */
.L_x_2586:
        /* <DEDUP_REMOVED lines=28> */
.L_x_2588:
        /* <DEDUP_REMOVED lines=11> */
.L_x_3575:


//--------------------- .text._ZN7cutlass13device_kernelIN5flash19enable_sm80_to_sm89INS1_16FlashAttnFwdSm80INS1_25CollectiveMainloopFwdSm80ILi8ELi1ELb0EN4cute5tupleIJNS5_1CILi128EEENS7_ILi48EEENS7_ILi256EEEEEELi256ENS_6half_tEfNS_4arch4Sm80ELb0ELb0ELb0ELb1ELb1ELb1ELb1ELb0EEENS1_21CollectiveEpilogueFwdINS6_IJS8_SA_S9_EEENS6_IJNS7_ILi1EEESI_SI_EEESC_SE_Li256ELb1ELb1ELb0ELb0EEENS1_19SingleTileSchedulerILb1ELb0ELb1ELi128EEEEEEEEEvNT_6ParamsE --------------------------
	.section	.text._ZN7cutlass13device_kernelIN5flash19enable_sm80_to_sm89INS1_16FlashAttnFwdSm80INS1_25CollectiveMainloopFwdSm80ILi8ELi1ELb0EN4cute5tupleIJNS5_1CILi128EEENS7_ILi48EEENS7_ILi256EEEEEELi256ENS_6half_tEfNS_4arch4Sm80ELb0ELb0ELb0ELb1ELb1ELb1ELb1ELb0EEENS1_21CollectiveEpilogueFwdINS6_IJS8_SA_S9_EEENS6_IJNS7_ILi1EEESI_SI_EEESC_SE_Li256ELb1ELb1ELb0ELb0EEENS1_19SingleTileSchedulerILb1ELb0ELb1ELi128EEEEEEEEEvNT_6ParamsE,"ax",@progbits
	.sectioninfo	@"SHI_REGISTERS=248"
	.align	128
.text._ZN7cutlass13device_kernelIN5flash19enable_sm80_to_sm89INS1_16FlashAttnFwdSm80INS1_25CollectiveMainloopFwdSm80ILi8ELi1ELb0EN4cute5tupleIJNS5_1CILi128EEENS7_ILi48EEENS7_ILi256EEEEEELi256ENS_6half_tEfNS_4arch4Sm80ELb0ELb0ELb0ELb1ELb1ELb1ELb1ELb0EEENS1_21CollectiveEpilogueFwdINS6_IJS8_SA_S9_EEENS6_IJNS7_ILi1EEESI_SI_EEESC_SE_Li256ELb1ELb1ELb0ELb0EEENS1_19SingleTileSchedulerILb1ELb0ELb1ELi128EEEEEEEEEvNT_6ParamsE:
        .type           _ZN7cutlass13device_kernelIN5flash19enable_sm80_to_sm89INS1_16FlashAttnFwdSm80INS1_25CollectiveMainloopFwdSm80ILi8ELi1ELb0EN4cute5tupleIJNS5_1CILi128EEENS7_ILi48EEENS7_ILi256EEEEEELi256ENS_6half_tEfNS_4arch4Sm80ELb0ELb0ELb0ELb1ELb1ELb1ELb1ELb0EEENS1_21CollectiveEpilogueFwdINS6_IJS8_SA_S9_EEENS6_IJNS7_ILi1EEESI_SI_EEESC_SE_Li256ELb1ELb1ELb0ELb0EEENS1_19SingleTileSchedulerILb1ELb0ELb1ELi128EEEEEEEEEvNT_6ParamsE,@function
        .size           _ZN7cutlass13device_kernelIN5flash19enable_sm80_to_sm89INS1_16FlashAttnFwdSm80INS1_25CollectiveMainloopFwdSm80ILi8ELi1ELb0EN4cute5tupleIJNS5_1CILi128EEENS7_ILi48EEENS7_ILi256EEEEEELi256ENS_6half_tEfNS_4arch4Sm80ELb0ELb0ELb0ELb1ELb1ELb1ELb1ELb0EEENS1_21CollectiveEpilogueFwdINS6_IJS8_SA_S9_EEENS6_IJNS7_ILi1EEESI_SI_EEESC_SE_Li256ELb1ELb1ELb0ELb0EEENS1_19SingleTileSchedulerILb1ELb0ELb1ELi128EEEEEEEEEvNT_6ParamsE,(.L_x_3576 - _ZN7cutlass13device_kernelIN5flash19enable_sm80_to_sm89INS1_16FlashAttnFwdSm80INS1_25CollectiveMainloopFwdSm80ILi8ELi1ELb0EN4cute5tupleIJNS5_1CILi128EEENS7_ILi48EEENS7_ILi256EEEEEELi256ENS_6half_tEfNS_4arch4Sm80ELb0ELb0ELb0ELb1ELb1ELb1ELb1ELb0EEENS1_21CollectiveEpilogueFwdINS6_IJS8_SA_S9_EEENS6_IJNS7_ILi1EEESI_SI_EEESC_SE_Li256ELb1ELb1ELb0ELb0EEENS1_19SingleTileSchedulerILb1ELb0ELb1ELi128EEEEEEEEEvNT_6ParamsE)
        .other          _ZN7cutlass13device_kernelIN5flash19enable_sm80_to_sm89INS1_16FlashAttnFwdSm80INS1_25CollectiveMainloopFwdSm80ILi8ELi1ELb0EN4cute5tupleIJNS5_1CILi128EEENS7_ILi48EEENS7_ILi256EEEEEELi256ENS_6half_tEfNS_4arch4Sm80ELb0ELb0ELb0ELb1ELb1ELb1ELb1ELb0EEENS1_21CollectiveEpilogueFwdINS6_IJS8_SA_S9_EEENS6_IJNS7_ILi1EEESI_SI_EEESC_SE_Li256ELb1ELb1ELb0ELb0EEENS1_19SingleTileSchedulerILb1ELb0ELb1ELi128EEEEEEEEEvNT_6ParamsE,@"STO_CUDA_ENTRY STV_DEFAULT"
_ZN7cutlass13device_kernelIN5flash19enable_sm80_to_sm89INS1_16FlashAttnFwdSm80INS1_25CollectiveMainloopFwdSm80ILi8ELi1ELb0EN4cute5tupleIJNS5_1CILi128EEENS7_ILi48EEENS7_ILi256EEEEEELi256ENS_6half_tEfNS_4arch4Sm80ELb0ELb0ELb0ELb1ELb1ELb1ELb1ELb0EEENS1_21CollectiveEpilogueFwdINS6_IJS8_SA_S9_EEENS6_IJNS7_ILi1EEESI_SI_EEESC_SE_Li256ELb1ELb1ELb0ELb0EEENS1_19SingleTileSchedulerILb1ELb0ELb1ELi128EEEEEEEEEvNT_6ParamsE:
        /* <DEDUP_REMOVED lines=16> */
.L_x_2590:
        /* <DEDUP_REMOVED lines=8> */
.L_x_2592:
[----:B------:R-:W-:-:S05]  /*0180*/  MOV R3, c[0x0][0x54c] ;  /* 0x0001530000037a02 */ /* 0x000fca0000000f00 */
.L_x_2591:
[----:B-----5:R-:W-:Y:S01]  /*0190*/  IMAD R3, R3, c[0x0][0x548], RZ ;  /* 0x0001520003037a24 */ /* 0x020fe200078e02ff */
[----:B------:R-:W-:-:S04]  /*01a0*/  SHF.L.U32 R0, R97, 0x7, RZ ;  /* 0x0000000761007819 */ /* 0x000fc800000006ff */
[----:B------:R-:W-:-:S04]  /*01b0*/  ISETP.GE.AND P0, PT, R0, R3, PT ;  /* 0x000000030000720c */ /* 0x000fc80003f06270 */
[----:B------:R-:W-:Y:S01]  /*01c0*/  SEL R218, R218, 0xffffffff, !P0 ;  /* 0xffffffffdada7807 */ /* 0x000fe20004000000 */
[----:B------:R-:W-:Y:S05]  /*01d0*/  BRA `(.L_x_2593) ;  /* 0x0000012000007947 */ /* 0x000fea0003800000 */
.L_x_2589:
[----:B---3--:R-:W-:-:S04]  /*01e0*/  ISETP.NE.U32.AND P0, PT, RZ, c[0x0][0x568], PT ;  /* 0x00015a00ff007a0c */ /* 0x008fc80003f05070 */
[----:B------:R-:W-:-:S13]  /*01f0*/  ISETP.NE.AND.EX P0, PT, RZ, c[0x0][0x56c], PT, P0 ;  /* 0x00015b00ff007a0c */ /* 0x000fda0003f05300 */
[----:B------:R-:W-:Y:S05]  /*0200*/  @!P0 BRA `(.L_x_2594) ;  /* 0x0000002000008947 */ /* 0x000fea0003800000 */
[----:B------:R1:W5:Y:S01]  /*0210*/  LDG.E R3, [R2.64] ;  /* 0x0000001002037981 */ /* 0x000362000c1e1900 */
[----:B------:R-:W-:Y:S05]  /*0220*/  BRA `(.L_x_2595) ;  /* 0x0000009000007947 */ /* 0x000fea0003800000 */
.L_x_2594:
        /* <DEDUP_REMOVED lines=8> */
.L_x_2596:
[----:B------:R-:W-:-:S05]  /*02b0*/  MOV R3, c[0x0][0x54c] ;  /* 0x0001530000037a02 */ /* 0x000fca0000000f00 */
.L_x_2595:
[----:B-----5:R-:W-:Y:S01]  /*02c0*/  IMAD R3, R3, c[0x0][0x548], RZ ;  /* 0x0001520003037a24 */ /* 0x020fe200078e02ff */
[----:B------:R-:W-:-:S04]  /*02d0*/  SHF.L.U32 R0, R97, 0x7, RZ ;  /* 0x0000000761007819 */ /* 0x000fc800000006ff */
[----:B------:R-:W-:-:S04]  /*02e0*/  ISETP.GE.AND P0, PT, R0, R3, PT ;  /* 0x000000030000720c */ /* 0x000fc80003f06270 */
[----:B------:R-:W-:-:S04]  /*02f0*/  SEL R218, R218, 0xffffffff, !P0 ;  /* 0xffffffffdada7807 */ /* 0x000fc80004000000 */
.L_x_2593:
        /* <DEDUP_REMOVED lines=36> */
.L_x_2597:
[----:B--2---:R-:W-:-:S04]  /*0540*/  ISETP.NE.U32.AND P0, PT, RZ, c[0x0][0x368], PT ;  /* 0x0000da00ff007a0c */ /* 0x004fc80003f05070 */
[----:B------:R-:W-:-:S13]  /*0550*/  ISETP.NE.AND.EX P0, PT, RZ, c[0x0][0x36c], PT, P0 ;  /* 0x0000db00ff007a0c */ /* 0x000fda0003f05300 */
[----:B------:R-:W-:Y:S05]  /*0560*/  @!P0 BRA `(.L_x_2598) ;  /* 0x0000003000008947 */ /* 0x000fea0003800000 */
[----:B------:R-:W-:-:S05]  /*0570*/  IMAD.WIDE R8, R218, R7, c[0x0][0x368] ;  /* 0x0000da00da087625 */ /* 0x000fca00078e0207 */
[----:B------:R1:W5:Y:S01]  /*0580*/  LDG.E R5, [R8.64] ;  /* 0x0000001008057981 */ /* 0x000362000c1e1900 */
[----:B------:R-:W-:Y:S05]  /*0590*/  BRA `(.L_x_2599) ;  /* 0x0000004000007947 */ /* 0x000fea0003800000 */
.L_x_2598:
[----:B------:R-:W-:Y:S05]  /*05a0*/  @!P3 BRA `(.L_x_2599) ;  /* 0x000000300000b947 */ /* 0x000fea0003800000 */
[----:B------:R-:W2:Y:S04]  /*05b0*/  LDG.E R5, [R8.64] ;  /* 0x0000001008057981 */ /* 0x000ea8000c1e1900 */
[----:B------:R-:W2:Y:S02]  /*05c0*/  LDG.E R0, [R8.64+0x4] ;  /* 0x0000041008007981 */ /* 0x000ea4000c1e1900 */
[----:B--2---:R-:W-:Y:S02]  /*05d0*/  IADD3 R5, -R5, R0, RZ ;  /* 0x0000000005057210 */ /* 0x004fe40007ffe1ff */
.L_x_2599:
        /* <DEDUP_REMOVED lines=259> */
.L_x_2640:
        /* <DEDUP_REMOVED lines=92> */
.L_x_2605:
[----:B------:R-:W-:Y:S05]  /*1bd0*/  BSYNC B0 ;  /* 0x0000000000007941 */ /* 0x000fea0003800000 */
.L_x_2604:
        /* <DEDUP_REMOVED lines=68> */
.L_x_2607:
[----:B------:R-:W-:Y:S05]  /*2020*/  BSYNC B0 ;  /* 0x0000000000007941 */ /* 0x000fea0003800000 */
.L_x_2606:
        /* <DEDUP_REMOVED lines=86> */
.L_x_2611:
[----:B------:R-:W-:Y:S05]  /*2590*/  BSYNC B0 ;  /* 0x0000000000007941 */ /* 0x000fea0003800000 */
.L_x_2610:
        /* <DEDUP_REMOVED lines=58> */
.L_x_2613:
[----:B------:R-:W-:Y:S05]  /*2940*/  BSYNC B0 ;  /* 0x0000000000007941 */ /* 0x000fea0003800000 */
.L_x_2612:
        /* <DEDUP_REMOVED lines=58> */
.L_x_2615:
[----:B------:R-:W-:Y:S05]  /*2cf0*/  BSYNC B0 ;  /* 0x0000000000007941 */ /* 0x000fea0003800000 */
.L_x_2614:
        /* <DEDUP_REMOVED lines=57> */
.L_x_2609:
[----:B--2---:R-:W-:Y:S05]  /*3090*/  BSYNC B1 ;  /* 0x0000000000017941 */ /* 0x004fea0003800000 */
.L_x_2608:
        /* <DEDUP_REMOVED lines=61> */
.L_x_2618:
[----:B------:R-:W-:Y:S05]  /*3470*/  BSYNC B0 ;  /* 0x0000000000007941 */ /* 0x000fea0003800000 */
.L_x_2617:
        /* <DEDUP_REMOVED lines=58> */
.L_x_2620:
[----:B------:R-:W-:Y:S05]  /*3820*/  BSYNC B0 ;  /* 0x0000000000007941 */ /* 0x000fea0003800000 */
.L_x_2619:
        /* <DEDUP_REMOVED lines=58> */
.L_x_2622:
[----:B------:R-:W-:Y:S05]  /*3bd0*/  BSYNC B0 ;  /* 0x0000000000007941 */ /* 0x000fea0003800000 */
.L_x_2621:
        /* <DEDUP_REMOVED lines=58> */
.L_x_2603:
        /* <DEDUP_REMOVED lines=36> */
.L_x_2624:
[----:B------:R-:W-:Y:S05]  /*41c0*/  BSYNC B0 ;  /* 0x0000000000007941 */ /* 0x000fea0003800000 */
.L_x_2623:
        /* <DEDUP_REMOVED lines=60> */
.L_x_2626:
[----:B------:R-:W-:Y:S05]  /*4590*/  BSYNC B0 ;  /* 0x0000000000007941 */ /* 0x000fea0003800000 */
.L_x_2625:
        /* <DEDUP_REMOVED lines=151> */
.L_x_2630:
[----:B------:R-:W-:Y:S05]  /*4f10*/  BSYNC B0 ;  /* 0x0000000000007941 */ /* 0x000fea0003800000 */
.L_x_2629:
        /* <DEDUP_REMOVED lines=121> */
.L_x_2628:
[----:B--2---:R-:W-:Y:S05]  /*56b0*/  BSYNC B1 ;  /* 0x0000000000017941 */ /* 0x004fea0003800000 */
.L_x_2627:
        /* <DEDUP_REMOVED lines=125> */
.L_x_2632:
[----:B------:R-:W-:Y:S05]  /*5e90*/  BSYNC B0 ;  /* 0x0000000000007941 */ /* 0x000fea0003800000 */
.L_x_2631:
        /* <DEDUP_REMOVED lines=125> */
.L_x_2602:
        /* <DEDUP_REMOVED lines=30> */
.L_x_2634:
[----:B-12---:R-:W-:Y:S05]  /*6850*/  BSYNC B0 ;  /* 0x0000000000007941 */ /* 0x006fea0003800000 */
.L_x_2633:
        /* <DEDUP_REMOVED lines=25> */
.L_x_2616:
[----:B------:R-:W-:Y:S05]  /*69f0*/  BSYNC B2 ;  /* 0x0000000000027941 */ /* 0x000fea0003800000 */
.L_x_2601:
        /* <DEDUP_REMOVED lines=77> */
.L_x_2636:
[----:B-1-34-:R-:W-:Y:S05]  /*6ed0*/  BSYNC B0 ;  /* 0x0000000000007941 */ /* 0x01afea0003800000 */
.L_x_2635:
        /* <DEDUP_REMOVED lines=25> */
.L_x_2638:
[----:B------:R-:W-:Y:S05]  /*7070*/  BSYNC B0 ;  /* 0x0000000000007941 */ /* 0x000fea0003800000 */
.L_x_2637:
        /* <DEDUP_REMOVED lines=41> */
.L_x_2639:
[----:B------:R-:W0:Y:S01]  /*7310*/  LDGDEPBAR ;  /* 0x00000000000079af */ /* 0x000e220000000000 */
[----:B------:R-:W-:Y:S01]  /*7320*/  IADD3 R55, R55, -0x1, RZ ;  /* 0xffffffff37377810 */ /* 0x000fe20007ffe0ff */
[----:B------:R-:W-:-:S05]  /*7330*/  @P5 BRA `(.L_x_2640) ;  /* 0xffffa2d000005947 */ /* 0x000fca000383ffff */
[----:B------:R-:W-:Y:S06]  /*7340*/  BAR.SYNC.DEFER_BLOCKING 0x0 ;  /* 0x0000000000007b1d */ /* 0x000fec0000010000 */
.L_x_2600:
[----:B-1----:R-:W-:Y:S01]  /*7350*/  ISETP.GE.AND P0, PT, R95, 0x1, PT ;  /* 0x000000015f00780c */ /* 0x002fe20003f06270 */
[----:B------:R-:W-:Y:S01]  /*7360*/  CS2R R142, SRZ ;  /* 0x00000000008e7805 */ /* 0x000fe2000001ff00 */
[----:B------:R-:W-:Y:S01]  /*7370*/  PLOP3.LUT P2, PT, PT, PT, PT, 0x80, 0x0 ;  /* 0x000000000000781c */ /* 0x000fe20003f4f070 */
[----:B------:R-:W-:Y:S01]  /*7380*/  CS2R R140, SRZ ;  /* 0x00000000008c7805 */ /* 0x000fe2000001ff00 */
[----:B------:R-:W-:Y:S01]  /*7390*/  CS2R R146, SRZ ;  /* 0x0000000000927805 */ /* 0x000fe2000001ff00 */
[----:B--2---:R-:W-:Y:S01]  /*73a0*/  CS2R R144, SRZ ;  /* 0x0000000000907805 */ /* 0x004fe2000001ff00 */
        /* <DEDUP_REMOVED lines=23> */
[----:B---3--:R-:W-:Y:S01]  /*7520*/  MOV R4, RZ ;  /* 0x000000ff00047202 */ /* 0x008fe20000000f00 */
[----:B------:R-:W-:Y:S01]  /*7530*/  IMAD.MOV.U32 R13, RZ, RZ, RZ ;  /* 0x000000ffff0d7224 */ /* 0x000fe200078e00ff */
        /* <DEDUP_REMOVED lines=72> */
[----:B------:R-:W-:Y:S01]  /*79c0*/  IMAD.MOV.U32 R8, RZ, RZ, R3 ;  /* 0x000000ffff087224 */ /* 0x000fe200078e0003 */
[----:B------:R-:W-:Y:S01]  /*79d0*/  @P1 SHF.R.U32.HI R8, RZ, c[0x0][0x2cc], R0 ;  /* 0x0000b300ff081a19 */ /* 0x000fe20000011600 */
[----:B------:R-:W-:Y:S02]  /*79e0*/  IMAD R9, R9, c[0x0][0x1c0], RZ ;  /* 0x0000700009097a24 */ /* 0x000fe400078e02ff */
[----:B------:R-:W-:Y:S02]  /*79f0*/  IMAD.IADD R5, R5, 0x1, R7 ;  /* 0x0000000105057824 */ /* 0x000fe400078e0207 */
[C---:B------:R-:W-:Y:S02]  /*7a00*/  IMAD R9, R6.reuse, c[0x0][0x1c4], R9 ;  /* 0x0000710006097a24 */ /* 0x040fe400078e0209 */
[----:B------:R-:W-:Y:S01]  /*7a10*/  IMAD.WIDE.U32 R6, R6, c[0x0][0x1c0], R4 ;  /* 0x0000700006067a25 */ /* 0x000fe200078e0004 */
[----:B------:R-:W-:-:S03]  /*7a20*/  SHF.R.S32.HI R5, RZ, 0x1f, R8 ;  /* 0x0000001fff057819 */ /* 0x000fc60000011408 */
[----:B------:R-:W-:Y:S02]  /*7a30*/  IMAD.MOV R4, RZ, RZ, -R8 ;  /* 0x000000ffff047224 */ /* 0x000fe400078e0a08 */
[----:B------:R-:W-:Y:S02]  /*7a40*/  IMAD R5, R5, c[0x0][0x1b0], RZ ;  /* 0x00006c0005057a24 */ /* 0x000fe400078e02ff */
[----:B------:R-:W-:Y:S01]  /*7a50*/  IMAD R4, R4, c[0x0][0x2c4], R3 ;  /* 0x0000b10004047a24 */ /* 0x000fe200078e0203 */
[----:B------:R-:W-:Y:S01]  /*7a60*/  LOP3.LUT R3, R19, 0xfffffff0, RZ, 0xc0, !PT ;  /* 0xfffffff013037812 */ /* 0x000fe200078ec0ff */
[----:B------:R-:W-:Y:S02]  /*7a70*/  IMAD.IADD R7, R7, 0x1, R9 ;  /* 0x0000000107077824 */ /* 0x000fe400078e0209 */
[C---:B------:R-:W-:Y:S02]  /*7a80*/  IMAD R5, R8.reuse, c[0x0][0x1b4], R5 ;  /* 0x00006d0008057a24 */ /* 0x040fe400078e0205 */
        /* <DEDUP_REMOVED lines=9> */
[----:B------:R-:W-:Y:S01]  /*7b20*/  IMAD.SHL.U32 R46, R2, 0x40, RZ ;  /* 0x00000040022e7824 */ /* 0x000fe200078e00ff */
[----:B------:R-:W-:Y:S01]  /*7b30*/  LOP3.LUT R18, R0, 0xfffffff8, RZ, 0xc0, !PT ;  /* 0xfffffff800127812 */ /* 0x000fe200078ec0ff */
[----:B------:R-:W-:Y:S01]  /*7b40*/  IMAD.SHL.U32 R42, R42, 0x8, RZ ;  /* 0x000000082a2a7824 */ /* 0x000fe200078e00ff */
[----:B------:R-:W-:Y:S01]  /*7b50*/  IADD3 R7, R5, R7, RZ ;  /* 0x0000000705077210 */ /* 0x000fe20007ffe0ff */
[----:B------:R-:W-:Y:S01]  /*7b60*/  IMAD R5, R97, 0x80, R2 ;  /* 0x0000008061057824 */ /* 0x000fe200078e0202 */
[----:B------:R-:W-:Y:S01]  /*7b70*/  LEA R6, P0, R4, c[0x0][0x160], 0x1 ;  /* 0x0000580004067a11 */ /* 0x000fe200078008ff */
[----:B------:R-:W-:Y:S01]  /*7b80*/  IMAD.IADD R18, R3, 0x1, -R18 ;  /* 0x0000000103127824 */ /* 0x000fe200078e0a12 */
[----:B------:R-:W-:Y:S01]  /*7b90*/  LOP3.LUT R46, R46, 0x1c0, RZ, 0xc0, !PT ;  /* 0x000001c02e2e7812 */ /* 0x000fe200078ec0ff */
[----:B------:R-:W-:Y:S01]  /*7ba0*/  IMAD.SHL.U32 R3, R13, 0x8, RZ ;  /* 0x000000080d037824 */ /* 0x000fe200078e00ff */
[----:B------:R-:W-:Y:S01]  /*7bb0*/  LEA.HI.X R7, R4, c[0x0][0x164], R7, 0x1, P0 ;  /* 0x0000590004077a11 */ /* 0x000fe200000f0c07 */
[----:B------:R-:W-:Y:S01]  /*7bc0*/  IMAD.MOV.U32 R213, RZ, RZ, 0x10 ;  /* 0x00000010ffd57424 */ /* 0x000fe200078e00ff */
[----:B------:R-:W-:Y:S01]  /*7bd0*/  ISETP.GE.AND P0, PT, R5, R36, PT ;  /* 0x000000240500720c */ /* 0x000fe20003f06270 */
[----:B------:R-:W-:Y:S01]  /*7be0*/  IMAD.MOV.U32 R211, RZ, RZ, 0x20 ;  /* 0x00000020ffd37424 */ /* 0x000fe200078e00ff */
[C---:B------:R-:W-:Y:S01]  /*7bf0*/  IADD3 R221, R3.reuse, 0x40, RZ ;  /* 0x0000004003dd7810 */ /* 0x040fe20007ffe0ff */
[----:B------:R1:W2:Y:S01]  /*7c00*/  SHFL.IDX PT, R8, R6, RZ, 0x181f ;  /* 0x00181fff06087589 */ /* 0x0002a200000e0000 */
[C---:B------:R-:W-:Y:S01]  /*7c10*/  IADD3 R15, R3.reuse, 0x80, RZ ;  /* 0x00000080030f7810 */ /* 0x040fe20007ffe0ff */
[----:B------:R-:W-:Y:S01]  /*7c20*/  IMAD.MOV.U32 R222, RZ, RZ, 0x181f ;  /* 0x0000181fffde7424 */ /* 0x000fe200078e00ff */
[C---:B------:R-:W-:Y:S01]  /*7c30*/  IADD3 R14, R3.reuse, 0xc0, RZ ;  /* 0x000000c0030e7810 */ /* 0x040fe20007ffe0ff */
[----:B------:R1:W3:Y:S01]  /*7c40*/  SHFL.IDX PT, R9, R7, RZ, 0x181f ;  /* 0x00181fff07097589 */ /* 0x0002e200000e0000 */
[----:B------:R-:W-:Y:S01]  /*7c50*/  ISETP.GE.AND P3, PT, R3, c[0x0][0x198], PT ;  /* 0x0000660003007a0c */ /* 0x000fe20003f66270 */
[----:B------:R-:W-:Y:S01]  /*7c60*/  IMAD.MOV.U32 R219, RZ, RZ, -0x1 ;  /* 0xffffffffffdb7424 */ /* 0x000fe200078e00ff */
[----:B------:R-:W-:-:S02]  /*7c70*/  SHF.R.U32.HI R44, RZ, 0x3, R46 ;  /* 0x00000003ff2c7819 */ /* 0x000fc4000001162e */
[----:B------:R-:W-:Y:S02]  /*7c80*/  LOP3.LUT R11, R46, 0x38, R3, 0xf8, !PT ;  /* 0x000000382e0b7812 */ /* 0x000fe400078ef803 */
[----:B------:R-:W-:Y:S02]  /*7c90*/  ISETP.GE.AND P4, PT, R221, c[0x0][0x198], PT ;  /* 0x00006600dd007a0c */ /* 0x000fe40003f86270 */
[----:B------:R-:W-:Y:S02]  /*7ca0*/  ISETP.GE.AND P6, PT, R14, c[0x0][0x198], PT ;  /* 0x000066000e007a0c */ /* 0x000fe40003fc6270 */
[----:B------:R-:W-:Y:S02]  /*7cb0*/  ISETP.GE.AND P5, PT, R15, c[0x0][0x198], PT ;  /* 0x000066000f007a0c */ /* 0x000fe40003fa6270 */
[----:B------:R-:W-:Y:S02]  /*7cc0*/  LOP3.LUT R42, R42, 0xfffffe00, RZ, 0xc0, !PT ;  /* 0xfffffe002a2a7812 */ /* 0x000fe400078ec0ff */
        /* <DEDUP_REMOVED lines=27> */
.L_x_2643:
[----:B-123--:R-:W-:Y:S05]  /*7e80*/  BSYNC B0 ;  /* 0x0000000000007941 */ /* 0x00efea0003800000 */
.L_x_2642:
        /* <DEDUP_REMOVED lines=25> */
.L_x_2645:
[----:B------:R-:W-:Y:S05]  /*8020*/  BSYNC B0 ;  /* 0x0000000000007941 */ /* 0x000fea0003800000 */
.L_x_2644:
        /* <DEDUP_REMOVED lines=25> */
.L_x_2647:
[----:B------:R-:W-:Y:S05]  /*81c0*/  BSYNC B0 ;  /* 0x0000000000007941 */ /* 0x000fea0003800000 */
.L_x_2646:
[----:B---3--:R3:W-:Y:S01]  /*81d0*/  SHFL.IDX PT, R20, R6, 0x3, 0x181f ;  /* 0x00781f0006147f89 */ /* 0x0087e200000e0000 */
[----:B------:R-:W-:Y:S01]  /*81e0*/  IADD3 R5, R5, 0x60, RZ ;  /* 0x0000006005057810 */ /* 0x000fe20007ffe0ff */
[----:B------:R-:W-:Y:S01]  /*81f0*/  IMAD.MOV.U32 R63, RZ, RZ, 0x30 ;  /* 0x00000030ff3f7424 */ /* 0x000fe200078e00ff */
[----:B-----5:R-:W-:Y:S01]  /*8200*/  SHF.R.S32.HI R9, RZ, 0x1f, R228 ;  /* 0x0000001fff097819 */ /* 0x020fe200000114e4 */
[----:B----4-:R-:W4:Y:S01]  /*8210*/  SHFL.IDX PT, R21, R7, 0x3, 0x181f ;  /* 0x00781f0007157f89 */ /* 0x010f2200000e0000 */
        /* <DEDUP_REMOVED lines=19> */
[----:B----4-:R-:W-:Y:S01]  /*8350*/  @!P0 IMAD.WIDE R10, R3, 0x2, R20 ;  /* 0x00000002030a8825 */ /* 0x010fe200078e0214 */
[----:B------:R-:W-:-:S02]  /*8360*/  @!P0 LOP3.LUT R23, R23, 0xfffffff8, RZ, 0xc0, !PT ;  /* 0xfffffff817178812 */ /* 0x000fc400078ec0ff */
[----:B------:R-:W-:Y:S01]  /*8370*/  @!P0 LEA.HI R6, R6, R15, RZ, 0x3 ;  /* 0x0000000f06068211 */ /* 0x000fe200078f18ff */
[----:B------:R-:W-:Y:S01]  /*8380*/  IMAD.MOV.U32 R7, RZ, RZ, R226 ;  /* 0x000000ffff077224 */ /* 0x000fe200078e00e2 */
[----:B------:R-:W-:Y:S01]  /*8390*/  @!PT LDS RZ, [RZ] ;  /* 0x00000000fffff984 */ /* 0x000fe20000000800 */
[----:B------:R1:W-:Y:S01]  /*83a0*/  @!P0 LDGSTS.E.BYPASS.LTC128B.128 [R5+0x13080], [R10.64], !P3 ;  /* 0x130800000a058fae */ /* 0x0003e2000d901d50 */
[----:B------:R-:W-:Y:S01]  /*83b0*/  @!P0 IMAD.WIDE R22, R23, 0x2, R20 ;  /* 0x0000000217168825 */ /* 0x000fe200078e0214 */
[----:B------:R-:W-:Y:S02]  /*83c0*/  @!P0 LOP3.LUT R25, R6, 0xfffffff8, RZ, 0xc0, !PT ;  /* 0xfffffff806198812 */ /* 0x000fe400078ec0ff */
        /* <DEDUP_REMOVED lines=16> */
[----:B------:R1:W3:Y:S01]  /*84d0*/  @!P1 LDG.E R225, [R8.64] ;  /* 0x0000001008e19981 */ /* 0x0002e2000c1e1900 */
[----:B------:R-:W-:Y:S01]  /*84e0*/  IMAD.MOV R7, RZ, RZ, -R7 ;  /* 0x000000ffff077224 */ /* 0x000fe200078e0a07 */
[----:B------:R-:W-:Y:S01]  /*84f0*/  ISETP.GE.AND P6, PT, R3, c[0x0][0x1d4], PT ;  /* 0x0000750003007a0c */ /* 0x000fe20003fc6270 */
[----:B------:R-:W-:Y:S01]  /*8500*/  IMAD R6, R96, c[0x0][0x1e8], RZ ;  /* 0x00007a0060067a24 */ /* 0x000fe200078e02ff */
[----:B------:R-:W-:Y:S01]  /*8510*/  ISETP.GE.AND P3, PT, R221, c[0x0][0x1d4], PT ;  /* 0x00007500dd007a0c */ /* 0x000fe20003f66270 */
[----:B------:R-:W-:Y:S01]  /*8520*/  IMAD R226, R7, c[0x0][0x2b8], R226 ;  /* 0x0000ae0007e27a24 */ /* 0x000fe200078e02e2 */
[----:B------:R-:W-:Y:S01]  /*8530*/  ISETP.GE.AND P5, PT, R15, c[0x0][0x1d4], PT ;  /* 0x000075000f007a0c */ /* 0x000fe20003fa6270 */
[----:B--2---:R-:W-:Y:S01]  /*8540*/  IMAD R5, R215, c[0x0][0x1ec], R6 ;  /* 0x00007b00d7057a24 */ /* 0x004fe200078e0206 */
[----:B------:R-:W-:Y:S01]  /*8550*/  ISETP.GE.AND P4, PT, R14, c[0x0][0x1d4], PT ;  /* 0x000075000e007a0c */ /* 0x000fe20003f86270 */
[----:B------:R-:W-:Y:S01]  /*8560*/  IMAD.WIDE.U32 R26, R226, c[0x0][0x1e0], RZ ;  /* 0x00007800e21a7a25 */ /* 0x000fe200078e00ff */
        /* <DEDUP_REMOVED lines=14> */
[----:B---3--:R-:W-:Y:S01]  /*8650*/  SHF.R.S32.HI R21, RZ, 0x1f, R225 ;  /* 0x0000001fff157819 */ /* 0x008fe200000114e1 */
        /* <DEDUP_REMOVED lines=40> */
[----:B------:R-:W-:-:S02]  /*88e0*/  @P0 LOP3.LUT R6, R20, 0xfffffff8, RZ, 0xc0, !PT ;  /* 0xfffffff814060812 */ /* 0x000fc400078ec0ff */
        /* <DEDUP_REMOVED lines=12> */
[----:B------:R-:W-:Y:S01]  /*89b0*/  IMAD R5, R215, c[0x0][0x214], R96 ;  /* 0x00008500d7057a24 */ /* 0x000fe200078e0260 */
[----:B------:R-:W0:Y:S03]  /*89c0*/  LDGDEPBAR ;  /* 0x00000000000079af */ /* 0x000e260000000000 */
[----:B------:R-:W-:-:S07]  /*89d0*/  IMAD.IADD R20, R25, 0x1, R5 ;  /* 0x0000000119147824 */ /* 0x000fce00078e0205 */
[----:B------:R-:W-:Y:S05]  /*89e0*/  @P0 BRA `(.L_x_2648) ;  /* 0x0000002000000947 */ /* 0x000fea0003800000 */
[----:B------:R-:W-:-:S04]  /*89f0*/  DEPBAR.LE SB0, 0x1 ;  /* 0x000080400000791a */ /* 0x000fc80000000000 */
[----:B------:R-:W-:Y:S05]  /*8a00*/  BRA `(.L_x_2649) ;  /* 0x00006a9000007947 */ /* 0x000fea0003800000 */
.L_x_2648:
        /* <DEDUP_REMOVED lines=70> */
.L_x_2652:
[----:B------:R-:W-:Y:S05]  /*8e70*/  BSYNC B0 ;  /* 0x0000000000007941 */ /* 0x000fea0003800000 */
.L_x_2651:
[--C-:B---3-5:R-:W-:Y:S01]  /*8e80*/  IMAD.MOV.U32 R43, RZ, RZ, R39.reuse ;  /* 0x000000ffff2b7224 */ /* 0x128fe200078e0027 */
[--C-:B------:R-:W-:Y:S01]  /*8e90*/  SHF.R.U64 R40, R38, 0x10, R39.reuse ;  /* 0x0000001026287819 */ /* 0x100fe20000001227 */
[----:B------:R-:W-:Y:S01]  /*8ea0*/  IMAD.MOV.U32 R32, RZ, RZ, R6 ;  /* 0x000000ffff207224 */ /* 0x000fe200078e0006 */
[----:B------:R-:W-:Y:S01]  /*8eb0*/  SHF.R.U32.HI R34, RZ, 0x10, R39 ;  /* 0x00000010ff227819 */ /* 0x000fe20000011627 */
[----:B------:R-:W-:Y:S01]  /*8ec0*/  IMAD.MOV.U32 R39, RZ, RZ, R7 ;  /* 0x000000ffff277224 */ /* 0x000fe200078e0007 */
[--C-:B------:R-:W-:Y:S01]  /*8ed0*/  SHF.R.U64 R49, R30, 0x10, R31.reuse ;  /* 0x000000101e317819 */ /* 0x100fe2000000121f */
[----:B------:R-:W-:Y:S01]  /*8ee0*/  IMAD R97, R97, -0x80, R36 ;  /* 0xffffff8061617824 */ /* 0x000fe200078e0224 */
[--C-:B------:R-:W-:Y:S01]  /*8ef0*/  SHF.R.U32.HI R35, RZ, 0x10, R31.reuse ;  /* 0x00000010ff237819 */ /* 0x100fe2000001161f */
[----:B------:R-:W-:Y:S01]  /*8f00*/  IMAD.MOV.U32 R52, RZ, RZ, R30 ;  /* 0x000000ffff347224 */ /* 0x000fe200078e001e */
[----:B------:R-:W-:Y:S01]  /*8f10*/  PRMT R32, R39, 0x5410, R32 ;  /* 0x0000541027207816 */ /* 0x000fe20000000020 */
[----:B------:R-:W-:Y:S01]  /*8f20*/  IMAD.MOV.U32 R37, RZ, RZ, R31 ;  /* 0x000000ffff257224 */ /* 0x000fe200078e001f */
[----:B------:R-:W-:Y:S01]  /*8f30*/  IMNMX R39, R97, 0x80, PT ;  /* 0x0000008061277817 */ /* 0x000fe20003800200 */
[----:B------:R-:W-:Y:S01]  /*8f40*/  IMAD.MOV.U32 R42, RZ, RZ, R38 ;  /* 0x000000ffff2a7224 */ /* 0x000fe200078e0026 */
[--C-:B------:R-:W-:Y:S01]  /*8f50*/  SHF.R.U64 R47, R28, 0x10, R29.reuse ;  /* 0x000000101c2f7819 */ /* 0x100fe2000000121d */
[--C-:B------:R-:W-:Y:S01]  /*8f60*/  IMAD.MOV.U32 R33, RZ, RZ, R29.reuse ;  /* 0x000000ffff217224 */ /* 0x100fe200078e001d */
[----:B------:R-:W-:Y:S01]  /*8f70*/  ISETP.GE.AND P0, PT, R2, R39, PT ;  /* 0x000000270200720c */ /* 0x000fe20003f06270 */
        /* <DEDUP_REMOVED lines=15> */
[----:B------:R-:W-:Y:S01]  /*9070*/  SHF.R.U64 R44, R8, 0x10, R9 ;  /* 0x00000010082c7819 */ /* 0x000fe20000001209 */
[----:B------:R-:W-:Y:S01]  /*9080*/  IMAD.MOV.U32 R5, RZ, RZ, R55 ;  /* 0x000000ffff057224 */ /* 0x000fe200078e0037 */
[----:B------:R-:W-:Y:S01]  /*9090*/  SHF.R.U32.HI R9, RZ, 0x10, R9 ;  /* 0x00000010ff097819 */ /* 0x000fe20000011609 */
[----:B------:R-:W-:-:S04]  /*90a0*/  DEPBAR.LE SB0, 0x1 ;  /* 0x000080400000791a */ /* 0x000fc80000000000 */
[--C-:B------:R-:W-:Y:S01]  /*90b0*/  SHF.R.U64 R4, R54, 0x10, R55.reuse ;  /* 0x0000001036047819 */ /* 0x100fe20000001237 */
[----:B------:R-:W-:Y:S01]  /*90c0*/  BSSY B1, `(.L_x_2653) ;  /* 0x00000bc000017945 */ /* 0x000fe20003800000 */
[----:B------:R-:W-:Y:S02]  /*90d0*/  SHF.R.U32.HI R8, RZ, 0x10, R55 ;  /* 0x00000010ff087819 */ /* 0x000fe40000011637 */
        /* <DEDUP_REMOVED lines=37> */
[--C-:B------:R-:W-:Y:S02]  /*9330*/  HADD2.F32 R7, -RZ, R34.reuse.H1_H1 ;  /* 0x30000022ff077230 */ /* 0x100fe40000004100 */
        /* <DEDUP_REMOVED lines=20> */
.L_x_2656:
[----:B------:R-:W-:Y:S05]  /*9480*/  BSYNC B0 ;  /* 0x0000000000007941 */ /* 0x000fea0003800000 */
.L_x_2655:
        /* <DEDUP_REMOVED lines=42> */
.L_x_2658:
[----:B------:R-:W-:Y:S05]  /*9730*/  BSYNC B0 ;  /* 0x0000000000007941 */ /* 0x000fea0003800000 */
.L_x_2657:
        /* <DEDUP_REMOVED lines=42> */
.L_x_2660:
[----:B------:R-:W-:Y:S05]  /*99e0*/  BSYNC B0 ;  /* 0x0000000000007941 */ /* 0x000fea0003800000 */
.L_x_2659:
[----:B-1----:R-:W-:-:S04]  /*99f0*/  IADD3 R4, R23, 0x60, RZ ;  /* 0x0000006017047810 */ /* 0x002fc80007ffe0ff */
        /* <DEDUP_REMOVED lines=40> */
.L_x_2654:
[----:B------:R-:W-:Y:S05]  /*9c80*/  BSYNC B1 ;  /* 0x0000000000017941 */ /* 0x000fea0003800000 */
.L_x_2653:
        /* <DEDUP_REMOVED lines=20> */
[----:B------:R-:W-:-:S02]  /*9dd0*/  HADD2.F32 R7, -RZ, R34.H1_H1 ;  /* 0x30000022ff077230 */ /* 0x000fc40000004100 */
[--C-:B------:R-:W-:Y:S02]  /*9de0*/  HADD2.F32 R42, -RZ, R6.reuse.H0_H0 ;  /* 0x20000006ff2a7230 */ /* 0x100fe40000004100 */
[----:B------:R-:W-:Y:S01]  /*9df0*/  HADD2.F32 R40, -RZ, R6.H1_H1 ;  /* 0x30000006ff287230 */ /* 0x000fe20000004100 */
[CC--:B------:R-:W-:Y:S01]  /*9e00*/  FMUL.FTZ R43, R7.reuse, R5.reuse ;  /* 0x00000005072b7220 */ /* 0x0c0fe20000410000 */
[----:B------:R-:W-:Y:S01]  /*9e10*/  HADD2.F32 R6, -RZ, R35.H1_H1 ;  /* 0x30000023ff067230 */ /* 0x000fe20000004100 */
[-C--:B------:R-:W-:Y:S01]  /*9e20*/  FMUL.FTZ R7, R7, R38.reuse ;  /* 0x0000002607077220 */ /* 0x080fe20000410000 */
[----:B------:R-:W-:Y:S02]  /*9e30*/  HADD2.F32 R45, -RZ, R36.H0_H0 ;  /* 0x20000024ff2d7230 */ /* 0x000fe40000004100 */
[----:B------:R-:W-:Y:S01]  /*9e40*/  HADD2.F32 R44, -RZ, R34.H0_H0 ;  /* 0x20000022ff2c7230 */ /* 0x000fe20000004100 */
[C---:B------:R-:W-:Y:S01]  /*9e50*/  FFMA.FTZ R38, R6.reuse, R38, -R43 ;  /* 0x0000002606267223 */ /* 0x040fe2000001082b */
[----:B------:R-:W-:Y:S01]  /*9e60*/  HADD2.F32 R43, -RZ, R37.H0_H0 ;  /* 0x20000025ff2b7230 */ /* 0x000fe20000004100 */
[----:B------:R-:W-:Y:S01]  /*9e70*/  FFMA.FTZ R5, R6, R5, R7 ;  /* 0x0000000506057223 */ /* 0x000fe20000010007 */
[----:B------:R-:W-:Y:S01]  /*9e80*/  HADD2.F32 R7, -RZ, R35.H0_H0 ;  /* 0x20000023ff077230 */ /* 0x000fe20000004100 */
[----:B------:R-:W-:-:S02]  /*9e90*/  FMUL.FTZ R6, R45, R40 ;  /* 0x000000282d067220 */ /* 0x000fc40000410000 */
[----:B------:R-:W-:Y:S01]  /*9ea0*/  FMUL.FTZ R46, R45, R42 ;  /* 0x0000002a2d2e7220 */ /* 0x000fe20000410000 */
[----:B------:R-:W-:Y:S01]  /*9eb0*/  F2FP.PACK_AB R5, R5, R38 ;  /* 0x000000260505723e */ /* 0x000fe200000000ff */
[CC--:B------:R-:W-:Y:S02]  /*9ec0*/  FMUL.FTZ R45, R44.reuse, R49.reuse ;  /* 0x000000312c2d7220 */ /* 0x0c0fe40000410000 */
[----:B------:R-:W-:Y:S02]  /*9ed0*/  FMUL.FTZ R44, R44, R4 ;  /* 0x000000042c2c7220 */ /* 0x000fe40000410000 */
[C---:B------:R-:W-:Y:S02]  /*9ee0*/  FFMA.FTZ R6, R43.reuse, R42, -R6 ;  /* 0x0000002a2b067223 */ /* 0x040fe40000010806 */
[----:B------:R-:W-:Y:S02]  /*9ef0*/  FFMA.FTZ R43, R43, R40, R46 ;  /* 0x000000282b2b7223 */ /* 0x000fe4000001002e */
[----:B------:R-:W-:Y:S01]  /*9f00*/  FFMA.FTZ R45, R7, R4, -R45 ;  /* 0x00000004072d7223 */ /* 0x000fe2000001082d */
[----:B------:R-:W-:Y:S01]  /*9f10*/  F2FP.PACK_AB R4, R47, R48 ;  /* 0x000000302f04723e */ /* 0x000fe200000000ff */
[----:B------:R-:W-:Y:S01]  /*9f20*/  FFMA.FTZ R44, R7, R49, R44 ;  /* 0x00000031072c7223 */ /* 0x000fe2000001002c */
[----:B------:R-:W-:-:S04]  /*9f30*/  F2FP.PACK_AB R6, R43, R6 ;  /* 0x000000062b06723e */ /* 0x000fc800000000ff */
[----:B------:R-:W-:-:S05]  /*9f40*/  F2FP.PACK_AB R7, R44, R45 ;  /* 0x0000002d2c07723e */ /* 0x000fca00000000ff */
[----:B------:R1:W-:Y:S02]  /*9f50*/  STS.128 [R41+0x11080], R4 ;  /* 0x0110800429007388 */ /* 0x0003e40000000c00 */
.L_x_2664:
[----:B------:R-:W-:Y:S05]  /*9f60*/  BSYNC B0 ;  /* 0x0000000000007941 */ /* 0x000fea0003800000 */
.L_x_2663:
[----:B-1----:R-:W-:Y:S01]  /*9f70*/  IADD3 R4, R23, 0x20, RZ ;  /* 0x0000002017047810 */ /* 0x002fe20007ffe0ff */
[----:B------:R-:W-:Y:S03]  /*9f80*/  BSSY B0, `(.L_x_2665) ;  /* 0x0000029000007945 */ /* 0x000fe60003800000 */
[----:B------:R-:W-:-:S13]  /*9f90*/  ISETP.GE.AND P0, PT, R4, c[0x0][0x27c], PT ;  /* 0x00009f0004007a0c */ /* 0x000fda0003f06270 */
        /* <DEDUP_REMOVED lines=39> */
.L_x_2666:
[----:B------:R-:W-:Y:S05]  /*a210*/  BSYNC B0 ;  /* 0x0000000000007941 */ /* 0x000fea0003800000 */
.L_x_2665:
        /* <DEDUP_REMOVED lines=42> */
.L_x_2668:
[----:B------:R-:W-:Y:S05]  /*a4c0*/  BSYNC B0 ;  /* 0x0000000000007941 */ /* 0x000fea0003800000 */
.L_x_2667:
[----:B-1----:R-:W-:-:S04]  /*a4d0*/  IADD3 R4, R23, 0x60, RZ ;  /* 0x0000006017047810 */ /* 0x002fc80007ffe0ff */
        /* <DEDUP_REMOVED lines=40> */
.L_x_2662:
[----:B------:R-:W-:Y:S05]  /*a760*/  BSYNC B1 ;  /* 0x0000000000017941 */ /* 0x000fea0003800000 */
.L_x_2661:
        /* <DEDUP_REMOVED lines=45> */
.L_x_2672:
[----:B------:R-:W-:Y:S05]  /*aa40*/  BSYNC B0 ;  /* 0x0000000000007941 */ /* 0x000fea0003800000 */
.L_x_2671:
        /* <DEDUP_REMOVED lines=42> */
.L_x_2674:
[----:B------:R-:W-:Y:S05]  /*acf0*/  BSYNC B0 ;  /* 0x0000000000007941 */ /* 0x000fea0003800000 */
.L_x_2673:
        /* <DEDUP_REMOVED lines=42> */
.L_x_2676:
[----:B------:R-:W-:Y:S05]  /*afa0*/  BSYNC B0 ;  /* 0x0000000000007941 */ /* 0x000fea0003800000 */
.L_x_2675:
        /* <DEDUP_REMOVED lines=41> */
.L_x_2670:
[----:B------:R-:W-:Y:S05]  /*b240*/  BSYNC B1 ;  /* 0x0000000000017941 */ /* 0x000fea0003800000 */
.L_x_2669:
        /* <DEDUP_REMOVED lines=44> */
.L_x_2679:
[----:B------:R-:W-:Y:S05]  /*b510*/  BSYNC B0 ;  /* 0x0000000000007941 */ /* 0x000fea0003800000 */
.L_x_2678:
        /* <DEDUP_REMOVED lines=42> */
.L_x_2681:
[----:B------:R-:W-:Y:S05]  /*b7c0*/  BSYNC B0 ;  /* 0x0000000000007941 */ /* 0x000fea0003800000 */
.L_x_2680:
        /* <DEDUP_REMOVED lines=42> */
.L_x_2683:
[----:B------:R-:W-:Y:S05]  /*ba70*/  BSYNC B0 ;  /* 0x0000000000007941 */ /* 0x000fea0003800000 */
.L_x_2682:
        /* <DEDUP_REMOVED lines=24> */
[----:B------:R-:W-:Y:S01]  /*bc00*/  FFMA.FTZ R32, R31, R26, -R32 ;  /* 0x0000001a1f207223 */ /* 0x000fe20000010820 */
[----:B------:R-:W-:Y:S01]  /*bc10*/  HADD2.F32 R4, -RZ, R11.H0_H0 ;  /* 0x2000000bff047230 */ /* 0x000fe20000004100 */
[----:B------:R-:W-:-:S02]  /*bc20*/  FMUL.FTZ R11, R10, R29 ;  /* 0x0000001d0a0b7220 */ /* 0x000fc40000410000 */
[----:B------:R-:W-:Y:S02]  /*bc30*/  FMUL.FTZ R26, R10, R5 ;  /* 0x000000050a1a7220 */ /* 0x000fe40000410000 */
[C---:B------:R-:W-:Y:S02]  /*bc40*/  FMUL.FTZ R10, R8.reuse, R7 ;  /* 0x00000007080a7220 */ /* 0x040fe40000410000 */
[----:B------:R-:W-:Y:S02]  /*bc50*/  FMUL.FTZ R8, R8, R6 ;  /* 0x0000000608087220 */ /* 0x000fe40000410000 */
[----:B------:R-:W-:Y:S02]  /*bc60*/  FFMA.FTZ R31, R31, R28, R34 ;  /* 0x0000001c1f1f7223 */ /* 0x000fe40000010022 */
[----:B------:R-:W-:Y:S02]  /*bc70*/  FFMA.FTZ R30, R33, R27, R30 ;  /* 0x0000001b211e7223 */ /* 0x000fe4000001001e */
[----:B------:R-:W-:-:S02]  /*bc80*/  FFMA.FTZ R11, R4, R5, -R11 ;  /* 0x00000005040b7223 */ /* 0x000fc4000001080b */
[----:B------:R-:W-:Y:S01]  /*bc90*/  FFMA.FTZ R26, R4, R29, R26 ;  /* 0x0000001d041a7223 */ /* 0x000fe2000001001a */
[----:B------:R-:W-:Y:S01]  /*bca0*/  F2FP.PACK_AB R4, R31, R32 ;  /* 0x000000201f04723e */ /* 0x000fe200000000ff */
[C---:B------:R-:W-:Y:S01]  /*bcb0*/  FFMA.FTZ R10, R9.reuse, R6, -R10 ;  /* 0x00000006090a7223 */ /* 0x040fe2000001080a */
[----:B------:R-:W-:Y:S01]  /*bcc0*/  F2FP.PACK_AB R5, R30, R23 ;  /* 0x000000171e05723e */ /* 0x000fe200000000ff */
[----:B------:R-:W-:Y:S01]  /*bcd0*/  FFMA.FTZ R7, R9, R7, R8 ;  /* 0x0000000709077223 */ /* 0x000fe20000010008 */
[----:B------:R-:W-:-:S04]  /*bce0*/  F2FP.PACK_AB R6, R26, R11 ;  /* 0x0000000b1a06723e */ /* 0x000fc800000000ff */
[----:B------:R-:W-:-:S05]  /*bcf0*/  F2FP.PACK_AB R7, R7, R10 ;  /* 0x0000000a0707723e */ /* 0x000fca00000000ff */
[----:B------:R1:W-:Y:S01]  /*bd00*/  STS.128 [R41+0x1f080], R4 ;  /* 0x01f0800429007388 */ /* 0x0003e20000000c00 */
[----:B------:R-:W-:Y:S05]  /*bd10*/  BRA `(.L_x_2677) ;  /* 0x0000377000007947 */ /* 0x000fea0003800000 */
.L_x_2650:
        /* <DEDUP_REMOVED lines=28> */
.L_x_2685:
[----:B------:R-:W-:Y:S05]  /*bee0*/  BSYNC B0 ;  /* 0x0000000000007941 */ /* 0x000fea0003800000 */
.L_x_2684:
[----:B-----5:R-:W-:Y:S01]  /*bef0*/  IMAD.MOV.U32 R58, RZ, RZ, R28 ;  /* 0x000000ffff3a7224 */ /* 0x020fe200078e001c */
[----:B------:R-:W-:Y:S01]  /*bf00*/  SHF.R.U64 R55, R28, 0x10, R29 ;  /* 0x000000101c377819 */ /* 0x000fe2000000121d */
[--C-:B------:R-:W-:Y:S01]  /*bf10*/  IMAD.MOV.U32 R40, RZ, RZ, R31.reuse ;  /* 0x000000ffff287224 */ /* 0x100fe200078e001f */
[--C-:B------:R-:W-:Y:S01]  /*bf20*/  SHF.R.U64 R52, R30, 0x10, R31.reuse ;  /* 0x000000101e347819 */ /* 0x100fe2000000121f */
[----:B------:R-:W-:Y:S01]  /*bf30*/  IMAD R97, R97, -0x80, R36 ;  /* 0xffffff8061617824 */ /* 0x000fe200078e0224 */
[----:B------:R-:W-:Y:S01]  /*bf40*/  SHF.R.U32.HI R54, RZ, 0x10, R31 ;  /* 0x00000010ff367819 */ /* 0x000fe2000001161f */
[--C-:B------:R-:W-:Y:S01]  /*bf50*/  IMAD.MOV.U32 R31, RZ, RZ, R33.reuse ;  /* 0x000000ffff1f7224 */ /* 0x100fe200078e0021 */
[--C-:B------:R-:W-:Y:S01]  /*bf60*/  SHF.R.U64 R28, R32, 0x10, R33.reuse ;  /* 0x00000010201c7819 */ /* 0x100fe20000001221 */
[----:B-1----:R-:W-:Y:S01]  /*bf70*/  IMAD.MOV.U32 R50, RZ, RZ, R34 ;  /* 0x000000ffff327224 */ /* 0x002fe200078e0022 */
        /* <DEDUP_REMOVED lines=110> */
[-C--:B------:R-:W-:Y:S01]  /*c660*/  FMUL.FTZ R50, R52, R57.reuse ;  /* 0x0000003934327220 */ /* 0x080fe20000410000 */
        /* <DEDUP_REMOVED lines=26> */
.L_x_2689:
[----:B------:R-:W-:Y:S05]  /*c810*/  BSYNC B0 ;  /* 0x0000000000007941 */ /* 0x000fea0003800000 */
.L_x_2688:
[----:B------:R-:W-:-:S13]  /*c820*/  ISETP.GE.AND P0, PT, R221, c[0x0][0x27c], PT ;  /* 0x00009f00dd007a0c */ /* 0x000fda0003f06270 */
[----:B------:R-:W-:Y:S05]  /*c830*/  @P0 BRA `(.L_x_2687) ;  /* 0x000005f000000947 */ /* 0x000fea0003800000 */
[----:B-1----:R-:W-:Y:S01]  /*c840*/  SHF.R.S32.HI R6, RZ, 0x1f, R221 ;  /* 0x0000001fff067819 */ /* 0x002fe200000114dd */
[----:B------:R-:W-:Y:S02]  /*c850*/  HADD2.F32 R58, -RZ, R26.H1_H1 ;  /* 0x3000001aff3a7230 */ /* 0x000fe40000004100 */
[----:B------:R-:W-:Y:S01]  /*c860*/  HADD2.F32 R71, -RZ, R28.H1_H1 ;  /* 0x3000001cff477230 */ /* 0x000fe20000004100 */
[CC--:B------:R-:W-:Y:S01]  /*c870*/  LEA.HI R9, R6.reuse, R221.reuse, RZ, 0x3 ;  /* 0x000000dd06097211 */ /* 0x0c0fe200078f18ff */
[--C-:B------:R-:W-:Y:S01]  /*c880*/  HADD2.F32 R59, -RZ, R29.reuse.H1_H1 ;  /* 0x3000001dff3b7230 */ /* 0x100fe20000004100 */
[----:B------:R-:W-:Y:S01]  /*c890*/  LEA.HI R6, R6, R221, RZ, 0x6 ;  /* 0x000000dd06067211 */ /* 0x000fe200078f30ff */
[----:B------:R-:W-:Y:S01]  /*c8a0*/  HADD2.F32 R55, -RZ, R29.H0_H0 ;  /* 0x2000001dff377230 */ /* 0x000fe20000004100 */
[----:B------:R-:W-:Y:S01]  /*c8b0*/  LEA.HI.SX32 R7, R9, R48, 0x1d ;  /* 0x0000003009077211 */ /* 0x000fe200078feaff */
[----:B------:R-:W-:Y:S01]  /*c8c0*/  HADD2.F32 R52, -RZ, R30.H1_H1 ;  /* 0x3000001eff347230 */ /* 0x000fe20000004100 */
[----:B------:R-:W-:Y:S01]  /*c8d0*/  SHF.L.U32 R6, R6, 0x7, RZ ;  /* 0x0000000706067819 */ /* 0x000fe200000006ff */
[--C-:B------:R-:W-:Y:S01]  /*c8e0*/  HADD2.F32 R72, -RZ, R31.reuse.H1_H1 ;  /* 0x3000001fff487230 */ /* 0x100fe20000004100 */
[----:B------:R-:W-:Y:S01]  /*c8f0*/  SHF.R.S32.HI R4, RZ, 0x1f, R7 ;  /* 0x0000001fff047819 */ /* 0x000fe20000011407 */
[----:B------:R-:W-:Y:S01]  /*c900*/  HADD2.F32 R70, -RZ, R31.H0_H0 ;  /* 0x2000001fff467230 */ /* 0x000fe20000004100 */
[----:B------:R-:W-:Y:S01]  /*c910*/  SHF.L.U32 R5, R7, 0x3, RZ ;  /* 0x0000000307057819 */ /* 0x000fe200000006ff */
[----:B------:R-:W-:Y:S01]  /*c920*/  HADD2.F32 R68, -RZ, R32.H1_H1 ;  /* 0x30000020ff447230 */ /* 0x000fe20000004100 */
[----:B------:R-:W-:Y:S01]  /*c930*/  LEA.HI R4, R4, R7, RZ, 0x3 ;  /* 0x0000000704047211 */ /* 0x000fe200078f18ff */
[----:B------:R-:W-:Y:S01]  /*c940*/  HADD2.F32 R54, -RZ, R26.H0_H0 ;  /* 0x2000001aff367230 */ /* 0x000fe20000004100 */
[C---:B------:R-:W-:Y:S01]  /*c950*/  LOP3.LUT R9, R46.reuse, 0x38, R9, 0xf8, !PT ;  /* 0x000000382e097812 */ /* 0x040fe200078ef809 */
[----:B------:R-:W-:Y:S01]  /*c960*/  HADD2.F32 R53, -RZ, R23.H1_H1 ;  /* 0x30000017ff357230 */ /* 0x000fe20000004100 */
[----:B------:R-:W-:Y:S01]  /*c970*/  LOP3.LUT R5, R46, 0x38, R5, 0xf8, !PT ;  /* 0x000000382e057812 */ /* 0x000fe200078ef805 */
[----:B------:R-:W-:Y:S01]  /*c980*/  HADD2.F32 R69, -RZ, R28.H0_H0 ;  /* 0x2000001cff457230 */ /* 0x000fe20000004100 */
        /* <DEDUP_REMOVED lines=16> */
[----:B--2---:R-:W-:Y:S01]  /*ca90*/  HADD2.F32 R57, -RZ, R4.H0_H0 ;  /* 0x20000004ff397230 */ /* 0x004fe20000004100 */
[----:B------:R-:W-:Y:S01]  /*caa0*/  FMUL.FTZ R56, R45, R58 ;  /* 0x0000003a2d387220 */ /* 0x000fe20000410000 */
[----:B------:R-:W-:-:S02]  /*cab0*/  HADD2.F32 R8, -RZ, R9.H0_H0 ;  /* 0x20000009ff087230 */ /* 0x000fc40000004100 */
[----:B------:R-:W-:Y:S02]  /*cac0*/  HADD2.F32 R47, -RZ, R9.H1_H1 ;  /* 0x30000009ff2f7230 */ /* 0x000fe40000004100 */
[----:B------:R-:W-:Y:S01]  /*cad0*/  HADD2.F32 R4, -RZ, R4.H1_H1 ;  /* 0x30000004ff047230 */ /* 0x000fe20000004100 */
[----:B------:R-:W-:Y:S01]  /*cae0*/  FMUL.FTZ R50, R8, R55 ;  /* 0x0000003708327220 */ /* 0x000fe20000410000 */
[----:B------:R-:W-:Y:S02]  /*caf0*/  HADD2.F32 R9, -RZ, R10.H0_H0 ;  /* 0x2000000aff097230 */ /* 0x000fe40000004100 */
[----:B------:R-:W-:Y:S01]  /*cb00*/  HADD2.F32 R49, -RZ, R6.H0_H0 ;  /* 0x20000006ff317230 */ /* 0x000fe20000004100 */
[C---:B------:R-:W-:Y:S01]  /*cb10*/  FMUL.FTZ R58, R4.reuse, R58 ;  /* 0x0000003a043a7220 */ /* 0x040fe20000410000 */
[--C-:B------:R-:W-:Y:S01]  /*cb20*/  HADD2.F32 R51, -RZ, R5.reuse.H0_H0 ;  /* 0x20000005ff337230 */ /* 0x100fe20000004100 */
[----:B------:R-:W-:Y:S01]  /*cb30*/  FFMA.FTZ R56, R4, R71, R56 ;  /* 0x0000004704387223 */ /* 0x000fe20000010038 */
[----:B------:R-:W-:Y:S01]  /*cb40*/  HADD2.F32 R46, -RZ, R5.H1_H1 ;  /* 0x30000005ff2e7230 */ /* 0x000fe20000004100 */
[-C--:B------:R-:W-:Y:S01]  /*cb50*/  FMUL.FTZ R5, R44, R59.reuse ;  /* 0x0000003b2c057220 */ /* 0x080fe20000410000 */
[----:B------:R-:W-:Y:S01]  /*cb60*/  HADD2.F32 R48, -RZ, R10.H1_H1 ;  /* 0x3000000aff307230 */ /* 0x000fe20000004100 */
[-C--:B------:R-:W-:Y:S01]  /*cb70*/  FMUL.FTZ R4, R9, R52.reuse ;  /* 0x0000003409047220 */ /* 0x080fe20000410000 */
[----:B------:R-:W-:Y:S01]  /*cb80*/  HADD2.F32 R6, -RZ, R6.H1_H1 ;  /* 0x30000006ff067230 */ /* 0x000fe20000004100 */
[----:B------:R-:W-:Y:S01]  /*cb90*/  FMUL.FTZ R59, R57, R59 ;  /* 0x0000003b393b7220 */ /* 0x000fe20000410000 */
[----:B------:R-:W-:Y:S01]  /*cba0*/  HADD2.F32 R10, -RZ, R11.H0_H0 ;  /* 0x2000000bff0a7230 */ /* 0x000fe20000004100 */
[----:B------:R-:W-:Y:S01]  /*cbb0*/  FMUL.FTZ R52, R49, R52 ;  /* 0x0000003431347220 */ /* 0x000fe20000410000 */
[--C-:B------:R-:W-:Y:S01]  /*cbc0*/  HADD2.F32 R75, -RZ, R7.reuse.H0_H0 ;  /* 0x20000007ff4b7230 */ /* 0x100fe20000004100 */
[----:B------:R-:W-:Y:S01]  /*cbd0*/  FFMA.FTZ R57, R57, R72, R5 ;  /* 0x0000004839397223 */ /* 0x000fe20000010005 */
[----:B------:R-:W-:Y:S01]  /*cbe0*/  HADD2.F32 R73, -RZ, R7.H1_H1 ;  /* 0x30000007ff497230 */ /* 0x000fe20000004100 */
[C---:B------:R-:W-:Y:S01]  /*cbf0*/  FMUL.FTZ R55, R51.reuse, R55 ;  /* 0x0000003733377220 */ /* 0x040fe20000410000 */
[----:B------:R-:W-:Y:S01]  /*cc00*/  HADD2.F32 R11, -RZ, R11.H1_H1 ;  /* 0x3000000bff0b7230 */ /* 0x000fe20000004100 */
[----:B------:R-:W-:Y:S01]  /*cc10*/  FFMA.FTZ R50, R51, R70, R50 ;  /* 0x0000004633327223 */ /* 0x000fe20000010032 */
[----:B------:R-:W-:Y:S01]  /*cc20*/  HADD2.F32 R51, -RZ, R30.H0_H0 ;  /* 0x2000001eff337230 */ /* 0x000fe20000004100 */
[----:B------:R-:W-:Y:S01]  /*cc30*/  FFMA.FTZ R49, R49, R68, R4 ;  /* 0x0000004431317223 */ /* 0x000fe20000010004 */
[----:B------:R-:W-:Y:S01]  /*cc40*/  HADD2.F32 R4, -RZ, R23.H0_H0 ;  /* 0x20000017ff047230 */ /* 0x000fe20000004100 */
[----:B------:R-:W-:-:S02]  /*cc50*/  FMUL.FTZ R5, R47, R54 ;  /* 0x000000362f057220 */ /* 0x000fc40000410000 */
[-C--:B------:R-:W-:Y:S02]  /*cc60*/  FMUL.FTZ R7, R48, R53.reuse ;  /* 0x0000003530077220 */ /* 0x080fe40000410000 */
[----:B------:R-:W-:Y:S02]  /*cc70*/  FMUL.FTZ R53, R6, R53 ;  /* 0x0000003506357220 */ /* 0x000fe40000410000 */
[C---:B------:R-:W-:Y:S02]  /*cc80*/  FMUL.FTZ R54, R46.reuse, R54 ;  /* 0x000000362e367220 */ /* 0x040fe40000410000 */
[----:B------:R-:W-:Y:S02]  /*cc90*/  FFMA.FTZ R5, R46, R69, R5 ;  /* 0x000000452e057223 */ /* 0x000fe40000010005 */
[----:B------:R-:W-:Y:S02]  /*cca0*/  FFMA.FTZ R6, R6, R67, R7 ;  /* 0x0000004306067223 */ /* 0x000fe40000010007 */
[----:B------:R-:W-:Y:S01]  /*ccb0*/  FMUL.FTZ R46, R10, R51 ;  /* 0x000000330a2e7220 */ /* 0x000fe20000410000 */
[----:B------:R-:W-:Y:S01]  /*ccc0*/  F2FP.PACK_AB R5, R5, R50 ;  /* 0x000000320505723e */ /* 0x000fe200000000ff */
[----:B------:R-:W-:Y:S01]  /*ccd0*/  FMUL.FTZ R7, R11, R4 ;  /* 0x000000040b077220 */ /* 0x000fe20000410000 */
[----:B------:R-:W-:Y:S01]  /*cce0*/  F2FP.PACK_AB R6, R6, R49 ;  /* 0x000000310606723e */ /* 0x000fe200000000ff */
[----:B------:R-:W-:-:S02]  /*ccf0*/  FMUL.FTZ R51, R75, R51 ;  /* 0x000000334b337220 */ /* 0x000fc40000410000 */
[C---:B------:R-:W-:Y:S02]  /*cd00*/  FMUL.FTZ R4, R73.reuse, R4 ;  /* 0x0000000449047220 */ /* 0x040fe40000410000 */
[----:B------:R-:W-:Y:S02]  /*cd10*/  FFMA.FTZ R7, R73, R62, R7 ;  /* 0x0000003e49077223 */ /* 0x000fe40000010007 */
        /* <DEDUP_REMOVED lines=17> */
.L_x_2687:
[----:B------:R-:W-:Y:S05]  /*ce30*/  BSYNC B1 ;  /* 0x0000000000017941 */ /* 0x000fea0003800000 */
.L_x_2686:
        /* <DEDUP_REMOVED lines=21> */
[----:B------:R-:W-:Y:S01]  /*cf90*/  HADD2.F32 R57, -RZ, R37.H1_H1 ;  /* 0x30000025ff397230 */ /* 0x000fe20000004100 */
[----:B------:R-:W-:Y:S01]  /*cfa0*/  LOP3.LUT R6, R5, R42, RZ, 0x3c, !PT ;  /* 0x0000002a05067212 */ /* 0x000fe200078e3cff */
[--C-:B------:R-:W-:Y:S01]  /*cfb0*/  HADD2.F32 R59, -RZ, R39.reuse.H0_H0 ;  /* 0x20000027ff3b7230 */ /* 0x100fe20000004100 */
[----:B------:R-:W-:Y:S01]  /*cfc0*/  SHF.L.U32 R5, R7, 0x3, RZ ;  /* 0x0000000307057819 */ /* 0x000fe200000006ff */
[----:B------:R-:W-:Y:S01]  /*cfd0*/  HADD2.F32 R66, -RZ, R38.H1_H1 ;  /* 0x30000026ff427230 */ /* 0x000fe20000004100 */
[----:B------:R-:W-:Y:S01]  /*cfe0*/  LEA.HI R4, R4, R7, RZ, 0x3 ;  /* 0x0000000704047211 */ /* 0x000fe200078f18ff */
[----:B------:R-:W-:Y:S01]  /*cff0*/  HADD2.F32 R67, -RZ, R39.H1_H1 ;  /* 0x30000027ff437230 */ /* 0x000fe20000004100 */
[----:B------:R-:W-:Y:S01]  /*d000*/  LOP3.LUT R5, R44, 0x38, R5, 0xf8, !PT ;  /* 0x000000382c057812 */ /* 0x000fe200078ef805 */
[----:B------:R-:W-:Y:S01]  /*d010*/  HADD2.F32 R62, -RZ, R36.H1_H1 ;  /* 0x30000024ff3e7230 */ /* 0x000fe20000004100 */
[----:B------:R-:W-:Y:S01]  /*d020*/  SHF.L.U32 R4, R4, 0xa, RZ ;  /* 0x0000000a04047819 */ /* 0x000fe200000006ff */
[----:B------:R-:W-:Y:S01]  /*d030*/  HADD2.F32 R70, -RZ, R34.H0_H0 ;  /* 0x20000022ff467230 */ /* 0x000fe20000004100 */
[----:B------:R-:W-:Y:S01]  /*d040*/  IADD3 R47, R41, R6, RZ ;  /* 0x00000006292f7210 */ /* 0x000fe20007ffe0ff */
[----:B------:R-:W-:Y:S01]  /*d050*/  HADD2.F32 R76, -RZ, R33.H0_H0 ;  /* 0x20000021ff4c7230 */ /* 0x000fe20000004100 */
[----:B------:R-:W-:Y:S01]  /*d060*/  LOP3.LUT R5, R5, R42, RZ, 0x3c, !PT ;  /* 0x0000002a05057212 */ /* 0x000fe200078e3cff */
[----:B------:R-:W-:Y:S01]  /*d070*/  HADD2.F32 R79, -RZ, R38.H0_H0 ;  /* 0x20000026ff4f7230 */ /* 0x000fe20000004100 */
[----:B------:R-:W-:-:S02]  /*d080*/  LOP3.LUT R4, R4, 0x7fffe000, RZ, 0xc0, !PT ;  /* 0x7fffe00004047812 */ /* 0x000fc400078ec0ff */
        /* <DEDUP_REMOVED lines=9> */
[--C-:B--2---:R-:W-:Y:S01]  /*d120*/  HADD2.F32 R55, -RZ, R4.reuse.H1_H1 ;  /* 0x30000004ff377230 */ /* 0x104fe20000004100 */
[C---:B------:R-:W-:Y:S01]  /*d130*/  FMUL.FTZ R72, R56.reuse, R49 ;  /* 0x0000003138487220 */ /* 0x040fe20000410000 */
[----:B------:R-:W-:Y:S02]  /*d140*/  HADD2.F32 R54, -RZ, R5.H0_H0 ;  /* 0x20000005ff367230 */ /* 0x000fe40000004100 */
[----:B------:R-:W-:Y:S01]  /*d150*/  HADD2.F32 R51, -RZ, R9.H1_H1 ;  /* 0x30000009ff337230 */ /* 0x000fe20000004100 */
[----:B------:R-:W-:Y:S01]  /*d160*/  FMUL.FTZ R73, R56, R55 ;  /* 0x0000003738497220 */ /* 0x000fe20000410000 */
[----:B------:R-:W-:Y:S01]  /*d170*/  HADD2.F32 R58, -RZ, R4.H0_H0 ;  /* 0x20000004ff3a7230 */ /* 0x000fe20000004100 */
[C---:B------:R-:W-:Y:S01]  /*d180*/  FMUL.FTZ R4, R71.reuse, R8 ;  /* 0x0000000847047220 */ /* 0x040fe20000410000 */
[----:B------:R-:W-:Y:S01]  /*d190*/  HADD2.F32 R9, -RZ, R10.H0_H0 ;  /* 0x2000000aff097230 */ /* 0x000fe20000004100 */
[-C--:B------:R-:W-:Y:S01]  /*d1a0*/  FMUL.FTZ R71, R71, R54.reuse ;  /* 0x0000003647477220 */ /* 0x080fe20000410000 */
[----:B------:R-:W-:Y:S01]  /*d1b0*/  HADD2.F32 R53, -RZ, R6.H0_H0 ;  /* 0x20000006ff357230 */ /* 0x000fe20000004100 */
[----:B------:R-:W-:Y:S01]  /*d1c0*/  FFMA.FTZ R54, R59, R54, R4 ;  /* 0x000000363b367223 */ /* 0x000fe20000010004 */
[--C-:B------:R-:W-:Y:S01]  /*d1d0*/  HADD2.F32 R50, -RZ, R7.reuse.H0_H0 ;  /* 0x20000007ff327230 */ /* 0x100fe20000004100 */
[C---:B------:R-:W-:Y:S01]  /*d1e0*/  FMUL.FTZ R4, R66.reuse, R9 ;  /* 0x0000000942047220 */ /* 0x040fe20000410000 */
[----:B------:R-:W-:Y:S01]  /*d1f0*/  HADD2.F32 R77, -RZ, R7.H1_H1 ;  /* 0x30000007ff4d7230 */ /* 0x000fe20000004100 */
[-C--:B------:R-:W-:Y:S01]  /*d200*/  FMUL.FTZ R74, R57, R58.reuse ;  /* 0x0000003a394a7220 */ /* 0x080fe20000410000 */
[----:B------:R-:W-:Y:S01]  /*d210*/  HADD2.F32 R56, -RZ, R40.H1_H1 ;  /* 0x30000028ff387230 */ /* 0x000fe20000004100 */
[----:B------:R-:W-:Y:S01]  /*d220*/  FFMA.FTZ R75, R67, R58, R75 ;  /* 0x0000003a434b7223 */ /* 0x000fe2000001004b */
[----:B------:R-:W-:Y:S01]  /*d230*/  HADD2.F32 R52, -RZ, R10.H1_H1 ;  /* 0x3000000aff347230 */ /* 0x000fe20000004100 */
[----:B------:R-:W-:Y:S01]  /*d240*/  FMUL.FTZ R69, R66, R53 ;  /* 0x0000003542457220 */ /* 0x000fe20000410000 */
[----:B------:R-:W-:Y:S01]  /*d250*/  HADD2.F32 R7, -RZ, R33.H1_H1 ;  /* 0x30000021ff077230 */ /* 0x000fe20000004100 */
[----:B------:R-:W-:Y:S01]  /*d260*/  FFMA.FTZ R72, R62, R55, R72 ;  /* 0x000000373e487223 */ /* 0x000fe20000010048 */
[----:B------:R-:W-:Y:S01]  /*d270*/  HADD2.F32 R5, -RZ, R5.H1_H1 ;  /* 0x30000005ff057230 */ /* 0x000fe20000004100 */
[----:B------:R-:W-:Y:S01]  /*d280*/  FFMA.FTZ R53, R56, R53, R4 ;  /* 0x0000003538357223 */ /* 0x000fe20000010004 */
[----:B------:R-:W-:Y:S01]  /*d290*/  HADD2.F32 R6, -RZ, R6.H1_H1 ;  /* 0x30000006ff067230 */ /* 0x000fe20000004100 */
[C---:B------:R-:W-:Y:S01]  /*d2a0*/  FMUL.FTZ R55, R70.reuse, R51 ;  /* 0x0000003346377220 */ /* 0x040fe20000410000 */
[----:B------:R-:W-:Y:S01]  /*d2b0*/  HADD2.F32 R10, -RZ, R11.H0_H0 ;  /* 0x2000000bff0a7230 */ /* 0x000fe20000004100 */
[C---:B------:R-:W-:Y:S01]  /*d2c0*/  FMUL.FTZ R4, R7.reuse, R52 ;  /* 0x0000003407047220 */ /* 0x040fe20000410000 */
[----:B------:R-:W-:Y:S01]  /*d2d0*/  HADD2.F32 R58, -RZ, R36.H0_H0 ;  /* 0x20000024ff3a7230 */ /* 0x000fe20000004100 */
[-C--:B------:R-:W-:Y:S01]  /*d2e0*/  FMUL.FTZ R70, R70, R5.reuse ;  /* 0x0000000546467220 */ /* 0x080fe20000410000 */
[----:B------:R-:W-:Y:S01]  /*d2f0*/  HADD2.F32 R57, -RZ, R35.H1_H1 ;  /* 0x30000023ff397230 */ /* 0x000fe20000004100 */
[-C--:B------:R-:W-:Y:S01]  /*d300*/  FMUL.FTZ R68, R7, R6.reuse ;  /* 0x0000000607447220 */ /* 0x080fe20000410000 */
[----:B------:R-:W-:Y:S01]  /*d310*/  HADD2.F32 R11, -RZ, R11.H1_H1 ;  /* 0x3000000bff0b7230 */ /* 0x000fe20000004100 */
[----:B------:R-:W-:Y:S01]  /*d320*/  FFMA.FTZ R5, R58, R5, R55 ;  /* 0x000000053a057223 */ /* 0x000fe20000010037 */
[----:B------:R-:W-:Y:S01]  /*d330*/  HADD2.F32 R55, -RZ, R40.H0_H0 ;  /* 0x20000028ff377230 */ /* 0x000fe20000004100 */
[----:B------:R-:W-:Y:S01]  /*d340*/  FFMA.FTZ R6, R57, R6, R4 ;  /* 0x0000000639067223 */ /* 0x000fe20000010004 */
[----:B------:R-:W-:Y:S01]  /*d350*/  HADD2.F32 R4, -RZ, R35.H0_H0 ;  /* 0x20000023ff047230 */ /* 0x000fe20000004100 */
[----:B------:R-:W-:Y:S01]  /*d360*/  FMUL.FTZ R7, R76, R11 ;  /* 0x0000000b4c077220 */ /* 0x000fe20000410000 */
[----:B------:R-:W-:Y:S01]  /*d370*/  F2FP.PACK_AB R5, R5, R54 ;  /* 0x000000360505723e */ /* 0x000fe200000000ff */
[----:B------:R-:W-:Y:S01]  /*d380*/  FMUL.FTZ R66, R79, R50 ;  /* 0x000000324f427220 */ /* 0x000fe20000410000 */
[----:B------:R-:W-:Y:S01]  /*d390*/  F2FP.PACK_AB R6, R6, R53 ;  /* 0x000000350606723e */ /* 0x000fe200000000ff */
[----:B------:R-:W-:-:S02]  /*d3a0*/  FMUL.FTZ R76, R76, R77 ;  /* 0x0000004d4c4c7220 */ /* 0x000fc40000410000 */
[----:B------:R-:W-:Y:S02]  /*d3b0*/  FMUL.FTZ R78, R79, R10 ;  /* 0x0000000a4f4e7220 */ /* 0x000fe40000410000 */
        /* <DEDUP_REMOVED lines=18> */
.L_x_2693:
[----:B------:R-:W-:Y:S05]  /*d4e0*/  BSYNC B0 ;  /* 0x0000000000007941 */ /* 0x000fea0003800000 */
.L_x_2692:
[----:B------:R-:W-:-:S13]  /*d4f0*/  ISETP.GE.AND P0, PT, R221, c[0x0][0x27c], PT ;  /* 0x00009f00dd007a0c */ /* 0x000fda0003f06270 */
[----:B------:R-:W-:Y:S05]  /*d500*/  @P0 BRA `(.L_x_2691) ;  /* 0x000005f000000947 */ /* 0x000fea0003800000 */
[----:B-1----:R-:W-:Y:S01]  /*d510*/  SHF.R.S32.HI R6, RZ, 0x1f, R221 ;  /* 0x0000001fff067819 */ /* 0x002fe200000114dd */
[--C-:B------:R-:W-:Y:S02]  /*d520*/  HADD2.F32 R67, -RZ, R29.reuse.H0_H0 ;  /* 0x2000001dff437230 */ /* 0x100fe40000004100 */
[----:B------:R-:W-:Y:S01]  /*d530*/  HADD2.F32 R52, -RZ, R26.H1_H1 ;  /* 0x3000001aff347230 */ /* 0x000fe20000004100 */
[CC--:B------:R-:W-:Y:S01]  /*d540*/  LEA.HI R5, R6.reuse, R221.reuse, RZ, 0x3 ;  /* 0x000000dd06057211 */ /* 0x0c0fe200078f18ff */
[----:B------:R-:W-:Y:S01]  /*d550*/  HADD2.F32 R53, -RZ, R29.H1_H1 ;  /* 0x3000001dff357230 */ /* 0x000fe20000004100 */
[----:B------:R-:W-:Y:S01]  /*d560*/  LEA.HI R6, R6, R221, RZ, 0x6 ;  /* 0x000000dd06067211 */ /* 0x000fe200078f30ff */
[--C-:B------:R-:W-:Y:S01]  /*d570*/  HADD2.F32 R55, -RZ, R31.reuse.H0_H0 ;  /* 0x2000001fff377230 */ /* 0x100fe20000004100 */
[----:B------:R-:W-:Y:S01]  /*d580*/  LEA.HI.SX32 R7, R5, R46, 0x1d ;  /* 0x0000002e05077211 */ /* 0x000fe200078feaff */
[----:B------:R-:W-:Y:S01]  /*d590*/  HADD2.F32 R62, -RZ, R30.H1_H1 ;  /* 0x3000001eff3e7230 */ /* 0x000fe20000004100 */
[----:B------:R-:W-:Y:S01]  /*d5a0*/  LOP3.LUT R5, R44, 0x38, R5, 0xf8, !PT ;  /* 0x000000382c057812 */ /* 0x000fe200078ef805 */
[----:B------:R-:W-:Y:S01]  /*d5b0*/  HADD2.F32 R57, -RZ, R31.H1_H1 ;  /* 0x3000001fff397230 */ /* 0x000fe20000004100 */
[----:B------:R-:W-:Y:S01]  /*d5c0*/  SHF.R.S32.HI R4, RZ, 0x1f, R7 ;  /* 0x0000001fff047819 */ /* 0x000fe20000011407 */
[----:B------:R-:W-:Y:S01]  /*d5d0*/  HADD2.F32 R66, -RZ, R26.H0_H0 ;  /* 0x2000001aff427230 */ /* 0x000fe20000004100 */
[----:B------:R-:W-:Y:S01]  /*d5e0*/  LOP3.LUT R8, R5, R42, RZ, 0x3c, !PT ;  /* 0x0000002a05087212 */ /* 0x000fe200078e3cff */
[--C-:B------:R-:W-:Y:S01]  /*d5f0*/  HADD2.F32 R59, -RZ, R23.reuse.H1_H1 ;  /* 0x30000017ff3b7230 */ /* 0x100fe20000004100 */
[----:B------:R-:W-:Y:S01]  /*d600*/  SHF.L.U32 R6, R6, 0x7, RZ ;  /* 0x0000000706067819 */ /* 0x000fe200000006ff */
[----:B------:R-:W-:Y:S01]  /*d610*/  HADD2.F32 R56, -RZ, R28.H1_H1 ;  /* 0x3000001cff387230 */ /* 0x000fe20000004100 */
[----:B------:R-:W-:Y:S01]  /*d620*/  SHF.L.U32 R5, R7, 0x3, RZ ;  /* 0x0000000307057819 */ /* 0x000fe200000006ff */
[----:B------:R-:W-:Y:S01]  /*d630*/  HADD2.F32 R72, -RZ, R23.H0_H0 ;  /* 0x20000017ff487230 */ /* 0x000fe20000004100 */
[----:B------:R-:W-:Y:S01]  /*d640*/  LEA.HI R4, R4, R7, RZ, 0x3 ;  /* 0x0000000704047211 */ /* 0x000fe200078f18ff */
[----:B------:R-:W-:Y:S01]  /*d650*/  HADD2.F32 R75, -RZ, R30.H0_H0 ;  /* 0x2000001eff4b7230 */ /* 0x000fe20000004100 */
[----:B------:R-:W-:-:S02]  /*d660*/  LOP3.LUT R6, R6, 0x7fffe000, RZ, 0xc0, !PT ;  /* 0x7fffe00006067812 */ /* 0x000fc400078ec0ff */
[----:B------:R-:W-:Y:S02]  /*d670*/  LOP3.LUT R5, R44, 0x38, R5, 0xf8, !PT ;  /* 0x000000382c057812 */ /* 0x000fe400078ef805 */
[----:B------:R-:W-:Y:S02]  /*d680*/  SHF.L.U32 R4, R4, 0xa, RZ ;  /* 0x0000000a04047819 */ /* 0x000fe400000006ff */
[----:B------:R-:W-:Y:S02]  /*d690*/  IADD3 R6, R8, R6, R41 ;  /* 0x0000000608067210 */ /* 0x000fe40007ffe029 */
[----:B------:R-:W-:Y:S02]  /*d6a0*/  LOP3.LUT R42, R5, R42, RZ, 0x3c, !PT ;  /* 0x0000002a052a7212 */ /* 0x000fe400078e3cff */
[----:B------:R-:W-:Y:S02]  /*d6b0*/  LOP3.LUT R4, R4, 0x7fffe000, RZ, 0xc0, !PT ;  /* 0x7fffe00004047812 */ /* 0x000fe400078ec0ff */
[----:B------:R-:W-:-:S02]  /*d6c0*/  SHF.L.U32 R44, R6, 0x1, RZ ;  /* 0x00000001062c7819 */ /* 0x000fc400000006ff */
        /* <DEDUP_REMOVED lines=21> */
[----:B------:R-:W-:Y:S01]  /*d820*/  HADD2.F32 R48, -RZ, R10.H1_H1 ;  /* 0x3000000aff307230 */ /* 0x000fe20000004100 */
[-C--:B------:R-:W-:Y:S01]  /*d830*/  FMUL.FTZ R70, R53, R54.reuse ;  /* 0x0000003635467220 */ /* 0x080fe20000410000 */
[----:B------:R-:W-:Y:S01]  /*d840*/  HADD2.F32 R5, -RZ, R5.H1_H1 ;  /* 0x30000005ff057230 */ /* 0x000fe20000004100 */
[----:B------:R-:W-:Y:S01]  /*d850*/  FFMA.FTZ R71, R57, R54, R71 ;  /* 0x0000003639477223 */ /* 0x000fe20000010047 */
[----:B------:R-:W-:Y:S01]  /*d860*/  HADD2.F32 R6, -RZ, R6.H1_H1 ;  /* 0x30000006ff067230 */ /* 0x000fe20000004100 */
[-C--:B------:R-:W-:Y:S01]  /*d870*/  FMUL.FTZ R62, R62, R49.reuse ;  /* 0x000000313e3e7220 */ /* 0x080fe20000410000 */
[----:B------:R-:W-:Y:S01]  /*d880*/  HADD2.F32 R10, -RZ, R11.H0_H0 ;  /* 0x2000000bff0a7230 */ /* 0x000fe20000004100 */
[----:B------:R-:W-:Y:S01]  /*d890*/  FFMA.FTZ R49, R52, R49, R4 ;  /* 0x0000003134317223 */ /* 0x000fe20000010004 */
[--C-:B------:R-:W-:Y:S01]  /*d8a0*/  HADD2.F32 R46, -RZ, R7.reuse.H0_H0 ;  /* 0x20000007ff2e7230 */ /* 0x100fe20000004100 */
[C---:B------:R-:W-:Y:S01]  /*d8b0*/  FMUL.FTZ R4, R59.reuse, R48 ;  /* 0x000000303b047220 */ /* 0x040fe20000410000 */
[----:B------:R-:W-:Y:S01]  /*d8c0*/  HADD2.F32 R73, -RZ, R7.H1_H1 ;  /* 0x30000007ff497230 */ /* 0x000fe20000004100 */
[C---:B------:R-:W-:Y:S01]  /*d8d0*/  FMUL.FTZ R7, R66.reuse, R47 ;  /* 0x0000002f42077220 */ /* 0x040fe20000410000 */
[----:B------:R-:W-:Y:S01]  /*d8e0*/  HADD2.F32 R54, -RZ, R28.H0_H0 ;  /* 0x2000001cff367230 */ /* 0x000fe20000004100 */
[----:B------:R-:W-:Y:S01]  /*d8f0*/  FMUL.FTZ R66, R66, R5 ;  /* 0x0000000542427220 */ /* 0x000fe20000410000 */
[----:B------:R-:W-:Y:S01]  /*d900*/  HADD2.F32 R53, -RZ, R27.H1_H1 ;  /* 0x3000001bff357230 */ /* 0x000fe20000004100 */
[----:B------:R-:W-:Y:S01]  /*d910*/  FMUL.FTZ R59, R59, R6 ;  /* 0x000000063b3b7220 */ /* 0x000fe20000410000 */
[----:B------:R-:W-:Y:S01]  /*d920*/  HADD2.F32 R11, -RZ, R11.H1_H1 ;  /* 0x3000000bff0b7230 */ /* 0x000fe20000004100 */
[----:B------:R-:W-:Y:S01]  /*d930*/  FFMA.FTZ R68, R56, R51, R68 ;  /* 0x0000003338447223 */ /* 0x000fe20000010044 */
[----:B------:R-:W-:Y:S01]  /*d940*/  HADD2.F32 R51, -RZ, R32.H0_H0 ;  /* 0x20000020ff337230 */ /* 0x000fe20000004100 */
[----:B------:R-:W-:-:S02]  /*d950*/  FFMA.FTZ R5, R54, R5, R7 ;  /* 0x0000000536057223 */ /* 0x000fc40000010007 */
[----:B------:R-:W-:Y:S01]  /*d960*/  FFMA.FTZ R6, R53, R6, R4 ;  /* 0x0000000635067223 */ /* 0x000fe20000010004 */
[----:B------:R-:W-:Y:S01]  /*d970*/  HADD2.F32 R4, -RZ, R27.H0_H0 ;  /* 0x2000001bff047230 */ /* 0x000fe20000004100 */
[----:B------:R-:W-:Y:S01]  /*d980*/  FMUL.FTZ R7, R72, R11 ;  /* 0x0000000b48077220 */ /* 0x000fe20000410000 */
[----:B------:R-:W-:Y:S01]  /*d990*/  F2FP.PACK_AB R5, R5, R50 ;  /* 0x000000320505723e */ /* 0x000fe200000000ff */
[C---:B------:R-:W-:Y:S01]  /*d9a0*/  FMUL.FTZ R58, R75.reuse, R46 ;  /* 0x0000002e4b3a7220 */ /* 0x040fe20000410000 */
        /* <DEDUP_REMOVED lines=12> */
[C---:B------:R-:W-:Y:S01]  /*da70*/  FFMA.FTZ R11, R4.reuse, R11, -R72 ;  /* 0x0000000b040b7223 */ /* 0x040fe20000010848 */
        /* <DEDUP_REMOVED lines=8> */
.L_x_2691:
[----:B------:R-:W-:Y:S05]  /*db00*/  BSYNC B1 ;  /* 0x0000000000017941 */ /* 0x000fea0003800000 */
.L_x_2690:
        /* <DEDUP_REMOVED lines=22> */
[-C--:B------:R-:W-:Y:S01]  /*dc70*/  LOP3.LUT R6, R5, R46.reuse, RZ, 0x3c, !PT ;  /* 0x0000002e05067212 */ /* 0x080fe200078e3cff */
[----:B------:R-:W-:Y:S01]  /*dc80*/  HADD2.F32 R56, -RZ, R34.H1_H1 ;  /* 0x30000022ff387230 */ /* 0x000fe20000004100 */
[----:B------:R-:W-:Y:S01]  /*dc90*/  SHF.L.U32 R5, R7, 0x3, RZ ;  /* 0x0000000307057819 */ /* 0x000fe200000006ff */
[----:B------:R-:W-:Y:S01]  /*dca0*/  HADD2.F32 R59, -RZ, R39.H0_H0 ;  /* 0x20000027ff3b7230 */ /* 0x000fe20000004100 */
[----:B------:R-:W-:Y:S01]  /*dcb0*/  LEA.HI R4, R4, R7, RZ, 0x3 ;  /* 0x0000000704047211 */ /* 0x000fe200078f18ff */
[----:B------:R-:W-:Y:S01]  /*dcc0*/  HADD2.F32 R68, -RZ, R38.H1_H1 ;  /* 0x30000026ff447230 */ /* 0x000fe20000004100 */
[----:B------:R-:W-:Y:S01]  /*dcd0*/  LOP3.LUT R5, R48, 0x38, R5, 0xf8, !PT ;  /* 0x0000003830057812 */ /* 0x000fe200078ef805 */
[----:B------:R-:W-:Y:S01]  /*dce0*/  HADD2.F32 R62, -RZ, R36.H1_H1 ;  /* 0x30000024ff3e7230 */ /* 0x000fe20000004100 */
[----:B------:R-:W-:Y:S01]  /*dcf0*/  SHF.L.U32 R4, R4, 0xa, RZ ;  /* 0x0000000a04047819 */ /* 0x000fe200000006ff */
[----:B------:R-:W-:Y:S01]  /*dd00*/  HADD2.F32 R70, -RZ, R34.H0_H0 ;  /* 0x20000022ff467230 */ /* 0x000fe20000004100 */
[----:B------:R-:W-:Y:S01]  /*dd10*/  LOP3.LUT R5, R5, R46, RZ, 0x3c, !PT ;  /* 0x0000002e05057212 */ /* 0x000fe200078e3cff */
[----:B------:R-:W-:Y:S01]  /*dd20*/  HADD2.F32 R58, -RZ, R36.H0_H0 ;  /* 0x20000024ff3a7230 */ /* 0x000fe20000004100 */
[----:B------:R-:W-:Y:S01]  /*dd30*/  LOP3.LUT R4, R4, 0x7fffe000, RZ, 0xc0, !PT ;  /* 0x7fffe00004047812 */ /* 0x000fe200078ec0ff */
[----:B------:R-:W-:Y:S01]  /*dd40*/  HADD2.F32 R57, -RZ, R35.H1_H1 ;  /* 0x30000023ff397230 */ /* 0x000fe20000004100 */
[----:B------:R-:W-:Y:S01]  /*dd50*/  IADD3 R45, R41, R6, RZ ;  /* 0x00000006292d7210 */ /* 0x000fe20007ffe0ff */
[----:B------:R-:W-:Y:S01]  /*dd60*/  HADD2.F32 R67, -RZ, R38.H0_H0 ;  /* 0x20000026ff437230 */ /* 0x000fe20000004100 */
[----:B------:R-:W-:Y:S01]  /*dd70*/  IADD3 R4, R5, R4, R41 ;  /* 0x0000000405047210 */ /* 0x000fe20007ffe029 */
[----:B------:R-:W-:Y:S01]  /*dd80*/  HADD2.F32 R76, -RZ, R33.H0_H0 ;  /* 0x20000021ff4c7230 */ /* 0x000fe20000004100 */
[----:B------:R-:W-:-:S02]  /*dd90*/  SHF.L.U32 R45, R45, 0x1, RZ ;  /* 0x000000012d2d7819 */ /* 0x000fc400000006ff */
        /* <DEDUP_REMOVED lines=15> */
[C---:B------:R-:W-:Y:S01]  /*de90*/  FMUL.FTZ R72, R56.reuse, R49 ;  /* 0x0000003138487220 */ /* 0x040fe20000410000 */
[----:B------:R-:W-:Y:S01]  /*dea0*/  HADD2.F32 R53, -RZ, R6.H0_H0 ;  /* 0x20000006ff357230 */ /* 0x000fe20000004100 */
[----:B------:R-:W-:Y:S01]  /*deb0*/  FMUL.FTZ R73, R56, R55 ;  /* 0x0000003738497220 */ /* 0x000fe20000410000 */
[--C-:B------:R-:W-:Y:S01]  /*dec0*/  HADD2.F32 R50, -RZ, R7.reuse.H0_H0 ;  /* 0x20000007ff327230 */ /* 0x100fe20000004100 */
[-C--:B------:R-:W-:Y:S01]  /*ded0*/  FMUL.FTZ R71, R71, R54.reuse ;  /* 0x0000003647477220 */ /* 0x080fe20000410000 */
[----:B------:R-:W-:Y:S01]  /*dee0*/  HADD2.F32 R77, -RZ, R7.H1_H1 ;  /* 0x30000007ff4d7230 */ /* 0x000fe20000004100 */
[----:B------:R-:W-:Y:S01]  /*def0*/  FFMA.FTZ R54, R59, R54, R4 ;  /* 0x000000363b367223 */ /* 0x000fe20000010004 */
[----:B------:R-:W-:Y:S01]  /*df00*/  HADD2.F32 R56, -RZ, R40.H1_H1 ;  /* 0x30000028ff387230 */ /* 0x000fe20000004100 */
[C---:B------:R-:W-:Y:S01]  /*df10*/  FMUL.FTZ R4, R68.reuse, R9 ;  /* 0x0000000944047220 */ /* 0x040fe20000410000 */
        /* <DEDUP_REMOVED lines=8> */
[--C-:B------:R-:W-:Y:S01]  /*dfa0*/  HADD2.F32 R10, -RZ, R11.reuse.H0_H0 ;  /* 0x2000000bff0a7230 */ /* 0x100fe20000004100 */
[----:B------:R-:W-:Y:S01]  /*dfb0*/  FMUL.FTZ R4, R7, R52 ;  /* 0x0000003407047220 */ /* 0x000fe20000410000 */
[----:B------:R-:W-:Y:S01]  /*dfc0*/  HADD2.F32 R11, -RZ, R11.H1_H1 ;  /* 0x3000000bff0b7230 */ /* 0x000fe20000004100 */
[----:B------:R-:W-:-:S02]  /*dfd0*/  FMUL.FTZ R70, R70, R5 ;  /* 0x0000000546467220 */ /* 0x000fc40000410000 */
[-C--:B------:R-:W-:Y:S02]  /*dfe0*/  FMUL.FTZ R68, R7, R6.reuse ;  /* 0x0000000607447220 */ /* 0x080fe40000410000 */
        /* <DEDUP_REMOVED lines=28> */
.L_x_2697:
[----:B------:R-:W-:Y:S05]  /*e1b0*/  BSYNC B0 ;  /* 0x0000000000007941 */ /* 0x000fea0003800000 */
.L_x_2696:
        /* <DEDUP_REMOVED lines=97> */
.L_x_2695:
[----:B------:R-:W-:Y:S05]  /*e7d0*/  BSYNC B1 ;  /* 0x0000000000017941 */ /* 0x000fea0003800000 */
.L_x_2694:
        /* <DEDUP_REMOVED lines=16> */
[--C-:B------:R-:W-:Y:S01]  /*e8e0*/  HADD2.F32 R52, -RZ, R37.reuse.H1_H1 ;  /* 0x30000025ff347230 */ /* 0x100fe20000004100 */
[----:B------:R-:W-:Y:S01]  /*e8f0*/  LOP3.LUT R44, R46, 0x38, R3, 0xf8, !PT ;  /* 0x000000382e2c7812 */ /* 0x000fe200078ef803 */
[----:B------:R-:W-:Y:S01]  /*e900*/  HADD2.F32 R37, -RZ, R37.H0_H0 ;  /* 0x20000025ff257230 */ /* 0x000fe20000004100 */
[----:B------:R-:W-:Y:S01]  /*e910*/  SHF.R.S32.HI R4, RZ, 0x1f, R7 ;  /* 0x0000001fff047819 */ /* 0x000fe20000011407 */
[--C-:B------:R-:W-:Y:S01]  /*e920*/  HADD2.F32 R56, -RZ, R39.reuse.H1_H1 ;  /* 0x30000027ff387230 */ /* 0x100fe20000004100 */
[----:B------:R-:W-:Y:S01]  /*e930*/  SHF.L.U32 R5, R7, 0x3, RZ ;  /* 0x0000000307057819 */ /* 0x000fe200000006ff */
[----:B------:R-:W-:Y:S01]  /*e940*/  HADD2.F32 R39, -RZ, R39.H0_H0 ;  /* 0x20000027ff277230 */ /* 0x000fe20000004100 */
[----:B------:R-:W-:Y:S01]  /*e950*/  LEA.HI R4, R4, R7, RZ, 0x3 ;  /* 0x0000000704047211 */ /* 0x000fe200078f18ff */
[--C-:B------:R-:W-:Y:S01]  /*e960*/  HADD2.F32 R57, -RZ, R34.reuse.H1_H1 ;  /* 0x30000022ff397230 */ /* 0x100fe20000004100 */
[----:B------:R-:W-:Y:S01]  /*e970*/  LOP3.LUT R44, R44, R45, RZ, 0x3c, !PT ;  /* 0x0000002d2c2c7212 */ /* 0x000fe200078e3cff */
[----:B------:R-:W-:Y:S01]  /*e980*/  HADD2.F32 R34, -RZ, R34.H0_H0 ;  /* 0x20000022ff227230 */ /* 0x000fe20000004100 */
[----:B------:R-:W-:Y:S01]  /*e990*/  LOP3.LUT R6, R46, 0x38, R5, 0xf8, !PT ;  /* 0x000000382e067812 */ /* 0x000fe200078ef805 */
[----:B------:R-:W-:Y:S01]  /*e9a0*/  HADD2.F32 R66, -RZ, R40.H1_H1 ;  /* 0x30000028ff427230 */ /* 0x000fe20000004100 */
[----:B------:R-:W-:-:S02]  /*e9b0*/  SHF.L.U32 R4, R4, 0xa, RZ ;  /* 0x0000000a04047819 */ /* 0x000fc400000006ff */
[----:B------:R-:W-:Y:S02]  /*e9c0*/  IADD3 R44, R41, R44, RZ ;  /* 0x0000002c292c7210 */ /* 0x000fe40007ffe0ff */
        /* <DEDUP_REMOVED lines=74> */
.L_x_2699:
[----:B------:R-:W-:Y:S05]  /*ee70*/  BSYNC B0 ;  /* 0x0000000000007941 */ /* 0x000fea0003800000 */
.L_x_2698:
        /* <DEDUP_REMOVED lines=13> */
[----:B------:R-:W-:Y:S02]  /*ef50*/  SHF.L.U32 R6, R6, 0x7, RZ ;  /* 0x0000000706067819 */ /* 0x000fe400000006ff */
[----:B------:R-:W-:Y:S02]  /*ef60*/  SHF.L.U32 R5, R7, 0x3, RZ ;  /* 0x0000000307057819 */ /* 0x000fe400000006ff */
[----:B------:R-:W-:Y:S02]  /*ef70*/  LEA.HI R4, R4, R7, RZ, 0x3 ;  /* 0x0000000704047211 */ /* 0x000fe400078f18ff */
[----:B------:R-:W-:Y:S02]  /*ef80*/  LOP3.LUT R6, R6, 0x7fffe000, RZ, 0xc0, !PT ;  /* 0x7fffe00006067812 */ /* 0x000fe400078ec0ff */
[----:B------:R-:W-:-:S02]  /*ef90*/  LOP3.LUT R8, R8, R45, RZ, 0x3c, !PT ;  /* 0x0000002d08087212 */ /* 0x000fc400078e3cff */
        /* <DEDUP_REMOVED lines=79> */
.L_x_2677:
[----:B------:R-:W-:Y:S05]  /*f490*/  BSYNC B2 ;  /* 0x0000000000027941 */ /* 0x000fea0003800000 */
.L_x_2649:
[----:B-1----:R-:W-:Y:S01]  /*f4a0*/  IMAD R5, R22, c[0x0][0x208], RZ ;  /* 0x0000820016057a24 */ /* 0x002fe200078e02ff */
[----:B----4-:R-:W-:Y:S01]  /*f4b0*/  SHF.R.S32.HI R8, RZ, 0x4, R19 ;  /* 0x00000004ff087819 */ /* 0x010fe20000011413 */
[----:B------:R-:W-:Y:S01]  /*f4c0*/  IMAD.SHL.U32 R6, R13, 0x40, RZ ;  /* 0x000000400d067824 */ /* 0x000fe200078e00ff */
[----:B------:R-:W-:Y:S01]  /*f4d0*/  LEA.HI R62, R17, R216, RZ, 0x5 ;  /* 0x000000d8113e7211 */ /* 0x000fe200078f28ff */
[----:B------:R-:W-:Y:S01]  /*f4e0*/  IMAD R4, R226, c[0x0][0x20c], R5 ;  /* 0x00008300e2047a24 */ /* 0x000fe200078e0205 */
[----:B------:R-:W-:Y:S01]  /*f4f0*/  LEA.HI R19, R19, R8, RZ, 0x1 ;  /* 0x0000000813137211 */ /* 0x000fe200078f08ff */
[----:B------:R-:W-:Y:S01]  /*f500*/  IMAD.SHL.U32 R5, R2, 0x8, RZ ;  /* 0x0000000802057824 */ /* 0x000fe200078e00ff */
[----:B------:R-:W-:Y:S01]  /*f510*/  LOP3.LUT R6, R6, 0x1c0, RZ, 0xc0, !PT ;  /* 0x000001c006067812 */ /* 0x000fe200078ec0ff */
[----:B------:R-:W-:Y:S01]  /*f520*/  IMAD.WIDE.U32 R10, R226, c[0x0][0x208], RZ ;  /* 0x00008200e20a7a25 */ /* 0x000fe200078e00ff */
[----:B------:R-:W-:Y:S01]  /*f530*/  LOP3.LUT R19, R19, 0xfffffffe, RZ, 0xc0, !PT ;  /* 0xfffffffe13137812 */ /* 0x000fe200078ec0ff */
[----:B------:R-:W-:-:S04]  /*f540*/  DEPBAR.LE SB0, 0x0 ;  /* 0x000080000000791a */ /* 0x000fc80000000000 */
[----:B------:R-:W-:Y:S01]  /*f550*/  LOP3.LUT R5, R6, 0x8, R5, 0xf8, !PT ;  /* 0x0000000806057812 */ /* 0x000fe200078ef805 */
[----:B------:R-:W-:Y:S01]  /*f560*/  IMAD.IADD R11, R11, 0x1, R4 ;  /* 0x000000010b0b7824 */ /* 0x000fe200078e0204 */
[----:B------:R-:W-:Y:S01]  /*f570*/  SHF.R.U32.HI R6, RZ, 0x3, R6 ;  /* 0x00000003ff067819 */ /* 0x000fe20000011606 */
[----:B------:R-:W-:Y:S01]  /*f580*/  IMAD.IADD R4, R8, 0x1, -R19 ;  /* 0x0000000108047824 */ /* 0x000fe200078e0a13 */
[----:B------:R-:W-:Y:S01]  /*f590*/  LOP3.LUT R12, R12, 0xfffffff7, RZ, 0xc0, !PT ;  /* 0xfffffff70c0c7812 */ /* 0x000fe200078ec0ff */
[----:B------:R-:W-:Y:S01]  /*f5a0*/  IMAD.WIDE.U32 R10, R225, c[0x0][0x218], R10 ;  /* 0x00008600e10a7a25 */ /* 0x000fe200078e000a */
[----:B------:R-:W-:Y:S01]  /*f5b0*/  LOP3.LUT R5, R5, R6, RZ, 0x3c, !PT ;  /* 0x0000000605057212 */ /* 0x000fe200078e3cff */
[----:B------:R-:W-:Y:S01]  /*f5c0*/  BSSY B0, `(.L_x_2700) ;  /* 0x000006f000007945 */ /* 0x000fe20003800000 */
[----:B------:R-:W-:Y:S01]  /*f5d0*/  SHF.R.S32.HI R66, RZ, 0x1f, R15 ;  /* 0x0000001fff427819 */ /* 0x000fe2000001140f */
[----:B------:R-:W-:Y:S01]  /*f5e0*/  IMAD R6, R21, c[0x0][0x218], RZ ;  /* 0x0000860015067a24 */ /* 0x000fe200078e02ff */
[----:B------:R-:W-:Y:S01]  /*f5f0*/  BAR.SYNC.DEFER_BLOCKING 0x0 ;  /* 0x0000000000007b1d */ /* 0x000fe20000010000 */
[----:B------:R-:W-:Y:S01]  /*f600*/  IMAD R209, R4, 0x200, R5 ;  /* 0x0000020004d17824 */ /* 0x000fe200078e0205 */
[----:B------:R-:W-:Y:S01]  /*f610*/  IADD3 R10, P0, R24, R10, RZ ;  /* 0x0000000a180a7210 */ /* 0x000fe20007f1e0ff */
[----:B------:R-:W-:Y:S01]  /*f620*/  IMAD R5, R225, c[0x0][0x21c], R6 ;  /* 0x00008700e1057a24 */ /* 0x000fe200078e0206 */
[----:B------:R-:W-:Y:S01]  /*f630*/  LEA.HI R66, R66, R15, RZ, 0x3 ;  /* 0x0000000f42427211 */ /* 0x000fe200078f18ff */
[----:B------:R-:W-:Y:S01]  /*f640*/  IMAD.SHL.U32 R8, R18, 0x40, RZ ;  /* 0x0000004012087824 */ /* 0x000fe200078e00ff */
[----:B------:R-:W-:Y:S01]  /*f650*/  R2P PR, R13, 0x6 ;  /* 0x000000060d007804 */ /* 0x000fe20000000000 */
[----:B------:R-:W-:Y:S01]  /*f660*/  IMAD.SHL.U32 R209, R209, 0x2, RZ ;  /* 0x00000002d1d17824 */ /* 0x000fe200078e00ff */
[----:B------:R-:W-:Y:S01]  /*f670*/  IADD3.X R5, R20, R11, R5, P0, !PT ;  /* 0x0000000b14057210 */ /* 0x000fe200007fe405 */
[----:B------:R-:W-:Y:S01]  /*f680*/  IMAD.SHL.U32 R9, R0, 0x40, RZ ;  /* 0x0000004000097824 */ /* 0x000fe200078e00ff */
[----:B------:R-:W-:Y:S01]  /*f690*/  LEA R19, P0, R10, c[0x0][0x1f8], 0x1 ;  /* 0x00007e000a137a11 */ /* 0x000fe200078008ff */
[----:B------:R-:W-:Y:S01]  /*f6a0*/  IMAD.SHL.U32 R0, R62, 0x20, RZ ;  /* 0x000000203e007824 */ /* 0x000fe200078e00ff */
[----:B------:R-:W-:Y:S01]  /*f6b0*/  LOP3.LUT R8, R8, 0x1c0, RZ, 0xc0, !PT ;  /* 0x000001c008087812 */ /* 0x000fe200078ec0ff */
[----:B------:R-:W-:Y:S01]  /*f6c0*/  IMAD.SHL.U32 R227, R16, 0x2, RZ ;  /* 0x0000000210e37824 */ /* 0x000fe200078e00ff */
[----:B------:R-:W-:Y:S01]  /*f6d0*/  LEA.HI.X R10, R10, c[0x0][0x1fc], R5, 0x1, P0 ;  /* 0x00007f000a0a7a11 */ /* 0x000fe200000f0c05 */
[----:B------:R-:W-:Y:S01]  /*f6e0*/  IMAD.SHL.U32 R5, R4, 0x8, RZ ;  /* 0x0000000804057824 */ /* 0x000fe200078e00ff */
[----:B------:R-:W-:Y:S01]  /*f6f0*/  SHFL.IDX PT, R24, R19, RZ, 0x181f ;  /* 0x00181fff13187589 */ /* 0x000fe200000e0000 */
[----:B------:R-:W-:Y:S01]  /*f700*/  IADD3 R6, R209, 0xa080, RZ ;  /* 0x0000a080d1067810 */ /* 0x000fe20007ffe0ff */
[----:B------:R-:W-:Y:S01]  /*f710*/  IMAD.IADD R16, R61, 0x1, -R2 ;  /* 0x000000013d107824 */ /* 0x000fe200078e0a02 */
[----:B------:R-:W-:Y:S01]  /*f720*/  IADD3 R208, R209, 0xa0a0, RZ ;  /* 0x0000a0a0d1d07810 */ /* 0x000fe20007ffe0ff */
[----:B------:R-:W1:Y:S01]  /*f730*/  SHFL.IDX PT, R25, R10, RZ, 0x181f ;  /* 0x00181fff0a197589 */ /* 0x000e6200000e0000 */
[----:B------:R-:W-:-:S02]  /*f740*/  LOP3.LUT R5, R8, 0x8, R5, 0xf8, !PT ;  /* 0x0000000808057812 */ /* 0x000fc400078ef805 */
[----:B------:R-:W-:Y:S01]  /*f750*/  SHF.R.U32.HI R8, RZ, 0x3, R8 ;  /* 0x00000003ff087819 */ /* 0x000fe20000011608 */
[----:B------:R2:W3:Y:S01]  /*f760*/  LDSM.16.M88.4 R36, [R209+0xa080] ;  /* 0x00a08000d124783b */ /* 0x0004e20000000200 */
[----:B------:R-:W-:Y:S02]  /*f770*/  LOP3.LUT R9, R9, 0xfffffe00, RZ, 0xc0, !PT ;  /* 0xfffffe0009097812 */ /* 0x000fe400078ec0ff */
[----:B------:R-:W-:Y:S01]  /*f780*/  LOP3.LUT R8, R5, R8, RZ, 0x3c, !PT ;  /* 0x0000000805087212 */ /* 0x000fe200078e3cff */
[----:B------:R2:W4:Y:S01]  /*f790*/  LDSM.16.M88.4 R28, [R209+0xa880] ;  /* 0x00a88000d11c783b */ /* 0x0005220000000200 */
[----:B------:R-:W-:Y:S02]  /*f7a0*/  LOP3.LUT R0, R0, 0x7ffffc00, RZ, 0xc0, !PT ;  /* 0x7ffffc0000007812 */ /* 0x000fe400078ec0ff */
[----:B------:R-:W-:Y:S02]  /*f7b0*/  @P1 IADD3 R208, R6, -0x20, RZ ;  /* 0xffffffe006d01810 */ /* 0x000fe40007ffe0ff */
[----:B------:R-:W-:Y:S01]  /*f7c0*/  ISETP.GE.AND P1, PT, R3, c[0x0][0x1d4], PT ;  /* 0x0000750003007a0c */ /* 0x000fe20003f26270 */
[----:B------:R2:W2:Y:S01]  /*f7d0*/  LDSM.16.M88.4 R4, [R209+0xb080] ;  /* 0x00b08000d104783b */ /* 0x0004a20000000200 */
[----:B------:R-:W-:-:S02]  /*f7e0*/  IADD3 R0, R8, R9, R0 ;  /* 0x0000000908007210 */ /* 0x000fc40007ffe000 */
[----:B------:R-:W-:Y:S01]  /*f7f0*/  ISETP.LT.OR P0, PT, R16, 0x1, P1 ;  /* 0x000000011000780c */ /* 0x000fe20000f01670 */
[----:B------:R2:W2:Y:S01]  /*f800*/  LDSM.16.M88.4 R56, [R208] ;  /* 0x00000000d038783b */ /* 0x0004a20000000200 */
[C---:B------:R-:W-:Y:S01]  /*f810*/  LEA R210, R0.reuse, 0x10080, 0x1 ;  /* 0x0001008000d27811 */ /* 0x040fe200078e08ff */
[----:B------:R-:W-:Y:S01]  /*f820*/  IMAD.SHL.U32 R44, R0, 0x2, RZ ;  /* 0x00000002002c7824 */ /* 0x000fe200078e00ff */
[----:B------:R-:W-:Y:S01]  /*f830*/  SHF.R.S32.HI R0, RZ, 0x1f, R221 ;  /* 0x0000001fff007819 */ /* 0x000fe200000114dd */
[----:B------:R2:W2:Y:S01]  /*f840*/  LDSM.16.M88.4 R52, [R208+0x800] ;  /* 0x00080000d034783b */ /* 0x0004a20000000200 */
[----:B------:R-:W-:Y:S01]  /*f850*/  LOP3.LUT R66, R66, 0xfffffff8, RZ, 0xc0, !PT ;  /* 0xfffffff842427812 */ /* 0x000fe200078ec0ff */
[----:B------:R-:W-:Y:S01]  /*f860*/  IMAD R72, R213, 0x2, R210 ;  /* 0x00000002d5487824 */ /* 0x000fe200078e02d2 */
[----:B------:R-:W-:Y:S01]  /*f870*/  LEA.HI R67, R0, R221, RZ, 0x3 ;  /* 0x000000dd00437211 */ /* 0x000fe200078f18ff */
[----:B-1----:R-:W-:Y:S01]  /*f880*/  IMAD.WIDE R26, R3, 0x2, R24 ;  /* 0x00000002031a7825 */ /* 0x002fe200078e0218 */
[----:B------:R1:W1:Y:S01]  /*f890*/  LDSM.16.M88.4 R48, [R208+0x1000] ;  /* 0x00100000d030783b */ /* 0x0002620000000200 */
[----:B------:R-:W-:-:S02]  /*f8a0*/  SHF.R.S32.HI R11, RZ, 0x1f, R14 ;  /* 0x0000001fff0b7819 */ /* 0x000fc4000001140e */
[----:B------:R-:W-:Y:S01]  /*f8b0*/  LOP3.LUT R67, R67, 0xfffffff8, RZ, 0xc0, !PT ;  /* 0xfffffff843437812 */ /* 0x000fe200078ec0ff */
[----:B------:R-:W1:Y:S01]  /*f8c0*/  LDSM.16.M88.4 R44, [R44+0x10080] ;  /* 0x010080002c2c783b */ /* 0x000e620000000200 */
[----:B------:R-:W-:Y:S01]  /*f8d0*/  LEA.HI R230, R11, R14, RZ, 0x3 ;  /* 0x0000000e0be67211 */ /* 0x000fe200078f18ff */
[----:B------:R-:W-:Y:S01]  /*f8e0*/  IMAD.MOV.U32 R0, RZ, RZ, 0x20 ;  /* 0x00000020ff007424 */ /* 0x000fe200078e00ff */
[----:B------:R-:W-:Y:S01]  /*f8f0*/  SHF.R.S32.HI R68, RZ, 0x1f, R3 ;  /* 0x0000001fff447819 */ /* 0x000fe20000011403 */
[----:B------:R1:W1:Y:S01]  /*f900*/  LDSM.16.M88.4 R20, [R72] ;  /* 0x000000004814783b */ /* 0x0002620000000200 */
[----:B------:R-:W-:Y:S01]  /*f910*/  IMAD.WIDE R32, R67, 0x2, R24 ;  /* 0x0000000243207825 */ /* 0x000fe200078e0218 */
[----:B------:R-:W-:Y:S02]  /*f920*/  LOP3.LUT R230, R230, 0xfffffff8, RZ, 0xc0, !PT ;  /* 0xfffffff8e6e67812 */ /* 0x000fe400078ec0ff */
[----:B------:R-:W-:Y:S01]  /*f930*/  @!PT LDS RZ, [RZ] ;  /* 0x00000000fffff984 */ /* 0x000fe20000000800 */
[----:B------:R-:W-:Y:S01]  /*f940*/  @!PT LDS RZ, [RZ] ;  /* 0x00000000fffff984 */ /* 0x000fe20000000800 */
[----:B------:R-:W-:Y:S01]  /*f950*/  @!PT LDS RZ, [RZ] ;  /* 0x00000000fffff984 */ /* 0x000fe20000000800 */
[----:B------:R5:W-:Y:S01]  /*f960*/  LDGSTS.E.BYPASS.LTC128B.128 [R227+0x4080], [R26.64], !P0 ;  /* 0x040800001ae37fae */ /* 0x000be2000c101d50 */
[----:B------:R-:W-:-:S02]  /*f970*/  ISETP.GE.AND P0, PT, R221, c[0x0][0x1d4], PT ;  /* 0x00007500dd007a0c */ /* 0x000fc40003f06270 */
[----:B------:R-:W-:Y:S02]  /*f980*/  SEL R212, R0, 0xffffffe0, !P2 ;  /* 0xffffffe000d47807 */ /* 0x000fe40005000000 */
[----:B------:R-:W-:Y:S02]  /*f990*/  LOP3.LUT R0, R8, R9, RZ, 0xfc, !PT ;  /* 0x0000000908007212 */ /* 0x000fe400078efcff */
[----:B------:R-:W-:Y:S02]  /*f9a0*/  SHF.R.S32.HI R70, RZ, 0x1f, R67 ;  /* 0x0000001fff467819 */ /* 0x000fe40000011443 */
[----:B------:R-:W-:Y:S02]  /*f9b0*/  SHF.R.S32.HI R71, RZ, 0x1f, R66 ;  /* 0x0000001fff477819 */ /* 0x000fe40000011442 */
[----:B------:R-:W-:Y:S02]  /*f9c0*/  SHF.R.S32.HI R69, RZ, 0x1f, R230 ;  /* 0x0000001fff457819 */ /* 0x000fe400000114e6 */
[----:B------:R-:W-:-:S02]  /*f9d0*/  IADD3 R203, R208, 0x800, RZ ;  /* 0x00000800d0cb7810 */ /* 0x000fc40007ffe0ff */
[----:B------:R-:W-:Y:S02]  /*f9e0*/  @P0 LOP3.LUT R12, R12, 0x8, RZ, 0xfc, !PT ;  /* 0x000000080c0c0812 */ /* 0x000fe400078efcff */
[----:B------:R-:W-:Y:S02]  /*f9f0*/  ISETP.LT.OR P0, PT, R16, 0x1, P0 ;  /* 0x000000011000780c */ /* 0x000fe40000701670 */
[----:B------:R-:W-:Y:S02]  /*fa00*/  LOP3.LUT R12, R12, 0xfffffffb, RZ, 0xc0, !PT ;  /* 0xfffffffb0c0c7812 */ /* 0x000fe400078ec0ff */
[----:B------:R-:W-:Y:S01]  /*fa10*/  IADD3 R202, R208, 0x1000, RZ ;  /* 0x00001000d0ca7810 */ /* 0x000fe20007ffe0ff */
[----:B-----5:R-:W-:-:S08]  /*fa20*/  IMAD.WIDE R26, R66, 0x2, R24 ;  /* 0x00000002421a7825 */ /* 0x020fd000078e0218 */
        /* <DEDUP_REMOVED lines=16> */
[----:B------:R2:W3:Y:S04]  /*fb30*/  SHFL.IDX PT, R17, R10, 0x1, 0x181f ;  /* 0x00381f000a117f89 */ /* 0x0004e800000e0000 */
[----:B------:R2:W4:Y:S02]  /*fb40*/  SHFL.IDX PT, R9, R19, 0x1, 0x181f ;  /* 0x00381f0013097f89 */ /* 0x00052400000e0000 */
.L_x_2730:
[----:B----4-:R-:W-:Y:S02]  /*fb50*/  LEA R12, P0, R67, R9, 0x1 ;  /* 0x00000009430c7211 */ /* 0x010fe400078008ff */
[----:B------:R-:W-:Y:S02]  /*fb60*/  ISETP.GE.AND P2, PT, R221, c[0x0][0x1d4], PT ;  /* 0x00007500dd007a0c */ /* 0x000fe40003f46270 */
[----:B---3--:R-:W-:Y:S02]  /*fb70*/  LEA.HI.X R13, R67, R17, R70, 0x1, P0 ;  /* 0x00000011430d7211 */ /* 0x008fe400000f0c46 */
[----:B--2---:R-:W-:-:S04]  /*fb80*/  LEA R10, P0, R66, R9, 0x1 ;  /* 0x00000009420a7211 */ /* 0x004fc800078008ff */
        /* <DEDUP_REMOVED lines=18> */
.L_x_2701:
[----:B--234-:R-:W-:Y:S05]  /*fcb0*/  BSYNC B0 ;  /* 0x0000000000007941 */ /* 0x01cfea0003800000 */
.L_x_2700:
[----:B------:R-:W0:Y:S01]  /*fcc0*/  LDGDEPBAR ;  /* 0x00000000000079af */ /* 0x000e220000000000 */
[----:B------:R-:W-:Y:S02]  /*fcd0*/  WARPSYNC 0xffffffff ;  /* 0xffffffff00007948 */ /* 0x000fe40003800000 */
[C---:B-1----:R-:W-:Y:S01]  /*fce0*/  HMMA.16816.F32 R40, R44.reuse, R36, RZ ;  /* 0x000000242c28723c */ /* 0x042fe200000018ff */
[----:B------:R-:W-:Y:S01]  /*fcf0*/  IMAD R75, R211, 0x2, R210 ;  /* 0x00000002d34b7824 */ /* 0x000fe200078e02d2 */
[----:B------:R-:W-:Y:S01]  /*fd00*/  ISETP.GE.AND P1, PT, R95, 0x31, PT ;  /* 0x000000315f00780c */ /* 0x000fe20003f26270 */
[----:B------:R-:W-:Y:S01]  /*fd10*/  IMAD R73, R212, 0x2, R209 ;  /* 0x00000002d4497824 */ /* 0x000fe200078e02d1 */
[C---:B------:R-:W-:Y:S01]  /*fd20*/  IADD3 R200, R208.reuse, 0x1800, RZ ;  /* 0x00001800d0c87810 */ /* 0x040fe20007ffe0ff */
[----:B------:R-:W-:Y:S01]  /*fd30*/  IMAD R74, R211, 0x2, R72 ;  /* 0x00000002d34a7824 */ /* 0x000fe200078e0248 */
[----:B------:R-:W-:Y:S01]  /*fd40*/  IADD3 R199, R208, 0x2000, RZ ;  /* 0x00002000d0c77810 */ /* 0x000fe20007ffe0ff */
[----:B------:R-:W-:Y:S01]  /*fd50*/  IMAD R201, R212, 0x2, R208 ;  /* 0x00000002d4c97824 */ /* 0x000fe200078e02d0 */
[----:B------:R-:W-:Y:S01]  /*fd60*/  HMMA.16816.F32 R32, R44, R28, RZ ;  /* 0x0000001c2c20723c */ /* 0x000fe200000018ff */
[----:B------:R-:W-:Y:S01]  /*fd70*/  LDSM.16.M88.4 R16, [R73+0xa080] ;  /* 0x00a080004910783b */ /* 0x000fe20000000200 */
[----:B------:R-:W-:-:S02]  /*fd80*/  IADD3 R198, R208, 0x2800, RZ ;  /* 0x00002800d0c67810 */ /* 0x000fc40007ffe0ff */
[C---:B------:R-:W-:Y:S01]  /*fd90*/  IADD3 R197, R208.reuse, 0x3000, RZ ;  /* 0x00003000d0c57810 */ /* 0x040fe20007ffe0ff */
[----:B------:R-:W-:Y:S01]  /*fda0*/  LDSM.16.M88.4 R12, [R73+0xa880] ;  /* 0x00a88000490c783b */ /* 0x000fe20000000200 */
[C---:B------:R-:W-:Y:S02]  /*fdb0*/  IADD3 R196, R208.reuse, 0x3800, RZ ;  /* 0x00003800d0c47810 */ /* 0x040fe40007ffe0ff */
[----:B------:R-:W-:Y:S01]  /*fdc0*/  HMMA.16816.F32 R36, R44, R38, RZ ;  /* 0x000000262c24723c */ /* 0x000fe200000018ff */
[----:B------:R-:W-:Y:S01]  /*fdd0*/  LDSM.16.M88.4 R8, [R73+0xb080] ;  /* 0x00b080004908783b */ /* 0x000fe20000000200 */
[C---:B------:R-:W-:Y:S02]  /*fde0*/  IADD3 R195, R208.reuse, 0x4000, RZ ;  /* 0x00004000d0c37810 */ /* 0x040fe40007ffe0ff */
[C---:B------:R-:W-:Y:S02]  /*fdf0*/  IADD3 R194, R208.reuse, 0x4800, RZ ;  /* 0x00004800d0c27810 */ /* 0x040fe40007ffe0ff */
[----:B------:R-:W-:-:S02]  /*fe00*/  IADD3 R193, R208, 0x5000, RZ ;  /* 0x00005000d0c17810 */ /* 0x000fc40007ffe0ff */
[----:B------:R-:W-:Y:S01]  /*fe10*/  HMMA.16816.F32 R28, R44, R30, RZ ;  /* 0x0000001e2c1c723c */ /* 0x000fe200000018ff */
[----:B------:R-:W-:-:S07]  /*fe20*/  IADD3 R192, R208, 0x5800, RZ ;  /* 0x00005800d0c07810 */ /* 0x000fce0007ffe0ff */
[C---:B------:R-:W-:Y:S08]  /*fe30*/  HMMA.16816.F32 R24, R44.reuse, R4, RZ ;  /* 0x000000042c18723c */ /* 0x040ff000000018ff */
[----:B------:R-:W-:Y:S01]  /*fe40*/  HMMA.16816.F32 R44, R44, R6, RZ ;  /* 0x000000062c2c723c */ /* 0x000fe200000018ff */
[----:B------:R-:W1:Y:S07]  /*fe50*/  LDSM.16.M88.4 R4, [R75] ;  /* 0x000000004b04783b */ /* 0x000e6e0000000200 */
[C---:B------:R-:W-:Y:S08]  /*fe60*/  HMMA.16816.F32 R40, R20.reuse, R56, R40 ;  /* 0x000000381428723c */ /* 0x040ff00000001828 */
[C---:B------:R-:W-:Y:S01]  /*fe70*/  HMMA.16816.F32 R36, R20.reuse, R58, R36 ;  /* 0x0000003a1424723c */ /* 0x040fe20000001824 */
[----:B------:R-:W-:Y:S07]  /*fe80*/  LDSM.16.M88.4 R56, [R201] ;  /* 0x00000000c938783b */ /* 0x000fee0000000200 */
[C---:B------:R-:W-:Y:S08]  /*fe90*/  HMMA.16816.F32 R32, R20.reuse, R52, R32 ;  /* 0x000000341420723c */ /* 0x040ff00000001820 */
[C---:B------:R-:W-:Y:S01]  /*fea0*/  HMMA.16816.F32 R28, R20.reuse, R54, R28 ;  /* 0x00000036141c723c */ /* 0x040fe2000000181c */
[----:B------:R-:W-:Y:S07]  /*feb0*/  LDSM.16.M88.4 R52, [R201+0x800] ;  /* 0x00080000c934783b */ /* 0x000fee0000000200 */
[C---:B------:R-:W-:Y:S08]  /*fec0*/  HMMA.16816.F32 R24, R20.reuse, R48, R24 ;  /* 0x000000301418723c */ /* 0x040ff00000001818 */
[----:B------:R-:W-:Y:S01]  /*fed0*/  HMMA.16816.F32 R20, R20, R50, R44 ;  /* 0x000000321414723c */ /* 0x000fe2000000182c */
[----:B------:R-:W2:Y:S04]  /*fee0*/  LDSM.16.M88.4 R44, [R74] ;  /* 0x000000004a2c783b */ /* 0x000ea80000000200 */
        /* <DEDUP_REMOVED lines=12> */
[C---:B------:R-:W-:Y:S01]  /*ffb0*/  HMMA.16816.F32 R36, R44.reuse, R58, R36 ;  /* 0x0000003a2c24723c */ /* 0x040fe20000001824 */
[----:B------:R-:W-:Y:S07]  /*ffc0*/  LDSM.16.M88.4 R56, [R208+0x1800] ;  /* 0x00180000d038783b */ /* 0x000fee0000000200 */
[C---:B------:R-:W-:Y:S08]  /*ffd0*/  HMMA.16816.F32 R32, R44.reuse, R52, R32 ;  /* 0x000000342c20723c */ /* 0x040ff00000001820 */
[C---:B------:R-:W-:Y:S01]  /*ffe0*/  HMMA.16816.F32 R28, R44.reuse, R54, R28 ;  /* 0x000000362c1c723c */ /* 0x040fe2000000181c */
[----:B------:R-:W-:Y:S07]  /*fff0*/  LDSM.16.M88.4 R52, [R208+0x2000] ;  /* 0x00200000d034783b */ /* 0x000fee0000000200 */
        /* <DEDUP_REMOVED lines=10> */
[C---:B----4-:R-:W-:Y:S08]  /*100a0*/  HMMA.16816.F32 R24, R4.reuse, R8, R24 ;  /* 0x000000080418723c */ /* 0x050ff00000001818 */
        /* <DEDUP_REMOVED lines=48> */
[----:B------:R-:W2:Y:S07]  /*103b0*/  LDSM.16.M88.4 R52, [R201+0x3000] ;  /* 0x00300000c934783b */ /* 0x000eae0000000200 */
[C---:B---3--:R-:W-:Y:S08]  /*103c0*/  HMMA.16816.F32 R24, R44.reuse, R48, R24 ;  /* 0x000000302c18723c */ /* 0x048ff00000001818 */
[----:B------:R-:W-:Y:S01]  /*103d0*/  HMMA.16816.F32 R20, R44, R50, R20 ;  /* 0x000000322c14723c */ /* 0x000fe20000001814 */
[----:B------:R-:W3:Y:S04]  /*103e0*/  LDSM.16.M88.4 R48, [R201+0x3800] ;  /* 0x00380000c930783b */ /* 0x000ee80000000200 */
[----:B------:R-:W5:Y:S03]  /*103f0*/  LDSM.16.M88.4 R44, [R201+0x4000] ;  /* 0x00400000c92c783b */ /* 0x000f660000000200 */
[C---:B-1----:R-:W-:Y:S08]  /*10400*/  HMMA.16816.F32 R40, R4.reuse, R16, R40 ;  /* 0x000000100428723c */ /* 0x042ff00000001828 */
[C---:B------:R-:W-:Y:S01]  /*10410*/  HMMA.16816.F32 R36, R4.reuse, R18, R36 ;  /* 0x000000120424723c */ /* 0x040fe20000001824 */
[----:B------:R-:W-:Y:S07]  /*10420*/  LDSM.16.M88.4 R16, [R210+0xc000] ;  /* 0x00c00000d210783b */ /* 0x000fee0000000200 */
[C---:B------:R-:W-:Y:S08]  /*10430*/  HMMA.16816.F32 R32, R4.reuse, R12, R32 ;  /* 0x0000000c0420723c */ /* 0x040ff00000001820 */
[C---:B------:R-:W-:Y:S01]  /*10440*/  HMMA.16816.F32 R28, R4.reuse, R14, R28 ;  /* 0x0000000e041c723c */ /* 0x040fe2000000181c */
[----:B------:R-:W1:Y:S07]  /*10450*/  LDSM.16.M88.4 R12, [R209+0xe880] ;  /* 0x00e88000d10c783b */ /* 0x000e6e0000000200 */
[C---:B----4-:R-:W-:Y:S08]  /*10460*/  HMMA.16816.F32 R24, R4.reuse, R8, R24 ;  /* 0x000000080418723c */ /* 0x050ff00000001818 */
[----:B------:R-:W-:Y:S01]  /*10470*/  HMMA.16816.F32 R20, R4, R10, R20 ;  /* 0x0000000a0414723c */ /* 0x000fe20000001814 */
[----:B------:R-:W4:Y:S04]  /*10480*/  LDSM.16.M88.4 R8, [R209+0xf080] ;  /* 0x00f08000d108783b */ /* 0x000f280000000200 */
[----:B------:R-:W1:Y:S03]  /*10490*/  LDSM.16.M88.4 R4, [R209+0xf880] ;  /* 0x00f88000d104783b */ /* 0x000e660000000200 */
[C---:B--2---:R-:W-:Y:S08]  /*104a0*/  HMMA.16816.F32 R40, R56.reuse, R52, R40 ;  /* 0x000000343828723c */ /* 0x044ff00000001828 */
[C---:B------:R-:W-:Y:S01]  /*104b0*/  HMMA.16816.F32 R36, R56.reuse, R54, R36 ;  /* 0x000000363824723c */ /* 0x040fe20000001824 */
[----:B------:R-:W-:Y:S07]  /*104c0*/  LDSM.16.M88.4 R52, [R208+0x4800] ;  /* 0x00480000d034783b */ /* 0x000fee0000000200 */
[C---:B---3--:R-:W-:Y:S08]  /*104d0*/  HMMA.16816.F32 R32, R56.reuse, R48, R32 ;  /* 0x000000303820723c */ /* 0x048ff00000001820 */
[C---:B------:R-:W-:Y:S01]  /*104e0*/  HMMA.16816.F32 R28, R56.reuse, R50, R28 ;  /* 0x00000032381c723c */ /* 0x040fe2000000181c */
[----:B------:R-:W-:Y:S07]  /*104f0*/  LDSM.16.M88.4 R48, [R208+0x5000] ;  /* 0x00500000d030783b */ /* 0x000fee0000000200 */
[C---:B-----5:R-:W-:Y:S08]  /*10500*/  HMMA.16816.F32 R24, R56.reuse, R44, R24 ;  /* 0x0000002c3818723c */ /* 0x060ff00000001818 */
[----:B------:R-:W-:Y:S01]  /*10510*/  HMMA.16816.F32 R20, R56, R46, R20 ;  /* 0x0000002e3814723c */ /* 0x000fe20000001814 */
[----:B------:R-:W2:Y:S04]  /*10520*/  LDSM.16.M88.4 R56, [R72+0xc000] ;  /* 0x00c000004838783b */ /* 0x000ea80000000200 */
[----:B------:R-:W3:Y:S03]  /*10530*/  LDSM.16.M88.4 R44, [R208+0x5800] ;  /* 0x00580000d02c783b */ /* 0x000ee60000000200 */
        /* <DEDUP_REMOVED lines=8> */
[----:B------:R-:W4:Y:S04]  /*105c0*/  LDSM.16.M88.4 R4, [R73+0xf080] ;  /* 0x00f080004904783b */ /* 0x000f280000000200 */
[----:B------:R-:W5:Y:S03]  /*105d0*/  LDSM.16.M88.4 R16, [R73+0xf880] ;  /* 0x00f880004910783b */ /* 0x000f660000000200 */
        /* <DEDUP_REMOVED lines=9> */
[----:B------:R-:W3:Y:S01]  /*10670*/  LDSM.16.M88.4 R44, [R201+0x5800] ;  /* 0x00580000c92c783b */ /* 0x000ee20000000200 */
[----:B------:R-:W-:-:S04]  /*10680*/  DEPBAR.LE SB0, 0x0 ;  /* 0x000080000000791a */ /* 0x000fc80000000000 */
[C---:B-1----:R-:W-:Y:S08]  /*10690*/  HMMA.16816.F32 R40, R12.reuse, R8, R40 ;  /* 0x000000080c28723c */ /* 0x042ff00000001828 */
[C---:B------:R-:W-:Y:S08]  /*106a0*/  HMMA.16816.F32 R36, R12.reuse, R10, R36 ;  /* 0x0000000a0c24723c */ /* 0x040ff00000001824 */
[C---:B----4-:R-:W-:Y:S08]  /*106b0*/  HMMA.16816.F32 R32, R12.reuse, R4, R32 ;  /* 0x000000040c20723c */ /* 0x050ff00000001820 */
[C---:B------:R-:W-:Y:S08]  /*106c0*/  HMMA.16816.F32 R28, R12.reuse, R6, R28 ;  /* 0x000000060c1c723c */ /* 0x040ff0000000181c */
[C---:B-----5:R-:W-:Y:S08]  /*106d0*/  HMMA.16816.F32 R24, R12.reuse, R16, R24 ;  /* 0x000000100c18723c */ /* 0x060ff00000001818 */
[----:B------:R-:W-:Y:S08]  /*106e0*/  HMMA.16816.F32 R20, R12, R18, R20 ;  /* 0x000000120c14723c */ /* 0x000ff00000001814 */
[C---:B--2---:R-:W-:Y:S08]  /*106f0*/  HMMA.16816.F32 R40, R56.reuse, R52, R40 ;  /* 0x000000343828723c */ /* 0x044ff00000001828 */
[C---:B------:R-:W-:Y:S08]  /*10700*/  HMMA.16816.F32 R36, R56.reuse, R54, R36 ;  /* 0x000000363824723c */ /* 0x040ff00000001824 */
[C---:B------:R-:W-:Y:S08]  /*10710*/  HMMA.16816.F32 R32, R56.reuse, R48, R32 ;  /* 0x000000303820723c */ /* 0x040ff00000001820 */
[C---:B------:R-:W-:Y:S08]  /*10720*/  HMMA.16816.F32 R28, R56.reuse, R50, R28 ;  /* 0x00000032381c723c */ /* 0x040ff0000000181c */
[C---:B---3--:R-:W-:Y:S08]  /*10730*/  HMMA.16816.F32 R24, R56.reuse, R44, R24 ;  /* 0x0000002c3818723c */ /* 0x048ff00000001818 */
[----:B------:R-:W-:Y:S01]  /*10740*/  HMMA.16816.F32 R20, R56, R46, R20 ;  /* 0x0000002e3814723c */ /* 0x000fe20000001814 */
[----:B------:R-:W-:Y:S06]  /*10750*/  BAR.SYNC.DEFER_BLOCKING 0x0 ;  /* 0x0000000000007b1d */ /* 0x000fec0000010000 */
[----:B------:R-:W-:Y:S05]  /*10760*/  @!P1 BRA `(.L_x_2703) ;  /* 0x0000043000009947 */ /* 0x000fea0003800000 */
[----:B------:R-:W-:Y:S01]  /*10770*/  ISETP.NE.AND P0, PT, R223, 0x1, PT ;  /* 0x00000001df00780c */ /* 0x000fe20003f05270 */
        /* <DEDUP_REMOVED lines=23> */
[----:B------:R-:W-:-:S04]  /*108f0*/  IMAD R4, R4, c[0x0][0x1f0], RZ ;  /* 0x00007c0004047a24 */ /* 0x000fc800078e02ff */
[----:B------:R-:W-:Y:S01]  /*10900*/  IMAD R5, R225, c[0x0][0x1f4], R4 ;  /* 0x00007d00e1057a24 */ /* 0x000fe200078e0204 */
[----:B------:R-:W-:-:S04]  /*10910*/  IADD3 R4, P0, R64, R6, RZ ;  /* 0x0000000640047210 */ /* 0x000fc80007f1e0ff */
[----:B------:R-:W-:Y:S02]  /*10920*/  IADD3.X R7, R60, R7, R5, P0, !PT ;  /* 0x000000073c077210 */ /* 0x000fe400007fe405 */
[----:B------:R-:W-:-:S04]  /*10930*/  LEA R5, P0, R4, c[0x0][0x1c8], 0x1 ;  /* 0x0000720004057a11 */ /* 0x000fc800078008ff */
[----:B------:R-:W-:Y:S01]  /*10940*/  LEA.HI.X R4, R4, c[0x0][0x1cc], R7, 0x1, P0 ;  /* 0x0000730004047a11 */ /* 0x000fe200000f0c07 */
[----:B------:R1:W2:Y:S01]  /*10950*/  SHFL.IDX PT, R6, R5, RZ, 0x181f ;  /* 0x00181fff05067589 */ /* 0x0002a200000e0000 */
[----:B------:R-:W-:-:S03]  /*10960*/  ISETP.GE.AND P0, PT, R2, 0x1, PT ;  /* 0x000000010200780c */ /* 0x000fc60003f06270 */
[----:B------:R1:W3:Y:S10]  /*10970*/  SHFL.IDX PT, R7, R4, RZ, 0x181f ;  /* 0x00181fff04077589 */ /* 0x0002f400000e0000 */
        /* <DEDUP_REMOVED lines=14> */
.L_x_2705:
[----:B------:R-:W-:Y:S05]  /*10a60*/  BSYNC B0 ;  /* 0x0000000000007941 */ /* 0x000fea0003800000 */
.L_x_2704:
[----:B------:R-:W-:Y:S01]  /*10a70*/  ISETP.GE.AND P0, PT, R2, 0x21, PT ;  /* 0x000000210200780c */ /* 0x000fe20003f06270 */
[----:B-1----:R-:W1:Y:S01]  /*10a80*/  SHFL.IDX PT, R4, R4, 0x1, 0x181f ;  /* 0x00381f0004047f89 */ /* 0x002e6200000e0000 */
[----:B------:R-:W-:Y:S03]  /*10a90*/  BSSY B0, `(.L_x_2703) ;  /* 0x0000010000007945 */ /* 0x000fe60003800000 */
[----:B------:R-:W4:Y:S08]  /*10aa0*/  SHFL.IDX PT, R5, R5, 0x1, 0x181f ;  /* 0x00381f0005057f89 */ /* 0x000f3000000e0000 */
[----:B------:R-:W-:Y:S05]  /*10ab0*/  @!P0 BRA `(.L_x_2706) ;  /* 0x000000d000008947 */ /* 0x000fea0003800000 */
[----:B----4-:R-:W-:-:S04]  /*10ac0*/  LEA R2, P0, R3, R5, 0x1 ;  /* 0x0000000503027211 */ /* 0x010fc800078008ff */
[----:B-1----:R-:W-:Y:S02]  /*10ad0*/  LEA.HI.X R3, R3, R4, R68, 0x1, P0 ;  /* 0x0000000403037211 */ /* 0x002fe400000f0c44 */
[----:B--2---:R-:W-:-:S03]  /*10ae0*/  LEA R6, P0, R67, R5, 0x1 ;  /* 0x0000000543067211 */ /* 0x004fc600078008ff */
[----:B------:R-:W-:Y:S01]  /*10af0*/  @!PT LDS RZ, [RZ] ;  /* 0x00000000fffff984 */ /* 0x000fe20000000800 */
[----:B------:R1:W-:Y:S01]  /*10b00*/  LDGSTS.E.BYPASS.LTC128B.128 [R227+0xb080], [R2.64], !P6 ;  /* 0x0b08000002e37fae */ /* 0x0003e2000f101d50 */
[----:B---3--:R-:W-:Y:S02]  /*10b10*/  LEA.HI.X R7, R67, R4, R70, 0x1, P0 ;  /* 0x0000000443077211 */ /* 0x008fe400000f0c46 */
[----:B------:R-:W-:-:S03]  /*10b20*/  LEA R8, P0, R66, R5, 0x1 ;  /* 0x0000000542087211 */ /* 0x000fc600078008ff */
[----:B------:R1:W-:Y:S01]  /*10b30*/  LDGSTS.E.BYPASS.LTC128B.128 [R227+0xc880], [R6.64], !P2 ;  /* 0x0c88000006e37fae */ /* 0x0003e2000d101d50 */
[----:B------:R-:W-:Y:S02]  /*10b40*/  LEA.HI.X R9, R66, R4, R71, 0x1, P0 ;  /* 0x0000000442097211 */ /* 0x000fe400000f0c47 */
[----:B------:R-:W-:-:S03]  /*10b50*/  LEA R10, P0, R230, R5, 0x1 ;  /* 0x00000005e60a7211 */ /* 0x000fc600078008ff */
[----:B------:R1:W-:Y:S01]  /*10b60*/  LDGSTS.E.BYPASS.LTC128B.128 [R227+0xe080], [R8.64], !P5 ;  /* 0x0e08000008e37fae */ /* 0x0003e2000e901d50 */
[----:B------:R-:W-:-:S05]  /*10b70*/  LEA.HI.X R11, R230, R4, R69, 0x1, P0 ;  /* 0x00000004e60b7211 */ /* 0x000fca00000f0c45 */
[----:B------:R1:W-:Y:S04]  /*10b80*/  LDGSTS.E.BYPASS.LTC128B.128 [R227+0xf880], [R10.64], !P4 ;  /* 0x0f8800000ae37fae */ /* 0x0003e8000e101d50 */
.L_x_2706:
[----:B------:R-:W-:Y:S05]  /*10b90*/  BSYNC B0 ;  /* 0x0000000000007941 */ /* 0x000fea0003800000 */
.L_x_2703:
[----:B-1----:R-:W-:Y:S01]  /*10ba0*/  LOP3.LUT R3, R62, 0xffffffe0, RZ, 0xc0, !PT ;  /* 0xffffffe03e037812 */ /* 0x002fe200078ec0ff */
        /* <DEDUP_REMOVED lines=28> */
[----:B------:R-:W-:Y:S01]  /*10d70*/  LDSM.16.MT88.4 R128, [R206+0x8880] ;  /* 0x00888000ce80783b */ /* 0x000fe20000004200 */
[----:B------:R-:W-:-:S02]  /*10d80*/  FMNMX.FTZ R3, R40, R41, !PT ;  /* 0x0000002928037209 */ /* 0x000fc40007810000 */
[----:B--23--:R-:W-:Y:S01]  /*10d90*/  FSEL R7, R38, -INF , P0 ;  /* 0xff80000026077808 */ /* 0x00cfe20000000000 */
[----:B------:R-:W-:Y:S01]  /*10da0*/  LDSM.16.MT88.4 R136, [R205+0x8880] ;  /* 0x00888000cd88783b */ /* 0x000fe20000004200 */
[----:B------:R-:W-:Y:S02]  /*10db0*/  FSEL R36, R36, -INF , P0 ;  /* 0xff80000024247808 */ /* 0x000fe40000000000 */
[----:B------:R-:W-:Y:S01]  /*10dc0*/  ISETP.GT.AND P0, PT, R61, 0x9, PT ;  /* 0x000000093d00780c */ /* 0x000fe20003f04270 */
[----:B------:R-:W-:Y:S01]  /*10dd0*/  LDSM.16.MT88.4 R164, [R206+0x6080] ;  /* 0x00608000cea4783b */ /* 0x000fe20000004200 */
[----:B------:R-:W-:Y:S02]  /*10de0*/  FMNMX.FTZ R3, R36, R3, !PT ;  /* 0x0000000324037209 */ /* 0x000fe40007810000 */
[----:B----4-:R-:W-:Y:S01]  /*10df0*/  FSEL R5, R39, -INF , P0 ;  /* 0xff80000027057808 */ /* 0x010fe20000000000 */
[----:B------:R-:W-:Y:S01]  /*10e00*/  LDSM.16.MT88.4 R160, [R205+0x6080] ;  /* 0x00608000cda0783b */ /* 0x000fe20000004200 */
[----:B------:R-:W-:-:S02]  /*10e10*/  FSEL R2, R37, -INF , P0 ;  /* 0xff80000025027808 */ /* 0x000fc40000000000 */
[C---:B------:R-:W-:Y:S01]  /*10e20*/  ISETP.GT.AND P0, PT, R61.reuse, 0x10, PT ;  /* 0x000000103d00780c */ /* 0x040fe20003f04270 */
[----:B------:R-:W-:Y:S01]  /*10e30*/  LDSM.16.MT88.4 R172, [R204+0x4880] ;  /* 0x00488000ccac783b */ /* 0x000fe20000004200 */
[----:B------:R-:W-:Y:S02]  /*10e40*/  FMNMX.FTZ R3, R2, R3, !PT ;  /* 0x0000000302037209 */ /* 0x000fe40007810000 */
[----:B------:R-:W-:Y:S01]  /*10e50*/  FSEL R9, R34, -INF , P0 ;  /* 0xff80000022097808 */ /* 0x000fe20000000000 */
[----:B------:R-:W-:Y:S01]  /*10e60*/  LDSM.16.MT88.4 R168, [R207+0x6080] ;  /* 0x00608000cfa8783b */ /* 0x000fe20000004200 */
        /* <DEDUP_REMOVED lines=28> */
[----:B------:R-:W-:Y:S01]  /*11030*/  FMNMX.FTZ R3, R182, R3, !PT ;  /* 0x00000003b6037209 */ /* 0x000fe20007810000 */
[----:B------:R-:W-:Y:S01]  /*11040*/  LDSM.16.MT88.4 R60, [R207+0x5880] ;  /* 0x00588000cf3c783b */ /* 0x000fe20000004200 */
[----:B------:R-:W-:-:S02]  /*11050*/  FSEL R180, R21, -INF , P0 ;  /* 0xff80000015b47808 */ /* 0x000fc40000000000 */
[----:B------:R-:W-:Y:S02]  /*11060*/  FSEL R176, R23, -INF , P0 ;  /* 0xff80000017b07808 */ /* 0x000fe40000000000 */
[----:B------:R-:W-:Y:S01]  /*11070*/  FMNMX.FTZ R14, R180, R3, !PT ;  /* 0x00000003b40e7209 */ /* 0x000fe20007810000 */
[----:B------:R-:W-:Y:S04]  /*11080*/  LDSM.16.MT88.4 R20, [R206+0x7880] ;  /* 0x00788000ce14783b */ /* 0x000fe80000004200 */
[----:B------:R-:W1:Y:S02]  /*11090*/  SHFL.BFLY PT, R11, R14, 0x2, 0x1f ;  /* 0x0c401f000e0b7f89 */ /* 0x000e6400000e0000 */
        /* <DEDUP_REMOVED lines=16> */
[----:B------:R-:W-:Y:S01]  /*111a0*/  LDSM.16.MT88.4 R36, [R206+0x4080] ;  /* 0x00408000ce24783b */ /* 0x000fe20000004200 */
        /* <DEDUP_REMOVED lines=9> */
[--C-:B------:R-:W-:Y:S01]  /*11240*/  FFMA.FTZ R232, R232, c[0x0][0x2d0], -R183.reuse ;  /* 0x0000b400e8e87a23 */ /* 0x100fe200000108b7 */
[----:B------:R-:W1:Y:S01]  /*11250*/  MUFU.EX2 R158, R158 ;  /* 0x0000009e009e7308 */ /* 0x000e620000000800 */
[--C-:B------:R-:W-:Y:S01]  /*11260*/  FFMA.FTZ R234, R182, c[0x0][0x2d0], -R183.reuse ;  /* 0x0000b400b6ea7a23 */ /* 0x100fe200000108b7 */
[----:B------:R-:W-:Y:S01]  /*11270*/  FMNMX.FTZ R11, R177, R12, !PT ;  /* 0x0000000cb10b7209 */ /* 0x000fe20007810000 */
[----:B------:R-:W-:-:S03]  /*11280*/  FFMA.FTZ R241, R180, c[0x0][0x2d0], -R183 ;  /* 0x0000b400b4f17a23 */ /* 0x000fc600000108b7 */
[----:B------:R-:W-:Y:S02]  /*11290*/  FMNMX.FTZ R11, R176, R11, !PT ;  /* 0x0000000bb00b7209 */ /* 0x000fe40007810000 */
[----:B------:R-:W-:Y:S03]  /*112a0*/  MUFU.EX2 R159, R159 ;  /* 0x0000009f009f7308 */ /* 0x000fe60000000800 */
[----:B------:R-:W2:Y:S05]  /*112b0*/  SHFL.BFLY PT, R12, R11, 0x2, 0x1f ;  /* 0x0c401f000b0c7f89 */ /* 0x000eaa00000e0000 */
[----:B------:R-:W3:Y:S01]  /*112c0*/  MUFU.EX2 R2, R2 ;  /* 0x0000000200027308 */ /* 0x000ee20000000800 */
[----:B-1----:R-:W-:Y:S01]  /*112d0*/  F2FP.PACK_AB R140, R158, R185 ;  /* 0x000000b99e8c723e */ /* 0x002fe200000000ff */
[----:B------:R-:W-:-:S06]  /*112e0*/  FADD.FTZ R158, R185, R158 ;  /* 0x0000009eb99e7221 */ /* 0x000fcc0000010000 */
[----:B------:R-:W-:Y:S01]  /*112f0*/  MUFU.EX2 R231, R231 ;  /* 0x000000e700e77308 */ /* 0x000fe20000000800 */
[----:B---3--:R-:W-:-:S07]  /*11300*/  F2FP.PACK_AB R142, R2, R159 ;  /* 0x0000009f028e723e */ /* 0x008fce00000000ff */
[----:B------:R-:W-:Y:S01]  /*11310*/  MUFU.EX2 R188, R188 ;  /* 0x000000bc00bc7308 */ /* 0x000fe20000000800 */
[----:B------:R-:W-:Y:S01]  /*11320*/  FADD.FTZ R159, R159, R158 ;  /* 0x0000009e9f9f7221 */ /* 0x000fe20000010000 */
[----:B--2---:R-:W-:-:S03]  /*11330*/  FMNMX.FTZ R12, R11, R12, !PT ;  /* 0x0000000c0b0c7209 */ /* 0x004fc60007810000 */
[----:B------:R-:W-:Y:S02]  /*11340*/  FADD.FTZ R2, R2, R159 ;  /* 0x0000009f02027221 */ /* 0x000fe40000010000 */
[----:B------:R-:W1:Y:S01]  /*11350*/  SHFL.BFLY PT, R157, R12, 0x1, 0x1f ;  /* 0x0c201f000c9d7f89 */ /* 0x000e6200000e0000 */
[----:B------:R-:W-:Y:S08]  /*11360*/  MUFU.EX2 R191, R191 ;  /* 0x000000bf00bf7308 */ /* 0x000ff00000000800 */
[----:B------:R-:W-:Y:S08]  /*11370*/  MUFU.EX2 R186, R186 ;  /* 0x000000ba00ba7308 */ /* 0x000ff00000000800 */
[----:B------:R-:W-:Y:S01]  /*11380*/  MUFU.EX2 R232, R232 ;  /* 0x000000e800e87308 */ /* 0x000fe20000000800 */
[----:B-1----:R-:W-:-:S07]  /*11390*/  FMNMX.FTZ R157, R157, R12, !PT ;  /* 0x0000000c9d9d7209 */ /* 0x002fce0007810000 */
[----:B------:R-:W-:Y:S01]  /*113a0*/  MUFU.EX2 R237, R237 ;  /* 0x000000ed00ed7308 */ /* 0x000fe20000000800 */
[C---:B------:R-:W-:Y:S01]  /*113b0*/  FSETP.NEU.FTZ.AND P0, PT, R157.reuse, -INF , PT ;  /* 0xff8000009d00780b */ /* 0x040fe20003f1d000 */
[----:B------:R-:W-:-:S06]  /*113c0*/  FMUL.FTZ R178, R157, c[0x0][0x2d0] ;  /* 0x0000b4009db27a20 */ /* 0x000fcc0000410000 */
[----:B------:R-:W-:Y:S01]  /*113d0*/  MUFU.EX2 R234, R234 ;  /* 0x000000ea00ea7308 */ /* 0x000fe20000000800 */
[----:B------:R-:W-:-:S05]  /*113e0*/  FSEL R178, R178, RZ, P0 ;  /* 0x000000ffb2b27208 */ /* 0x000fca0000000000 */
[--C-:B------:R-:W-:Y:S02]  /*113f0*/  FFMA.FTZ R189, R42, c[0x0][0x2d0], -R178.reuse ;  /* 0x0000b4002abd7a23 */ /* 0x100fe400000108b2 */
[--C-:B------:R-:W-:Y:S01]  /*11400*/  FFMA.FTZ R184, R43, c[0x0][0x2d0], -R178.reuse ;  /* 0x0000b4002bb87a23 */ /* 0x100fe200000108b2 */
[----:B------:R-:W-:Y:S01]  /*11410*/  MUFU.EX2 R241, R241 ;  /* 0x000000f100f17308 */ /* 0x000fe20000000800 */
[--C-:B------:R-:W-:Y:S02]  /*11420*/  FFMA.FTZ R187, R7, c[0x0][0x2d0], -R178.reuse ;  /* 0x0000b40007bb7a23 */ /* 0x100fe400000108b2 */
[--C-:B------:R-:W-:Y:S02]  /*11430*/  FFMA.FTZ R0, R5, c[0x0][0x2d0], -R178.reuse ;  /* 0x0000b40005007a23 */ /* 0x100fe400000108b2 */
[----:B------:R-:W1:Y:S01]  /*11440*/  LDSM.16.MT88.4 R4, [R204+0x8880] ;  /* 0x00888000cc04783b */ /* 0x000e620000004200 */
[--C-:B------:R-:W-:Y:S02]  /*11450*/  FFMA.FTZ R235, R9, c[0x0][0x2d0], -R178.reuse ;  /* 0x0000b40009eb7a23 */ /* 0x100fe400000108b2 */
[----:B------:R-:W-:Y:S01]  /*11460*/  MUFU.EX2 R189, R189 ;  /* 0x000000bd00bd7308 */ /* 0x000fe20000000800 */
[----:B------:R-:W2:Y:S01]  /*11470*/  LDSM.16.MT88.4 R8, [R207+0x4880] ;  /* 0x00488000cf08783b */ /* 0x000ea20000004200 */
[----:B------:R-:W-:-:S02]  /*11480*/  FFMA.FTZ R214, R17, c[0x0][0x2d0], -R178 ;  /* 0x0000b40011d67a23 */ /* 0x000fc400000108b2 */
[--C-:B------:R-:W-:Y:S01]  /*11490*/  FFMA.FTZ R233, R13, c[0x0][0x2d0], -R178.reuse ;  /* 0x0000b4000de97a23 */ /* 0x100fe200000108b2 */
[----:B------:R-:W3:Y:S01]  /*114a0*/  LDSM.16.MT88.4 R16, [R206+0x4880] ;  /* 0x00488000ce10783b */ /* 0x000ee20000004200 */
[--C-:B------:R-:W-:Y:S02]  /*114b0*/  FFMA.FTZ R190, R15, c[0x0][0x2d0], -R178.reuse ;  /* 0x0000b4000fbe7a23 */ /* 0x100fe400000108b2 */
[----:B------:R-:W4:Y:S01]  /*114c0*/  MUFU.EX2 R184, R184 ;  /* 0x000000b800b87308 */ /* 0x000f220000000800 */
[----:B------:R-:W5:Y:S01]  /*114d0*/  LDSM.16.MT88.4 R12, [R205+0x4880] ;  /* 0x00488000cd0c783b */ /* 0x000f620000004200 */
[--C-:B------:R-:W-:Y:S02]  /*114e0*/  FFMA.FTZ R236, R181, c[0x0][0x2d0], -R178.reuse ;  /* 0x0000b400b5ec7a23 */ /* 0x100fe400000108b2 */
[--C-:B------:R-:W-:Y:S01]  /*114f0*/  FFMA.FTZ R239, R179, c[0x0][0x2d0], -R178.reuse ;  /* 0x0000b400b3ef7a23 */ /* 0x100fe200000108b2 */
[----:B------:R-:W-:Y:S01]  /*11500*/  LDSM.16.MT88.4 R180, [R207+0x6880] ;  /* 0x00688000cfb4783b */ /* 0x000fe20000004200 */
[----:B------:R-:W-:-:S02]  /*11510*/  FFMA.FTZ R238, R177, c[0x0][0x2d0], -R178 ;  /* 0x0000b400b1ee7a23 */ /* 0x000fc400000108b2 */
[----:B------:R-:W-:Y:S01]  /*11520*/  MUFU.EX2 R187, R187 ;  /* 0x000000bb00bb7308 */ /* 0x000fe20000000800 */
[----:B------:R-:W-:Y:S02]  /*11530*/  FFMA.FTZ R243, R176, c[0x0][0x2d0], -R178 ;  /* 0x0000b400b0f37a23 */ /* 0x000fe400000108b2 */
[----:B------:R-:W-:Y:S05]  /*11540*/  LDSM.16.MT88.4 R176, [R205+0x6880] ;  /* 0x00688000cdb0783b */ /* 0x000fea0000004200 */
[----:B------:R-:W1:Y:S01]  /*11550*/  MUFU.EX2 R0, R0 ;  /* 0x0000000000007308 */ /* 0x000e620000000800 */
[----:B----4-:R-:W-:Y:S01]  /*11560*/  F2FP.PACK_AB R141, R184, R189 ;  /* 0x000000bdb88d723e */ /* 0x010fe200000000ff */
[----:B------:R-:W-:-:S06]  /*11570*/  FADD.FTZ R184, R189, R184 ;  /* 0x000000b8bdb87221 */ /* 0x000fcc0000010000 */
[----:B------:R-:W-:Y:S01]  /*11580*/  MUFU.EX2 R235, R235 ;  /* 0x000000eb00eb7308 */ /* 0x000fe20000000800 */
[----:B-1----:R-:W-:-:S07]  /*11590*/  F2FP.PACK_AB R143, R0, R187 ;  /* 0x000000bb008f723e */ /* 0x002fce00000000ff */
[----:B------:R-:W1:Y:S01]  /*115a0*/  MUFU.EX2 R214, R214 ;  /* 0x000000d600d67308 */ /* 0x000e620000000800 */
[----:B------:R-:W-:-:S04]  /*115b0*/  FADD.FTZ R187, R187, R184 ;  /* 0x000000b8bbbb7221 */ /* 0x000fc80000010000 */
[----:B------:R-:W-:Y:S01]  /*115c0*/  FADD.FTZ R0, R0, R187 ;  /* 0x000000bb00007221 */ /* 0x000fe20000010000 */
        /* <DEDUP_REMOVED lines=39> */
[----:B-1----:R-:W-:Y:S01]  /*11840*/  F2FP.PACK_AB R5, R214, R235 ;  /* 0x000000ebd605723e */ /* 0x002fe200000000ff */
[----:B------:R-:W-:-:S02]  /*11850*/  FADD.FTZ R231, R231, R2 ;  /* 0x00000002e7e77221 */ /* 0x000fc40000010000 */
[----:B------:R-:W-:Y:S02]  /*11860*/  FADD.FTZ R235, R235, R0 ;  /* 0x00000000ebeb7221 */ /* 0x000fe40000010000 */
[----:B------:R-:W-:Y:S01]  /*11870*/  FADD.FTZ R188, R188, R231 ;  /* 0x000000e7bcbc7221 */ /* 0x000fe20000010000 */
[----:B------:R-:W-:Y:S01]  /*11880*/  F2FP.PACK_AB R6, R186, R191 ;  /* 0x000000bfba06723e */ /* 0x000fe200000000ff */
[----:B------:R-:W-:Y:S01]  /*11890*/  FADD.FTZ R214, R214, R235 ;  /* 0x000000ebd6d67221 */ /* 0x000fe20000010000 */
[----:B----4-:R-:W-:Y:S01]  /*118a0*/  F2FP.PACK_AB R7, R190, R233 ;  /* 0x000000e9be07723e */ /* 0x010fe200000000ff */
[----:B------:R-:W-:Y:S02]  /*118b0*/  FADD.FTZ R191, R191, R188 ;  /* 0x000000bcbfbf7221 */ /* 0x000fe40000010000 */
[----:B------:R-:W-:Y:S02]  /*118c0*/  FADD.FTZ R233, R233, R214 ;  /* 0x000000d6e9e97221 */ /* 0x000fe40000010000 */
[----:B------:R-:W-:-:S02]  /*118d0*/  FADD.FTZ R191, R186, R191 ;  /* 0x000000bfbabf7221 */ /* 0x000fc40000010000 */
[----:B--2---:R-:W-:Y:S01]  /*118e0*/  HMMA.16816.F32 R152, R4, R8, R152 ;  /* 0x000000080498723c */ /* 0x004fe20000001898 */
[----:B------:R-:W-:-:S07]  /*118f0*/  FADD.FTZ R233, R190, R233 ;  /* 0x000000e9bee97221 */ /* 0x000fce0000010000 */
[C---:B------:R-:W-:Y:S01]  /*11900*/  HMMA.16816.F32 R28, R4.reuse, R10, R28 ;  /* 0x0000000a041c723c */ /* 0x040fe2000000181c */
[----:B------:R-:W1:Y:S07]  /*11910*/  LDSM.16.MT88.4 R8, [R204+0x6080] ;  /* 0x00608000cc08783b */ /* 0x000e6e0000004200 */
[C---:B---3--:R-:W-:Y:S08]  /*11920*/  HMMA.16816.F32 R32, R4.reuse, R16, R32 ;  /* 0x000000100420723c */ /* 0x048ff00000001820 */
[C---:B------:R-:W-:Y:S01]  /*11930*/  HMMA.16816.F32 R36, R4.reuse, R18, R36 ;  /* 0x000000120424723c */ /* 0x040fe20000001824 */
[----:B------:R-:W-:Y:S07]  /*11940*/  LDSM.16.MT88.4 R16, [R205+0x7880] ;  /* 0x00788000cd10783b */ /* 0x000fee0000004200 */
[C---:B-----5:R-:W-:Y:S08]  /*11950*/  HMMA.16816.F32 R40, R4.reuse, R12, R40 ;  /* 0x0000000c0428723c */ /* 0x060ff00000001828 */
        /* <DEDUP_REMOVED lines=117> */
.L_x_2712:
        /* <DEDUP_REMOVED lines=56> */
.L_x_2731:
        /* <DEDUP_REMOVED lines=16> */
.L_x_2709:
[----:B----4-:R-:W-:Y:S05]  /*12530*/  BSYNC B0 ;  /* 0x0000000000007941 */ /* 0x010fea0003800000 */
.L_x_2708:
[----:B------:R-:W0:Y:S01]  /*12540*/  LDGDEPBAR ;  /* 0x00000000000079af */ /* 0x000e220000000000 */
[----:B------:R-:W-:Y:S01]  /*12550*/  WARPSYNC 0xffffffff ;  /* 0xffffffff00007948 */ /* 0x000fe20003800000 */
[C---:B-1----:R-:W-:Y:S03]  /*12560*/  HMMA.16816.F32 R4, R160.reuse, R164, RZ ;  /* 0x000000a4a004723c */ /* 0x042fe600000018ff */
[----:B------:R-:W-:Y:S01]  /*12570*/  ISETP.GE.AND P0, PT, R238, 0x1, PT ;  /* 0x00000001ee00780c */ /* 0x000fe20003f06270 */
[C---:B------:R-:W-:Y:S01]  /*12580*/  IMAD R158, R211.reuse, 0x2, R210 ;  /* 0x00000002d39e7824 */ /* 0x040fe200078e02d2 */
[----:B------:R-:W-:Y:S01]  /*12590*/  LEA R2, R212, R209, 0x1 ;  /* 0x000000d1d4027211 */ /* 0x000fe200078e08ff */
[----:B------:R-:W-:Y:S02]  /*125a0*/  IMAD R156, R211, 0x2, R214 ;  /* 0x00000002d39c7824 */ /* 0x000fe400078e02d6 */
[C---:B------:R-:W-:Y:S01]  /*125b0*/  HMMA.16816.F32 R8, R160.reuse, R166, RZ ;  /* 0x000000a6a008723c */ /* 0x040fe200000018ff */
[----:B------:R-:W-:Y:S07]  /*125c0*/  LDSM.16.M88.4 R164, [R158] ;  /* 0x000000009ea4783b */ /* 0x000fee0000000200 */
[C---:B------:R-:W-:Y:S08]  /*125d0*/  HMMA.16816.F32 R12, R160.reuse, R168, RZ ;  /* 0x000000a8a00c723c */ /* 0x040ff000000018ff */
[C---:B------:R-:W-:Y:S01]  /*125e0*/  HMMA.16816.F32 R16, R160.reuse, R170, RZ ;  /* 0x000000aaa010723c */ /* 0x040fe200000018ff */
[----:B------:R-:W1:Y:S07]  /*125f0*/  LDSM.16.M88.4 R168, [R2+0xa080] ;  /* 0x00a0800002a8783b */ /* 0x000e6e0000000200 */
[C---:B------:R-:W-:Y:S08]  /*12600*/  HMMA.16816.F32 R20, R160.reuse, R172, RZ ;  /* 0x000000aca014723c */ /* 0x040ff000000018ff */
[----:B------:R-:W-:Y:S01]  /*12610*/  HMMA.16816.F32 R24, R160, R174, RZ ;  /* 0x000000aea018723c */ /* 0x000fe200000018ff */
[----:B------:R-:W2:Y:S05]  /*12620*/  LDSM.16.M88.4 R160, [R2+0xa880] ;  /* 0x00a8800002a0783b */ /* 0x000eaa0000000200 */
[----:B------:R-:W4:Y:S02]  /*12630*/  LDSM.16.M88.4 R172, [R2+0xb080] ;  /* 0x00b0800002ac783b */ /* 0x000f240000000200 */
[C---:B------:R-:W-:Y:S08]  /*12640*/  HMMA.16816.F32 R4, R176.reuse, R180, R4 ;  /* 0x000000b4b004723c */ /* 0x040ff00000001804 */
[C---:B------:R-:W-:Y:S01]  /*12650*/  HMMA.16816.F32 R8, R176.reuse, R182, R8 ;  /* 0x000000b6b008723c */ /* 0x040fe20000001808 */
[----:B------:R-:W-:Y:S07]  /*12660*/  LDSM.16.M88.4 R180, [R156] ;  /* 0x000000009cb4783b */ /* 0x000fee0000000200 */
[C---:B---3--:R-:W-:Y:S08]  /*12670*/  HMMA.16816.F32 R12, R176.reuse, R184, R12 ;  /* 0x000000b8b00c723c */ /* 0x048ff0000000180c */
[C---:B------:R-:W-:Y:S01]  /*12680*/  HMMA.16816.F32 R16, R176.reuse, R186, R16 ;  /* 0x000000bab010723c */ /* 0x040fe20000001810 */
[----:B------:R-:W3:Y:S07]  /*12690*/  LDSM.16.M88.4 R184, [R201] ;  /* 0x00000000c9b8783b */ /* 0x000eee0000000200 */
[C---:B------:R-:W-:Y:S08]  /*126a0*/  HMMA.16816.F32 R20, R176.reuse, R188, R20 ;  /* 0x000000bcb014723c */ /* 0x040ff00000001814 */
[----:B------:R-:W-:Y:S01]  /*126b0*/  HMMA.16816.F32 R24, R176, R190, R24 ;  /* 0x000000beb018723c */ /* 0x000fe20000001818 */
[----:B------:R-:W5:Y:S05]  /*126c0*/  LDSM.16.M88.4 R176, [R201+0x800] ;  /* 0x00080000c9b0783b */ /* 0x000f6a0000000200 */
[----:B------:R-:W3:Y:S02]  /*126d0*/  LDSM.16.M88.4 R188, [R201+0x1000] ;  /* 0x00100000c9bc783b */ /* 0x000ee40000000200 */
        /* <DEDUP_REMOVED lines=8> */
[----:B------:R-:W2:Y:S05]  /*12760*/  LDSM.16.M88.4 R164, [R209+0xc080] ;  /* 0x00c08000d1a4783b */ /* 0x000eaa0000000200 */
[----:B------:R-:W4:Y:S02]  /*12770*/  LDSM.16.M88.4 R172, [R209+0xc880] ;  /* 0x00c88000d1ac783b */ /* 0x000f240000000200 */
[C---:B---3--:R-:W-:Y:S08]  /*12780*/  HMMA.16816.F32 R4, R180.reuse, R184, R4 ;  /* 0x000000b8b404723c */ /* 0x048ff00000001804 */
[C---:B------:R-:W-:Y:S01]  /*12790*/  HMMA.16816.F32 R8, R180.reuse, R186, R8 ;  /* 0x000000bab408723c */ /* 0x040fe20000001808 */
[----:B------:R-:W-:Y:S07]  /*127a0*/  LDSM.16.M88.4 R184, [R200] ;  /* 0x00000000c8b8783b */ /* 0x000fee0000000200 */
[C---:B-----5:R-:W-:Y:S08]  /*127b0*/  HMMA.16816.F32 R12, R180.reuse, R176, R12 ;  /* 0x000000b0b40c723c */ /* 0x060ff0000000180c */
[C---:B------:R-:W-:Y:S01]  /*127c0*/  HMMA.16816.F32 R16, R180.reuse, R178, R16 ;  /* 0x000000b2b410723c */ /* 0x040fe20000001810 */
[----:B------:R-:W3:Y:S07]  /*127d0*/  LDSM.16.M88.4 R176, [R214+0x4000] ;  /* 0x00400000d6b0783b */ /* 0x000eee0000000200 */
[C---:B------:R-:W-:Y:S08]  /*127e0*/  HMMA.16816.F32 R20, R180.reuse, R188, R20 ;  /* 0x000000bcb414723c */ /* 0x040ff00000001814 */
[----:B------:R-:W-:Y:S01]  /*127f0*/  HMMA.16816.F32 R24, R180, R190, R24 ;  /* 0x000000beb418723c */ /* 0x000fe20000001818 */
[----:B------:R-:W5:Y:S05]  /*12800*/  LDSM.16.M88.4 R180, [R199] ;  /* 0x00000000c7b4783b */ /* 0x000f6a0000000200 */
[----:B------:R-:W3:Y:S02]  /*12810*/  LDSM.16.M88.4 R188, [R198] ;  /* 0x00000000c6bc783b */ /* 0x000ee40000000200 */
        /* <DEDUP_REMOVED lines=12> */
[----:B------:R-:W-:Y:S07]  /*128e0*/  LDSM.16.M88.4 R184, [R201+0x1800] ;  /* 0x00180000c9b8783b */ /* 0x000fee0000000200 */
[C---:B-----5:R-:W-:Y:S08]  /*128f0*/  HMMA.16816.F32 R12, R176.reuse, R180, R12 ;  /* 0x000000b4b00c723c */ /* 0x060ff0000000180c */
[C---:B------:R-:W-:Y:S01]  /*12900*/  HMMA.16816.F32 R16, R176.reuse, R182, R16 ;  /* 0x000000b6b010723c */ /* 0x040fe20000001810 */
[----:B------:R-:W3:Y:S07]  /*12910*/  LDSM.16.M88.4 R180, [R156+0x4000] ;  /* 0x004000009cb4783b */ /* 0x000eee0000000200 */
        /* <DEDUP_REMOVED lines=84> */
[C---:B-1----:R-:W-:Y:S01]  /*12e60*/  HMMA.16816.F32 R4, R164.reuse, R168, R4 ;  /* 0x000000a8a404723c */ /* 0x042fe20000001804 */
[----:B------:R-:W-:Y:S04]  /*12e70*/  DEPBAR.LE SB0, 0x0 ;  /* 0x000080000000791a */ /* 0x000fe80000000000 */
[----:B------:R-:W-:Y:S03]  /*12e80*/  BAR.SYNC.DEFER_BLOCKING 0x0 ;  /* 0x0000000000007b1d */ /* 0x000fe60000010000 */
[C---:B------:R-:W-:Y:S08]  /*12e90*/  HMMA.16816.F32 R8, R164.reuse, R170, R8 ;  /* 0x000000aaa408723c */ /* 0x040ff00000001808 */
[C---:B--2---:R-:W-:Y:S08]  /*12ea0*/  HMMA.16816.F32 R12, R164.reuse, R160, R12 ;  /* 0x000000a0a40c723c */ /* 0x044ff0000000180c */
[C---:B------:R-:W-:Y:S08]  /*12eb0*/  HMMA.16816.F32 R16, R164.reuse, R162, R16 ;  /* 0x000000a2a410723c */ /* 0x040ff00000001810 */
[C---:B----4-:R-:W-:Y:S08]  /*12ec0*/  HMMA.16816.F32 R20, R164.reuse, R172, R20 ;  /* 0x000000aca414723c */ /* 0x050ff00000001814 */
[----:B------:R-:W-:Y:S08]  /*12ed0*/  HMMA.16816.F32 R24, R164, R174, R24 ;  /* 0x000000aea418723c */ /* 0x000ff00000001818 */
[C---:B---3--:R-:W-:Y:S08]  /*12ee0*/  HMMA.16816.F32 R4, R180.reuse, R184, R4 ;  /* 0x000000b8b404723c */ /* 0x048ff00000001804 */
[C---:B------:R-:W-:Y:S08]  /*12ef0*/  HMMA.16816.F32 R8, R180.reuse, R186, R8 ;  /* 0x000000bab408723c */ /* 0x040ff00000001808 */
[C---:B-----5:R-:W-:Y:S08]  /*12f00*/  HMMA.16816.F32 R12, R180.reuse, R176, R12 ;  /* 0x000000b0b40c723c */ /* 0x060ff0000000180c */
[C---:B------:R-:W-:Y:S08]  /*12f10*/  HMMA.16816.F32 R16, R180.reuse, R178, R16 ;  /* 0x000000b2b410723c */ /* 0x040ff00000001810 */
[C---:B------:R-:W-:Y:S08]  /*12f20*/  HMMA.16816.F32 R20, R180.reuse, R188, R20 ;  /* 0x000000bcb414723c */ /* 0x040ff00000001814 */
[----:B------:R-:W-:Y:S01]  /*12f30*/  HMMA.16816.F32 R24, R180, R190, R24 ;  /* 0x000000beb418723c */ /* 0x000fe20000001818 */
[----:B------:R-:W-:-:S07]  /*12f40*/  @!P0 BRA `(.L_x_2711) ;  /* 0x0000040000008947 */ /* 0x000fce0003800000 */
[----:B------:R-:W-:Y:S01]  /*12f50*/  IMAD R161, R238, 0x30, R217 ;  /* 0x00000030eea17824 */ /* 0x000fe200078e02d9 */
[----:B------:R-:W-:Y:S01]  /*12f60*/  ISETP.NE.AND P1, PT, R223, 0x1, PT ;  /* 0x00000001df00780c */ /* 0x000fe20003f25270 */
[----:B------:R-:W-:Y:S02]  /*12f70*/  IMAD.MOV.U32 R225, RZ, RZ, RZ ;  /* 0x000000ffffe17224 */ /* 0x000fe400078e00ff */
[----:B------:R-:W-:Y:S01]  /*12f80*/  IMAD R159, R159, c[0x0][0x1e8], RZ ;  /* 0x00007a009f9f7a24 */ /* 0x000fe200078e02ff */
[----:B------:R-:W-:Y:S03]  /*12f90*/  IADD3 R226, R161, -0x30, R220 ;  /* 0xffffffd0a1e27810 */ /* 0x000fe60007ffe0dc */
[----:B------:R-:W-:Y:S02]  /*12fa0*/  IMAD R159, R215, c[0x0][0x1ec], R159 ;  /* 0x00007b00d79f7a24 */ /* 0x000fe400078e029f */
        /* <DEDUP_REMOVED lines=9> */
[----:B------:R-:W-:Y:S03]  /*13040*/  @!P3 LEA.HI.X R165, R163, c[0x0][0x2a4], R2, 0x2, P0 ;  /* 0x0000a900a3a5ba11 */ /* 0x000fe600000f1402 */
[C---:B------:R-:W-:Y:S01]  /*13050*/  IMAD.WIDE.U32 R162, R226.reuse, c[0x0][0x1e0], RZ ;  /* 0x00007800e2a27a25 */ /* 0x040fe200078e00ff */
[----:B------:R-:W-:Y:S01]  /*13060*/  SHF.R.S32.HI R161, RZ, 0x1f, R226 ;  /* 0x0000001fffa17819 */ /* 0x000fe200000114e2 */
[----:B------:R1:W2:Y:S04]  /*13070*/  @!P3 LDG.E R225, [R164.64] ;  /* 0x00000004a4e1b981 */ /* 0x0002a8000c1e1900 */
[----:B------:R-:W-:Y:S04]  /*13080*/  IMAD R161, R161, c[0x0][0x1e0], RZ ;  /* 0x00007800a1a17a24 */ /* 0x000fe800078e02ff */
[----:B------:R-:W-:Y:S04]  /*13090*/  IMAD R161, R226, c[0x0][0x1e4], R161 ;  /* 0x00007900e2a17a24 */ /* 0x000fe800078e02a1 */
[----:B------:R-:W-:Y:S02]  /*130a0*/  IMAD.IADD R163, R163, 0x1, R161 ;  /* 0x00000001a3a37824 */ /* 0x000fe400078e02a1 */
[----:B-1----:R-:W-:Y:S04]  /*130b0*/  IMAD.WIDE.U32 R164, R215, c[0x0][0x1e8], RZ ;  /* 0x00007a00d7a47a25 */ /* 0x002fe800078e00ff */
[----:B------:R-:W-:Y:S01]  /*130c0*/  IMAD.IADD R159, R165, 0x1, R159 ;  /* 0x00000001a59f7824 */ /* 0x000fe200078e029f */
[----:B--2---:R-:W-:Y:S01]  /*130d0*/  SHF.R.S32.HI R160, RZ, 0x1f, R225 ;  /* 0x0000001fffa07819 */ /* 0x004fe200000114e1 */
[C---:B------:R-:W-:Y:S04]  /*130e0*/  IMAD.WIDE.U32 R162, R225.reuse, c[0x0][0x1f0], R162 ;  /* 0x00007c00e1a27a25 */ /* 0x040fe800078e00a2 */
[----:B------:R-:W-:Y:S01]  /*130f0*/  IMAD R160, R160, c[0x0][0x1f0], RZ ;  /* 0x00007c00a0a07a24 */ /* 0x000fe200078e02ff */
[----:B------:R-:W-:Y:S03]  /*13100*/  IADD3 R158, P0, R164, R162, RZ ;  /* 0x000000a2a49e7210 */ /* 0x000fe60007f1e0ff */
[----:B------:R-:W-:Y:S05]  /*13110*/  IMAD R160, R225, c[0x0][0x1f4], R160 ;  /* 0x00007d00e1a07a24 */ /* 0x000fea00078e02a0 */
[----:B------:R-:W-:Y:S02]  /*13120*/  IADD3.X R159, R159, R163, R160, P0, !PT ;  /* 0x000000a39f9f7210 */ /* 0x000fe400007fe4a0 */
[C---:B------:R-:W-:Y:S04]  /*13130*/  LEA R156, P0, R158.reuse, c[0x0][0x1c8], 0x1 ;  /* 0x000072009e9c7a11 */ /* 0x040fe800078008ff */
[----:B------:R-:W-:Y:S02]  /*13140*/  LEA.HI.X R2, R158, c[0x0][0x1cc], R159, 0x1, P0 ;  /* 0x000073009e027a11 */ /* 0x000fe400000f0c9f */
[----:B------:R-:W1:Y:S04]  /*13150*/  SHFL.IDX PT, R158, R156, RZ, 0x181f ;  /* 0x00181fff9c9e7589 */ /* 0x000e6800000e0000 */
[----:B------:R-:W2:Y:S04]  /*13160*/  SHFL.IDX PT, R159, R2, RZ, 0x181f ;  /* 0x00181fff029f7589 */ /* 0x000ea800000e0000 */
[----:B------:R-:W3:Y:S01]  /*13170*/  SHFL.IDX PT, R156, R156, 0x1, 0x181f ;  /* 0x00381f009c9c7f89 */ /* 0x000ee200000e0000 */
[C---:B-1----:R-:W-:Y:S05]  /*13180*/  @P1 IADD3 R164, P0, R158.reuse, R233, RZ ;  /* 0x000000e99ea41210 */ /* 0x042fea0007f1e0ff */
[C---:B--2---:R-:W-:Y:S01]  /*13190*/  @P1 IMAD.X R165, R159.reuse, 0x1, R232, P0 ;  /* 0x000000019fa51824 */ /* 0x044fe200000e06e8 */
[C---:B------:R-:W-:Y:S04]  /*131a0*/  @P1 IADD3 R162, P0, R158.reuse, R235, RZ ;  /* 0x000000eb9ea21210 */ /* 0x040fe80007f1e0ff */
[----:B------:R1:W-:Y:S01]  /*131b0*/  @P1 LDGSTS.E.BYPASS.LTC128B.128 [R227+0xa080], [R164.64], !P6 ;  /* 0x0a080000a4e31fae */ /* 0x0003e2000f101d44 */
[C---:B------:R-:W-:Y:S01]  /*131c0*/  @P1 IMAD.X R163, R159.reuse, 0x1, R234, P0 ;  /* 0x000000019fa31824 */ /* 0x040fe200000e06ea */
[----:B------:R-:W-:Y:S05]  /*131d0*/  @P1 IADD3 R160, P0, R158, R237, RZ ;  /* 0x000000ed9ea01210 */ /* 0x000fea0007f1e0ff */
[----:B------:R-:W-:Y:S01]  /*131e0*/  @P1 IMAD.X R161, R159, 0x1, R236, P0 ;  /* 0x000000019fa11824 */ /* 0x000fe200000e06ec */
[C---:B------:R-:W-:Y:S04]  /*131f0*/  @P1 LEA R166, P0, R230.reuse, R158, 0x1 ;  /* 0x0000009ee6a61211 */ /* 0x040fe800078008ff */
[C-C-:B------:R-:W-:Y:S02]  /*13200*/  @P1 LEA.HI.X R167, R230.reuse, R159, R243.reuse, 0x1, P0 ;  /* 0x0000009fe6a71211 */ /* 0x140fe400000f0cf3 */
[----:B------:R-:W2:Y:S01]  /*13210*/  SHFL.IDX PT, R159, R2, 0x1, 0x181f ;  /* 0x00381f00029f7f89 */ /* 0x000ea200000e0000 */
[----:B------:R-:W-:Y:S11]  /*13220*/  ISETP.GE.AND P0, PT, R231, 0x21, PT ;  /* 0x00000021e700780c */ /* 0x000ff60003f06270 */
[----:B------:R-:W-:Y:S02]  /*13230*/  @!UPT UIADD3 URZ, URZ, URZ, URZ ;  /* 0x0000003f3f3ff290 */ /* 0x000fe4000fffe03f */
[C---:B---3--:R-:W-:Y:S04]  /*13240*/  @P0 LEA R168, P2, R230.reuse, R156, 0x1 ;  /* 0x0000009ce6a80211 */ /* 0x048fe800078408ff */
[----:B--2---:R-:W-:Y:S02]  /*13250*/  @P0 LEA.HI.X R169, R230, R159, R243, 0x1, P2 ;  /* 0x0000009fe6a90211 */ /* 0x004fe400010f0cf3 */
        /* <DEDUP_REMOVED lines=15> */
.L_x_2711:
[----:B------:R-:W-:Y:S01]  /*13350*/  FMNMX.FTZ R2, R4, R3, !PT ;  /* 0x0000000304027209 */ /* 0x000fe20007810000 */
        /* <DEDUP_REMOVED lines=24> */
[----:B------:R-:W-:Y:S02]  /*134e0*/  ISETP.GT.AND P0, PT, R238, RZ, PT ;  /* 0x000000ffee00720c */ /* 0x000fe40003f04270 */
        /* <DEDUP_REMOVED lines=9> */
[----:B-1----:R-:W-:Y:S05]  /*13580*/  FMNMX.FTZ R156, R156, R159, !PT ;  /* 0x0000009f9c9c7209 */ /* 0x002fea0007810000 */
[----:B------:R-:W-:Y:S01]  /*13590*/  FMUL.FTZ R176, R156, c[0x0][0x2d0] ;  /* 0x0000b4009cb07a20 */ /* 0x000fe20000410000 */
[----:B--2---:R-:W-:Y:S03]  /*135a0*/  FMNMX.FTZ R3, R160, R161, !PT ;  /* 0x000000a1a0037209 */ /* 0x004fe60007810000 */
[--C-:B------:R-:W-:Y:S01]  /*135b0*/  FFMA.FTZ R6, R6, c[0x0][0x2d0], -R176.reuse ;  /* 0x0000b40006067a23 */ /* 0x100fe200000108b0 */
[----:B------:R-:W1:Y:S01]  /*135c0*/  LDSM.16.MT88.4 R160, [R207+0x4080] ;  /* 0x00408000cfa0783b */ /* 0x000e620000004200 */
[----:B------:R-:W-:Y:S02]  /*135d0*/  FFMA.FTZ R7, R7, c[0x0][0x2d0], -R176 ;  /* 0x0000b40007077a23 */ /* 0x000fe400000108b0 */
[C---:B------:R-:W-:Y:S02]  /*135e0*/  FADD.FTZ R0, -R3.reuse, R0 ;  /* 0x0000000003007221 */ /* 0x040fe40000010100 */
[----:B------:R-:W-:Y:S01]  /*135f0*/  FMUL.FTZ R177, R3, c[0x0][0x2d0] ;  /* 0x0000b40003b17a20 */ /* 0x000fe20000410000 */
[----:B------:R-:W-:Y:S01]  /*13600*/  MUFU.EX2 R6, R6 ;  /* 0x0000000600067308 */ /* 0x000fe20000000800 */
[----:B------:R-:W-:Y:S02]  /*13610*/  FMUL.FTZ R2, R0, c[0x0][0x2d0] ;  /* 0x0000b40000027a20 */ /* 0x000fe40000410000 */
[----:B------:R-:W-:Y:S02]  /*13620*/  FADD.FTZ R0, -R156, R157 ;  /* 0x0000009d9c007221 */ /* 0x000fe40000010100 */
[--C-:B------:R-:W-:Y:S02]  /*13630*/  FFMA.FTZ R158, R4, c[0x0][0x2d0], -R177.reuse ;  /* 0x0000b400049e7a23 */ /* 0x100fe400000108b1 */
[----:B------:R-:W-:Y:S02]  /*13640*/  FMUL.FTZ R157, R0, c[0x0][0x2d0] ;  /* 0x0000b400009d7a20 */ /* 0x000fe40000410000 */
[--C-:B------:R-:W-:Y:S01]  /*13650*/  FFMA.FTZ R5, R5, c[0x0][0x2d0], -R177.reuse ;  /* 0x0000b40005057a23 */ /* 0x100fe200000108b1 */
[----:B------:R-:W2:Y:S01]  /*13660*/  MUFU.EX2 R2, R2 ;  /* 0x0000000200027308 */ /* 0x000ea20000000800 */
[--C-:B------:R-:W-:Y:S02]  /*13670*/  FFMA.FTZ R159, R8, c[0x0][0x2d0], -R177.reuse ;  /* 0x0000b400089f7a23 */ /* 0x100fe400000108b1 */
[--C-:B------:R-:W-:Y:S02]  /*13680*/  FFMA.FTZ R180, R9, c[0x0][0x2d0], -R177.reuse ;  /* 0x0000b40009b47a23 */ /* 0x100fe400000108b1 */
[--C-:B------:R-:W-:Y:S02]  /*13690*/  FFMA.FTZ R182, R11, c[0x0][0x2d0], -R176.reuse ;  /* 0x0000b4000bb67a23 */ /* 0x100fe400000108b0 */
[--C-:B------:R-:W-:Y:S02]  /*136a0*/  FFMA.FTZ R189, R20, c[0x0][0x2d0], -R177.reuse ;  /* 0x0000b40014bd7a23 */ /* 0x100fe400000108b1 */
[--C-:B------:R-:W-:Y:S01]  /*136b0*/  FFMA.FTZ R214, R21, c[0x0][0x2d0], -R177.reuse ;  /* 0x0000b40015d67a23 */ /* 0x100fe200000108b1 */
[----:B------:R3:W4:Y:S01]  /*136c0*/  MUFU.EX2 R0, R157 ;  /* 0x0000009d00007308 */ /* 0x0007220000000800 */
[--C-:B------:R-:W-:Y:S02]  /*136d0*/  FFMA.FTZ R191, R22, c[0x0][0x2d0], -R176.reuse ;  /* 0x0000b40016bf7a23 */ /* 0x100fe400000108b0 */
[--C-:B------:R-:W-:Y:S02]  /*136e0*/  FFMA.FTZ R240, R23, c[0x0][0x2d0], -R176.reuse ;  /* 0x0000b40017f07a23 */ /* 0x100fe400000108b0 */
[----:B------:R-:W-:Y:S01]  /*136f0*/  LDSM.16.MT88.4 R20, [R205+0x9080] ;  /* 0x00908000cd14783b */ /* 0x000fe20000004200 */
        /* <DEDUP_REMOVED lines=10> */
[----:B------:R-:W-:Y:S02]  /*137a0*/  FMUL.FTZ R32, R2, R32 ;  /* 0x0000002002207220 */ /* 0x000fe40000410000 */
[--C-:B---3--:R-:W-:Y:S02]  /*137b0*/  FFMA.FTZ R157, R10, c[0x0][0x2d0], -R176.reuse ;  /* 0x0000b4000a9d7a23 */ /* 0x108fe400000108b0 */
[C---:B----4-:R-:W-:Y:S02]  /*137c0*/  FMUL.FTZ R10, R0.reuse, R154 ;  /* 0x0000009a000a7220 */ /* 0x050fe40000410000 */
[C---:B------:R-:W-:Y:S01]  /*137d0*/  FMUL.FTZ R11, R0.reuse, R155 ;  /* 0x0000009b000b7220 */ /* 0x040fe20000410000 */
[----:B------:R-:W-:Y:S01]  /*137e0*/  MUFU.EX2 R159, R159 ;  /* 0x0000009f009f7308 */ /* 0x000fe20000000800 */
[C---:B------:R-:W-:Y:S02]  /*137f0*/  FMUL.FTZ R30, R0.reuse, R30 ;  /* 0x0000001e001e7220 */ /* 0x040fe40000410000 */
[----:B------:R-:W-:Y:S02]  /*13800*/  FMUL.FTZ R31, R0, R31 ;  /* 0x0000001f001f7220 */ /* 0x000fe40000410000 */
[----:B------:R-:W-:Y:S02]  /*13810*/  FMUL.FTZ R33, R2, R33 ;  /* 0x0000002102217220 */ /* 0x000fe40000410000 */
[C---:B------:R-:W-:Y:S02]  /*13820*/  FMUL.FTZ R34, R0.reuse, R34 ;  /* 0x0000002200227220 */ /* 0x040fe40000410000 */
[----:B------:R-:W-:Y:S01]  /*13830*/  FMUL.FTZ R35, R0, R35 ;  /* 0x0000002300237220 */ /* 0x000fe20000410000 */
[----:B------:R-:W3:Y:S01]  /*13840*/  MUFU.EX2 R180, R180 ;  /* 0x000000b400b47308 */ /* 0x000ee20000000800 */
[C---:B------:R-:W-:Y:S02]  /*13850*/  FMUL.FTZ R12, R2.reuse, R148 ;  /* 0x00000094020c7220 */ /* 0x040fe40000410000 */
[C---:B------:R-:W-:Y:S01]  /*13860*/  FMUL.FTZ R13, R2.reuse, R149 ;  /* 0x00000095020d7220 */ /* 0x040fe20000410000 */
[----:B--2---:R-:W-:Y:S01]  /*13870*/  F2FP.PACK_AB R152, R5, R158 ;  /* 0x0000009e0598723e */ /* 0x004fe200000000ff */
[C---:B------:R-:W-:Y:S02]  /*13880*/  FMUL.FTZ R36, R2.reuse, R36 ;  /* 0x0000002402247220 */ /* 0x040fe40000410000 */
[----:B------:R-:W-:Y:S02]  /*13890*/  FMUL.FTZ R37, R2, R37 ;  /* 0x0000002502257220 */ /* 0x000fe40000410000 */
[C---:B------:R-:W-:Y:S01]  /*138a0*/  FMUL.FTZ R38, R0.reuse, R38 ;  /* 0x0000002600267220 */ /* 0x040fe20000410000 */
[----:B------:R-:W2:Y:S01]  /*138b0*/  MUFU.EX2 R7, R7 ;  /* 0x0000000700077308 */ /* 0x000ea20000000800 */
[----:B------:R-:W-:Y:S02]  /*138c0*/  FMUL.FTZ R39, R0, R39 ;  /* 0x0000002700277220 */ /* 0x000fe40000410000 */
[C---:B------:R-:W-:Y:S02]  /*138d0*/  FMUL.FTZ R40, R2.reuse, R40 ;  /* 0x0000002802287220 */ /* 0x040fe40000410000 */
[----:B------:R-:W-:Y:S02]  /*138e0*/  FMUL.FTZ R41, R2, R41 ;  /* 0x0000002902297220 */ /* 0x000fe40000410000 */
[C---:B------:R-:W-:Y:S02]  /*138f0*/  FMUL.FTZ R42, R0.reuse, R42 ;  /* 0x0000002a002a7220 */ /* 0x040fe40000410000 */
[----:B------:R-:W-:Y:S01]  /*13900*/  FMUL.FTZ R43, R0, R43 ;  /* 0x0000002b002b7220 */ /* 0x000fe20000410000 */
[----:B------:R-:W-:Y:S01]  /*13910*/  MUFU.EX2 R157, R157 ;  /* 0x0000009d009d7308 */ /* 0x000fe20000000800 */
[C---:B------:R-:W-:Y:S02]  /*13920*/  FMUL.FTZ R44, R2.reuse, R44 ;  /* 0x0000002c022c7220 */ /* 0x040fe40000410000 */
[----:B------:R-:W-:Y:S01]  /*13930*/  FMUL.FTZ R45, R2, R45 ;  /* 0x0000002d022d7220 */ /* 0x000fe20000410000 */
[----:B---3--:R-:W-:Y:S01]  /*13940*/  F2FP.PACK_AB R154, R180, R159 ;  /* 0x0000009fb49a723e */ /* 0x008fe200000000ff */
[C---:B------:R-:W-:Y:S02]  /*13950*/  FMUL.FTZ R46, R0.reuse, R46 ;  /* 0x0000002e002e7220 */ /* 0x040fe40000410000 */
[----:B------:R-:W-:Y:S02]  /*13960*/  FMUL.FTZ R47, R0, R47 ;  /* 0x0000002f002f7220 */ /* 0x000fe40000410000 */
[C---:B------:R-:W-:Y:S01]  /*13970*/  FMUL.FTZ R48, R2.reuse, R48 ;  /* 0x0000003002307220 */ /* 0x040fe20000410000 */
[----:B------:R-:W3:Y:S01]  /*13980*/  MUFU.EX2 R182, R182 ;  /* 0x000000b600b67308 */ /* 0x000ee20000000800 */
[----:B------:R-:W-:Y:S02]  /*13990*/  FMUL.FTZ R49, R2, R49 ;  /* 0x0000003102317220 */ /* 0x000fe40000410000 */
[C---:B------:R-:W-:Y:S01]  /*139a0*/  FMUL.FTZ R50, R0.reuse, R50 ;  /* 0x0000003200327220 */ /* 0x040fe20000410000 */
        /* <DEDUP_REMOVED lines=10> */
[----:B------:R-:W2:Y:S01]  /*13a50*/  MUFU.EX2 R184, R184 ;  /* 0x000000b800b87308 */ /* 0x000ea20000000800 */
[----:B------:R-:W-:Y:S02]  /*13a60*/  FMUL.FTZ R59, R0, R59 ;  /* 0x0000003b003b7220 */ /* 0x000fe40000410000 */
[----:B------:R-:W-:Y:S01]  /*13a70*/  FMUL.FTZ R60, R2, R60 ;  /* 0x0000003c023c7220 */ /* 0x000fe20000410000 */
[----:B---3--:R-:W-:Y:S01]  /*13a80*/  F2FP.PACK_AB R155, R182, R157 ;  /* 0x0000009db69b723e */ /* 0x008fe200000000ff */
[----:B------:R-:W-:Y:S02]  /*13a90*/  FMUL.FTZ R61, R2, R61 ;  /* 0x0000003d023d7220 */ /* 0x000fe40000410000 */
[C---:B------:R-:W-:Y:S02]  /*13aa0*/  FMUL.FTZ R62, R0.reuse, R62 ;  /* 0x0000003e003e7220 */ /* 0x040fe40000410000 */
[----:B------:R-:W-:Y:S01]  /*13ab0*/  FMUL.FTZ R63, R0, R63 ;  /* 0x0000003f003f7220 */ /* 0x000fe20000410000 */
[----:B------:R-:W-:Y:S01]  /*13ac0*/  MUFU.EX2 R189, R189 ;  /* 0x000000bd00bd7308 */ /* 0x000fe20000000800 */
[C---:B-1----:R-:W-:Y:S05]  /*13ad0*/  HMMA.16816.F32 R8, R152.reuse, R160, R8 ;  /* 0x000000a09808723c */ /* 0x042fea0000001808 */
[C---:B------:R-:W-:Y:S02]  /*13ae0*/  FMUL.FTZ R64, R2.reuse, R64 ;  /* 0x0000004002407220 */ /* 0x040fe40000410000 */
[----:B------:R-:W-:Y:S01]  /*13af0*/  FMUL.FTZ R65, R2, R65 ;  /* 0x0000004102417220 */ /* 0x000fe20000410000 */
[C---:B------:R-:W-:Y:S01]  /*13b00*/  HMMA.16816.F32 R28, R152.reuse, R162, R28 ;  /* 0x000000a2981c723c */ /* 0x040fe2000000181c */
[----:B------:R-:W1:Y:S01]  /*13b10*/  LDSM.16.MT88.4 R160, [R204+0x4080] ;  /* 0x00408000cca0783b */ /* 0x000e620000004200 */
[----:B------:R-:W-:Y:S02]  /*13b20*/  MUFU.EX2 R214, R214 ;  /* 0x000000d600d67308 */ /* 0x000fe40000000800 */
[C---:B------:R-:W-:Y:S02]  /*13b30*/  FMUL.FTZ R66, R0.reuse, R66 ;  /* 0x0000004200427220 */ /* 0x040fe40000410000 */
[----:B------:R-:W-:Y:S02]  /*13b40*/  FMUL.FTZ R67, R0, R67 ;  /* 0x0000004300437220 */ /* 0x000fe40000410000 */
[C---:B------:R-:W-:Y:S04]  /*13b50*/  HMMA.16816.F32 R32, R152.reuse, R164, R32 ;  /* 0x000000a49820723c */ /* 0x040fe80000001820 */
[C---:B------:R-:W-:Y:S01]  /*13b60*/  FMUL.FTZ R68, R2.reuse, R68 ;  /* 0x0000004402447220 */ /* 0x040fe20000410000 */
[----:B------:R-:W-:Y:S01]  /*13b70*/  MUFU.EX2 R191, R191 ;  /* 0x000000bf00bf7308 */ /* 0x000fe20000000800 */
[----:B------:R-:W-:Y:S02]  /*13b80*/  FMUL.FTZ R69, R2, R69 ;  /* 0x0000004502457220 */ /* 0x000fe40000410000 */
[C---:B------:R-:W-:Y:S01]  /*13b90*/  HMMA.16816.F32 R36, R152.reuse, R166, R36 ;  /* 0x000000a69824723c */ /* 0x040fe20000001824 */
[----:B------:R-:W3:Y:S03]  /*13ba0*/  LDSM.16.MT88.4 R164, [R207+0x5880] ;  /* 0x00588000cfa4783b */ /* 0x000ee60000004200 */
[C---:B------:R-:W-:Y:S02]  /*13bb0*/  FMUL.FTZ R70, R0.reuse, R70 ;  /* 0x0000004600467220 */ /* 0x040fe40000410000 */
[----:B------:R-:W-:Y:S01]  /*13bc0*/  FMUL.FTZ R71, R0, R71 ;  /* 0x0000004700477220 */ /* 0x000fe20000410000 */
[----:B------:R-:W-:Y:S01]  /*13bd0*/  MUFU.EX2 R240, R240 ;  /* 0x000000f000f07308 */ /* 0x000fe20000000800 */
[C---:B------:R-:W-:Y:S04]  /*13be0*/  HMMA.16816.F32 R40, R152.reuse, R168, R40 ;  /* 0x000000a89828723c */ /* 0x040fe80000001828 */
[C---:B------:R-:W-:Y:S02]  /*13bf0*/  FMUL.FTZ R72, R2.reuse, R72 ;  /* 0x0000004802487220 */ /* 0x040fe40000410000 */
[----:B------:R-:W-:Y:S02]  /*13c00*/  FMUL.FTZ R73, R2, R73 ;  /* 0x0000004902497220 */ /* 0x000fe40000410000 */
[C---:B------:R-:W-:Y:S01]  /*13c10*/  HMMA.16816.F32 R44, R152.reuse, R170, R44 ;  /* 0x000000aa982c723c */ /* 0x040fe2000000182c */
[----:B------:R-:W4:Y:S01]  /*13c20*/  LDSM.16.MT88.4 R168, [R206+0x5880] ;  /* 0x00588000cea8783b */ /* 0x000f220000004200 */
[----:B------:R-:W-:Y:S02]  /*13c30*/  MUFU.EX2 R242, R242 ;  /* 0x000000f200f27308 */ /* 0x000fe40000000800 */
[C---:B------:R-:W-:Y:S02]  /*13c40*/  FMUL.FTZ R74, R0.reuse, R74 ;  /* 0x0000004a004a7220 */ /* 0x040fe40000410000 */
[----:B------:R-:W-:Y:S02]  /*13c50*/  FMUL.FTZ R75, R0, R75 ;  /* 0x0000004b004b7220 */ /* 0x000fe40000410000 */
[C---:B------:R-:W-:Y:S01]  /*13c60*/  FMUL.FTZ R76, R2.reuse, R76 ;  /* 0x0000004c024c7220 */ /* 0x040fe20000410000 */
[C---:B-1----:R-:W-:Y:S03]  /*13c70*/  HMMA.16816.F32 R48, R152.reuse, R160, R48 ;  /* 0x000000a09830723c */ /* 0x042fe60000001830 */
[----:B------:R-:W-:Y:S01]  /*13c80*/  FMUL.FTZ R77, R2, R77 ;  /* 0x0000004d024d7220 */ /* 0x000fe20000410000 */
[----:B------:R-:W-:Y:S01]  /*13c90*/  MUFU.EX2 R244, R244 ;  /* 0x000000f400f47308 */ /* 0x000fe20000000800 */
[C---:B------:R-:W-:Y:S02]  /*13ca0*/  FMUL.FTZ R78, R0.reuse, R78 ;  /* 0x0000004e004e7220 */ /* 0x040fe40000410000 */
[----:B------:R-:W-:Y:S01]  /*13cb0*/  FMUL.FTZ R79, R0, R79 ;  /* 0x0000004f004f7220 */ /* 0x000fe20000410000 */
[C---:B------:R-:W-:Y:S01]  /*13cc0*/  HMMA.16816.F32 R52, R152.reuse, R162, R52 ;  /* 0x000000a29834723c */ /* 0x040fe20000001834 */
[----:B------:R-:W1:Y:S03]  /*13cd0*/  LDSM.16.MT88.4 R160, [R205+0x5880] ;  /* 0x00588000cda0783b */ /* 0x000e660000004200 */
        /* <DEDUP_REMOVED lines=51> */
[C---:B------:R-:W-:Y:S04]  /*14010*/  FMUL.FTZ R112, R2.reuse, R112 ;  /* 0x0000007002707220 */ /* 0x040fe80000410000 */
[----:B------:R-:W-:Y:S01]  /*14020*/  FMUL.FTZ R113, R2, R113 ;  /* 0x0000007102717220 */ /* 0x000fe20000410000 */
        /* <DEDUP_REMOVED lines=20> */
[--C-:B------:R-:W-:Y:S02]  /*14170*/  FFMA.FTZ R183, R14, c[0x0][0x2d0], -R176.reuse ;  /* 0x0000b4000eb77a23 */ /* 0x100fe400000108b0 */
[C---:B------:R-:W-:Y:S03]  /*14180*/  FMUL.FTZ R14, R0.reuse, R150 ;  /* 0x00000096000e7220 */ /* 0x040fe60000410000 */
[C---:B------:R-:W-:Y:S01]  /*14190*/  HMMA.16816.F32 R124, R152.reuse, R162, R124 ;  /* 0x000000a2987c723c */ /* 0x040fe2000000187c */
[----:B------:R-:W-:Y:S01]  /*141a0*/  LDSM.16.MT88.4 R160, [R207+0x4880] ;  /* 0x00488000cfa0783b */ /* 0x000fe20000004200 */
[----:B------:R-:W-:Y:S01]  /*141b0*/  MUFU.EX2 R183, R183 ;  /* 0x000000b700b77308 */ /* 0x000fe20000000800 */
[--C-:B------:R-:W-:Y:S02]  /*141c0*/  FFMA.FTZ R186, R15, c[0x0][0x2d0], -R176.reuse ;  /* 0x0000b4000fba7a23 */ /* 0x100fe400000108b0 */
[----:B------:R-:W-:Y:S02]  /*141d0*/  FMUL.FTZ R15, R0, R151 ;  /* 0x00000097000f7220 */ /* 0x000fe40000410000 */
[C---:B------:R-:W-:Y:S02]  /*141e0*/  FMUL.FTZ R128, R2.reuse, R128 ;  /* 0x0000008002807220 */ /* 0x040fe40000410000 */
[----:B------:R-:W1:Y:S03]  /*141f0*/  LDSM.16.MT88.4 R148, [R204+0x8880] ;  /* 0x00888000cc94783b */ /* 0x000e660000004200 */
[C---:B---3--:R-:W-:Y:S01]  /*14200*/  HMMA.16816.F32 R12, R152.reuse, R164, R12 ;  /* 0x000000a4980c723c */ /* 0x048fe2000000180c */
[----:B------:R-:W3:Y:S02]  /*14210*/  MUFU.EX2 R186, R186 ;  /* 0x000000ba00ba7308 */ /* 0x000ee40000000800 */
        /* <DEDUP_REMOVED lines=9> */
[--C-:B------:R-:W-:Y:S02]  /*142b0*/  FFMA.FTZ R185, R16, c[0x0][0x2d0], -R177.reuse ;  /* 0x0000b40010b97a23 */ /* 0x100fe400000108b1 */
[--C-:B------:R-:W-:Y:S03]  /*142c0*/  FFMA.FTZ R188, R17, c[0x0][0x2d0], -R177.reuse ;  /* 0x0000b40011bc7a23 */ /* 0x100fe600000108b1 */
[C---:B----4-:R-:W-:Y:S01]  /*142d0*/  HMMA.16816.F32 R132, R152.reuse, R168, R132 ;  /* 0x000000a89884723c */ /* 0x050fe20000001884 */
[----:B------:R-:W-:Y:S02]  /*142e0*/  MUFU.EX2 R185, R185 ;  /* 0x000000b900b97308 */ /* 0x000fe40000000800 */
[--C-:B------:R-:W-:Y:S02]  /*142f0*/  FFMA.FTZ R187, R18, c[0x0][0x2d0], -R176.reuse ;  /* 0x0000b40012bb7a23 */ /* 0x100fe400000108b0 */
[--C-:B------:R-:W-:Y:S02]  /*14300*/  FFMA.FTZ R190, R19, c[0x0][0x2d0], -R176.reuse ;  /* 0x0000b40013be7a23 */ /* 0x100fe400000108b0 */
[C---:B------:R-:W-:Y:S02]  /*14310*/  FMUL.FTZ R136, R2.reuse, R136 ;  /* 0x0000008802887220 */ /* 0x040fe40000410000 */
[----:B------:R-:W-:Y:S02]  /*14320*/  FMUL.FTZ R137, R2, R137 ;  /* 0x0000008902897220 */ /* 0x000fe40000410000 */
[----:B------:R-:W4:Y:S01]  /*14330*/  MUFU.EX2 R188, R188 ;  /* 0x000000bc00bc7308 */ /* 0x000f220000000800 */
[C---:B------:R-:W-:Y:S02]  /*14340*/  FMUL.FTZ R138, R0.reuse, R138 ;  /* 0x0000008a008a7220 */ /* 0x040fe40000410000 */
[----:B------:R-:W-:Y:S02]  /*14350*/  FMUL.FTZ R139, R0, R139 ;  /* 0x0000008b008b7220 */ /* 0x000fe40000410000 */
[----:B------:R-:W-:Y:S02]  /*14360*/  FFMA.FTZ R177, R25, c[0x0][0x2d0], -R177 ;  /* 0x0000b40019b17a23 */ /* 0x000fe400000108b1 */
[----:B------:R-:W-:Y:S02]  /*14370*/  FFMA.FTZ R176, R27, c[0x0][0x2d0], -R176 ;  /* 0x0000b4001bb07a23 */ /* 0x000fe400000108b0 */
[----:B------:R-:W-:Y:S01]  /*14380*/  LDSM.16.MT88.4 R24, [R206+0x5080] ;  /* 0x00508000ce18783b */ /* 0x000fe20000004200 */
[C---:B------:R-:W-:Y:S01]  /*14390*/  HMMA.16816.F32 R136, R152.reuse, R170, R136 ;  /* 0x000000aa9888723c */ /* 0x040fe20000001888 */
[----:B------:R-:W-:Y:S02]  /*143a0*/  MUFU.EX2 R187, R187 ;  /* 0x000000bb00bb7308 */ /* 0x000fe40000000800 */
[----:B------:R-:W-:Y:S01]  /*143b0*/  FMUL.FTZ R16, R2, R144 ;  /* 0x0000009002107220 */ /* 0x000fe20000410000 */
[----:B--2---:R-:W-:Y:S01]  /*143c0*/  F2FP.PACK_AB R144, R184, R181 ;  /* 0x000000b5b890723e */ /* 0x004fe200000000ff */
[----:B------:R-:W-:Y:S01]  /*143d0*/  FMUL.FTZ R17, R2, R145 ;  /* 0x0000009102117220 */ /* 0x000fe20000410000 */
[----:B---3--:R-:W-:Y:S01]  /*143e0*/  F2FP.PACK_AB R145, R186, R183 ;  /* 0x000000b7ba91723e */ /* 0x008fe200000000ff */
[C---:B------:R-:W-:Y:S01]  /*143f0*/  FMUL.FTZ R18, R0.reuse, R146 ;  /* 0x0000009200127220 */ /* 0x040fe20000410000 */
[----:B------:R-:W2:Y:S01]  /*14400*/  LDSM.16.MT88.4 R168, [R205+0x4880] ;  /* 0x00488000cda8783b */ /* 0x000ea20000004200 */
[----:B------:R-:W-:Y:S02]  /*14410*/  FMUL.FTZ R19, R0, R147 ;  /* 0x0000009300137220 */ /* 0x000fe40000410000 */
[----:B------:R-:W3:Y:S01]  /*14420*/  MUFU.EX2 R190, R190 ;  /* 0x000000be00be7308 */ /* 0x000ee20000000800 */
[----:B------:R-:W-:Y:S01]  /*14430*/  FMUL.FTZ R140, R2, R140 ;  /* 0x0000008c028c7220 */ /* 0x000fe20000410000 */
[----:B----4-:R-:W-:Y:S01]  /*14440*/  F2FP.PACK_AB R146, R188, R185 ;  /* 0x000000b9bc92723e */ /* 0x010fe200000000ff */
[----:B------:R-:W-:Y:S02]  /*14450*/  FMUL.FTZ R141, R2, R141 ;  /* 0x0000008d028d7220 */ /* 0x000fe40000410000 */
[C---:B-1----:R-:W-:Y:S03]  /*14460*/  HMMA.16816.F32 R16, R152.reuse, R148, R16 ;  /* 0x000000949810723c */ /* 0x042fe60000001810 */
[C---:B------:R-:W-:Y:S02]  /*14470*/  FMUL.FTZ R142, R0.reuse, R142 ;  /* 0x0000008e008e7220 */ /* 0x040fe40000410000 */
[----:B------:R-:W-:Y:S01]  /*14480*/  FMUL.FTZ R143, R0, R143 ;  /* 0x0000008f008f7220 */ /* 0x000fe20000410000 */
[----:B------:R-:W1:Y:S01]  /*14490*/  MUFU.EX2 R243, R177 ;  /* 0x000000b100f37308 */ /* 0x000e620000000800 */
[----:B------:R-:W-:Y:S02]  /*144a0*/  FFMA.FTZ R158, R2, R241, R158 ;  /* 0x000000f1029e7223 */ /* 0x000fe4000001009e */
[----:B------:R-:W-:Y:S03]  /*144b0*/  FFMA.FTZ R6, R0, R239, R6 ;  /* 0x000000ef00067223 */ /* 0x000fe60000010006 */
[----:B------:R-:W-:Y:S01]  /*144c0*/  HMMA.16816.F32 R140, R152, R150, R140 ;  /* 0x00000096988c723c */ /* 0x000fe2000000188c */
[----:B------:R-:W4:Y:S02]  /*144d0*/  LDSM.16.MT88.4 R148, [R207+0x6080] ;  /* 0x00608000cf94783b */ /* 0x000f240000004200 */
[----:B------:R-:W-:Y:S01]  /*144e0*/  IADD3 R0, R238, -0x1, RZ ;  /* 0xffffffffee007810 */ /* 0x000fe20007ffe0ff */
[----:B------:R1:W1:Y:S01]  /*144f0*/  MUFU.EX2 R245, R176 ;  /* 0x000000b000f57308 */ /* 0x0002620000000800 */
[----:B------:R-:W-:Y:S01]  /*14500*/  FADD.FTZ R158, R5, R158 ;  /* 0x0000009e059e7221 */ /* 0x000fe20000010000 */
[----:B---3--:R-:W-:Y:S01]  /*14510*/  F2FP.PACK_AB R147, R190, R187 ;  /* 0x000000bbbe93723e */ /* 0x008fe200000000ff */
[----:B------:R-:W-:Y:S02]  /*14520*/  FADD.FTZ R6, R7, R6 ;  /* 0x0000000607067221 */ /* 0x000fe40000010000 */
[----:B------:R-:W3:Y:S03]  /*14530*/  LDSM.16.MT88.4 R152, [R206+0x6080] ;  /* 0x00608000ce98783b */ /* 0x000ee60000004200 */
[----:B------:R-:W-:Y:S01]  /*14540*/  MOV R238, R0 ;  /* 0x0000000000ee7202 */ /* 0x000fe20000000f00 */
[----:B------:R-:W-:Y:S01]  /*14550*/  FADD.FTZ R159, R159, R158 ;  /* 0x0000009e9f9f7221 */ /* 0x000fe20000010000 */
[C---:B------:R-:W-:Y:S05]  /*14560*/  HMMA.16816.F32 R8, R144.reuse, R160, R8 ;  /* 0x000000a09008723c */ /* 0x040fea0000001808 */
[----:B------:R-:W-:Y:S02]  /*14570*/  FADD.FTZ R157, R157, R6 ;  /* 0x000000069d9d7221 */ /* 0x000fe40000010000 */
[----:B------:R-:W-:Y:S01]  /*14580*/  FADD.FTZ R180, R180, R159 ;  /* 0x0000009fb4b47221 */ /* 0x000fe20000010000 */
[C---:B------:R-:W-:Y:S01]  /*14590*/  HMMA.16816.F32 R28, R144.reuse, R162, R28 ;  /* 0x000000a2901c723c */ /* 0x040fe2000000181c */
[----:B------:R-:W3:Y:S03]  /*145a0*/  LDSM.16.MT88.4 R160, [R205+0x6080] ;  /* 0x00608000cda0783b */ /* 0x000ee60000004200 */
[----:B------:R-:W-:Y:S01]  /*145b0*/  FADD.FTZ R182, R182, R157 ;  /* 0x0000009db6b67221 */ /* 0x000fe20000010000 */
[----:B------:R-:W-:Y:S01]  /*145c0*/  MOV R157, R156 ;  /* 0x0000009c009d7202 */ /* 0x000fe20000000f00 */
[----:B------:R-:W-:Y:S02]  /*145d0*/  FADD.FTZ R181, R181, R180 ;  /* 0x000000b4b5b57221 */ /* 0x000fe40000010000 */
[C---:B-----5:R-:W-:Y:S01]  /*145e0*/  HMMA.16816.F32 R32, R144.reuse, R164, R32 ;  /* 0x000000a49020723c */ /* 0x060fe20000001820 */
[----:B-1----:R-:W-:Y:S03]  /*145f0*/  LDSM.16.MT88.4 R176, [R204+0x8080] ;  /* 0x00808000ccb0783b */ /* 0x002fe60000004200 */
[----:B------:R-:W-:Y:S02]  /*14600*/  FADD.FTZ R183, R183, R182 ;  /* 0x000000b6b7b77221 */ /* 0x000fe40000010000 */
[----:B------:R-:W-:Y:S02]  /*14610*/  FADD.FTZ R184, R184, R181 ;  /* 0x000000b5b8b87221 */ /* 0x000fe40000010000 */
[C---:B------:R-:W-:Y:S01]  /*14620*/  HMMA.16816.F32 R36, R144.reuse, R166, R36 ;  /* 0x000000a69024723c */ /* 0x040fe20000001824 */
[----:B------:R-:W1:Y:S03]  /*14630*/  LDSM.16.MT88.4 R164, [R204+0x6080] ;  /* 0x00608000cca4783b */ /* 0x000e660000004200 */
[----:B------:R-:W-:Y:S02]  /*14640*/  FADD.FTZ R186, R186, R183 ;  /* 0x000000b7baba7221 */ /* 0x000fe40000010000 */
[----:B------:R-:W-:Y:S02]  /*14650*/  FADD.FTZ R185, R185, R184 ;  /* 0x000000b8b9b97221 */ /* 0x000fe40000010000 */
[C---:B--2---:R-:W-:Y:S04]  /*14660*/  HMMA.16816.F32 R40, R144.reuse, R168, R40 ;  /* 0x000000a89028723c */ /* 0x044fe80000001828 */
[----:B------:R-:W-:Y:S02]  /*14670*/  FADD.FTZ R187, R187, R186 ;  /* 0x000000babbbb7221 */ /* 0x000fe40000010000 */
[----:B------:R-:W-:Y:S02]  /*14680*/  FADD.FTZ R188, R188, R185 ;  /* 0x000000b9bcbc7221 */ /* 0x000fe40000010000 */
[C---:B------:R-:W-:Y:S01]  /*14690*/  HMMA.16816.F32 R44, R144.reuse, R170, R44 ;  /* 0x000000aa902c723c */ /* 0x040fe2000000182c */
[----:B------:R-:W2:Y:S03]  /*146a0*/  LDSM.16.MT88.4 R168, [R207+0x7880] ;  /* 0x00788000cfa8783b */ /* 0x000ea60000004200 */
[----:B------:R-:W-:Y:S02]  /*146b0*/  FADD.FTZ R190, R190, R187 ;  /* 0x000000bbbebe7221 */ /* 0x000fe40000010000 */
[----:B------:R-:W-:Y:S02]  /*146c0*/  FADD.FTZ R5, R189, R188 ;  /* 0x000000bcbd057221 */ /* 0x000fe40000010000 */
[C---:B------:R-:W-:Y:S04]  /*146d0*/  HMMA.16816.F32 R48, R144.reuse, R172, R48 ;  /* 0x000000ac9030723c */ /* 0x040fe80000001830 */
[C---:B------:R-:W-:Y:S04]  /*146e0*/  FADD.FTZ R5, R214.reuse, R5 ;  /* 0x00000005d6057221 */ /* 0x040fe80000010000 */
[C---:B------:R-:W-:Y:S01]  /*146f0*/  HMMA.16816.F32 R52, R144.reuse, R174, R52 ;  /* 0x000000ae9034723c */ /* 0x040fe20000001834 */
[----:B------:R-:W5:Y:S07]  /*14700*/  LDSM.16.MT88.4 R172, [R206+0x7880] ;  /* 0x00788000ceac783b */ /* 0x000f6e0000004200 */
[C---:B----4-:R-:W-:Y:S08]  /*14710*/  HMMA.16816.F32 R56, R144.reuse, R148, R56 ;  /* 0x000000949038723c */ /* 0x050ff00000001838 */
[C---:B------:R-:W-:Y:S01]  /*14720*/  HMMA.16816.F32 R60, R144.reuse, R150, R60 ;  /* 0x00000096903c723c */ /* 0x040fe2000000183c */
[----:B------:R-:W4:Y:S07]  /*14730*/  LDSM.16.MT88.4 R148, [R205+0x7880] ;  /* 0x00788000cd94783b */ /* 0x000f2e0000004200 */
[C---:B---3--:R-:W-:Y:S08]  /*14740*/  HMMA.16816.F32 R64, R144.reuse, R152, R64 ;  /* 0x000000989040723c */ /* 0x048ff00000001840 */
[C---:B------:R-:W-:Y:S01]  /*14750*/  HMMA.16816.F32 R68, R144.reuse, R154, R68 ;  /* 0x0000009a9044723c */ /* 0x040fe20000001844 */
[----:B------:R-:W3:Y:S07]  /*14760*/  LDSM.16.MT88.4 R152, [R204+0x7880] ;  /* 0x00788000cc98783b */ /* 0x000eee0000004200 */
        /* <DEDUP_REMOVED lines=8> */
[----:B------:R-:W-:Y:S07]  /*147f0*/  LDSM.16.MT88.4 R168, [R204+0x5080] ;  /* 0x00508000cca8783b */ /* 0x000fee0000004200 */
[C---:B-----5:R-:W-:Y:S08]  /*14800*/  HMMA.16816.F32 R96, R144.reuse, R172, R96 ;  /* 0x000000ac9060723c */ /* 0x060ff00000001860 */
[C---:B------:R-:W-:Y:S01]  /*14810*/  HMMA.16816.F32 R100, R144.reuse, R174, R100 ;  /* 0x000000ae9064723c */ /* 0x040fe20000001864 */
[----:B------:R-:W-:Y:S07]  /*14820*/  LDSM.16.MT88.4 R172, [R205+0x8080] ;  /* 0x00808000cdac783b */ /* 0x000fee0000004200 */
[C---:B----4-:R-:W-:Y:S08]  /*14830*/  HMMA.16816.F32 R104, R144.reuse, R148, R104 ;  /* 0x000000949068723c */ /* 0x050ff00000001868 */
[C---:B------:R-:W-:Y:S01]  /*14840*/  HMMA.16816.F32 R108, R144.reuse, R150, R108 ;  /* 0x00000096906c723c */ /* 0x040fe2000000186c */
[----:B------:R-:W2:Y:S07]  /*14850*/  LDSM.16.MT88.4 R148, [R204+0x9080] ;  /* 0x00908000cc94783b */ /* 0x000eae0000004200 */
[C---:B---3--:R-:W-:Y:S08]  /*14860*/  HMMA.16816.F32 R112, R144.reuse, R152, R112 ;  /* 0x000000989070723c */ /* 0x048ff00000001870 */
[C---:B------:R-:W-:Y:S08]  /*14870*/  HMMA.16816.F32 R116, R144.reuse, R154, R116 ;  /* 0x0000009a9074723c */ /* 0x040ff00000001874 */
[C---:B------:R-:W-:Y:S08]  /*14880*/  HMMA.16816.F32 R120, R144.reuse, R160, R120 ;  /* 0x000000a09078723c */ /* 0x040ff00000001878 */
[C---:B------:R-:W-:Y:S01]  /*14890*/  HMMA.16816.F32 R124, R144.reuse, R162, R124 ;  /* 0x000000a2907c723c */ /* 0x040fe2000000187c */
[----:B------:R-:W3:Y:S07]  /*148a0*/  LDSM.16.MT88.4 R160, [R207+0x5080] ;  /* 0x00508000cfa0783b */ /* 0x000eee0000004200 */
[C---:B-1----:R-:W-:Y:S08]  /*148b0*/  HMMA.16816.F32 R12, R144.reuse, R164, R12 ;  /* 0x000000a4900c723c */ /* 0x042ff0000000180c */
[C---:B------:R-:W-:Y:S01]  /*148c0*/  HMMA.16816.F32 R128, R144.reuse, R166, R128 ;  /* 0x000000a69080723c */ /* 0x040fe20000001880 */
[----:B------:R-:W1:Y:S07]  /*148d0*/  LDSM.16.MT88.4 R164, [R205+0x5080] ;  /* 0x00508000cda4783b */ /* 0x000e6e0000004200 */
[C---:B------:R-:W-:Y:S07]  /*148e0*/  HMMA.16816.F32 R132, R144.reuse, R20, R132 ;  /* 0x000000149084723c */ /* 0x040fee0000001884 */
[----:B------:R-:W-:Y:S01]  /*148f0*/  F2FP.PACK_AB R20, R214, R189 ;  /* 0x000000bdd614723e */ /* 0x000fe200000000ff */
[C---:B------:R-:W-:Y:S04]  /*14900*/  HMMA.16816.F32 R136, R144.reuse, R22, R136 ;  /* 0x000000169088723c */ /* 0x040fe80000001888 */
[C---:B------:R-:W-:Y:S01]  /*14910*/  F2FP.PACK_AB R21, R240.reuse, R191 ;  /* 0x000000bff015723e */ /* 0x040fe200000000ff */
[----:B------:R-:W-:Y:S02]  /*14920*/  FADD.FTZ R191, R191, R190 ;  /* 0x000000bebfbf7221 */ /* 0x000fe40000010000 */
[----:B------:R-:W-:Y:S01]  /*14930*/  F2FP.PACK_AB R22, R243, R242 ;  /* 0x000000f2f316723e */ /* 0x000fe200000000ff */
[C---:B--2---:R-:W-:Y:S04]  /*14940*/  HMMA.16816.F32 R16, R144.reuse, R148, R16 ;  /* 0x000000949010723c */ /* 0x044fe80000001810 */
[----:B------:R-:W-:Y:S01]  /*14950*/  F2FP.PACK_AB R23, R245, R244 ;  /* 0x000000f4f517723e */ /* 0x000fe200000000ff */
[----:B------:R-:W-:Y:S02]  /*14960*/  FADD.FTZ R191, R240, R191 ;  /* 0x000000bff0bf7221 */ /* 0x000fe40000010000 */
[----:B------:R-:W-:Y:S01]  /*14970*/  FADD.FTZ R242, R242, R5 ;  /* 0x00000005f2f27221 */ /* 0x000fe20000010000 */
[----:B------:R-:W-:Y:S01]  /*14980*/  HMMA.16816.F32 R140, R144, R150, R140 ;  /* 0x00000096908c723c */ /* 0x000fe2000000188c */
[----:B------:R-:W-:Y:S03]  /*14990*/  LDSM.16.MT88.4 R144, [R205+0x6880] ;  /* 0x00688000cd90783b */ /* 0x000fe60000004200 */
[----:B------:R-:W-:Y:S02]  /*149a0*/  FADD.FTZ R244, R244, R191 ;  /* 0x000000bff4f47221 */ /* 0x000fe40000010000 */
[----:B------:R-:W-:Y:S02]  /*149b0*/  FADD.FTZ R241, R243, R242 ;  /* 0x000000f2f3f17221 */ /* 0x000fe40000010000 */
[C---:B---3--:R-:W-:Y:S01]  /*149c0*/  HMMA.16816.F32 R152, R20.reuse, R160, R8 ;  /* 0x000000a01498723c */ /* 0x048fe20000001808 */
[----:B------:R-:W2:Y:S04]  /*149d0*/  LDSM.16.MT88.4 R8, [R207+0x6880] ;  /* 0x00688000cf08783b */ /* 0x000ea80000004200 */
[----:B------:R-:W-:Y:S03]  /*149e0*/  FADD.FTZ R239, R245, R244 ;  /* 0x000000f4f5ef7221 */ /* 0x000fe60000010000 */
[C---:B------:R-:W-:Y:S01]  /*149f0*/  HMMA.16816.F32 R28, R20.reuse, R162, R28 ;  /* 0x000000a2141c723c */ /* 0x040fe2000000181c */
[----:B------:R-:W-:Y:S07]  /*14a00*/  LDSM.16.MT88.4 R148, [R204+0x6880] ;  /* 0x00688000cc94783b */ /* 0x000fee0000004200 */
[C---:B------:R-:W-:Y:S01]  /*14a10*/  HMMA.16816.F32 R32, R20.reuse, R24, R32 ;  /* 0x000000181420723c */ /* 0x040fe20000001820 */
[----:B------:R-:W-:Y:S07]  /*14a20*/  LDSM.16.MT88.4 R160, [R207+0x8080] ;  /* 0x00808000cfa0783b */ /* 0x000fee0000004200 */
        /* <DEDUP_REMOVED lines=16> */
[C---:B------:R-:W-:Y:S08]  /*14b30*/  HMMA.16816.F32 R80, R20.reuse, R148, R80 ;  /* 0x000000941450723c */ /* 0x040ff00000001850 */
[C---:B------:R-:W-:Y:S08]  /*14b40*/  HMMA.16816.F32 R84, R20.reuse, R150, R84 ;  /* 0x000000961454723c */ /* 0x040ff00000001854 */
[C---:B------:R-:W-:Y:S08]  /*14b50*/  HMMA.16816.F32 R88, R20.reuse, R160, R88 ;  /* 0x000000a01458723c */ /* 0x040ff00000001858 */
[C---:B------:R-:W-:Y:S01]  /*14b60*/  HMMA.16816.F32 R92, R20.reuse, R162, R92 ;  /* 0x000000a2145c723c */ /* 0x040fe2000000185c */
[----:B------:R-:W5:Y:S07]  /*14b70*/  LDSM.16.MT88.4 R160, [R204+0x9880] ;  /* 0x00988000cca0783b */ /* 0x000f6e0000004200 */
[C---:B-1----:R-:W-:Y:S08]  /*14b80*/  HMMA.16816.F32 R96, R20.reuse, R164, R96 ;  /* 0x000000a41460723c */ /* 0x042ff00000001860 */
        /* <DEDUP_REMOVED lines=10> */
[C---:B------:R-:W-:Y:S08]  /*14c30*/  HMMA.16816.F32 R136, R20.reuse, R26, R136 ;  /* 0x0000001a1488723c */ /* 0x040ff00000001888 */
[C---:B-----5:R-:W-:Y:S08]  /*14c40*/  HMMA.16816.F32 R144, R20.reuse, R160, R16 ;  /* 0x000000a01490723c */ /* 0x060ff00000001810 */
[----:B------:R-:W-:Y:S01]  /*14c50*/  HMMA.16816.F32 R140, R20, R162, R140 ;  /* 0x000000a2148c723c */ /* 0x000fe2000000188c */
[----:B------:R-:W-:-:S07]  /*14c60*/  @P0 BRA `(.L_x_2712) ;  /* 0xffffd44000000947 */ /* 0x000fce000383ffff */
.L_x_2707:
        /* <DEDUP_REMOVED lines=16> */
[----:B------:R-:W-:-:S05]  /*14d70*/  @P0 MOV R15, 0x3f317218 ;  /* 0x3f317218000f0802 */ /* 0x000fca0000000f00 */
[----:B------:R-:W2:Y:S08]  /*14d80*/  @P1 MUFU.LG2 R5, R5 ;  /* 0x0000000500051308 */ /* 0x000eb00000000c00 */
[----:B------:R-:W3:Y:S01]  /*14d90*/  @P0 MUFU.LG2 R10, R0 ;  /* 0x00000000000a0308 */ /* 0x000ee20000000c00 */
[C---:B-1----:R-:W-:Y:S02]  /*14da0*/  FMUL.FTZ R152, R4.reuse, R152 ;  /* 0x0000009804987220 */ /* 0x042fe40000410000 */
[----:B------:R-:W-:-:S02]  /*14db0*/  FMUL.FTZ R153, R4, R153 ;  /* 0x0000009904997220 */ /* 0x000fc40000410000 */
[C---:B------:R-:W-:Y:S02]  /*14dc0*/  FMUL.FTZ R28, R4.reuse, R28 ;  /* 0x0000001c041c7220 */ /* 0x040fe40000410000 */
[----:B------:R-:W-:Y:S01]  /*14dd0*/  FMUL.FTZ R29, R4, R29 ;  /* 0x0000001d041d7220 */ /* 0x000fe20000410000 */
[----:B------:R1:W4:Y:S01]  /*14de0*/  @P0 MUFU.RCP R2, R0 ;  /* 0x0000000000020308 */ /* 0x0003220000001000 */
[----:B--2---:R-:W-:Y:S02]  /*14df0*/  @P1 FMUL.FTZ R12, R5, 0.69314718246459960938 ;  /* 0x3f317218050c1820 */ /* 0x004fe40000410000 */
[----:B------:R-:W-:Y:S02]  /*14e00*/  @P1 FMUL.FTZ R5, R14, c[0x0][0x2d0] ;  /* 0x0000b4000e051a20 */ /* 0x000fe40000410000 */
[C---:B------:R-:W-:Y:S02]  /*14e10*/  FMUL.FTZ R32, R4.reuse, R32 ;  /* 0x0000002004207220 */ /* 0x040fe40000410000 */
[----:B------:R-:W-:-:S02]  /*14e20*/  FMUL.FTZ R33, R4, R33 ;  /* 0x0000002104217220 */ /* 0x000fc40000410000 */
[----:B---3--:R-:W-:Y:S02]  /*14e30*/  @P0 FMUL.FTZ R14, R10, 0.69314718246459960938 ;  /* 0x3f3172180a0e0820 */ /* 0x008fe40000410000 */
[----:B------:R-:W-:Y:S02]  /*14e40*/  @P0 FMUL.FTZ R10, R15, c[0x0][0x2d0] ;  /* 0x0000b4000f0a0a20 */ /* 0x000fe40000410000 */
[C---:B------:R-:W-:Y:S02]  /*14e50*/  FMUL.FTZ R36, R4.reuse, R36 ;  /* 0x0000002404247220 */ /* 0x040fe40000410000 */
[C---:B------:R-:W-:Y:S01]  /*14e60*/  FMUL.FTZ R37, R4.reuse, R37 ;  /* 0x0000002504257220 */ /* 0x040fe20000410000 */
[----:B-1----:R-:W-:Y:S01]  /*14e70*/  MOV R0, 0xff800000 ;  /* 0xff80000000007802 */ /* 0x002fe20000000f00 */
        /* <DEDUP_REMOVED lines=122> */
.L_x_2641:
        /* <DEDUP_REMOVED lines=19> */
[----:B------:R-:W-:Y:S02]  /*15750*/  LEA.HI R5, R6, R3, RZ, 0x2 ;  /* 0x0000000306057211 */ /* 0x000fe400078f10ff */
[----:B------:R-:W-:Y:S02]  /*15760*/  F2FP.PACK_AB R46, R47, R46 ;  /* 0x0000002e2f2e723e */ /* 0x000fe400000000ff */
[--C-:B------:R-:W-:Y:S02]  /*15770*/  SHF.R.S32.HI R13, RZ, 0x2, R5.reuse ;  /* 0x00000002ff0d7819 */ /* 0x100fe40000011405 */
[----:B------:R-:W-:Y:S02]  /*15780*/  SHF.R.S32.HI R10, RZ, 0x1f, R5 ;  /* 0x0000001fff0a7819 */ /* 0x000fe40000011405 */
[----:B------:R-:W-:-:S02]  /*15790*/  LOP3.LUT R12, R5, 0xfffffffc, RZ, 0xc0, !PT ;  /* 0xfffffffc050c7812 */ /* 0x000fc400078ec0ff */
[----:B------:R-:W-:Y:S02]  /*157a0*/  LEA.HI R10, R10, R13, RZ, 0x3 ;  /* 0x0000000d0a0a7211 */ /* 0x000fe400078f18ff */
[----:B------:R-:W-:Y:S01]  /*157b0*/  F2FP.PACK_AB R48, R49, R48 ;  /* 0x000000303130723e */ /* 0x000fe200000000ff */
[----:B------:R-:W-:Y:S01]  /*157c0*/  IMAD.IADD R12, R3, 0x1, -R12 ;  /* 0x00000001030c7824 */ /* 0x000fe200078e0a0c */
[----:B------:R-:W-:Y:S02]  /*157d0*/  LOP3.LUT R10, R10, 0xfffffff8, RZ, 0xc0, !PT ;  /* 0xfffffff80a0a7812 */ /* 0x000fe400078ec0ff */
[----:B------:R-:W-:Y:S02]  /*157e0*/  F2FP.PACK_AB R50, R51, R50 ;  /* 0x000000323332723e */ /* 0x000fe400000000ff */
[----:B------:R-:W-:Y:S01]  /*157f0*/  F2FP.PACK_AB R52, R53, R52 ;  /* 0x000000343534723e */ /* 0x000fe200000000ff */
[----:B------:R-:W-:Y:S01]  /*15800*/  IMAD.IADD R13, R13, 0x1, -R10 ;  /* 0x000000010d0d7824 */ /* 0x000fe200078e0a0a */
[----:B------:R-:W-:-:S02]  /*15810*/  LEA.HI R10, R6, R3, RZ, 0x5 ;  /* 0x00000003060a7211 */ /* 0x000fc400078f28ff */
[----:B------:R-:W-:Y:S01]  /*15820*/  F2FP.PACK_AB R54, R55, R54 ;  /* 0x000000363736723e */ /* 0x000fe200000000ff */
[C---:B------:R-:W-:Y:S01]  /*15830*/  IMAD.SHL.U32 R14, R13.reuse, 0x40, RZ ;  /* 0x000000400d0e7824 */ /* 0x040fe200078e00ff */
[----:B------:R-:W-:Y:S02]  /*15840*/  SHF.R.S32.HI R5, RZ, 0x5, R10 ;  /* 0x00000005ff057819 */ /* 0x000fe4000001140a */
[----:B------:R-:W-:Y:S02]  /*15850*/  LOP3.LUT R16, R13, 0x1, RZ, 0xc0, !PT ;  /* 0x000000010d107812 */ /* 0x000fe400078ec0ff */
        /* <DEDUP_REMOVED lines=9> */
[----:B------:R-:W-:Y:S01]  /*158f0*/  F2FP.PACK_AB R60, R61, R60 ;  /* 0x0000003c3d3c723e */ /* 0x000fe200000000ff */
[----:B------:R-:W-:Y:S01]  /*15900*/  IMAD.SHL.U32 R15, R14, 0x2, RZ ;  /* 0x000000020e0f7824 */ /* 0x000fe200078e00ff */
[----:B------:R-:W-:Y:S02]  /*15910*/  F2FP.PACK_AB R62, R63, R62 ;  /* 0x0000003e3f3e723e */ /* 0x000fe400000000ff */
[----:B------:R-:W-:-:S02]  /*15920*/  F2FP.PACK_AB R64, R65, R64 ;  /* 0x000000404140723e */ /* 0x000fc400000000ff */
[C---:B------:R-:W-:Y:S01]  /*15930*/  IADD3 R14, R15.reuse, 0x80, RZ ;  /* 0x000000800f0e7810 */ /* 0x040fe20007ffe0ff */
[----:B------:R-:W-:Y:S01]  /*15940*/  STS [R15+0x80], R152 ;  /* 0x000080980f007388 */ /* 0x000fe20000000800 */
[----:B------:R-:W-:Y:S02]  /*15950*/  IADD3 R17, R15, 0x70, RZ ;  /* 0x000000700f117810 */ /* 0x000fe40007ffe0ff */
[----:B------:R-:W-:Y:S01]  /*15960*/  @P0 IADD3 R17, R14, 0x10, RZ ;  /* 0x000000100e110810 */ /* 0x000fe20007ffe0ff */
[----:B------:R-:W-:Y:S01]  /*15970*/  STS [R15+0x480], R154 ;  /* 0x0004809a0f007388 */ /* 0x000fe20000000800 */
[----:B------:R-:W-:Y:S01]  /*15980*/  SEL R14, R13, 0xffffffe0, !P1 ;  /* 0xffffffe00d0e7807 */ /* 0x000fe20004800000 */
[----:B------:R-:W-:Y:S01]  /*15990*/  IMAD.MOV.U32 R13, RZ, RZ, 0x40 ;  /* 0x00000040ff0d7424 */ /* 0x000fe200078e00ff */
[----:B------:R-:W-:Y:S01]  /*159a0*/  F2FP.PACK_AB R66, R67, R66 ;  /* 0x000000424342723e */ /* 0x000fe200000000ff */
[----:B------:R-:W-:Y:S01]  /*159b0*/  STS [R17], R28 ;  /* 0x0000001c11007388 */ /* 0x000fe20000000800 */
[----:B------:R-:W-:Y:S01]  /*159c0*/  F2FP.PACK_AB R68, R69, R68 ;  /* 0x000000444544723e */ /* 0x000fe200000000ff */
[----:B------:R-:W-:Y:S01]  /*159d0*/  IMAD.IADD R19, R15, 0x1, R14 ;  /* 0x000000010f137824 */ /* 0x000fe200078e020e */
[----:B------:R-:W-:Y:S01]  /*159e0*/  SEL R16, R13, 0xffffffc0, !P2 ;  /* 0xffffffc00d107807 */ /* 0x000fe20005000000 */
[----:B------:R-:W-:Y:S01]  /*159f0*/  IMAD.IADD R13, R14, 0x1, R17 ;  /* 0x000000010e0d7824 */ /* 0x000fe200078e0211 */
[----:B------:R-:W-:Y:S01]  /*15a00*/  STS [R17+0x400], R30 ;  /* 0x0004001e11007388 */ /* 0x000fe20000000800 */
[----:B------:R-:W-:-:S02]  /*15a10*/  F2FP.PACK_AB R70, R71, R70 ;  /* 0x000000464746723e */ /* 0x000fc400000000ff */
[--C-:B------:R-:W-:Y:S01]  /*15a20*/  IMAD.IADD R21, R15, 0x1, R16.reuse ;  /* 0x000000010f157824 */ /* 0x100fe200078e0210 */
[----:B------:R-:W-:Y:S01]  /*15a30*/  STS [R19+0x80], R32 ;  /* 0x0000802013007388 */ /* 0x000fe20000000800 */
[C---:B------:R-:W-:Y:S01]  /*15a40*/  IMAD.IADD R23, R16.reuse, 0x1, R17 ;  /* 0x0000000110177824 */ /* 0x040fe200078e0211 */
[----:B------:R-:W-:Y:S01]  /*15a50*/  F2FP.PACK_AB R72, R73, R72 ;  /* 0x000000484948723e */ /* 0x000fe200000000ff */
[----:B------:R-:W-:Y:S01]  /*15a60*/  IMAD.IADD R25, R16, 0x1, R19 ;  /* 0x0000000110197824 */ /* 0x000fe200078e0213 */
[----:B------:R-:W-:Y:S01]  /*15a70*/  STS [R19+0x480], R34 ;  /* 0x0004802213007388 */ /* 0x000fe20000000800 */
[----:B------:R-:W-:Y:S01]  /*15a80*/  IMAD.IADD R27, R13, 0x1, R16 ;  /* 0x000000010d1b7824 */ /* 0x000fe200078e0210 */
[----:B------:R-:W-:Y:S02]  /*15a90*/  F2FP.PACK_AB R74, R75, R74 ;  /* 0x0000004a4b4a723e */ /* 0x000fe400000000ff */
        /* <DEDUP_REMOVED lines=55> */
[----:B------:R-:W-:-:S02]  /*15e10*/  ISETP.NE.U32.AND P1, PT, RZ, c[0x0][0x508], PT ;  /* 0x00014200ff007a0c */ /* 0x000fc40003f25070 */
[----:B------:R-:W-:Y:S01]  /*15e20*/  ISETP.NE.U32.AND P0, PT, RZ, c[0x0][0x500], PT ;  /* 0x00014000ff007a0c */ /* 0x000fe20003f05070 */
[----:B------:R-:W-:Y:S01]  /*15e30*/  STS [R21+0x4480], R74 ;  /* 0x0044804a15007388 */ /* 0x000fe20000000800 */
[----:B------:R-:W-:Y:S02]  /*15e40*/  ISETP.NE.AND.EX P1, PT, RZ, c[0x0][0x50c], PT, P1 ;  /* 0x00014300ff007a0c */ /* 0x000fe40003f25310 */
[----:B------:R-:W-:Y:S01]  /*15e50*/  ISETP.NE.AND.EX P0, PT, RZ, c[0x0][0x504], PT, P0 ;  /* 0x00014100ff007a0c */ /* 0x000fe20003f05300 */
        /* <DEDUP_REMOVED lines=33> */
[----:B-1----:R-:W-:-:S03]  /*16070*/  IMAD.WIDE R16, R218, R7, c[0x0][0x500] ;  /* 0x00014000da107625 */ /* 0x002fc600078e0207 */
        /* <DEDUP_REMOVED lines=8> */
[----:B--2---:R-:W-:-:S03]  /*16100*/  @P1 IMAD.WIDE R18, R218, R7, c[0x0][0x508] ;  /* 0x00014200da121625 */ /* 0x004fc600078e0207 */
[----:B------:R-:W2:Y:S04]  /*16110*/  @P0 LDG.E R9, [R16.64] ;  /* 0x0000000410090981 */ /* 0x000ea8000c1e1900 */
[----:B------:R3:W5:Y:S01]  /*16120*/  @P1 LDG.E R4, [R18.64] ;  /* 0x0000000412041981 */ /* 0x000762000c1e1900 */
[----:B------:R-:W-:Y:S02]  /*16130*/  CS2R R14, SRZ ;  /* 0x00000000000e7805 */ /* 0x000fe4000001ff00 */
[--C-:B--2---:R-:W-:Y:S01]  /*16140*/  @P0 SHF.R.S32.HI R15, RZ, 0x1f, R9.reuse ;  /* 0x0000001fff0f0819 */ /* 0x104fe20000011409 */
[----:B------:R-:W-:Y:S01]  /*16150*/  @P0 IMAD.MOV.U32 R14, RZ, RZ, R9 ;  /* 0x000000ffff0e0224 */ /* 0x000fe200078e0009 */
[----:B------:R-:W-:Y:S05]  /*16160*/  @P1 BRA `(.L_x_2714) ;  /* 0x0000004000001947 */ /* 0x000fea0003800000 */
[----:B---3--:R-:W-:Y:S05]  /*16170*/  @!P0 BRA `(.L_x_2714) ;  /* 0x0000003000008947 */ /* 0x008fea0003800000 */
[----:B-----5:R-:W2:Y:S04]  /*16180*/  LDG.E R4, [R16.64] ;  /* 0x0000000410047981 */ /* 0x020ea8000c1e1900 */
[----:B------:R-:W2:Y:S02]  /*16190*/  LDG.E R7, [R16.64+0x4] ;  /* 0x0000040410077981 */ /* 0x000ea4000c1e1900 */
[----:B--2---:R-:W-:-:S02]  /*161a0*/  IADD3 R4, -R4, R7, RZ ;  /* 0x0000000704047210 */ /* 0x004fc40007ffe1ff */
.L_x_2714:
[----:B---3--:R-:W-:Y:S01]  /*161b0*/  LOP3.LUT R10, R10, 0xffffffe0, RZ, 0xc0, !PT ;  /* 0xffffffe00a0a7812 */ /* 0x008fe200078ec0ff */
[----:B------:R-:W1:Y:S01]  /*161c0*/  S2R R72, SR_CTAID.X ;  /* 0x0000000000487919 */ /* 0x000e620000002500 */
[----:B------:R-:W-:Y:S01]  /*161d0*/  SHF.R.S32.HI R16, RZ, 0x1f, R5 ;  /* 0x0000001fff107819 */ /* 0x000fe20000011405 */
[----:B------:R-:W-:Y:S01]  /*161e0*/  IMAD.MOV.U32 R19, RZ, RZ, R15 ;  /* 0x000000ffff137224 */ /* 0x000fe200078e000f */
[----:B------:R-:W-:Y:S01]  /*161f0*/  LEA.HI R11, R12, R12, RZ, 0x1 ;  /* 0x0000000c0c0b7211 */ /* 0x000fe200078f08ff */
[----:B------:R-:W-:Y:S01]  /*16200*/  IMAD.IADD R9, R3, 0x1, -R10 ;  /* 0x0000000103097824 */ /* 0x000fe200078e0a0a */
[----:B------:R-:W-:Y:S01]  /*16210*/  LEA.HI R16, R16, R5, RZ, 0x3 ;  /* 0x0000000510107211 */ /* 0x000fe200078f18ff */
[----:B------:R-:W-:Y:S01]  /*16220*/  BSSY B0, `(.L_x_2715) ;  /* 0x000008d000007945 */ /* 0x000fe20003800000 */
[----:B------:R-:W-:-:S02]  /*16230*/  LOP3.LUT R11, R11, 0x1ffffffe, RZ, 0xc0, !PT ;  /* 0x1ffffffe0b0b7812 */ /* 0x000fc400078ec0ff */
[----:B------:R-:W-:Y:S02]  /*16240*/  SHF.R.S32.HI R10, RZ, 0x1f, R9 ;  /* 0x0000001fff0a7819 */ /* 0x000fe40000011409 */
[----:B------:R-:W-:Y:S01]  /*16250*/  LOP3.LUT R16, R16, 0xffffff8, RZ, 0xc0, !PT ;  /* 0x0ffffff810107812 */ /* 0x000fe200078ec0ff */
[----:B------:R-:W-:Y:S01]  /*16260*/  IMAD.IADD R12, R12, 0x1, -R11 ;  /* 0x000000010c0c7824 */ /* 0x000fe200078e0a0b */
[----:B------:R-:W-:Y:S01]  /*16270*/  LEA.HI R7, R10, R9, RZ, 0x2 ;  /* 0x000000090a077211 */ /* 0x000fe200078f10ff */
[----:B------:R-:W-:Y:S01]  /*16280*/  IMAD.MOV.U32 R10, RZ, RZ, c[0x0][0x4e8] ;  /* 0x00013a00ff0a7624 */ /* 0x000fe200078e00ff */
[----:B------:R-:W-:Y:S02]  /*16290*/  IADD3 R5, R5, -R16, RZ ;  /* 0x8000001005057210 */ /* 0x000fe40007ffe0ff */
[----:B------:R-:W-:Y:S01]  /*162a0*/  SHF.R.S32.HI R16, RZ, 0x2, R7 ;  /* 0x00000002ff107819 */ /* 0x000fe20000011407 */
[----:B------:R-:W-:Y:S01]  /*162b0*/  IMAD R7, R15, c[0x0][0x3a0], RZ ;  /* 0x0000e8000f077a24 */ /* 0x000fe200078e02ff */
[----:B------:R-:W-:Y:S01]  /*162c0*/  ISETP.NE.AND P1, PT, R10, 0x1, PT ;  /* 0x000000010a00780c */ /* 0x000fe20003f25270 */
[----:B------:R-:W-:Y:S01]  /*162d0*/  IMAD R10, R2, c[0x0][0x490], RZ ;  /* 0x00012400020a7a24 */ /* 0x000fe200078e02ff */
[----:B------:R-:W-:Y:S01]  /*162e0*/  LOP3.LUT P2, RZ, R9, 0x3, RZ, 0xc0, !PT ;  /* 0x0000000309ff7812 */ /* 0x000fe2000784c0ff */
[----:B------:R-:W-:Y:S01]  /*162f0*/  IMAD R5, R5, 0x10, R16 ;  /* 0x0000001005057824 */ /* 0x000fe200078e0210 */
[----:B------:R-:W-:Y:S01]  /*16300*/  MOV R18, R14 ;  /* 0x0000000e00127202 */ /* 0x000fe20000000f00 */
[C---:B------:R-:W-:Y:S01]  /*16310*/  IMAD R11, R215.reuse, c[0x0][0x494], R10 ;  /* 0x00012500d70b7a24 */ /* 0x040fe200078e020a */
[-C--:B------:R-:W-:Y:S01]  /*16320*/  LEA.HI R17, R6, R3.reuse, RZ, 0x3 ;  /* 0x0000000306117211 */ /* 0x080fe200078f18ff */
[----:B------:R-:W-:Y:S01]  /*16330*/  IMAD R9, R12, 0x8, R5 ;  /* 0x000000080c097824 */ /* 0x000fe200078e0205 */
[----:B------:R-:W-:Y:S01]  /*16340*/  LEA.HI R6, R6, R3, RZ, 0x6 ;  /* 0x0000000306067211 */ /* 0x000fe200078f30ff */
[----:B------:R-:W-:Y:S01]  /*16350*/  IMAD.WIDE.U32 R18, R215, c[0x0][0x490], R18 ;  /* 0x00012400d7127a25 */ /* 0x000fe200078e0012 */
[----:B------:R-:W-:-:S02]  /*16360*/  LOP3.LUT R10, R17, 0xfffffff8, RZ, 0xc0, !PT ;  /* 0xfffffff8110a7812 */ /* 0x000fc400078ec0ff */
[----:B-1----:R-:W-:Y:S01]  /*16370*/  LEA R9, R72, R9, 0x7 ;  /* 0x0000000948097211 */ /* 0x002fe200078e38ff */
[C---:B------:R-:W-:Y:S01]  /*16380*/  IMAD R7, R14.reuse, c[0x0][0x3a4], R7 ;  /* 0x0000e9000e077a24 */ /* 0x040fe200078e0207 */
[----:B------:R-:W-:Y:S01]  /*16390*/  SHF.R.S32.HI R17, RZ, 0x3, R17 ;  /* 0x00000003ff117819 */ /* 0x000fe20000011411 */
[----:B------:R-:W-:-:S04]  /*163a0*/  IMAD.WIDE.U32 R12, R14, c[0x0][0x3a0], RZ ;  /* 0x0000e8000e0c7a25 */ /* 0x000fc800078e00ff */
        /* <DEDUP_REMOVED lines=42> */
[----:B------:R-:W-:Y:S01]  /*16650*/  LOP3.LUT R10, R10, R3, RZ, 0x3c, !PT ;  /* 0x000000030a0a7212 */ /* 0x000fe200078e3cff */
[--C-:B------:R-:W-:Y:S01]  /*16660*/  IMAD.MOV R16, RZ, RZ, -R7.reuse ;  /* 0x000000ffff107224 */ /* 0x100fe200078e0a07 */
[----:B------:R-:W-:Y:S01]  /*16670*/  SHF.R.S32.HI R3, RZ, 0x1f, R7 ;  /* 0x0000001fff037819 */ /* 0x000fe20000011407 */
[----:B------:R-:W1:Y:S01]  /*16680*/  SHFL.IDX PT, R19, R15, RZ, 0x1c1f ;  /* 0x001c1fff0f137589 */ /* 0x000e6200000e0000 */
[----:B------:R-:W-:-:S03]  /*16690*/  IMAD.WIDE.U32 R12, R218, c[0x0][0x3f0], R12 ;  /* 0x0000fc00da0c7a25 */ /* 0x000fc600078e000c */
[----:B------:R-:W2:Y:S01]  /*166a0*/  SHFL.IDX PT, R33, R15, 0x1, 0x1c1f ;  /* 0x003c1f000f217f89 */ /* 0x000ea200000e0000 */
[----:B------:R-:W-:Y:S01]  /*166b0*/  IMAD R74, R16, c[0x0][0x4e8], R9 ;  /* 0x00013a00104a7a24 */ /* 0x000fe200078e0209 */
[----:B------:R-:W-:Y:S01]  /*166c0*/  IADD3 R13, R13, R11, RZ ;  /* 0x0000000b0d0d7210 */ /* 0x000fe20007ffe0ff */
[C---:B------:R-:W-:Y:S01]  /*166d0*/  IMAD R16, R72.reuse, 0x80, R5 ;  /* 0x0000008048107824 */ /* 0x040fe200078e0205 */
[----:B------:R-:W-:Y:S01]  /*166e0*/  LEA R72, R72, R17, 0x7 ;  /* 0x0000001148487211 */ /* 0x000fe200078e38ff */
[----:B------:R-:W-:Y:S01]  /*166f0*/  IMAD R20, R3, c[0x0][0x3e0], RZ ;  /* 0x0000f80003147a24 */ /* 0x000fe200078e02ff */
[----:B------:R-:W-:Y:S01]  /*16700*/  SHF.R.S32.HI R5, RZ, 0x1f, R74 ;  /* 0x0000001fff057819 */ /* 0x000fe2000001144a */
[----:B-----5:R-:W-:Y:S01]  /*16710*/  IMAD R3, R4, c[0x0][0x4e8], RZ ;  /* 0x00013a0004037a24 */ /* 0x020fe200078e02ff */
[C---:B------:R-:W-:Y:S01]  /*16720*/  IADD3 R4, R16.reuse, 0x8, RZ ;  /* 0x0000000810047810 */ /* 0x040fe20007ffe0ff */
[C---:B------:R-:W-:Y:S02]  /*16730*/  IMAD R20, R7.reuse, c[0x0][0x3e4], R20 ;  /* 0x0000f90007147a24 */ /* 0x040fe400078e0214 */
[----:B------:R-:W-:Y:S01]  /*16740*/  IMAD.WIDE.U32 R12, R7, c[0x0][0x3e0], R12 ;  /* 0x0000f800070c7a25 */ /* 0x000fe200078e000c */
[----:B------:R-:W-:-:S02]  /*16750*/  ISETP.GE.OR P1, PT, R16, R3, P2 ;  /* 0x000000031000720c */ /* 0x000fc40001726670 */
[----:B------:R-:W-:Y:S01]  /*16760*/  ISETP.GE.OR P0, PT, R4, R3, P2 ;  /* 0x000000030400720c */ /* 0x000fe20001706670 */
[----:B------:R-:W-:Y:S01]  /*16770*/  IMAD.IADD R13, R13, 0x1, R20 ;  /* 0x000000010d0d7824 */ /* 0x000fe200078e0214 */
[----:B------:R-:W-:Y:S01]  /*16780*/  SHF.L.U32 R7, R6, 0x3, RZ ;  /* 0x0000000306077819 */ /* 0x000fe200000006ff */
[----:B------:R-:W-:-:S03]  /*16790*/  IMAD R5, R5, c[0x0][0x3d8], RZ ;  /* 0x0000f60005057a24 */ /* 0x000fc600078e02ff */
[----:B------:R-:W-:Y:S01]  /*167a0*/  LOP3.LUT R7, R10, 0x7ffffe00, R7, 0xf8, !PT ;  /* 0x7ffffe000a077812 */ /* 0x000fe200078ef807 */
[C---:B------:R-:W-:Y:S02]  /*167b0*/  IMAD R16, R74.reuse, c[0x0][0x3dc], R5 ;  /* 0x0000f7004a107a24 */ /* 0x040fe400078e0205 */
[----:B------:R-:W-:Y:S01]  /*167c0*/  IMAD.WIDE.U32 R74, R74, c[0x0][0x3d8], R12 ;  /* 0x0000f6004a4a7a25 */ /* 0x000fe200078e000c */
[----:B------:R-:W-:Y:S01]  /*167d0*/  SHF.L.U32 R76, R7, 0x1, RZ ;  /* 0x00000001074c7819 */ /* 0x000fe200000006ff */
[----:B-1----:R1:W-:Y:S02]  /*167e0*/  @!P1 ST.E [R18.64], R0 ;  /* 0x0000000012009985 */ /* 0x0023e4000c101904 */
[----:B------:R-:W-:Y:S02]  /*167f0*/  IMAD.IADD R16, R75, 0x1, R16 ;  /* 0x000000014b107824 */ /* 0x000fe400078e0210 */
        /* <DEDUP_REMOVED lines=47> */
.L_x_2716:
[----:B--234-:R-:W-:Y:S05]  /*16af0*/  BSYNC B0 ;  /* 0x0000000000007941 */ /* 0x01cfea0003800000 */
.L_x_2715:
        /* <DEDUP_REMOVED lines=30> */
.L_x_2718:
[----:B------:R-:W-:Y:S05]  /*16ce0*/  BSYNC B0 ;  /* 0x0000000000007941 */ /* 0x000fea0003800000 */
.L_x_2717:
        /* <DEDUP_REMOVED lines=30> */
.L_x_2720:
[----:B------:R-:W-:Y:S05]  /*16ed0*/  BSYNC B0 ;  /* 0x0000000000007941 */ /* 0x000fea0003800000 */
.L_x_2719:
        /* <DEDUP_REMOVED lines=31> */
.L_x_2713:
        /* <DEDUP_REMOVED lines=18> */
.L_x_2721:
        /* <DEDUP_REMOVED lines=41> */
.L_x_2723:
[----:B------:R-:W-:Y:S05]  /*17480*/  BSYNC B0 ;  /* 0x0000000000007941 */ /* 0x000fea0003800000 */
.L_x_2722:
        /* <DEDUP_REMOVED lines=72> */
.L_x_2725:
[----:B------:R-:W-:Y:S05]  /*17910*/  BSYNC B0 ;  /* 0x0000000000007941 */ /* 0x000fea0003800000 */
.L_x_2724:
        /* <DEDUP_REMOVED lines=27> */
.L_x_2727:
[----:B------:R-:W-:Y:S05]  /*17ad0*/  BSYNC B0 ;  /* 0x0000000000007941 */ /* 0x000fea0003800000 */
.L_x_2726:
        /* <DEDUP_REMOVED lines=27> */
.L_x_2729:
[----:B------:R-:W-:Y:S05]  /*17c90*/  BSYNC B0 ;  /* 0x0000000000007941 */ /* 0x000fea0003800000 */
.L_x_2728:
        /* <DEDUP_REMOVED lines=28> */
.L_x_2702:
[----:B------:R-:W-:Y:S02]  /*17e60*/  MOV R9, 0x1 ;  /* 0x0000000100097802 */ /* 0x000fe40000000f00 */
[----:B------:R-:W-:Y:S02]  /*17e70*/  MOV R8, 0x17e90 ;  /* 0x00017e9000087802 */ /* 0x000fe40000000f00 */
[----:B-1----:R-:W-:Y:S05]  /*17e80*/  CALL.REL.NOINC `($__internal_14_$__cuda_sm70_shflsync_idx_p) ;  /* 0x000000f000007944 */ /* 0x002fea0003c00000 */
[----:B--2---:R-:W-:Y:S01]  /*17e90*/  IMAD.MOV.U32 R17, RZ, RZ, R9 ;  /* 0x000000ffff117224 */ /* 0x004fe200078e0009 */
[----:B-1----:R-:W-:Y:S01]  /*17ea0*/  MOV R10, R19 ;  /* 0x00000013000a7202 */ /* 0x002fe20000000f00 */
[----:B------:R-:W-:Y:S01]  /*17eb0*/  IMAD.MOV.U32 R9, RZ, RZ, 0x1 ;  /* 0x00000001ff097424 */ /* 0x000fe200078e00ff */
[----:B------:R-:W-:Y:S02]  /*17ec0*/  MOV R8, 0x17ee0 ;  /* 0x00017ee000087802 */ /* 0x000fe40000000f00 */
[----:B------:R-:W-:Y:S05]  /*17ed0*/  CALL.REL.NOINC `($__internal_14_$__cuda_sm70_shflsync_idx_p) ;  /* 0x000000a000007944 */ /* 0x000fea0003c00000 */
[----:B-12---:R-:W-:Y:S05]  /*17ee0*/  BRA `(.L_x_2730) ;  /* 0xffff7c6000007947 */ /* 0x006fea000383ffff */
.L_x_2710:
[----:B-1----:R-:W-:Y:S02]  /*17ef0*/  MOV R9, 0x1 ;  /* 0x0000000100097802 */ /* 0x002fe40000000f00 */
[----:B------:R-:W-:Y:S02]  /*17f00*/  MOV R8, 0x17f20 ;  /* 0x00017f2000087802 */ /* 0x000fe40000000f00 */
[----:B---3--:R-:W-:Y:S05]  /*17f10*/  CALL.REL.NOINC `($__internal_14_$__cuda_sm70_shflsync_idx_p) ;  /* 0x0000006000007944 */ /* 0x008fea0003c00000 */
[----:B-1----:R-:W-:Y:S01]  /*17f20*/  MOV R10, R2 ;  /* 0x00000002000a7202 */ /* 0x002fe20000000f00 */
[----:B--2---:R-:W-:Y:S01]  /*17f30*/  IMAD.MOV.U32 R5, RZ, RZ, R9 ;  /* 0x000000ffff057224 */ /* 0x004fe200078e0009 */
[----:B------:R-:W-:Y:S01]  /*17f40*/  MOV R8, 0x17f70 ;  /* 0x00017f7000087802 */ /* 0x000fe20000000f00 */
[----:B------:R-:W-:Y:S02]  /*17f50*/  IMAD.MOV.U32 R9, RZ, RZ, 0x1 ;  /* 0x00000001ff097424 */ /* 0x000fe400078e00ff */
[----:B------:R-:W-:Y:S05]  /*17f60*/  CALL.REL.NOINC `($__internal_14_$__cuda_sm70_shflsync_idx_p) ;  /* 0x0000001000007944 */ /* 0x000fea0003c00000 */
[----:B-12---:R-:W-:-:S05]  /*17f70*/  BRA `(.L_x_2731) ;  /* 0xffffa4b000007947 */ /* 0x006fca000383ffff */
        .weak           $__internal_14_$__cuda_sm70_shflsync_idx_p
        .type           $__internal_14_$__cuda_sm70_shflsync_idx_p,@function
        .size           $__internal_14_$__cuda_sm70_shflsync_idx_p,(.L_x_3576 - $__internal_14_$__cuda_sm70_shflsync_idx_p)
$__internal_14_$__cuda_sm70_shflsync_idx_p:
[----:B------:R-:W-:Y:S01]  /*17f80*/  MOV R12, R8 ;  /* 0x00000008000c7202 */ /* 0x000fe20000000f00 */
[----:B------:R-:W-:Y:S04]  /*17f90*/  WARPSYNC R219 ;  /* 0x000000db00007348 */ /* 0x000fe80003800000 */
[----:B------:R-:W-:Y:S01]  /*17fa0*/  MOV R13, 0x0 ;  /* 0x00000000000d7802 */ /* 0x000fe20000000f00 */
[----:B------:R1:W2:Y:S03]  /*17fb0*/  SHFL.IDX PT, R9, R10, R9, R222 ;  /* 0x000000090a097389 */ /* 0x0002a600000e00de */
[----:B------:R-:W-:Y:S05]  /*17fc0*/  RET.REL.NODEC R12 `(_ZN7cutlass13device_kernelIN5flash19enable_sm80_to_sm89INS1_16FlashAttnFwdSm80INS1_25CollectiveMainloopFwdSm80ILi8ELi1ELb0EN4cute5tupleIJNS5_1CILi128EEENS7_ILi48EEENS7_ILi256EEEEEELi256ENS_6half_tEfNS_4arch4Sm80ELb0ELb0ELb0ELb1ELb1ELb1ELb1ELb0EEENS1_21CollectiveEpilogueFwdINS6_IJS8_SA_S9_EEENS6_IJNS7_ILi1EEESI_SI_EEESC_SE_Li256ELb1ELb1ELb0ELb0EEENS1_19SingleTileSchedulerILb1ELb0ELb1ELi128EEEEEEEEEvNT_6ParamsE) ;  /* 0xfffe80300c007950 */ /* 0x000fea0003c3ffff */
.L_x_2732:
        /* <DEDUP_REMOVED lines=11> */
.L_x_3576:


//--------------------- .text._ZN7cutlass13device_kernelIN5flash19enable_sm80_to_sm89INS1_16FlashAttnFwdSm80INS1_25CollectiveMainloopFwdSm80ILi8ELi1ELb0EN4cute5tupleIJNS5_1CILi128EEENS7_ILi64EEENS7_ILi256EEEEEELi256ENS_6half_tEfNS_4arch4Sm80ELb0ELb1ELb0ELb0ELb1ELb0ELb1ELb0EEENS1_21CollectiveEpilogueFwdINS6_IJS8_SA_S9_EEENS6_IJNS7_ILi1EEESI_SI_EEESC_SE_Li256ELb0ELb1ELb0ELb0EEENS1_19SingleTileSchedulerILb0ELb0ELb1ELi128EEEEEEEEEvNT_6ParamsE --------------------------
	.section	.text._ZN7cutlass13device_kernelIN5flash19enable_sm80_to_sm89INS1_16FlashAttnFwdSm80INS1_25CollectiveMainloopFwdSm80ILi8ELi1ELb0EN4cute5tupleIJNS5_1CILi128EEENS7_ILi64EEENS7_ILi256EEEEEELi256ENS_6half_tEfNS_4arch4Sm80ELb0ELb1ELb0ELb0ELb1ELb0ELb1ELb0EEENS1_21CollectiveEpilogueFwdINS6_IJS8_SA_S9_EEENS6_IJNS7_ILi1EEESI_SI_EEESC_SE_Li256ELb0ELb1ELb0ELb0EEENS1_19SingleTileSchedulerILb0ELb0ELb1ELi128EEEEEEEEEvNT_6ParamsE,"ax",@progbits
	.sectioninfo	@"SHI_REGISTERS=255"
	.align	128
.text._ZN7cutlass13device_kernelIN5flash19enable_sm80_to_sm89INS1_16FlashAttnFwdSm80INS1_25CollectiveMainloopFwdSm80ILi8ELi1ELb0EN4cute5tupleIJNS5_1CILi128EEENS7_ILi64EEENS7_ILi256EEEEEELi256ENS_6half_tEfNS_4arch4Sm80ELb0ELb1ELb0ELb0ELb1ELb0ELb1ELb0EEENS1_21CollectiveEpilogueFwdINS6_IJS8_SA_S9_EEENS6_IJNS7_ILi1EEESI_SI_EEESC_SE_Li256ELb0ELb1ELb0ELb0EEENS1_19SingleTileSchedulerILb0ELb0ELb1ELi128EEEEEEEEEvNT_6ParamsE:
        .type           _ZN7cutlass13device_kernelIN5flash19enable_sm80_to_sm89INS1_16FlashAttnFwdSm80INS1_25CollectiveMainloopFwdSm80ILi8ELi1ELb0EN4cute5tupleIJNS5_1CILi128EEENS7_ILi64EEENS7_ILi256EEEEEELi256ENS_6half_tEfNS_4arch4Sm80ELb0ELb1ELb0ELb0ELb1ELb0ELb1ELb0EEENS1_21CollectiveEpilogueFwdINS6_IJS8_SA_S9_EEENS6_IJNS7_ILi1EEESI_SI_EEESC_SE_Li256ELb0ELb1ELb0ELb0EEENS1_19SingleTileSchedulerILb0ELb0ELb1ELi128EEEEEEEEEvNT_6ParamsE,@function
        .size           _ZN7cutlass13device_kernelIN5flash19enable_sm80_to_sm89INS1_16FlashAttnFwdSm80INS1_25CollectiveMainloopFwdSm80ILi8ELi1ELb0EN4cute5tupleIJNS5_1CILi128EEENS7_ILi64EEENS7_ILi256EEEEEELi256ENS_6half_tEfNS_4arch4Sm80ELb0ELb1ELb0ELb0ELb1ELb0ELb1ELb0EEENS1_21CollectiveEpilogueFwdINS6_IJS8_SA_S9_EEENS6_IJNS7_ILi1EEESI_SI_EEESC_SE_Li256ELb0ELb1ELb0ELb0EEENS1_19SingleTileSchedulerILb0ELb0ELb1ELi128EEEEEEEEEvNT_6ParamsE,(.L_x_3578 - _ZN7cutlass13device_kernelIN5flash19enable_sm80_to_sm89INS1_16FlashAttnFwdSm80INS1_25CollectiveMainloopFwdSm80ILi8ELi1ELb0EN4cute5tupleIJNS5_1CILi128EEENS7_ILi64EEENS7_ILi256EEEEEELi256ENS_6half_tEfNS_4arch4Sm80ELb0ELb1ELb0ELb0ELb1ELb0ELb1ELb0EEENS1_21CollectiveEpilogueFwdINS6_IJS8_SA_S9_EEENS6_IJNS7_ILi1EEESI_SI_EEESC_SE_Li256ELb0ELb1ELb0ELb0EEENS1_19SingleTileSchedulerILb0ELb0ELb1ELi128EEEEEEEEEvNT_6ParamsE)
        .other          _ZN7cutlass13device_kernelIN5flash19enable_sm80_to_sm89INS1_16FlashAttnFwdSm80INS1_25CollectiveMainloopFwdSm80ILi8ELi1ELb0EN4cute5tupleIJNS5_1CILi128EEENS7_ILi64EEENS7_ILi256EEEEEELi256ENS_6half_tEfNS_4arch4Sm80ELb0ELb1ELb0ELb0ELb1ELb0ELb1ELb0EEENS1_21CollectiveEpilogueFwdINS6_IJS8_SA_S9_EEENS6_IJNS7_ILi1EEESI_SI_EEESC_SE_Li256ELb0ELb1ELb0ELb0EEENS1_19SingleTileSchedulerILb0ELb0ELb1ELi128EEEEEEEEEvNT_6ParamsE,@"STO_CUDA_ENTRY STV_DEFAULT"
_ZN7cutlass13device_kernelIN5flash19enable_sm80_to_sm89INS1_16FlashAttnFwdSm80INS1_25CollectiveMainloopFwdSm80ILi8ELi1ELb0EN4cute5tupleIJNS5_1CILi128EEENS7_ILi64EEENS7_ILi256EEEEEELi256ENS_6half_tEfNS_4arch4Sm80ELb0ELb1ELb0ELb0ELb1ELb0ELb1ELb0EEENS1_21CollectiveEpilogueFwdINS6_IJS8_SA_S9_EEENS6_IJNS7_ILi1EEESI_SI_EEESC_SE_Li256ELb0ELb1ELb0ELb0EEENS1_19SingleTileSchedulerILb0ELb0ELb1ELi128EEEEEEEEEvNT_6ParamsE:
[----:B------:R-:W-:Y:S02]  /*0000*/  MOV R1, c[0x0][0x28] ;  /* 0x00000a0000017a02 */ /* 0x000fe40000000f00 */
[----:B------:R-:W1:Y:S02]  /*0010*/  S2UR UR6, SR_CTAID.Z ;  /* 0x00000000000679c3 */ /* 0x000e640000002700 */
        /* <DEDUP_REMOVED lines=51> */
.L_x_2734:
[----:B------:R-:W-:Y:S02]  /*0350*/  ULDC UR4, c[0x0][0x32c] ;  /* 0x0000cb0000047ab9 */ /* 0x000fe40000000800 */
[----:B------:R-:W-:-:S03]  /*0360*/  UISETP.NE.AND UP0, UPT, UR13, UR4, UPT ;  /* 0x000000040d00728c */ /* 0x000fc6000bf05270 */
[----:B------:R-:W-:Y:S02]  /*0370*/  ULDC.64 UR4, c[0x0][0x330] ;  /* 0x0000cc0000047ab9 */ /* 0x000fe40000000a00 */
[----:B------:R-:W-:-:S07]  /*0380*/  UIMAD.WIDE.U32 UR20, UR14, UR4, URZ ;  /* 0x000000040e1472a5 */ /* 0x000fce000f8e003f */
[----:B------:R-:W-:Y:S02]  /*0390*/  @UP0 UMOV UR13, UR21 ;  /* 0x00000015000d0c82 */ /* 0x000fe40008000000 */
[----:B------:R-:W-:Y:S02]  /*03a0*/  @UP0 USHF.R.U32.HI UR14, URZ, UR5, UR13 ;  /* 0x000000053f0e0299 */ /* 0x000fe4000801160d */
.L_x_2735:
[----:B------:R-:W-:Y:S02]  /*03b0*/  ULDC UR4, c[0x0][0x32c] ;  /* 0x0000cb0000047ab9 */ /* 0x000fe40000000800 */
[----:B------:R-:W-:-:S04]  /*03c0*/  UIMAD UR4, UR14, UR4, UR4 ;  /* 0x000000040e0472a4 */ /* 0x000fc8000f8e0204 */
[----:B------:R-:W-:-:S04]  /*03d0*/  UISETP.LT.AND UP0, UPT, UR7, UR4, UPT ;  /* 0x000000040700728c */ /* 0x000fc8000bf01270 */
[----:B------:R-:W-:Y:S02]  /*03e0*/  USEL UR7, UR7, UR4, UP0 ;  /* 0x0000000407077287 */ /* 0x000fe40008000000 */
.L_x_2733:
        /* <DEDUP_REMOVED lines=33> */
.L_x_2737:
[----:B------:R-:W-:Y:S02]  /*0600*/  ULDC UR4, c[0x0][0x32c] ;  /* 0x0000cb0000047ab9 */ /* 0x000fe40000000800 */
[----:B------:R-:W-:-:S03]  /*0610*/  UISETP.NE.AND UP0, UPT, UR4, 0x1, UPT ;  /* 0x000000010400788c */ /* 0x000fc6000bf05270 */
[----:B------:R-:W-:Y:S02]  /*0620*/  ULDC.64 UR4, c[0x0][0x330] ;  /* 0x0000cc0000047ab9 */ /* 0x000fe40000000a00 */
[----:B------:R-:W-:-:S06]  /*0630*/  UIMAD.WIDE.U32 UR14, UR13, UR4, URZ ;  /* 0x000000040d0e72a5 */ /* 0x000fcc000f8e003f */
[----:B------:R-:W-:Y:S02]  /*0640*/  @UP0 USHF.R.U32.HI UR13, URZ, UR5, UR15 ;  /* 0x000000053f0d0299 */ /* 0x000fe4000801160f */
.L_x_2738:
[----:B------:R-:W-:Y:S02]  /*0650*/  ULDC UR4, c[0x0][0x32c] ;  /* 0x0000cb0000047ab9 */ /* 0x000fe40000000800 */
[----:B------:R-:W-:-:S04]  /*0660*/  UIMAD UR4, UR13, UR4, URZ ;  /* 0x000000040d0472a4 */ /* 0x000fc8000f8e023f */
[----:B------:R-:W-:-:S04]  /*0670*/  UISETP.LT.AND UP0, UPT, UR7, UR4, UPT ;  /* 0x000000040700728c */ /* 0x000fc8000bf01270 */
[----:B------:R-:W-:-:S04]  /*0680*/  USEL UR7, UR7, UR4, !UP0 ;  /* 0x0000000407077287 */ /* 0x000fc8000c000000 */
.L_x_2736:
        /* <DEDUP_REMOVED lines=86> */
[----:B------:R-:W-:-:S03]  /*0bf0*/  ULDC.64 UR4, c[0x0][0x1b8] ;  /* 0x00006e0000047ab9 */ /* 0x000fc60000000a00 */
[----:B------:R-:W-:Y:S01]  /*0c00*/  LEA.HI R229, R85, R83, RZ, 0x3 ;  /* 0x0000005355e57211 */ /* 0x000fe200078f18ff */
[----:B------:R3:W4:Y:S01]  /*0c10*/  @P0 LDG.E R6, [R6.64] ;  /* 0x0000001006060981 */ /* 0x000722000c1e1900 */
[----:B------:R-:W-:Y:S01]  /*0c20*/  PLOP3.LUT P2, PT, PT, PT, UP2, 0x80, 0x0 ;  /* 0x000000000000781c */ /* 0x000fe20003f4f028 */
[----:B------:R-:W-:Y:S01]  /*0c30*/  UIMAD UR13, UR18, UR4, URZ ;  /* 0x00000004120d72a4 */ /* 0x000fe2000f8e023f */
[----:B------:R-:W-:Y:S01]  /*0c40*/  LOP3.LUT R0, R229, 0xfffffff8, RZ, 0xc0, !PT ;  /* 0xfffffff8e5007812 */ /* 0x000fe200078ec0ff */
[----:B------:R-:W-:Y:S01]  /*0c50*/  UIMAD.WIDE.U32 UR22, UR9, UR4, URZ ;  /* 0x00000004091672a5 */ /* 0x000fe2000f8e003f */
[----:B------:R-:W-:Y:S01]  /*0c60*/  SHF.R.S32.HI R229, RZ, 0x3, R229 ;  /* 0x00000003ffe57819 */ /* 0x000fe200000114e5 */
[----:B------:R-:W-:Y:S01]  /*0c70*/  UIMAD UR13, UR9, UR5, UR13 ;  /* 0x00000005090d72a4 */ /* 0x000fe2000f8e020d */
[----:B------:R-:W-:Y:S01]  /*0c80*/  PLOP3.LUT P1, PT, PT, PT, UP2, 0x80, 0x0 ;  /* 0x000000000000781c */ /* 0x000fe20003f2f028 */
[----:B------:R-:W-:Y:S01]  /*0c90*/  IMAD.IADD R0, R83, 0x1, -R0 ;  /* 0x0000000153007824 */ /* 0x000fe200078e0a00 */
[----:B------:R-:W-:Y:S01]  /*0ca0*/  USHF.R.S32.HI UR14, URZ, 0x1f, UR6 ;  /* 0x0000001f3f0e7899 */ /* 0x000fe20008011406 */
[----:B------:R-:W-:Y:S01]  /*0cb0*/  IMAD.SHL.U32 R233, R229, 0x40, RZ ;  /* 0x00000040e5e97824 */ /* 0x000fe200078e00ff */
[----:B------:R-:W-:Y:S01]  /*0cc0*/  ULDC.64 UR4, c[0x0][0x1c0] ;  /* 0x0000700000047ab9 */ /* 0x000fe20000000a00 */
[C---:B------:R-:W-:Y:S01]  /*0cd0*/  IMAD R234, R0.reuse, 0x20, R229 ;  /* 0x0000002000ea7824 */ /* 0x040fe200078e02e5 */
[----:B------:R-:W-:Y:S01]  /*0ce0*/  UIADD3 UR23, UR23, UR13, URZ ;  /* 0x0000000d17177290 */ /* 0x000fe2000fffe03f */
[----:B------:R-:W-:Y:S01]  /*0cf0*/  IMAD.SHL.U32 R235, R0, 0x8, RZ ;  /* 0x0000000800eb7824 */ /* 0x000fe200078e00ff */
[----:B------:R-:W-:Y:S01]  /*0d00*/  UIMAD UR14, UR14, UR4, URZ ;  /* 0x000000040e0e72a4 */ /* 0x000fe2000f8e023f */
[----:B------:R-:W-:Y:S01]  /*0d10*/  LOP3.LUT R233, R233, 0x1c0, RZ, 0xc0, !PT ;  /* 0x000001c0e9e97812 */ /* 0x000fe200078ec0ff */
[----:B------:R-:W-:Y:S01]  /*0d20*/  UIMAD.WIDE.U32 UR22, UR6, UR4, UR22 ;  /* 0x00000004061672a5 */ /* 0x000fe2000f8e0016 */
[----:B------:R-:W-:Y:S01]  /*0d30*/  IADD3 R4, R234, UR25, RZ ;  /* 0x00000019ea047c10 */ /* 0x000fe2000fffe0ff */
[----:B------:R-:W-:Y:S01]  /*0d40*/  UIMAD UR5, UR6, UR5, UR14 ;  /* 0x00000005060572a4 */ /* 0x000fe2000f8e020e */
[----:B------:R-:W-:Y:S01]  /*0d50*/  IADD3 R16, R235, 0x40, RZ ;  /* 0x00000040eb107810 */ /* 0x000fe20007ffe0ff */
[----:B------:R-:W-:Y:S01]  /*0d60*/  ULDC UR4, c[0x0][0x168] ;  /* 0x00005a0000047ab9 */ /* 0x000fe20000000800 */
[----:B------:R-:W-:Y:S01]  /*0d70*/  IMAD.MOV.U32 R231, RZ, RZ, RZ ;  /* 0x000000ffffe77224 */ /* 0x000fe200078e00ff */
[----:B------:R-:W-:Y:S01]  /*0d80*/  UIADD3 UR5, UR23, UR5, URZ ;  /* 0x0000000517057290 */ /* 0x000fe2000fffe03f */
[----:B-1----:R-:W-:Y:S01]  /*0d90*/  @P2 IMAD.HI.U32 R2, R4, c[0x0][0x2c8], RZ ;  /* 0x0000b20004022a27 */ /* 0x002fe200078e00ff */
[----:B------:R-:W-:Y:S01]  /*0da0*/  UIMAD UR12, UR12, UR4, URZ ;  /* 0x000000040c0c72a4 */ /* 0x000fe2000f8e023f */
[----:B------:R-:W-:Y:S01]  /*0db0*/  SHF.R.S32.HI R202, RZ, 0x1f, R16 ;  /* 0x0000001fffca7819 */ /* 0x000fe20000011410 */
[----:B------:R-:W-:Y:S01]  /*0dc0*/  UIADD3 UR26, UR21, -0x1, URZ ;  /* 0xffffffff151a7890 */ /* 0x000fe2000fffe03f */
[----:B------:R-:W-:Y:S01]  /*0dd0*/  IMAD.MOV.U32 R3, RZ, RZ, R4 ;  /* 0x000000ffff037224 */ /* 0x000fe200078e0004 */
[----:B------:R-:W-:Y:S01]  /*0de0*/  @P1 SHF.R.U32.HI R3, RZ, c[0x0][0x2cc], R2 ;  /* 0x0000b300ff031a19 */ /* 0x000fe20000011602 */
[----:B------:R-:W-:Y:S01]  /*0df0*/  IMAD.U32 R9, RZ, RZ, UR23 ;  /* 0x00000017ff097e24 */ /* 0x000fe2000f8e00ff */
[----:B------:R-:W-:Y:S01]  /*0e00*/  LEA.HI R202, R202, R16, RZ, 0x3 ;  /* 0x00000010caca7211 */ /* 0x000fe200078f18ff */
[----:B------:R-:W-:Y:S01]  /*0e10*/  IMAD.U32 R8, RZ, RZ, UR22 ;  /* 0x00000016ff087e24 */ /* 0x000fe2000f8e00ff */
[--C-:B------:R-:W-:Y:S01]  /*0e20*/  SHF.R.S32.HI R2, RZ, 0x1f, R3.reuse ;  /* 0x0000001fff027819 */ /* 0x100fe20000011403 */
[----:B------:R-:W-:Y:S01]  /*0e30*/  IMAD.MOV R10, RZ, RZ, -R3 ;  /* 0x000000ffff0a7224 */ /* 0x000fe200078e0a03 */
[----:B------:R-:W-:Y:S01]  /*0e40*/  ISETP.GE.AND P5, PT, R16, c[0x0][0x198], PT ;  /* 0x0000660010007a0c */ /* 0x000fe20003fa6270 */
[----:B------:R-:W-:Y:S01]  /*0e50*/  IMAD.U32 R9, RZ, RZ, UR5 ;  /* 0x00000005ff097e24 */ /* 0x000fe2000f8e00ff */
[----:B------:R-:W-:Y:S01]  /*0e60*/  LOP3.LUT R202, R202, 0xfffffff8, RZ, 0xc0, !PT ;  /* 0xfffffff8caca7812 */ /* 0x000fe200078ec0ff */
[----:B------:R-:W-:Y:S01]  /*0e70*/  IMAD R2, R2, c[0x0][0x1b0], RZ ;  /* 0x00006c0002027a24 */ /* 0x000fe200078e02ff */
[----:B------:R-:W-:Y:S01]  /*0e80*/  USHF.L.U32 UR20, UR26, 0x6, URZ ;  /* 0x000000061a147899 */ /* 0x000fe2000800063f */
[----:B------:R-:W-:Y:S01]  /*0e90*/  IMAD R10, R10, c[0x0][0x2c4], R4 ;  /* 0x0000b1000a0a7a24 */ /* 0x000fe200078e0204 */
[----:B------:R-:W-:Y:S01]  /*0ea0*/  ULDC.64 UR4, c[0x0][0x2b0] ;  /* 0x0000ac0000047ab9 */ /* 0x000fe20000000a00 */
[----:B------:R-:W-:-:S03]  /*0eb0*/  IMAD.WIDE.U32 R8, R3, c[0x0][0x1b0], R8 ;  /* 0x00006c0003087a25 */ /* 0x000fc600078e0008 */
[----:B------:R-:W-:Y:S01]  /*0ec0*/  IADD3 R232, R234, UR20, RZ ;  /* 0x00000014eae87c10 */ /* 0x000fe2000fffe0ff */
[----:B------:R-:W-:Y:S01]  /*0ed0*/  IMAD R2, R3, c[0x0][0x1b4], R2 ;  /* 0x00006d0003027a24 */ /* 0x000fe200078e0202 */
[----:B------:R-:W-:-:S03]  /*0ee0*/  SHF.R.S32.HI R3, RZ, 0x1f, R10 ;  /* 0x0000001fff037819 */ /* 0x000fc6000001140a */
[----:B------:R-:W-:Y:S01]  /*0ef0*/  IMAD.IADD R9, R9, 0x1, R2 ;  /* 0x0000000109097824 */ /* 0x000fe200078e0202 */
[----:B------:R-:W-:Y:S01]  /*0f00*/  SHF.R.U32.HI R2, RZ, 0x3, R233 ;  /* 0x00000003ff027819 */ /* 0x000fe200000116e9 */
[----:B------:R-:W-:Y:S01]  /*0f10*/  IMAD R3, R3, c[0x0][0x1a8], RZ ;  /* 0x00006a0003037a24 */ /* 0x000fe200078e02ff */
[----:B------:R-:W-:-:S03]  /*0f20*/  LOP3.LUT R233, R233, 0x38, R235, 0xf8, !PT ;  /* 0x00000038e9e97812 */ /* 0x000fc600078ef8eb */
[C---:B------:R-:W-:Y:S01]  /*0f30*/  IMAD R3, R10.reuse, c[0x0][0x1ac], R3 ;  /* 0x00006b000a037a24 */ /* 0x040fe200078e0203 */
[----:B------:R-:W-:Y:S01]  /*0f40*/  LOP3.LUT R233, R233, R2, RZ, 0x3c, !PT ;  /* 0x00000002e9e97212 */ /* 0x000fe200078e3cff */
[----:B------:R-:W-:Y:S01]  /*0f50*/  IMAD.WIDE.U32 R10, R10, c[0x0][0x1a8], R8 ;  /* 0x00006a000a0a7a25 */ /* 0x000fe200078e0008 */
[----:B------:R-:W-:Y:S02]  /*0f60*/  IADD3 R2, R229, UR25, RZ ;  /* 0x00000019e5027c10 */ /* 0x000fe4000fffe0ff */
[----:B------:R-:W-:Y:S01]  /*0f70*/  LEA.HI R8, R85, R83, RZ, 0x6 ;  /* 0x0000005355087211 */ /* 0x000fe200078f30ff */
[----:B------:R-:W-:Y:S01]  /*0f80*/  IMAD.IADD R3, R11, 0x1, R3 ;  /* 0x000000010b037824 */ /* 0x000fe200078e0203 */
[----:B------:R-:W-:Y:S02]  /*0f90*/  LEA R4, P1, R10, c[0x0][0x160], 0x1 ;  /* 0x000058000a047a11 */ /* 0x000fe400078208ff */
[C---:B------:R-:W-:Y:S01]  /*0fa0*/  IADD3 R11, R235.reuse, 0x80, RZ ;  /* 0x00000080eb0b7810 */ /* 0x040fe20007ffe0ff */
[----:B------:R-:W-:Y:S01]  /*0fb0*/  IMAD.SHL.U32 R8, R8, 0x8, RZ ;  /* 0x0000000808087824 */ /* 0x000fe200078e00ff */
[----:B------:R-:W-:Y:S01]  /*0fc0*/  LEA.HI.X R3, R10, c[0x0][0x164], R3, 0x1, P1 ;  /* 0x000059000a037a11 */ /* 0x000fe200008f0c03 */
[----:B------:R-:W-:Y:S01]  /*0fd0*/  SHFL.IDX PT, R14, R4, RZ, 0x181f ;  /* 0x00181fff040e7589 */ /* 0x000fe200000e0000 */
[----:B------:R-:W-:-:S02]  /*0fe0*/  IADD3 R10, R235, 0xc0, RZ ;  /* 0x000000c0eb0a7810 */ /* 0x000fc40007ffe0ff */
[----:B------:R-:W-:Y:S01]  /*0ff0*/  ISETP.GE.AND P3, PT, R2, UR12, PT ;  /* 0x0000000c02007c0c */ /* 0x000fe2000bf66270 */
[----:B------:R-:W1:Y:S01]  /*1000*/  SHFL.IDX PT, R15, R3, RZ, 0x181f ;  /* 0x00181fff030f7589 */ /* 0x000e6200000e0000 */
[----:B------:R-:W-:Y:S02]  /*1010*/  SHF.R.S32.HI R201, RZ, 0x1f, R11 ;  /* 0x0000001fffc97819 */ /* 0x000fe4000001140b */
[----:B------:R-:W-:Y:S01]  /*1020*/  SHF.R.S32.HI R200, RZ, 0x1f, R10 ;  /* 0x0000001fffc87819 */ /* 0x000fe2000001140a */
[----:B------:R-:W-:Y:S01]  /*1030*/  SHFL.IDX PT, R12, R4, 0x1, 0x181f ;  /* 0x00381f00040c7f89 */ /* 0x000fe200000e0000 */
[----:B------:R-:W-:Y:S02]  /*1040*/  LEA.HI R201, R201, R11, RZ, 0x3 ;  /* 0x0000000bc9c97211 */ /* 0x000fe400078f18ff */
[----:B------:R-:W-:Y:S01]  /*1050*/  ISETP.GE.AND P4, PT, R11, c[0x0][0x198], PT ;  /* 0x000066000b007a0c */ /* 0x000fe20003f86270 */
[----:B------:R-:W5:Y:S01]  /*1060*/  SHFL.IDX PT, R13, R3, 0x1, 0x181f ;  /* 0x00381f00030d7f89 */ /* 0x000f6200000e0000 */
[----:B------:R-:W-:-:S02]  /*1070*/  LEA.HI R200, R200, R10, RZ, 0x3 ;  /* 0x0000000ac8c87211 */ /* 0x000fc400078f18ff */
[----:B------:R-:W-:Y:S01]  /*1080*/  LOP3.LUT R233, R233, 0xfffffe00, R8, 0xf8, !PT ;  /* 0xfffffe00e9e97812 */ /* 0x000fe200078ef808 */
[----:B------:R-:W-:Y:S01]  /*1090*/  SHFL.IDX PT, R9, R3, 0x2, 0x181f ;  /* 0x00581f0003097f89 */ /* 0x000fe200000e0000 */
[----:B------:R-:W-:Y:S02]  /*10a0*/  ISETP.GE.AND P2, PT, R10, c[0x0][0x198], PT ;  /* 0x000066000a007a0c */ /* 0x000fe40003f46270 */
[----:B---3--:R-:W-:Y:S01]  /*10b0*/  IADD3 R7, R2, 0x20, RZ ;  /* 0x0000002002077810 */ /* 0x008fe20007ffe0ff */
[----:B------:R-:W-:Y:S01]  /*10c0*/  IMAD.SHL.U32 R233, R233, 0x2, RZ ;  /* 0x00000002e9e97824 */ /* 0x000fe200078e00ff */
[----:B------:R-:W-:Y:S01]  /*10d0*/  LOP3.LUT R201, R201, 0xfffffff8, RZ, 0xc0, !PT ;  /* 0xfffffff8c9c97812 */ /* 0x000fe200078ec0ff */
[----:B------:R-:W3:Y:S01]  /*10e0*/  SHFL.IDX PT, R8, R4, 0x2, 0x181f ;  /* 0x00581f0004087f89 */ /* 0x000ee200000e0000 */
[----:B------:R-:W-:Y:S02]  /*10f0*/  LOP3.LUT R200, R200, 0xfffffff8, RZ, 0xc0, !PT ;  /* 0xfffffff8c8c87812 */ /* 0x000fe400078ec0ff */
[----:B------:R-:W-:Y:S01]  /*1100*/  ISETP.GE.AND P1, PT, R7, UR12, PT ;  /* 0x0000000c07007c0c */ /* 0x000fe2000bf26270 */
[----:B------:R-:W-:Y:S01]  /*1110*/  SHFL.IDX PT, R3, R3, 0x3, 0x181f ;  /* 0x00781f0003037f89 */ /* 0x000fe200000e0000 */
[----:B-1----:R-:W-:-:S04]  /*1120*/  @!P3 IMAD.WIDE R22, R235, 0x2, R14 ;  /* 0x00000002eb16b825 */ /* 0x002fc800078e020e */
[----:B------:R-:W-:-:S04]  /*1130*/  @!P3 IMAD.WIDE R20, R202, 0x2, R14 ;  /* 0x00000002ca14b825 */ /* 0x000fc800078e020e */
[----:B------:R-:W-:-:S04]  /*1140*/  @!P3 IMAD.WIDE R18, R201, 0x2, R14 ;  /* 0x00000002c912b825 */ /* 0x000fc800078e020e */
[----:B------:R-:W-:Y:S01]  /*1150*/  @!P3 IMAD.WIDE R14, R200, 0x2, R14 ;  /* 0x00000002c80eb825 */ /* 0x000fe200078e020e */
[----:B----4-:R1:W4:Y:S01]  /*1160*/  @P0 R2UR UR14, R6 ;  /* 0x00000000060e03c2 */ /* 0x01032200000e0000 */
[----:B------:R-:W-:Y:S01]  /*1170*/  ISETP.GE.AND P0, PT, R235, c[0x0][0x198], PT ;  /* 0x00006600eb007a0c */ /* 0x000fe20003f06270 */
[----:B----4-:R-:W-:Y:S02]  /*1180*/  @!UP0 UMOV UR14, UR6 ;  /* 0x00000006000e8c82 */ /* 0x010fe40008000000 */
[----:B------:R-:W-:-:S04]  /*1190*/  USHF.R.S32.HI UR6, URZ, 0x1f, UR14 ;  /* 0x0000001f3f067899 */ /* 0x000fc8000801140e */
[----:B------:R-:W-:-:S04]  /*11a0*/  UIMAD UR6, UR6, UR4, URZ ;  /* 0x00000004060672a4 */ /* 0x000fc8000f8e023f */
[----:B------:R-:W-:Y:S02]  /*11b0*/  UIMAD UR6, UR14, UR5, UR6 ;  /* 0x000000050e0672a4 */ /* 0x000fe4000f8e0206 */
[----:B------:R4:W-:Y:S04]  /*11c0*/  @!P3 LDGSTS.E.BYPASS.LTC128B.128 [R233+0x10100], [R22.64], !P0 ;  /* 0x1010000016e9bfae */ /* 0x0009e8000c101d50 */
[----:B------:R5:W-:Y:S04]  /*11d0*/  @!P3 LDGSTS.E.BYPASS.LTC128B.128 [R233+0x14100], [R20.64], !P5 ;  /* 0x1410000014e9bfae */ /* 0x000be8000e901d50 */
[----:B------:R2:W-:Y:S01]  /*11e0*/  @!P3 LDGSTS.E.BYPASS.LTC128B.128 [R233+0x18100], [R18.64], !P4 ;  /* 0x1810000012e9bfae */ /* 0x0005e2000e101d50 */
[----:B-1----:R-:W-:-:S03]  /*11f0*/  IADD3 R6, R2, 0x40, RZ ;  /* 0x0000004002067810 */ /* 0x002fc60007ffe0ff */
[----:B------:R1:W-:Y:S01]  /*1200*/  @!P3 LDGSTS.E.BYPASS.LTC128B.128 [R233+0x1c100], [R14.64], !P2 ;  /* 0x1c1000000ee9bfae */ /* 0x0003e2000d101d50 */
[----:B------:R-:W-:Y:S01]  /*1210*/  ISETP.GE.AND P6, PT, R6, UR12, PT ;  /* 0x0000000c06007c0c */ /* 0x000fe2000bfc6270 */
[----:B------:R-:W-:-:S05]  /*1220*/  IMAD.MOV.U32 R6, RZ, RZ, c[0x0][0x2b8] ;  /* 0x0000ae00ff067624 */ /* 0x000fca00078e00ff */
[----:B------:R-:W-:Y:S02]  /*1230*/  ISETP.NE.AND P3, PT, R6, 0x1, PT ;  /* 0x000000010600780c */ /* 0x000fe40003f65270 */
[----:B------:R-:W-:Y:S02]  /*1240*/  IADD3 R6, R2, 0x60, RZ ;  /* 0x0000006002067810 */ /* 0x000fe40007ffe0ff */
[----:B------:R3:W3:Y:S01]  /*1250*/  SHFL.IDX PT, R2, R4, 0x3, 0x181f ;  /* 0x00781f0004027f89 */ /* 0x0006e200000e0000 */
[----:B-----5:R-:W-:-:S04]  /*1260*/  @!P1 IMAD.WIDE R20, R235, 0x2, R12 ;  /* 0x00000002eb149825 */ /* 0x020fc800078e020c */
[--C-:B--2---:R-:W-:Y:S01]  /*1270*/  @!P1 IMAD.WIDE R18, R202, 0x2, R12.reuse ;  /* 0x00000002ca129825 */ /* 0x104fe200078e020c */
[----:B------:R2:W-:Y:S03]  /*1280*/  @!P1 LDGSTS.E.BYPASS.LTC128B.128 [R233+0x11100], [R20.64], !P0 ;  /* 0x1110000014e99fae */ /* 0x0005e6000c101d50 */
[--C-:B-1----:R-:W-:Y:S01]  /*1290*/  @!P1 IMAD.WIDE R14, R201, 0x2, R12.reuse ;  /* 0x00000002c90e9825 */ /* 0x102fe200078e020c */
[----:B------:R3:W-:Y:S03]  /*12a0*/  @!P1 LDGSTS.E.BYPASS.LTC128B.128 [R233+0x15100], [R18.64], !P5 ;  /* 0x1510000012e99fae */ /* 0x0007e6000e901d50 */
[----:B------:R-:W-:Y:S01]  /*12b0*/  @!P1 IMAD.WIDE R12, R200, 0x2, R12 ;  /* 0x00000002c80c9825 */ /* 0x000fe200078e020c */
[----:B------:R1:W-:Y:S04]  /*12c0*/  @!P1 LDGSTS.E.BYPASS.LTC128B.128 [R233+0x19100], [R14.64], !P4 ;  /* 0x191000000ee99fae */ /* 0x0003e8000e101d50 */
[----:B------:R5:W-:Y:S01]  /*12d0*/  @!P1 LDGSTS.E.BYPASS.LTC128B.128 [R233+0x1d100], [R12.64], !P2 ;  /* 0x1d1000000ce99fae */ /* 0x000be2000d101d50 */
[----:B------:R-:W-:Y:S01]  /*12e0*/  ISETP.GE.AND P1, PT, R6, UR12, PT ;  /* 0x0000000c06007c0c */ /* 0x000fe2000bf26270 */
[----:B------:R-:W-:-:S03]  /*12f0*/  UIMAD.WIDE.U32 UR12, UR14, UR4, URZ ;  /* 0x000000040e0c72a5 */ /* 0x000fc6000f8e003f */
[----:B------:R-:W-:Y:S02]  /*1300*/  ULDC.64 UR4, c[0x0][0x210] ;  /* 0x0000840000047ab9 */ /* 0x000fe40000000a00 */
[----:B------:R-:W-:Y:S01]  /*1310*/  UIADD3 UR6, UR13, UR6, URZ ;  /* 0x000000060d067290 */ /* 0x000fe2000fffe03f */
[----:B---3--:R-:W-:-:S04]  /*1320*/  @!P6 IMAD.WIDE R18, R235, 0x2, R8 ;  /* 0x00000002eb12e825 */ /* 0x008fc800078e0208 */
[--C-:B-1----:R-:W-:Y:S01]  /*1330*/  @!P6 IMAD.WIDE R14, R202, 0x2, R8.reuse ;  /* 0x00000002ca0ee825 */ /* 0x102fe200078e0208 */
[----:B------:R1:W-:Y:S03]  /*1340*/  @!P6 LDGSTS.E.BYPASS.LTC128B.128 [R233+0x12100], [R18.64], !P0 ;  /* 0x1210000012e9efae */ /* 0x0003e6000c101d50 */
[--C-:B-----5:R-:W-:Y:S01]  /*1350*/  @!P6 IMAD.WIDE R12, R201, 0x2, R8.reuse ;  /* 0x00000002c90ce825 */ /* 0x120fe200078e0208 */
[----:B------:R3:W-:Y:S03]  /*1360*/  @!P6 LDGSTS.E.BYPASS.LTC128B.128 [R233+0x16100], [R14.64], !P5 ;  /* 0x161000000ee9efae */ /* 0x0007e6000e901d50 */
[----:B------:R-:W-:Y:S01]  /*1370*/  @!P6 IMAD.WIDE R8, R200, 0x2, R8 ;  /* 0x00000002c808e825 */ /* 0x000fe200078e0208 */
[----:B------:R5:W-:Y:S04]  /*1380*/  @!P6 LDGSTS.E.BYPASS.LTC128B.128 [R233+0x1a100], [R12.64], !P4 ;  /* 0x1a1000000ce9efae */ /* 0x000be8000e101d50 */
[----:B------:R1:W-:Y:S01]  /*1390*/  @!P6 LDGSTS.E.BYPASS.LTC128B.128 [R233+0x1e100], [R8.64], !P2 ;  /* 0x1e10000008e9efae */ /* 0x0003e2000d101d50 */
[----:B------:R-:W-:-:S02]  /*13a0*/  ISETP.GE.AND P6, PT, R232, UR8, PT ;  /* 0x00000008e8007c0c */ /* 0x000fc4000bfc6270 */
[----:B------:R-:W-:Y:S02]  /*13b0*/  IADD3 R232, R232, UR10, RZ ;  /* 0x0000000ae8e87c10 */ /* 0x000fe4000fffe0ff */
[----:B------:R-:W-:-:S03]  /*13c0*/  ISETP.GT.OR P6, PT, R234, 0x3f, P6 ;  /* 0x0000003fea00780c */ /* 0x000fc600037c4670 */
[----:B------:R-:W-:-:S04]  /*13d0*/  @P3 IMAD.HI.U32 R6, R232, c[0x0][0x2bc], RZ ;  /* 0x0000af00e8063a27 */ /* 0x000fc800078e00ff */
[----:B------:R-:W-:Y:S01]  /*13e0*/  IMAD.MOV.U32 R4, RZ, RZ, R232 ;  /* 0x000000ffff047224 */ /* 0x000fe200078e00e8 */
[----:B------:R-:W-:Y:S01]  /*13f0*/  @P3 SHF.R.U32.HI R4, RZ, c[0x0][0x2c0], R6 ;  /* 0x0000b000ff043a19 */ /* 0x000fe20000011606 */
[----:B---3--:R-:W-:-:S04]  /*1400*/  @!P1 IMAD.WIDE R14, R202, 0x2, R2 ;  /* 0x00000002ca0e9825 */ /* 0x008fc800078e0202 */
[----:B-----5:R-:W-:-:S04]  /*1410*/  @!P1 IMAD.WIDE R12, R201, 0x2, R2 ;  /* 0x00000002c90c9825 */ /* 0x020fc800078e0202 */
[----:B-1----:R-:W-:-:S04]  /*1420*/  @!P1 IMAD.WIDE R8, R235, 0x2, R2 ;  /* 0x00000002eb089825 */ /* 0x002fc800078e0202 */
[----:B------:R-:W-:Y:S01]  /*1430*/  @!P1 IMAD.WIDE R2, R200, 0x2, R2 ;  /* 0x00000002c8029825 */ /* 0x000fe200078e0202 */
[----:B------:R1:W-:Y:S01]  /*1440*/  @!P1 LDGSTS.E.BYPASS.LTC128B.128 [R233+0x13100], [R8.64], !P0 ;  /* 0x1310000008e99fae */ /* 0x0003e2000c101d50 */
[----:B------:R-:W-:-:S03]  /*1450*/  @!P6 IADD3 R7, P0, R4, UR12, RZ ;  /* 0x0000000c0407ec10 */ /* 0x000fc6000ff1e0ff */
[----:B------:R3:W-:Y:S01]  /*1460*/  @!P1 LDGSTS.E.BYPASS.LTC128B.128 [R233+0x17100], [R14.64], !P5 ;  /* 0x171000000ee99fae */ /* 0x0007e2000e901d50 */
[----:B------:R-:W-:-:S03]  /*1470*/  @!P6 LEA.HI.X.SX32 R6, R4, UR6, 0x1, P0 ;  /* 0x000000060406ec11 */ /* 0x000fc600080f0eff */
[----:B------:R5:W-:Y:S04]  /*1480*/  @!P1 LDGSTS.E.BYPASS.LTC128B.128 [R233+0x1b100], [R12.64], !P4 ;  /* 0x1b1000000ce99fae */ /* 0x000be8000e101d50 */
[----:B------:R2:W-:Y:S04]  /*1490*/  @!P1 LDGSTS.E.BYPASS.LTC128B.128 [R233+0x1f100], [R2.64], !P2 ;  /* 0x1f10000002e99fae */ /* 0x0005e8000d101d50 */
[----:B------:R-:W0:Y:S01]  /*14a0*/  LDGDEPBAR ;  /* 0x00000000000079af */ /* 0x000e220000000000 */
[----:B-1----:R-:W-:-:S04]  /*14b0*/  @!P6 LEA R8, P0, R7, c[0x0][0x2a0], 0x2 ;  /* 0x0000a8000708ea11 */ /* 0x002fc800078010ff */
[----:B------:R-:W-:Y:S01]  /*14c0*/  @!P6 LEA.HI.X R9, R7, c[0x0][0x2a4], R6, 0x2, P0 ;  /* 0x0000a9000709ea11 */ /* 0x000fe200000f1406 */
[----:B------:R-:W-:Y:S06]  /*14d0*/  BAR.SYNC.DEFER_BLOCKING 0x0 ;  /* 0x0000000000007b1d */ /* 0x000fec0000010000 */
[----:B------:R1:W3:Y:S01]  /*14e0*/  @!P6 LDG.E R231, [R8.64] ;  /* 0x0000001008e7e981 */ /* 0x0002e2000c1e1900 */
[----:B--2---:R-:W-:Y:S01]  /*14f0*/  IMAD.MOV R2, RZ, RZ, -R4 ;  /* 0x000000ffff027224 */ /* 0x004fe200078e0a04 */
[----:B------:R-:W-:Y:S01]  /*1500*/  UIMAD UR19, UR18, UR4, URZ ;  /* 0x00000004121372a4 */ /* 0x000fe2000f8e023f */
[C---:B------:R-:W-:Y:S01]  /*1510*/  IMAD.WIDE R20, R235.reuse, 0x2, RZ ;  /* 0x00000002eb147825 */ /* 0x040fe200078e02ff */
[----:B------:R-:W-:Y:S01]  /*1520*/  UIMAD.WIDE.U32 UR14, UR9, UR4, URZ ;  /* 0x00000004090e72a5 */ /* 0x000fe2000f8e003f */
[----:B------:R-:W-:Y:S01]  /*1530*/  ISETP.GE.AND P6, PT, R16, c[0x0][0x1d4], PT ;  /* 0x0000750010007a0c */ /* 0x000fe20003fc6270 */
[----:B------:R-:W-:Y:S01]  /*1540*/  UIMAD UR19, UR9, UR5, UR19 ;  /* 0x00000005091372a4 */ /* 0x000fe2000f8e0213 */
[----:B------:R-:W-:Y:S01]  /*1550*/  IMAD R232, R2, c[0x0][0x2b8], R232 ;  /* 0x0000ae0002e87a24 */ /* 0x000fe200078e02e8 */
[----:B------:R-:W-:Y:S01]  /*1560*/  ISETP.GE.AND P4, PT, R235, c[0x0][0x1d4], PT ;  /* 0x00007500eb007a0c */ /* 0x000fe20003f86270 */
[----:B------:R-:W-:Y:S01]  /*1570*/  ULDC.64 UR4, c[0x0][0x1e8] ;  /* 0x00007a0000047ab9 */ /* 0x000fe20000000a00 */
[----:B------:R-:W-:Y:S01]  /*1580*/  IMAD.U32 R80, RZ, RZ, UR20 ;  /* 0x00000014ff507e24 */ /* 0x000fe2000f8e00ff */
[----:B------:R-:W-:Y:S01]  /*1590*/  UIMAD.WIDE.U32 UR22, UR9, UR4, URZ ;  /* 0x00000004091672a5 */ /* 0x000fe2000f8e003f */
[----:B------:R-:W-:Y:S01]  /*15a0*/  SHF.R.S32.HI R2, RZ, 0x1f, R232 ;  /* 0x0000001fff027819 */ /* 0x000fe200000114e8 */
[C---:B------:R-:W-:Y:S01]  /*15b0*/  IMAD.WIDE.U32 R6, R232.reuse, c[0x0][0x208], RZ ;  /* 0x00008200e8067a25 */ /* 0x040fe200078e00ff */
[----:B------:R-:W-:Y:S01]  /*15c0*/  UIADD3 UR19, UR15, UR19, URZ ;  /* 0x000000130f137290 */ /* 0x000fe2000fffe03f */
[----:B------:R-:W-:Y:S01]  /*15d0*/  ISETP.GE.AND P5, PT, R11, c[0x0][0x1d4], PT ;  /* 0x000075000b007a0c */ /* 0x000fe20003fa6270 */
[----:B------:R-:W-:Y:S01]  /*15e0*/  UIMAD UR18, UR18, UR4, URZ ;  /* 0x00000004121272a4 */ /* 0x000fe2000f8e023f */
[----:B-----5:R-:W-:Y:S01]  /*15f0*/  IMAD.WIDE.U32 R12, R232, c[0x0][0x1e0], RZ ;  /* 0x00007800e80c7a25 */ /* 0x020fe200078e00ff */
[----:B------:R-:W-:Y:S01]  /*1600*/  ISETP.GE.AND P4, PT, R10, c[0x0][0x1d4], PT ;  /* 0x000075000a007a0c */ /* 0x000fe20003f86270 */
[----:B------:R-:W-:Y:S01]  /*1610*/  UISETP.GT.AND UP0, UPT, UR26, UR7, UPT ;  /* 0x000000071a00728c */ /* 0x000fe2000bf04270 */
[CC--:B------:R-:W-:Y:S01]  /*1620*/  LEA.HI R81, R85.reuse, R83.reuse, RZ, 0x4 ;  /* 0x0000005355517211 */ /* 0x0c0fe200078f20ff */
[----:B------:R-:W-:Y:S01]  /*1630*/  UIMAD UR18, UR9, UR5, UR18 ;  /* 0x00000005091272a4 */ /* 0x000fe2000f8e0212 */
[----:B------:R-:W-:Y:S01]  /*1640*/  IMAD.WIDE R18, R202, 0x2, RZ ;  /* 0x00000002ca127825 */ /* 0x000fe200078e02ff */
[----:B------:R-:W-:-:S02]  /*1650*/  LEA.HI R84, R85, R83, RZ, 0x5 ;  /* 0x0000005355547211 */ /* 0x000fc400078f28ff */
[----:B------:R-:W-:Y:S01]  /*1660*/  UIADD3 UR18, UR23, UR18, URZ ;  /* 0x0000001217127290 */ /* 0x000fe2000fffe03f */
[C---:B-1----:R-:W-:Y:S01]  /*1670*/  IMAD R8, R2.reuse, c[0x0][0x1e0], RZ ;  /* 0x0000780002087a24 */ /* 0x042fe200078e02ff */
[----:B------:R-:W-:Y:S01]  /*1680*/  LOP3.LUT R5, R81, 0xfffffff0, RZ, 0xc0, !PT ;  /* 0xfffffff051057812 */ /* 0x000fe200078ec0ff */
[----:B------:R-:W-:Y:S01]  /*1690*/  IMAD R2, R2, c[0x0][0x208], RZ ;  /* 0x0000820002027a24 */ /* 0x000fe200078e02ff */
[----:B------:R-:W-:Y:S01]  /*16a0*/  SHF.R.S32.HI R86, RZ, 0x5, R84 ;  /* 0x00000005ff567819 */ /* 0x000fe20000011454 */
[C---:B------:R-:W-:Y:S01]  /*16b0*/  IMAD R8, R232.reuse, c[0x0][0x1e4], R8 ;  /* 0x00007900e8087a24 */ /* 0x040fe200078e0208 */
[----:B------:R-:W-:Y:S01]  /*16c0*/  SEL R243, RZ, 0x10, P4 ;  /* 0x00000010fff37807 */ /* 0x000fe20002000000 */
[----:B------:R-:W-:Y:S01]  /*16d0*/  IMAD R2, R232, c[0x0][0x20c], R2 ;  /* 0x00008300e8027a24 */ /* 0x000fe200078e0202 */
[----:B------:R-:W-:Y:S01]  /*16e0*/  SHF.R.S32.HI R242, RZ, 0x1f, R202 ;  /* 0x0000001ffff27819 */ /* 0x000fe200000114ca */
[----:B------:R-:W-:Y:S01]  /*16f0*/  IMAD.IADD R9, R13, 0x1, R8 ;  /* 0x000000010d097824 */ /* 0x000fe200078e0208 */
[----:B------:R-:W-:Y:S01]  /*1700*/  SHF.R.S32.HI R241, RZ, 0x1f, R201 ;  /* 0x0000001ffff17819 */ /* 0x000fe200000114c9 */
[----:B------:R-:W-:Y:S01]  /*1710*/  IMAD.IADD R7, R7, 0x1, R2 ;  /* 0x0000000107077824 */ /* 0x000fe200078e0202 */
[----:B------:R-:W-:Y:S01]  /*1720*/  SHF.R.S32.HI R203, RZ, 0x1f, R200 ;  /* 0x0000001fffcb7819 */ /* 0x000fe200000114c8 */
[----:B------:R-:W-:Y:S01]  /*1730*/  IMAD.MOV.U32 R8, RZ, RZ, R12 ;  /* 0x000000ffff087224 */ /* 0x000fe200078e000c */
[----:B------:R-:W-:Y:S01]  /*1740*/  IADD3 R238, R233, 0x100, RZ ;  /* 0x00000100e9ee7810 */ /* 0x000fe20007ffe0ff */
[----:B------:R-:W-:-:S05]  /*1750*/  IMAD.IADD R5, R83, 0x1, -R5 ;  /* 0x0000000153057824 */ /* 0x000fca00078e0a05 */
[----:B------:R-:W-:-:S04]  /*1760*/  SHF.R.S32.HI R82, RZ, 0x1f, R5 ;  /* 0x0000001fff527819 */ /* 0x000fc80000011405 */
[----:B------:R-:W-:Y:S02]  /*1770*/  LEA.HI R82, R82, R5, RZ, 0x3 ;  /* 0x0000000552527211 */ /* 0x000fe400078f18ff */
[----:B---3--:R-:W-:Y:S01]  /*1780*/  SHF.R.S32.HI R4, RZ, 0x1f, R231 ;  /* 0x0000001fff047819 */ /* 0x008fe200000114e7 */
[----:B------:R-:W-:-:S04]  /*1790*/  IMAD.WIDE.U32 R6, R231, c[0x0][0x218], R6 ;  /* 0x00008600e7067a25 */ /* 0x000fc800078e0006 */
[----:B------:R-:W-:Y:S01]  /*17a0*/  IMAD R3, R4, c[0x0][0x218], RZ ;  /* 0x0000860004037a24 */ /* 0x000fe200078e02ff */
[----:B------:R-:W-:Y:S01]  /*17b0*/  IADD3 R6, P0, R6, UR14, RZ ;  /* 0x0000000e06067c10 */ /* 0x000fe2000ff1e0ff */
[----:B------:R-:W-:-:S04]  /*17c0*/  IMAD.WIDE.U32 R8, R231, c[0x0][0x1f0], R8 ;  /* 0x00007c00e7087a25 */ /* 0x000fc800078e0008 */
[----:B------:R-:W-:Y:S01]  /*17d0*/  IMAD R3, R231, c[0x0][0x21c], R3 ;  /* 0x00008700e7037a24 */ /* 0x000fe200078e0203 */
[----:B------:R-:W-:Y:S01]  /*17e0*/  IADD3 R2, P1, R8, UR22, RZ ;  /* 0x0000001608027c10 */ /* 0x000fe2000ff3e0ff */
[----:B------:R-:W-:-:S03]  /*17f0*/  IMAD R4, R4, c[0x0][0x1f0], RZ ;  /* 0x00007c0004047a24 */ /* 0x000fc600078e02ff */
[----:B------:R-:W-:Y:S01]  /*1800*/  IADD3.X R3, R7, UR19, R3, P0, !PT ;  /* 0x0000001307037c10 */ /* 0x000fe200087fe403 */
[----:B------:R-:W-:Y:S01]  /*1810*/  IMAD R4, R231, c[0x0][0x1f4], R4 ;  /* 0x00007d00e7047a24 */ /* 0x000fe200078e0204 */
[----:B------:R-:W-:-:S04]  /*1820*/  LEA R8, P0, R6, c[0x0][0x1f8], 0x1 ;  /* 0x00007e0006087a11 */ /* 0x000fc800078008ff */
[----:B------:R-:W-:Y:S01]  /*1830*/  LEA.HI.X R3, R6, c[0x0][0x1fc], R3, 0x1, P0 ;  /* 0x00007f0006037a11 */ /* 0x000fe200000f0c03 */
[----:B------:R-:W1:Y:S01]  /*1840*/  SHFL.IDX PT, R54, R8, RZ, 0x181f ;  /* 0x00181fff08367589 */ /* 0x000e6200000e0000 */
[----:B------:R-:W-:Y:S01]  /*1850*/  IADD3.X R4, R9, UR18, R4, P1, !PT ;  /* 0x0000001209047c10 */ /* 0x000fe20008ffe404 */
[----:B------:R-:W-:Y:S01]  /*1860*/  IMAD.SHL.U32 R6, R0, 0x40, RZ ;  /* 0x0000004000067824 */ /* 0x000fe200078e00ff */
[C---:B------:R-:W-:Y:S01]  /*1870*/  LEA R12, P1, R2.reuse, c[0x0][0x1c8], 0x1 ;  /* 0x00007200020c7a11 */ /* 0x040fe200078208ff */
[----:B------:R-:W2:Y:S01]  /*1880*/  SHFL.IDX PT, R7, R3, RZ, 0x181f ;  /* 0x00181fff03077589 */ /* 0x000ea200000e0000 */
[----:B------:R-:W-:Y:S02]  /*1890*/  SHF.R.S32.HI R9, RZ, 0x4, R81 ;  /* 0x00000004ff097819 */ /* 0x000fe40000011451 */
[----:B------:R-:W-:Y:S01]  /*18a0*/  LEA.HI.X R4, R2, c[0x0][0x1cc], R4, 0x1, P1 ;  /* 0x0000730002047a11 */ /* 0x000fe200008f0c04 */
[----:B------:R-:W3:Y:S01]  /*18b0*/  SHFL.IDX PT, R8, R8, 0x1, 0x181f ;  /* 0x00381f0008087f89 */ /* 0x000ee200000e0000 */
[C---:B------:R-:W-:Y:S01]  /*18c0*/  IADD3 R2, -R229.reuse, UR8, -R80 ;  /* 0x00000008e5027c10 */ /* 0x040fe2000fffe950 */
[----:B------:R-:W-:Y:S01]  /*18d0*/  IMAD.SHL.U32 R229, R229, 0x8, RZ ;  /* 0x00000008e5e57824 */ /* 0x000fe200078e00ff */
[----:B------:R-:W-:Y:S01]  /*18e0*/  LOP3.LUT R6, R6, 0x1c0, RZ, 0xc0, !PT ;  /* 0x000001c006067812 */ /* 0x000fe200078ec0ff */
[----:B------:R-:W5:Y:S01]  /*18f0*/  SHFL.IDX PT, R3, R3, 0x1, 0x181f ;  /* 0x00381f0003037f89 */ /* 0x000f6200000e0000 */
[----:B------:R-:W-:-:S02]  /*1900*/  ISETP.GE.AND P1, PT, R2, 0x1, PT ;  /* 0x000000010200780c */ /* 0x000fc40003f26270 */
[----:B------:R-:W-:Y:S01]  /*1910*/  LEA.HI R81, R81, R9, RZ, 0x1 ;  /* 0x0000000951517211 */ /* 0x000fe200078f08ff */
[----:B------:R-:W-:Y:S01]  /*1920*/  SHFL.IDX PT, R14, R12, RZ, 0x181f ;  /* 0x00181fff0c0e7589 */ /* 0x000fe200000e0000 */
[----:B------:R-:W-:Y:S02]  /*1930*/  LOP3.LUT R229, R6, 0x8, R229, 0xf8, !PT ;  /* 0x0000000806e57812 */ /* 0x000fe400078ef8e5 */
[----:B------:R-:W-:Y:S01]  /*1940*/  LOP3.LUT R81, R81, 0xfffffffe, RZ, 0xc0, !PT ;  /* 0xfffffffe51517812 */ /* 0x000fe200078ec0ff */
[----:B------:R-:W4:Y:S01]  /*1950*/  SHFL.IDX PT, R15, R4, RZ, 0x181f ;  /* 0x00181fff040f7589 */ /* 0x000f2200000e0000 */
[----:B------:R-:W-:Y:S02]  /*1960*/  SHF.R.U32.HI R6, RZ, 0x3, R6 ;  /* 0x00000003ff067819 */ /* 0x000fe40000011606 */
[----:B-1----:R-:W-:Y:S01]  /*1970*/  IADD3 R52, P2, R54, R20, RZ ;  /* 0x0000001436347210 */ /* 0x002fe20007f5e0ff */
[----:B------:R-:W-:Y:S01]  /*1980*/  SHFL.IDX PT, R12, R12, 0x1, 0x181f ;  /* 0x00381f000c0c7f89 */ /* 0x000fe200000e0000 */
[----:B------:R-:W-:Y:S01]  /*1990*/  LOP3.LUT R229, R229, R6, RZ, 0x3c, !PT ;  /* 0x00000006e5e57212 */ /* 0x000fe200078e3cff */
[----:B------:R-:W-:-:S02]  /*19a0*/  IMAD.IADD R81, R9, 0x1, -R81 ;  /* 0x0000000109517824 */ /* 0x000fc400078e0a51 */
[----:B--2---:R-:W-:Y:S01]  /*19b0*/  IMAD.X R53, R7, 0x1, R21, P2 ;  /* 0x0000000107357824 */ /* 0x004fe200010e0615 */
[----:B------:R-:W-:Y:S01]  /*19c0*/  IADD3 R46, P2, R54, R18, RZ ;  /* 0x00000012362e7210 */ /* 0x000fe20007f5e0ff */
[----:B------:R1:W2:Y:S01]  /*19d0*/  SHFL.IDX PT, R13, R4, 0x1, 0x181f ;  /* 0x00381f00040d7f89 */ /* 0x0002a200000e0000 */
[-C--:B---3--:R-:W-:Y:S01]  /*19e0*/  IADD3 R34, P0, R20, R8.reuse, RZ ;  /* 0x0000000814227210 */ /* 0x088fe20007f1e0ff */
[----:B------:R-:W-:Y:S02]  /*19f0*/  IMAD R229, R81, 0x200, R229 ;  /* 0x0000020051e57824 */ /* 0x000fe400078e02e5 */
[----:B------:R-:W-:Y:S01]  /*1a00*/  IMAD.X R47, R7, 0x1, R19, P2 ;  /* 0x00000001072f7824 */ /* 0x000fe200010e0613 */
[----:B------:R-:W-:Y:S01]  /*1a10*/  ISETP.GE.AND P2, PT, R235, c[0x0][0x1d4], PT ;  /* 0x00007500eb007a0c */ /* 0x000fe20003f46270 */
[----:B-----5:R-:W-:Y:S01]  /*1a20*/  IMAD.X R35, R21, 0x1, R3, P0 ;  /* 0x0000000115237824 */ /* 0x020fe200000e0603 */
[----:B------:R-:W-:Y:S01]  /*1a30*/  IADD3 R32, P0, R18, R8, RZ ;  /* 0x0000000812207210 */ /* 0x000fe20007f1e0ff */
[----:B------:R-:W-:-:S02]  /*1a40*/  IMAD.SHL.U32 R81, R81, 0x8, RZ ;  /* 0x0000000851517824 */ /* 0x000fc400078e00ff */
[----:B------:R-:W-:Y:S02]  /*1a50*/  IMAD.SHL.U32 R229, R229, 0x2, RZ ;  /* 0x00000002e5e57824 */ /* 0x000fe400078e00ff */
[----:B------:R-:W-:Y:S02]  /*1a60*/  IMAD.X R33, R19, 0x1, R3, P0 ;  /* 0x0000000113217824 */ /* 0x000fe400000e0603 */
[----:B----4-:R-:W-:Y:S01]  /*1a70*/  @P1 IMAD.WIDE R20, R235, 0x2, R14 ;  /* 0x00000002eb141825 */ /* 0x010fe200078e020e */
[----:B------:R-:W-:-:S03]  /*1a80*/  IADD3 R228, R229, 0x8120, RZ ;  /* 0x00008120e5e47810 */ /* 0x000fc60007ffe0ff */
[----:B------:R-:W-:Y:S01]  /*1a90*/  @P1 IMAD.WIDE R18, R201, 0x2, R14 ;  /* 0x00000002c9121825 */ /* 0x000fe200078e020e */
[----:B------:R3:W-:Y:S01]  /*1aa0*/  @P1 LDGSTS.E.BYPASS.LTC128B.128 [R233+0x8100], [R20.64], !P2 ;  /* 0x0810000014e91fae */ /* 0x0007e2000d101d50 */
[C---:B-1----:R-:W-:Y:S02]  /*1ab0*/  LOP3.LUT R4, R82.reuse, 0xfffffff8, RZ, 0xc0, !PT ;  /* 0xfffffff852047812 */ /* 0x042fe400078ec0ff */
[----:B------:R-:W-:-:S03]  /*1ac0*/  IMAD.SHL.U32 R82, R82, 0x40, RZ ;  /* 0x0000004052527824 */ /* 0x000fc600078e00ff */
[----:B------:R-:W-:Y:S02]  /*1ad0*/  IMAD.IADD R4, R5, 0x1, -R4 ;  /* 0x0000000105047824 */ /* 0x000fe400078e0a04 */
[----:B------:R-:W-:Y:S02]  /*1ae0*/  LOP3.LUT R82, R82, 0xfffffe00, RZ, 0xc0, !PT ;  /* 0xfffffe0052527812 */ /* 0x000fe400078ec0ff */
[----:B------:R-:W-:Y:S01]  /*1af0*/  IADD3 R5, R229, 0x8100, RZ ;  /* 0x00008100e5057810 */ /* 0x000fe20007ffe0ff */
[----:B------:R-:W-:Y:S02]  /*1b00*/  IMAD.SHL.U32 R6, R4, 0x40, RZ ;  /* 0x0000004004067824 */ /* 0x000fe400078e00ff */
[----:B------:R-:W-:-:S03]  /*1b10*/  IMAD R230, R86, 0x400, R82 ;  /* 0x0000040056e67824 */ /* 0x000fc600078e0252 */
[----:B------:R-:W-:-:S04]  /*1b20*/  LOP3.LUT R6, R6, 0x1c0, RZ, 0xc0, !PT ;  /* 0x000001c006067812 */ /* 0x000fc800078ec0ff */
[----:B------:R-:W-:Y:S02]  /*1b30*/  LOP3.LUT R81, R6, 0x8, R81, 0xf8, !PT ;  /* 0x0000000806517812 */ /* 0x000fe400078ef851 */
[----:B------:R-:W-:Y:S01]  /*1b40*/  SHF.R.U32.HI R6, RZ, 0x3, R6 ;  /* 0x00000003ff067819 */ /* 0x000fe20000011606 */
[----:B---3--:R-:W-:-:S03]  /*1b50*/  @P1 IMAD.WIDE R20, R202, 0x2, R14 ;  /* 0x00000002ca141825 */ /* 0x008fc600078e020e */
[----:B------:R-:W-:Y:S01]  /*1b60*/  LOP3.LUT R81, R81, R6, RZ, 0x3c, !PT ;  /* 0x0000000651517212 */ /* 0x000fe200078e3cff */
[----:B------:R-:W-:Y:S01]  /*1b70*/  @P1 IMAD.WIDE R14, R200, 0x2, R14 ;  /* 0x00000002c80e1825 */ /* 0x000fe200078e020e */
[----:B------:R1:W-:Y:S03]  /*1b80*/  @P1 LDGSTS.E.BYPASS.LTC128B.128 [R233+0xa100], [R20.64], !P6 ;  /* 0x0a10000014e91fae */ /* 0x0003e6000f101d50 */
[----:B------:R-:W-:Y:S01]  /*1b90*/  IMAD.IADD R230, R81, 0x1, R230 ;  /* 0x0000000151e67824 */ /* 0x000fe200078e02e6 */
[----:B------:R3:W-:Y:S03]  /*1ba0*/  @P1 LDGSTS.E.BYPASS.LTC128B.128 [R233+0xc100], [R18.64], !P5 ;  /* 0x0c10000012e91fae */ /* 0x0007e6000e901d50 */
[----:B------:R-:W-:Y:S01]  /*1bb0*/  IMAD.SHL.U32 R230, R230, 0x2, RZ ;  /* 0x00000002e6e67824 */ /* 0x000fe200078e00ff */
[----:B------:R4:W-:Y:S01]  /*1bc0*/  @P1 LDGSTS.E.BYPASS.LTC128B.128 [R233+0xe100], [R14.64], !P4 ;  /* 0x0e1000000ee91fae */ /* 0x0009e2000e101d50 */
[----:B------:R-:W-:-:S13]  /*1bd0*/  ISETP.GT.AND P1, PT, R2, 0x20, PT ;  /* 0x000000200200780c */ /* 0x000fda0003f24270 */
[----:B--2---:R-:W-:-:S04]  /*1be0*/  @P1 IMAD.WIDE R24, R235, 0x2, R12 ;  /* 0x00000002eb181825 */ /* 0x004fc800078e020c */
[--C-:B------:R-:W-:Y:S01]  /*1bf0*/  @P1 IMAD.WIDE R22, R202, 0x2, R12.reuse ;  /* 0x00000002ca161825 */ /* 0x100fe200078e020c */
[----:B------:R2:W-:Y:S03]  /*1c00*/  @P1 LDGSTS.E.BYPASS.LTC128B.128 [R233+0x9100], [R24.64], !P2 ;  /* 0x0910000018e91fae */ /* 0x0005e6000d101d50 */
[C-C-:B-1----:R-:W-:Y:S01]  /*1c10*/  @P1 IMAD.WIDE R20, R201.reuse, 0x2, R12.reuse ;  /* 0x00000002c9141825 */ /* 0x142fe200078e020c */
[----:B------:R1:W-:Y:S03]  /*1c20*/  @P1 LDGSTS.E.BYPASS.LTC128B.128 [R233+0xb100], [R22.64], !P6 ;  /* 0x0b10000016e91fae */ /* 0x0003e6000f101d50 */
[----:B------:R-:W-:Y:S01]  /*1c30*/  @P1 IMAD.WIDE R12, R200, 0x2, R12 ;  /* 0x00000002c80c1825 */ /* 0x000fe200078e020c */
[----:B------:R1:W-:Y:S03]  /*1c40*/  @P1 LDGSTS.E.BYPASS.LTC128B.128 [R233+0xd100], [R20.64], !P5 ;  /* 0x0d10000014e91fae */ /* 0x0003e6000e901d50 */
[----:B----4-:R-:W-:Y:S01]  /*1c50*/  IMAD.WIDE R14, R201, 0x2, RZ ;  /* 0x00000002c90e7825 */ /* 0x010fe200078e02ff */
[----:B------:R4:W-:Y:S01]  /*1c60*/  @P1 LDGSTS.E.BYPASS.LTC128B.128 [R233+0xf100], [R12.64], !P4 ;  /* 0x0f1000000ce91fae */ /* 0x0009e2000e101d50 */
[----:B------:R-:W-:-:S03]  /*1c70*/  LOP3.LUT P1, RZ, R0, 0x2, RZ, 0xc0, !PT ;  /* 0x0000000200ff7812 */ /* 0x000fc6000782c0ff */
[----:B------:R-:W0:Y:S01]  /*1c80*/  LDGDEPBAR ;  /* 0x00000000000079af */ /* 0x000e220000000000 */
[----:B------:R-:W-:-:S05]  /*1c90*/  IADD3 R44, P0, R54, R14, RZ ;  /* 0x0000000e362c7210 */ /* 0x000fca0007f1e0ff */
[----:B------:R-:W-:Y:S01]  /*1ca0*/  IMAD.X R45, R7, 0x1, R15, P0 ;  /* 0x00000001072d7824 */ /* 0x000fe200000e060f */
[----:B---3--:R-:W-:-:S03]  /*1cb0*/  IADD3 R18, P0, R14, R8, RZ ;  /* 0x000000080e127210 */ /* 0x008fc60007f1e0ff */
[----:B------:R-:W-:Y:S02]  /*1cc0*/  @P1 IADD3 R228, R5, -0x20, RZ ;  /* 0xffffffe005e41810 */ /* 0x000fe40007ffe0ff */
[----:B------:R-:W-:Y:S02]  /*1cd0*/  IMAD.X R19, R15, 0x1, R3, P0 ;  /* 0x000000010f137824 */ /* 0x000fe400000e0603 */
[C---:B------:R-:W-:Y:S02]  /*1ce0*/  IADD3 R219, R228.reuse, 0x800, RZ ;  /* 0x00000800e4db7810 */ /* 0x040fe40007ffe0ff */
[C---:B------:R-:W-:Y:S02]  /*1cf0*/  IADD3 R218, R228.reuse, 0x1000, RZ ;  /* 0x00001000e4da7810 */ /* 0x040fe40007ffe0ff */
[C---:B------:R-:W-:Y:S02]  /*1d00*/  IADD3 R217, R228.reuse, 0x1800, RZ ;  /* 0x00001800e4d97810 */ /* 0x040fe40007ffe0ff */
[----:B------:R-:W-:-:S02]  /*1d10*/  IADD3 R215, R228, 0x2000, RZ ;  /* 0x00002000e4d77810 */ /* 0x000fc40007ffe0ff */
[----:B------:R-:W-:Y:S01]  /*1d20*/  IADD3 R214, R228, 0x2800, RZ ;  /* 0x00002800e4d67810 */ /* 0x000fe20007ffe0ff */
[----:B----4-:R-:W-:Y:S01]  /*1d30*/  IMAD.WIDE R12, R200, 0x2, RZ ;  /* 0x00000002c80c7825 */ /* 0x010fe200078e02ff */
[----:B------:R-:W-:-:S04]  /*1d40*/  DEPBAR.LE SB0, 0x1 ;  /* 0x000080400000791a */ /* 0x000fc80000000000 */
[----:B------:R-:W-:Y:S01]  /*1d50*/  IADD3 R54, P0, R54, R12, RZ ;  /* 0x0000000c36367210 */ /* 0x000fe20007f1e0ff */
[----:B------:R-:W-:-:S04]  /*1d60*/  DEPBAR.LE SB0, 0x0 ;  /* 0x000080000000791a */ /* 0x000fc80000000000 */
[----:B------:R-:W-:Y:S01]  /*1d70*/  BAR.SYNC.DEFER_BLOCKING 0x0 ;  /* 0x0000000000007b1d */ /* 0x000fe20000010000 */
[----:B------:R-:W-:Y:S01]  /*1d80*/  IMAD.X R55, R7, 0x1, R13, P0 ;  /* 0x0000000107377824 */ /* 0x000fe200000e060d */
[----:B------:R-:W-:Y:S02]  /*1d90*/  IADD3 R8, P0, R12, R8, RZ ;  /* 0x000000080c087210 */ /* 0x000fe40007f1e0ff */
[----:B------:R-:W-:Y:S02]  /*1da0*/  IADD3 R213, R228, 0x3000, RZ ;  /* 0x00003000e4d57810 */ /* 0x000fe40007ffe0ff */
[----:B------:R-:W-:Y:S01]  /*1db0*/  R2P PR, R4, 0x6 ;  /* 0x0000000604007804 */ /* 0x000fe20000000000 */
[----:B------:R-:W-:Y:S01]  /*1dc0*/  IMAD.X R9, R13, 0x1, R3, P0 ;  /* 0x000000010d097824 */ /* 0x000fe200000e0603 */
[----:B------:R-:W-:Y:S01]  /*1dd0*/  ISETP.GE.AND P0, PT, R235, c[0x0][0x1d4], PT ;  /* 0x00007500eb007a0c */ /* 0x000fe20003f06270 */
[----:B------:R-:W-:Y:S01]  /*1de0*/  IMAD.MOV.U32 R3, RZ, RZ, 0x10 ;  /* 0x00000010ff037424 */ /* 0x000fe200078e00ff */
[----:B------:R-:W-:-:S02]  /*1df0*/  IADD3 R212, R228, 0x3800, RZ ;  /* 0x00003800e4d47810 */ /* 0x000fc40007ffe0ff */
[----:B------:R-:W-:Y:S02]  /*1e00*/  ISETP.LT.OR P0, PT, R2, 0x1, P0 ;  /* 0x000000010200780c */ /* 0x000fe40000701670 */
[----:B------:R-:W-:Y:S02]  /*1e10*/  SEL R3, R3, 0xfffffff0, !P1 ;  /* 0xfffffff003037807 */ /* 0x000fe40004800000 */
[----:B------:R-:W-:Y:S02]  /*1e20*/  ISETP.GE.AND P1, PT, R16, c[0x0][0x1d4], PT ;  /* 0x0000750010007a0c */ /* 0x000fe40003f26270 */
[C---:B------:R-:W-:Y:S01]  /*1e30*/  IADD3 R211, R228.reuse, 0x4000, RZ ;  /* 0x00004000e4d37810 */ /* 0x040fe20007ffe0ff */
[----:B------:R-:W-:Y:S01]  /*1e40*/  IMAD R226, R3, 0x2, R230 ;  /* 0x0000000203e27824 */ /* 0x000fe200078e02e6 */
[C---:B------:R-:W-:Y:S02]  /*1e50*/  IADD3 R210, R228.reuse, 0x4800, RZ ;  /* 0x00004800e4d27810 */ /* 0x040fe40007ffe0ff */
[C---:B------:R-:W-:Y:S01]  /*1e60*/  IADD3 R209, R228.reuse, 0x5000, RZ ;  /* 0x00005000e4d17810 */ /* 0x040fe20007ffe0ff */
[----:B------:R-:W-:Y:S01]  /*1e70*/  LDSM.16.M88.4 R40, [R230+0x10100] ;  /* 0x01010000e628783b */ /* 0x000fe20000000200 */
[----:B------:R-:W-:-:S02]  /*1e80*/  IADD3 R208, R228, 0x5800, RZ ;  /* 0x00005800e4d07810 */ /* 0x000fc40007ffe0ff */
[C---:B------:R-:W-:Y:S01]  /*1e90*/  IADD3 R207, R228.reuse, 0x6000, RZ ;  /* 0x00006000e4cf7810 */ /* 0x040fe20007ffe0ff */
[----:B------:R-:W-:Y:S01]  /*1ea0*/  LDSM.16.M88.4 R4, [R226+0x10100] ;  /* 0x01010000e204783b */ /* 0x000fe20000000200 */
[C---:B------:R-:W-:Y:S02]  /*1eb0*/  IADD3 R206, R228.reuse, 0x6800, RZ ;  /* 0x00006800e4ce7810 */ /* 0x040fe40007ffe0ff */
[C---:B------:R-:W-:Y:S01]  /*1ec0*/  IADD3 R205, R228.reuse, 0x7000, RZ ;  /* 0x00007000e4cd7810 */ /* 0x040fe20007ffe0ff */
[----:B------:R-:W-:Y:S01]  /*1ed0*/  LDSM.16.M88.4 R12, [R229+0x8100] ;  /* 0x00810000e50c783b */ /* 0x000fe20000000200 */
[----:B------:R-:W-:-:S03]  /*1ee0*/  IADD3 R204, R228, 0x7800, RZ ;  /* 0x00007800e4cc7810 */ /* 0x000fc60007ffe0ff */
[----:B------:R-:W3:Y:S04]  /*1ef0*/  LDSM.16.M88.4 R56, [R229+0x8900] ;  /* 0x00890000e538783b */ /* 0x000ee80000000200 */
[----:B------:R-:W-:Y:S04]  /*1f00*/  LDSM.16.M88.4 R48, [R229+0x9100] ;  /* 0x00910000e530783b */ /* 0x000fe80000000200 */
[----:B-1----:R-:W-:Y:S04]  /*1f10*/  LDSM.16.M88.4 R20, [R229+0x9900] ;  /* 0x00990000e514783b */ /* 0x002fe80000000200 */
[----:B------:R-:W-:Y:S04]  /*1f20*/  LDSM.16.M88.4 R64, [R228] ;  /* 0x00000000e440783b */ /* 0x000fe80000000200 */
[----:B------:R-:W1:Y:S04]  /*1f30*/  LDSM.16.M88.4 R36, [R228+0x800] ;  /* 0x00080000e424783b */ /* 0x000e680000000200 */
[----:B------:R-:W-:Y:S04]  /*1f40*/  LDSM.16.M88.4 R28, [R228+0x1000] ;  /* 0x00100000e41c783b */ /* 0x000fe80000000200 */
[----:B--2---:R-:W2:Y:S04]  /*1f50*/  LDSM.16.M88.4 R24, [R228+0x1800] ;  /* 0x00180000e418783b */ /* 0x004ea80000000200 */
[----:B------:R-:W-:Y:S01]  /*1f60*/  @!PT LDS RZ, [RZ] ;  /* 0x00000000fffff984 */ /* 0x000fe20000000800 */
[----:B------:R-:W-:Y:S01]  /*1f70*/  @!PT LDS RZ, [RZ] ;  /* 0x00000000fffff984 */ /* 0x000fe20000000800 */
[----:B------:R-:W-:Y:S01]  /*1f80*/  @!PT LDS RZ, [RZ] ;  /* 0x00000000fffff984 */ /* 0x000fe20000000800 */
[----:B------:R4:W-:Y:S01]  /*1f90*/  LDGSTS.E.BYPASS.LTC128B.128 [R233+0x100], [R52.64], !P0 ;  /* 0x0010000034e97fae */ /* 0x0009e2000c101d50 */
[----:B------:R-:W-:-:S02]  /*1fa0*/  ISETP.LT.OR P0, PT, R2, 0x1, P1 ;  /* 0x000000010200780c */ /* 0x000fc40000f01670 */
[----:B------:R-:W-:Y:S01]  /*1fb0*/  ISETP.GE.AND P1, PT, R11, c[0x0][0x1d4], PT ;  /* 0x000075000b007a0c */ /* 0x000fe20003f26270 */
[----:B---3--:R-:W-:Y:S10]  /*1fc0*/  HMMA.16816.F32 R60, R40, R56, RZ ;  /* 0x00000038283c723c */ /* 0x008ff400000018ff */
[----:B------:R3:W-:Y:S01]  /*1fd0*/  LDGSTS.E.BYPASS.LTC128B.128 [R233+0x2100], [R46.64], !P0 ;  /* 0x021000002ee97fae */ /* 0x0007e2000c101d50 */
[----:B------:R-:W-:-:S02]  /*1fe0*/  ISETP.LT.OR P0, PT, R2, 0x1, P1 ;  /* 0x000000010200780c */ /* 0x000fc40000f01670 */
[----:B------:R-:W-:Y:S01]  /*1ff0*/  ISETP.GE.AND P1, PT, R10, c[0x0][0x1d4], PT ;  /* 0x000075000a007a0c */ /* 0x000fe20003f26270 */
[----:B------:R-:W-:Y:S01]  /*2000*/  IMAD.MOV.U32 R10, RZ, RZ, 0x20 ;  /* 0x00000020ff0a7424 */ /* 0x000fe200078e00ff */
[----:B------:R-:W-:Y:S09]  /*2010*/  HMMA.16816.F32 R56, R40, R58, RZ ;  /* 0x0000003a2838723c */ /* 0x000ff200000018ff */
[----:B------:R3:W-:Y:S01]  /*2020*/  LDGSTS.E.BYPASS.LTC128B.128 [R233+0x4100], [R44.64], !P0 ;  /* 0x041000002ce97fae */ /* 0x0007e2000c101d50 */
[----:B------:R-:W-:-:S02]  /*2030*/  ISETP.LT.OR P0, PT, R2, 0x1, P1 ;  /* 0x000000010200780c */ /* 0x000fc40000f01670 */
[C---:B------:R-:W-:Y:S01]  /*2040*/  ISETP.LT.OR P1, PT, R2.reuse, 0x21, P1 ;  /* 0x000000210200780c */ /* 0x040fe20000f21670 */
[C---:B-1----:R-:W-:Y:S10]  /*2050*/  HMMA.16816.F32 R60, R4.reuse, R36, R60 ;  /* 0x00000024043c723c */ /* 0x042ff4000000183c */
[----:B------:R4:W-:Y:S01]  /*2060*/  LDGSTS.E.BYPASS.LTC128B.128 [R233+0x6100], [R54.64], !P0 ;  /* 0x0610000036e97fae */ /* 0x0009e2000c101d50 */
[----:B------:R-:W-:Y:S01]  /*2070*/  ISETP.GE.AND P0, PT, R235, c[0x0][0x1d4], PT ;  /* 0x00007500eb007a0c */ /* 0x000fe20003f06270 */
[----:B------:R-:W-:Y:S03]  /*2080*/  HMMA.16816.F32 R56, R4, R38, R56 ;  /* 0x000000260438723c */ /* 0x000fe60000001838 */
[----:B------:R-:W-:-:S05]  /*2090*/  ISETP.LT.OR P0, PT, R2, 0x21, P0 ;  /* 0x000000210200780c */ /* 0x000fca0000701670 */
[----:B---3--:R-:W-:Y:S08]  /*20a0*/  HMMA.16816.F32 R44, R40, R20, RZ ;  /* 0x00000014282c723c */ /* 0x008ff000000018ff */
[----:B------:R1:W-:Y:S01]  /*20b0*/  LDGSTS.E.BYPASS.LTC128B.128 [R233+0x1100], [R34.64], !P0 ;  /* 0x0110000022e97fae */ /* 0x0003e2000c101d50 */
[----:B------:R-:W-:-:S04]  /*20c0*/  ISETP.GE.AND P0, PT, R16, c[0x0][0x1d4], PT ;  /* 0x0000750010007a0c */ /* 0x000fc80003f06270 */
[----:B------:R-:W-:Y:S01]  /*20d0*/  ISETP.LT.OR P0, PT, R2, 0x21, P0 ;  /* 0x000000210200780c */ /* 0x000fe20000701670 */
[C---:B----4-:R-:W-:Y:S08]  /*20e0*/  HMMA.16816.F32 R52, R40.reuse, R48, RZ ;  /* 0x000000302834723c */ /* 0x050ff000000018ff */
[----:B------:R-:W-:Y:S04]  /*20f0*/  HMMA.16816.F32 R48, R40, R50, RZ ;  /* 0x000000322830723c */ /* 0x000fe800000018ff */
[----:B------:R1:W-:Y:S01]  /*2100*/  LDGSTS.E.BYPASS.LTC128B.128 [R233+0x3100], [R32.64], !P0 ;  /* 0x0310000020e97fae */ /* 0x0003e2000c101d50 */
[----:B------:R-:W-:-:S04]  /*2110*/  ISETP.GE.AND P0, PT, R11, c[0x0][0x1d4], PT ;  /* 0x000075000b007a0c */ /* 0x000fc80003f06270 */
[----:B------:R-:W-:Y:S02]  /*2120*/  ISETP.LT.OR P0, PT, R2, 0x21, P0 ;  /* 0x000000210200780c */ /* 0x000fe40000701670 */
[----:B------:R-:W-:Y:S01]  /*2130*/  SEL R2, R10, 0xffffffe0, !P2 ;  /* 0xffffffe00a027807 */ /* 0x000fe20005000000 */
[C---:B--2---:R-:W-:Y:S04]  /*2140*/  HMMA.16816.F32 R44, R4.reuse, R24, R44 ;  /* 0x00000018042c723c */ /* 0x044fe8000000182c */
[C---:B------:R-:W-:Y:S02]  /*2150*/  IMAD R225, R2.reuse, 0x2, R230 ;  /* 0x0000000202e17824 */ /* 0x040fe400078e02e6 */
[----:B------:R-:W-:Y:S02]  /*2160*/  IMAD R223, R2, 0x2, R226 ;  /* 0x0000000202df7824 */ /* 0x000fe400078e02e2 */
[----:B------:R-:W-:Y:S02]  /*2170*/  HMMA.16816.F32 R52, R4, R28, R52 ;  /* 0x0000001c0434723c */ /* 0x000fe40000001834 */
[----:B------:R2:W-:Y:S01]  /*2180*/  LDGSTS.E.BYPASS.LTC128B.128 [R233+0x5100], [R18.64], !P0 ;  /* 0x0510000012e97fae */ /* 0x0005e2000c101d50 */
[----:B------:R-:W-:Y:S01]  /*2190*/  LOP3.LUT P0, RZ, R0, 0x4, RZ, 0xc0, !PT ;  /* 0x0000000400ff7812 */ /* 0x000fe2000780c0ff */
[----:B------:R-:W-:-:S02]  /*21a0*/  IMAD.MOV.U32 R0, RZ, RZ, 0x40 ;  /* 0x00000040ff007424 */ /* 0x000fc400078e00ff */
[----:B------:R3:W-:Y:S01]  /*21b0*/  LDGSTS.E.BYPASS.LTC128B.128 [R233+0x7100], [R8.64], !P1 ;  /* 0x0710000008e97fae */ /* 0x0007e2000c901d50 */
[----:B------:R-:W-:Y:S01]  /*21c0*/  ISETP.GT.AND P1, PT, R234, 0x3f, PT ;  /* 0x0000003fea00780c */ /* 0x000fe20003f24270 */
[----:B------:R-:W-:Y:S01]  /*21d0*/  HMMA.16816.F32 R48, R4, R30, R48 ;  /* 0x0000001e0430723c */ /* 0x000fe20000001830 */
[----:B------:R-:W-:Y:S01]  /*21e0*/  SEL R0, R0, 0xffffffc0, !P0 ;  /* 0xffffffc000007807 */ /* 0x000fe20004000000 */
[----:B------:R-:W-:Y:S01]  /*21f0*/  LDSM.16.M88.4 R76, [R230+0x1c100] ;  /* 0x01c10000e64c783b */ /* 0x000fe20000000200 */
[----:B------:R-:W-:-:S03]  /*2200*/  PLOP3.LUT P0, PT, PT, PT, UP0, 0x40, 0x0 ;  /* 0x000000000000781c */ /* 0x000fc60003f0e808 */
[----:B------:R-:W-:Y:S01]  /*2210*/  IMAD.IADD R224, R229, 0x1, R0 ;  /* 0x00000001e5e07824 */ /* 0x000fe200078e0200 */
[----:B-1----:R-:W-:Y:S01]  /*2220*/  LDSM.16.M88.4 R32, [R225+0x10100] ;  /* 0x01010000e120783b */ /* 0x002fe20000000200 */
[----:B------:R-:W-:-:S03]  /*2230*/  IMAD.IADD R216, R0, 0x1, R228 ;  /* 0x0000000100d87824 */ /* 0x000fc600078e02e4 */
[----:B------:R-:W-:Y:S04]  /*2240*/  LDSM.16.M88.4 R68, [R224+0x9900] ;  /* 0x00990000e044783b */ /* 0x000fe80000000200 */
[----:B------:R-:W-:Y:S04]  /*2250*/  LDSM.16.M88.4 R28, [R216] ;  /* 0x00000000d81c783b */ /* 0x000fe80000000200 */
[----:B------:R-:W-:Y:S01]  /*2260*/  LDSM.16.M88.4 R36, [R216+0x800] ;  /* 0x00080000d824783b */ /* 0x000fe20000000200 */
[C---:B--2---:R-:W-:Y:S03]  /*2270*/  HMMA.16816.F32 R16, R40.reuse, R12, RZ ;  /* 0x0000000c2810723c */ /* 0x044fe600000018ff */
[----:B------:R-:W-:Y:S04]  /*2280*/  LDSM.16.M88.4 R72, [R224+0xc900] ;  /* 0x00c90000e048783b */ /* 0x000fe80000000200 */
[----:B---3--:R-:W1:Y:S01]  /*2290*/  LDSM.16.M88.4 R8, [R224+0x8100] ;  /* 0x00810000e008783b */ /* 0x008e620000000200 */
[C---:B------:R-:W-:Y:S03]  /*22a0*/  HMMA.16816.F32 R12, R40.reuse, R14, RZ ;  /* 0x0000000e280c723c */ /* 0x040fe600000018ff */
[----:B------:R-:W0:Y:S05]  /*22b0*/  LDGDEPBAR ;  /* 0x00000000000079af */ /* 0x000e2a0000000000 */
[----:B------:R-:W-:Y:S01]  /*22c0*/  HMMA.16816.F32 R40, R40, R22, RZ ;  /* 0x000000162828723c */ /* 0x000fe200000018ff */
[----:B------:R-:W2:Y:S07]  /*22d0*/  LDSM.16.M88.4 R20, [R224+0x8900] ;  /* 0x00890000e014783b */ /* 0x000eae0000000200 */
[C---:B------:R-:W-:Y:S08]  /*22e0*/  HMMA.16816.F32 R16, R4.reuse, R64, R16 ;  /* 0x000000400410723c */ /* 0x040ff00000001810 */
[C---:B------:R-:W-:Y:S01]  /*22f0*/  HMMA.16816.F32 R12, R4.reuse, R66, R12 ;  /* 0x00000042040c723c */ /* 0x040fe2000000180c */
[----:B------:R-:W-:Y:S07]  /*2300*/  LDSM.16.M88.4 R64, [R216+0x1000] ;  /* 0x00100000d840783b */ /* 0x000fee0000000200 */
        /* <DEDUP_REMOVED lines=13> */
[----:B------:R-:W-:Y:S01]  /*23e0*/  HMMA.16816.F32 R40, R32, R70, R40 ;  /* 0x000000462028723c */ /* 0x000fe20000001828 */
[----:B------:R-:W4:Y:S04]  /*23f0*/  LDSM.16.M88.4 R32, [R229+0xa900] ;  /* 0x00a90000e520783b */ /* 0x000f280000000200 */
[----:B------:R-:W-:Y:S03]  /*2400*/  LDSM.16.M88.4 R68, [R224+0xb900] ;  /* 0x00b90000e044783b */ /* 0x000fe60000000200 */
        /* <DEDUP_REMOVED lines=10> */
[----:B------:R-:W-:Y:S01]  /*24b0*/  HMMA.16816.F32 R12, R24, R6, R12 ;  /* 0x00000006180c723c */ /* 0x000fe2000000180c */
[----:B------:R-:W2:Y:S07]  /*24c0*/  LDSM.16.M88.4 R4, [R228+0x2000] ;  /* 0x00200000e404783b */ /* 0x000eae0000000200 */
[C---:B------:R-:W-:Y:S08]  /*24d0*/  HMMA.16816.F32 R52, R8.reuse, R64, R52 ;  /* 0x000000400834723c */ /* 0x040ff00000001834 */
[----:B------:R-:W-:Y:S01]  /*24e0*/  HMMA.16816.F32 R48, R8, R66, R48 ;  /* 0x000000420830723c */ /* 0x000fe20000001830 */
[----:B------:R-:W3:Y:S04]  /*24f0*/  LDSM.16.M88.4 R8, [R228+0x2800] ;  /* 0x00280000e408783b */ /* 0x000ee80000000200 */
[----:B------:R-:W-:Y:S03]  /*2500*/  LDSM.16.M88.4 R64, [R230+0x18100] ;  /* 0x01810000e640783b */ /* 0x000fe60000000200 */
[C---:B----4-:R-:W-:Y:S08]  /*2510*/  HMMA.16816.F32 R60, R24.reuse, R32, R60 ;  /* 0x00000020183c723c */ /* 0x050ff0000000183c */
[C---:B------:R-:W-:Y:S01]  /*2520*/  HMMA.16816.F32 R56, R24.reuse, R34, R56 ;  /* 0x000000221838723c */ /* 0x040fe20000001838 */
[----:B------:R-:W4:Y:S07]  /*2530*/  LDSM.16.M88.4 R32, [R228+0x3000] ;  /* 0x00300000e420783b */ /* 0x000f2e0000000200 */
[C---:B-1----:R-:W-:Y:S08]  /*2540*/  HMMA.16816.F32 R52, R24.reuse, R28, R52 ;  /* 0x0000001c1834723c */ /* 0x042ff00000001834 */
[C---:B------:R-:W-:Y:S01]  /*2550*/  HMMA.16816.F32 R48, R24.reuse, R30, R48 ;  /* 0x0000001e1830723c */ /* 0x040fe20000001830 */
[----:B------:R-:W1:Y:S07]  /*2560*/  LDSM.16.M88.4 R28, [R228+0x3800] ;  /* 0x00380000e41c783b */ /* 0x000e6e0000000200 */
[C---:B-----5:R-:W-:Y:S08]  /*2570*/  HMMA.16816.F32 R44, R24.reuse, R36, R44 ;  /* 0x00000024182c723c */ /* 0x060ff0000000182c */
        /* <DEDUP_REMOVED lines=25> */
[C---:B------:R-:W-:Y:S08]  /*2710*/  HMMA.16816.F32 R44, R36.reuse, R68, R44 ;  /* 0x00000044242c723c */ /* 0x040ff0000000182c */
[----:B------:R-:W-:Y:S01]  /*2720*/  HMMA.16816.F32 R40, R36, R70, R40 ;  /* 0x000000462428723c */ /* 0x000fe20000001828 */
[----:B------:R-:W5:Y:S04]  /*2730*/  LDSM.16.M88.4 R68, [R229+0xd900] ;  /* 0x00d90000e544783b */ /* 0x000f680000000200 */
[----:B------:R-:W3:Y:S03]  /*2740*/  LDSM.16.M88.4 R36, [R229+0xc900] ;  /* 0x00c90000e524783b */ /* 0x000ee60000000200 */
[C---:B-1----:R-:W-:Y:S08]  /*2750*/  HMMA.16816.F32 R16, R20.reuse, R32, R16 ;  /* 0x000000201410723c */ /* 0x042ff00000001810 */
[C---:B------:R-:W-:Y:S01]  /*2760*/  HMMA.16816.F32 R12, R20.reuse, R34, R12 ;  /* 0x00000022140c723c */ /* 0x040fe2000000180c */
[----:B------:R-:W-:Y:S07]  /*2770*/  LDSM.16.M88.4 R32, [R228+0x4000] ;  /* 0x00400000e420783b */ /* 0x000fee0000000200 */
[C---:B--2---:R-:W-:Y:S08]  /*2780*/  HMMA.16816.F32 R52, R20.reuse, R4, R52 ;  /* 0x000000041434723c */ /* 0x044ff00000001834 */
[C---:B------:R-:W-:Y:S01]  /*2790*/  HMMA.16816.F32 R48, R20.reuse, R6, R48 ;  /* 0x000000061430723c */ /* 0x040fe20000001830 */
[----:B------:R-:W1:Y:S07]  /*27a0*/  LDSM.16.M88.4 R4, [R229+0xd100] ;  /* 0x00d10000e504783b */ /* 0x000e6e0000000200 */
[C---:B----4-:R-:W-:Y:S08]  /*27b0*/  HMMA.16816.F32 R44, R20.reuse, R24, R44 ;  /* 0x00000018142c723c */ /* 0x050ff0000000182c */
[C---:B------:R-:W-:Y:S08]  /*27c0*/  HMMA.16816.F32 R60, R20.reuse, R28, R60 ;  /* 0x0000001c143c723c */ /* 0x040ff0000000183c */
[C---:B------:R-:W-:Y:S01]  /*27d0*/  HMMA.16816.F32 R56, R20.reuse, R30, R56 ;  /* 0x0000001e1438723c */ /* 0x040fe20000001838 */
[----:B------:R-:W-:Y:S07]  /*27e0*/  LDSM.16.M88.4 R28, [R228+0x4800] ;  /* 0x00480000e41c783b */ /* 0x000fee0000000200 */
[----:B------:R-:W-:Y:S01]  /*27f0*/  HMMA.16816.F32 R40, R20, R26, R40 ;  /* 0x0000001a1428723c */ /* 0x000fe20000001828 */
[----:B------:R-:W-:Y:S04]  /*2800*/  LDSM.16.M88.4 R20, [R226+0x18100] ;  /* 0x01810000e214783b */ /* 0x000fe80000000200 */
[----:B------:R-:W2:Y:S03]  /*2810*/  LDSM.16.M88.4 R24, [R228+0x5800] ;  /* 0x00580000e418783b */ /* 0x000ea60000000200 */
[C---:B---3--:R-:W-:Y:S08]  /*2820*/  HMMA.16816.F32 R16, R64.reuse, R8, R16 ;  /* 0x000000084010723c */ /* 0x048ff00000001810 */
[C---:B------:R-:W-:Y:S01]  /*2830*/  HMMA.16816.F32 R12, R64.reuse, R10, R12 ;  /* 0x0000000a400c723c */ /* 0x040fe2000000180c */
[----:B------:R-:W3:Y:S07]  /*2840*/  LDSM.16.M88.4 R8, [R228+0x5000] ;  /* 0x00500000e408783b */ /* 0x000eee0000000200 */
[C---:B-----5:R-:W-:Y:S08]  /*2850*/  HMMA.16816.F32 R44, R64.reuse, R68, R44 ;  /* 0x00000044402c723c */ /* 0x060ff0000000182c */
[C---:B------:R-:W-:Y:S08]  /*2860*/  HMMA.16816.F32 R60, R64.reuse, R36, R60 ;  /* 0x00000024403c723c */ /* 0x040ff0000000183c */
[C---:B------:R-:W-:Y:S01]  /*2870*/  HMMA.16816.F32 R56, R64.reuse, R38, R56 ;  /* 0x000000264038723c */ /* 0x040fe20000001838 */
[----:B------:R-:W-:Y:S07]  /*2880*/  LDSM.16.M88.4 R36, [R225+0x18100] ;  /* 0x01810000e124783b */ /* 0x000fee0000000200 */
[C---:B------:R-:W-:Y:S01]  /*2890*/  HMMA.16816.F32 R40, R64.reuse, R70, R40 ;  /* 0x000000464028723c */ /* 0x040fe20000001828 */
[----:B------:R-:W-:Y:S07]  /*28a0*/  LDSM.16.M88.4 R68, [R224+0xd100] ;  /* 0x00d10000e044783b */ /* 0x000fee0000000200 */
[C---:B-1----:R-:W-:Y:S08]  /*28b0*/  HMMA.16816.F32 R52, R64.reuse, R4, R52 ;  /* 0x000000044034723c */ /* 0x042ff00000001834 */
[----:B------:R-:W-:Y:S01]  /*28c0*/  HMMA.16816.F32 R48, R64, R6, R48 ;  /* 0x000000064030723c */ /* 0x000fe20000001830 */
[----:B------:R-:W1:Y:S04]  /*28d0*/  LDSM.16.M88.4 R64, [R224+0xd900] ;  /* 0x00d90000e040783b */ /* 0x000e680000000200 */
[----:B------:R-:W4:Y:S03]  /*28e0*/  LDSM.16.M88.4 R4, [R224+0xc100] ;  /* 0x00c10000e004783b */ /* 0x000f260000000200 */
[C---:B--2---:R-:W-:Y:S08]  /*28f0*/  HMMA.16816.F32 R44, R20.reuse, R24, R44 ;  /* 0x00000018142c723c */ /* 0x044ff0000000182c */
[C---:B------:R-:W-:Y:S08]  /*2900*/  HMMA.16816.F32 R16, R20.reuse, R32, R16 ;  /* 0x000000201410723c */ /* 0x040ff00000001810 */
[C---:B------:R-:W-:Y:S01]  /*2910*/  HMMA.16816.F32 R12, R20.reuse, R34, R12 ;  /* 0x00000022140c723c */ /* 0x040fe2000000180c */
[----:B------:R-:W-:Y:S07]  /*2920*/  LDSM.16.M88.4 R32, [R216+0x4000] ;  /* 0x00400000d820783b */ /* 0x000fee0000000200 */
[C---:B------:R-:W-:Y:S08]  /*2930*/  HMMA.16816.F32 R60, R20.reuse, R28, R60 ;  /* 0x0000001c143c723c */ /* 0x040ff0000000183c */
[C---:B------:R-:W-:Y:S01]  /*2940*/  HMMA.16816.F32 R56, R20.reuse, R30, R56 ;  /* 0x0000001e1438723c */ /* 0x040fe20000001838 */
[----:B------:R-:W-:Y:S07]  /*2950*/  LDSM.16.M88.4 R28, [R216+0x4800] ;  /* 0x00480000d81c783b */ /* 0x000fee0000000200 */
[C---:B------:R-:W-:Y:S01]  /*2960*/  HMMA.16816.F32 R40, R20.reuse, R26, R40 ;  /* 0x0000001a1428723c */ /* 0x040fe20000001828 */
[----:B------:R-:W-:Y:S07]  /*2970*/  LDSM.16.M88.4 R24, [R216+0x5000] ;  /* 0x00500000d818783b */ /* 0x000fee0000000200 */
[C---:B---3--:R-:W-:Y:S08]  /*2980*/  HMMA.16816.F32 R52, R20.reuse, R8, R52 ;  /* 0x000000081434723c */ /* 0x048ff00000001834 */
[----:B------:R-:W-:Y:S01]  /*2990*/  HMMA.16816.F32 R48, R20, R10, R48 ;  /* 0x0000000a1430723c */ /* 0x000fe20000001830 */
[----:B------:R-:W-:Y:S04]  /*29a0*/  LDSM.16.M88.4 R8, [R223+0x18100] ;  /* 0x01810000df08783b */ /* 0x000fe80000000200 */
[----:B------:R-:W2:Y:S03]  /*29b0*/  LDSM.16.M88.4 R20, [R216+0x5800] ;  /* 0x00580000d814783b */ /* 0x000ea60000000200 */
[C---:B-1----:R-:W-:Y:S08]  /*29c0*/  HMMA.16816.F32 R44, R36.reuse, R64, R44 ;  /* 0x00000040242c723c */ /* 0x042ff0000000182c */
[C---:B----4-:R-:W-:Y:S08]  /*29d0*/  HMMA.16816.F32 R16, R36.reuse, R4, R16 ;  /* 0x000000042410723c */ /* 0x050ff00000001810 */
        /* <DEDUP_REMOVED lines=9> */
[----:B------:R-:W3:Y:S04]  /*2a70*/  LDSM.16.M88.4 R68, [R229+0xf100] ;  /* 0x00f10000e544783b */ /* 0x000ee80000000200 */
[----:B------:R-:W-:Y:S03]  /*2a80*/  LDSM.16.M88.4 R36, [R226+0x1c100] ;  /* 0x01c10000e224783b */ /* 0x000fe60000000200 */
[C---:B--2---:R-:W-:Y:S08]  /*2a90*/  HMMA.16816.F32 R44, R8.reuse, R20, R44 ;  /* 0x00000014082c723c */ /* 0x044ff0000000182c */
[C---:B------:R-:W-:Y:S08]  /*2aa0*/  HMMA.16816.F32 R16, R8.reuse, R32, R16 ;  /* 0x000000200810723c */ /* 0x040ff00000001810 */
[C---:B------:R-:W-:Y:S01]  /*2ab0*/  HMMA.16816.F32 R12, R8.reuse, R34, R12 ;  /* 0x00000022080c723c */ /* 0x040fe2000000180c */
[----:B------:R-:W2:Y:S07]  /*2ac0*/  LDSM.16.M88.4 R32, [R228+0x6000] ;  /* 0x00600000e420783b */ /* 0x000eae0000000200 */
[C---:B------:R-:W-:Y:S08]  /*2ad0*/  HMMA.16816.F32 R60, R8.reuse, R28, R60 ;  /* 0x0000001c083c723c */ /* 0x040ff0000000183c */
[C---:B------:R-:W-:Y:S01]  /*2ae0*/  HMMA.16816.F32 R56, R8.reuse, R30, R56 ;  /* 0x0000001e0838723c */ /* 0x040fe20000001838 */
[----:B------:R-:W4:Y:S07]  /*2af0*/  LDSM.16.M88.4 R28, [R228+0x6800] ;  /* 0x00680000e41c783b */ /* 0x000f2e0000000200 */
[C---:B------:R-:W-:Y:S01]  /*2b00*/  HMMA.16816.F32 R40, R8.reuse, R22, R40 ;  /* 0x000000160828723c */ /* 0x040fe20000001828 */
[----:B------:R-:W5:Y:S07]  /*2b10*/  LDSM.16.M88.4 R20, [R228+0x7800] ;  /* 0x00780000e414783b */ /* 0x000f6e0000000200 */
[C---:B------:R-:W-:Y:S08]  /*2b20*/  HMMA.16816.F32 R52, R8.reuse, R24, R52 ;  /* 0x000000180834723c */ /* 0x040ff00000001834 */
[----:B------:R-:W-:Y:S01]  /*2b30*/  HMMA.16816.F32 R48, R8, R26, R48 ;  /* 0x0000001a0830723c */ /* 0x000fe20000001830 */
[----:B------:R-:W2:Y:S04]  /*2b40*/  LDSM.16.M88.4 R24, [R228+0x7000] ;  /* 0x00700000e418783b */ /* 0x000ea80000000200 */
[----:B------:R-:W-:Y:S03]  /*2b50*/  LDSM.16.M88.4 R8, [R225+0x1c100] ;  /* 0x01c10000e108783b */ /* 0x000fe60000000200 */
[C---:B-1----:R-:W-:Y:S08]  /*2b60*/  HMMA.16816.F32 R44, R76.reuse, R64, R44 ;  /* 0x000000404c2c723c */ /* 0x042ff0000000182c */
[C---:B------:R-:W-:Y:S08]  /*2b70*/  HMMA.16816.F32 R16, R76.reuse, R4, R16 ;  /* 0x000000044c10723c */ /* 0x040ff00000001810 */
[C---:B------:R-:W-:Y:S01]  /*2b80*/  HMMA.16816.F32 R12, R76.reuse, R6, R12 ;  /* 0x000000064c0c723c */ /* 0x040fe2000000180c */
[----:B------:R-:W1:Y:S07]  /*2b90*/  LDSM.16.M88.4 R4, [R224+0xe100] ;  /* 0x00e10000e004783b */ /* 0x000e6e0000000200 */
[C---:B------:R-:W-:Y:S08]  /*2ba0*/  HMMA.16816.F32 R60, R76.reuse, R72, R60 ;  /* 0x000000484c3c723c */ /* 0x040ff0000000183c */
[C---:B------:R-:W-:Y:S08]  /*2bb0*/  HMMA.16816.F32 R56, R76.reuse, R74, R56 ;  /* 0x0000004a4c38723c */ /* 0x040ff00000001838 */
[C---:B------:R-:W-:Y:S01]  /*2bc0*/  HMMA.16816.F32 R64, R76.reuse, R66, R40 ;  /* 0x000000424c40723c */ /* 0x040fe20000001828 */
[----:B------:R-:W1:Y:S07]  /*2bd0*/  LDSM.16.M88.4 R40, [R224+0xe900] ;  /* 0x00e90000e028783b */ /* 0x000e6e0000000200 */
[C---:B---3--:R-:W-:Y:S08]  /*2be0*/  HMMA.16816.F32 R52, R76.reuse, R68, R52 ;  /* 0x000000444c34723c */ /* 0x048ff00000001834 */
[----:B------:R-:W-:Y:S08]  /*2bf0*/  HMMA.16816.F32 R48, R76, R70, R48 ;  /* 0x000000464c30723c */ /* 0x000ff00000001830 */
        /* <DEDUP_REMOVED lines=16> */
[C---:B------:R-:W-:Y:S08]  /*2d00*/  HMMA.16816.F32 R60, R8.reuse, R40, R60 ;  /* 0x00000028083c723c */ /* 0x040ff0000000183c */
[----:B------:R-:W-:Y:S01]  /*2d10*/  HMMA.16816.F32 R56, R8, R42, R56 ;  /* 0x0000002a0838723c */ /* 0x000fe20000001838 */
[----:B------:R-:W5:Y:S01]  /*2d20*/  LDSM.16.M88.4 R40, [R216+0x7800] ;  /* 0x00780000d828783b */ /* 0x000f620000000200 */
[----:B------:R-:W-:-:S06]  /*2d30*/  DEPBAR.LE SB0, 0x0 ;  /* 0x000080000000791a */ /* 0x000fcc0000000000 */
[C---:B--2---:R-:W-:Y:S08]  /*2d40*/  HMMA.16816.F32 R52, R8.reuse, R32, R52 ;  /* 0x000000200834723c */ /* 0x044ff00000001834 */
[C---:B------:R-:W-:Y:S08]  /*2d50*/  HMMA.16816.F32 R48, R8.reuse, R34, R48 ;  /* 0x000000220830723c */ /* 0x040ff00000001830 */
[C---:B---3--:R-:W-:Y:S08]  /*2d60*/  HMMA.16816.F32 R44, R8.reuse, R20, R44 ;  /* 0x00000014082c723c */ /* 0x048ff0000000182c */
[----:B------:R-:W-:Y:S08]  /*2d70*/  HMMA.16816.F32 R64, R8, R22, R64 ;  /* 0x000000160840723c */ /* 0x000ff00000001840 */
[C---:B----4-:R-:W-:Y:S08]  /*2d80*/  HMMA.16816.F32 R16, R28.reuse, R24, R16 ;  /* 0x000000181c10723c */ /* 0x050ff00000001810 */
[C---:B------:R-:W-:Y:S07]  /*2d90*/  HMMA.16816.F32 R24, R28.reuse, R26, R12 ;  /* 0x0000001a1c18723c */ /* 0x040fee000000180c */
[----:B------:R-:W-:Y:S01]  /*2da0*/  SHF.R.S32.HI R13, RZ, 0x1f, R235 ;  /* 0x0000001fff0d7819 */ /* 0x000fe200000114eb */
[C---:B-1----:R-:W-:Y:S08]  /*2db0*/  HMMA.16816.F32 R60, R28.reuse, R4, R60 ;  /* 0x000000041c3c723c */ /* 0x042ff0000000183c */
[C---:B------:R-:W-:Y:S08]  /*2dc0*/  HMMA.16816.F32 R56, R28.reuse, R6, R56 ;  /* 0x000000061c38723c */ /* 0x040ff00000001838 */
[C---:B------:R-:W-:Y:S08]  /*2dd0*/  HMMA.16816.F32 R52, R28.reuse, R36, R52 ;  /* 0x000000241c34723c */ /* 0x040ff00000001834 */
[C---:B------:R-:W-:Y:S08]  /*2de0*/  HMMA.16816.F32 R48, R28.reuse, R38, R48 ;  /* 0x000000261c30723c */ /* 0x040ff00000001830 */
[C---:B-----5:R-:W-:Y:S08]  /*2df0*/  HMMA.16816.F32 R44, R28.reuse, R40, R44 ;  /* 0x000000281c2c723c */ /* 0x060ff0000000182c */
[----:B------:R-:W-:Y:S01]  /*2e00*/  HMMA.16816.F32 R64, R28, R42, R64 ;  /* 0x0000002a1c40723c */ /* 0x000fe20000001840 */
[----:B------:R-:W-:Y:S06]  /*2e10*/  BAR.SYNC.DEFER_BLOCKING 0x0 ;  /* 0x0000000000007b1d */ /* 0x000fec0000010000 */
[----:B------:R-:W-:Y:S05]  /*2e20*/  @P0 BRA `(.L_x_2740) ;  /* 0x000004f000000947 */ /* 0x000fea0003800000 */
[----:B------:R-:W-:Y:S01]  /*2e30*/  IADD3 R232, R234, UR10, R80 ;  /* 0x0000000aeae87c10 */ /* 0x000fe2000fffe050 */
[----:B------:R-:W-:-:S03]  /*2e40*/  IMAD.MOV.U32 R231, RZ, RZ, RZ ;  /* 0x000000ffffe77224 */ /* 0x000fc600078e00ff */
        /* <DEDUP_REMOVED lines=10> */
[----:B------:R-:W-:Y:S01]  /*2ef0*/  ISETP.GE.AND P2, PT, R235, c[0x0][0x1d4], PT ;  /* 0x00007500eb007a0c */ /* 0x000fe20003f46270 */
[----:B------:R-:W-:Y:S01]  /*2f00*/  IMAD.SHL.U32 R8, R202, 0x2, RZ ;  /* 0x00000002ca087824 */ /* 0x000fe200078e00ff */
[----:B------:R-:W-:Y:S01]  /*2f10*/  SEL R22, RZ, 0x10, P6 ;  /* 0x00000010ff167807 */ /* 0x000fe20003000000 */
[----:B------:R-:W-:Y:S01]  /*2f20*/  IMAD R232, R0, c[0x0][0x2b8], R232 ;  /* 0x0000ae0000e87a24 */ /* 0x000fe200078e02e8 */
[----:B------:R-:W-:Y:S01]  /*2f30*/  SEL R23, RZ, 0x10, P2 ;  /* 0x00000010ff177807 */ /* 0x000fe20001000000 */
[----:B------:R-:W-:Y:S01]  /*2f40*/  IMAD.SHL.U32 R10, R201, 0x2, RZ ;  /* 0x00000002c90a7824 */ /* 0x000fe200078e00ff */
[----:B------:R-:W-:Y:S01]  /*2f50*/  IADD3 R30, -R22, 0x10, RZ ;  /* 0x00000010161e7810 */ /* 0x000fe20007ffe1ff */
[----:B------:R-:W-:Y:S01]  /*2f60*/  IMAD.WIDE.U32 R6, R232, c[0x0][0x1e0], RZ ;  /* 0x00007800e8067a25 */ /* 0x000fe200078e00ff */
[----:B------:R-:W-:-:S02]  /*2f70*/  SHF.R.S32.HI R0, RZ, 0x1f, R232 ;  /* 0x0000001fff007819 */ /* 0x000fc400000114e8 */
[----:B------:R-:W-:Y:S01]  /*2f80*/  IADD3 R32, -R23, 0x10, RZ ;  /* 0x0000001017207810 */ /* 0x000fe20007ffe1ff */
[----:B------:R-:W-:Y:S01]  /*2f90*/  IMAD.SHL.U32 R12, R200, 0x2, RZ ;  /* 0x00000002c80c7824 */ /* 0x000fe200078e00ff */
[----:B------:R-:W-:Y:S01]  /*2fa0*/  SEL R21, RZ, 0x10, P5 ;  /* 0x00000010ff157807 */ /* 0x000fe20002800000 */
[----:B------:R-:W-:Y:S01]  /*2fb0*/  IMAD R0, R0, c[0x0][0x1e0], RZ ;  /* 0x0000780000007a24 */ /* 0x000fe200078e02ff */
[----:B------:R-:W-:Y:S02]  /*2fc0*/  LOP3.LUT R32, R32, 0xf, RZ, 0xc0, !PT ;  /* 0x0000000f20207812 */ /* 0x000fe400078ec0ff */
[----:B------:R-:W-:Y:S01]  /*2fd0*/  LOP3.LUT R30, R30, 0xf, RZ, 0xc0, !PT ;  /* 0x0000000f1e1e7812 */ /* 0x000fe200078ec0ff */
[----:B------:R-:W-:Y:S01]  /*2fe0*/  IMAD R0, R232, c[0x0][0x1e4], R0 ;  /* 0x00007900e8007a24 */ /* 0x000fe200078e0200 */
[----:B------:R-:W-:Y:S02]  /*2ff0*/  IADD3 R28, -R21, 0x10, RZ ;  /* 0x00000010151c7810 */ /* 0x000fe40007ffe1ff */
[----:B------:R-:W-:Y:S01]  /*3000*/  IADD3 R14, -R243, 0x10, RZ ;  /* 0x00000010f30e7810 */ /* 0x000fe20007ffe1ff */
[----:B------:R-:W-:Y:S01]  /*3010*/  IMAD.IADD R7, R7, 0x1, R0 ;  /* 0x0000000107077824 */ /* 0x000fe200078e0200 */
[----:B------:R-:W-:-:S02]  /*3020*/  LOP3.LUT R28, R28, 0xf, RZ, 0xc0, !PT ;  /* 0x0000000f1c1c7812 */ /* 0x000fc400078ec0ff */
[----:B-1----:R-:W-:Y:S02]  /*3030*/  SHF.L.U64.HI R5, R235, 0x1, R13 ;  /* 0x00000001eb057819 */ /* 0x002fe4000001020d */
[----:B------:R-:W-:Y:S02]  /*3040*/  SHF.L.U64.HI R9, R201, 0x1, R241 ;  /* 0x00000001c9097819 */ /* 0x000fe400000102f1 */
        /* <DEDUP_REMOVED lines=8> */
[----:B------:R-:W-:Y:S02]  /*30d0*/  LEA R4, P0, R0, c[0x0][0x1c8], 0x1 ;  /* 0x0000720000047a11 */ /* 0x000fe400078008ff */
[----:B------:R-:W-:Y:S02]  /*30e0*/  SHF.L.U64.HI R7, R202, 0x1, R242 ;  /* 0x00000001ca077819 */ /* 0x000fe400000102f2 */
[----:B------:R-:W-:Y:S01]  /*30f0*/  LEA.HI.X R0, R0, c[0x0][0x1cc], R6, 0x1, P0 ;  /* 0x0000730000007a11 */ /* 0x000fe200000f0c06 */
[----:B------:R-:W1:Y:S01]  /*3100*/  SHFL.IDX PT, R15, R4, 0x1, 0x181f ;  /* 0x00381f00040f7f89 */ /* 0x000e6200000e0000 */
[----:B------:R-:W-:-:S03]  /*3110*/  IMAD.SHL.U32 R6, R235, 0x2, RZ ;  /* 0x00000002eb067824 */ /* 0x000fc600078e00ff */
[----:B------:R-:W2:Y:S04]  /*3120*/  SHFL.IDX PT, R20, R0, 0x1, 0x181f ;  /* 0x00381f0000147f89 */ /* 0x000ea800000e0000 */
[----:B------:R-:W3:Y:S04]  /*3130*/  SHFL.IDX PT, R4, R4, RZ, 0x181f ;  /* 0x00181fff04047589 */ /* 0x000ee800000e0000 */
[----:B------:R-:W4:Y:S01]  /*3140*/  SHFL.IDX PT, R0, R0, RZ, 0x181f ;  /* 0x00181fff00007589 */ /* 0x000f2200000e0000 */
        /* <DEDUP_REMOVED lines=8> */
[----:B---3--:R-:W-:Y:S02]  /*31d0*/  IADD3 R34, P0, R4, R6, RZ ;  /* 0x0000000604227210 */ /* 0x008fe40007f1e0ff */
[----:B------:R-:W-:-:S03]  /*31e0*/  ISETP.GE.AND P2, PT, R235, c[0x0][0x1d4], PT ;  /* 0x00007500eb007a0c */ /* 0x000fc60003f46270 */
[----:B----4-:R-:W-:Y:S01]  /*31f0*/  IMAD.X R35, R0, 0x1, R5, P0 ;  /* 0x0000000100237824 */ /* 0x010fe200000e0605 */
[----:B------:R-:W-:-:S05]  /*3200*/  IADD3 R6, P0, R4, R8, RZ ;  /* 0x0000000804067210 */ /* 0x000fca0007f1e0ff */
[----:B------:R-:W-:Y:S01]  /*3210*/  IMAD.X R7, R0, 0x1, R7, P0 ;  /* 0x0000000100077824 */ /* 0x000fe200000e0607 */
[----:B------:R-:W-:-:S03]  /*3220*/  IADD3 R8, P0, R4, R10, RZ ;  /* 0x0000000a04087210 */ /* 0x000fc60007f1e0ff */
[----:B------:R1:W-:Y:S02]  /*3230*/  LDGSTS.E.BYPASS.LTC128B.128 [R233+0x8100], [R34.64], !P2 ;  /* 0x0810000022e97fae */ /* 0x0003e4000d101d50 */
[----:B------:R-:W-:Y:S01]  /*3240*/  IMAD.X R9, R0, 0x1, R9, P0 ;  /* 0x0000000100097824 */ /* 0x000fe200000e0609 */
[----:B------:R-:W-:Y:S01]  /*3250*/  IADD3 R4, P0, R4, R12, RZ ;  /* 0x0000000c04047210 */ /* 0x000fe20007f1e0ff */
[----:B------:R1:W-:Y:S04]  /*3260*/  LDGSTS.E.BYPASS.LTC128B.128 [R233+0xa100], [R6.64], !P6 ;  /* 0x0a10000006e97fae */ /* 0x0003e8000f101d50 */
[----:B------:R-:W-:Y:S01]  /*3270*/  IMAD.X R5, R0, 0x1, R11, P0 ;  /* 0x0000000100057824 */ /* 0x000fe200000e060b */
[----:B------:R-:W-:Y:S01]  /*3280*/  ISETP.NE.U32.AND P0, PT, R23, RZ, PT ;  /* 0x000000ff1700720c */ /* 0x000fe20003f05070 */
[----:B------:R1:W-:Y:S04]  /*3290*/  LDGSTS.E.BYPASS.LTC128B.128 [R233+0xc100], [R8.64], !P5 ;  /* 0x0c10000008e97fae */ /* 0x0003e8000e901d50 */
[----:B------:R1:W-:Y:S08]  /*32a0*/  LDGSTS.E.BYPASS.LTC128B.128 [R233+0xe100], [R4.64], !P4 ;  /* 0x0e10000004e97fae */ /* 0x0003f0000e101d50 */
[----:B------:R1:W-:Y:S01]  /*32b0*/  LDGSTS.E.BYPASS.LTC128B.128.ZFILL [R233+0x9100], [R32.64], P0 ;  /* 0x0910000020e97fae */ /* 0x0003e20008141d50 */
[----:B------:R-:W-:-:S13]  /*32c0*/  ISETP.NE.U32.AND P0, PT, R22, RZ, PT ;  /* 0x000000ff1600720c */ /* 0x000fda0003f05070 */
[----:B------:R1:W-:Y:S01]  /*32d0*/  LDGSTS.E.BYPASS.LTC128B.128.ZFILL [R233+0xb100], [R30.64], P0 ;  /* 0x0b1000001ee97fae */ /* 0x0003e20008141d50 */
[----:B------:R-:W-:-:S13]  /*32e0*/  ISETP.NE.U32.AND P0, PT, R21, RZ, PT ;  /* 0x000000ff1500720c */ /* 0x000fda0003f05070 */
[----:B------:R1:W-:Y:S01]  /*32f0*/  LDGSTS.E.BYPASS.LTC128B.128.ZFILL [R233+0xd100], [R28.64], P0 ;  /* 0x0d1000001ce97fae */ /* 0x0003e20008141d50 */
[----:B------:R-:W-:-:S13]  /*3300*/  ISETP.NE.U32.AND P0, PT, R243, RZ, PT ;  /* 0x000000fff300720c */ /* 0x000fda0003f05070 */
[----:B------:R1:W-:Y:S02]  /*3310*/  LDGSTS.E.BYPASS.LTC128B.128.ZFILL [R233+0xf100], [R14.64], P0 ;  /* 0x0f1000000ee97fae */ /* 0x0003e40008141d50 */
.L_x_2740:
[----:B------:R-:W-:Y:S01]  /*3320*/  LOP3.LUT R0, R84, 0xffffffe0, RZ, 0xc0, !PT ;  /* 0xffffffe054007812 */ /* 0x000fe200078ec0ff */
[----:B------:R-:W-:Y:S01]  /*3330*/  UIADD3 UR4, UR8, 0x1, -UR20 ;  /* 0x0000000108047890 */ /* 0x000fe2000fffe814 */
[----:B-1----:R-:W-:Y:S01]  /*3340*/  LEA.HI R5, R85, R83, RZ, 0x2 ;  /* 0x0000005355057211 */ /* 0x002fe200078f10ff */
[----:B------:R-:W-:Y:S01]  /*3350*/  ULDC UR5, c[0x0][0x324] ;  /* 0x0000c90000057ab9 */ /* 0x000fe20000000800 */
[----:B------:R-:W-:Y:S01]  /*3360*/  SHF.R.S32.HI R6, RZ, 0x1f, R86 ;  /* 0x0000001fff067819 */ /* 0x000fe20000011456 */
[----:B------:R-:W-:Y:S01]  /*3370*/  IMAD.IADD R0, R83, 0x1, -R0 ;  /* 0x0000000153007824 */ /* 0x000fe200078e0a00 */
[----:B------:R-:W-:Y:S01]  /*3380*/  LOP3.LUT R5, R5, 0xfffffffc, RZ, 0xc0, !PT ;  /* 0xfffffffc05057812 */ /* 0x000fe200078ec0ff */
[----:B------:R-:W-:Y:S01]  /*3390*/  IMAD.U32 R8, RZ, RZ, UR4 ;  /* 0x00000004ff087e24 */ /* 0x000fe2000f8e00ff */
[----:B------:R-:W-:Y:S01]  /*33a0*/  LEA.HI R6, R6, R86, RZ, 0x3 ;  /* 0x0000005606067211 */ /* 0x000fe200078f18ff */
[----:B------:R-:W-:Y:S01]  /*33b0*/  ULDC UR4, c[0x0][0x1d0] ;  /* 0x0000740000047ab9 */ /* 0x000fe20000000800 */
[----:B------:R-:W-:Y:S01]  /*33c0*/  SHF.R.S32.HI R4, RZ, 0x1f, R0 ;  /* 0x0000001fff047819 */ /* 0x000fe20000011400 */
[----:B------:R-:W-:Y:S01]  /*33d0*/  IMAD.IADD R83, R83, 0x1, -R5 ;  /* 0x0000000153537824 */ /* 0x000fe200078e0a05 */
[----:B------:R-:W-:Y:S01]  /*33e0*/  LOP3.LUT R6, R6, 0xffffff8, RZ, 0xc0, !PT ;  /* 0x0ffffff806067812 */ /* 0x000fe200078ec0ff */
[----:B------:R-:W-:Y:S01]  /*33f0*/  UIMAD UR4, UR11, UR4, -UR20 ;  /* 0x000000040b0472a4 */ /* 0x000fe2000f8e0a14 */
[----:B------:R-:W-:Y:S01]  /*3400*/  LEA.HI R4, R4, R0, RZ, 0x2 ;  /* 0x0000000004047211 */ /* 0x000fe200078f10ff */
[----:B------:R-:W-:Y:S01]  /*3410*/  ULOP3.LUT UR20, URZ, UR5, URZ, 0x33, !UPT ;  /* 0x000000053f147292 */ /* 0x000fe2000f8e333f */
[----:B------:R-:W-:Y:S01]  /*3420*/  LEA.HI R5, R83, R83, RZ, 0x1 ;  /* 0x0000005353057211 */ /* 0x000fe200078f08ff */
[----:B------:R-:W-:Y:S01]  /*3430*/  IMAD.IADD R86, R86, 0x1, -R6 ;  /* 0x0000000156567824 */ /* 0x000fe200078e0a06 */
[----:B------:R-:W-:Y:S01]  /*3440*/  PLOP3.LUT P0, PT, PT, PT, UP2, 0x80, 0x0 ;  /* 0x000000000000781c */ /* 0x000fe20003f0f028 */
[----:B------:R-:W0:Y:S01]  /*3450*/  LDGDEPBAR ;  /* 0x00000000000079af */ /* 0x000e220000000000 */
[----:B------:R-:W-:-:S02]  /*3460*/  LEA.HI.SX32 R6, R4, UR25, 0x1e ;  /* 0x0000001904067c11 */ /* 0x000fc4000f8ff2ff */
[----:B------:R-:W-:Y:S02]  /*3470*/  LOP3.LUT R5, R5, 0x1ffffffe, RZ, 0xc0, !PT ;  /* 0x1ffffffe05057812 */ /* 0x000fe400078ec0ff */
[----:B------:R-:W-:Y:S01]  /*3480*/  LOP3.LUT R237, R4, 0x7ffffffc, RZ, 0xc0, !PT ;  /* 0x7ffffffc04ed7812 */ /* 0x000fe200078ec0ff */
[----:B------:R-:W-:Y:S02]  /*3490*/  IMAD R6, R86, 0x10, R6 ;  /* 0x0000001056067824 */ /* 0x000fe400078e0206 */
[----:B------:R-:W-:Y:S02]  /*34a0*/  IMAD.IADD R5, R83, 0x1, -R5 ;  /* 0x0000000153057824 */ /* 0x000fe400078e0a05 */
[----:B------:R-:W-:Y:S02]  /*34b0*/  IMAD.IADD R237, R0, 0x1, -R237 ;  /* 0x0000000100ed7824 */ /* 0x000fe400078e0aed */
[----:B------:R-:W-:Y:S02]  /*34c0*/  IMAD R236, R5, 0x8, R6 ;  /* 0x0000000805ec7824 */ /* 0x000fe400078e0206 */
[----:B------:R-:W-:-:S02]  /*34d0*/  IMAD.SHL.U32 R237, R237, 0x2, RZ ;  /* 0x00000002eded7824 */ /* 0x000fc400078e00ff */
[----:B------:R-:W-:Y:S01]  /*34e0*/  @P0 IMAD.HI.U32 R5, R236, c[0x0][0x2c8], RZ ;  /* 0x0000b200ec050a27 */ /* 0x000fe200078e00ff */
[----:B------:R-:W-:Y:S02]  /*34f0*/  PLOP3.LUT P0, PT, PT, PT, UP2, 0x80, 0x0 ;  /* 0x000000000000781c */ /* 0x000fe40003f0f028 */
[----:B------:R-:W-:Y:S01]  /*3500*/  IADD3 R8, R8, -c[0x0][0x168], -R237 ;  /* 0x80005a0008087a10 */ /* 0x000fe20007ffe8ed */
[----:B------:R-:W-:Y:S01]  /*3510*/  IMAD.MOV.U32 R11, RZ, RZ, R236 ;  /* 0x000000ffff0b7224 */ /* 0x000fe200078e00ec */
[----:B------:R-:W-:Y:S01]  /*3520*/  IADD3 R0, -R237, UR4, RZ ;  /* 0x00000004ed007c10 */ /* 0x000fe2000fffe1ff */
[----:B------:R-:W-:Y:S01]  /*3530*/  IMAD.IADD R4, R82, 0x1, R81 ;  /* 0x0000000152047824 */ /* 0x000fe200078e0251 */
[C---:B------:R-:W-:Y:S02]  /*3540*/  IADD3 R10, R8.reuse, c[0x0][0x328], RZ ;  /* 0x0000ca00080a7a10 */ /* 0x040fe40007ffe0ff */
[----:B------:R-:W-:-:S05]  /*3550*/  IADD3 R8, R8, UR20, RZ ;  /* 0x0000001408087c10 */ /* 0x000fca000fffe0ff */
[----:B------:R-:W-:Y:S02]  /*3560*/  @P0 SHF.R.U32.HI R11, RZ, c[0x0][0x2cc], R5 ;  /* 0x0000b300ff0b0a19 */ /* 0x000fe40000011605 */
[----:B------:R-:W-:-:S03]  /*3570*/  PLOP3.LUT P0, PT, PT, PT, UP1, 0x40, 0x0 ;  /* 0x000000000000781c */ /* 0x000fc60003f0e818 */
[----:B------:R-:W1:Y:S02]  /*3580*/  SHFL.IDX PT, R5, R11, RZ, 0x1c1f ;  /* 0x001c1fff0b057589 */ /* 0x000e6400000e0000 */
[--C-:B-1----:R-:W-:Y:S02]  /*3590*/  IMAD.IADD R15, R10, 0x1, R5.reuse ;  /* 0x000000010a0f7824 */ /* 0x102fe400078e0205 */
[----:B------:R-:W-:-:S03]  /*35a0*/  IMAD.IADD R14, R8, 0x1, R5 ;  /* 0x00000001080e7824 */ /* 0x000fc600078e0205 */
[----:B------:R-:W-:-:S03]  /*35b0*/  IMNMX R15, R15, R0, PT ;  /* 0x000000000f0f7217 */ /* 0x000fc60003800200 */
        /* <DEDUP_REMOVED lines=13> */
.L_x_2743:
[----:B------:R-:W-:-:S04]  /*3690*/  MOV R5, c[0x0][0x32c] ;  /* 0x0000cb0000057a02 */ /* 0x000fc80000000f00 */
[----:B------:R-:W-:-:S13]  /*36a0*/  ISETP.NE.AND P0, PT, R5, 0x1, PT ;  /* 0x000000010500780c */ /* 0x000fda0003f05270 */
[----:B------:R-:W-:-:S05]  /*36b0*/  @P0 IMAD.HI.U32 R5, R6, c[0x0][0x330], RZ ;  /* 0x0000cc0006050a27 */ /* 0x000fca00078e00ff */
[----:B------:R-:W-:Y:S02]  /*36c0*/  @P0 SHF.R.U32.HI R6, RZ, c[0x0][0x334], R5 ;  /* 0x0000cd00ff060a19 */ /* 0x000fe40000011605 */
.L_x_2744:
[----:B------:R-:W-:Y:S05]  /*36d0*/  BSYNC B0 ;  /* 0x0000000000007941 */ /* 0x000fea0003800000 */
.L_x_2742:
[----:B------:R-:W-:-:S04]  /*36e0*/  IMAD R6, R6, c[0x0][0x32c], -R80 ;  /* 0x0000cb0006067a24 */ /* 0x000fc800078e0a50 */
[----:B------:R-:W-:-:S05]  /*36f0*/  IMAD.IADD R6, R6, 0x1, -R237 ;  /* 0x0000000106067824 */ /* 0x000fca00078e0aed */
[----:B------:R-:W-:Y:S02]  /*3700*/  IADD3 R5, R6, c[0x0][0x32c], RZ ;  /* 0x0000cb0006057a10 */ /* 0x000fe40007ffe0ff */
[----:B------:R-:W-:Y:S02]  /*3710*/  IMNMX R14, R14, R6, !PT ;  /* 0x000000060e0e7217 */ /* 0x000fe40007800200 */
[----:B------:R-:W-:Y:S02]  /*3720*/  IMNMX R15, R15, R5, PT ;  /* 0x000000050f0f7217 */ /* 0x000fe40003800200 */
.L_x_2741:
[----:B------:R-:W-:Y:S01]  /*3730*/  ISETP.LT.AND P2, PT, RZ, UR21, PT ;  /* 0x00000015ff007c0c */ /* 0x000fe2000bf41270 */
[----:B------:R-:W1:Y:S03]  /*3740*/  SHFL.IDX PT, R11, R11, 0x1, 0x1c1f ;  /* 0x003c1f000b0b7f89 */ /* 0x000e6600000e0000 */
[----:B------:R-:W-:-:S04]  /*3750*/  ISETP.GT.AND P0, PT, R14, RZ, P2 ;  /* 0x000000ff0e00720c */ /* 0x000fc80001704270 */
[----:B------:R-:W-:-:S04]  /*3760*/  ISETP.LT.OR P0, PT, R15, 0x1, P0 ;  /* 0x000000010f00780c */ /* 0x000fc80000701670 */
[----:B------:R-:W-:Y:S02]  /*3770*/  FSEL R12, R16, -INF , !P0 ;  /* 0xff800000100c7808 */ /* 0x000fe40004000000 */
[----:B------:R-:W-:-:S04]  /*3780*/  ISETP.GT.AND P0, PT, R14, 0x1, P2 ;  /* 0x000000010e00780c */ /* 0x000fc80001704270 */
[----:B------:R-:W-:-:S04]  /*3790*/  ISETP.LT.OR P0, PT, R15, 0x2, P0 ;  /* 0x000000020f00780c */ /* 0x000fc80000701670 */
[----:B------:R-:W-:Y:S02]  /*37a0*/  FSEL R17, R17, -INF , !P0 ;  /* 0xff80000011117808 */ /* 0x000fe40004000000 */
[----:B------:R-:W-:Y:S01]  /*37b0*/  ISETP.GT.AND P0, PT, R14, 0x8, P2 ;  /* 0x000000080e00780c */ /* 0x000fe20001704270 */
[----:B-1----:R-:W-:-:S03]  /*37c0*/  IMAD.IADD R10, R10, 0x1, R11 ;  /* 0x000000010a0a7824 */ /* 0x002fc600078e020b */
[----:B------:R-:W-:Y:S02]  /*37d0*/  ISETP.LT.OR P0, PT, R15, 0x9, P0 ;  /* 0x000000090f00780c */ /* 0x000fe40000701670 */
[----:B------:R-:W-:Y:S02]  /*37e0*/  IMNMX R0, R10, R0, PT ;  /* 0x000000000a007217 */ /* 0x000fe40003800200 */
        /* <DEDUP_REMOVED lines=38> */
[----:B------:R-:W-:-:S03]  /*3a50*/  IMAD.IADD R14, R8, 0x1, R11 ;  /* 0x00000001080e7824 */ /* 0x000fc600078e020b */
[----:B------:R-:W-:-:S04]  /*3a60*/  ISETP.LT.OR P0, PT, R15, 0x3a, P0 ;  /* 0x0000003a0f00780c */ /* 0x000fc80000701670 */
[----:B------:R-:W-:Y:S02]  /*3a70*/  FSEL R165, R65, -INF , !P0 ;  /* 0xff80000041a57808 */ /* 0x000fe40004000000 */
[----:B------:R-:W-:-:S13]  /*3a80*/  PLOP3.LUT P0, PT, PT, PT, UP1, 0x40, 0x0 ;  /* 0x000000000000781c */ /* 0x000fda0003f0e818 */
        /* <DEDUP_REMOVED lines=13> */
.L_x_2747:
[----:B------:R-:W-:-:S04]  /*3b60*/  MOV R8, c[0x0][0x32c] ;  /* 0x0000cb0000087a02 */ /* 0x000fc80000000f00 */
[----:B------:R-:W-:-:S13]  /*3b70*/  ISETP.NE.AND P0, PT, R8, 0x1, PT ;  /* 0x000000010800780c */ /* 0x000fda0003f05270 */
[----:B------:R-:W-:-:S05]  /*3b80*/  @P0 IMAD.HI.U32 R8, R11, c[0x0][0x330], RZ ;  /* 0x0000cc000b080a27 */ /* 0x000fca00078e00ff */
[----:B------:R-:W-:Y:S02]  /*3b90*/  @P0 SHF.R.U32.HI R11, RZ, c[0x0][0x334], R8 ;  /* 0x0000cd00ff0b0a19 */ /* 0x000fe40000011608 */
.L_x_2748:
[----:B------:R-:W-:Y:S05]  /*3ba0*/  BSYNC B0 ;  /* 0x0000000000007941 */ /* 0x000fea0003800000 */
.L_x_2746:
[----:B------:R-:W-:-:S04]  /*3bb0*/  IMAD R10, R11, c[0x0][0x32c], -R80 ;  /* 0x0000cb000b0a7a24 */ /* 0x000fc800078e0a50 */
[----:B------:R-:W-:-:S05]  /*3bc0*/  IMAD.IADD R10, R10, 0x1, -R237 ;  /* 0x000000010a0a7824 */ /* 0x000fca00078e0aed */
[----:B------:R-:W-:Y:S02]  /*3bd0*/  IADD3 R8, R10, c[0x0][0x32c], RZ ;  /* 0x0000cb000a087a10 */ /* 0x000fe40007ffe0ff */
[----:B------:R-:W-:Y:S02]  /*3be0*/  IMNMX R14, R14, R10, !PT ;  /* 0x0000000a0e0e7217 */ /* 0x000fe40007800200 */
[----:B------:R-:W-:Y:S02]  /*3bf0*/  IMNMX R0, R0, R8, PT ;  /* 0x0000000800007217 */ /* 0x000fe40003800200 */
.L_x_2745:
[----:B------:R-:W-:Y:S01]  /*3c00*/  ISETP.GT.AND P0, PT, R14, 0x8, P2 ;  /* 0x000000080e00780c */ /* 0x000fe20001704270 */
[----:B------:R-:W-:Y:S01]  /*3c10*/  IMAD.SHL.U32 R227, R4, 0x2, RZ ;  /* 0x0000000204e37824 */ /* 0x000fe200078e00ff */
[----:B------:R-:W-:Y:S01]  /*3c20*/  FMNMX.FTZ R20, R12, R17, !PT ;  /* 0x000000110c147209 */ /* 0x000fe20007810000 */
[----:B------:R-:W-:Y:S01]  /*3c30*/  ULDC.64 UR4, c[0x0][0x2c8] ;  /* 0x0000b20000047ab9 */ /* 0x000fe20000000a00 */
[----:B------:R-:W-:Y:S01]  /*3c40*/  ISETP.LT.OR P0, PT, R0, 0x9, P0 ;  /* 0x000000090000780c */ /* 0x000fe20000701670 */
[--C-:B------:R-:W-:Y:S01]  /*3c50*/  IMAD R222, R3, 0x2, R227.reuse ;  /* 0x0000000203de7824 */ /* 0x100fe200078e02e3 */
[----:B------:R-:W-:Y:S01]  /*3c60*/  FMNMX.FTZ R20, R24, R20, !PT ;  /* 0x0000001418147209 */ /* 0x000fe20007810000 */
[----:B------:R-:W-:Y:S01]  /*3c70*/  IMAD R221, R2, 0x2, R227 ;  /* 0x0000000202dd7824 */ /* 0x000fe200078e02e3 */
[----:B------:R-:W-:Y:S01]  /*3c80*/  FSEL R26, R26, -INF , !P0 ;  /* 0xff8000001a1a7808 */ /* 0x000fe20004000000 */
[----:B------:R-:W-:Y:S01]  /*3c90*/  IMAD R220, R2, 0x2, R222 ;  /* 0x0000000202dc7824 */ /* 0x000fe200078e02de */
[----:B------:R-:W-:Y:S01]  /*3ca0*/  ISETP.GT.AND P0, PT, R14, 0x9, P2 ;  /* 0x000000090e00780c */ /* 0x000fe20001704270 */
[----:B------:R-:W-:Y:S01]  /*3cb0*/  LDSM.16.MT88.4 R136, [R222+0x100] ;  /* 0x00010000de88783b */ /* 0x000fe20000004200 */
[----:B------:R-:W-:Y:S01]  /*3cc0*/  FMNMX.FTZ R20, R25, R20, !PT ;  /* 0x0000001419147209 */ /* 0x000fe20007810000 */
[----:B------:R-:W-:Y:S01]  /*3cd0*/  UIMAD.WIDE.U32 UR26, UR25, UR4, URZ ;  /* 0x00000004191a72a5 */ /* 0x000fe2000f8e003f */
[----:B------:R-:W-:Y:S01]  /*3ce0*/  ISETP.LT.OR P0, PT, R0, 0xa, P0 ;  /* 0x0000000a0000780c */ /* 0x000fe20000701670 */
[----:B------:R-:W-:Y:S01]  /*3cf0*/  LDSM.16.MT88.4 R156, [R227+0x100] ;  /* 0x00010000e39c783b */ /* 0x000fe20000004200 */
[----:B------:R-:W-:Y:S01]  /*3d00*/  FMNMX.FTZ R20, R7, R20, !PT ;  /* 0x0000001407147209 */ /* 0x000fe20007810000 */
[----:B------:R-:W-:Y:S01]  /*3d10*/  @UP2 USHF.R.U32.HI UR25, URZ, UR5, UR27 ;  /* 0x000000053f192299 */ /* 0x000fe2000801161b */
[----:B------:R-:W-:Y:S01]  /*3d20*/  FSEL R27, R27, -INF , !P0 ;  /* 0xff8000001b1b7808 */ /* 0x000fe20004000000 */
[----:B------:R-:W-:Y:S01]  /*3d30*/  LDSM.16.MT88.4 R144, [R221+0x100] ;  /* 0x00010000dd90783b */ /* 0x000fe20000004200 */
[----:B------:R-:W-:Y:S01]  /*3d40*/  ISETP.GT.AND P0, PT, R14, 0x10, P2 ;  /* 0x000000100e00780c */ /* 0x000fe20001704270 */
[----:B------:R-:W-:Y:S01]  /*3d50*/  UIADD3 UR4, UR24, UR25, URZ ;  /* 0x0000001918047290 */ /* 0x000fe2000fffe03f */
[----:B------:R-:W-:Y:S01]  /*3d60*/  FMNMX.FTZ R20, R6, R20, !PT ;  /* 0x0000001406147209 */ /* 0x000fe20007810000 */
[----:B------:R-:W-:Y:S01]  /*3d70*/  LDSM.16.MT88.4 R152, [R220+0x100] ;  /* 0x00010000dc98783b */ /* 0x000fe20000004200 */
[----:B------:R-:W-:Y:S01]  /*3d80*/  ISETP.LT.OR P0, PT, R0, 0x11, P0 ;  /* 0x000000110000780c */ /* 0x000fe20000701670 */
[----:B------:R-:W-:Y:S01]  /*3d90*/  ULDC UR25, c[0x0][0x328] ;  /* 0x0000ca0000197ab9 */ /* 0x000fe20000000800 */
[----:B------:R-:W-:Y:S01]  /*3da0*/  FMNMX.FTZ R20, R5, R20, !PT ;  /* 0x0000001405147209 */ /* 0x000fe20007810000 */
[----:B------:R-:W-:Y:S01]  /*3db0*/  LDSM.16.MT88.4 R40, [R227+0x2100] ;  /* 0x00210000e328783b */ /* 0x000fe20000004200 */
[----:B------:R-:W-:Y:S01]  /*3dc0*/  FSEL R11, R62, -INF , !P0 ;  /* 0xff8000003e0b7808 */ /* 0x000fe20004000000 */
[----:B------:R-:W-:Y:S01]  /*3dd0*/  UIADD3 UR21, UR21, -0x2, URZ ;  /* 0xfffffffe15157890 */ /* 0x000fe2000fffe03f */
[----:B------:R-:W-:Y:S01]  /*3de0*/  ISETP.GT.AND P0, PT, R14, 0x11, P2 ;  /* 0x000000110e00780c */ /* 0x000fe20001704270 */
[----:B------:R-:W-:Y:S01]  /*3df0*/  LDSM.16.MT88.4 R72, [R227+0x4100] ;  /* 0x00410000e348783b */ /* 0x000fe20000004200 */
[----:B------:R-:W-:Y:S01]  /*3e00*/  FMNMX.FTZ R20, R9, R20, !PT ;  /* 0x0000001409147209 */ /* 0x000fe20007810000 */
[----:B------:R-:W-:Y:S01]  /*3e10*/  UIADD3 UR25, UR4, UR25, URZ ;  /* 0x0000001904197290 */ /* 0x000fe2000fffe03f */
        /* <DEDUP_REMOVED lines=12> */
[----:B------:R-:W-:Y:S01]  /*3ee0*/  ISETP.GT.AND P0, PT, R14, 0x19, P2 ;  /* 0x000000190e00780c */ /* 0x000fe20001704270 */
[----:B------:R-:W-:Y:S01]  /*3ef0*/  LDSM.16.MT88.4 R112, [R222+0x6100] ;  /* 0x00610000de70783b */ /* 0x000fe20000004200 */
[----:B------:R-:W-:Y:S02]  /*3f00*/  FMNMX.FTZ R20, R183, R20, !PT ;  /* 0x00000014b7147209 */ /* 0x000fe40007810000 */
[----:B------:R-:W-:Y:S01]  /*3f10*/  ISETP.LT.OR P0, PT, R0, 0x1a, P0 ;  /* 0x0000001a0000780c */ /* 0x000fe20000701670 */
[----:B------:R-:W-:Y:S01]  /*3f20*/  LDSM.16.MT88.4 R120, [R221+0x6100] ;  /* 0x00610000dd78783b */ /* 0x000fe20000004200 */
[----:B------:R-:W-:Y:S02]  /*3f30*/  FMNMX.FTZ R20, R193, R20, !PT ;  /* 0x00000014c1147209 */ /* 0x000fe40007810000 */
        /* <DEDUP_REMOVED lines=9> */
[----:B------:R-:W-:Y:S02]  /*3fd0*/  ISETP.GT.AND P0, PT, R14, 0x21, P2 ;  /* 0x000000210e00780c */ /* 0x000fe40001704270 */
[----:B------:R-:W-:-:S02]  /*3fe0*/  FMNMX.FTZ R20, R165, R20, !PT ;  /* 0x00000014a5147209 */ /* 0x000fc40007810000 */
[----:B------:R-:W-:-:S03]  /*3ff0*/  ISETP.LT.OR P0, PT, R0, 0x22, P0 ;  /* 0x000000220000780c */ /* 0x000fc60000701670 */
[----:B------:R-:W1:Y:S01]  /*4000*/  SHFL.BFLY PT, R15, R20, 0x2, 0x1f ;  /* 0x0c401f00140f7f89 */ /* 0x000e6200000e0000 */
        /* <DEDUP_REMOVED lines=8> */
[----:B------:R-:W-:Y:S01]  /*4090*/  LDSM.16.MT88.4 R48, [R222+0x2100] ;  /* 0x00210000de30783b */ /* 0x000fe20000004200 */
[----:B-1----:R-:W-:Y:S02]  /*40a0*/  FMNMX.FTZ R20, R20, R15, !PT ;  /* 0x0000000f14147209 */ /* 0x002fe40007810000 */
        /* <DEDUP_REMOVED lines=16> */
[----:B------:R-:W-:Y:S02]  /*41b0*/  FMNMX.FTZ R21, R27, R21, !PT ;  /* 0x000000151b157209 */ /* 0x000fe40007810000 */
[----:B------:R-:W-:Y:S02]  /*41c0*/  ISETP.GT.AND P0, PT, R14, 0x39, P2 ;  /* 0x000000390e00780c */ /* 0x000fe40001704270 */
[----:B------:R-:W-:Y:S01]  /*41d0*/  FMNMX.FTZ R21, R11, R21, !PT ;  /* 0x000000150b157209 */ /* 0x000fe20007810000 */
[----:B------:R-:W-:Y:S01]  /*41e0*/  SHFL.BFLY PT, R14, R20, 0x1, 0x1f ;  /* 0x0c201f00140e7f89 */ /* 0x000fe200000e0000 */
[----:B------:R-:W-:Y:S02]  /*41f0*/  ISETP.LT.OR P0, PT, R0, 0x3a, P0 ;  /* 0x0000003a0000780c */ /* 0x000fe40000701670 */
[----:B------:R-:W-:Y:S02]  /*4200*/  FMNMX.FTZ R21, R10, R21, !PT ;  /* 0x000000150a157209 */ /* 0x000fe40007810000 */
[----:B------:R-:W-:-:S02]  /*4210*/  FSEL R185, R67, -INF , !P0 ;  /* 0xff80000043b97808 */ /* 0x000fc40004000000 */
[----:B------:R-:W-:Y:S01]  /*4220*/  FMNMX.FTZ R21, R8, R21, !PT ;  /* 0x0000001508157209 */ /* 0x000fe20007810000 */
[----:B------:R-:W-:Y:S03]  /*4230*/  LDSM.16.MT88.4 R64, [R220+0x2100] ;  /* 0x00210000dc40783b */ /* 0x000fe60000004200 */
        /* <DEDUP_REMOVED lines=11> */
[----:B------:R-:W-:Y:S02]  /*42f0*/  FMNMX.FTZ R0, R20, R14, !PT ;  /* 0x0000000e14007209 */ /* 0x000fe40007810000 */
[----:B------:R-:W-:Y:S02]  /*4300*/  LDSM.16.MT88.4 R20, [R220+0x900] ;  /* 0x00090000dc14783b */ /* 0x000fe40000004200 */
[C---:B------:R-:W-:Y:S01]  /*4310*/  FSETP.NEU.FTZ.AND P0, PT, R0.reuse, -INF , PT ;  /* 0xff8000000000780b */ /* 0x040fe20003f1d000 */
[----:B------:R-:W-:Y:S01]  /*4320*/  FMUL.FTZ R166, R0, c[0x0][0x2d0] ;  /* 0x0000b40000a67a20 */ /* 0x000fe20000410000 */
[----:B------:R-:W1:Y:S04]  /*4330*/  SHFL.BFLY PT, R14, R15, 0x1, 0x1f ;  /* 0x0c201f000f0e7f89 */ /* 0x000e6800000e0000 */
        /* <DEDUP_REMOVED lines=9> */
[----:B------:R-:W2:Y:S01]  /*43d0*/  LDSM.16.MT88.4 R4, [R220+0x6100] ;  /* 0x00610000dc04783b */ /* 0x000ea20000004200 */
[----:B-1----:R-:W-:Y:S01]  /*43e0*/  FMNMX.FTZ R12, R15, R14, !PT ;  /* 0x0000000e0f0c7209 */ /* 0x002fe20007810000 */
[----:B------:R-:W1:Y:S01]  /*43f0*/  MUFU.EX2 R178, R178 ;  /* 0x000000b200b27308 */ /* 0x000e620000000800 */
[--C-:B------:R-:W-:Y:S02]  /*4400*/  FFMA.FTZ R15, R9, c[0x0][0x2d0], -R166.reuse ;  /* 0x0000b400090f7a23 */ /* 0x100fe400000108a6 */
[C---:B------:R-:W-:Y:S01]  /*4410*/  FSETP.NEU.FTZ.AND P0, PT, R12.reuse, -INF , PT ;  /* 0xff8000000c00780b */ /* 0x040fe20003f1d000 */
[----:B------:R-:W-:Y:S02]  /*4420*/  FMUL.FTZ R184, R12, c[0x0][0x2d0] ;  /* 0x0000b4000cb87a20 */ /* 0x000fe40000410000 */
[----:B------:R-:W-:-:S02]  /*4430*/  FFMA.FTZ R180, R180, c[0x0][0x2d0], -R166 ;  /* 0x0000b400b4b47a23 */ /* 0x000fc400000108a6 */
[----:B------:R-:W-:Y:S01]  /*4440*/  MUFU.EX2 R177, R177 ;  /* 0x000000b100b17308 */ /* 0x000fe20000000800 */
[----:B------:R-:W-:Y:S01]  /*4450*/  FSEL R184, R184, RZ, P0 ;  /* 0x000000ffb8b87208 */ /* 0x000fe20000000000 */
[--C-:B------:R-:W-:Y:S01]  /*4460*/  FFMA.FTZ R181, R181, c[0x0][0x2d0], -R166.reuse ;  /* 0x0000b400b5b57a23 */ /* 0x100fe200000108a6 */
[----:B------:R-:W-:Y:S01]  /*4470*/  PLOP3.LUT P0, PT, PT, PT, UP1, 0x40, 0x0 ;  /* 0x000000000000781c */ /* 0x000fe20003f0e818 */
[----:B------:R-:W-:Y:S02]  /*4480*/  FFMA.FTZ R182, R182, c[0x0][0x2d0], -R166 ;  /* 0x0000b400b6b67a23 */ /* 0x000fe400000108a6 */
[--C-:B------:R-:W-:Y:S02]  /*4490*/  FFMA.FTZ R172, R18, c[0x0][0x2d0], -R184.reuse ;  /* 0x0000b40012ac7a23 */ /* 0x100fe400000108b8 */
[--C-:B------:R-:W-:Y:S01]  /*44a0*/  FFMA.FTZ R174, R19, c[0x0][0x2d0], -R184.reuse ;  /* 0x0000b40013ae7a23 */ /* 0x100fe200000108b8 */
[----:B------:R-:W3:Y:S01]  /*44b0*/  MUFU.EX2 R173, R173 ;  /* 0x000000ad00ad7308 */ /* 0x000ee20000000800 */
[--C-:B------:R-:W-:Y:S01]  /*44c0*/  FFMA.FTZ R175, R26, c[0x0][0x2d0], -R184.reuse ;  /* 0x0000b4001aaf7a23 */ /* 0x100fe200000108b8 */
[----:B-1----:R-:W-:Y:S01]  /*44d0*/  F2FP.PACK_AB R128, R178, R179 ;  /* 0x000000b3b280723e */ /* 0x002fe200000000ff */
[----:B------:R-:W-:-:S02]  /*44e0*/  FFMA.FTZ R169, R27, c[0x0][0x2d0], -R184 ;  /* 0x0000b4001ba97a23 */ /* 0x000fc400000108b8 */
[--C-:B------:R-:W-:Y:S01]  /*44f0*/  FFMA.FTZ R168, R11, c[0x0][0x2d0], -R184.reuse ;  /* 0x0000b4000ba87a23 */ /* 0x100fe200000108b8 */
[----:B------:R-:W-:Y:S01]  /*4500*/  LDSM.16.MT88.4 R24, [R227+0x2900] ;  /* 0x00290000e318783b */ /* 0x000fe20000004200 */
[--C-:B------:R-:W-:Y:S01]  /*4510*/  FFMA.FTZ R14, R10, c[0x0][0x2d0], -R184.reuse ;  /* 0x0000b4000a0e7a23 */ /* 0x100fe200000108b8 */
[----:B------:R-:W-:Y:S01]  /*4520*/  MUFU.EX2 R172, R172 ;  /* 0x000000ac00ac7308 */ /* 0x000fe20000000800 */
[--C-:B------:R-:W-:Y:S02]  /*4530*/  FFMA.FTZ R3, R8, c[0x0][0x2d0], -R184.reuse ;  /* 0x0000b40008037a23 */ /* 0x100fe400000108b8 */
[----:B------:R-:W1:Y:S01]  /*4540*/  LDSM.16.MT88.4 R8, [R222+0x900] ;  /* 0x00090000de08783b */ /* 0x000e620000004200 */
[----:B------:R-:W-:Y:S02]  /*4550*/  FFMA.FTZ R2, R16, c[0x0][0x2d0], -R184 ;  /* 0x0000b40010027a23 */ /* 0x000fe400000108b8 */
[----:B------:R-:W-:Y:S01]  /*4560*/  FFMA.FTZ R183, R183, c[0x0][0x2d0], -R166 ;  /* 0x0000b400b7b77a23 */ /* 0x000fe200000108a6 */
[----:B------:R-:W4:Y:S01]  /*4570*/  LDSM.16.MT88.4 R16, [R222+0x2900] ;  /* 0x00290000de10783b */ /* 0x000f220000004200 */
[----:B------:R-:W5:Y:S01]  /*4580*/  MUFU.EX2 R174, R174 ;  /* 0x000000ae00ae7308 */ /* 0x000f620000000800 */
        /* <DEDUP_REMOVED lines=9> */
[----:B------:R-:W3:Y:S01]  /*4620*/  MUFU.EX2 R169, R169 ;  /* 0x000000a900a97308 */ /* 0x000ee20000000800 */
[----:B-----5:R-:W-:Y:S01]  /*4630*/  F2FP.PACK_AB R129, R174, R172 ;  /* 0x000000acae81723e */ /* 0x020fe200000000ff */
[----:B------:R-:W-:-:S02]  /*4640*/  FFMA.FTZ R240, R165, c[0x0][0x2d0], -R166 ;  /* 0x0000b400a5f07a23 */ /* 0x000fc400000108a6 */
[--C-:B------:R-:W-:Y:S02]  /*4650*/  FFMA.FTZ R195, R164, c[0x0][0x2d0], -R184.reuse ;  /* 0x0000b400a4c37a23 */ /* 0x100fe400000108b8 */
[--C-:B------:R-:W-:Y:S01]  /*4660*/  FFMA.FTZ R188, R188, c[0x0][0x2d0], -R184.reuse ;  /* 0x0000b400bcbc7a23 */ /* 0x100fe200000108b8 */
[----:B------:R-:W-:Y:S01]  /*4670*/  LDSM.16.MT88.4 R164, [R227+0x1900] ;  /* 0x00190000e3a4783b */ /* 0x000fe20000004200 */
[----:B------:R-:W-:Y:S01]  /*4680*/  MUFU.EX2 R176, R176 ;  /* 0x000000b000b07308 */ /* 0x000fe20000000800 */
[--C-:B------:R-:W-:Y:S02]  /*4690*/  FFMA.FTZ R186, R186, c[0x0][0x2d0], -R184.reuse ;  /* 0x0000b400baba7a23 */ /* 0x100fe400000108b8 */
[----:B------:R-:W-:Y:S02]  /*46a0*/  FFMA.FTZ R239, R185, c[0x0][0x2d0], -R184 ;  /* 0x0000b400b9ef7a23 */ /* 0x000fe400000108b8 */
[----:B------:R-:W-:Y:S02]  /*46b0*/  FADD.FTZ R178, R179, R178 ;  /* 0x000000b2b3b27221 */ /* 0x000fe40000010000 */
[----:B------:R-:W-:Y:S01]  /*46c0*/  FADD.FTZ R172, R172, R174 ;  /* 0x000000aeacac7221 */ /* 0x000fe20000010000 */
[----:B---3--:R-:W-:Y:S01]  /*46d0*/  F2FP.PACK_AB R131, R169, R175 ;  /* 0x000000afa983723e */ /* 0x008fe200000000ff */
[----:B------:R-:W3:Y:S01]  /*46e0*/  MUFU.EX2 R171, R171 ;  /* 0x000000ab00ab7308 */ /* 0x000ee20000000800 */
[----:B------:R-:W-:-:S02]  /*46f0*/  FADD.FTZ R177, R177, R178 ;  /* 0x000000b2b1b17221 */ /* 0x000fc40000010000 */
[----:B------:R-:W-:Y:S02]  /*4700*/  FADD.FTZ R175, R175, R172 ;  /* 0x000000acafaf7221 */ /* 0x000fe40000010000 */
[----:B------:R-:W-:Y:S01]  /*4710*/  FADD.FTZ R177, R173, R177 ;  /* 0x000000b1adb17221 */ /* 0x000fe20000010000 */
[C---:B------:R-:W-:Y:S01]  /*4720*/  HMMA.16816.F32 R132, R128.reuse, R136, RZ ;  /* 0x000000888084723c */ /* 0x040fe200000018ff */
[----:B------:R-:W-:Y:S01]  /*4730*/  FADD.FTZ R175, R169, R175 ;  /* 0x000000afa9af7221 */ /* 0x000fe20000010000 */
        /* <DEDUP_REMOVED lines=36> */
[----:B------:R-:W1:Y:S06]  /*4980*/  MUFU.EX2 R195, R195 ;  /* 0x000000c300c37308 */ /* 0x000e6c0000000800 */
        /* <DEDUP_REMOVED lines=27> */
[----:B------:R-:W-:Y:S01]  /*4b40*/  HMMA.16816.F32 R132, R4, R8, R132 ;  /* 0x000000080484723c */ /* 0x000fe20000001884 */
[----:B------:R-:W-:-:S07]  /*4b50*/  FADD.FTZ R3, R2, R3 ;  /* 0x0000000302037221 */ /* 0x000fce0000010000 */
[C---:B------:R-:W-:Y:S01]  /*4b60*/  HMMA.16816.F32 R136, R4.reuse, R10, R136 ;  /* 0x0000000a0488723c */ /* 0x040fe20000001888 */
[----:B------:R-:W1:Y:S07]  /*4b70*/  LDSM.16.MT88.4 R8, [R221+0x2900] ;  /* 0x00290000dd08783b */ /* 0x000e6e0000004200 */
[C---:B----4-:R-:W-:Y:S08]  /*4b80*/  HMMA.16816.F32 R44, R4.reuse, R16, R44 ;  /* 0x00000010042c723c */ /* 0x050ff0000000182c */
        /* <DEDUP_REMOVED lines=13> */
[----:B------:R-:W-:Y:S07]  /*4c60*/  LDSM.16.MT88.4 R32, [R220+0x2900] ;  /* 0x00290000dc20783b */ /* 0x000fee0000004200 */
        /* <DEDUP_REMOVED lines=43> */
[----:B------:R-:W-:Y:S01]  /*4f20*/  HMMA.16816.F32 R40, R4, R18, R40 ;  /* 0x000000120428723c */ /* 0x000fe20000001828 */
[----:B------:R-:W2:Y:S01]  /*4f30*/  LDSM.16.MT88.4 R16, [R221+0x5100] ;  /* 0x00510000dd10783b */ /* 0x000ea20000004200 */
[----:B------:R-:W-:-:S04]  /*4f40*/  FADD.FTZ R190, R195, R190 ;  /* 0x000000bec3be7221 */ /* 0x000fc80000010000 */
[----:B------:R-:W-:Y:S02]  /*4f50*/  FADD.FTZ R190, R188, R190 ;  /* 0x000000bebcbe7221 */ /* 0x000fe40000010000 */
        /* <DEDUP_REMOVED lines=17> */
[----:B------:R-:W5:Y:S07]  /*5070*/  LDSM.16.MT88.4 R32, [R227+0x5100] ;  /* 0x00510000e320783b */ /* 0x000f6e0000004200 */
[C---:B------:R-:W-:Y:S08]  /*5080*/  HMMA.16816.F32 R148, R4.reuse, R28, R148 ;  /* 0x0000001c0494723c */ /* 0x040ff00000001894 */
        /* <DEDUP_REMOVED lines=14> */
[C---:B-----5:R-:W-:Y:S08]  /*5170*/  HMMA.16816.F32 R68, R4.reuse, R32, R68 ;  /* 0x000000200444723c */ /* 0x060ff00000001844 */
        /* <DEDUP_REMOVED lines=16> */
[C---:B------:R-:W-:Y:S01]  /*5280*/  F2FP.PACK_AB R7, R239.reuse, R186 ;  /* 0x000000baef07723e */ /* 0x040fe200000000ff */
[----:B------:R-:W-:Y:S02]  /*5290*/  FADD.FTZ R186, R186, R190 ;  /* 0x000000bebaba7221 */ /* 0x000fe40000010000 */
[----:B------:R-:W-:Y:S02]  /*52a0*/  FADD.FTZ R193, R194, R193 ;  /* 0x000000c1c2c17221 */ /* 0x000fe40000010000 */
[----:B------:R-:W-:Y:S02]  /*52b0*/  FADD.FTZ R239, R239, R186 ;  /* 0x000000baefef7221 */ /* 0x000fe40000010000 */
[----:B--2---:R-:W-:Y:S01]  /*52c0*/  HMMA.16816.F32 R36, R4, R16, R36 ;  /* 0x000000100424723c */ /* 0x004fe20000001824 */
[----:B------:R-:W-:-:S07]  /*52d0*/  FADD.FTZ R240, R240, R193 ;  /* 0x000000c1f0f07221 */ /* 0x000fce0000010000 */
[C---:B------:R-:W-:Y:S01]  /*52e0*/  HMMA.16816.F32 R40, R4.reuse, R18, R40 ;  /* 0x000000120428723c */ /* 0x040fe20000001828 */
[----:B------:R-:W2:Y:S07]  /*52f0*/  LDSM.16.MT88.4 R16, [R227+0x5900] ;  /* 0x00590000e310783b */ /* 0x000eae0000004200 */
[C---:B-1----:R-:W-:Y:S08]  /*5300*/  HMMA.16816.F32 R52, R4.reuse, R8, R52 ;  /* 0x000000080434723c */ /* 0x042ff00000001834 */
[C---:B------:R-:W-:Y:S01]  /*5310*/  HMMA.16816.F32 R56, R4.reuse, R10, R56 ;  /* 0x0000000a0438723c */ /* 0x040fe20000001838 */
[----:B------:R-:W1:Y:S07]  /*5320*/  LDSM.16.MT88.4 R8, [R227+0x7900] ;  /* 0x00790000e308783b */ /* 0x000e6e0000004200 */
[C---:B------:R-:W-:Y:S08]  /*5330*/  HMMA.16816.F32 R160, R4.reuse, R164, R160 ;  /* 0x000000a404a0723c */ /* 0x040ff000000018a0 */
        /* <DEDUP_REMOVED lines=21> */
[C---:B------:R-:W-:Y:S08]  /*5490*/  HMMA.16816.F32 R64, R4.reuse, R166, R64 ;  /* 0x000000a60440723c */ /* 0x040ff00000001840 */
[C---:B-----5:R-:W-:Y:S08]  /*54a0*/  HMMA.16816.F32 R76, R4.reuse, R32, R76 ;  /* 0x00000020044c723c */ /* 0x060ff0000000184c */
[C---:B------:R-:W-:Y:S08]  /*54b0*/  HMMA.16816.F32 R80, R4.reuse, R34, R80 ;  /* 0x000000220450723c */ /* 0x040ff00000001850 */
[C---:B------:R-:W-:Y:S08]  /*54c0*/  HMMA.16816.F32 R84, R4.reuse, R28, R84 ;  /* 0x0000001c0454723c */ /* 0x040ff00000001854 */
[C---:B------:R-:W-:Y:S08]  /*54d0*/  HMMA.16816.F32 R88, R4.reuse, R30, R88 ;  /* 0x0000001e0458723c */ /* 0x040ff00000001858 */
[C---:B---3--:R-:W-:Y:S08]  /*54e0*/  HMMA.16816.F32 R92, R4.reuse, R24, R92 ;  /* 0x00000018045c723c */ /* 0x048ff0000000185c */
        /* <DEDUP_REMOVED lines=20> */
.L_x_2750:
[----:B------:R-:W-:Y:S02]  /*5630*/  UISETP.NE.AND UP0, UPT, UR24, 0x1, UPT ;  /* 0x000000011800788c */ /* 0x000fe4000bf05270 */
[----:B------:R-:W-:Y:S02]  /*5640*/  ULDC.64 UR4, c[0x0][0x330] ;  /* 0x0000cc0000047ab9 */ /* 0x000fe40000000a00 */
[----:B------:R-:W-:-:S07]  /*5650*/  UIMAD.WIDE.U32 UR28, UR26, UR4, URZ ;  /* 0x000000041a1c72a5 */ /* 0x000fce000f8e003f */
[----:B------:R-:W-:Y:S02]  /*5660*/  @UP0 UMOV UR27, UR29 ;  /* 0x0000001d001b0c82 */ /* 0x000fe40008000000 */
[----:B------:R-:W-:Y:S02]  /*5670*/  @UP0 USHF.R.U32.HI UR26, URZ, UR5, UR27 ;  /* 0x000000053f1a0299 */ /* 0x000fe4000801161b */
.L_x_2751:
[----:B------:R-:W-:Y:S02]  /*5680*/  ULDC UR4, c[0x0][0x32c] ;  /* 0x0000cb0000047ab9 */ /* 0x000fe40000000800 */
[----:B------:R-:W-:-:S04]  /*5690*/  UIMAD UR4, UR26, UR24, UR4 ;  /* 0x000000181a0472a4 */ /* 0x000fc8000f8e0204 */
[----:B------:R-:W-:-:S04]  /*56a0*/  UISETP.LT.AND UP0, UPT, UR25, UR4, UPT ;  /* 0x000000041900728c */ /* 0x000fc8000bf01270 */
[----:B------:R-:W-:-:S04]  /*56b0*/  USEL UR25, UR25, UR4, UP0 ;  /* 0x0000000419197287 */ /* 0x000fc80008000000 */
.L_x_2749:
        /* <DEDUP_REMOVED lines=8> */
[C---:B------:R-:W-:Y:S01]  /*5740*/  SHF.L.U64.HI R251, R235.reuse, 0x1, R13 ;  /* 0x00000001ebfb7819 */ /* 0x040fe2000001020d */
[----:B------:R-:W-:Y:S01]  /*5750*/  IMAD.MOV.U32 R2, RZ, RZ, R12 ;  /* 0x000000ffff027224 */ /* 0x000fe200078e000c */
[C---:B------:R-:W-:Y:S01]  /*5760*/  SHF.L.U64.HI R249, R202.reuse, 0x1, R242 ;  /* 0x00000001caf97819 */ /* 0x040fe200000102f2 */
[----:B------:R-:W-:Y:S01]  /*5770*/  IMAD.MOV.U32 R3, RZ, RZ, R0 ;  /* 0x000000ffff037224 */ /* 0x000fe200078e0000 */
[----:B------:R-:W-:Y:S01]  /*5780*/  SEL R247, RZ, 0x10, P6 ;  /* 0x00000010fff77807 */ /* 0x000fe20003000000 */
[----:B------:R-:W-:Y:S01]  /*5790*/  IMAD.SHL.U32 R250, R235, 0x2, RZ ;  /* 0x00000002ebfa7824 */ /* 0x000fe200078e00ff */
[C---:B------:R-:W-:Y:S01]  /*57a0*/  SHF.L.U64.HI R246, R201.reuse, 0x1, R241 ;  /* 0x00000001c9f67819 */ /* 0x040fe200000102f1 */
[----:B------:R-:W-:Y:S01]  /*57b0*/  IMAD.SHL.U32 R248, R202, 0x2, RZ ;  /* 0x00000002caf87824 */ /* 0x000fe200078e00ff */
[----:B------:R-:W-:Y:S01]  /*57c0*/  SEL R244, RZ, 0x10, P5 ;  /* 0x00000010fff47807 */ /* 0x000fe20002800000 */
[----:B------:R-:W-:Y:S02]  /*57d0*/  IMAD.SHL.U32 R245, R201, 0x2, RZ ;  /* 0x00000002c9f57824 */ /* 0x000fe400078e00ff */
.L_x_2763:
[----:B------:R-:W-:Y:S04]  /*57e0*/  DEPBAR.LE SB0, 0x0 ;  /* 0x000080000000791a */ /* 0x000fe80000000000 */
[----:B------:R-:W-:Y:S01]  /*57f0*/  BAR.SYNC.DEFER_BLOCKING 0x0 ;  /* 0x0000000000007b1d */ /* 0x000fe20000010000 */
[----:B------:R-:W-:Y:S06]  /*5800*/  UISETP.GT.AND UP0, UPT, UR7, UR21, UPT ;  /* 0x000000150700728c */ /* 0x000fec000bf04270 */
[----:B------:R-:W-:Y:S01]  /*5810*/  PLOP3.LUT P0, PT, PT, PT, UP0, 0x80, 0x0 ;  /* 0x000000000000781c */ /* 0x000fe20003f0f008 */
[----:B------:R1:W2:Y:S04]  /*5820*/  LDSM.16.M88.4 R32, [R230+0x10100] ;  /* 0x01010000e620783b */ /* 0x0002a80000000200 */
        /* <DEDUP_REMOVED lines=20> */
[----:B------:R-:W-:Y:S02]  /*5970*/  IMAD R0, R231, c[0x0][0x21c], R0 ;  /* 0x00008700e7007a24 */ /* 0x000fe400078e0200 */
[----:B------:R-:W-:Y:S04]  /*5980*/  IMAD.IADD R5, R5, 0x1, R6 ;  /* 0x0000000105057824 */ /* 0x000fe800078e0206 */
[----:B------:R-:W-:Y:S05]  /*5990*/  IMAD.WIDE.U32 R4, R231, c[0x0][0x218], R4 ;  /* 0x00008600e7047a25 */ /* 0x000fea00078e0004 */
[----:B------:R-:W-:Y:S01]  /*59a0*/  IADD3 R6, P0, R4, UR14, RZ ;  /* 0x0000000e04067c10 */ /* 0x000fe2000ff1e0ff */
[----:B------:R-:W-:Y:S03]  /*59b0*/  IMAD.SHL.U32 R4, R200, 0x2, RZ ;  /* 0x00000002c8047824 */ /* 0x000fe600078e00ff */
[----:B------:R-:W-:Y:S02]  /*59c0*/  IADD3.X R0, R5, UR19, R0, P0, !PT ;  /* 0x0000001305007c10 */ /* 0x000fe400087fe400 */
[----:B------:R-:W-:Y:S02]  /*59d0*/  LEA R7, P0, R6, c[0x0][0x1f8], 0x1 ;  /* 0x00007e0006077a11 */ /* 0x000fe400078008ff */
[----:B------:R-:W-:Y:S02]  /*59e0*/  SHF.L.U64.HI R5, R200, 0x1, R203 ;  /* 0x00000001c8057819 */ /* 0x000fe400000102cb */
[----:B------:R-:W-:Y:S01]  /*59f0*/  LEA.HI.X R6, R6, c[0x0][0x1fc], R0, 0x1, P0 ;  /* 0x00007f0006067a11 */ /* 0x000fe200000f0c00 */
[----:B------:R-:W5:Y:S01]  /*5a00*/  SHFL.IDX PT, R12, R7, 0x1, 0x181f ;  /* 0x00381f00070c7f89 */ /* 0x000f6200000e0000 */
[----:B------:R-:W-:Y:S03]  /*5a10*/  IADD3 R0, -R243, 0x10, RZ ;  /* 0x00000010f3007810 */ /* 0x000fe60007ffe1ff */
[----:B------:R-:W4:Y:S01]  /*5a20*/  SHFL.IDX PT, R13, R6, 0x1, 0x181f ;  /* 0x00381f00060d7f89 */ /* 0x000f2200000e0000 */
[----:B------:R-:W-:Y:S03]  /*5a30*/  LOP3.LUT R0, R0, 0xf, RZ, 0xc0, !PT ;  /* 0x0000000f00007812 */ /* 0x000fe600078ec0ff */
[----:B------:R-:W3:Y:S04]  /*5a40*/  SHFL.IDX PT, R7, R7, RZ, 0x181f ;  /* 0x00181fff07077589 */ /* 0x000ee800000e0000 */
[----:B------:R-:W2:Y:S01]  /*5a50*/  SHFL.IDX PT, R6, R6, RZ, 0x181f ;  /* 0x00181fff06067589 */ /* 0x000ea200000e0000 */
[-C--:B-----5:R-:W-:Y:S04]  /*5a60*/  IADD3 R20, P2, P0, R20, R12.reuse, R248 ;  /* 0x0000000c14147210 */ /* 0x0a0fe8000785e0f8 */
[-C--:B----4-:R-:W-:Y:S02]  /*5a70*/  IADD3.X R21, RZ, R13.reuse, R249, P2, P0 ;  /* 0x0000000dff157210 */ /* 0x090fe400017e04f9 */
[-C--:B------:R-:W-:Y:S04]  /*5a80*/  IADD3 R14, P2, P0, R14, R12.reuse, R245 ;  /* 0x0000000c0e0e7210 */ /* 0x080fe8000785e0f5 */
[-C--:B------:R-:W-:Y:S02]  /*5a90*/  IADD3.X R15, RZ, R13.reuse, R246, P2, P0 ;  /* 0x0000000dff0f7210 */ /* 0x080fe400017e04f6 */
[----:B------:R-:W-:Y:S04]  /*5aa0*/  IADD3 R22, P2, P0, R0, R12, R4 ;  /* 0x0000000c00167210 */ /* 0x000fe8000785e004 */
[--C-:B------:R-:W-:Y:S02]  /*5ab0*/  IADD3.X R23, RZ, R13, R5.reuse, P2, P0 ;  /* 0x0000000dff177210 */ /* 0x100fe400017e0405 */
[----:B---3--:R-:W-:Y:S02]  /*5ac0*/  IADD3 R4, P0, R7, R4, RZ ;  /* 0x0000000407047210 */ /* 0x008fe40007f1e0ff */
[----:B------:R-:W-:Y:S03]  /*5ad0*/  ISETP.GE.AND P2, PT, R235, c[0x0][0x1d4], PT ;  /* 0x00007500eb007a0c */ /* 0x000fe60003f46270 */
[C---:B--2---:R-:W-:Y:S01]  /*5ae0*/  IMAD.X R5, R6.reuse, 0x1, R5, P0 ;  /* 0x0000000106057824 */ /* 0x044fe200000e0605 */
[C---:B------:R-:W-:Y:S05]  /*5af0*/  IADD3 R30, P0, R7.reuse, R250, RZ ;  /* 0x000000fa071e7210 */ /* 0x040fea0007f1e0ff */
[C---:B------:R-:W-:Y:S01]  /*5b00*/  IMAD.X R31, R6.reuse, 0x1, R251, P0 ;  /* 0x00000001061f7824 */ /* 0x040fe200000e06fb */
        /* <DEDUP_REMOVED lines=19> */
.L_x_2753:
[C---:B--23--:R-:W-:Y:S01]  /*5c40*/  HMMA.16816.F32 R4, R32.reuse, R8, RZ ;  /* 0x000000082004723c */ /* 0x04cfe200000018ff */
[----:B------:R-:W-:Y:S01]  /*5c50*/  LDSM.16.M88.4 R188, [R224+0x8100] ;  /* 0x00810000e0bc783b */ /* 0x000fe20000000200 */
[----:B------:R-:W-:Y:S05]  /*5c60*/  UISETP.GT.AND UP0, UPT, UR21, UR7, UPT ;  /* 0x000000071500728c */ /* 0x000fea000bf04270 */
[----:B------:R-:W0:Y:S01]  /*5c70*/  LDGDEPBAR ;  /* 0x00000000000079af */ /* 0x000e220000000000 */
[C---:B------:R-:W-:Y:S01]  /*5c80*/  HMMA.16816.F32 R8, R32.reuse, R10, RZ ;  /* 0x0000000a2008723c */ /* 0x040fe200000018ff */
[----:B------:R-:W-:Y:S04]  /*5c90*/  PLOP3.LUT P0, PT, PT, PT, UP0, 0x40, 0x0 ;  /* 0x000000000000781c */ /* 0x000fe80003f0e808 */
[----:B------:R-:W-:Y:S03]  /*5ca0*/  LDSM.16.M88.4 R192, [R224+0x8900] ;  /* 0x00890000e0c0783b */ /* 0x000fe60000000200 */
[C---:B----4-:R-:W-:Y:S03]  /*5cb0*/  HMMA.16816.F32 R12, R32.reuse, R16, RZ ;  /* 0x00000010200c723c */ /* 0x050fe600000018ff */
[----:B------:R-:W-:Y:S05]  /*5cc0*/  LDSM.16.M88.4 R196, [R224+0x9900] ;  /* 0x00990000e0c4783b */ /* 0x000fea0000000200 */
[C---:B------:R-:W-:Y:S08]  /*5cd0*/  HMMA.16816.F32 R16, R32.reuse, R18, RZ ;  /* 0x000000122010723c */ /* 0x040ff000000018ff */
        /* <DEDUP_REMOVED lines=13> */
[----:B------:R-:W3:Y:S07]  /*5db0*/  LDSM.16.M88.4 R180, [R216] ;  /* 0x00000000d8b4783b */ /* 0x000eee0000000200 */
[C---:B------:R-:W-:Y:S08]  /*5dc0*/  HMMA.16816.F32 R28, R168.reuse, R184, R28 ;  /* 0x000000b8a81c723c */ /* 0x040ff0000000181c */
[----:B------:R-:W-:Y:S01]  /*5dd0*/  HMMA.16816.F32 R32, R168, R186, R32 ;  /* 0x000000baa820723c */ /* 0x000fe20000001820 */
[----:B------:R-:W4:Y:S06]  /*5de0*/  LDSM.16.M88.4 R168, [R216+0x800] ;  /* 0x00080000d8a8783b */ /* 0x000f2c0000000200 */
[----:B------:R-:W-:Y:S01]  /*5df0*/  LDSM.16.M88.4 R184, [R230+0x14100] ;  /* 0x01410000e6b8783b */ /* 0x000fe20000000200 */
[C---:B-1----:R-:W-:Y:S08]  /*5e00*/  HMMA.16816.F32 R4, R164.reuse, R188, R4 ;  /* 0x000000bca404723c */ /* 0x042ff00000001804 */
        /* <DEDUP_REMOVED lines=10> */
[----:B------:R-:W2:Y:S06]  /*5eb0*/  LDSM.16.M88.4 R164, [R216+0x1800] ;  /* 0x00180000d8a4783b */ /* 0x000eac0000000200 */
[----:B------:R-:W-:Y:S01]  /*5ec0*/  LDSM.16.M88.4 R196, [R229+0xb900] ;  /* 0x00b90000e5c4783b */ /* 0x000fe20000000200 */
[C---:B---3--:R-:W-:Y:S08]  /*5ed0*/  HMMA.16816.F32 R4, R176.reuse, R180, R4 ;  /* 0x000000b4b004723c */ /* 0x048ff00000001804 */
[C---:B------:R-:W-:Y:S01]  /*5ee0*/  HMMA.16816.F32 R8, R176.reuse, R182, R8 ;  /* 0x000000b6b008723c */ /* 0x040fe20000001808 */
[----:B------:R-:W3:Y:S07]  /*5ef0*/  LDSM.16.M88.4 R180, [R229+0xb100] ;  /* 0x00b10000e5b4783b */ /* 0x000eee0000000200 */
[C---:B----4-:R-:W-:Y:S08]  /*5f00*/  HMMA.16816.F32 R12, R176.reuse, R168, R12 ;  /* 0x000000a8b00c723c */ /* 0x050ff0000000180c */
[C---:B------:R-:W-:Y:S01]  /*5f10*/  HMMA.16816.F32 R16, R176.reuse, R170, R16 ;  /* 0x000000aab010723c */ /* 0x040fe20000001810 */
[----:B------:R-:W-:Y:S07]  /*5f20*/  LDSM.16.M88.4 R168, [R215] ;  /* 0x00000000d7a8783b */ /* 0x000fee0000000200 */
[C---:B-1----:R-:W-:Y:S08]  /*5f30*/  HMMA.16816.F32 R20, R176.reuse, R172, R20 ;  /* 0x000000acb014723c */ /* 0x042ff00000001814 */
[C---:B------:R-:W-:Y:S01]  /*5f40*/  HMMA.16816.F32 R24, R176.reuse, R174, R24 ;  /* 0x000000aeb018723c */ /* 0x040fe20000001818 */
[----:B------:R-:W-:Y:S07]  /*5f50*/  LDSM.16.M88.4 R172, [R214] ;  /* 0x00000000d6ac783b */ /* 0x000fee0000000200 */
[C---:B--2---:R-:W-:Y:S08]  /*5f60*/  HMMA.16816.F32 R28, R176.reuse, R164, R28 ;  /* 0x000000a4b01c723c */ /* 0x044ff0000000181c */
[----:B------:R-:W-:Y:S01]  /*5f70*/  HMMA.16816.F32 R32, R176, R166, R32 ;  /* 0x000000a6b020723c */ /* 0x000fe20000001820 */
[----:B------:R-:W1:Y:S06]  /*5f80*/  LDSM.16.M88.4 R164, [R226+0x14100] ;  /* 0x01410000e2a4783b */ /* 0x000e6c0000000200 */
[----:B------:R-:W2:Y:S01]  /*5f90*/  LDSM.16.M88.4 R176, [R213] ;  /* 0x00000000d5b0783b */ /* 0x000ea20000000200 */
        /* <DEDUP_REMOVED lines=21> */
[----:B------:R-:W-:Y:S07]  /*60f0*/  LDSM.16.M88.4 R176, [R216+0x2800] ;  /* 0x00280000d8b0783b */ /* 0x000fee0000000200 */
[C---:B---3--:R-:W-:Y:S08]  /*6100*/  HMMA.16816.F32 R28, R164.reuse, R180, R28 ;  /* 0x000000b4a41c723c */ /* 0x048ff0000000181c */
[----:B------:R-:W-:Y:S01]  /*6110*/  HMMA.16816.F32 R32, R164, R182, R32 ;  /* 0x000000b6a420723c */ /* 0x000fe20000001820 */
[----:B------:R-:W2:Y:S06]  /*6120*/  LDSM.16.M88.4 R164, [R223+0x14100] ;  /* 0x01410000dfa4783b */ /* 0x000eac0000000200 */
[----:B------:R-:W3:Y:S01]  /*6130*/  LDSM.16.M88.4 R180, [R216+0x3000] ;  /* 0x00300000d8b4783b */ /* 0x000ee20000000200 */
[C---:B------:R-:W-:Y:S08]  /*6140*/  HMMA.16816.F32 R4, R188.reuse, R192, R4 ;  /* 0x000000c0bc04723c */ /* 0x040ff00000001804 */
[C---:B------:R-:W-:Y:S01]  /*6150*/  HMMA.16816.F32 R8, R188.reuse, R194, R8 ;  /* 0x000000c2bc08723c */ /* 0x040fe20000001808 */
[----:B------:R-:W5:Y:S07]  /*6160*/  LDSM.16.M88.4 R192, [R216+0x3800] ;  /* 0x00380000d8c0783b */ /* 0x000f6e0000000200 */
[C---:B----4-:R-:W-:Y:S08]  /*6170*/  HMMA.16816.F32 R12, R188.reuse, R184, R12 ;  /* 0x000000b8bc0c723c */ /* 0x050ff0000000180c */
[C---:B------:R-:W-:Y:S01]  /*6180*/  HMMA.16816.F32 R16, R188.reuse, R186, R16 ;  /* 0x000000babc10723c */ /* 0x040fe20000001810 */
[----:B------:R-:W-:Y:S07]  /*6190*/  LDSM.16.M88.4 R184, [R229+0xc100] ;  /* 0x00c10000e5b8783b */ /* 0x000fee0000000200 */
[C---:B-1----:R-:W-:Y:S08]  /*61a0*/  HMMA.16816.F32 R20, R188.reuse, R168, R20 ;  /* 0x000000a8bc14723c */ /* 0x042ff00000001814 */
[C---:B------:R-:W-:Y:S01]  /*61b0*/  HMMA.16816.F32 R24, R188.reuse, R170, R24 ;  /* 0x000000aabc18723c */ /* 0x040fe20000001818 */
[----:B------:R-:W1:Y:S07]  /*61c0*/  LDSM.16.M88.4 R168, [R230+0x18100] ;  /* 0x01810000e6a8783b */ /* 0x000e6e0000000200 */
[C---:B------:R-:W-:Y:S08]  /*61d0*/  HMMA.16816.F32 R28, R188.reuse, R196, R28 ;  /* 0x000000c4bc1c723c */ /* 0x040ff0000000181c */
[----:B------:R-:W-:Y:S01]  /*61e0*/  HMMA.16816.F32 R32, R188, R198, R32 ;  /* 0x000000c6bc20723c */ /* 0x000fe20000001820 */
[----:B------:R-:W-:Y:S06]  /*61f0*/  LDSM.16.M88.4 R188, [R211] ;  /* 0x00000000d3bc783b */ /* 0x000fec0000000200 */
[----:B------:R-:W-:Y:S01]  /*6200*/  LDSM.16.M88.4 R196, [R208] ;  /* 0x00000000d0c4783b */ /* 0x000fe20000000200 */
        /* <DEDUP_REMOVED lines=8> */
[----:B------:R-:W-:Y:S07]  /*6290*/  LDSM.16.M88.4 R180, [R226+0x18100] ;  /* 0x01810000e2b4783b */ /* 0x000fee0000000200 */
[C---:B-----5:R-:W-:Y:S08]  /*62a0*/  HMMA.16816.F32 R28, R164.reuse, R192, R28 ;  /* 0x000000c0a41c723c */ /* 0x060ff0000000181c */
[----:B------:R-:W-:Y:S01]  /*62b0*/  HMMA.16816.F32 R32, R164, R194, R32 ;  /* 0x000000c2a420723c */ /* 0x000fe20000001820 */
[----:B------:R-:W3:Y:S06]  /*62c0*/  LDSM.16.M88.4 R164, [R229+0xd900] ;  /* 0x00d90000e5a4783b */ /* 0x000eec0000000200 */
[----:B------:R-:W5:Y:S01]  /*62d0*/  LDSM.16.M88.4 R192, [R210] ;  /* 0x00000000d2c0783b */ /* 0x000f620000000200 */
[C---:B-1----:R-:W-:Y:S08]  /*62e0*/  HMMA.16816.F32 R4, R168.reuse, R184, R4 ;  /* 0x000000b8a804723c */ /* 0x042ff00000001804 */
[C---:B------:R-:W-:Y:S01]  /*62f0*/  HMMA.16816.F32 R8, R168.reuse, R186, R8 ;  /* 0x000000baa808723c */ /* 0x040fe20000001808 */
[----:B------:R-:W1:Y:S07]  /*6300*/  LDSM.16.M88.4 R184, [R209] ;  /* 0x00000000d1b8783b */ /* 0x000e6e0000000200 */
[C---:B--2---:R-:W-:Y:S08]  /*6310*/  HMMA.16816.F32 R12, R168.reuse, R172, R12 ;  /* 0x000000aca80c723c */ /* 0x044ff0000000180c */
[C---:B------:R-:W-:Y:S01]  /*6320*/  HMMA.16816.F32 R16, R168.reuse, R174, R16 ;  /* 0x000000aea810723c */ /* 0x040fe20000001810 */
[----:B------:R-:W-:Y:S07]  /*6330*/  LDSM.16.M88.4 R172, [R224+0xc900] ;  /* 0x00c90000e0ac783b */ /* 0x000fee0000000200 */
[C---:B----4-:R-:W-:Y:S08]  /*6340*/  HMMA.16816.F32 R20, R168.reuse, R176, R20 ;  /* 0x000000b0a814723c */ /* 0x050ff00000001814 */
[C---:B------:R-:W-:Y:S01]  /*6350*/  HMMA.16816.F32 R24, R168.reuse, R178, R24 ;  /* 0x000000b2a818723c */ /* 0x040fe20000001818 */
[----:B------:R-:W-:Y:S07]  /*6360*/  LDSM.16.M88.4 R176, [R224+0xd100] ;  /* 0x00d10000e0b0783b */ /* 0x000fee0000000200 */
[C---:B---3--:R-:W-:Y:S08]  /*6370*/  HMMA.16816.F32 R28, R168.reuse, R164, R28 ;  /* 0x000000a4a81c723c */ /* 0x048ff0000000181c */
[----:B------:R-:W-:Y:S01]  /*6380*/  HMMA.16816.F32 R32, R168, R166, R32 ;  /* 0x000000a6a820723c */ /* 0x000fe20000001820 */
[----:B------:R-:W-:Y:S06]  /*6390*/  LDSM.16.M88.4 R164, [R225+0x18100] ;  /* 0x01810000e1a4783b */ /* 0x000fec0000000200 */
[----:B------:R-:W2:Y:S01]  /*63a0*/  LDSM.16.M88.4 R168, [R224+0xc100] ;  /* 0x00c10000e0a8783b */ /* 0x000ea20000000200 */
[C---:B------:R-:W-:Y:S08]  /*63b0*/  HMMA.16816.F32 R4, R180.reuse, R188, R4 ;  /* 0x000000bcb404723c */ /* 0x040ff00000001804 */
[C---:B------:R-:W-:Y:S01]  /*63c0*/  HMMA.16816.F32 R8, R180.reuse, R190, R8 ;  /* 0x000000beb408723c */ /* 0x040fe20000001808 */
[----:B------:R-:W3:Y:S07]  /*63d0*/  LDSM.16.M88.4 R188, [R224+0xd900] ;  /* 0x00d90000e0bc783b */ /* 0x000eee0000000200 */
        /* <DEDUP_REMOVED lines=8> */
[----:B------:R-:W4:Y:S06]  /*6460*/  LDSM.16.M88.4 R180, [R216+0x4800] ;  /* 0x00480000d8b4783b */ /* 0x000f2c0000000200 */
[----:B------:R-:W-:Y:S01]  /*6470*/  LDSM.16.M88.4 R196, [R229+0xe100] ;  /* 0x00e10000e5c4783b */ /* 0x000fe20000000200 */
[C---:B--2---:R-:W-:Y:S08]  /*6480*/  HMMA.16816.F32 R4, R164.reuse, R168, R4 ;  /* 0x000000a8a404723c */ /* 0x044ff00000001804 */
[C---:B------:R-:W-:Y:S01]  /*6490*/  HMMA.16816.F32 R8, R164.reuse, R170, R8 ;  /* 0x000000aaa408723c */ /* 0x040fe20000001808 */
[----:B------:R-:W2:Y:S07]  /*64a0*/  LDSM.16.M88.4 R168, [R216+0x5000] ;  /* 0x00500000d8a8783b */ /* 0x000eae0000000200 */
[C---:B------:R-:W-:Y:S08]  /*64b0*/  HMMA.16816.F32 R12, R164.reuse, R172, R12 ;  /* 0x000000aca40c723c */ /* 0x040ff0000000180c */
[C---:B------:R-:W-:Y:S01]  /*64c0*/  HMMA.16816.F32 R16, R164.reuse, R174, R16 ;  /* 0x000000aea410723c */ /* 0x040fe20000001810 */
[----:B------:R-:W5:Y:S07]  /*64d0*/  LDSM.16.M88.4 R172, [R216+0x5800] ;  /* 0x00580000d8ac783b */ /* 0x000f6e0000000200 */
[C---:B------:R-:W-:Y:S08]  /*64e0*/  HMMA.16816.F32 R20, R164.reuse, R176, R20 ;  /* 0x000000b0a414723c */ /* 0x040ff00000001814 */
[C---:B------:R-:W-:Y:S01]  /*64f0*/  HMMA.16816.F32 R24, R164.reuse, R178, R24 ;  /* 0x000000b2a418723c */ /* 0x040fe20000001818 */
[----:B------:R-:W2:Y:S07]  /*6500*/  LDSM.16.M88.4 R176, [R230+0x1c100] ;  /* 0x01c10000e6b0783b */ /* 0x000eae0000000200 */
[C---:B---3--:R-:W-:Y:S08]  /*6510*/  HMMA.16816.F32 R28, R164.reuse, R188, R28 ;  /* 0x000000bca41c723c */ /* 0x048ff0000000181c */
[----:B------:R-:W-:Y:S01]  /*6520*/  HMMA.16816.F32 R32, R164, R190, R32 ;  /* 0x000000bea420723c */ /* 0x000fe20000001820 */
[----:B------:R-:W3:Y:S06]  /*6530*/  LDSM.16.M88.4 R164, [R229+0xe900] ;  /* 0x00e90000e5a4783b */ /* 0x000eec0000000200 */
[----:B------:R-:W3:Y:S01]  /*6540*/  LDSM.16.M88.4 R188, [R229+0xf100] ;  /* 0x00f10000e5bc783b */ /* 0x000ee20000000200 */
[C---:B-1----:R-:W-:Y:S08]  /*6550*/  HMMA.16816.F32 R4, R184.reuse, R192, R4 ;  /* 0x000000c0b804723c */ /* 0x042ff00000001804 */
[C---:B------:R-:W-:Y:S01]  /*6560*/  HMMA.16816.F32 R8, R184.reuse, R194, R8 ;  /* 0x000000c2b808723c */ /* 0x040fe20000001808 */
[----:B------:R-:W1:Y:S07]  /*6570*/  LDSM.16.M88.4 R192, [R229+0xf900] ;  /* 0x00f90000e5c0783b */ /* 0x000e6e0000000200 */
[C---:B----4-:R-:W-:Y:S08]  /*6580*/  HMMA.16816.F32 R12, R184.reuse, R180, R12 ;  /* 0x000000b4b80c723c */ /* 0x050ff0000000180c */
[C---:B------:R-:W-:Y:S01]  /*6590*/  HMMA.16816.F32 R16, R184.reuse, R182, R16 ;  /* 0x000000b6b810723c */ /* 0x040fe20000001810 */
[----:B------:R-:W-:Y:S07]  /*65a0*/  LDSM.16.M88.4 R180, [R206] ;  /* 0x00000000ceb4783b */ /* 0x000fee0000000200 */
[C---:B--2---:R-:W-:Y:S08]  /*65b0*/  HMMA.16816.F32 R20, R184.reuse, R168, R20 ;  /* 0x000000a8b814723c */ /* 0x044ff00000001814 */
[C---:B------:R-:W-:Y:S01]  /*65c0*/  HMMA.16816.F32 R24, R184.reuse, R170, R24 ;  /* 0x000000aab818723c */ /* 0x040fe20000001818 */
[----:B------:R-:W-:Y:S07]  /*65d0*/  LDSM.16.M88.4 R168, [R226+0x1c100] ;  /* 0x01c10000e2a8783b */ /* 0x000fee0000000200 */
[C---:B-----5:R-:W-:Y:S08]  /*65e0*/  HMMA.16816.F32 R28, R184.reuse, R172, R28 ;  /* 0x000000acb81c723c */ /* 0x060ff0000000181c */
[----:B------:R-:W-:Y:S01]  /*65f0*/  HMMA.16816.F32 R32, R184, R174, R32 ;  /* 0x000000aeb820723c */ /* 0x000fe20000001820 */
[----:B------:R-:W2:Y:S06]  /*6600*/  LDSM.16.M88.4 R172, [R207] ;  /* 0x00000000cfac783b */ /* 0x000eac0000000200 */
[----:B------:R-:W-:Y:S01]  /*6610*/  LDSM.16.M88.4 R184, [R204] ;  /* 0x00000000ccb8783b */ /* 0x000fe20000000200 */
[C---:B------:R-:W-:Y:S08]  /*6620*/  HMMA.16816.F32 R4, R176.reuse, R196, R4 ;  /* 0x000000c4b004723c */ /* 0x040ff00000001804 */
[C---:B------:R-:W-:Y:S01]  /*6630*/  HMMA.16816.F32 R8, R176.reuse, R198, R8 ;  /* 0x000000c6b008723c */ /* 0x040fe20000001808 */
[----:B------:R-:W-:Y:S07]  /*6640*/  LDSM.16.M88.4 R196, [R224+0xe100] ;  /* 0x00e10000e0c4783b */ /* 0x000fee0000000200 */
[C---:B---3--:R-:W-:Y:S08]  /*6650*/  HMMA.16816.F32 R12, R176.reuse, R164, R12 ;  /* 0x000000a4b00c723c */ /* 0x048ff0000000180c */
[C---:B------:R-:W-:Y:S01]  /*6660*/  HMMA.16816.F32 R16, R176.reuse, R166, R16 ;  /* 0x000000a6b010723c */ /* 0x040fe20000001810 */
[----:B------:R-:W3:Y:S07]  /*6670*/  LDSM.16.M88.4 R164, [R205] ;  /* 0x00000000cda4783b */ /* 0x000eee0000000200 */
[C---:B------:R-:W-:Y:S08]  /*6680*/  HMMA.16816.F32 R20, R176.reuse, R188, R20 ;  /* 0x000000bcb014723c */ /* 0x040ff00000001814 */
[C---:B------:R-:W-:Y:S01]  /*6690*/  HMMA.16816.F32 R24, R176.reuse, R190, R24 ;  /* 0x000000beb018723c */ /* 0x040fe20000001818 */
[----:B------:R-:W4:Y:S07]  /*66a0*/  LDSM.16.M88.4 R188, [R225+0x1c100] ;  /* 0x01c10000e1bc783b */ /* 0x000f2e0000000200 */
[C---:B-1----:R-:W-:Y:S08]  /*66b0*/  HMMA.16816.F32 R28, R176.reuse, R192, R28 ;  /* 0x000000c0b01c723c */ /* 0x042ff0000000181c */
[----:B------:R-:W-:Y:S01]  /*66c0*/  HMMA.16816.F32 R32, R176, R194, R32 ;  /* 0x000000c2b020723c */ /* 0x000fe20000001820 */
[----:B------:R-:W1:Y:S06]  /*66d0*/  LDSM.16.M88.4 R176, [R224+0xe900] ;  /* 0x00e90000e0b0783b */ /* 0x000e6c0000000200 */
[----:B------:R-:W-:Y:S01]  /*66e0*/  LDSM.16.M88.4 R192, [R224+0xf900] ;  /* 0x00f90000e0c0783b */ /* 0x000fe20000000200 */
        /* <DEDUP_REMOVED lines=11> */
[----:B------:R-:W3:Y:S06]  /*67a0*/  LDSM.16.M88.4 R168, [R216+0x6000] ;  /* 0x00600000d8a8783b */ /* 0x000eec0000000200 */
[----:B------:R-:W5:Y:S01]  /*67b0*/  LDSM.16.M88.4 R184, [R216+0x7000] ;  /* 0x00700000d8b8783b */ /* 0x000f620000000200 */
[C---:B----4-:R-:W-:Y:S08]  /*67c0*/  HMMA.16816.F32 R4, R188.reuse, R196, R4 ;  /* 0x000000c4bc04723c */ /* 0x050ff00000001804 */
[C---:B------:R-:W-:Y:S01]  /*67d0*/  HMMA.16816.F32 R8, R188.reuse, R198, R8 ;  /* 0x000000c6bc08723c */ /* 0x040fe20000001808 */
[----:B------:R-:W4:Y:S01]  /*67e0*/  LDSM.16.M88.4 R196, [R216+0x7800] ;  /* 0x00780000d8c4783b */ /* 0x000f220000000200 */
[----:B------:R-:W-:Y:S05]  /*67f0*/  DEPBAR.LE SB0, 0x0 ;  /* 0x000080000000791a */ /* 0x000fea0000000000 */
[----:B------:R-:W-:Y:S01]  /*6800*/  BAR.SYNC.DEFER_BLOCKING 0x0 ;  /* 0x0000000000007b1d */ /* 0x000fe20000010000 */
[C---:B-1----:R-:W-:Y:S08]  /*6810*/  HMMA.16816.F32 R12, R188.reuse, R176, R12 ;  /* 0x000000b0bc0c723c */ /* 0x042ff0000000180c */
[C---:B------:R-:W-:Y:S08]  /*6820*/  HMMA.16816.F32 R16, R188.reuse, R178, R16 ;  /* 0x000000b2bc10723c */ /* 0x040ff00000001810 */
[C---:B--2---:R-:W-:Y:S08]  /*6830*/  HMMA.16816.F32 R20, R188.reuse, R172, R20 ;  /* 0x000000acbc14723c */ /* 0x044ff00000001814 */
[C---:B------:R-:W-:Y:S08]  /*6840*/  HMMA.16816.F32 R24, R188.reuse, R174, R24 ;  /* 0x000000aebc18723c */ /* 0x040ff00000001818 */
[C---:B------:R-:W-:Y:S08]  /*6850*/  HMMA.16816.F32 R28, R188.reuse, R192, R28 ;  /* 0x000000c0bc1c723c */ /* 0x040ff0000000181c */
[----:B------:R-:W-:Y:S08]  /*6860*/  HMMA.16816.F32 R32, R188, R194, R32 ;  /* 0x000000c2bc20723c */ /* 0x000ff00000001820 */
[C---:B---3--:R-:W-:Y:S08]  /*6870*/  HMMA.16816.F32 R4, R164.reuse, R168, R4 ;  /* 0x000000a8a404723c */ /* 0x048ff00000001804 */
[C---:B------:R-:W-:Y:S08]  /*6880*/  HMMA.16816.F32 R8, R164.reuse, R170, R8 ;  /* 0x000000aaa408723c */ /* 0x040ff00000001808 */
[C---:B------:R-:W-:Y:S08]  /*6890*/  HMMA.16816.F32 R12, R164.reuse, R180, R12 ;  /* 0x000000b4a40c723c */ /* 0x040ff0000000180c */
[C---:B------:R-:W-:Y:S08]  /*68a0*/  HMMA.16816.F32 R16, R164.reuse, R182, R16 ;  /* 0x000000b6a410723c */ /* 0x040ff00000001810 */
[C---:B-----5:R-:W-:Y:S08]  /*68b0*/  HMMA.16816.F32 R20, R164.reuse, R184, R20 ;  /* 0x000000b8a414723c */ /* 0x060ff00000001814 */
[C---:B------:R-:W-:Y:S08]  /*68c0*/  HMMA.16816.F32 R24, R164.reuse, R186, R24 ;  /* 0x000000baa418723c */ /* 0x040ff00000001818 */
[C---:B----4-:R-:W-:Y:S08]  /*68d0*/  HMMA.16816.F32 R28, R164.reuse, R196, R28 ;  /* 0x000000c4a41c723c */ /* 0x050ff0000000181c */
[----:B------:R-:W-:Y:S01]  /*68e0*/  HMMA.16816.F32 R32, R164, R198, R32 ;  /* 0x000000c6a420723c */ /* 0x000fe20000001820 */
[----:B------:R-:W-:-:S07]  /*68f0*/  @P0 BRA `(.L_x_2754) ;  /* 0x0000045000000947 */ /* 0x000fce0003800000 */
[----:B------:R-:W-:Y:S01]  /*6900*/  IADD3 R172, -R247, 0x10, RZ ;  /* 0x00000010f7ac7810 */ /* 0x000fe20007ffe1ff */
[----:B------:R-:W-:Y:S01]  /*6910*/  ULEA UR5, UR21, UR10, 0x6 ;  /* 0x0000000a15057291 */ /* 0x000fe2000f8e303f */
[----:B------:R-:W-:Y:S01]  /*6920*/  IADD3 R170, -R244, 0x10, RZ ;  /* 0x00000010f4aa7810 */ /* 0x000fe20007ffe1ff */
[----:B------:R-:W-:Y:S01]  /*6930*/  IMAD.MOV.U32 R231, RZ, RZ, RZ ;  /* 0x000000ffffe77224 */ /* 0x000fe200078e00ff */
[----:B------:R-:W-:Y:S02]  /*6940*/  LOP3.LUT R172, R172, 0xf, RZ, 0xc0, !PT ;  /* 0x0000000facac7812 */ /* 0x000fe400078ec0ff */
[----:B------:R-:W-:Y:S01]  /*6950*/  LOP3.LUT R170, R170, 0xf, RZ, 0xc0, !PT ;  /* 0x0000000faaaa7812 */ /* 0x000fe200078ec0ff */
        /* <DEDUP_REMOVED lines=20> */
[----:B------:R-:W-:Y:S01]  /*6aa0*/  IADD3 R0, P0, R164, UR22, RZ ;  /* 0x00000016a4007c10 */ /* 0x000fe2000ff1e0ff */
[----:B------:R-:W-:Y:S02]  /*6ab0*/  IMAD.SHL.U32 R164, R200, 0x2, RZ ;  /* 0x00000002c8a47824 */ /* 0x000fe400078e00ff */
[----:B------:R-:W-:Y:S05]  /*6ac0*/  IMAD R166, R231, c[0x0][0x1f4], R166 ;  /* 0x00007d00e7a67a24 */ /* 0x000fea00078e02a6 */
[----:B------:R-:W-:Y:S02]  /*6ad0*/  IADD3.X R166, R165, UR18, R166, P0, !PT ;  /* 0x00000012a5a67c10 */ /* 0x000fe400087fe4a6 */
[----:B------:R-:W-:Y:S02]  /*6ae0*/  LEA R167, P0, R0, c[0x0][0x1c8], 0x1 ;  /* 0x0000720000a77a11 */ /* 0x000fe400078008ff */
[----:B------:R-:W-:Y:S02]  /*6af0*/  SHF.L.U64.HI R165, R200, 0x1, R203 ;  /* 0x00000001c8a57819 */ /* 0x000fe400000102cb */
[----:B------:R-:W-:Y:S01]  /*6b00*/  LEA.HI.X R166, R0, c[0x0][0x1cc], R166, 0x1, P0 ;  /* 0x0000730000a67a11 */ /* 0x000fe200000f0ca6 */
[----:B------:R-:W1:Y:S01]  /*6b10*/  SHFL.IDX PT, R168, R167, 0x1, 0x181f ;  /* 0x00381f00a7a87f89 */ /* 0x000e6200000e0000 */
[----:B------:R-:W-:Y:S03]  /*6b20*/  IADD3 R0, -R243, 0x10, RZ ;  /* 0x00000010f3007810 */ /* 0x000fe60007ffe1ff */
[----:B------:R-:W2:Y:S01]  /*6b30*/  SHFL.IDX PT, R169, R166, 0x1, 0x181f ;  /* 0x00381f00a6a97f89 */ /* 0x000ea200000e0000 */
[----:B------:R-:W-:Y:S03]  /*6b40*/  LOP3.LUT R0, R0, 0xf, RZ, 0xc0, !PT ;  /* 0x0000000f00007812 */ /* 0x000fe600078ec0ff */
[----:B------:R-:W3:Y:S04]  /*6b50*/  SHFL.IDX PT, R167, R167, RZ, 0x181f ;  /* 0x00181fffa7a77589 */ /* 0x000ee800000e0000 */
[----:B------:R-:W4:Y:S01]  /*6b60*/  SHFL.IDX PT, R166, R166, RZ, 0x181f ;  /* 0x00181fffa6a67589 */ /* 0x000f2200000e0000 */
[-C--:B-1----:R-:W-:Y:S04]  /*6b70*/  IADD3 R172, P2, P0, R172, R168.reuse, R248 ;  /* 0x000000a8acac7210 */ /* 0x082fe8000785e0f8 */
[-C--:B--2---:R-:W-:Y:S02]  /*6b80*/  IADD3.X R173, RZ, R169.reuse, R249, P2, P0 ;  /* 0x000000a9ffad7210 */ /* 0x084fe400017e04f9 */
[-C--:B------:R-:W-:Y:S04]  /*6b90*/  IADD3 R170, P2, P0, R170, R168.reuse, R245 ;  /* 0x000000a8aaaa7210 */ /* 0x080fe8000785e0f5 */
[-C--:B------:R-:W-:Y:S02]  /*6ba0*/  IADD3.X R171, RZ, R169.reuse, R246, P2, P0 ;  /* 0x000000a9ffab7210 */ /* 0x080fe400017e04f6 */
[----:B------:R-:W-:Y:S04]  /*6bb0*/  IADD3 R174, P2, P0, R0, R168, R164 ;  /* 0x000000a800ae7210 */ /* 0x000fe8000785e0a4 */
[--C-:B------:R-:W-:Y:S02]  /*6bc0*/  IADD3.X R175, RZ, R169, R165.reuse, P2, P0 ;  /* 0x000000a9ffaf7210 */ /* 0x100fe400017e04a5 */
[----:B---3--:R-:W-:Y:S02]  /*6bd0*/  IADD3 R164, P0, R167, R164, RZ ;  /* 0x000000a4a7a47210 */ /* 0x008fe40007f1e0ff */
[----:B------:R-:W-:Y:S03]  /*6be0*/  ISETP.GE.AND P2, PT, R235, c[0x0][0x1d4], PT ;  /* 0x00007500eb007a0c */ /* 0x000fe60003f46270 */
[C---:B----4-:R-:W-:Y:S01]  /*6bf0*/  IMAD.X R165, R166.reuse, 0x1, R165, P0 ;  /* 0x00000001a6a57824 */ /* 0x050fe200000e06a5 */
[C---:B------:R-:W-:Y:S05]  /*6c00*/  IADD3 R178, P0, R167.reuse, R250, RZ ;  /* 0x000000faa7b27210 */ /* 0x040fea0007f1e0ff */
        /* <DEDUP_REMOVED lines=20> */
.L_x_2754:
[----:B-1----:R-:W-:Y:S01]  /*6d50*/  IMAD.MOV.U32 R170, RZ, RZ, R236 ;  /* 0x000000ffffaa7224 */ /* 0x002fe200078e00ec */
[----:B------:R-:W-:Y:S01]  /*6d60*/  PLOP3.LUT P0, PT, PT, PT, UP2, 0x80, 0x0 ;  /* 0x000000000000781c */ /* 0x000fe20003f0f028 */
[----:B------:R-:W0:Y:S01]  /*6d70*/  LDGDEPBAR ;  /* 0x00000000000079af */ /* 0x000e220000000000 */
[----:B------:R-:W-:Y:S01]  /*6d80*/  USHF.L.U32 UR5, UR21, 0x6, URZ ;  /* 0x0000000615057899 */ /* 0x000fe2000800063f */
[----:B------:R-:W-:Y:S10]  /*6d90*/  IMAD.U32 R164, RZ, RZ, UR11 ;  /* 0x0000000bffa47e24 */ /* 0x000ff4000f8e00ff */
[----:B------:R-:W-:Y:S01]  /*6da0*/  @P0 IMAD.HI.U32 R0, R236, c[0x0][0x2c8], RZ ;  /* 0x0000b200ec000a27 */ /* 0x000fe200078e00ff */
[----:B------:R-:W-:Y:S11]  /*6db0*/  PLOP3.LUT P0, PT, PT, PT, UP2, 0x80, 0x0 ;  /* 0x000000000000781c */ /* 0x000ff60003f0f028 */
[----:B------:R-:W-:Y:S02]  /*6dc0*/  @!UPT UIADD3 URZ, URZ, URZ, URZ ;  /* 0x0000003f3f3ff290 */ /* 0x000fe4000fffe03f */
[----:B------:R-:W-:Y:S01]  /*6dd0*/  @P0 SHF.R.U32.HI R170, RZ, c[0x0][0x2cc], R0 ;  /* 0x0000b300ffaa0a19 */ /* 0x000fe20000011600 */
[----:B------:R-:W-:Y:S01]  /*6de0*/  IMAD.U32 R0, RZ, RZ, UR5 ;  /* 0x00000005ff007e24 */ /* 0x000fe2000f8e00ff */
[----:B------:R-:W-:Y:S03]  /*6df0*/  PLOP3.LUT P0, PT, PT, PT, UP1, 0x40, 0x0 ;  /* 0x000000000000781c */ /* 0x000fe60003f0e818 */
[----:B------:R-:W1:Y:S01]  /*6e00*/  SHFL.IDX PT, R167, R170, RZ, 0x1c1f ;  /* 0x001c1fffaaa77589 */ /* 0x000e6200000e0000 */
[----:B------:R-:W-:Y:S05]  /*6e10*/  IADD3 R165, -R237, 0x1, -R0 ;  /* 0x00000001eda57810 */ /* 0x000fea0007ffe900 */
        /* <DEDUP_REMOVED lines=22> */
.L_x_2757:
[----:B------:R-:W-:Y:S04]  /*6f80*/  MOV R166, c[0x0][0x32c] ;  /* 0x0000cb0000a67a02 */ /* 0x000fe80000000f00 */
[----:B------:R-:W-:Y:S11]  /*6f90*/  ISETP.NE.AND P0, PT, R166, 0x1, PT ;  /* 0x00000001a600780c */ /* 0x000ff60003f05270 */
[----:B------:R-:W-:Y:S02]  /*6fa0*/  @!UPT UIADD3 URZ, URZ, URZ, URZ ;  /* 0x0000003f3f3ff290 */ /* 0x000fe4000fffe03f */
[----:B------:R-:W-:Y:S05]  /*6fb0*/  @P0 IMAD.HI.U32 R166, R167, c[0x0][0x330], RZ ;  /* 0x0000cc00a7a60a27 */ /* 0x000fea00078e00ff */
[----:B------:R-:W-:Y:S02]  /*6fc0*/  @P0 SHF.R.U32.HI R167, RZ, c[0x0][0x334], R166 ;  /* 0x0000cd00ffa70a19 */ /* 0x000fe400000116a6 */
.L_x_2758:
[----:B------:R-:W-:Y:S05]  /*6fd0*/  BSYNC B0 ;  /* 0x0000000000007941 */ /* 0x000fea0003800000 */
.L_x_2756:
[----:B------:R-:W-:Y:S04]  /*6fe0*/  IMAD R167, R167, c[0x0][0x32c], -R0 ;  /* 0x0000cb00a7a77a24 */ /* 0x000fe800078e0a00 */
[----:B------:R-:W-:Y:S05]  /*6ff0*/  IMAD.IADD R167, R167, 0x1, -R237 ;  /* 0x00000001a7a77824 */ /* 0x000fea00078e0aed */
[----:B------:R-:W-:Y:S02]  /*7000*/  IADD3 R166, R167, c[0x0][0x32c], RZ ;  /* 0x0000cb00a7a67a10 */ /* 0x000fe40007ffe0ff */
[----:B------:R-:W-:Y:S02]  /*7010*/  IMNMX R168, R168, R167, !PT ;  /* 0x000000a7a8a87217 */ /* 0x000fe40007800200 */
[----:B------:R-:W-:Y:S02]  /*7020*/  IMNMX R169, R169, R166, PT ;  /* 0x000000a6a9a97217 */ /* 0x000fe40003800200 */
.L_x_2755:
[----:B------:R-:W-:Y:S06]  /*7030*/  UISETP.GT.AND UP0, UPT, UR21, -0x1, UPT ;  /* 0xffffffff1500788c */ /* 0x000fec000bf04270 */
[----:B------:R-:W-:Y:S04]  /*7040*/  PLOP3.LUT P0, PT, PT, PT, UP0, 0x80, 0x0 ;  /* 0x000000000000781c */ /* 0x000fe80003f0f008 */
[----:B------:R-:W-:Y:S04]  /*7050*/  ISETP.GT.AND P0, PT, R168, RZ, P0 ;  /* 0x000000ffa800720c */ /* 0x000fe80000704270 */
        /* <DEDUP_REMOVED lines=83> */
.L_x_2761:
[----:B------:R-:W-:Y:S04]  /*7590*/  MOV R4, c[0x0][0x32c] ;  /* 0x0000cb0000047a02 */ /* 0x000fe80000000f00 */
[----:B------:R-:W-:Y:S11]  /*75a0*/  ISETP.NE.AND P0, PT, R4, 0x1, PT ;  /* 0x000000010400780c */ /* 0x000ff60003f05270 */
[----:B------:R-:W-:Y:S02]  /*75b0*/  @!UPT UIADD3 URZ, URZ, URZ, URZ ;  /* 0x0000003f3f3ff290 */ /* 0x000fe4000fffe03f */
[----:B------:R-:W-:Y:S05]  /*75c0*/  @P0 IMAD.HI.U32 R4, R5, c[0x0][0x330], RZ ;  /* 0x0000cc0005040a27 */ /* 0x000fea00078e00ff */
[----:B------:R-:W-:Y:S02]  /*75d0*/  @P0 SHF.R.U32.HI R5, RZ, c[0x0][0x334], R4 ;  /* 0x0000cd00ff050a19 */ /* 0x000fe40000011604 */
.L_x_2762:
[----:B------:R-:W-:Y:S05]  /*75e0*/  BSYNC B0 ;  /* 0x0000000000007941 */ /* 0x000fea0003800000 */
.L_x_2760:
[----:B------:R-:W-:Y:S04]  /*75f0*/  IMAD R0, R5, c[0x0][0x32c], -R0 ;  /* 0x0000cb0005007a24 */ /* 0x000fe800078e0a00 */
[----:B------:R-:W-:Y:S05]  /*7600*/  IMAD.IADD R4, R0, 0x1, -R237 ;  /* 0x0000000100047824 */ /* 0x000fea00078e0aed */
[----:B------:R-:W-:Y:S02]  /*7610*/  IADD3 R0, R4, c[0x0][0x32c], RZ ;  /* 0x0000cb0004007a10 */ /* 0x000fe40007ffe0ff */
[----:B------:R-:W-:Y:S02]  /*7620*/  IMNMX R164, R164, R4, !PT ;  /* 0x00000004a4a47217 */ /* 0x000fe40007800200 */
[----:B------:R-:W-:Y:S02]  /*7630*/  IMNMX R165, R165, R0, PT ;  /* 0x00000000a5a57217 */ /* 0x000fe40003800200 */
.L_x_2759:
[----:B------:R-:W-:Y:S02]  /*7640*/  PLOP3.LUT P0, PT, PT, PT, UP0, 0x80, 0x0 ;  /* 0x000000000000781c */ /* 0x000fe40003f0f008 */
        /* <DEDUP_REMOVED lines=58> */
[C---:B------:R-:W-:Y:S04]  /*79f0*/  ISETP.LT.OR P0, PT, R165.reuse, 0x21, P0 ;  /* 0x00000021a500780c */ /* 0x040fe80000701670 */
        /* <DEDUP_REMOVED lines=10> */
[----:B------:R-:W-:Y:S01]  /*7aa0*/  ISETP.GT.AND P0, PT, R164, 0x28, P0 ;  /* 0x00000028a400780c */ /* 0x000fe20000704270 */
[----:B------:R-:W-:Y:S03]  /*7ab0*/  LDSM.16.MT88.4 R20, [R222+0x100] ;  /* 0x00010000de14783b */ /* 0x000fe60000004200 */
[C---:B------:R-:W-:Y:S04]  /*7ac0*/  ISETP.LT.OR P0, PT, R165.reuse, 0x29, P0 ;  /* 0x00000029a500780c */ /* 0x040fe80000701670 */
[----:B------:R-:W-:Y:S02]  /*7ad0*/  FSEL R196, R26, -INF , !P0 ;  /* 0xff8000001ac47808 */ /* 0x000fe40004000000 */
[----:B------:R-:W-:Y:S02]  /*7ae0*/  PLOP3.LUT P0, PT, PT, PT, UP0, 0x80, 0x0 ;  /* 0x000000000000781c */ /* 0x000fe40003f0f008 */
[----:B------:R-:W-:Y:S02]  /*7af0*/  FMNMX.FTZ R5, R196, R5, !PT ;  /* 0x00000005c4057209 */ /* 0x000fe40007810000 */
[----:B------:R-:W-:Y:S02]  /*7b00*/  ISETP.GT.AND P0, PT, R164, 0x29, P0 ;  /* 0x00000029a400780c */ /* 0x000fe40000704270 */
[----:B-1----:R-:W-:Y:S02]  /*7b10*/  FMNMX.FTZ R0, R0, R12, !PT ;  /* 0x0000000c00007209 */ /* 0x002fe40007810000 */
[----:B------:R-:W-:Y:S01]  /*7b20*/  ISETP.LT.OR P0, PT, R165, 0x2a, P0 ;  /* 0x0000002aa500780c */ /* 0x000fe20000701670 */
[----:B------:R-:W-:Y:S02]  /*7b30*/  LDSM.16.MT88.4 R12, [R227+0x100] ;  /* 0x00010000e30c783b */ /* 0x000fe40000004200 */
[----:B------:R-:W-:Y:S01]  /*7b40*/  FMUL.FTZ R186, R0, c[0x0][0x2d0] ;  /* 0x0000b40000ba7a20 */ /* 0x000fe20000410000 */
        /* <DEDUP_REMOVED lines=8> */
[C---:B------:R-:W-:Y:S04]  /*7bd0*/  ISETP.GT.AND P0, PT, R164.reuse, 0x31, P0 ;  /* 0x00000031a400780c */ /* 0x040fe80000704270 */
[----:B------:R-:W-:Y:S04]  /*7be0*/  ISETP.LT.OR P0, PT, R165, 0x32, P0 ;  /* 0x00000032a500780c */ /* 0x000fe80000701670 */
[----:B------:R-:W-:Y:S02]  /*7bf0*/  FSEL R175, R31, -INF , !P0 ;  /* 0xff8000001faf7808 */ /* 0x000fe40004000000 */
[----:B------:R-:W-:Y:S01]  /*7c00*/  PLOP3.LUT P0, PT, PT, PT, UP0, 0x80, 0x0 ;  /* 0x000000000000781c */ /* 0x000fe20003f0f008 */
[----:B------:R-:W-:Y:S01]  /*7c10*/  LDSM.16.MT88.4 R28, [R221+0x100] ;  /* 0x00010000dd1c783b */ /* 0x000fe20000004200 */
[----:B------:R-:W-:Y:S02]  /*7c20*/  FMNMX.FTZ R5, R175, R5, !PT ;  /* 0x00000005af057209 */ /* 0x000fe40007810000 */
[----:B------:R-:W-:Y:S04]  /*7c30*/  ISETP.GT.AND P0, PT, R164, 0x38, P0 ;  /* 0x00000038a400780c */ /* 0x000fe80000704270 */
[----:B------:R-:W-:Y:S04]  /*7c40*/  ISETP.LT.OR P0, PT, R165, 0x39, P0 ;  /* 0x00000039a500780c */ /* 0x000fe80000701670 */
        /* <DEDUP_REMOVED lines=8> */
[----:B------:R-:W-:Y:S02]  /*7cd0*/  FSETP.NEU.FTZ.AND P0, PT, R0, -INF , PT ;  /* 0xff8000000000780b */ /* 0x000fe40003f1d000 */
[----:B------:R-:W-:Y:S02]  /*7ce0*/  FMNMX.FTZ R5, R165, R5, !PT ;  /* 0x00000005a5057209 */ /* 0x000fe40007810000 */
[----:B------:R-:W-:Y:S03]  /*7cf0*/  FSEL R186, R186, RZ, P0 ;  /* 0x000000ffbaba7208 */ /* 0x000fe60000000000 */
[----:B------:R-:W1:Y:S02]  /*7d00*/  SHFL.BFLY PT, R4, R5, 0x2, 0x1f ;  /* 0x0c401f0005047f89 */ /* 0x000e6400000e0000 */
        /* <DEDUP_REMOVED lines=12> */
[--C-:B------:R-:W-:Y:S01]  /*7dd0*/  FFMA.FTZ R190, R190, c[0x0][0x2d0], -R186.reuse ;  /* 0x0000b400bebe7a23 */ /* 0x100fe200000108ba */
[----:B-1----:R-:W-:Y:S01]  /*7de0*/  FMNMX.FTZ R4, R5, R4, !PT ;  /* 0x0000000405047209 */ /* 0x002fe20007810000 */
[--C-:B------:R-:W-:Y:S01]  /*7df0*/  FFMA.FTZ R199, R199, c[0x0][0x2d0], -R186.reuse ;  /* 0x0000b400c7c77a23 */ /* 0x100fe200000108ba */
[----:B------:R-:W-:Y:S01]  /*7e00*/  FSEL R5, R0, RZ, P0 ;  /* 0x000000ff00057208 */ /* 0x000fe20000000000 */
[----:B------:R-:W-:Y:S02]  /*7e10*/  FFMA.FTZ R198, R198, c[0x0][0x2d0], -R186 ;  /* 0x0000b400c6c67a23 */ /* 0x000fe400000108ba */
[----:B------:R-:W1:Y:S01]  /*7e20*/  SHFL.BFLY PT, R164, R4, 0x1, 0x1f ;  /* 0x0c201f0004a47f89 */ /* 0x000e6200000e0000 */
[----:B------:R-:W-:Y:S01]  /*7e30*/  MUFU.EX2 R166, R166 ;  /* 0x000000a600a67308 */ /* 0x000fe20000000800 */
[----:B------:R-:W-:Y:S04]  /*7e40*/  FADD.FTZ R3, -R5, R3 ;  /* 0x0000000305037221 */ /* 0x000fe80000010100 */
[----:B------:R-:W-:Y:S05]  /*7e50*/  FMUL.FTZ R3, R3, c[0x0][0x2d0] ;  /* 0x0000b40003037a20 */ /* 0x000fea0000410000 */
[----:B------:R-:W3:Y:S01]  /*7e60*/  MUFU.EX2 R180, R180 ;  /* 0x000000b400b47308 */ /* 0x000ee20000000800 */
[----:B--2---:R-:W-:Y:S09]  /*7e70*/  F2FP.PACK_AB R168, R167, R181 ;  /* 0x000000b5a7a8723e */ /* 0x004ff200000000ff */
[----:B------:R-:W2:Y:S01]  /*7e80*/  MUFU.EX2 R3, R3 ;  /* 0x0000000300037308 */ /* 0x000ea20000000800 */
[----:B-1----:R-:W-:Y:S04]  /*7e90*/  FMNMX.FTZ R164, R4, R164, !PT ;  /* 0x000000a404a47209 */ /* 0x002fe80007810000 */
[C---:B------:R-:W-:Y:S01]  /*7ea0*/  FSETP.NEU.FTZ.AND P0, PT, R164.reuse, -INF , PT ;  /* 0xff800000a400780b */ /* 0x040fe20003f1d000 */
[C---:B------:R-:W-:Y:S04]  /*7eb0*/  FMUL.FTZ R172, R164.reuse, c[0x0][0x2d0] ;  /* 0x0000b400a4ac7a20 */ /* 0x040fe80000410000 */
[----:B------:R-:W-:Y:S01]  /*7ec0*/  MUFU.EX2 R187, R187 ;  /* 0x000000bb00bb7308 */ /* 0x000fe20000000800 */
[----:B------:R-:W-:Y:S02]  /*7ed0*/  FSEL R4, R164, RZ, P0 ;  /* 0x000000ffa4047208 */ /* 0x000fe40000000000 */
[----:B------:R-:W-:Y:S02]  /*7ee0*/  FSEL R172, R172, RZ, P0 ;  /* 0x000000ffacac7208 */ /* 0x000fe40000000000 */
[----:B---3--:R-:W-:Y:S01]  /*7ef0*/  F2FP.PACK_AB R170, R180, R166 ;  /* 0x000000a6b4aa723e */ /* 0x008fe200000000ff */
[----:B------:R-:W-:Y:S01]  /*7f00*/  FADD.FTZ R2, -R4, R2 ;  /* 0x0000000204027221 */ /* 0x000fe20000010100 */
[----:B------:R-:W-:Y:S01]  /*7f10*/  PLOP3.LUT P0, PT, PT, PT, UP0, 0x80, 0x0 ;  /* 0x000000000000781c */ /* 0x000fe20003f0f008 */
[--C-:B------:R-:W-:Y:S02]  /*7f20*/  FFMA.FTZ R185, R6, c[0x0][0x2d0], -R172.reuse ;  /* 0x0000b40006b97a23 */ /* 0x100fe400000108ac */
[--C-:B------:R-:W-:Y:S01]  /*7f30*/  FFMA.FTZ R184, R7, c[0x0][0x2d0], -R172.reuse ;  /* 0x0000b40007b87a23 */ /* 0x100fe200000108ac */
[----:B------:R-:W-:Y:S01]  /*7f40*/  MUFU.EX2 R188, R188 ;  /* 0x000000bc00bc7308 */ /* 0x000fe20000000800 */
[--C-:B------:R-:W-:Y:S02]  /*7f50*/  FFMA.FTZ R183, R10, c[0x0][0x2d0], -R172.reuse ;  /* 0x0000b4000ab77a23 */ /* 0x100fe400000108ac */
[--C-:B------:R-:W-:Y:S02]  /*7f60*/  FFMA.FTZ R182, R11, c[0x0][0x2d0], -R172.reuse ;  /* 0x0000b4000bb67a23 */ /* 0x100fe400000108ac */
[----:B------:R-:W-:Y:S02]  /*7f70*/  FMUL.FTZ R2, R2, c[0x0][0x2d0] ;  /* 0x0000b40002027a20 */ /* 0x000fe40000410000 */
[C---:B--2---:R-:W-:Y:S01]  /*7f80*/  FMUL.FTZ R4, R3.reuse, R160 ;  /* 0x000000a003047220 */ /* 0x044fe20000410000 */
[----:B------:R-:W-:Y:S01]  /*7f90*/  MOV R160, R16 ;  /* 0x0000001000a07202 */ /* 0x000fe20000000f00 */
[C---:B------:R-:W-:Y:S01]  /*7fa0*/  FMUL.FTZ R5, R3.reuse, R161 ;  /* 0x000000a103057220 */ /* 0x040fe20000410000 */
[----:B------:R-:W-:Y:S01]  /*7fb0*/  MUFU.EX2 R185, R185 ;  /* 0x000000b900b97308 */ /* 0x000fe20000000800 */
[----:B------:R-:W-:Y:S01]  /*7fc0*/  MOV R161, R171 ;  /* 0x000000ab00a17202 */ /* 0x000fe20000000f00 */
[C---:B------:R-:W-:Y:S02]  /*7fd0*/  FMUL.FTZ R8, R3.reuse, R156 ;  /* 0x0000009c03087220 */ /* 0x040fe40000410000 */
[C---:B------:R-:W-:Y:S02]  /*7fe0*/  FMUL.FTZ R9, R3.reuse, R157 ;  /* 0x0000009d03097220 */ /* 0x040fe40000410000 */
[C---:B------:R-:W-:Y:S02]  /*7ff0*/  FMUL.FTZ R16, R3.reuse, R136 ;  /* 0x0000008803107220 */ /* 0x040fe40000410000 */
[C---:B------:R-:W-:Y:S02]  /*8000*/  FMUL.FTZ R17, R3.reuse, R137 ;  /* 0x0000008903117220 */ /* 0x040fe40000410000 */
[----:B------:R-:W1:Y:S01]  /*8010*/  MUFU.EX2 R2, R2 ;  /* 0x0000000200027308 */ /* 0x000e620000000800 */
[C---:B------:R-:W-:Y:S02]  /*8020*/  FMUL.FTZ R24, R3.reuse, R144 ;  /* 0x0000009003187220 */ /* 0x040fe40000410000 */
[C---:B------:R-:W-:Y:S02]  /*8030*/  FMUL.FTZ R25, R3.reuse, R145 ;  /* 0x0000009103197220 */ /* 0x040fe40000410000 */
[C---:B------:R-:W-:Y:S02]  /*8040*/  FMUL.FTZ R32, R3.reuse, R152 ;  /* 0x0000009803207220 */ /* 0x040fe40000410000 */
[----:B------:R-:W-:Y:S02]  /*8050*/  FMUL.FTZ R33, R3, R153 ;  /* 0x0000009903217220 */ /* 0x000fe40000410000 */
[--C-:B------:R-:W-:Y:S01]  /*8060*/  FFMA.FTZ R177, R177, c[0x0][0x2d0], -R172.reuse ;  /* 0x0000b400b1b17a23 */ /* 0x100fe200000108ac */
[----:B------:R-:W2:Y:S01]  /*8070*/  MUFU.EX2 R184, R184 ;  /* 0x000000b800b87308 */ /* 0x000ea20000000800 */
[--C-:B------:R-:W-:Y:S02]  /*8080*/  FFMA.FTZ R175, R175, c[0x0][0x2d0], -R172.reuse ;  /* 0x0000b400afaf7a23 */ /* 0x100fe400000108ac */
[--C-:B------:R-:W-:Y:S02]  /*8090*/  FFMA.FTZ R173, R173, c[0x0][0x2d0], -R172.reuse ;  /* 0x0000b400adad7a23 */ /* 0x100fe400000108ac */
        /* <DEDUP_REMOVED lines=8> */
[C---:B------:R-:W-:Y:S01]  /*8120*/  FMUL.FTZ R10, R2.reuse, R158 ;  /* 0x0000009e020a7220 */ /* 0x040fe20000410000 */
[----:B------:R-:W1:Y:S01]  /*8130*/  MUFU.EX2 R182, R182 ;  /* 0x000000b600b67308 */ /* 0x000e620000000800 */
[C---:B------:R-:W-:Y:S02]  /*8140*/  FMUL.FTZ R11, R2.reuse, R159 ;  /* 0x0000009f020b7220 */ /* 0x040fe40000410000 */
[----:B------:R-:W-:Y:S01]  /*8150*/  FMUL.FTZ R18, R2, R138 ;  /* 0x0000008a02127220 */ /* 0x000fe20000410000 */
[----:B--2---:R-:W-:Y:S01]  /*8160*/  F2FP.PACK_AB R169, R184, R185 ;  /* 0x000000b9b8a9723e */ /* 0x004fe200000000ff */
[C---:B------:R-:W-:Y:S01]  /*8170*/  FMUL.FTZ R19, R2.reuse, R139 ;  /* 0x0000008b02137220 */ /* 0x040fe20000410000 */
[----:B------:R-:W-:Y:S01]  /*8180*/  LDSM.16.MT88.4 R156, [R227+0x4900] ;  /* 0x00490000e39c783b */ /* 0x000fe20000004200 */
[C---:B------:R-:W-:Y:S02]  /*8190*/  FMUL.FTZ R26, R2.reuse, R146 ;  /* 0x00000092021a7220 */ /* 0x040fe40000410000 */
[C---:B------:R-:W-:Y:S01]  /*81a0*/  FMUL.FTZ R27, R2.reuse, R147 ;  /* 0x00000093021b7220 */ /* 0x040fe20000410000 */
[----:B------:R-:W-:Y:S01]  /*81b0*/  MUFU.EX2 R189, R189 ;  /* 0x000000bd00bd7308 */ /* 0x000fe20000000800 */
[C---:B------:R-:W-:Y:S02]  /*81c0*/  FMUL.FTZ R34, R2.reuse, R154 ;  /* 0x0000009a02227220 */ /* 0x040fe40000410000 */
[C---:B------:R-:W-:Y:S01]  /*81d0*/  FMUL.FTZ R35, R2.reuse, R155 ;  /* 0x0000009b02237220 */ /* 0x040fe20000410000 */
[----:B------:R-:W-:Y:S01]  /*81e0*/  LDSM.16.MT88.4 R136, [R227+0x2100] ;  /* 0x00210000e388783b */ /* 0x000fe20000004200 */
[C---:B------:R-:W-:Y:S02]  /*81f0*/  FMUL.FTZ R38, R2.reuse, R38 ;  /* 0x0000002602267220 */ /* 0x040fe40000410000 */
[C---:B------:R-:W-:Y:S02]  /*8200*/  FMUL.FTZ R39, R2.reuse, R39 ;  /* 0x0000002702277220 */ /* 0x040fe40000410000 */
[C---:B------:R-:W-:Y:S01]  /*8210*/  FMUL.FTZ R42, R2.reuse, R42 ;  /* 0x0000002a022a7220 */ /* 0x040fe20000410000 */
[----:B------:R-:W-:Y:S01]  /*8220*/  MUFU.EX2 R190, R190 ;  /* 0x000000be00be7308 */ /* 0x000fe20000000800 */
[----:B------:R-:W-:Y:S01]  /*8230*/  FMUL.FTZ R43, R2, R43 ;  /* 0x0000002b022b7220 */ /* 0x000fe20000410000 */
[----:B------:R-:W-:Y:S01]  /*8240*/  LDSM.16.MT88.4 R144, [R222+0x900] ;  /* 0x00090000de90783b */ /* 0x000fe20000004200 */
[C---:B------:R-:W-:Y:S01]  /*8250*/  FMUL.FTZ R45, R3.reuse, R45 ;  /* 0x0000002d032d7220 */ /* 0x040fe20000410000 */
[----:B-1----:R-:W-:Y:S01]  /*8260*/  F2FP.PACK_AB R171, R182, R183 ;  /* 0x000000b7b6ab723e */ /* 0x002fe200000000ff */
[C---:B------:R-:W-:Y:S02]  /*8270*/  FMUL.FTZ R46, R2.reuse, R46 ;  /* 0x0000002e022e7220 */ /* 0x040fe40000410000 */
[C---:B------:R-:W-:Y:S02]  /*8280*/  FMUL.FTZ R47, R2.reuse, R47 ;  /* 0x0000002f022f7220 */ /* 0x040fe40000410000 */
[C---:B------:R-:W-:Y:S01]  /*8290*/  FMUL.FTZ R48, R3.reuse, R48 ;  /* 0x0000003003307220 */ /* 0x040fe20000410000 */
[----:B------:R-:W-:Y:S01]  /*82a0*/  LDSM.16.MT88.4 R152, [R227+0x2900] ;  /* 0x00290000e398783b */ /* 0x000fe20000004200 */
[C---:B------:R-:W-:Y:S01]  /*82b0*/  HMMA.16816.F32 R4, R168.reuse, R12, R4 ;  /* 0x0000000ca804723c */ /* 0x040fe20000001804 */
[----:B------:R-:W-:Y:S04]  /*82c0*/  MUFU.EX2 R199, R199 ;  /* 0x000000c700c77308 */ /* 0x000fe80000000800 */
[C---:B------:R-:W-:Y:S02]  /*82d0*/  FMUL.FTZ R49, R3.reuse, R49 ;  /* 0x0000003103317220 */ /* 0x040fe40000410000 */
[C---:B------:R-:W-:Y:S01]  /*82e0*/  FMUL.FTZ R12, R3.reuse, R132 ;  /* 0x00000084030c7220 */ /* 0x040fe20000410000 */
[C---:B------:R-:W-:Y:S03]  /*82f0*/  HMMA.16816.F32 R8, R168.reuse, R14, R8 ;  /* 0x0000000ea808723c */ /* 0x040fe60000001808 */
[----:B------:R-:W-:Y:S01]  /*8300*/  MUFU.EX2 R198, R198 ;  /* 0x000000c600c67308 */ /* 0x000fe20000000800 */
[C---:B------:R-:W-:Y:S02]  /*8310*/  FMUL.FTZ R13, R3.reuse, R133 ;  /* 0x00000085030d7220 */ /* 0x040fe40000410000 */
[C---:B------:R-:W-:Y:S02]  /*8320*/  FMUL.FTZ R50, R2.reuse, R50 ;  /* 0x0000003202327220 */ /* 0x040fe40000410000 */
[C---:B------:R-:W-:Y:S04]  /*8330*/  FMUL.FTZ R14, R2.reuse, R134 ;  /* 0x00000086020e7220 */ /* 0x040fe80000410000 */
[C---:B------:R-:W-:Y:S02]  /*8340*/  FMUL.FTZ R15, R2.reuse, R135 ;  /* 0x00000087020f7220 */ /* 0x040fe40000410000 */
[----:B------:R-:W1:Y:S01]  /*8350*/  LDSM.16.MT88.4 R132, [R220+0x100] ;  /* 0x00010000dc84783b */ /* 0x000e620000004200 */
        /* <DEDUP_REMOVED lines=11> */
[----:B------:R-:W2:Y:S01]  /*8410*/  LDSM.16.MT88.4 R140, [R222+0x2100] ;  /* 0x00210000de8c783b */ /* 0x000ea20000004200 */
        /* <DEDUP_REMOVED lines=11> */
[----:B------:R-:W-:Y:S01]  /*84d0*/  LDSM.16.MT88.4 R148, [R220+0x900] ;  /* 0x00090000dc94783b */ /* 0x000fe20000004200 */
[C---:B------:R-:W-:Y:S02]  /*84e0*/  FMUL.FTZ R61, R3.reuse, R61 ;  /* 0x0000003d033d7220 */ /* 0x040fe40000410000 */
[C---:B------:R-:W-:Y:S02]  /*84f0*/  FMUL.FTZ R62, R2.reuse, R62 ;  /* 0x0000003e023e7220 */ /* 0x040fe40000410000 */
        /* <DEDUP_REMOVED lines=87> */
[----:B------:R-:W3:Y:S02]  /*8a70*/  LDSM.16.MT88.4 R136, [R227+0x900] ;  /* 0x00090000e388783b */ /* 0x000ee40000004200 */
[C---:B------:R-:W-:Y:S02]  /*8a80*/  FMUL.FTZ R118, R2.reuse, R118 ;  /* 0x0000007602767220 */ /* 0x040fe40000410000 */
[----:B------:R-:W-:Y:S02]  /*8a90*/  FMUL.FTZ R119, R2, R119 ;  /* 0x0000007702777220 */ /* 0x000fe40000410000 */
[--C-:B------:R-:W-:Y:S02]  /*8aa0*/  FFMA.FTZ R191, R191, c[0x0][0x2d0], -R172.reuse ;  /* 0x0000b400bfbf7a23 */ /* 0x100fe400000108ac */
[--C-:B------:R-:W-:Y:S03]  /*8ab0*/  FFMA.FTZ R192, R192, c[0x0][0x2d0], -R172.reuse ;  /* 0x0000b400c0c07a23 */ /* 0x100fe600000108ac */
[C---:B--2---:R-:W-:Y:S01]  /*8ac0*/  HMMA.16816.F32 R116, R168.reuse, R140, R116 ;  /* 0x0000008ca874723c */ /* 0x044fe20000001874 */
[----:B------:R-:W-:Y:S02]  /*8ad0*/  MUFU.EX2 R191, R191 ;  /* 0x000000bf00bf7308 */ /* 0x000fe40000000800 */
[--C-:B------:R-:W-:Y:S02]  /*8ae0*/  FFMA.FTZ R193, R193, c[0x0][0x2d0], -R172.reuse ;  /* 0x0000b400c1c17a23 */ /* 0x100fe400000108ac */
[C---:B------:R-:W-:Y:S02]  /*8af0*/  FMUL.FTZ R120, R3.reuse, R120 ;  /* 0x0000007803787220 */ /* 0x040fe40000410000 */
[----:B------:R-:W-:Y:S02]  /*8b00*/  FMUL.FTZ R121, R3, R121 ;  /* 0x0000007903797220 */ /* 0x000fe40000410000 */
[C---:B------:R-:W-:Y:S02]  /*8b10*/  FMUL.FTZ R122, R2.reuse, R122 ;  /* 0x0000007a027a7220 */ /* 0x040fe40000410000 */
[----:B------:R-:W2:Y:S01]  /*8b20*/  MUFU.EX2 R192, R192 ;  /* 0x000000c000c07308 */ /* 0x000ea20000000800 */
[----:B------:R-:W-:Y:S02]  /*8b30*/  FMUL.FTZ R123, R2, R123 ;  /* 0x0000007b027b7220 */ /* 0x000fe40000410000 */
[--C-:B------:R-:W-:Y:S02]  /*8b40*/  FFMA.FTZ R194, R194, c[0x0][0x2d0], -R172.reuse ;  /* 0x0000b400c2c27a23 */ /* 0x100fe400000108ac */
[--C-:B------:R-:W-:Y:S02]  /*8b50*/  FFMA.FTZ R252, R252, c[0x0][0x2d0], -R172.reuse ;  /* 0x0000b400fcfc7a23 */ /* 0x100fe400000108ac */
[--C-:B------:R-:W-:Y:S01]  /*8b60*/  FFMA.FTZ R197, R197, c[0x0][0x2d0], -R172.reuse ;  /* 0x0000b400c5c57a23 */ /* 0x100fe200000108ac */
[C---:B------:R-:W-:Y:S01]  /*8b70*/  HMMA.16816.F32 R120, R168.reuse, R142, R120 ;  /* 0x0000008ea878723c */ /* 0x040fe20000001878 */
[----:B------:R-:W4:Y:S01]  /*8b80*/  LDSM.16.MT88.4 R140, [R221+0x900] ;  /* 0x00090000dd8c783b */ /* 0x000f220000004200 */
[----:B------:R-:W-:Y:S01]  /*8b90*/  MUFU.EX2 R193, R193 ;  /* 0x000000c100c17308 */ /* 0x000fe20000000800 */
[C---:B------:R-:W-:Y:S02]  /*8ba0*/  FMUL.FTZ R124, R3.reuse, R124 ;  /* 0x0000007c037c7220 */ /* 0x040fe40000410000 */
[----:B------:R-:W-:Y:S02]  /*8bb0*/  FMUL.FTZ R125, R3, R125 ;  /* 0x0000007d037d7220 */ /* 0x000fe40000410000 */
[C---:B------:R-:W-:Y:S02]  /*8bc0*/  FMUL.FTZ R126, R2.reuse, R126 ;  /* 0x0000007e027e7220 */ /* 0x040fe40000410000 */
[----:B------:R-:W-:Y:S03]  /*8bd0*/  FMUL.FTZ R127, R2, R127 ;  /* 0x0000007f027f7220 */ /* 0x000fe60000410000 */
[----:B------:R-:W5:Y:S01]  /*8be0*/  MUFU.EX2 R194, R194 ;  /* 0x000000c200c27308 */ /* 0x000f620000000800 */
[--C-:B------:R-:W-:Y:S02]  /*8bf0*/  FFMA.FTZ R196, R196, c[0x0][0x2d0], -R172.reuse ;  /* 0x0000b400c4c47a23 */ /* 0x100fe400000108ac */
[--C-:B------:R-:W-:Y:S01]  /*8c00*/  FFMA.FTZ R195, R195, c[0x0][0x2d0], -R172.reuse ;  /* 0x0000b400c3c37a23 */ /* 0x100fe200000108ac */
[C---:B-1----:R-:W-:Y:S03]  /*8c10*/  HMMA.16816.F32 R124, R168.reuse, R132, R124 ;  /* 0x00000084a87c723c */ /* 0x042fe6000000187c */
[C---:B------:R-:W-:Y:S02]  /*8c20*/  FMUL.FTZ R128, R3.reuse, R128 ;  /* 0x0000008003807220 */ /* 0x040fe40000410000 */
[----:B------:R-:W-:Y:S01]  /*8c30*/  FMUL.FTZ R129, R3, R129 ;  /* 0x0000008103817220 */ /* 0x000fe20000410000 */
[----:B------:R-:W1:Y:S01]  /*8c40*/  MUFU.EX2 R252, R252 ;  /* 0x000000fc00fc7308 */ /* 0x000e620000000800 */
[----:B------:R-:W-:Y:S01]  /*8c50*/  FMUL.FTZ R130, R2, R130 ;  /* 0x0000008202827220 */ /* 0x000fe20000410000 */
[----:B------:R-:W-:Y:S01]  /*8c60*/  F2FP.PACK_AB R132, R188, R187 ;  /* 0x000000bbbc84723e */ /* 0x000fe200000000ff */
[----:B------:R-:W-:Y:S03]  /*8c70*/  FMUL.FTZ R131, R2, R131 ;  /* 0x0000008302837220 */ /* 0x000fe60000410000 */
[----:B------:R-:W-:Y:S01]  /*8c80*/  FFMA.FTZ R172, R165, c[0x0][0x2d0], -R172 ;  /* 0x0000b400a5ac7a23 */ /* 0x000fe200000108ac */
[----:B--2---:R-:W-:Y:S01]  /*8c90*/  F2FP.PACK_AB R133, R192, R191 ;  /* 0x000000bfc085723e */ /* 0x004fe200000000ff */
[----:B------:R-:W-:Y:S01]  /*8ca0*/  FFMA.FTZ R181, R3, R240, R181 ;  /* 0x000000f003b57223 */ /* 0x000fe200000100b5 */
[----:B------:R-:W-:Y:S01]  /*8cb0*/  MOV R3, R0 ;  /* 0x0000000000037202 */ /* 0x000fe20000000f00 */
[----:B------:R-:W-:Y:S01]  /*8cc0*/  HMMA.16816.F32 R128, R168, R134, R128 ;  /* 0x00000086a880723c */ /* 0x000fe20000001880 */
[----:B------:R-:W-:Y:S02]  /*8cd0*/  MUFU.EX2 R165, R172 ;  /* 0x000000ac00a57308 */ /* 0x000fe40000000800 */
[----:B------:R-:W-:Y:S02]  /*8ce0*/  FFMA.FTZ R185, R2, R239, R185 ;  /* 0x000000ef02b97223 */ /* 0x000fe400000100b9 */
[----:B------:R-:W-:Y:S02]  /*8cf0*/  FADD.FTZ R181, R167, R181 ;  /* 0x000000b5a7b57221 */ /* 0x000fe40000010000 */
[----:B------:R-:W-:Y:S01]  /*8d00*/  F2FP.PACK_AB R134, R190, R189 ;  /* 0x000000bdbe86723e */ /* 0x000fe200000000ff */
[----:B------:R-:W-:Y:S01]  /*8d10*/  FADD.FTZ R185, R184, R185 ;  /* 0x000000b9b8b97221 */ /* 0x000fe20000010000 */
[----:B-----5:R-:W-:Y:S02]  /*8d20*/  F2FP.PACK_AB R135, R194, R193 ;  /* 0x000000c1c287723e */ /* 0x020fe400000000ff */
[----:B------:R-:W-:Y:S01]  /*8d30*/  MUFU.EX2 R197, R197 ;  /* 0x000000c500c57308 */ /* 0x000fe20000000800 */
[----:B------:R-:W-:Y:S01]  /*8d40*/  MOV R171, R161 ;  /* 0x000000a100ab7202 */ /* 0x000fe20000000f00 */
[----:B------:R-:W-:Y:S01]  /*8d50*/  FADD.FTZ R166, R166, R181 ;  /* 0x000000b5a6a67221 */ /* 0x000fe20000010000 */
[----:B------:R-:W-:Y:S01]  /*8d60*/  MOV R170, R160 ;  /* 0x000000a000aa7202 */ /* 0x000fe20000000f00 */
[----:B------:R-:W-:Y:S01]  /*8d70*/  FADD.FTZ R185, R183, R185 ;  /* 0x000000b9b7b97221 */ /* 0x000fe20000010000 */
[C---:B---3--:R-:W-:Y:S01]  /*8d80*/  HMMA.16816.F32 R4, R132.reuse, R136, R4 ;  /* 0x000000888404723c */ /* 0x048fe20000001804 */
[----:B------:R-:W-:Y:S04]  /*8d90*/  LDSM.16.MT88.4 R160, [R222+0x4900] ;  /* 0x00490000dea0783b */ /* 0x000fe80000004200 */
[----:B------:R-:W-:Y:S01]  /*8da0*/  MUFU.EX2 R196, R196 ;  /* 0x000000c400c47308 */ /* 0x000fe20000000800 */
[----:B------:R-:W-:Y:S02]  /*8db0*/  FADD.FTZ R166, R180, R166 ;  /* 0x000000a6b4a67221 */ /* 0x000fe40000010000 */
[C---:B------:R-:W-:Y:S01]  /*8dc0*/  HMMA.16816.F32 R8, R132.reuse, R138, R8 ;  /* 0x0000008a8408723c */ /* 0x040fe20000001808 */
[----:B------:R-:W2:Y:S03]  /*8dd0*/  LDSM.16.MT88.4 R136, [R222+0x2900] ;  /* 0x00290000de88783b */ /* 0x000ea60000004200 */
[----:B------:R-:W-:Y:S02]  /*8de0*/  FADD.FTZ R182, R182, R185 ;  /* 0x000000b9b6b67221 */ /* 0x000fe40000010000 */
[----:B------:R-:W-:Y:S01]  /*8df0*/  FADD.FTZ R187, R187, R166 ;  /* 0x000000a6bbbb7221 */ /* 0x000fe20000010000 */
[----:B------:R-:W-:Y:S01]  /*8e00*/  MUFU.EX2 R195, R195 ;  /* 0x000000c300c37308 */ /* 0x000fe20000000800 */
[C---:B------:R-:W-:Y:S04]  /*8e10*/  HMMA.16816.F32 R12, R132.reuse, R144, R12 ;  /* 0x00000090840c723c */ /* 0x040fe8000000180c */
[----:B------:R-:W-:Y:S02]  /*8e20*/  FADD.FTZ R182, R191, R182 ;  /* 0x000000b6bfb67221 */ /* 0x000fe40000010000 */
[----:B------:R-:W-:Y:S02]  /*8e30*/  FADD.FTZ R187, R188, R187 ;  /* 0x000000bbbcbb7221 */ /* 0x000fe40000010000 */
[C---:B------:R-:W-:Y:S01]  /*8e40*/  HMMA.16816.F32 R16, R132.reuse, R146, R16 ;  /* 0x000000928410723c */ /* 0x040fe20000001810 */
[----:B------:R-:W-:Y:S03]  /*8e50*/  LDSM.16.MT88.4 R144, [R220+0x2900] ;  /* 0x00290000dc90783b */ /* 0x000fe60000004200 */
[----:B------:R-:W-:Y:S02]  /*8e60*/  FADD.FTZ R192, R192, R182 ;  /* 0x000000b6c0c07221 */ /* 0x000fe40000010000 */
[----:B------:R-:W-:Y:S02]  /*8e70*/  FADD.FTZ R189, R189, R187 ;  /* 0x000000bbbdbd7221 */ /* 0x000fe40000010000 */
[C---:B----4-:R-:W-:Y:S04]  /*8e80*/  HMMA.16816.F32 R20, R132.reuse, R140, R20 ;  /* 0x0000008c8414723c */ /* 0x050fe80000001814 */
[----:B------:R-:W-:Y:S02]  /*8e90*/  FADD.FTZ R192, R193, R192 ;  /* 0x000000c0c1c07221 */ /* 0x000fe40000010000 */
[----:B------:R-:W-:Y:S02]  /*8ea0*/  FADD.FTZ R2, R190, R189 ;  /* 0x000000bdbe027221 */ /* 0x000fe40000010000 */
[C---:B------:R-:W-:Y:S01]  /*8eb0*/  HMMA.16816.F32 R24, R132.reuse, R142, R24 ;  /* 0x0000008e8418723c */ /* 0x040fe20000001818 */
[----:B------:R-:W3:Y:S03]  /*8ec0*/  LDSM.16.MT88.4 R140, [R221+0x2900] ;  /* 0x00290000dd8c783b */ /* 0x000ee60000004200 */
[----:B------:R-:W-:Y:S04]  /*8ed0*/  FADD.FTZ R194, R194, R192 ;  /* 0x000000c0c2c27221 */ /* 0x000fe80000010000 */
[C---:B------:R-:W-:Y:S04]  /*8ee0*/  HMMA.16816.F32 R28, R132.reuse, R148, R28 ;  /* 0x00000094841c723c */ /* 0x040fe8000000181c */
[----:B-1----:R-:W-:Y:S04]  /*8ef0*/  FADD.FTZ R194, R252, R194 ;  /* 0x000000c2fcc27221 */ /* 0x002fe80000010000 */
[C---:B------:R-:W-:Y:S01]  /*8f00*/  HMMA.16816.F32 R32, R132.reuse, R150, R32 ;  /* 0x000000968420723c */ /* 0x040fe20000001820 */
[----:B------:R-:W1:Y:S07]  /*8f10*/  LDSM.16.MT88.4 R148, [R221+0x4900] ;  /* 0x00490000dd94783b */ /* 0x000e6e0000004200 */
[C---:B------:R-:W-:Y:S08]  /*8f20*/  HMMA.16816.F32 R36, R132.reuse, R152, R36 ;  /* 0x000000988424723c */ /* 0x040ff00000001824 */
        /* <DEDUP_REMOVED lines=8> */
[C---:B------:R-:W-:Y:S07]  /*8fb0*/  HMMA.16816.F32 R60, R132.reuse, R144, R60 ;  /* 0x00000090843c723c */ /* 0x040fee000000183c */
[--C-:B------:R-:W-:Y:S01]  /*8fc0*/  FFMA.FTZ R144, R170, c[0x0][0x2d0], -R186.reuse ;  /* 0x0000b400aa907a23 */ /* 0x100fe200000108ba */
[C---:B------:R-:W-:Y:S01]  /*8fd0*/  HMMA.16816.F32 R64, R132.reuse, R146, R64 ;  /* 0x000000928440723c */ /* 0x040fe20000001840 */
[----:B------:R-:W-:Y:S07]  /*8fe0*/  MUFU.EX2 R170, R178 ;  /* 0x000000b200aa7308 */ /* 0x000fee0000000800 */
[C---:B------:R-:W-:Y:S03]  /*8ff0*/  HMMA.16816.F32 R68, R132.reuse, R156, R68 ;  /* 0x0000009c8444723c */ /* 0x040fe60000001844 */
[----:B------:R4:W-:Y:S05]  /*9000*/  MUFU.EX2 R169, R144 ;  /* 0x0000009000a97308 */ /* 0x0009ea0000000800 */
[C---:B------:R-:W-:Y:S01]  /*9010*/  HMMA.16816.F32 R72, R132.reuse, R158, R72 ;  /* 0x0000009e8448723c */ /* 0x040fe20000001848 */
[----:B------:R-:W-:Y:S07]  /*9020*/  LDSM.16.MT88.4 R156, [R220+0x1100] ;  /* 0x00110000dc9c783b */ /* 0x000fee0000004200 */
[C---:B------:R-:W-:Y:S08]  /*9030*/  HMMA.16816.F32 R76, R132.reuse, R160, R76 ;  /* 0x000000a0844c723c */ /* 0x040ff0000000184c */
[C---:B------:R-:W-:Y:S01]  /*9040*/  HMMA.16816.F32 R80, R132.reuse, R162, R80 ;  /* 0x000000a28450723c */ /* 0x040fe20000001850 */
[----:B------:R-:W-:Y:S07]  /*9050*/  LDSM.16.MT88.4 R160, [R222+0x5100] ;  /* 0x00510000dea0783b */ /* 0x000fee0000004200 */
[C---:B-1----:R-:W-:Y:S01]  /*9060*/  HMMA.16816.F32 R84, R132.reuse, R148, R84 ;  /* 0x000000948454723c */ /* 0x042fe20000001854 */
[----:B----4-:R-:W1:Y:S06]  /*9070*/  LDSM.16.MT88.4 R144, [R222+0x6900] ;  /* 0x00690000de90783b */ /* 0x010e6c0000004200 */
[--C-:B------:R-:W-:Y:S01]  /*9080*/  FFMA.FTZ R148, R171, c[0x0][0x2d0], -R186.reuse ;  /* 0x0000b400ab947a23 */ /* 0x100fe200000108ba */
[C---:B------:R-:W-:Y:S01]  /*9090*/  HMMA.16816.F32 R88, R132.reuse, R150, R88 ;  /* 0x000000968458723c */ /* 0x040fe20000001858 */
[----:B------:R-:W-:Y:S03]  /*90a0*/  MUFU.EX2 R171, R175 ;  /* 0x000000af00ab7308 */ /* 0x000fe60000000800 */
[----:B------:R-:W-:Y:S04]  /*90b0*/  FFMA.FTZ R186, R174, c[0x0][0x2d0], -R186 ;  /* 0x0000b400aeba7a23 */ /* 0x000fe800000108ba */
[C---:B--2---:R-:W-:Y:S03]  /*90c0*/  HMMA.16816.F32 R92, R132.reuse, R136, R92 ;  /* 0x00000088845c723c */ /* 0x044fe6000000185c */
[----:B------:R2:W4:Y:S05]  /*90d0*/  MUFU.EX2 R168, R148 ;  /* 0x0000009400a87308 */ /* 0x00052a0000000800 */
[C---:B------:R-:W-:Y:S01]  /*90e0*/  HMMA.16816.F32 R96, R132.reuse, R138, R96 ;  /* 0x0000008a8460723c */ /* 0x040fe20000001860 */
[----:B------:R-:W-:Y:S04]  /*90f0*/  LDSM.16.MT88.4 R136, [R220+0x6900] ;  /* 0x00690000dc88783b */ /* 0x000fe80000004200 */
[----:B------:R-:W-:Y:S03]  /*9100*/  MUFU.EX2 R186, R186 ;  /* 0x000000ba00ba7308 */ /* 0x000fe60000000800 */
[C---:B---3--:R-:W-:Y:S08]  /*9110*/  HMMA.16816.F32 R100, R132.reuse, R140, R100 ;  /* 0x0000008c8464723c */ /* 0x048ff00000001864 */
[C---:B------:R-:W-:Y:S01]  /*9120*/  HMMA.16816.F32 R104, R132.reuse, R142, R104 ;  /* 0x0000008e8468723c */ /* 0x040fe20000001868 */
[----:B------:R-:W-:Y:S07]  /*9130*/  LDSM.16.MT88.4 R140, [R227+0x1100] ;  /* 0x00110000e38c783b */ /* 0x000fee0000004200 */
[C---:B-1----:R-:W-:Y:S01]  /*9140*/  HMMA.16816.F32 R108, R132.reuse, R144, R108 ;  /* 0x00000090846c723c */ /* 0x042fe2000000186c */
[----:B--2---:R-:W1:Y:S07]  /*9150*/  LDSM.16.MT88.4 R148, [R221+0x6900] ;  /* 0x00690000dd94783b */ /* 0x004e6e0000004200 */
[C---:B------:R-:W-:Y:S01]  /*9160*/  HMMA.16816.F32 R112, R132.reuse, R146, R112 ;  /* 0x000000928470723c */ /* 0x040fe20000001870 */
[----:B------:R-:W2:Y:S07]  /*9170*/  LDSM.16.MT88.4 R144, [R221+0x1100] ;  /* 0x00110000dd90783b */ /* 0x000eae0000004200 */
[C---:B-1----:R-:W-:Y:S08]  /*9180*/  HMMA.16816.F32 R116, R132.reuse, R148, R116 ;  /* 0x000000948474723c */ /* 0x042ff00000001874 */
[C---:B------:R-:W-:Y:S01]  /*9190*/  HMMA.16816.F32 R120, R132.reuse, R150, R120 ;  /* 0x000000968478723c */ /* 0x040fe20000001878 */
[----:B------:R-:W-:Y:S07]  /*91a0*/  LDSM.16.MT88.4 R148, [R221+0x3100] ;  /* 0x00310000dd94783b */ /* 0x000fee0000004200 */
[C---:B------:R-:W-:Y:S08]  /*91b0*/  HMMA.16816.F32 R124, R132.reuse, R136, R124 ;  /* 0x00000088847c723c */ /* 0x040ff0000000187c */
[----:B------:R-:W-:Y:S01]  /*91c0*/  HMMA.16816.F32 R128, R132, R138, R128 ;  /* 0x0000008a8480723c */ /* 0x000fe20000001880 */
[----:B------:R-:W1:Y:S06]  /*91d0*/  LDSM.16.MT88.4 R136, [R227+0x3100] ;  /* 0x00310000e388783b */ /* 0x000e6c0000004200 */
[----:B----4-:R-:W-:Y:S02]  /*91e0*/  F2FP.PACK_AB R132, R168, R169 ;  /* 0x000000a9a884723e */ /* 0x010fe400000000ff */
[----:B------:R-:W-:Y:S03]  /*91f0*/  F2FP.PACK_AB R134, R198, R199 ;  /* 0x000000c7c686723e */ /* 0x000fe600000000ff */
[C---:B------:R-:W-:Y:S01]  /*9200*/  F2FP.PACK_AB R133, R197.reuse, R252 ;  /* 0x000000fcc585723e */ /* 0x040fe200000000ff */
[----:B------:R-:W-:Y:S01]  /*9210*/  FADD.FTZ R197, R197, R194 ;  /* 0x000000c2c5c57221 */ /* 0x000fe20000010000 */
[C---:B------:R-:W-:Y:S03]  /*9220*/  F2FP.PACK_AB R135, R195.reuse, R196 ;  /* 0x000000c4c387723e */ /* 0x040fe600000000ff */
[----:B------:R-:W-:Y:S04]  /*9230*/  FADD.FTZ R197, R196, R197 ;  /* 0x000000c5c4c57221 */ /* 0x000fe80000010000 */
[C---:B------:R-:W-:Y:S03]  /*9240*/  HMMA.16816.F32 R4, R132.reuse, R140, R4 ;  /* 0x0000008c8404723c */ /* 0x040fe60000001804 */
[----:B------:R-:W-:Y:S05]  /*9250*/  FADD.FTZ R195, R195, R197 ;  /* 0x000000c5c3c37221 */ /* 0x000fea0000010000 */
        /* <DEDUP_REMOVED lines=8> */
[C---:B------:R-:W-:Y:S08]  /*92e0*/  HMMA.16816.F32 R28, R132.reuse, R156, R28 ;  /* 0x0000009c841c723c */ /* 0x040ff0000000181c */
[C---:B------:R-:W-:Y:S01]  /*92f0*/  HMMA.16816.F32 R32, R132.reuse, R158, R32 ;  /* 0x0000009e8420723c */ /* 0x040fe20000001820 */
[----:B------:R-:W5:Y:S07]  /*9300*/  LDSM.16.MT88.4 R156, [R221+0x5100] ;  /* 0x00510000dd9c783b */ /* 0x000f6e0000004200 */
        /* <DEDUP_REMOVED lines=8> */
[----:B------:R-:W-:Y:S07]  /*9390*/  LDSM.16.MT88.4 R148, [R221+0x7100] ;  /* 0x00710000dd94783b */ /* 0x000fee0000004200 */
[C---:B----4-:R-:W-:Y:S07]  /*93a0*/  HMMA.16816.F32 R60, R132.reuse, R152, R60 ;  /* 0x00000098843c723c */ /* 0x050fee000000183c */
[----:B------:R-:W-:Y:S01]  /*93b0*/  MOV R153, R169 ;  /* 0x000000a900997202 */ /* 0x000fe20000000f00 */
[C---:B------:R-:W-:Y:S01]  /*93c0*/  HMMA.16816.F32 R64, R132.reuse, R154, R64 ;  /* 0x0000009a8440723c */ /* 0x040fe20000001840 */
[----:B------:R4:W-:Y:S03]  /*93d0*/  MUFU.EX2 R169, R173 ;  /* 0x000000ad00a97308 */ /* 0x0009e60000000800 */
[----:B------:R-:W-:Y:S04]  /*93e0*/  MOV R152, R168 ;  /* 0x000000a800987202 */ /* 0x000fe80000000f00 */
[C---:B--2---:R-:W-:Y:S03]  /*93f0*/  HMMA.16816.F32 R68, R132.reuse, R144, R68 ;  /* 0x000000908444723c */ /* 0x044fe60000001844 */
[----:B------:R-:W-:Y:S05]  /*9400*/  MUFU.EX2 R168, R176 ;  /* 0x000000b000a87308 */ /* 0x000fea0000000800 */
[C---:B------:R-:W-:Y:S01]  /*9410*/  HMMA.16816.F32 R72, R132.reuse, R146, R72 ;  /* 0x000000928448723c */ /* 0x040fe20000001848 */
[----:B------:R-:W2:Y:S07]  /*9420*/  LDSM.16.MT88.4 R144, [R222+0x7100] ;  /* 0x00710000de90783b */ /* 0x000eae0000004200 */
[C---:B------:R-:W-:Y:S01]  /*9430*/  HMMA.16816.F32 R76, R132.reuse, R160, R76 ;  /* 0x000000a0844c723c */ /* 0x040fe2000000184c */
[----:B----4-:R-:W-:Y:S01]  /*9440*/  LDSM.16.MT88.4 R172, [R227+0x3900] ;  /* 0x00390000e3ac783b */ /* 0x010fe20000004200 */
[----:B------:R-:W-:Y:S06]  /*9450*/  MUFU.EX2 R161, R179 ;  /* 0x000000b300a17308 */ /* 0x000fec0000000800 */
[C---:B------:R-:W-:Y:S04]  /*9460*/  HMMA.16816.F32 R80, R132.reuse, R162, R80 ;  /* 0x000000a28450723c */ /* 0x040fe80000001850 */
[----:B------:R4:W2:Y:S04]  /*9470*/  MUFU.EX2 R160, R177 ;  /* 0x000000b100a07308 */ /* 0x0008a80000000800 */
[C---:B-----5:R-:W-:Y:S08]  /*9480*/  HMMA.16816.F32 R84, R132.reuse, R156, R84 ;  /* 0x0000009c8454723c */ /* 0x060ff00000001854 */
[C---:B------:R-:W-:Y:S01]  /*9490*/  HMMA.16816.F32 R88, R132.reuse, R158, R88 ;  /* 0x0000009e8458723c */ /* 0x040fe20000001858 */
[----:B------:R-:W-:Y:S07]  /*94a0*/  LDSM.16.MT88.4 R156, [R227+0x1900] ;  /* 0x00190000e39c783b */ /* 0x000fee0000004200 */
[C---:B-1----:R-:W-:Y:S01]  /*94b0*/  HMMA.16816.F32 R92, R132.reuse, R136, R92 ;  /* 0x00000088845c723c */ /* 0x042fe2000000185c */
[----:B----4-:R-:W-:Y:S07]  /*94c0*/  LDSM.16.MT88.4 R176, [R222+0x3900] ;  /* 0x00390000deb0783b */ /* 0x010fee0000004200 */
        /* <DEDUP_REMOVED lines=8> */
[C---:B------:R-:W-:Y:S07]  /*9550*/  HMMA.16816.F32 R116, R132.reuse, R148, R116 ;  /* 0x000000948474723c */ /* 0x040fee0000001874 */
[----:B------:R-:W-:Y:S01]  /*9560*/  MOV R148, R152 ;  /* 0x0000009800947202 */ /* 0x000fe20000000f00 */
[C---:B------:R-:W-:Y:S04]  /*9570*/  HMMA.16816.F32 R120, R132.reuse, R150, R120 ;  /* 0x000000968478723c */ /* 0x040fe80000001878 */
[----:B------:R-:W-:Y:S02]  /*9580*/  MOV R149, R153 ;  /* 0x0000009900957202 */ /* 0x000fe40000000f00 */
[----:B------:R-:W4:Y:S01]  /*9590*/  LDSM.16.MT88.4 R152, [R220+0x1900] ;  /* 0x00190000dc98783b */ /* 0x000f220000004200 */
[----:B------:R-:W-:Y:S01]  /*95a0*/  MOV R150, R160 ;  /* 0x000000a000967202 */ /* 0x000fe20000000f00 */
[C---:B-1----:R-:W-:Y:S04]  /*95b0*/  HMMA.16816.F32 R124, R132.reuse, R136, R124 ;  /* 0x00000088847c723c */ /* 0x042fe8000000187c */
[----:B------:R-:W-:Y:S03]  /*95c0*/  MOV R151, R161 ;  /* 0x000000a100977202 */ /* 0x000fe60000000f00 */
[----:B------:R-:W-:Y:S01]  /*95d0*/  MOV R136, R171 ;  /* 0x000000ab00887202 */ /* 0x000fe20000000f00 */
[----:B------:R-:W-:Y:S04]  /*95e0*/  HMMA.16816.F32 R128, R132, R138, R128 ;  /* 0x0000008a8480723c */ /* 0x000fe80000001880 */
[----:B------:R-:W-:Y:S03]  /*95f0*/  MOV R137, R170 ;  /* 0x000000aa00897202 */ /* 0x000fe60000000f00 */
[----:B------:R-:W-:Y:S02]  /*9600*/  MOV R138, R169 ;  /* 0x000000a9008a7202 */ /* 0x000fe40000000f00 */
[----:B------:R-:W-:Y:S03]  /*9610*/  MOV R139, R168 ;  /* 0x000000a8008b7202 */ /* 0x000fe60000000f00 */
[----:B------:R-:W-:Y:S02]  /*9620*/  F2FP.PACK_AB R168, R137, R151 ;  /* 0x0000009789a8723e */ /* 0x000fe400000000ff */
[-C--:B------:R-:W-:Y:S02]  /*9630*/  F2FP.PACK_AB R170, R186, R139.reuse ;  /* 0x0000008bbaaa723e */ /* 0x080fe400000000ff */
[----:B------:R-:W-:Y:S02]  /*9640*/  F2FP.PACK_AB R169, R136, R150 ;  /* 0x0000009688a9723e */ /* 0x000fe400000000ff */
[-C--:B------:R-:W-:Y:S07]  /*9650*/  F2FP.PACK_AB R171, R165, R138.reuse ;  /* 0x0000008aa5ab723e */ /* 0x080fee00000000ff */
[C---:B------:R-:W-:Y:S01]  /*9660*/  HMMA.16816.F32 R160, R168.reuse, R156, R4 ;  /* 0x0000009ca8a0723c */ /* 0x040fe20000001804 */
[----:B------:R-:W1:Y:S07]  /*9670*/  LDSM.16.MT88.4 R4, [R221+0x3900] ;  /* 0x00390000dd04783b */ /* 0x000e6e0000004200 */
[C---:B------:R-:W-:Y:S07]  /*9680*/  HMMA.16816.F32 R156, R168.reuse, R158, R8 ;  /* 0x0000009ea89c723c */ /* 0x040fee0000001808 */
[----:B------:R-:W-:Y:S01]  /*9690*/  MOV R8, R138 ;  /* 0x0000008a00087202 */ /* 0x000fe20000000f00 */
[C---:B---3--:R-:W-:Y:S01]  /*96a0*/  HMMA.16816.F32 R132, R168.reuse, R140, R12 ;  /* 0x0000008ca884723c */ /* 0x048fe2000000180c */
[----:B------:R-:W-:Y:S03]  /*96b0*/  LDSM.16.MT88.4 R12, [R227+0x5900] ;  /* 0x00590000e30c783b */ /* 0x000fe60000004200 */
[----:B------:R-:W-:Y:S02]  /*96c0*/  MOV R9, R139 ;  /* 0x0000008b00097202 */ /* 0x000fe40000000f00 */
[----:B------:R-:W-:Y:S02]  /*96d0*/  MOV R10, R136 ;  /* 0x00000088000a7202 */ /* 0x000fe40000000f00 */
[----:B------:R-:W-:Y:S02]  /*96e0*/  MOV R11, R137 ;  /* 0x00000089000b7202 */ /* 0x000fe40000000f00 */
[C---:B------:R-:W-:Y:S07]  /*96f0*/  HMMA.16816.F32 R136, R168.reuse, R142, R16 ;  /* 0x0000008ea888723c */ /* 0x040fee0000001810 */
[----:B------:R-:W-:Y:S01]  /*9700*/  MOV R18, R150 ;  /* 0x0000009600127202 */ /* 0x000fe20000000f00 */
[C---:B--2---:R-:W-:Y:S04]  /*9710*/  HMMA.16816.F32 R140, R168.reuse, R144, R20 ;  /* 0x00000090a88c723c */ /* 0x044fe80000001814 */
[----:B------:R-:W-:Y:S03]  /*9720*/  MOV R19, R151 ;  /* 0x0000009700137202 */ /* 0x000fe60000000f00 */
[----:B------:R-:W-:Y:S01]  /*9730*/  MOV R22, R148 ;  /* 0x0000009400167202 */ /* 0x000fe20000000f00 */
[C---:B------:R-:W-:Y:S01]  /*9740*/  HMMA.16816.F32 R144, R168.reuse, R146, R24 ;  /* 0x00000092a890723c */ /* 0x040fe20000001818 */
[----:B------:R-:W-:Y:S03]  /*9750*/  LDSM.16.MT88.4 R24, [R220+0x5900] ;  /* 0x00590000dc18783b */ /* 0x000fe60000004200 */
[----:B------:R-:W-:Y:S04]  /*9760*/  MOV R23, R149 ;  /* 0x0000009500177202 */ /* 0x000fe80000000f00 */
[C---:B----4-:R-:W-:Y:S01]  /*9770*/  HMMA.16816.F32 R148, R168.reuse, R152, R28 ;  /* 0x00000098a894723c */ /* 0x050fe2000000181c */
[----:B------:R-:W-:Y:S07]  /*9780*/  LDSM.16.MT88.4 R28, [R227+0x7900] ;  /* 0x00790000e31c783b */ /* 0x000fee0000004200 */
[C---:B------:R-:W-:Y:S07]  /*9790*/  HMMA.16816.F32 R152, R168.reuse, R154, R32 ;  /* 0x0000009aa898723c */ /* 0x040fee0000001820 */
[----:B------:R-:W-:Y:S01]  /*97a0*/  MOV R35, R8 ;  /* 0x0000000800237202 */ /* 0x000fe20000000f00 */
[C---:B------:R-:W-:Y:S04]  /*97b0*/  HMMA.16816.F32 R36, R168.reuse, R172, R36 ;  /* 0x000000aca824723c */ /* 0x040fe80000001824 */
[----:B------:R-:W-:Y:S02]  /*97c0*/  MOV R34, R9 ;  /* 0x0000000900227202 */ /* 0x000fe40000000f00 */
[----:B------:R-:W-:Y:S02]  /*97d0*/  MOV R33, R10 ;  /* 0x0000000a00217202 */ /* 0x000fe40000000f00 */
[C---:B------:R-:W-:Y:S04]  /*97e0*/  HMMA.16816.F32 R40, R168.reuse, R174, R40 ;  /* 0x000000aea828723c */ /* 0x040fe80000001828 */
[----:B------:R-:W-:Y:S02]  /*97f0*/  MOV R32, R11 ;  /* 0x0000000b00207202 */ /* 0x000fe40000000f00 */
[----:B------:R-:W2:Y:S01]  /*9800*/  LDSM.16.MT88.4 R8, [R220+0x3900] ;  /* 0x00390000dc08783b */ /* 0x000ea20000004200 */
[----:B------:R-:W-:Y:S01]  /*9810*/  MOV R173, R18 ;  /* 0x0000001200ad7202 */ /* 0x000fe20000000f00 */
[C---:B------:R-:W-:Y:S04]  /*9820*/  HMMA.16816.F32 R44, R168.reuse, R176, R44 ;  /* 0x000000b0a82c723c */ /* 0x040fe8000000182c */
[----:B------:R-:W-:Y:S01]  /*9830*/  MOV R172, R19 ;  /* 0x0000001300ac7202 */ /* 0x000fe20000000f00 */
[----:B------:R-:W-:Y:S01]  /*9840*/  FADD.FTZ R195, R173, R195 ;  /* 0x000000c3adc37221 */ /* 0x000fe20000010000 */
[----:B------:R-:W3:Y:S01]  /*9850*/  LDSM.16.MT88.4 R16, [R222+0x5900] ;  /* 0x00590000de10783b */ /* 0x000ee20000004200 */
[----:B------:R-:W-:Y:S01]  /*9860*/  MOV R175, R22 ;  /* 0x0000001600af7202 */ /* 0x000fe20000000f00 */
[C---:B------:R-:W-:Y:S04]  /*9870*/  HMMA.16816.F32 R48, R168.reuse, R178, R48 ;  /* 0x000000b2a830723c */ /* 0x040fe80000001830 */
[----:B------:R-:W-:Y:S01]  /*9880*/  MOV R174, R23 ;  /* 0x0000001700ae7202 */ /* 0x000fe20000000f00 */
[----:B------:R-:W-:Y:S01]  /*9890*/  FADD.FTZ R195, R33, R195 ;  /* 0x000000c321c37221 */ /* 0x000fe20000010000 */
[----:B------:R-:W4:Y:S02]  /*98a0*/  LDSM.16.MT88.4 R20, [R221+0x5900] ;  /* 0x00590000dd14783b */ /* 0x000f240000004200 */
[C---:B-1----:R-:W-:Y:S04]  /*98b0*/  HMMA.16816.F32 R52, R168.reuse, R4, R52 ;  /* 0x00000004a834723c */ /* 0x042fe80000001834 */
[----:B------:R-:W-:Y:S02]  /*98c0*/  FADD.FTZ R2, R174, R2 ;  /* 0x00000002ae027221 */ /* 0x000fe40000010000 */
[----:B------:R-:W-:Y:S02]  /*98d0*/  FADD.FTZ R195, R35, R195 ;  /* 0x000000c323c37221 */ /* 0x000fe40000010000 */
[C---:B------:R-:W-:Y:S01]  /*98e0*/  HMMA.16816.F32 R56, R168.reuse, R6, R56 ;  /* 0x00000006a838723c */ /* 0x040fe20000001838 */
[----:B------:R-:W1:Y:S03]  /*98f0*/  LDSM.16.MT88.4 R4, [R222+0x7900] ;  /* 0x00790000de04783b */ /* 0x000e660000004200 */
[----:B------:R-:W-:Y:S02]  /*9900*/  FADD.FTZ R2, R175, R2 ;  /* 0x00000002af027221 */ /* 0x000fe40000010000 */
[----:B------:R-:W-:Y:S02]  /*9910*/  FADD.FTZ R239, R165, R195 ;  /* 0x000000c3a5ef7221 */ /* 0x000fe40000010000 */
        /* <DEDUP_REMOVED lines=8> */
[C---:B------:R-:W-:Y:S04]  /*99a0*/  HMMA.16816.F32 R68, R168.reuse, R12, R68 ;  /* 0x0000000ca844723c */ /* 0x040fe80000001844 */
[----:B------:R-:W-:Y:S01]  /*99b0*/  FADD.FTZ R240, R186, R2 ;  /* 0x00000002baf07221 */ /* 0x000fe20000010000 */
[-C--:B------:R-:W-:Y:S03]  /*99c0*/  MOV R2, R164.reuse ;  /* 0x000000a400027202 */ /* 0x080fe60000000f00 */
[C---:B------:R-:W-:Y:S01]  /*99d0*/  HMMA.16816.F32 R72, R168.reuse, R14, R72 ;  /* 0x0000000ea848723c */ /* 0x040fe20000001848 */
[----:B------:R-:W5:Y:S07]  /*99e0*/  LDSM.16.MT88.4 R12, [R220+0x7900] ;  /* 0x00790000dc0c783b */ /* 0x000f6e0000004200 */
[C---:B---3--:R-:W-:Y:S08]  /*99f0*/  HMMA.16816.F32 R76, R168.reuse, R16, R76 ;  /* 0x00000010a84c723c */ /* 0x048ff0000000184c */
[C---:B------:R-:W-:Y:S08]  /*9a00*/  HMMA.16816.F32 R80, R168.reuse, R18, R80 ;  /* 0x00000012a850723c */ /* 0x040ff00000001850 */
[C---:B----4-:R-:W-:Y:S08]  /*9a10*/  HMMA.16816.F32 R84, R168.reuse, R20, R84 ;  /* 0x00000014a854723c */ /* 0x050ff00000001854 */
        /* <DEDUP_REMOVED lines=9> */
[C---:B-----5:R-:W-:Y:S07]  /*9ab0*/  HMMA.16816.F32 R124, R168.reuse, R12, R124 ;  /* 0x0000000ca87c723c */ /* 0x060fee000000187c */
[----:B------:R-:W-:Y:S01]  /*9ac0*/  MOV R12, R164 ;  /* 0x000000a4000c7202 */ /* 0x000fe20000000f00 */
[----:B------:R-:W-:Y:S01]  /*9ad0*/  HMMA.16816.F32 R128, R168, R14, R128 ;  /* 0x0000000ea880723c */ /* 0x000fe20000001880 */
[----:B------:R-:W-:-:S07]  /*9ae0*/  @P0 BRA `(.L_x_2763) ;  /* 0xffffbcf000000947 */ /* 0x000fce000383ffff */
.L_x_2752:
[----:B------:R-:W1:Y:S01]  /*9af0*/  S2UR UR24, SR_CTAID.X ;  /* 0x00000000001879c3 */ /* 0x000e620000002500 */
[----:B------:R-:W-:Y:S01]  /*9b00*/  ULDC UR25, c[0x0][0x168] ;  /* 0x00005a0000197ab9 */ /* 0x000fe20000000800 */
[----:B------:R-:W-:Y:S01]  /*9b10*/  PLOP3.LUT P0, PT, PT, PT, UP1, 0x40, 0x0 ;  /* 0x000000000000781c */ /* 0x000fe20003f0e818 */
[----:B------:R-:W-:-:S02]  /*9b20*/  ULDC.64 UR4, c[0x0][0x2c8] ;  /* 0x0000b20000047ab9 */ /* 0x000fc40000000a00 */
[----:B------:R-:W-:Y:S02]  /*9b30*/  UIADD3 UR25, -UR25, 0x1, URZ ;  /* 0x0000000119197890 */ /* 0x000fe4000fffe13f */
        /* <DEDUP_REMOVED lines=21> */
.L_x_2765:
[----:B------:R-:W-:Y:S02]  /*9c90*/  ULDC UR4, c[0x0][0x32c] ;  /* 0x0000cb0000047ab9 */ /* 0x000fe40000000800 */
[----:B------:R-:W-:-:S03]  /*9ca0*/  UISETP.NE.AND UP0, UPT, UR4, 0x1, UPT ;  /* 0x000000010400788c */ /* 0x000fc6000bf05270 */
[----:B------:R-:W-:Y:S02]  /*9cb0*/  ULDC.64 UR4, c[0x0][0x330] ;  /* 0x0000cc0000047ab9 */ /* 0x000fe40000000a00 */
[----:B------:R-:W-:-:S07]  /*9cc0*/  UIMAD.WIDE.U32 UR26, UR24, UR4, URZ ;  /* 0x00000004181a72a5 */ /* 0x000fce000f8e003f */
[----:B------:R-:W-:Y:S02]  /*9cd0*/  @UP0 UMOV UR25, UR27 ;  /* 0x0000001b00190c82 */ /* 0x000fe40008000000 */
[----:B------:R-:W-:Y:S02]  /*9ce0*/  @UP0 USHF.R.U32.HI UR24, URZ, UR5, UR25 ;  /* 0x000000053f180299 */ /* 0x000fe40008011619 */
.L_x_2766:
[----:B------:R-:W-:Y:S02]  /*9cf0*/  ULDC UR4, c[0x0][0x32c] ;  /* 0x0000cb0000047ab9 */ /* 0x000fe40000000800 */
[----:B------:R-:W-:-:S04]  /*9d00*/  UIMAD UR4, UR24, UR4, URZ ;  /* 0x00000004180472a4 */ /* 0x000fc8000f8e023f */
[----:B------:R-:W-:-:S04]  /*9d10*/  UISETP.LT.AND UP0, UPT, UR11, UR4, UPT ;  /* 0x000000040b00728c */ /* 0x000fc8000bf01270 */
[----:B------:R-:W-:-:S04]  /*9d20*/  USEL UR11, UR11, UR4, !UP0 ;  /* 0x000000040b0b7287 */ /* 0x000fc8000c000000 */
.L_x_2764:
        /* <DEDUP_REMOVED lines=9> */
[----:B------:R-:W-:Y:S01]  /*9dc0*/  SHF.R.S32.HI R251, RZ, 0x1f, R235 ;  /* 0x0000001ffffb7819 */ /* 0x000fe200000114eb */
        /* <DEDUP_REMOVED lines=8> */
[----:B------:R-:W-:Y:S01]  /*9e50*/  IMAD.SHL.U32 R245, R201, 0x2, RZ ;  /* 0x00000002c9f57824 */ /* 0x000fe200078e00ff */
[----:B------:R-:W-:-:S02]  /*9e60*/  SHF.L.U64.HI R251, R235, 0x1, R251 ;  /* 0x00000001ebfb7819 */ /* 0x000fc400000102fb */
.L_x_2770:
        /* <DEDUP_REMOVED lines=70> */
.L_x_2768:
        /* <DEDUP_REMOVED lines=273> */
.L_x_2769:
        /* <DEDUP_REMOVED lines=39> */
[----:B------:R-:W-:Y:S01]  /*b650*/  PLOP3.LUT P0, PT, PT, PT, UP0, 0x80, 0x0 ;  /* 0x000000000000781c */ /* 0x000fe20003f0f008 */
[----:B------:R-:W-:Y:S08]  /*b660*/  SHFL.BFLY PT, R164, R167, 0x2, 0x1f ;  /* 0x0c401f00a7a47f89 */ /* 0x000ff000000e0000 */
        /* <DEDUP_REMOVED lines=21> */
[----:B------:R-:W-:Y:S02]  /*b7c0*/  FMUL.FTZ R3, R3, c[0x0][0x2d0] ;  /* 0x0000b40003037a20 */ /* 0x000fe40000410000 */
[----:B------:R-:W-:Y:S02]  /*b7d0*/  FMUL.FTZ R2, R2, c[0x0][0x2d0] ;  /* 0x0000b40002027a20 */ /* 0x000fe40000410000 */
[--C-:B------:R-:W-:Y:S02]  /*b7e0*/  FFMA.FTZ R191, R12, c[0x0][0x2d0], -R190.reuse ;  /* 0x0000b4000cbf7a23 */ /* 0x100fe400000108be */
[--C-:B------:R-:W-:Y:S01]  /*b7f0*/  FFMA.FTZ R192, R13, c[0x0][0x2d0], -R190.reuse ;  /* 0x0000b4000dc07a23 */ /* 0x100fe200000108be */
[----:B------:R-:W1:Y:S01]  /*b800*/  MUFU.EX2 R3, R3 ;  /* 0x0000000300037308 */ /* 0x000e620000000800 */
[--C-:B------:R-:W-:Y:S02]  /*b810*/  FFMA.FTZ R193, R14, c[0x0][0x2d0], -R189.reuse ;  /* 0x0000b4000ec17a23 */ /* 0x100fe400000108bd */
[--C-:B------:R-:W-:Y:S02]  /*b820*/  FFMA.FTZ R194, R15, c[0x0][0x2d0], -R189.reuse ;  /* 0x0000b4000fc27a23 */ /* 0x100fe400000108bd */
[----:B------:R-:W-:Y:S01]  /*b830*/  LDSM.16.MT88.4 R12, [R220+0x6100] ;  /* 0x00610000dc0c783b */ /* 0x000fe20000004200 */
[--C-:B------:R-:W-:Y:S02]  /*b840*/  FFMA.FTZ R195, R16, c[0x0][0x2d0], -R190.reuse ;  /* 0x0000b40010c37a23 */ /* 0x100fe400000108be */
[--C-:B------:R-:W-:Y:S02]  /*b850*/  FFMA.FTZ R196, R17, c[0x0][0x2d0], -R190.reuse ;  /* 0x0000b40011c47a23 */ /* 0x100fe400000108be */
[----:B------:R-:W2:Y:S01]  /*b860*/  MUFU.EX2 R2, R2 ;  /* 0x0000000200027308 */ /* 0x000ea20000000800 */
[--C-:B------:R-:W-:Y:S02]  /*b870*/  FFMA.FTZ R197, R18, c[0x0][0x2d0], -R189.reuse ;  /* 0x0000b40012c57a23 */ /* 0x100fe400000108bd */
[--C-:B------:R-:W-:Y:S02]  /*b880*/  FFMA.FTZ R198, R19, c[0x0][0x2d0], -R189.reuse ;  /* 0x0000b40013c67a23 */ /* 0x100fe400000108bd */
[----:B------:R-:W-:Y:S01]  /*b890*/  LDSM.16.MT88.4 R16, [R222+0x900] ;  /* 0x00090000de10783b */ /* 0x000fe20000004200 */
[----:B------:R-:W-:Y:S02]  /*b8a0*/  FFMA.FTZ R199, R32, c[0x0][0x2d0], -R190 ;  /* 0x0000b40020c77a23 */ /* 0x000fe400000108be */
[----:B------:R-:W-:Y:S02]  /*b8b0*/  FFMA.FTZ R252, R34, c[0x0][0x2d0], -R189 ;  /* 0x0000b40022fc7a23 */ /* 0x000fe400000108bd */
[----:B------:R-:W3:Y:S01]  /*b8c0*/  MUFU.EX2 R165, R165 ;  /* 0x000000a500a57308 */ /* 0x000ee20000000800 */
[C---:B-1----:R-:W-:Y:S02]  /*b8d0*/  FMUL.FTZ R4, R3.reuse, R160 ;  /* 0x000000a003047220 */ /* 0x042fe40000410000 */
[C---:B------:R-:W-:Y:S02]  /*b8e0*/  FMUL.FTZ R5, R3.reuse, R161 ;  /* 0x000000a103057220 */ /* 0x040fe40000410000 */
[C---:B------:R-:W-:Y:S05]  /*b8f0*/  FMUL.FTZ R8, R3.reuse, R156 ;  /* 0x0000009c03087220 */ /* 0x040fea0000410000 */
[----:B------:R-:W-:Y:S01]  /*b900*/  MUFU.EX2 R166, R166 ;  /* 0x000000a600a67308 */ /* 0x000fe20000000800 */
[C---:B------:R-:W-:Y:S02]  /*b910*/  FMUL.FTZ R9, R3.reuse, R157 ;  /* 0x0000009d03097220 */ /* 0x040fe40000410000 */
[----:B------:R-:W-:Y:S02]  /*b920*/  FMUL.FTZ R132, R3, R132 ;  /* 0x0000008403847220 */ /* 0x000fe40000410000 */
[C---:B--2---:R-:W-:Y:S02]  /*b930*/  FMUL.FTZ R6, R2.reuse, R162 ;  /* 0x000000a202067220 */ /* 0x044fe40000410000 */
[C---:B------:R-:W-:Y:S02]  /*b940*/  FMUL.FTZ R7, R2.reuse, R163 ;  /* 0x000000a302077220 */ /* 0x040fe40000410000 */
[C---:B------:R-:W-:Y:S01]  /*b950*/  FMUL.FTZ R10, R2.reuse, R158 ;  /* 0x0000009e020a7220 */ /* 0x040fe20000410000 */
[----:B------:R-:W1:Y:S01]  /*b960*/  MUFU.EX2 R167, R167 ;  /* 0x000000a700a77308 */ /* 0x000e620000000800 */
[C---:B------:R-:W-:Y:S02]  /*b970*/  FMUL.FTZ R11, R2.reuse, R159 ;  /* 0x0000009f020b7220 */ /* 0x040fe40000410000 */
[----:B------:R-:W2:Y:S01]  /*b980*/  LDSM.16.MT88.4 R156, [R220+0x100] ;  /* 0x00010000dc9c783b */ /* 0x000ea20000004200 */
        /* <DEDUP_REMOVED lines=17> */
[----:B------:R-:W1:Y:S01]  /*baa0*/  MUFU.EX2 R188, R188 ;  /* 0x000000bc00bc7308 */ /* 0x000e620000000800 */
        /* <DEDUP_REMOVED lines=13> */
[C---:B------:R-:W-:Y:S02]  /*bb80*/  FMUL.FTZ R36, R3.reuse, R36 ;  /* 0x0000002403247220 */ /* 0x040fe40000410000 */
        /* <DEDUP_REMOVED lines=10> */
[----:B------:R-:W1:Y:S01]  /*bc30*/  LDSM.16.MT88.4 R168, [R227+0x2100] ;  /* 0x00210000e3a8783b */ /* 0x000e620000004200 */
[----:B------:R-:W4:Y:S02]  /*bc40*/  MUFU.EX2 R194, R194 ;  /* 0x000000c200c27308 */ /* 0x000f240000000800 */
[C---:B------:R-:W-:Y:S02]  /*bc50*/  FMUL.FTZ R43, R2.reuse, R43 ;  /* 0x0000002b022b7220 */ /* 0x040fe40000410000 */
[C---:B------:R-:W-:Y:S02]  /*bc60*/  FMUL.FTZ R44, R3.reuse, R44 ;  /* 0x0000002c032c7220 */ /* 0x040fe40000410000 */
[C---:B------:R-:W-:Y:S04]  /*bc70*/  HMMA.16816.F32 R132, R160.reuse, R172, R132 ;  /* 0x000000aca084723c */ /* 0x040fe80000001884 */
[C---:B------:R-:W-:Y:S01]  /*bc80*/  FMUL.FTZ R45, R3.reuse, R45 ;  /* 0x0000002d032d7220 */ /* 0x040fe20000410000 */
[----:B------:R-:W-:Y:S01]  /*bc90*/  MUFU.EX2 R195, R195 ;  /* 0x000000c300c37308 */ /* 0x000fe20000000800 */
[C---:B------:R-:W-:Y:S02]  /*bca0*/  FMUL.FTZ R46, R2.reuse, R46 ;  /* 0x0000002e022e7220 */ /* 0x040fe40000410000 */
[C---:B------:R-:W-:Y:S01]  /*bcb0*/  HMMA.16816.F32 R136, R160.reuse, R174, R136 ;  /* 0x000000aea088723c */ /* 0x040fe20000001888 */
[----:B------:R-:W5:Y:S03]  /*bcc0*/  LDSM.16.MT88.4 R172, [R222+0x2100] ;  /* 0x00210000deac783b */ /* 0x000f660000004200 */
[C---:B------:R-:W-:Y:S02]  /*bcd0*/  FMUL.FTZ R47, R2.reuse, R47 ;  /* 0x0000002f022f7220 */ /* 0x040fe40000410000 */
[C---:B------:R-:W-:Y:S01]  /*bce0*/  FMUL.FTZ R48, R3.reuse, R48 ;  /* 0x0000003003307220 */ /* 0x040fe20000410000 */
[----:B------:R-:W1:Y:S01]  /*bcf0*/  MUFU.EX2 R196, R196 ;  /* 0x000000c400c47308 */ /* 0x000e620000000800 */
[C---:B------:R-:W-:Y:S04]  /*bd00*/  HMMA.16816.F32 R140, R160.reuse, R176, R140 ;  /* 0x000000b0a08c723c */ /* 0x040fe8000000188c */
[C---:B------:R-:W-:Y:S02]  /*bd10*/  FMUL.FTZ R49, R3.reuse, R49 ;  /* 0x0000003103317220 */ /* 0x040fe40000410000 */
[C---:B------:R-:W-:Y:S02]  /*bd20*/  FMUL.FTZ R50, R2.reuse, R50 ;  /* 0x0000003202327220 */ /* 0x040fe40000410000 */
[C---:B------:R-:W-:Y:S01]  /*bd30*/  HMMA.16816.F32 R144, R160.reuse, R178, R144 ;  /* 0x000000b2a090723c */ /* 0x040fe20000001890 */
[----:B------:R-:W-:Y:S01]  /*bd40*/  LDSM.16.MT88.4 R176, [R222+0x2900] ;  /* 0x00290000deb0783b */ /* 0x000fe20000004200 */
[----:B------:R-:W-:Y:S02]  /*bd50*/  MUFU.EX2 R197, R197 ;  /* 0x000000c500c57308 */ /* 0x000fe40000000800 */
[C---:B------:R-:W-:Y:S02]  /*bd60*/  FMUL.FTZ R51, R2.reuse, R51 ;  /* 0x0000003302337220 */ /* 0x040fe40000410000 */
[C---:B------:R-:W-:Y:S02]  /*bd70*/  FMUL.FTZ R52, R3.reuse, R52 ;  /* 0x0000003403347220 */ /* 0x040fe40000410000 */
[C---:B--2---:R-:W-:Y:S04]  /*bd80*/  HMMA.16816.F32 R148, R160.reuse, R156, R148 ;  /* 0x0000009ca094723c */ /* 0x044fe80000001894 */
[C---:B------:R-:W-:Y:S01]  /*bd90*/  FMUL.FTZ R53, R3.reuse, R53 ;  /* 0x0000003503357220 */ /* 0x040fe20000410000 */
[----:B------:R-:W2:Y:S01]  /*bda0*/  MUFU.EX2 R198, R198 ;  /* 0x000000c600c67308 */ /* 0x000ea20000000800 */
[C---:B------:R-:W-:Y:S02]  /*bdb0*/  FMUL.FTZ R54, R2.reuse, R54 ;  /* 0x0000003602367220 */ /* 0x040fe40000410000 */
[C---:B------:R-:W-:Y:S01]  /*bdc0*/  HMMA.16816.F32 R152, R160.reuse, R158, R152 ;  /* 0x0000009ea098723c */ /* 0x040fe20000001898 */
[----:B------:R-:W2:Y:S03]  /*bdd0*/  LDSM.16.MT88.4 R156, [R221+0x2100] ;  /* 0x00210000dd9c783b */ /* 0x000ea60000004200 */
[C---:B------:R-:W-:Y:S02]  /*bde0*/  FMUL.FTZ R55, R2.reuse, R55 ;  /* 0x0000003702377220 */ /* 0x040fe40000410000 */
[C---:B------:R-:W-:Y:S01]  /*bdf0*/  FMUL.FTZ R56, R3.reuse, R56 ;  /* 0x0000003803387220 */ /* 0x040fe20000410000 */
[----:B------:R-:W-:Y:S01]  /*be00*/  MUFU.EX2 R199, R199 ;  /* 0x000000c700c77308 */ /* 0x000fe20000000800 */
[C---:B-1----:R-:W-:Y:S04]  /*be10*/  HMMA.16816.F32 R36, R160.reuse, R168, R36 ;  /* 0x000000a8a024723c */ /* 0x042fe80000001824 */
[C---:B------:R-:W-:Y:S02]  /*be20*/  FMUL.FTZ R57, R3.reuse, R57 ;  /* 0x0000003903397220 */ /* 0x040fe40000410000 */
[C---:B------:R-:W-:Y:S02]  /*be30*/  FMUL.FTZ R58, R2.reuse, R58 ;  /* 0x0000003a023a7220 */ /* 0x040fe40000410000 */
[C---:B------:R-:W-:Y:S01]  /*be40*/  HMMA.16816.F32 R40, R160.reuse, R170, R40 ;  /* 0x000000aaa028723c */ /* 0x040fe20000001828 */
[----:B------:R-:W1:Y:S01]  /*be50*/  LDSM.16.MT88.4 R168, [R220+0x2100] ;  /* 0x00210000dca8783b */ /* 0x000e620000004200 */
[----:B------:R-:W-:Y:S02]  /*be60*/  MUFU.EX2 R252, R252 ;  /* 0x000000fc00fc7308 */ /* 0x000fe40000000800 */
        /* <DEDUP_REMOVED lines=107> */
[----:B------:R-:W-:Y:S01]  /*c520*/  HMMA.16816.F32 R128, R160, R14, R128 ;  /* 0x0000000ea080723c */ /* 0x000fe20000001880 */
[----:B------:R-:W3:Y:S02]  /*c530*/  LDSM.16.MT88.4 R160, [R220+0x900] ;  /* 0x00090000dca0783b */ /* 0x000ee40000004200 */
[----:B------:R-:W-:Y:S01]  /*c540*/  MOV R3, R0 ;  /* 0x0000000000037202 */ /* 0x000fe20000000f00 */
[----:B------:R-:W-:Y:S01]  /*c550*/  FFMA.FTZ R184, R2, R239, R184 ;  /* 0x000000ef02b87223 */ /* 0x000fe200000100b8 */
[----:B------:R-:W-:Y:S01]  /*c560*/  MOV R2, R164 ;  /* 0x000000a400027202 */ /* 0x000fe20000000f00 */
[----:B------:R-:W-:Y:S01]  /*c570*/  FADD.FTZ R185, R165, R185 ;  /* 0x000000b9a5b97221 */ /* 0x000fe20000010000 */
[----:B------:R-:W-:Y:S01]  /*c580*/  F2FP.PACK_AB R14, R196, R195 ;  /* 0x000000c3c40e723e */ /* 0x000fe200000000ff */
[----:B------:R-:W-:Y:S01]  /*c590*/  FADD.FTZ R184, R186, R184 ;  /* 0x000000b8bab87221 */ /* 0x000fe20000010000 */
[----:B------:R-:W-:Y:S03]  /*c5a0*/  F2FP.PACK_AB R15, R198, R197 ;  /* 0x000000c5c60f723e */ /* 0x000fe600000000ff */
[----:B------:R-:W-:Y:S02]  /*c5b0*/  FADD.FTZ R166, R166, R185 ;  /* 0x000000b9a6a67221 */ /* 0x000fe40000010000 */
[----:B------:R-:W-:Y:S02]  /*c5c0*/  FADD.FTZ R184, R187, R184 ;  /* 0x000000b8bbb87221 */ /* 0x000fe40000010000 */
[C---:B--2---:R-:W-:Y:S05]  /*c5d0*/  HMMA.16816.F32 R4, R12.reuse, R156, R4 ;  /* 0x0000009c0c04723c */ /* 0x044fea0000001804 */
        /* <DEDUP_REMOVED lines=24> */
[C---:B------:R-:W-:Y:S07]  /*c760*/  HMMA.16816.F32 R44, R12.reuse, R176, R44 ;  /* 0x000000b00c2c723c */ /* 0x040fee000000182c */
[--C-:B------:R-:W-:Y:S01]  /*c770*/  FFMA.FTZ R176, R20, c[0x0][0x2d0], -R190.reuse ;  /* 0x0000b40014b07a23 */ /* 0x100fe200000108be */
[C---:B------:R-:W-:Y:S04]  /*c780*/  HMMA.16816.F32 R48, R12.reuse, R178, R48 ;  /* 0x000000b20c30723c */ /* 0x040fe80000001830 */
[----:B------:R-:W-:Y:S01]  /*c790*/  FFMA.FTZ R177, R21, c[0x0][0x2d0], -R190 ;  /* 0x0000b40015b17a23 */ /* 0x000fe200000108be */
[----:B------:R-:W-:Y:S02]  /*c7a0*/  MUFU.EX2 R176, R176 ;  /* 0x000000b000b07308 */ /* 0x000fe40000000800 */
[--C-:B------:R-:W-:Y:S01]  /*c7b0*/  FFMA.FTZ R178, R22, c[0x0][0x2d0], -R189.reuse ;  /* 0x0000b40016b27a23 */ /* 0x100fe200000108bd */
[C---:B--2---:R-:W-:Y:S04]  /*c7c0*/  HMMA.16816.F32 R52, R12.reuse, R156, R52 ;  /* 0x0000009c0c34723c */ /* 0x044fe80000001834 */
[--C-:B------:R-:W-:Y:S02]  /*c7d0*/  FFMA.FTZ R179, R23, c[0x0][0x2d0], -R189.reuse ;  /* 0x0000b40017b37a23 */ /* 0x100fe400000108bd */
[----:B------:R-:W-:Y:S01]  /*c7e0*/  LDSM.16.MT88.4 R20, [R221+0x6900] ;  /* 0x00690000dd14783b */ /* 0x000fe20000004200 */
[----:B------:R-:W-:Y:S01]  /*c7f0*/  MUFU.EX2 R177, R177 ;  /* 0x000000b100b17308 */ /* 0x000fe20000000800 */
[C---:B------:R-:W-:Y:S06]  /*c800*/  HMMA.16816.F32 R56, R12.reuse, R158, R56 ;  /* 0x0000009e0c38723c */ /* 0x040fec0000001838 */
[----:B------:R-:W2:Y:S02]  /*c810*/  LDSM.16.MT88.4 R156, [R220+0x4900] ;  /* 0x00490000dc9c783b */ /* 0x000ea40000004200 */
[C---:B----4-:R-:W-:Y:S01]  /*c820*/  HMMA.16816.F32 R60, R12.reuse, R16, R60 ;  /* 0x000000100c3c723c */ /* 0x050fe2000000183c */
[----:B------:R-:W4:Y:S07]  /*c830*/  MUFU.EX2 R178, R178 ;  /* 0x000000b200b27308 */ /* 0x000f2e0000000800 */
[C---:B------:R-:W-:Y:S01]  /*c840*/  HMMA.16816.F32 R64, R12.reuse, R18, R64 ;  /* 0x000000120c40723c */ /* 0x040fe20000001840 */
[----:B------:R-:W5:Y:S02]  /*c850*/  LDSM.16.MT88.4 R16, [R227+0x6900] ;  /* 0x00690000e310783b */ /* 0x000f640000004200 */
[----:B------:R-:W2:Y:S05]  /*c860*/  MUFU.EX2 R179, R179 ;  /* 0x000000b300b37308 */ /* 0x000eaa0000000800 */
[C---:B-1----:R-:W-:Y:S08]  /*c870*/  HMMA.16816.F32 R68, R12.reuse, R168, R68 ;  /* 0x000000a80c44723c */ /* 0x042ff00000001844 */
[C---:B------:R-:W-:Y:S01]  /*c880*/  HMMA.16816.F32 R72, R12.reuse, R170, R72 ;  /* 0x000000aa0c48723c */ /* 0x040fe20000001848 */
[----:B------:R-:W1:Y:S03]  /*c890*/  LDSM.16.MT88.4 R168, [R222+0x6900] ;  /* 0x00690000dea8783b */ /* 0x000e660000004200 */
[----:B----4-:R-:W-:Y:S04]  /*c8a0*/  FADD.FTZ R198, R178, R198 ;  /* 0x000000c6b2c67221 */ /* 0x010fe80000010000 */
[C---:B------:R-:W-:Y:S07]  /*c8b0*/  HMMA.16816.F32 R76, R12.reuse, R180, R76 ;  /* 0x000000b40c4c723c */ /* 0x040fee000000184c */
[--C-:B------:R-:W-:Y:S01]  /*c8c0*/  FFMA.FTZ R180, R24, c[0x0][0x2d0], -R190.reuse ;  /* 0x0000b40018b47a23 */ /* 0x100fe200000108be */
[C---:B------:R-:W-:Y:S04]  /*c8d0*/  HMMA.16816.F32 R80, R12.reuse, R182, R80 ;  /* 0x000000b60c50723c */ /* 0x040fe80000001850 */
[----:B------:R-:W-:Y:S01]  /*c8e0*/  FFMA.FTZ R181, R25, c[0x0][0x2d0], -R190 ;  /* 0x0000b40019b57a23 */ /* 0x000fe200000108be */
[----:B------:R-:W-:Y:S02]  /*c8f0*/  MUFU.EX2 R180, R180 ;  /* 0x000000b400b47308 */ /* 0x000fe40000000800 */
[--C-:B------:R-:W-:Y:S01]  /*c900*/  FFMA.FTZ R182, R26, c[0x0][0x2d0], -R189.reuse ;  /* 0x0000b4001ab67a23 */ /* 0x100fe200000108bd */
[C---:B---3--:R-:W-:Y:S04]  /*c910*/  HMMA.16816.F32 R84, R12.reuse, R160, R84 ;  /* 0x000000a00c54723c */ /* 0x048fe80000001854 */
[----:B------:R-:W-:Y:S02]  /*c920*/  FFMA.FTZ R183, R27, c[0x0][0x2d0], -R189 ;  /* 0x0000b4001bb77a23 */ /* 0x000fe400000108bd */
[----:B------:R-:W-:Y:S01]  /*c930*/  LDSM.16.MT88.4 R24, [R221+0x1100] ;  /* 0x00110000dd18783b */ /* 0x000fe20000004200 */
[----:B------:R-:W3:Y:S01]  /*c940*/  MUFU.EX2 R181, R181 ;  /* 0x000000b500b57308 */ /* 0x000ee20000000800 */
[C---:B------:R-:W-:Y:S06]  /*c950*/  HMMA.16816.F32 R88, R12.reuse, R162, R88 ;  /* 0x000000a20c58723c */ /* 0x040fec0000001858 */
[----:B------:R-:W-:Y:S02]  /*c960*/  LDSM.16.MT88.4 R160, [R222+0x1100] ;  /* 0x00110000dea0783b */ /* 0x000fe40000004200 */
[C---:B--2---:R-:W-:Y:S01]  /*c970*/  HMMA.16816.F32 R92, R12.reuse, R156, R92 ;  /* 0x0000009c0c5c723c */ /* 0x044fe2000000185c */
[----:B------:R-:W-:Y:S07]  /*c980*/  MUFU.EX2 R182, R182 ;  /* 0x000000b600b67308 */ /* 0x000fee0000000800 */
[C---:B------:R-:W-:Y:S01]  /*c990*/  HMMA.16816.F32 R96, R12.reuse, R158, R96 ;  /* 0x0000009e0c60723c */ /* 0x040fe20000001860 */
[----:B------:R-:W2:Y:S02]  /*c9a0*/  LDSM.16.MT88.4 R156, [R220+0x6900] ;  /* 0x00690000dc9c783b */ /* 0x000ea40000004200 */
[----:B------:R-:W4:Y:S05]  /*c9b0*/  MUFU.EX2 R183, R183 ;  /* 0x000000b700b77308 */ /* 0x000f2a0000000800 */
[C---:B-----5:R-:W-:Y:S08]  /*c9c0*/  HMMA.16816.F32 R100, R12.reuse, R16, R100 ;  /* 0x000000100c64723c */ /* 0x060ff00000001864 */
[C---:B------:R-:W-:Y:S01]  /*c9d0*/  HMMA.16816.F32 R104, R12.reuse, R18, R104 ;  /* 0x000000120c68723c */ /* 0x040fe20000001868 */
[----:B------:R-:W5:Y:S07]  /*c9e0*/  LDSM.16.MT88.4 R16, [R227+0x1100] ;  /* 0x00110000e310783b */ /* 0x000f6e0000004200 */
[C---:B-1----:R-:W-:Y:S08]  /*c9f0*/  HMMA.16816.F32 R108, R12.reuse, R168, R108 ;  /* 0x000000a80c6c723c */ /* 0x042ff0000000186c */
[C---:B------:R-:W-:Y:S01]  /*ca00*/  HMMA.16816.F32 R112, R12.reuse, R170, R112 ;  /* 0x000000aa0c70723c */ /* 0x040fe20000001870 */
[----:B------:R-:W1:Y:S07]  /*ca10*/  LDSM.16.MT88.4 R168, [R220+0x1100] ;  /* 0x00110000dca8783b */ /* 0x000e6e0000004200 */
[C---:B------:R-:W-:Y:S08]  /*ca20*/  HMMA.16816.F32 R116, R12.reuse, R20, R116 ;  /* 0x000000140c74723c */ /* 0x040ff00000001874 */
[C---:B------:R-:W-:Y:S01]  /*ca30*/  HMMA.16816.F32 R120, R12.reuse, R22, R120 ;  /* 0x000000160c78723c */ /* 0x040fe20000001878 */
[----:B------:R-:W1:Y:S07]  /*ca40*/  LDSM.16.MT88.4 R20, [R227+0x3100] ;  /* 0x00310000e314783b */ /* 0x000e6e0000004200 */
[C---:B--2---:R-:W-:Y:S08]  /*ca50*/  HMMA.16816.F32 R124, R12.reuse, R156, R124 ;  /* 0x0000009c0c7c723c */ /* 0x044ff0000000187c */
[----:B------:R-:W-:Y:S01]  /*ca60*/  HMMA.16816.F32 R128, R12, R158, R128 ;  /* 0x0000009e0c80723c */ /* 0x000fe20000001880 */
[----:B------:R-:W-:Y:S06]  /*ca70*/  LDSM.16.MT88.4 R156, [R221+0x3100] ;  /* 0x00310000dd9c783b */ /* 0x000fec0000004200 */
[----:B------:R-:W-:Y:S01]  /*ca80*/  F2FP.PACK_AB R12, R177, R176 ;  /* 0x000000b0b10c723e */ /* 0x000fe200000000ff */
[----:B------:R-:W-:Y:S01]  /*ca90*/  FADD.FTZ R176, R176, R195 ;  /* 0x000000c3b0b07221 */ /* 0x000fe20000010000 */
[----:B------:R-:W-:Y:S03]  /*caa0*/  F2FP.PACK_AB R13, R179, R178 ;  /* 0x000000b2b30d723e */ /* 0x000fe600000000ff */
[----:B---3--:R-:W-:Y:S01]  /*cab0*/  F2FP.PACK_AB R14, R181, R180 ;  /* 0x000000b4b50e723e */ /* 0x008fe200000000ff */
[----:B------:R-:W-:Y:S01]  /*cac0*/  FADD.FTZ R176, R177, R176 ;  /* 0x000000b0b1b07221 */ /* 0x000fe20000010000 */
[----:B----4-:R-:W-:Y:S01]  /*cad0*/  F2FP.PACK_AB R15, R183, R182 ;  /* 0x000000b6b70f723e */ /* 0x010fe200000000ff */
[----:B------:R-:W-:Y:S02]  /*cae0*/  FADD.FTZ R179, R179, R198 ;  /* 0x000000c6b3b37221 */ /* 0x000fe40000010000 */
[----:B------:R-:W-:Y:S02]  /*caf0*/  FADD.FTZ R180, R180, R176 ;  /* 0x000000b0b4b47221 */ /* 0x000fe40000010000 */
[----:B------:R-:W-:Y:S02]  /*cb00*/  FADD.FTZ R179, R182, R179 ;  /* 0x000000b3b6b37221 */ /* 0x000fe40000010000 */
[C---:B-----5:R-:W-:Y:S03]  /*cb10*/  HMMA.16816.F32 R4, R12.reuse, R16, R4 ;  /* 0x000000100c04723c */ /* 0x060fe60000001804 */
[----:B------:R-:W-:Y:S02]  /*cb20*/  FADD.FTZ R180, R181, R180 ;  /* 0x000000b4b5b47221 */ /* 0x000fe40000010000 */
[----:B------:R-:W-:Y:S03]  /*cb30*/  FADD.FTZ R183, R183, R179 ;  /* 0x000000b3b7b77221 */ /* 0x000fe60000010000 */
        /* <DEDUP_REMOVED lines=17> */
[C---:B------:R-:W-:Y:S08]  /*cc50*/  HMMA.16816.F32 R52, R12.reuse, R156, R52 ;  /* 0x0000009c0c34723c */ /* 0x040ff00000001834 */
[C---:B------:R-:W-:Y:S01]  /*cc60*/  HMMA.16816.F32 R56, R12.reuse, R158, R56 ;  /* 0x0000009e0c38723c */ /* 0x040fe20000001838 */
[----:B------:R-:W-:Y:S07]  /*cc70*/  LDSM.16.MT88.4 R156, [R221+0x7100] ;  /* 0x00710000dd9c783b */ /* 0x000fee0000004200 */
[C---:B---3--:R-:W-:Y:S08]  /*cc80*/  HMMA.16816.F32 R60, R12.reuse, R160, R60 ;  /* 0x000000a00c3c723c */ /* 0x048ff0000000183c */
[C---:B------:R-:W-:Y:S08]  /*cc90*/  HMMA.16816.F32 R64, R12.reuse, R162, R64 ;  /* 0x000000a20c40723c */ /* 0x040ff00000001840 */
[C---:B----4-:R-:W-:Y:S08]  /*cca0*/  HMMA.16816.F32 R68, R12.reuse, R24, R68 ;  /* 0x000000180c44723c */ /* 0x050ff00000001844 */
[C---:B------:R-:W-:Y:S01]  /*ccb0*/  HMMA.16816.F32 R72, R12.reuse, R26, R72 ;  /* 0x0000001a0c48723c */ /* 0x040fe20000001848 */
[----:B------:R-:W3:Y:S07]  /*ccc0*/  LDSM.16.MT88.4 R24, [R222+0x7100] ;  /* 0x00710000de18783b */ /* 0x000eee0000004200 */
[C---:B------:R-:W-:Y:S07]  /*ccd0*/  HMMA.16816.F32 R76, R12.reuse, R172, R76 ;  /* 0x000000ac0c4c723c */ /* 0x040fee000000184c */
[--C-:B------:R-:W-:Y:S01]  /*cce0*/  FFMA.FTZ R172, R28, c[0x0][0x2d0], -R190.reuse ;  /* 0x0000b4001cac7a23 */ /* 0x100fe200000108be */
[C---:B------:R-:W-:Y:S04]  /*ccf0*/  HMMA.16816.F32 R80, R12.reuse, R174, R80 ;  /* 0x000000ae0c50723c */ /* 0x040fe80000001850 */
[--C-:B------:R-:W-:Y:S01]  /*cd00*/  FFMA.FTZ R173, R29, c[0x0][0x2d0], -R190.reuse ;  /* 0x0000b4001dad7a23 */ /* 0x100fe200000108be */
[----:B------:R-:W-:Y:S01]  /*cd10*/  MUFU.EX2 R172, R172 ;  /* 0x000000ac00ac7308 */ /* 0x000fe20000000800 */
[----:B------:R-:W-:Y:S02]  /*cd20*/  FFMA.FTZ R190, R33, c[0x0][0x2d0], -R190 ;  /* 0x0000b40021be7a23 */ /* 0x000fe400000108be */
[C---:B-1----:R-:W-:Y:S04]  /*cd30*/  HMMA.16816.F32 R84, R12.reuse, R168, R84 ;  /* 0x000000a80c54723c */ /* 0x042fe80000001854 */
[--C-:B------:R-:W-:Y:S02]  /*cd40*/  FFMA.FTZ R174, R30, c[0x0][0x2d0], -R189.reuse ;  /* 0x0000b4001eae7a23 */ /* 0x100fe400000108bd */
[--C-:B------:R-:W-:Y:S01]  /*cd50*/  FFMA.FTZ R175, R31, c[0x0][0x2d0], -R189.reuse ;  /* 0x0000b4001faf7a23 */ /* 0x100fe200000108bd */
[----:B------:R-:W-:Y:S01]  /*cd60*/  MUFU.EX2 R173, R173 ;  /* 0x000000ad00ad7308 */ /* 0x000fe20000000800 */
[C---:B------:R-:W-:Y:S01]  /*cd70*/  HMMA.16816.F32 R88, R12.reuse, R170, R88 ;  /* 0x000000aa0c58723c */ /* 0x040fe20000001858 */
[----:B------:R-:W-:Y:S03]  /*cd80*/  LDSM.16.MT88.4 R28, [R222+0x1900] ;  /* 0x00190000de1c783b */ /* 0x000fe60000004200 */
[----:B------:R-:W-:Y:S04]  /*cd90*/  FFMA.FTZ R189, R35, c[0x0][0x2d0], -R189 ;  /* 0x0000b40023bd7a23 */ /* 0x000fe800000108bd */
[C---:B--2---:R-:W-:Y:S01]  /*cda0*/  HMMA.16816.F32 R92, R12.reuse, R16, R92 ;  /* 0x000000100c5c723c */ /* 0x044fe2000000185c */
[----:B------:R-:W-:Y:S01]  /*cdb0*/  LDSM.16.MT88.4 R32, [R220+0x1900] ;  /* 0x00190000dc20783b */ /* 0x000fe20000004200 */
[----:B------:R-:W1:Y:S06]  /*cdc0*/  MUFU.EX2 R174, R174 ;  /* 0x000000ae00ae7308 */ /* 0x000e6c0000000800 */
[C---:B------:R-:W-:Y:S01]  /*cdd0*/  HMMA.16816.F32 R96, R12.reuse, R18, R96 ;  /* 0x000000120c60723c */ /* 0x040fe20000001860 */
[----:B------:R-:W2:Y:S03]  /*cde0*/  LDSM.16.MT88.4 R16, [R220+0x7100] ;  /* 0x00710000dc10783b */ /* 0x000ea60000004200 */
[----:B------:R-:W4:Y:S04]  /*cdf0*/  MUFU.EX2 R175, R175 ;  /* 0x000000af00af7308 */ /* 0x000f280000000800 */
[C---:B------:R-:W-:Y:S01]  /*ce00*/  HMMA.16816.F32 R100, R12.reuse, R20, R100 ;  /* 0x000000140c64723c */ /* 0x040fe20000001864 */
[----:B------:R-:W-:Y:S05]  /*ce10*/  LDSM.16.MT88.4 R168, [R227+0x3900] ;  /* 0x00390000e3a8783b */ /* 0x000fea0000004200 */
[----:B------:R-:W-:Y:S02]  /*ce20*/  MUFU.EX2 R190, R190 ;  /* 0x000000be00be7308 */ /* 0x000fe40000000800 */
[C---:B------:R-:W-:Y:S01]  /*ce30*/  HMMA.16816.F32 R104, R12.reuse, R22, R104 ;  /* 0x000000160c68723c */ /* 0x040fe20000001868 */
[----:B------:R-:W5:Y:S03]  /*ce40*/  LDSM.16.MT88.4 R20, [R227+0x1900] ;  /* 0x00190000e314783b */ /* 0x000f660000004200 */
[----:B-1----:R-:W-:Y:S04]  /*ce50*/  FADD.FTZ R183, R174, R183 ;  /* 0x000000b7aeb77221 */ /* 0x002fe80000010000 */
[C---:B---3--:R-:W-:Y:S01]  /*ce60*/  HMMA.16816.F32 R108, R12.reuse, R24, R108 ;  /* 0x000000180c6c723c */ /* 0x048fe2000000186c */
[----:B------:R-:W1:Y:S03]  /*ce70*/  MUFU.EX2 R189, R189 ;  /* 0x000000bd00bd7308 */ /* 0x000e660000000800 */
[----:B----4-:R-:W-:Y:S04]  /*ce80*/  FADD.FTZ R183, R175, R183 ;  /* 0x000000b7afb77221 */ /* 0x010fe80000010000 */
[C---:B------:R-:W-:Y:S01]  /*ce90*/  HMMA.16816.F32 R112, R12.reuse, R26, R112 ;  /* 0x0000001a0c70723c */ /* 0x040fe20000001870 */
[----:B------:R-:W3:Y:S03]  /*cea0*/  LDSM.16.MT88.4 R24, [R221+0x1900] ;  /* 0x00190000dd18783b */ /* 0x000ee60000004200 */
[----:B------:R-:W-:Y:S04]  /*ceb0*/  FADD.FTZ R183, R252, R183 ;  /* 0x000000b7fcb77221 */ /* 0x000fe80000010000 */
[C---:B------:R-:W-:Y:S08]  /*cec0*/  HMMA.16816.F32 R116, R12.reuse, R156, R116 ;  /* 0x0000009c0c74723c */ /* 0x040ff00000001874 */
[C---:B------:R-:W-:Y:S04]  /*ced0*/  HMMA.16816.F32 R120, R12.reuse, R158, R120 ;  /* 0x0000009e0c78723c */ /* 0x040fe80000001878 */
[----:B-1----:R-:W-:Y:S04]  /*cee0*/  FADD.FTZ R239, R189, R183 ;  /* 0x000000b7bdef7221 */ /* 0x002fe80000010000 */
[C---:B--2---:R-:W-:Y:S08]  /*cef0*/  HMMA.16816.F32 R124, R12.reuse, R16, R124 ;  /* 0x000000100c7c723c */ /* 0x044ff0000000187c */
[----:B------:R-:W-:Y:S01]  /*cf00*/  HMMA.16816.F32 R128, R12, R18, R128 ;  /* 0x000000120c80723c */ /* 0x000fe20000001880 */
[----:B------:R-:W1:Y:S06]  /*cf10*/  LDSM.16.MT88.4 R16, [R222+0x3900] ;  /* 0x00390000de10783b */ /* 0x000e6c0000004200 */
[----:B------:R-:W-:Y:S01]  /*cf20*/  F2FP.PACK_AB R12, R173, R172 ;  /* 0x000000acad0c723e */ /* 0x000fe200000000ff */
[----:B------:R-:W-:Y:S01]  /*cf30*/  FADD.FTZ R172, R172, R180 ;  /* 0x000000b4acac7221 */ /* 0x000fe20000010000 */
[----:B------:R-:W-:Y:S03]  /*cf40*/  F2FP.PACK_AB R13, R175, R174 ;  /* 0x000000aeaf0d723e */ /* 0x000fe600000000ff */
[C---:B------:R-:W-:Y:S01]  /*cf50*/  F2FP.PACK_AB R14, R190.reuse, R199 ;  /* 0x000000c7be0e723e */ /* 0x040fe200000000ff */
[----:B------:R-:W-:Y:S01]  /*cf60*/  FADD.FTZ R172, R173, R172 ;  /* 0x000000acadac7221 */ /* 0x000fe20000010000 */
[----:B------:R-:W-:Y:S03]  /*cf70*/  F2FP.PACK_AB R15, R189, R252 ;  /* 0x000000fcbd0f723e */ /* 0x000fe600000000ff */
[----:B------:R-:W-:Y:S04]  /*cf80*/  FADD.FTZ R172, R199, R172 ;  /* 0x000000acc7ac7221 */ /* 0x000fe80000010000 */
[C---:B-----5:R-:W-:Y:S01]  /*cf90*/  HMMA.16816.F32 R160, R12.reuse, R20, R4 ;  /* 0x000000140ca0723c */ /* 0x060fe20000001804 */
[----:B------:R-:W2:Y:S02]  /*cfa0*/  LDSM.16.MT88.4 R4, [R221+0x3900] ;  /* 0x00390000dd04783b */ /* 0x000ea40000004200 */
[----:B------:R-:W-:Y:S05]  /*cfb0*/  FADD.FTZ R240, R190, R172 ;  /* 0x000000acbef07221 */ /* 0x000fea0000010000 */
[C---:B------:R-:W-:Y:S01]  /*cfc0*/  HMMA.16816.F32 R156, R12.reuse, R22, R8 ;  /* 0x000000160c9c723c */ /* 0x040fe20000001808 */
[----:B------:R-:W4:Y:S07]  /*cfd0*/  LDSM.16.MT88.4 R8, [R220+0x3900] ;  /* 0x00390000dc08783b */ /* 0x000f2e0000004200 */
[C---:B------:R-:W-:Y:S01]  /*cfe0*/  HMMA.16816.F32 R132, R12.reuse, R28, R132 ;  /* 0x0000001c0c84723c */ /* 0x040fe20000001884 */
[----:B------:R-:W5:Y:S07]  /*cff0*/  LDSM.16.MT88.4 R20, [R227+0x5900] ;  /* 0x00590000e314783b */ /* 0x000f6e0000004200 */
[C---:B------:R-:W-:Y:S01]  /*d000*/  HMMA.16816.F32 R136, R12.reuse, R30, R136 ;  /* 0x0000001e0c88723c */ /* 0x040fe20000001888 */
[----:B------:R-:W-:Y:S07]  /*d010*/  LDSM.16.MT88.4 R28, [R221+0x5900] ;  /* 0x00590000dd1c783b */ /* 0x000fee0000004200 */
[C---:B---3--:R-:W-:Y:S08]  /*d020*/  HMMA.16816.F32 R140, R12.reuse, R24, R140 ;  /* 0x000000180c8c723c */ /* 0x048ff0000000188c */
[C---:B------:R-:W-:Y:S01]  /*d030*/  HMMA.16816.F32 R144, R12.reuse, R26, R144 ;  /* 0x0000001a0c90723c */ /* 0x040fe20000001890 */
[----:B------:R-:W3:Y:S07]  /*d040*/  LDSM.16.MT88.4 R24, [R222+0x5900] ;  /* 0x00590000de18783b */ /* 0x000eee0000004200 */
[C---:B------:R-:W-:Y:S08]  /*d050*/  HMMA.16816.F32 R148, R12.reuse, R32, R148 ;  /* 0x000000200c94723c */ /* 0x040ff00000001894 */
[C---:B------:R-:W-:Y:S01]  /*d060*/  HMMA.16816.F32 R152, R12.reuse, R34, R152 ;  /* 0x000000220c98723c */ /* 0x040fe20000001898 */
[----:B------:R-:W3:Y:S07]  /*d070*/  LDSM.16.MT88.4 R32, [R220+0x5900] ;  /* 0x00590000dc20783b */ /* 0x000eee0000004200 */
        /* <DEDUP_REMOVED lines=24> */
[C---:B----4-:R-:W-:Y:S08]  /*d200*/  HMMA.16816.F32 R116, R12.reuse, R8, R116 ;  /* 0x000000080c74723c */ /* 0x050ff00000001874 */
[C---:B------:R-:W-:Y:S08]  /*d210*/  HMMA.16816.F32 R120, R12.reuse, R10, R120 ;  /* 0x0000000a0c78723c */ /* 0x040ff00000001878 */
[C---:B-1----:R-:W-:Y:S08]  /*d220*/  HMMA.16816.F32 R124, R12.reuse, R16, R124 ;  /* 0x000000100c7c723c */ /* 0x042ff0000000187c */
[----:B------:R-:W-:Y:S07]  /*d230*/  HMMA.16816.F32 R128, R12, R18, R128 ;  /* 0x000000120c80723c */ /* 0x000fee0000001880 */
[----:B------:R-:W-:Y:S01]  /*d240*/  MOV R12, R164 ;  /* 0x000000a4000c7202 */ /* 0x000fe20000000f00 */
[----:B------:R-:W-:-:S05]  /*d250*/  @P0 BRA `(.L_x_2770) ;  /* 0xffffcc1000000947 */ /* 0x000fca000383ffff */
.L_x_2767:
[----:B------:R-:W-:-:S06]  /*d260*/  UISETP.GE.AND UP0, UPT, UR21, UR7, UPT ;  /* 0x000000071500728c */ /* 0x000fcc000bf06270 */
[----:B------:R-:W-:-:S13]  /*d270*/  PLOP3.LUT P0, PT, PT, PT, UP0, 0x40, 0x0 ;  /* 0x000000000000781c */ /* 0x000fda0003f0e808 */
[----:B------:R-:W-:Y:S05]  /*d280*/  @P0 BRA `(.L_x_2771) ;  /* 0x0000401000000947 */ /* 0x000fea0003800000 */
[----:B------:R-:W-:Y:S01]  /*d290*/  SHF.R.S32.HI R244, RZ, 0x1f, R235 ;  /* 0x0000001ffff47819 */ /* 0x000fe200000114eb */
[----:B------:R-:W-:Y:S01]  /*d2a0*/  IMAD.MOV.U32 R2, RZ, RZ, R12 ;  /* 0x000000ffff027224 */ /* 0x000fe200078e000c */
[C---:B------:R-:W-:Y:S01]  /*d2b0*/  SHF.L.U64.HI R242, R202.reuse, 0x1, R242 ;  /* 0x00000001caf27819 */ /* 0x040fe200000102f2 */
[----:B------:R-:W-:Y:S01]  /*d2c0*/  IMAD.MOV.U32 R3, RZ, RZ, R0 ;  /* 0x000000ffff037224 */ /* 0x000fe200078e0000 */
[C---:B------:R-:W-:Y:S01]  /*d2d0*/  SHF.L.U64.HI R244, R235.reuse, 0x1, R244 ;  /* 0x00000001ebf47819 */ /* 0x040fe200000102f4 */
[----:B------:R-:W-:Y:S01]  /*d2e0*/  IMAD.SHL.U32 R243, R235, 0x2, RZ ;  /* 0x00000002ebf37824 */ /* 0x000fe200078e00ff */
[----:B------:R-:W-:Y:S01]  /*d2f0*/  SHF.L.U32 R245, R202, 0x1, RZ ;  /* 0x00000001caf57819 */ /* 0x000fe200000006ff */
[C---:B------:R-:W-:Y:S01]  /*d300*/  IMAD.SHL.U32 R246, R201.reuse, 0x2, RZ ;  /* 0x00000002c9f67824 */ /* 0x040fe200078e00ff */
[----:B------:R-:W-:Y:S02]  /*d310*/  SHF.L.U64.HI R241, R201, 0x1, R241 ;  /* 0x00000001c9f17819 */ /* 0x000fe400000102f1 */
[----:B------:R-:W-:-:S02]  /*d320*/  SHF.L.U64.HI R247, R200, 0x1, R203 ;  /* 0x00000001c8f77819 */ /* 0x000fc400000102cb */
[----:B------:R-:W-:Y:S02]  /*d330*/  SHF.L.U32 R248, R200, 0x1, RZ ;  /* 0x00000001c8f87819 */ /* 0x000fe400000006ff */
.L_x_2781:
        /* <DEDUP_REMOVED lines=22> */
[----:B------:R-:W-:Y:S04]  /*d4a0*/  SHFL.IDX PT, R0, R0, 0x1, 0x181f ;  /* 0x00381f0000007f89 */ /* 0x000fe800000e0000 */
[----:B------:R-:W4:Y:S04]  /*d4b0*/  LDSM.16.M88.4 R24, [R229+0x9100] ;  /* 0x00910000e518783b */ /* 0x000f280000000200 */
[----:B------:R-:W5:Y:S04]  /*d4c0*/  SHFL.IDX PT, R28, R28, 0x1, 0x181f ;  /* 0x00381f001c1c7f89 */ /* 0x000f6800000e0000 */
[----:B------:R-:W4:Y:S04]  /*d4d0*/  LDSM.16.M88.4 R164, [R229+0x9900] ;  /* 0x00990000e5a4783b */ /* 0x000f280000000200 */
[----:B------:R-:W-:Y:S04]  /*d4e0*/  LDSM.16.M88.4 R168, [R226+0x10100] ;  /* 0x01010000e2a8783b */ /* 0x000fe80000000200 */
[----:B------:R-:W5:Y:S01]  /*d4f0*/  LDSM.16.M88.4 R172, [R228] ;  /* 0x00000000e4ac783b */ /* 0x000f620000000200 */
[C---:B-1----:R-:W-:Y:S03]  /*d500*/  HMMA.16816.F32 R4, R32.reuse, R8, RZ ;  /* 0x000000082004723c */ /* 0x042fe600000018ff */
[----:B------:R-:W1:Y:S01]  /*d510*/  LDSM.16.M88.4 R176, [R219] ;  /* 0x00000000dbb0783b */ /* 0x000e620000000200 */
[----:B--2---:R-:W-:Y:S03]  /*d520*/  IADD3 R188, P0, R190, R243, RZ ;  /* 0x000000f3bebc7210 */ /* 0x004fe60007f1e0ff */
[----:B------:R-:W2:Y:S01]  /*d530*/  LDSM.16.M88.4 R180, [R218] ;  /* 0x00000000dab4783b */ /* 0x000ea20000000200 */
[C---:B------:R-:W-:Y:S01]  /*d540*/  HMMA.16816.F32 R8, R32.reuse, R10, RZ ;  /* 0x0000000a2008723c */ /* 0x040fe200000018ff */
[----:B---3--:R-:W-:Y:S02]  /*d550*/  IMAD.X R189, R20, 0x1, R244, P0 ;  /* 0x0000000114bd7824 */ /* 0x008fe400000e06f4 */
[----:B------:R-:W3:Y:S01]  /*d560*/  LDSM.16.M88.4 R184, [R217] ;  /* 0x00000000d9b8783b */ /* 0x000ee20000000200 */
[----:B------:R-:W-:Y:S03]  /*d570*/  IADD3 R196, P0, R190, R245, RZ ;  /* 0x000000f5bec47210 */ /* 0x000fe60007f1e0ff */
[----:B------:R-:W-:Y:S01]  /*d580*/  @!PT LDS RZ, [RZ] ;  /* 0x00000000fffff984 */ /* 0x000fe20000000800 */
[----:B------:R-:W-:Y:S01]  /*d590*/  @!PT LDS RZ, [RZ] ;  /* 0x00000000fffff984 */ /* 0x000fe20000000800 */
[----:B------:R-:W-:Y:S01]  /*d5a0*/  @!PT LDS RZ, [RZ] ;  /* 0x00000000fffff984 */ /* 0x000fe20000000800 */
[----:B------:R1:W-:Y:S01]  /*d5b0*/  LDGSTS.E.BYPASS.LTC128B.128 [R238], [R188.64], !P2 ;  /* 0x00000000bcee7fae */ /* 0x0003e2000d101d50 */
[C---:B------:R-:W-:Y:S01]  /*d5c0*/  HMMA.16816.F32 R12, R32.reuse, R16, RZ ;  /* 0x00000010200c723c */ /* 0x040fe200000018ff */
[----:B------:R-:W-:Y:S03]  /*d5d0*/  IMAD.X R197, R20, 0x1, R242, P0 ;  /* 0x0000000114c57824 */ /* 0x000fe600000e06f2 */
[----:B------:R-:W-:Y:S02]  /*d5e0*/  IADD3 R192, P0, R190, R246, RZ ;  /* 0x000000f6bec07210 */ /* 0x000fe40007f1e0ff */
[----:B------:R2:W-:Y:S02]  /*d5f0*/  LDGSTS.E.BYPASS.LTC128B.128 [R238+0x2000], [R196.64], !P6 ;  /* 0x02000000c4ee7fae */ /* 0x0005e4000f101d50 */
[C---:B------:R-:W-:Y:S01]  /*d600*/  HMMA.16816.F32 R16, R32.reuse, R18, RZ ;  /* 0x000000122010723c */ /* 0x040fe200000018ff */
[----:B------:R-:W-:Y:S03]  /*d610*/  IMAD.X R193, R20, 0x1, R241, P0 ;  /* 0x0000000114c17824 */ /* 0x000fe600000e06f1 */
[----:B------:R-:W-:Y:S02]  /*d620*/  IADD3 R190, P0, R190, R248, RZ ;  /* 0x000000f8bebe7210 */ /* 0x000fe40007f1e0ff */
[----:B------:R2:W-:Y:S03]  /*d630*/  LDGSTS.E.BYPASS.LTC128B.128 [R238+0x4000], [R192.64], !P5 ;  /* 0x04000000c0ee7fae */ /* 0x0005e6000e901d50 */
[----:B------:R-:W-:Y:S02]  /*d640*/  IMAD.X R191, R20, 0x1, R247, P0 ;  /* 0x0000000114bf7824 */ /* 0x000fe400000e06f7 */
[C---:B----4-:R-:W-:Y:S01]  /*d650*/  HMMA.16816.F32 R20, R32.reuse, R24, RZ ;  /* 0x000000182014723c */ /* 0x050fe200000018ff */
[----:B------:R-:W-:Y:S02]  /*d660*/  IADD3 R30, P0, R0, R243, RZ ;  /* 0x000000f3001e7210 */ /* 0x000fe40007f1e0ff */
[----:B------:R4:W-:Y:S03]  /*d670*/  LDGSTS.E.BYPASS.LTC128B.128 [R238+0x6000], [R190.64], !P4 ;  /* 0x06000000beee7fae */ /* 0x0009e6000e101d50 */
[----:B-----5:R-:W-:Y:S01]  /*d680*/  IMAD.X R31, R28, 0x1, R244, P0 ;  /* 0x000000011c1f7824 */ /* 0x020fe200000e06f4 */
[----:B------:R-:W-:Y:S01]  /*d690*/  IADD3 R194, P0, R0, R245, RZ ;  /* 0x000000f500c27210 */ /* 0x000fe20007f1e0ff */
[C---:B------:R-:W-:Y:S03]  /*d6a0*/  HMMA.16816.F32 R24, R32.reuse, R26, RZ ;  /* 0x0000001a2018723c */ /* 0x040fe600000018ff */
[----:B------:R5:W-:Y:S01]  /*d6b0*/  LDGSTS.E.BYPASS.LTC128B.128 [R238+0x1000], [R30.64], !P2 ;  /* 0x010000001eee7fae */ /* 0x000be2000d101d50 */
[----:B------:R-:W-:Y:S01]  /*d6c0*/  IMAD.X R195, R28, 0x1, R242, P0 ;  /* 0x000000011cc37824 */ /* 0x000fe200000e06f2 */
[----:B-1----:R-:W-:Y:S04]  /*d6d0*/  IADD3 R188, P0, R0, R246, RZ ;  /* 0x000000f600bc7210 */ /* 0x002fe80007f1e0ff */
[----:B------:R1:W-:Y:S03]  /*d6e0*/  LDGSTS.E.BYPASS.LTC128B.128 [R238+0x3000], [R194.64], !P6 ;  /* 0x03000000c2ee7fae */ /* 0x0003e6000f101d50 */
[----:B------:R-:W-:Y:S01]  /*d6f0*/  IMAD.X R189, R28, 0x1, R241, P0 ;  /* 0x000000011cbd7824 */ /* 0x000fe200000e06f1 */
[----:B--2---:R-:W-:Y:S04]  /*d700*/  IADD3 R192, P0, R0, R248, RZ ;  /* 0x000000f800c07210 */ /* 0x004fe80007f1e0ff */
[----:B------:R4:W-:Y:S01]  /*d710*/  LDGSTS.E.BYPASS.LTC128B.128 [R238+0x5000], [R188.64], !P5 ;  /* 0x05000000bcee7fae */ /* 0x0009e2000e901d50 */
[----:B------:R-:W-:Y:S01]  /*d720*/  IMAD.X R193, R28, 0x1, R247, P0 ;  /* 0x000000011cc17824 */ /* 0x000fe200000e06f7 */
[----:B------:R-:W-:Y:S04]  /*d730*/  PLOP3.LUT P0, PT, PT, PT, UP0, 0x40, 0x0 ;  /* 0x000000000000781c */ /* 0x000fe80003f0e808 */
[----:B------:R1:W-:Y:S04]  /*d740*/  LDGSTS.E.BYPASS.LTC128B.128 [R238+0x7000], [R192.64], !P4 ;  /* 0x07000000c0ee7fae */ /* 0x0003e8000e101d50 */
[----:B------:R-:W-:Y:S01]  /*d750*/  LDSM.16.M88.4 R196, [R224+0x8900] ;  /* 0x00890000e0c4783b */ /* 0x000fe20000000200 */
[C---:B-----5:R-:W-:Y:S03]  /*d760*/  HMMA.16816.F32 R28, R32.reuse, R164, RZ ;  /* 0x000000a4201c723c */ /* 0x060fe600000018ff */
[----:B------:R-:W0:Y:S04]  /*d770*/  LDGDEPBAR ;  /* 0x00000000000079af */ /* 0x000e280000000000 */
[----:B------:R-:W-:Y:S01]  /*d780*/  LDSM.16.M88.4 R200, [R224+0x9900] ;  /* 0x00990000e0c8783b */ /* 0x000fe20000000200 */
[----:B------:R-:W-:Y:S03]  /*d790*/  HMMA.16816.F32 R32, R32, R166, RZ ;  /* 0x000000a62020723c */ /* 0x000fe600000018ff */
[----:B------:R-:W-:Y:S04]  /*d7a0*/  LDSM.16.M88.4 R164, [R224+0x9100] ;  /* 0x00910000e0a4783b */ /* 0x000fe80000000200 */
[----:B----4-:R-:W-:Y:S01]  /*d7b0*/  LDSM.16.M88.4 R188, [R225+0x10100] ;  /* 0x01010000e1bc783b */ /* 0x010fe20000000200 */
[C---:B------:R-:W-:Y:S03]  /*d7c0*/  HMMA.16816.F32 R4, R168.reuse, R172, R4 ;  /* 0x000000aca804723c */ /* 0x040fe60000001804 */
[----:B-1----:R-:W1:Y:S05]  /*d7d0*/  LDSM.16.M88.4 R192, [R224+0x8100] ;  /* 0x00810000e0c0783b */ /* 0x002e6a0000000200 */
[C---:B------:R-:W-:Y:S01]  /*d7e0*/  HMMA.16816.F32 R8, R168.reuse, R174, R8 ;  /* 0x000000aea808723c */ /* 0x040fe20000001808 */
[----:B------:R-:W-:Y:S07]  /*d7f0*/  LDSM.16.M88.4 R172, [R223+0x10100] ;  /* 0x01010000dfac783b */ /* 0x000fee0000000200 */
[C---:B------:R-:W-:Y:S08]  /*d800*/  HMMA.16816.F32 R12, R168.reuse, R176, R12 ;  /* 0x000000b0a80c723c */ /* 0x040ff0000000180c */
[C---:B------:R-:W-:Y:S01]  /*d810*/  HMMA.16816.F32 R16, R168.reuse, R178, R16 ;  /* 0x000000b2a810723c */ /* 0x040fe20000001810 */
[----:B------:R-:W2:Y:S07]  /*d820*/  LDSM.16.M88.4 R176, [R216] ;  /* 0x00000000d8b0783b */ /* 0x000eae0000000200 */
[C---:B------:R-:W-:Y:S08]  /*d830*/  HMMA.16816.F32 R20, R168.reuse, R180, R20 ;  /* 0x000000b4a814723c */ /* 0x040ff00000001814 */
[C---:B------:R-:W-:Y:S01]  /*d840*/  HMMA.16816.F32 R24, R168.reuse, R182, R24 ;  /* 0x000000b6a818723c */ /* 0x040fe20000001818 */
[----:B------:R-:W4:Y:S07]  /*d850*/  LDSM.16.M88.4 R180, [R216+0x800] ;  /* 0x00080000d8b4783b */ /* 0x000f2e0000000200 */
        /* <DEDUP_REMOVED lines=18> */
[C---:B------:R-:W-:Y:S01]  /*d980*/  HMMA.16816.F32 R8, R172.reuse, R178, R8 ;  /* 0x000000b2ac08723c */ /* 0x040fe20000001808 */
[----:B------:R-:W-:Y:S07]  /*d990*/  LDSM.16.M88.4 R176, [R215] ;  /* 0x00000000d7b0783b */ /* 0x000fee0000000200 */
[C---:B----4-:R-:W-:Y:S08]  /*d9a0*/  HMMA.16816.F32 R12, R172.reuse, R180, R12 ;  /* 0x000000b4ac0c723c */ /* 0x050ff0000000180c */
[C---:B------:R-:W-:Y:S01]  /*d9b0*/  HMMA.16816.F32 R16, R172.reuse, R182, R16 ;  /* 0x000000b6ac10723c */ /* 0x040fe20000001810 */
[----:B------:R-:W-:Y:S07]  /*d9c0*/  LDSM.16.M88.4 R180, [R214] ;  /* 0x00000000d6b4783b */ /* 0x000fee0000000200 */
[C---:B---3--:R-:W-:Y:S08]  /*d9d0*/  HMMA.16816.F32 R20, R172.reuse, R168, R20 ;  /* 0x000000a8ac14723c */ /* 0x048ff00000001814 */
[C---:B------:R-:W-:Y:S01]  /*d9e0*/  HMMA.16816.F32 R24, R172.reuse, R170, R24 ;  /* 0x000000aaac18723c */ /* 0x040fe20000001818 */
[----:B------:R-:W2:Y:S07]  /*d9f0*/  LDSM.16.M88.4 R168, [R226+0x14100] ;  /* 0x01410000e2a8783b */ /* 0x000eae0000000200 */
[C---:B-----5:R-:W-:Y:S08]  /*da00*/  HMMA.16816.F32 R28, R172.reuse, R184, R28 ;  /* 0x000000b8ac1c723c */ /* 0x060ff0000000181c */
[----:B------:R-:W-:Y:S01]  /*da10*/  HMMA.16816.F32 R32, R172, R186, R32 ;  /* 0x000000baac20723c */ /* 0x000fe20000001820 */
[----:B------:R-:W3:Y:S04]  /*da20*/  LDSM.16.M88.4 R172, [R213] ;  /* 0x00000000d5ac783b */ /* 0x000ee80000000200 */
[----:B------:R-:W4:Y:S03]  /*da30*/  LDSM.16.M88.4 R184, [R212] ;  /* 0x00000000d4b8783b */ /* 0x000f260000000200 */
        /* <DEDUP_REMOVED lines=11> */
[----:B------:R-:W5:Y:S04]  /*daf0*/  LDSM.16.M88.4 R164, [R224+0xb100] ;  /* 0x00b10000e0a4783b */ /* 0x000f680000000200 */
[----:B------:R-:W1:Y:S03]  /*db00*/  LDSM.16.M88.4 R200, [R224+0xb900] ;  /* 0x00b90000e0c8783b */ /* 0x000e660000000200 */
[C---:B--2---:R-:W-:Y:S08]  /*db10*/  HMMA.16816.F32 R4, R168.reuse, R176, R4 ;  /* 0x000000b0a804723c */ /* 0x044ff00000001804 */
[C---:B------:R-:W-:Y:S01]  /*db20*/  HMMA.16816.F32 R8, R168.reuse, R178, R8 ;  /* 0x000000b2a808723c */ /* 0x040fe20000001808 */
[----:B------:R-:W-:Y:S07]  /*db30*/  LDSM.16.M88.4 R176, [R216+0x2000] ;  /* 0x00200000d8b0783b */ /* 0x000fee0000000200 */
[C---:B------:R-:W-:Y:S08]  /*db40*/  HMMA.16816.F32 R12, R168.reuse, R180, R12 ;  /* 0x000000b4a80c723c */ /* 0x040ff0000000180c */
[C---:B------:R-:W-:Y:S01]  /*db50*/  HMMA.16816.F32 R16, R168.reuse, R182, R16 ;  /* 0x000000b6a810723c */ /* 0x040fe20000001810 */
        /* <DEDUP_REMOVED lines=8> */
[C---:B-1----:R-:W-:Y:S08]  /*dbe0*/  HMMA.16816.F32 R4, R188.reuse, R192, R4 ;  /* 0x000000c0bc04723c */ /* 0x042ff00000001804 */
[C---:B------:R-:W-:Y:S01]  /*dbf0*/  HMMA.16816.F32 R8, R188.reuse, R194, R8 ;  /* 0x000000c2bc08723c */ /* 0x040fe20000001808 */
[----:B------:R-:W-:Y:S07]  /*dc00*/  LDSM.16.M88.4 R192, [R229+0xc100] ;  /* 0x00c10000e5c0783b */ /* 0x000fee0000000200 */
[C---:B------:R-:W-:Y:S08]  /*dc10*/  HMMA.16816.F32 R12, R188.reuse, R196, R12 ;  /* 0x000000c4bc0c723c */ /* 0x040ff0000000180c */
[C---:B------:R-:W-:Y:S01]  /*dc20*/  HMMA.16816.F32 R16, R188.reuse, R198, R16 ;  /* 0x000000c6bc10723c */ /* 0x040fe20000001810 */
[----:B------:R-:W-:Y:S07]  /*dc30*/  LDSM.16.M88.4 R196, [R229+0xc900] ;  /* 0x00c90000e5c4783b */ /* 0x000fee0000000200 */
[C---:B-----5:R-:W-:Y:S08]  /*dc40*/  HMMA.16816.F32 R20, R188.reuse, R164, R20 ;  /* 0x000000a4bc14723c */ /* 0x060ff00000001814 */
        /* <DEDUP_REMOVED lines=8> */
[----:B------:R-:W-:Y:S07]  /*dcd0*/  LDSM.16.M88.4 R176, [R211] ;  /* 0x00000000d3b0783b */ /* 0x000fee0000000200 */
[C---:B------:R-:W-:Y:S08]  /*dce0*/  HMMA.16816.F32 R12, R172.reuse, R180, R12 ;  /* 0x000000b4ac0c723c */ /* 0x040ff0000000180c */
[C---:B------:R-:W-:Y:S01]  /*dcf0*/  HMMA.16816.F32 R16, R172.reuse, R182, R16 ;  /* 0x000000b6ac10723c */ /* 0x040fe20000001810 */
[----:B------:R-:W-:Y:S07]  /*dd00*/  LDSM.16.M88.4 R180, [R210] ;  /* 0x00000000d2b4783b */ /* 0x000fee0000000200 */
[C---:B---3--:R-:W-:Y:S08]  /*dd10*/  HMMA.16816.F32 R20, R172.reuse, R168, R20 ;  /* 0x000000a8ac14723c */ /* 0x048ff00000001814 */
[C---:B------:R-:W-:Y:S01]  /*dd20*/  HMMA.16816.F32 R24, R172.reuse, R170, R24 ;  /* 0x000000aaac18723c */ /* 0x040fe20000001818 */
[----:B------:R-:W2:Y:S07]  /*dd30*/  LDSM.16.M88.4 R168, [R226+0x18100] ;  /* 0x01810000e2a8783b */ /* 0x000eae0000000200 */
[C---:B----4-:R-:W-:Y:S08]  /*dd40*/  HMMA.16816.F32 R28, R172.reuse, R184, R28 ;  /* 0x000000b8ac1c723c */ /* 0x050ff0000000181c */
        /* <DEDUP_REMOVED lines=81> */
[C---:B-1----:R-:W-:Y:S01]  /*e260*/  HMMA.16816.F32 R4, R188.reuse, R192, R4 ;  /* 0x000000c0bc04723c */ /* 0x042fe20000001804 */
[----:B------:R-:W-:Y:S04]  /*e270*/  DEPBAR.LE SB0, 0x0 ;  /* 0x000080000000791a */ /* 0x000fe80000000000 */
[----:B------:R-:W-:Y:S03]  /*e280*/  BAR.SYNC.DEFER_BLOCKING 0x0 ;  /* 0x0000000000007b1d */ /* 0x000fe60000010000 */
[C---:B------:R-:W-:Y:S08]  /*e290*/  HMMA.16816.F32 R8, R188.reuse, R194, R8 ;  /* 0x000000c2bc08723c */ /* 0x040ff00000001808 */
[C---:B------:R-:W-:Y:S08]  /*e2a0*/  HMMA.16816.F32 R12, R188.reuse, R196, R12 ;  /* 0x000000c4bc0c723c */ /* 0x040ff0000000180c */
[C---:B------:R-:W-:Y:S08]  /*e2b0*/  HMMA.16816.F32 R16, R188.reuse, R198, R16 ;  /* 0x000000c6bc10723c */ /* 0x040ff00000001810 */
[C---:B-----5:R-:W-:Y:S08]  /*e2c0*/  HMMA.16816.F32 R20, R188.reuse, R164, R20 ;  /* 0x000000a4bc14723c */ /* 0x060ff00000001814 */
[C---:B------:R-:W-:Y:S08]  /*e2d0*/  HMMA.16816.F32 R24, R188.reuse, R166, R24 ;  /* 0x000000a6bc18723c */ /* 0x040ff00000001818 */
[C---:B------:R-:W-:Y:S08]  /*e2e0*/  HMMA.16816.F32 R28, R188.reuse, R200, R28 ;  /* 0x000000c8bc1c723c */ /* 0x040ff0000000181c */
[----:B------:R-:W-:Y:S08]  /*e2f0*/  HMMA.16816.F32 R32, R188, R202, R32 ;  /* 0x000000cabc20723c */ /* 0x000ff00000001820 */
[C---:B--2---:R-:W-:Y:S08]  /*e300*/  HMMA.16816.F32 R4, R172.reuse, R176, R4 ;  /* 0x000000b0ac04723c */ /* 0x044ff00000001804 */
[C---:B------:R-:W-:Y:S08]  /*e310*/  HMMA.16816.F32 R8, R172.reuse, R178, R8 ;  /* 0x000000b2ac08723c */ /* 0x040ff00000001808 */
[C---:B------:R-:W-:Y:S08]  /*e320*/  HMMA.16816.F32 R12, R172.reuse, R180, R12 ;  /* 0x000000b4ac0c723c */ /* 0x040ff0000000180c */
[C---:B------:R-:W-:Y:S08]  /*e330*/  HMMA.16816.F32 R16, R172.reuse, R182, R16 ;  /* 0x000000b6ac10723c */ /* 0x040ff00000001810 */
[C---:B---3--:R-:W-:Y:S08]  /*e340*/  HMMA.16816.F32 R20, R172.reuse, R168, R20 ;  /* 0x000000a8ac14723c */ /* 0x048ff00000001814 */
[C---:B------:R-:W-:Y:S08]  /*e350*/  HMMA.16816.F32 R24, R172.reuse, R170, R24 ;  /* 0x000000aaac18723c */ /* 0x040ff00000001818 */
[C---:B----4-:R-:W-:Y:S08]  /*e360*/  HMMA.16816.F32 R28, R172.reuse, R184, R28 ;  /* 0x000000b8ac1c723c */ /* 0x050ff0000000181c */
[----:B------:R-:W-:Y:S01]  /*e370*/  HMMA.16816.F32 R32, R172, R186, R32 ;  /* 0x000000baac20723c */ /* 0x000fe20000001820 */
[----:B------:R-:W-:-:S07]  /*e380*/  @P0 BRA `(.L_x_2772) ;  /* 0x0000037000000947 */ /* 0x000fce0003800000 */
[----:B------:R-:W-:Y:S01]  /*e390*/  ULEA UR4, UR21, UR10, 0x6 ;  /* 0x0000000a15047291 */ /* 0x000fe2000f8e303f */
        /* <DEDUP_REMOVED lines=30> */
[C---:B-1----:R-:W-:Y:S05]  /*e580*/  IADD3 R172, P0, R165.reuse, R243, RZ ;  /* 0x000000f3a5ac7210 */ /* 0x042fea0007f1e0ff */
[C-C-:B--2---:R-:W-:Y:S01]  /*e590*/  IMAD.X R173, R166.reuse, 0x1, R244.reuse, P0 ;  /* 0x00000001a6ad7824 */ /* 0x144fe200000e06f4 */
[C---:B------:R-:W-:Y:S04]  /*e5a0*/  IADD3 R170, P0, R165.reuse, R245, RZ ;  /* 0x000000f5a5aa7210 */ /* 0x040fe80007f1e0ff */
[----:B------:R1:W-:Y:S01]  /*e5b0*/  LDGSTS.E.BYPASS.LTC128B.128 [R233+0x8100], [R172.64], !P2 ;  /* 0x08100000ace97fae */ /* 0x0003e2000d101d50 */
[C---:B------:R-:W-:Y:S02]  /*e5c0*/  IADD3.X R171, R166.reuse, R242, RZ, P0, !PT ;  /* 0x000000f2a6ab7210 */ /* 0x040fe400007fe4ff */
[C---:B------:R-:W-:Y:S03]  /*e5d0*/  IADD3 R168, P0, R165.reuse, R246, RZ ;  /* 0x000000f6a5a87210 */ /* 0x040fe60007f1e0ff */
[----:B------:R2:W-:Y:S02]  /*e5e0*/  LDGSTS.E.BYPASS.LTC128B.128 [R233+0xa100], [R170.64], !P6 ;  /* 0x0a100000aae97fae */ /* 0x0005e4000f101d50 */
[C---:B------:R-:W-:Y:S01]  /*e5f0*/  IMAD.X R169, R166.reuse, 0x1, R241, P0 ;  /* 0x00000001a6a97824 */ /* 0x040fe200000e06f1 */
[----:B------:R-:W-:Y:S04]  /*e600*/  IADD3 R174, P0, R165, R248, RZ ;  /* 0x000000f8a5ae7210 */ /* 0x000fe80007f1e0ff */
[----:B------:R1:W-:Y:S01]  /*e610*/  LDGSTS.E.BYPASS.LTC128B.128 [R233+0xc100], [R168.64], !P5 ;  /* 0x0c100000a8e97fae */ /* 0x0003e2000e901d50 */
[----:B------:R-:W-:Y:S01]  /*e620*/  IMAD.X R175, R166, 0x1, R247, P0 ;  /* 0x00000001a6af7824 */ /* 0x000fe200000e06f7 */
[----:B---3--:R-:W-:Y:S04]  /*e630*/  IADD3 R178, P0, R0, R243, RZ ;  /* 0x000000f300b27210 */ /* 0x008fe80007f1e0ff */
[----:B------:R1:W-:Y:S01]  /*e640*/  LDGSTS.E.BYPASS.LTC128B.128 [R233+0xe100], [R174.64], !P4 ;  /* 0x0e100000aee97fae */ /* 0x0003e2000e101d50 */
[----:B----4-:R-:W-:Y:S01]  /*e650*/  IMAD.X R179, R164, 0x1, R244, P0 ;  /* 0x00000001a4b37824 */ /* 0x010fe200000e06f4 */
[----:B------:R-:W-:Y:S04]  /*e660*/  IADD3 R176, P0, R0, R245, RZ ;  /* 0x000000f500b07210 */ /* 0x000fe80007f1e0ff */
[----:B------:R1:W-:Y:S01]  /*e670*/  LDGSTS.E.BYPASS.LTC128B.128 [R233+0x9100], [R178.64], !P2 ;  /* 0x09100000b2e97fae */ /* 0x0003e2000d101d50 */
[----:B------:R-:W-:Y:S02]  /*e680*/  IADD3.X R177, R164, R242, RZ, P0, !PT ;  /* 0x000000f2a4b17210 */ /* 0x000fe400007fe4ff */
[----:B------:R-:W-:Y:S03]  /*e690*/  IADD3 R166, P0, R0, R246, RZ ;  /* 0x000000f600a67210 */ /* 0x000fe60007f1e0ff */
[----:B------:R1:W-:Y:S02]  /*e6a0*/  LDGSTS.E.BYPASS.LTC128B.128 [R233+0xb100], [R176.64], !P6 ;  /* 0x0b100000b0e97fae */ /* 0x0003e4000f101d50 */
[----:B------:R-:W-:Y:S01]  /*e6b0*/  IMAD.X R167, R164, 0x1, R241, P0 ;  /* 0x00000001a4a77824 */ /* 0x000fe200000e06f1 */
[----:B--2---:R-:W-:Y:S04]  /*e6c0*/  IADD3 R170, P0, R0, R248, RZ ;  /* 0x000000f800aa7210 */ /* 0x004fe80007f1e0ff */
[----:B------:R1:W-:Y:S01]  /*e6d0*/  LDGSTS.E.BYPASS.LTC128B.128 [R233+0xd100], [R166.64], !P5 ;  /* 0x0d100000a6e97fae */ /* 0x0003e2000e901d50 */
[----:B------:R-:W-:Y:S05]  /*e6e0*/  IMAD.X R171, R164, 0x1, R247, P0 ;  /* 0x00000001a4ab7824 */ /* 0x000fea00000e06f7 */
[----:B------:R1:W-:Y:S03]  /*e6f0*/  LDGSTS.E.BYPASS.LTC128B.128 [R233+0xf100], [R170.64], !P4 ;  /* 0x0f100000aae97fae */ /* 0x0003e6000e101d50 */
.L_x_2772:
[----:B------:R-:W-:Y:S01]  /*e700*/  PLOP3.LUT P0, PT, PT, PT, UP2, 0x80, 0x0 ;  /* 0x000000000000781c */ /* 0x000fe20003f0f028 */
[----:B------:R-:W0:Y:S01]  /*e710*/  LDGDEPBAR ;  /* 0x00000000000079af */ /* 0x000e220000000000 */
[----:B-1----:R-:W-:Y:S01]  /*e720*/  IMAD.MOV.U32 R174, RZ, RZ, R236 ;  /* 0x000000ffffae7224 */ /* 0x002fe200078e00ec */
[----:B------:R-:W-:Y:S01]  /*e730*/  USHF.L.U32 UR4, UR21, 0x6, URZ ;  /* 0x0000000615047899 */ /* 0x000fe2000800063f */
[----:B------:R-:W-:Y:S09]  /*e740*/  IMAD.U32 R164, RZ, RZ, UR8 ;  /* 0x00000008ffa47e24 */ /* 0x000ff2000f8e00ff */
[----:B------:R-:W-:Y:S01]  /*e750*/  @P0 IMAD.HI.U32 R0, R236, c[0x0][0x2c8], RZ ;  /* 0x0000b200ec000a27 */ /* 0x000fe200078e00ff */
[----:B------:R-:W-:Y:S11]  /*e760*/  PLOP3.LUT P0, PT, PT, PT, UP2, 0x80, 0x0 ;  /* 0x000000000000781c */ /* 0x000ff60003f0f028 */
[----:B------:R-:W-:Y:S02]  /*e770*/  @!UPT UIADD3 URZ, URZ, URZ, URZ ;  /* 0x0000003f3f3ff290 */ /* 0x000fe4000fffe03f */
[----:B------:R-:W-:Y:S01]  /*e780*/  @P0 SHF.R.U32.HI R174, RZ, c[0x0][0x2cc], R0 ;  /* 0x0000b300ffae0a19 */ /* 0x000fe20000011600 */
[----:B------:R-:W-:Y:S01]  /*e790*/  IMAD.U32 R0, RZ, RZ, UR4 ;  /* 0x00000004ff007e24 */ /* 0x000fe2000f8e00ff */
[----:B------:R-:W-:Y:S03]  /*e7a0*/  PLOP3.LUT P0, PT, PT, PT, UP1, 0x40, 0x0 ;  /* 0x000000000000781c */ /* 0x000fe60003f0e818 */
[----:B------:R-:W1:Y:S01]  /*e7b0*/  SHFL.IDX PT, R167, R174, RZ, 0x1c1f ;  /* 0x001c1fffaea77589 */ /* 0x000e6200000e0000 */
[----:B------:R-:W-:Y:S04]  /*e7c0*/  IADD3 R165, -R237, 0x1, -R0 ;  /* 0x00000001eda57810 */ /* 0x000fe80007ffe900 */
        /* <DEDUP_REMOVED lines=21> */
.L_x_2775:
[----:B------:R-:W-:Y:S04]  /*e920*/  MOV R165, c[0x0][0x32c] ;  /* 0x0000cb0000a57a02 */ /* 0x000fe80000000f00 */
[----:B------:R-:W-:Y:S11]  /*e930*/  ISETP.NE.AND P0, PT, R165, 0x1, PT ;  /* 0x00000001a500780c */ /* 0x000ff60003f05270 */
[----:B------:R-:W-:Y:S02]  /*e940*/  @!UPT UIADD3 URZ, URZ, URZ, URZ ;  /* 0x0000003f3f3ff290 */ /* 0x000fe4000fffe03f */
[----:B------:R-:W-:Y:S05]  /*e950*/  @P0 IMAD.HI.U32 R165, R167, c[0x0][0x330], RZ ;  /* 0x0000cc00a7a50a27 */ /* 0x000fea00078e00ff */
[----:B------:R-:W-:Y:S02]  /*e960*/  @P0 SHF.R.U32.HI R167, RZ, c[0x0][0x334], R165 ;  /* 0x0000cd00ffa70a19 */ /* 0x000fe400000116a5 */
.L_x_2776:
[----:B------:R-:W-:Y:S05]  /*e970*/  BSYNC B0 ;  /* 0x0000000000007941 */ /* 0x000fea0003800000 */
.L_x_2774:
[----:B------:R-:W-:Y:S04]  /*e980*/  IMAD R167, R167, c[0x0][0x32c], -R0 ;  /* 0x0000cb00a7a77a24 */ /* 0x000fe800078e0a00 */
[----:B------:R-:W-:Y:S05]  /*e990*/  IMAD.IADD R167, R167, 0x1, -R237 ;  /* 0x00000001a7a77824 */ /* 0x000fea00078e0aed */
[----:B------:R-:W-:Y:S02]  /*e9a0*/  IADD3 R165, R167, c[0x0][0x32c], RZ ;  /* 0x0000cb00a7a57a10 */ /* 0x000fe40007ffe0ff */
[----:B------:R-:W-:Y:S02]  /*e9b0*/  IMNMX R172, R172, R167, !PT ;  /* 0x000000a7acac7217 */ /* 0x000fe40007800200 */
[----:B------:R-:W-:Y:S02]  /*e9c0*/  IMNMX R173, R173, R165, PT ;  /* 0x000000a5adad7217 */ /* 0x000fe40003800200 */
.L_x_2773:
[----:B------:R-:W-:Y:S06]  /*e9d0*/  UISETP.GT.AND UP0, UPT, UR21, -0x1, UPT ;  /* 0xffffffff1500788c */ /* 0x000fec000bf04270 */
[----:B------:R-:W-:Y:S04]  /*e9e0*/  PLOP3.LUT P0, PT, PT, PT, UP0, 0x80, 0x0 ;  /* 0x000000000000781c */ /* 0x000fe80003f0f008 */
[----:B------:R-:W-:Y:S04]  /*e9f0*/  ISETP.GT.AND P0, PT, R172, RZ, P0 ;  /* 0x000000ffac00720c */ /* 0x000fe80000704270 */
        /* <DEDUP_REMOVED lines=25> */
[C---:B------:R-:W-:Y:S01]  /*eb90*/  ISETP.LT.OR P0, PT, R173.reuse, 0x19, P0 ;  /* 0x00000019ad00780c */ /* 0x040fe20000701670 */
        /* <DEDUP_REMOVED lines=57> */
.L_x_2779:
[----:B------:R-:W-:Y:S04]  /*ef30*/  MOV R12, c[0x0][0x32c] ;  /* 0x0000cb00000c7a02 */ /* 0x000fe80000000f00 */
[----:B------:R-:W-:Y:S11]  /*ef40*/  ISETP.NE.AND P0, PT, R12, 0x1, PT ;  /* 0x000000010c00780c */ /* 0x000ff60003f05270 */
[----:B------:R-:W-:Y:S02]  /*ef50*/  @!UPT UIADD3 URZ, URZ, URZ, URZ ;  /* 0x0000003f3f3ff290 */ /* 0x000fe4000fffe03f */
[----:B------:R-:W-:Y:S05]  /*ef60*/  @P0 IMAD.HI.U32 R12, R13, c[0x0][0x330], RZ ;  /* 0x0000cc000d0c0a27 */ /* 0x000fea00078e00ff */
[----:B------:R-:W-:Y:S02]  /*ef70*/  @P0 SHF.R.U32.HI R13, RZ, c[0x0][0x334], R12 ;  /* 0x0000cd00ff0d0a19 */ /* 0x000fe4000001160c */
.L_x_2780:
[----:B------:R-:W-:Y:S05]  /*ef80*/  BSYNC B0 ;  /* 0x0000000000007941 */ /* 0x000fea0003800000 */
.L_x_2778:
[----:B------:R-:W-:Y:S04]  /*ef90*/  IMAD R0, R13, c[0x0][0x32c], -R0 ;  /* 0x0000cb000d007a24 */ /* 0x000fe800078e0a00 */
[----:B------:R-:W-:Y:S05]  /*efa0*/  IMAD.IADD R12, R0, 0x1, -R237 ;  /* 0x00000001000c7824 */ /* 0x000fea00078e0aed */
[----:B------:R-:W-:Y:S02]  /*efb0*/  IADD3 R0, R12, c[0x0][0x32c], RZ ;  /* 0x0000cb000c007a10 */ /* 0x000fe40007ffe0ff */
[----:B------:R-:W-:Y:S02]  /*efc0*/  IMNMX R5, R5, R12, !PT ;  /* 0x0000000c05057217 */ /* 0x000fe40007800200 */
[----:B------:R-:W-:Y:S02]  /*efd0*/  IMNMX R4, R4, R0, PT ;  /* 0x0000000004047217 */ /* 0x000fe40003800200 */
.L_x_2777:
        /* <DEDUP_REMOVED lines=71> */
[C---:B------:R-:W-:Y:S01]  /*f450*/  ISETP.GT.AND P0, PT, R5.reuse, 0x28, P0 ;  /* 0x000000280500780c */ /* 0x040fe20000704270 */
[----:B------:R-:W-:Y:S03]  /*f460*/  LDSM.16.MT88.4 R20, [R227+0x100] ;  /* 0x00010000e314783b */ /* 0x000fe60000004200 */
        /* <DEDUP_REMOVED lines=9> */
[----:B------:R-:W-:Y:S01]  /*f500*/  PLOP3.LUT P0, PT, PT, PT, UP0, 0x80, 0x0 ;  /* 0x000000000000781c */ /* 0x000fe20003f0f008 */
[----:B------:R-:W-:Y:S01]  /*f510*/  LDSM.16.MT88.4 R24, [R222+0x100] ;  /* 0x00010000de18783b */ /* 0x000fe20000004200 */
[----:B------:R-:W-:Y:S02]  /*f520*/  FMNMX.FTZ R13, R199, R13, !PT ;  /* 0x0000000dc70d7209 */ /* 0x000fe40007810000 */
        /* <DEDUP_REMOVED lines=8> */
[----:B------:R-:W-:Y:S03]  /*f5b0*/  LDSM.16.MT88.4 R28, [R221+0x100] ;  /* 0x00010000dd1c783b */ /* 0x000fe60000004200 */
[C---:B------:R-:W-:Y:S04]  /*f5c0*/  ISETP.GT.AND P0, PT, R5.reuse, 0x38, P0 ;  /* 0x000000380500780c */ /* 0x040fe80000704270 */
[----:B------:R-:W-:Y:S04]  /*f5d0*/  ISETP.LT.OR P0, PT, R4, 0x39, P0 ;  /* 0x000000390400780c */ /* 0x000fe80000701670 */
        /* <DEDUP_REMOVED lines=9> */
[----:B------:R-:W-:Y:S02]  /*f670*/  FMNMX.FTZ R5, R182, R5, !PT ;  /* 0x00000005b6057209 */ /* 0x000fe40007810000 */
        /* <DEDUP_REMOVED lines=11> */
[----:B------:R-:W-:Y:S01]  /*f730*/  LDSM.16.MT88.4 R168, [R227+0x4900] ;  /* 0x00490000e3a8783b */ /* 0x000fe20000004200 */
[--C-:B------:R-:W-:Y:S02]  /*f740*/  FFMA.FTZ R193, R167, c[0x0][0x2d0], -R190.reuse ;  /* 0x0000b400a7c17a23 */ /* 0x100fe400000108be */
[--C-:B------:R-:W-:Y:S02]  /*f750*/  FFMA.FTZ R194, R165, c[0x0][0x2d0], -R190.reuse ;  /* 0x0000b400a5c27a23 */ /* 0x100fe400000108be */
[----:B------:R-:W2:Y:S01]  /*f760*/  MUFU.EX2 R15, R15 ;  /* 0x0000000f000f7308 */ /* 0x000ea20000000800 */
[--C-:B------:R-:W-:Y:S02]  /*f770*/  FFMA.FTZ R251, R251, c[0x0][0x2d0], -R190.reuse ;  /* 0x0000b400fbfb7a23 */ /* 0x100fe400000108be */
[--C-:B------:R-:W-:Y:S01]  /*f780*/  FFMA.FTZ R250, R250, c[0x0][0x2d0], -R190.reuse ;  /* 0x0000b400fafa7a23 */ /* 0x100fe200000108be */
[----:B-1----:R-:W-:Y:S01]  /*f790*/  FMNMX.FTZ R4, R5, R4, !PT ;  /* 0x0000000405047209 */ /* 0x002fe20007810000 */
[--C-:B------:R-:W-:Y:S01]  /*f7a0*/  FFMA.FTZ R249, R249, c[0x0][0x2d0], -R190.reuse ;  /* 0x0000b400f9f97a23 */ /* 0x100fe200000108be */
[----:B------:R-:W-:Y:S01]  /*f7b0*/  FSEL R5, R0, RZ, P0 ;  /* 0x000000ff00057208 */ /* 0x000fe20000000000 */
[--C-:B------:R-:W-:Y:S02]  /*f7c0*/  FFMA.FTZ R201, R201, c[0x0][0x2d0], -R190.reuse ;  /* 0x0000b400c9c97a23 */ /* 0x100fe400000108be */
[----:B------:R-:W1:Y:S01]  /*f7d0*/  SHFL.BFLY PT, R12, R4, 0x1, 0x1f ;  /* 0x0c201f00040c7f89 */ /* 0x000e6200000e0000 */
[----:B------:R-:W-:Y:S01]  /*f7e0*/  MUFU.EX2 R14, R14 ;  /* 0x0000000e000e7308 */ /* 0x000fe20000000800 */
[----:B------:R-:W-:Y:S02]  /*f7f0*/  FADD.FTZ R3, -R5, R3 ;  /* 0x0000000305037221 */ /* 0x000fe40000010100 */
[--C-:B------:R-:W-:Y:S02]  /*f800*/  FFMA.FTZ R189, R189, c[0x0][0x2d0], -R190.reuse ;  /* 0x0000b400bdbd7a23 */ /* 0x100fe400000108be */
[----:B------:R-:W-:Y:S02]  /*f810*/  FMUL.FTZ R3, R3, c[0x0][0x2d0] ;  /* 0x0000b40003037a20 */ /* 0x000fe40000410000 */
[--C-:B------:R-:W-:Y:S02]  /*f820*/  FFMA.FTZ R188, R188, c[0x0][0x2d0], -R190.reuse ;  /* 0x0000b400bcbc7a23 */ /* 0x100fe400000108be */
[--C-:B------:R-:W-:Y:S01]  /*f830*/  FFMA.FTZ R187, R187, c[0x0][0x2d0], -R190.reuse ;  /* 0x0000b400bbbb7a23 */ /* 0x100fe200000108be */
[----:B------:R-:W3:Y:S01]  /*f840*/  MUFU.EX2 R176, R176 ;  /* 0x000000b000b07308 */ /* 0x000ee20000000800 */
[----:B------:R-:W-:Y:S01]  /*f850*/  FFMA.FTZ R190, R185, c[0x0][0x2d0], -R190 ;  /* 0x0000b400b9be7a23 */ /* 0x000fe200000108be */
[----:B--2---:R-:W-:Y:S08]  /*f860*/  F2FP.PACK_AB R16, R15, R177 ;  /* 0x000000b10f10723e */ /* 0x004ff000000000ff */
        /* <DEDUP_REMOVED lines=16> */
[C---:B--2---:R-:W-:Y:S02]  /*f970*/  FMUL.FTZ R4, R3.reuse, R160 ;  /* 0x000000a003047220 */ /* 0x044fe40000410000 */
        /* <DEDUP_REMOVED lines=10> */
[----:B------:R-:W-:Y:S02]  /*fa20*/  FMUL.FTZ R141, R3, R141 ;  /* 0x0000008d038d7220 */ /* 0x000fe40000410000 */
[--C-:B------:R-:W-:Y:S02]  /*fa30*/  FFMA.FTZ R195, R166, c[0x0][0x2d0], -R183.reuse ;  /* 0x0000b400a6c37a23 */ /* 0x100fe400000108b7 */
[--C-:B------:R-:W-:Y:S01]  /*fa40*/  FFMA.FTZ R196, R164, c[0x0][0x2d0], -R183.reuse ;  /* 0x0000b400a4c47a23 */ /* 0x100fe200000108b7 */
[----:B------:R-:W2:Y:S01]  /*fa50*/  MUFU.EX2 R180, R180 ;  /* 0x000000b400b47308 */ /* 0x000ea20000000800 */
[----:B------:R-:W-:Y:S01]  /*fa60*/  LDSM.16.MT88.4 R164, [R221+0x2900] ;  /* 0x00290000dda4783b */ /* 0x000fe20000004200 */
[--C-:B------:R-:W-:Y:S02]  /*fa70*/  FFMA.FTZ R197, R33, c[0x0][0x2d0], -R183.reuse ;  /* 0x0000b40021c57a23 */ /* 0x100fe400000108b7 */
[--C-:B------:R-:W-:Y:S02]  /*fa80*/  FFMA.FTZ R198, R32, c[0x0][0x2d0], -R183.reuse ;  /* 0x0000b40020c67a23 */ /* 0x100fe400000108b7 */
[C---:B------:R-:W-:Y:S02]  /*fa90*/  FMUL.FTZ R144, R3.reuse, R144 ;  /* 0x0000009003907220 */ /* 0x040fe40000410000 */
[C---:B------:R-:W-:Y:S01]  /*faa0*/  FMUL.FTZ R145, R3.reuse, R145 ;  /* 0x0000009103917220 */ /* 0x040fe20000410000 */
[----:B------:R-:W-:Y:S01]  /*fab0*/  LDSM.16.MT88.4 R32, [R221+0x900] ;  /* 0x00090000dd20783b */ /* 0x000fe20000004200 */
[----:B------:R-:W-:Y:S01]  /*fac0*/  MUFU.EX2 R179, R179 ;  /* 0x000000b300b37308 */ /* 0x000fe20000000800 */
[C---:B------:R-:W-:Y:S02]  /*fad0*/  FMUL.FTZ R148, R3.reuse, R148 ;  /* 0x0000009403947220 */ /* 0x040fe40000410000 */
[C---:B------:R-:W-:Y:S02]  /*fae0*/  FMUL.FTZ R149, R3.reuse, R149 ;  /* 0x0000009503957220 */ /* 0x040fe40000410000 */
[C---:B-1----:R-:W-:Y:S02]  /*faf0*/  FMUL.FTZ R6, R2.reuse, R162 ;  /* 0x000000a202067220 */ /* 0x042fe40000410000 */
        /* <DEDUP_REMOVED lines=19> */
[C---:B------:R-:W-:Y:S01]  /*fc30*/  FMUL.FTZ R152, R3.reuse, R152 ;  /* 0x0000009803987220 */ /* 0x040fe20000410000 */
[----:B-1----:R-:W-:Y:S01]  /*fc40*/  F2FP.PACK_AB R19, R178, R179 ;  /* 0x000000b3b213723e */ /* 0x002fe200000000ff */
[C---:B------:R-:W-:Y:S02]  /*fc50*/  FMUL.FTZ R153, R3.reuse, R153 ;  /* 0x0000009903997220 */ /* 0x040fe40000410000 */
[C---:B------:R-:W-:Y:S02]  /*fc60*/  FMUL.FTZ R154, R2.reuse, R154 ;  /* 0x0000009a029a7220 */ /* 0x040fe40000410000 */
[C---:B------:R-:W-:Y:S02]  /*fc70*/  FMUL.FTZ R155, R2.reuse, R155 ;  /* 0x0000009b029b7220 */ /* 0x040fe40000410000 */
[C---:B------:R-:W-:Y:S01]  /*fc80*/  HMMA.16816.F32 R4, R16.reuse, R20, R4 ;  /* 0x000000141004723c */ /* 0x040fe20000001804 */
[----:B------:R-:W-:Y:S04]  /*fc90*/  MUFU.EX2 R195, R195 ;  /* 0x000000c300c37308 */ /* 0x000fe80000000800 */
[C---:B------:R-:W-:Y:S02]  /*fca0*/  FMUL.FTZ R36, R3.reuse, R36 ;  /* 0x0000002403247220 */ /* 0x040fe40000410000 */
[C---:B------:R-:W-:Y:S01]  /*fcb0*/  FMUL.FTZ R37, R3.reuse, R37 ;  /* 0x0000002503257220 */ /* 0x040fe20000410000 */
[C---:B------:R-:W-:Y:S01]  /*fcc0*/  HMMA.16816.F32 R8, R16.reuse, R22, R8 ;  /* 0x000000161008723c */ /* 0x040fe20000001808 */
[----:B------:R-:W1:Y:S02]  /*fcd0*/  LDSM.16.MT88.4 R20, [R220+0x100] ;  /* 0x00010000dc14783b */ /* 0x000e640000004200 */
[----:B------:R-:W3:Y:S01]  /*fce0*/  MUFU.EX2 R196, R196 ;  /* 0x000000c400c47308 */ /* 0x000ee20000000800 */
[C---:B------:R-:W-:Y:S02]  /*fcf0*/  FMUL.FTZ R38, R2.reuse, R38 ;  /* 0x0000002602267220 */ /* 0x040fe40000410000 */
[C---:B------:R-:W-:Y:S02]  /*fd00*/  FMUL.FTZ R39, R2.reuse, R39 ;  /* 0x0000002702277220 */ /* 0x040fe40000410000 */
[C---:B------:R-:W-:Y:S04]  /*fd10*/  HMMA.16816.F32 R132, R16.reuse, R24, R132 ;  /* 0x000000181084723c */ /* 0x040fe80000001884 */
[C---:B------:R-:W-:Y:S01]  /*fd20*/  FMUL.FTZ R40, R3.reuse, R40 ;  /* 0x0000002803287220 */ /* 0x040fe20000410000 */
[----:B------:R-:W-:Y:S01]  /*fd30*/  MUFU.EX2 R197, R197 ;  /* 0x000000c500c57308 */ /* 0x000fe20000000800 */
[C---:B------:R-:W-:Y:S02]  /*fd40*/  FMUL.FTZ R41, R3.reuse, R41 ;  /* 0x0000002903297220 */ /* 0x040fe40000410000 */
[C---:B------:R-:W-:Y:S01]  /*fd50*/  HMMA.16816.F32 R136, R16.reuse, R26, R136 ;  /* 0x0000001a1088723c */ /* 0x040fe20000001888 */
[----:B------:R-:W4:Y:S03]  /*fd60*/  LDSM.16.MT88.4 R24, [R227+0x2100] ;  /* 0x00210000e318783b */ /* 0x000f260000004200 */
[C---:B------:R-:W-:Y:S02]  /*fd70*/  FMUL.FTZ R42, R2.reuse, R42 ;  /* 0x0000002a022a7220 */ /* 0x040fe40000410000 */
[C---:B------:R-:W-:Y:S01]  /*fd80*/  FMUL.FTZ R43, R2.reuse, R43 ;  /* 0x0000002b022b7220 */ /* 0x040fe20000410000 */
[----:B------:R-:W5:Y:S01]  /*fd90*/  MUFU.EX2 R198, R198 ;  /* 0x000000c600c67308 */ /* 0x000f620000000800 */
[C---:B------:R-:W-:Y:S04]  /*fda0*/  HMMA.16816.F32 R140, R16.reuse, R28, R140 ;  /* 0x0000001c108c723c */ /* 0x040fe8000000188c */
[C---:B------:R-:W-:Y:S02]  /*fdb0*/  FMUL.FTZ R44, R3.reuse, R44 ;  /* 0x0000002c032c7220 */ /* 0x040fe40000410000 */
[C---:B------:R-:W-:Y:S02]  /*fdc0*/  FMUL.FTZ R45, R3.reuse, R45 ;  /* 0x0000002d032d7220 */ /* 0x040fe40000410000 */
[C---:B------:R-:W-:Y:S01]  /*fdd0*/  HMMA.16816.F32 R144, R16.reuse, R30, R144 ;  /* 0x0000001e1090723c */ /* 0x040fe20000001890 */
[----:B------:R-:W2:Y:S01]  /*fde0*/  LDSM.16.MT88.4 R28, [R222+0x2100] ;  /* 0x00210000de1c783b */ /* 0x000ea20000004200 */
[----:B------:R-:W-:Y:S02]  /*fdf0*/  MUFU.EX2 R251, R251 ;  /* 0x000000fb00fb7308 */ /* 0x000fe40000000800 */
[C---:B------:R-:W-:Y:S02]  /*fe00*/  FMUL.FTZ R46, R2.reuse, R46 ;  /* 0x0000002e022e7220 */ /* 0x040fe40000410000 */
[C---:B------:R-:W-:Y:S02]  /*fe10*/  FMUL.FTZ R47, R2.reuse, R47 ;  /* 0x0000002f022f7220 */ /* 0x040fe40000410000 */
[C---:B------:R-:W-:Y:S01]  /*fe20*/  FMUL.FTZ R48, R3.reuse, R48 ;  /* 0x0000003003307220 */ /* 0x040fe20000410000 */
[C---:B-1----:R-:W-:Y:S03]  /*fe30*/  HMMA.16816.F32 R148, R16.reuse, R20, R148 ;  /* 0x000000141094723c */ /* 0x042fe60000001894 */
[C---:B------:R-:W-:Y:S01]  /*fe40*/  FMUL.FTZ R49, R3.reuse, R49 ;  /* 0x0000003103317220 */ /* 0x040fe20000410000 */
[----:B------:R-:W-:Y:S01]  /*fe50*/  MUFU.EX2 R250, R250 ;  /* 0x000000fa00fa7308 */ /* 0x000fe20000000800 */
[C---:B------:R-:W-:Y:S02]  /*fe60*/  FMUL.FTZ R50, R2.reuse, R50 ;  /* 0x0000003202327220 */ /* 0x040fe40000410000 */
[C---:B------:R-:W-:Y:S01]  /*fe70*/  FMUL.FTZ R51, R2.reuse, R51 ;  /* 0x0000003302337220 */ /* 0x040fe20000410000 */
[C---:B------:R-:W-:Y:S01]  /*fe80*/  HMMA.16816.F32 R152, R16.reuse, R22, R152 ;  /* 0x000000161098723c */ /* 0x040fe20000001898 */
[----:B------:R-:W1:Y:S03]  /*fe90*/  LDSM.16.MT88.4 R20, [R221+0x2100] ;  /* 0x00210000dd14783b */ /* 0x000e660000004200 */
[C---:B------:R-:W-:Y:S02]  /*fea0*/  FMUL.FTZ R52, R3.reuse, R52 ;  /* 0x0000003403347220 */ /* 0x040fe40000410000 */
[C---:B------:R-:W-:Y:S01]  /*feb0*/  FMUL.FTZ R53, R3.reuse, R53 ;  /* 0x0000003503357220 */ /* 0x040fe20000410000 */
[----:B------:R-:W-:Y:S01]  /*fec0*/  MUFU.EX2 R249, R249 ;  /* 0x000000f900f97308 */ /* 0x000fe20000000800 */
[C---:B----4-:R-:W-:Y:S04]  /*fed0*/  HMMA.16816.F32 R36, R16.reuse, R24, R36 ;  /* 0x000000181024723c */ /* 0x050fe80000001824 */
[C---:B------:R-:W-:Y:S02]  /*fee0*/  FMUL.FTZ R54, R2.reuse, R54 ;  /* 0x0000003602367220 */ /* 0x040fe40000410000 */
[C---:B------:R-:W-:Y:S02]  /*fef0*/  FMUL.FTZ R55, R2.reuse, R55 ;  /* 0x0000003702377220 */ /* 0x040fe40000410000 */
[C---:B------:R-:W-:Y:S01]  /*ff00*/  HMMA.16816.F32 R40, R16.reuse, R26, R40 ;  /* 0x0000001a1028723c */ /* 0x040fe20000001828 */
[----:B------:R-:W4:Y:S01]  /*ff10*/  LDSM.16.MT88.4 R24, [R220+0x2100] ;  /* 0x00210000dc18783b */ /* 0x000f220000004200 */
[----:B------:R-:W-:Y:S02]  /*ff20*/  MUFU.EX2 R201, R201 ;  /* 0x000000c900c97308 */ /* 0x000fe40000000800 */
[C---:B------:R-:W-:Y:S02]  /*ff30*/  FMUL.FTZ R56, R3.reuse, R56 ;  /* 0x0000003803387220 */ /* 0x040fe40000410000 */
[C---:B------:R-:W-:Y:S02]  /*ff40*/  FMUL.FTZ R57, R3.reuse, R57 ;  /* 0x0000003903397220 */ /* 0x040fe40000410000 */
[C---:B--2---:R-:W-:Y:S04]  /*ff50*/  HMMA.16816.F32 R44, R16.reuse, R28, R44 ;  /* 0x0000001c102c723c */ /* 0x044fe8000000182c */
        /* <DEDUP_REMOVED lines=18> */
[C---:B----4-:R-:W-:Y:S04]  /*10080*/  HMMA.16816.F32 R60, R16.reuse, R24, R60 ;  /* 0x00000018103c723c */ /* 0x050fe8000000183c */
[C---:B------:R-:W-:Y:S01]  /*10090*/  FMUL.FTZ R68, R3.reuse, R68 ;  /* 0x0000004403447220 */ /* 0x040fe20000410000 */
[----:B------:R-:W-:Y:S01]  /*100a0*/  MUFU.EX2 R190, R190 ;  /* 0x000000be00be7308 */ /* 0x000fe20000000800 */
[C---:B------:R-:W-:Y:S02]  /*100b0*/  FMUL.FTZ R69, R3.reuse, R69 ;  /* 0x0000004503457220 */ /* 0x040fe40000410000 */
[C---:B------:R-:W-:Y:S01]  /*100c0*/  HMMA.16816.F32 R64, R16.reuse, R26, R64 ;  /* 0x0000001a1040723c */ /* 0x040fe20000001840 */
[----:B------:R-:W4:Y:S03]  /*100d0*/  LDSM.16.MT88.4 R24, [R221+0x4100] ;  /* 0x00410000dd18783b */ /* 0x000f260000004200 */
        /* <DEDUP_REMOVED lines=80> */
[----:B------:R-:W-:Y:S03]  /*105e0*/  FMUL.FTZ R129, R3, R129 ;  /* 0x0000008103817220 */ /* 0x000fe60000410000 */
[C---:B-1----:R-:W-:Y:S03]  /*105f0*/  HMMA.16816.F32 R124, R16.reuse, R20, R124 ;  /* 0x00000014107c723c */ /* 0x042fe6000000187c */
[C---:B------:R-:W-:Y:S02]  /*10600*/  FMUL.FTZ R130, R2.reuse, R130 ;  /* 0x0000008202827220 */ /* 0x040fe40000410000 */
[----:B------:R-:W-:Y:S02]  /*10610*/  FMUL.FTZ R131, R2, R131 ;  /* 0x0000008302837220 */ /* 0x000fe40000410000 */
[--C-:B------:R-:W-:Y:S02]  /*10620*/  FFMA.FTZ R203, R203, c[0x0][0x2d0], -R183.reuse ;  /* 0x0000b400cbcb7a23 */ /* 0x100fe400000108b7 */
[--C-:B------:R-:W-:Y:S03]  /*10630*/  FFMA.FTZ R202, R202, c[0x0][0x2d0], -R183.reuse ;  /* 0x0000b400caca7a23 */ /* 0x100fe600000108b7 */
[----:B------:R-:W-:Y:S01]  /*10640*/  HMMA.16816.F32 R128, R16, R22, R128 ;  /* 0x000000161080723c */ /* 0x000fe20000001880 */
[----:B------:R-:W1:Y:S01]  /*10650*/  LDSM.16.MT88.4 R20, [R220+0x900] ;  /* 0x00090000dc14783b */ /* 0x000e620000004200 */
[----:B------:R-:W1:Y:S01]  /*10660*/  MUFU.EX2 R203, R203 ;  /* 0x000000cb00cb7308 */ /* 0x000e620000000800 */
[--C-:B------:R-:W-:Y:S02]  /*10670*/  FFMA.FTZ R200, R200, c[0x0][0x2d0], -R183.reuse ;  /* 0x0000b400c8c87a23 */ /* 0x100fe400000108b7 */
[--C-:B------:R-:W-:Y:S02]  /*10680*/  FFMA.FTZ R199, R199, c[0x0][0x2d0], -R183.reuse ;  /* 0x0000b400c7c77a23 */ /* 0x100fe400000108b7 */
[----:B------:R-:W-:Y:S01]  /*10690*/  F2FP.PACK_AB R16, R192, R191 ;  /* 0x000000bfc010723e */ /* 0x000fe200000000ff */
[--C-:B------:R-:W-:Y:S01]  /*106a0*/  FFMA.FTZ R185, R186, c[0x0][0x2d0], -R183.reuse ;  /* 0x0000b400bab97a23 */ /* 0x100fe200000108b7 */
[----:B------:R-:W-:Y:S03]  /*106b0*/  F2FP.PACK_AB R18, R194, R193 ;  /* 0x000000c1c212723e */ /* 0x000fe600000000ff */
[----:B---3--:R-:W-:Y:S01]  /*106c0*/  F2FP.PACK_AB R17, R196, R195 ;  /* 0x000000c3c411723e */ /* 0x008fe200000000ff */
[----:B------:R-:W3:Y:S01]  /*106d0*/  MUFU.EX2 R202, R202 ;  /* 0x000000ca00ca7308 */ /* 0x000ee20000000800 */
[----:B-----5:R-:W-:Y:S01]  /*106e0*/  F2FP.PACK_AB R19, R198, R197 ;  /* 0x000000c5c613723e */ /* 0x020fe200000000ff */
[--C-:B------:R-:W-:Y:S02]  /*106f0*/  FFMA.FTZ R184, R184, c[0x0][0x2d0], -R183.reuse ;  /* 0x0000b400b8b87a23 */ /* 0x100fe400000108b7 */
[--C-:B------:R-:W-:Y:S02]  /*10700*/  FFMA.FTZ R182, R182, c[0x0][0x2d0], -R183.reuse ;  /* 0x0000b400b6b67a23 */ /* 0x100fe400000108b7 */
[----:B------:R-:W-:Y:S02]  /*10710*/  FFMA.FTZ R183, R13, c[0x0][0x2d0], -R183 ;  /* 0x0000b4000db77a23 */ /* 0x000fe400000108b7 */
[C---:B----4-:R-:W-:Y:S02]  /*10720*/  HMMA.16816.F32 R4, R16.reuse, R24, R4 ;  /* 0x000000181004723c */ /* 0x050fe40000001804 */
[----:B------:R-:W-:Y:S01]  /*10730*/  MUFU.EX2 R200, R200 ;  /* 0x000000c800c87308 */ /* 0x000fe20000000800 */
[----:B------:R-:W-:Y:S01]  /*10740*/  FFMA.FTZ R177, R3, R240, R177 ;  /* 0x000000f003b17223 */ /* 0x000fe200000100b1 */
[----:B------:R-:W-:Y:S01]  /*10750*/  MOV R3, R0 ;  /* 0x0000000000037202 */ /* 0x000fe20000000f00 */
[----:B------:R-:W-:Y:S01]  /*10760*/  FFMA.FTZ R181, R2, R239, R181 ;  /* 0x000000ef02b57223 */ /* 0x000fe200000100b5 */
[----:B------:R-:W-:Y:S01]  /*10770*/  MOV R2, R12 ;  /* 0x0000000c00027202 */ /* 0x000fe20000000f00 */
[----:B------:R-:W-:Y:S01]  /*10780*/  FADD.FTZ R177, R15, R177 ;  /* 0x000000b10fb17221 */ /* 0x000fe20000010000 */
[C---:B------:R-:W-:Y:S01]  /*10790*/  HMMA.16816.F32 R8, R16.reuse, R26, R8 ;  /* 0x0000001a1008723c */ /* 0x040fe20000001808 */
[----:B------:R-:W4:Y:S03]  /*107a0*/  LDSM.16.MT88.4 R24, [R220+0x2900] ;  /* 0x00290000dc18783b */ /* 0x000f260000004200 */
[----:B------:R-:W5:Y:S01]  /*107b0*/  MUFU.EX2 R199, R199 ;  /* 0x000000c700c77308 */ /* 0x000f620000000800 */
[----:B------:R-:W-:Y:S02]  /*107c0*/  FADD.FTZ R181, R180, R181 ;  /* 0x000000b5b4b57221 */ /* 0x000fe40000010000 */
[----:B------:R-:W-:Y:S01]  /*107d0*/  FADD.FTZ R14, R14, R177 ;  /* 0x000000b10e0e7221 */ /* 0x000fe20000010000 */
[C---:B--2---:R-:W-:Y:S04]  /*107e0*/  HMMA.16816.F32 R132, R16.reuse, R28, R132 ;  /* 0x0000001c1084723c */ /* 0x044fe80000001884 */
[----:B------:R-:W-:Y:S02]  /*107f0*/  FADD.FTZ R181, R179, R181 ;  /* 0x000000b5b3b57221 */ /* 0x000fe40000010000 */
[----:B------:R-:W2:Y:S01]  /*10800*/  MUFU.EX2 R185, R185 ;  /* 0x000000b900b97308 */ /* 0x000ea20000000800 */
[----:B------:R-:W-:Y:S01]  /*10810*/  FADD.FTZ R14, R176, R14 ;  /* 0x0000000eb00e7221 */ /* 0x000fe20000010000 */
[C---:B------:R-:W-:Y:S01]  /*10820*/  HMMA.16816.F32 R136, R16.reuse, R30, R136 ;  /* 0x0000001e1088723c */ /* 0x040fe20000001888 */
[----:B------:R-:W2:Y:S03]  /*10830*/  LDSM.16.MT88.4 R28, [R221+0x4900] ;  /* 0x00490000dd1c783b */ /* 0x000ea60000004200 */
[----:B------:R-:W-:Y:S02]  /*10840*/  FADD.FTZ R178, R178, R181 ;  /* 0x000000b5b2b27221 */ /* 0x000fe40000010000 */
[----:B------:R-:W-:Y:S02]  /*10850*/  FADD.FTZ R191, R191, R14 ;  /* 0x0000000ebfbf7221 */ /* 0x000fe40000010000 */
[C---:B------:R-:W-:Y:S01]  /*10860*/  HMMA.16816.F32 R140, R16.reuse, R32, R140 ;  /* 0x00000020108c723c */ /* 0x040fe2000000188c */
[----:B------:R-:W2:Y:S03]  /*10870*/  MUFU.EX2 R184, R184 ;  /* 0x000000b800b87308 */ /* 0x000ea60000000800 */
[----:B------:R-:W-:Y:S02]  /*10880*/  FADD.FTZ R178, R195, R178 ;  /* 0x000000b2c3b27221 */ /* 0x000fe40000010000 */
[----:B------:R-:W-:Y:S02]  /*10890*/  FADD.FTZ R191, R192, R191 ;  /* 0x000000bfc0bf7221 */ /* 0x000fe40000010000 */
[C---:B------:R-:W-:Y:S01]  /*108a0*/  HMMA.16816.F32 R144, R16.reuse, R34, R144 ;  /* 0x000000221090723c */ /* 0x040fe20000001890 */
[----:B------:R-:W-:Y:S02]  /*108b0*/  LDSM.16.MT88.4 R32, [R222+0x6900] ;  /* 0x00690000de20783b */ /* 0x000fe40000004200 */
[----:B------:R-:W2:Y:S01]  /*108c0*/  MUFU.EX2 R182, R182 ;  /* 0x000000b600b67308 */ /* 0x000ea20000000800 */
[----:B------:R-:W-:Y:S02]  /*108d0*/  FADD.FTZ R196, R196, R178 ;  /* 0x000000b2c4c47221 */ /* 0x000fe40000010000 */
[----:B------:R-:W-:Y:S02]  /*108e0*/  FADD.FTZ R193, R193, R191 ;  /* 0x000000bfc1c17221 */ /* 0x000fe40000010000 */
[C---:B-1----:R-:W-:Y:S04]  /*108f0*/  HMMA.16816.F32 R148, R16.reuse, R20, R148 ;  /* 0x000000141094723c */ /* 0x042fe80000001894 */
[----:B------:R-:W-:Y:S01]  /*10900*/  FADD.FTZ R196, R197, R196 ;  /* 0x000000c4c5c47221 */ /* 0x000fe20000010000 */
[----:B------:R-:W1:Y:S01]  /*10910*/  MUFU.EX2 R183, R183 ;  /* 0x000000b700b77308 */ /* 0x000e620000000800 */
[----:B------:R-:W-:Y:S02]  /*10920*/  FADD.FTZ R193, R194, R193 ;  /* 0x000000c1c2c17221 */ /* 0x000fe40000010000 */
[C---:B------:R-:W-:Y:S01]  /*10930*/  HMMA.16816.F32 R152, R16.reuse, R22, R152 ;  /* 0x000000161098723c */ /* 0x040fe20000001898 */
[----:B------:R-:W1:Y:S03]  /*10940*/  LDSM.16.MT88.4 R20, [R220+0x4900] ;  /* 0x00490000dc14783b */ /* 0x000e660000004200 */
        /* <DEDUP_REMOVED lines=13> */
[----:B------:R-:W4:Y:S07]  /*10a20*/  LDSM.16.MT88.4 R24, [R227+0x6900] ;  /* 0x00690000e318783b */ /* 0x000f2e0000004200 */
[C---:B------:R-:W-:Y:S08]  /*10a30*/  HMMA.16816.F32 R68, R16.reuse, R168, R68 ;  /* 0x000000a81044723c */ /* 0x040ff00000001844 */
        /* <DEDUP_REMOVED lines=16> */
[----:B------:R-:W3:Y:S07]  /*10b40*/  LDSM.16.MT88.4 R32, [R222+0x1100] ;  /* 0x00110000de20783b */ /* 0x000eee0000004200 */
        /* <DEDUP_REMOVED lines=8> */
[----:B------:R-:W-:Y:S03]  /*10bd0*/  F2FP.PACK_AB R18, R201, R249 ;  /* 0x000000f9c912723e */ /* 0x000fe600000000ff */
[----:B---3--:R-:W-:Y:S01]  /*10be0*/  F2FP.PACK_AB R17, R202, R203 ;  /* 0x000000cbca11723e */ /* 0x008fe200000000ff */
[----:B------:R-:W-:Y:S01]  /*10bf0*/  FADD.FTZ R251, R250, R251 ;  /* 0x000000fbfafb7221 */ /* 0x000fe20000010000 */
[----:B-----5:R-:W-:Y:S01]  /*10c00*/  F2FP.PACK_AB R19, R199, R200 ;  /* 0x000000c8c713723e */ /* 0x020fe200000000ff */
[----:B------:R-:W-:Y:S02]  /*10c10*/  FADD.FTZ R202, R202, R198 ;  /* 0x000000c6caca7221 */ /* 0x000fe40000010000 */
[----:B------:R-:W-:Y:S02]  /*10c20*/  FADD.FTZ R249, R249, R251 ;  /* 0x000000fbf9f97221 */ /* 0x000fe40000010000 */
[----:B------:R-:W-:Y:S02]  /*10c30*/  FADD.FTZ R202, R200, R202 ;  /* 0x000000cac8ca7221 */ /* 0x000fe40000010000 */
[C---:B----4-:R-:W-:Y:S03]  /*10c40*/  HMMA.16816.F32 R4, R16.reuse, R24, R4 ;  /* 0x000000181004723c */ /* 0x050fe60000001804 */
[----:B------:R-:W-:Y:S02]  /*10c50*/  FADD.FTZ R249, R201, R249 ;  /* 0x000000f9c9f97221 */ /* 0x000fe40000010000 */
[----:B------:R-:W-:Y:S03]  /*10c60*/  FADD.FTZ R199, R199, R202 ;  /* 0x000000cac7c77221 */ /* 0x000fe60000010000 */
[C---:B------:R-:W-:Y:S01]  /*10c70*/  HMMA.16816.F32 R8, R16.reuse, R26, R8 ;  /* 0x0000001a1008723c */ /* 0x040fe20000001808 */
[----:B------:R-:W3:Y:S03]  /*10c80*/  LDSM.16.MT88.4 R24, [R221+0x3100] ;  /* 0x00310000dd18783b */ /* 0x000ee60000004200 */
[----:B------:R-:W-:Y:S04]  /*10c90*/  FADD.FTZ R199, R185, R199 ;  /* 0x000000c7b9c77221 */ /* 0x000fe80000010000 */
[C---:B------:R-:W-:Y:S04]  /*10ca0*/  HMMA.16816.F32 R132, R16.reuse, R32, R132 ;  /* 0x000000201084723c */ /* 0x040fe80000001884 */
[----:B------:R-:W-:Y:S04]  /*10cb0*/  FADD.FTZ R199, R184, R199 ;  /* 0x000000c7b8c77221 */ /* 0x000fe80000010000 */
[C---:B------:R-:W-:Y:S01]  /*10cc0*/  HMMA.16816.F32 R136, R16.reuse, R34, R136 ;  /* 0x000000221088723c */ /* 0x040fe20000001888 */
[----:B------:R-:W4:Y:S03]  /*10cd0*/  LDSM.16.MT88.4 R32, [R220+0x3100] ;  /* 0x00310000dc20783b */ /* 0x000f260000004200 */
[----:B------:R-:W-:Y:S04]  /*10ce0*/  FADD.FTZ R199, R182, R199 ;  /* 0x000000c7b6c77221 */ /* 0x000fe80000010000 */
[C---:B--2---:R-:W-:Y:S04]  /*10cf0*/  HMMA.16816.F32 R140, R16.reuse, R28, R140 ;  /* 0x0000001c108c723c */ /* 0x044fe8000000188c */
[----:B------:R-:W-:Y:S04]  /*10d00*/  FADD.FTZ R239, R183, R199 ;  /* 0x000000c7b7ef7221 */ /* 0x000fe80000010000 */
        /* <DEDUP_REMOVED lines=9> */
[C---:B------:R-:W-:Y:S08]  /*10da0*/  HMMA.16816.F32 R48, R16.reuse, R162, R48 ;  /* 0x000000a21030723c */ /* 0x040ff00000001830 */
        /* <DEDUP_REMOVED lines=28> */
[----:B------:R-:W-:Y:S01]  /*10f70*/  HMMA.16816.F32 R128, R16, R26, R128 ;  /* 0x0000001a1080723c */ /* 0x000fe20000001880 */
[----:B------:R-:W-:Y:S06]  /*10f80*/  LDSM.16.MT88.4 R24, [R221+0x3900] ;  /* 0x00390000dd18783b */ /* 0x000fec0000004200 */
[----:B------:R-:W-:Y:S01]  /*10f90*/  F2FP.PACK_AB R16, R188, R189 ;  /* 0x000000bdbc10723e */ /* 0x000fe200000000ff */
[----:B------:R-:W-:Y:S01]  /*10fa0*/  FADD.FTZ R189, R189, R249 ;  /* 0x000000f9bdbd7221 */ /* 0x000fe20000010000 */
[----:B------:R-:W-:Y:S03]  /*10fb0*/  F2FP.PACK_AB R18, R190, R187 ;  /* 0x000000bbbe12723e */ /* 0x000fe600000000ff */
[----:B------:R-:W-:Y:S01]  /*10fc0*/  F2FP.PACK_AB R17, R184, R185 ;  /* 0x000000b9b811723e */ /* 0x000fe200000000ff */
[----:B------:R-:W-:Y:S01]  /*10fd0*/  FADD.FTZ R189, R188, R189 ;  /* 0x000000bdbcbd7221 */ /* 0x000fe20000010000 */
[----:B------:R-:W-:Y:S03]  /*10fe0*/  F2FP.PACK_AB R19, R183, R182 ;  /* 0x000000b6b713723e */ /* 0x000fe600000000ff */
[----:B------:R-:W-:Y:S04]  /*10ff0*/  FADD.FTZ R189, R187, R189 ;  /* 0x000000bdbbbd7221 */ /* 0x000fe80000010000 */
[C---:B------:R-:W-:Y:S01]  /*11000*/  HMMA.16816.F32 R160, R16.reuse, R156, R4 ;  /* 0x0000009c10a0723c */ /* 0x040fe20000001804 */
[----:B------:R-:W3:Y:S02]  /*11010*/  LDSM.16.MT88.4 R4, [R227+0x3900] ;  /* 0x00390000e304783b */ /* 0x000ee40000004200 */
[----:B------:R-:W-:Y:S05]  /*11020*/  FADD.FTZ R240, R190, R189 ;  /* 0x000000bdbef07221 */ /* 0x000fea0000010000 */
[C---:B------:R-:W-:Y:S01]  /*11030*/  HMMA.16816.F32 R156, R16.reuse, R158, R8 ;  /* 0x0000009e109c723c */ /* 0x040fe20000001808 */
[----:B------:R-:W5:Y:S07]  /*11040*/  LDSM.16.MT88.4 R8, [R222+0x3900] ;  /* 0x00390000de08783b */ /* 0x000f6e0000004200 */
        /* <DEDUP_REMOVED lines=27> */
[C---:B-1----:R-:W-:Y:S08]  /*11200*/  HMMA.16816.F32 R100, R16.reuse, R20, R100 ;  /* 0x000000141064723c */ /* 0x042ff00000001864 */
[C---:B------:R-:W-:Y:S01]  /*11210*/  HMMA.16816.F32 R104, R16.reuse, R22, R104 ;  /* 0x000000161068723c */ /* 0x040fe20000001868 */
[----:B------:R-:W1:Y:S07]  /*11220*/  LDSM.16.MT88.4 R20, [R220+0x7900] ;  /* 0x00790000dc14783b */ /* 0x000e6e0000004200 */
[C---:B---3--:R-:W-:Y:S08]  /*11230*/  HMMA.16816.F32 R108, R16.reuse, R4, R108 ;  /* 0x00000004106c723c */ /* 0x048ff0000000186c */
[C---:B------:R-:W-:Y:S08]  /*11240*/  HMMA.16816.F32 R112, R16.reuse, R6, R112 ;  /* 0x000000061070723c */ /* 0x040ff00000001870 */
[C---:B-----5:R-:W-:Y:S08]  /*11250*/  HMMA.16816.F32 R116, R16.reuse, R8, R116 ;  /* 0x000000081074723c */ /* 0x060ff00000001874 */
[C---:B------:R-:W-:Y:S08]  /*11260*/  HMMA.16816.F32 R120, R16.reuse, R10, R120 ;  /* 0x0000000a1078723c */ /* 0x040ff00000001878 */
[C---:B-1----:R-:W-:Y:S08]  /*11270*/  HMMA.16816.F32 R124, R16.reuse, R20, R124 ;  /* 0x00000014107c723c */ /* 0x042ff0000000187c */
[----:B------:R-:W-:Y:S01]  /*11280*/  HMMA.16816.F32 R128, R16, R22, R128 ;  /* 0x000000161080723c */ /* 0x000fe20000001880 */
[----:B------:R-:W-:-:S07]  /*11290*/  @P0 BRA `(.L_x_2781) ;  /* 0xffffc0a000000947 */ /* 0x000fce000383ffff */
.L_x_2771:
[----:B------:R-:W1:Y:S01]  /*112a0*/  SHFL.BFLY PT, R3, R240, 0x2, 0x1f ;  /* 0x0c401f00f0037f89 */ /* 0x000e6200000e0000 */
[----:B------:R-:W-:Y:S01]  /*112b0*/  CS2R R4, SRZ ;  /* 0x0000000000047805 */ /* 0x000fe2000001ff00 */
[----:B------:R-:W-:-:S02]  /*112c0*/  MOV R7, 0xff800000 ;  /* 0xff80000000077802 */ /* 0x000fc40000000f00 */
        /* <DEDUP_REMOVED lines=151> */
.L_x_2739:
[----:B------:R-:W-:Y:S01]  /*11c40*/  USHF.R.S32.HI UR6, URZ, 0x1f, UR9 ;  /* 0x0000001f3f067899 */ /* 0x000fe20008011409 */
[----:B------:R-:W-:Y:S05]  /*11c50*/  @P2 BRA `(.L_x_2782) ;  /* 0x0000197000002947 */ /* 0x000fea0003800000 */
[----:B------:R-:W3:Y:S01]  /*11c60*/  S2R R0, SR_TID.X ;  /* 0x0000000000007919 */ /* 0x000ee20000002100 */
[----:B------:R-:W-:Y:S01]  /*11c70*/  ULDC.64 UR4, c[0x0][0x490] ;  /* 0x0001240000047ab9 */ /* 0x000fe20000000a00 */
[----:B------:R-:W-:Y:S01]  /*11c80*/  IMAD.MOV.U32 R13, RZ, RZ, c[0x0][0x4e8] ;  /* 0x00013a00ff0d7624 */ /* 0x000fe200078e00ff */
[----:B------:R-:W-:Y:S01]  /*11c90*/  UIMAD UR7, UR6, UR4, URZ ;  /* 0x00000004060772a4 */ /* 0x000fe2000f8e023f */
[----:B------:R-:W4:Y:S01]  /*11ca0*/  S2R R24, SR_CTAID.Z ;  /* 0x0000000000187919 */ /* 0x000f220000002700 */
[----:B--2---:R-:W-:Y:S01]  /*11cb0*/  UIMAD.WIDE.U32 UR10, UR9, UR4, URZ ;  /* 0x00000004090a72a5 */ /* 0x004fe2000f8e003f */
[----:B------:R-:W-:Y:S01]  /*11cc0*/  F2FP.PACK_AB R160, R161, R160 ;  /* 0x000000a0a1a0723e */ /* 0x000fe200000000ff */
[----:B------:R-:W-:Y:S01]  /*11cd0*/  UIMAD UR7, UR9, UR5, UR7 ;  /* 0x00000005090772a4 */ /* 0x000fe2000f8e0207 */
[C---:B------:R-:W-:Y:S01]  /*11ce0*/  ISETP.NE.AND P0, PT, R13.reuse, 0x1, PT ;  /* 0x000000010d00780c */ /* 0x040fe20003f05270 */
[----:B------:R-:W-:Y:S01]  /*11cf0*/  IMAD R13, R13, c[0x0][0x388], RZ ;  /* 0x0000e2000d0d7a24 */ /* 0x000fe200078e02ff */
        /* <DEDUP_REMOVED lines=12> */
[----:B------:R-:W-:Y:S01]  /*11dc0*/  F2FP.PACK_AB R132, R133, R132 ;  /* 0x000000848584723e */ /* 0x000fe200000000ff */
[----:B------:R-:W-:Y:S01]  /*11dd0*/  IMAD.U32 R18, RZ, RZ, UR12 ;  /* 0x0000000cff127e24 */ /* 0x000fe2000f8e00ff */
[----:B-1-3--:R-:W-:Y:S01]  /*11de0*/  SHF.R.S32.HI R2, RZ, 0x1f, R0 ;  /* 0x0000001fff027819 */ /* 0x00afe20000011400 */
[----:B------:R-:W-:Y:S01]  /*11df0*/  IMAD.U32 R27, RZ, RZ, UR7 ;  /* 0x00000007ff1b7e24 */ /* 0x000fe2000f8e00ff */
[----:B------:R-:W-:Y:S01]  /*11e00*/  F2FP.PACK_AB R134, R135, R134 ;  /* 0x000000868786723e */ /* 0x000fe200000000ff */
[----:B------:R-:W-:Y:S01]  /*11e10*/  IMAD.U32 R19, RZ, RZ, UR5 ;  /* 0x00000005ff137e24 */ /* 0x000fe2000f8e00ff */
[-C--:B------:R-:W-:Y:S01]  /*11e20*/  LEA.HI R10, R2, R0.reuse, RZ, 0x2 ;  /* 0x00000000020a7211 */ /* 0x080fe200078f10ff */
[----:B----4-:R-:W-:Y:S01]  /*11e30*/  IMAD.WIDE.U32 R26, R24, c[0x0][0x498], R26 ;  /* 0x00012600181a7a25 */ /* 0x010fe200078e001a */
[CC--:B------:R-:W-:Y:S01]  /*11e40*/  LEA.HI R20, R2.reuse, R0.reuse, RZ, 0x5 ;  /* 0x0000000002147211 */ /* 0x0c0fe200078f28ff */
[----:B------:R-:W-:Y:S01]  /*11e50*/  BSSY B0, `(.L_x_2783) ;  /* 0x000011a000007945 */ /* 0x000fe20003800000 */
        /* <DEDUP_REMOVED lines=16> */
[----:B------:R-:W-:Y:S01]  /*11f60*/  SHF.R.S32.HI R3, RZ, 0x1f, R11 ;  /* 0x0000001fff037819 */ /* 0x000fe2000001140b */
[----:B------:R-:W1:Y:S01]  /*11f70*/  S2R R12, SR_CTAID.X ;  /* 0x00000000000c7919 */ /* 0x000e620000002500 */
[C---:B------:R-:W-:Y:S01]  /*11f80*/  IMAD R15, R14.reuse, c[0x0][0x498], RZ ;  /* 0x000126000e0f7a24 */ /* 0x040fe200078e02ff */
[--C-:B------:R-:W-:Y:S01]  /*11f90*/  SHF.R.S32.HI R16, RZ, 0x5, R20.reuse ;  /* 0x00000005ff107819 */ /* 0x100fe20000011414 */
[----:B------:R-:W-:Y:S01]  /*11fa0*/  IMAD.SHL.U32 R17, R9, 0x40, RZ ;  /* 0x0000004009117824 */ /* 0x000fe200078e00ff */
[----:B------:R-:W-:Y:S01]  /*11fb0*/  LOP3.LUT P4, RZ, R11, 0x3, RZ, 0xc0, !PT ;  /* 0x000000030bff7812 */ /* 0x000fe2000788c0ff */
[----:B------:R-:W-:Y:S01]  /*11fc0*/  IMAD R14, R14, c[0x0][0x3f0], RZ ;  /* 0x0000fc000e0e7a24 */ /* 0x000fe200078e02ff */
[----:B------:R-:W-:Y:S01]  /*11fd0*/  SHF.R.S32.HI R20, RZ, 0x1f, R20 ;  /* 0x0000001fff147819 */ /* 0x000fe20000011414 */
[C---:B------:R-:W-:Y:S01]  /*11fe0*/  IMAD R15, R24.reuse, c[0x0][0x49c], R15 ;  /* 0x00012700180f7a24 */ /* 0x040fe200078e020f */
[----:B------:R-:W-:Y:S01]  /*11ff0*/  LEA.HI R11, R3, R11, RZ, 0x2 ;  /* 0x0000000b030b7211 */ /* 0x000fe200078f10ff */
[----:B------:R-:W-:Y:S01]  /*12000*/  IMAD R14, R24, c[0x0][0x3f4], R14 ;  /* 0x0000fd00180e7a24 */ /* 0x000fe200078e020e */
[----:B------:R-:W-:Y:S01]  /*12010*/  LOP3.LUT R17, R17, 0x1c0, RZ, 0xc0, !PT ;  /* 0x000001c011117812 */ /* 0x000fe200078ec0ff */
[----:B------:R-:W-:Y:S01]  /*12020*/  IMAD.SHL.U32 R3, R0, 0x8, RZ ;  /* 0x0000000800037824 */ /* 0x000fe200078e00ff */
[----:B------:R-:W-:Y:S01]  /*12030*/  LEA.HI R20, R20, R16, RZ, 0x3 ;  /* 0x0000001014147211 */ /* 0x000fe200078f18ff */
[----:B------:R-:W-:Y:S01]  /*12040*/  IMAD.WIDE.U32 R24, R24, c[0x0][0x3f0], R18 ;  /* 0x0000fc0018187a25 */ /* 0x000fe200078e0012 */
[----:B------:R-:W-:-:S02]  /*12050*/  LEA.HI R18, R10, R10, RZ, 0x1 ;  /* 0x0000000a0a127211 */ /* 0x000fc400078f08ff */
[----:B------:R-:W-:Y:S01]  /*12060*/  LOP3.LUT R20, R20, 0xffffff8, RZ, 0xc0, !PT ;  /* 0x0ffffff814147812 */ /* 0x000fe200078ec0ff */
[----:B------:R-:W-:Y:S01]  /*12070*/  IMAD R19, R0, 0x20, R9 ;  /* 0x0000002000137824 */ /* 0x000fe200078e0209 */
[----:B------:R-:W-:Y:S01]  /*12080*/  SHF.R.U32.HI R0, RZ, 0x3, R17 ;  /* 0x00000003ff007819 */ /* 0x000fe20000011611 */
[----:B------:R-:W-:Y:S01]  /*12090*/  IMAD.IADD R25, R25, 0x1, R14 ;  /* 0x0000000119197824 */ /* 0x000fe200078e020e */
[----:B------:R-:W-:Y:S01]  /*120a0*/  LOP3.LUT R17, R17, 0x38, R3, 0xf8, !PT ;  /* 0x0000003811117812 */ /* 0x000fe200078ef803 */
[----:B------:R-:W-:Y:S01]  /*120b0*/  IMAD.IADD R20, R16, 0x1, -R20 ;  /* 0x0000000110147824 */ /* 0x000fe200078e0a14 */
[----:B------:R-:W-:Y:S01]  /*120c0*/  LOP3.LUT R18, R18, 0x1ffffffe, RZ, 0xc0, !PT ;  /* 0x1ffffffe12127812 */ /* 0x000fe200078ec0ff */
[----:B------:R-:W-:Y:S01]  /*120d0*/  IMAD R16, R16, 0x200, R10 ;  /* 0x0000020010107824 */ /* 0x000fe200078e020a */
[----:B------:R-:W-:Y:S01]  /*120e0*/  LOP3.LUT R0, R17, R0, RZ, 0x3c, !PT ;  /* 0x0000000011007212 */ /* 0x000fe200078e3cff */
[----:B-1----:R-:W-:Y:S01]  /*120f0*/  IMAD R19, R12, 0x80, R19 ;  /* 0x000000800c137824 */ /* 0x002fe200078e0213 */
[----:B------:R-:W-:Y:S01]  /*12100*/  R2P PR, R22, 0x6 ;  /* 0x0000000616007804 */ /* 0x000fe20000000000 */
[----:B------:R-:W-:Y:S01]  /*12110*/  IMAD.IADD R10, R10, 0x1, -R18 ;  /* 0x000000010a0a7824 */ /* 0x000fe200078e0a12 */
[----:B------:R-:W-:Y:S01]  /*12120*/  LOP3.LUT R21, R22, 0x1, RZ, 0xc0, !PT ;  /* 0x0000000116157812 */ /* 0x000fe200078ec0ff */
[----:B------:R-:W-:Y:S01]  /*12130*/  @P0 IMAD.HI.U32 R17, R19, c[0x0][0x4ec], RZ ;  /* 0x00013b0013110a27 */ /* 0x000fe200078e00ff */
[----:B------:R-:W-:-:S02]  /*12140*/  SHF.R.S32.HI R11, RZ, 0x2, R11 ;  /* 0x00000002ff0b7819 */ /* 0x000fc4000001140b */
[----:B------:R-:W-:Y:S01]  /*12150*/  LOP3.LUT R2, R0, 0x7ffffe00, R2, 0xf8, !PT ;  /* 0x7ffffe0000027812 */ /* 0x000fe200078ef802 */
[----:B------:R-:W-:Y:S01]  /*12160*/  IMAD.SHL.U32 R22, R22, 0x40, RZ ;  /* 0x0000004016167824 */ /* 0x000fe200078e00ff */
[----:B------:R-:W-:Y:S01]  /*12170*/  ISETP.NE.U32.AND P3, PT, R21, 0x1, PT ;  /* 0x000000011500780c */ /* 0x000fe20003f65070 */
[----:B------:R-:W-:Y:S01]  /*12180*/  IMAD.MOV.U32 R18, RZ, RZ, R19 ;  /* 0x000000ffff127224 */ /* 0x000fe200078e0013 */
[----:B------:R-:W-:Y:S01]  /*12190*/  @P0 SHF.R.U32.HI R18, RZ, c[0x0][0x4f0], R17 ;  /* 0x00013c00ff120a19 */ /* 0x000fe20000011611 */
[----:B------:R-:W-:Y:S01]  /*121a0*/  IMAD R11, R20, 0x10, R11 ;  /* 0x00000010140b7824 */ /* 0x000fe200078e020b */
[----:B------:R-:W-:Y:S02]  /*121b0*/  LOP3.LUT R22, R22, 0x1c0, RZ, 0xc0, !PT ;  /* 0x000001c016167812 */ /* 0x000fe400078ec0ff */
[--C-:B------:R-:W-:Y:S01]  /*121c0*/  SHF.R.S32.HI R0, RZ, 0x1f, R18.reuse ;  /* 0x0000001fff007819 */ /* 0x100fe20000011412 */
[----:B------:R-:W-:Y:S01]  /*121d0*/  IMAD R10, R10, 0x8, R11 ;  /* 0x000000080a0a7824 */ /* 0x000fe200078e020b */
[----:B------:R-:W-:Y:S01]  /*121e0*/  LEA.HI R22, R22, R22, RZ, 0x1d ;  /* 0x0000001616167211 */ /* 0x000fe200078fe8ff */
[----:B------:R-:W-:Y:S01]  /*121f0*/  IMAD.MOV R14, RZ, RZ, -R18 ;  /* 0x000000ffff0e7224 */ /* 0x000fe200078e0a12 */
[----:B------:R-:W-:Y:S01]  /*12200*/  F2FP.PACK_AB R136, R137, R136 ;  /* 0x000000888988723e */ /* 0x000fe200000000ff */
[----:B------:R-:W-:Y:S01]  /*12210*/  IMAD R0, R0, c[0x0][0x3e0], RZ ;  /* 0x0000f80000007a24 */ /* 0x000fe200078e02ff */
[----:B------:R-:W-:Y:S01]  /*12220*/  F2FP.PACK_AB R138, R139, R138 ;  /* 0x0000008a8b8a723e */ /* 0x000fe200000000ff */
[----:B------:R-:W-:Y:S01]  /*12230*/  IMAD.U32 R16, R16, 0x2, R22 ;  /* 0x0000000210107824 */ /* 0x000fe200078e0016 */
[----:B------:R-:W-:Y:S01]  /*12240*/  F2FP.PACK_AB R140, R141, R140 ;  /* 0x0000008c8d8c723e */ /* 0x000fe200000000ff */
[----:B------:R-:W-:Y:S01]  /*12250*/  IMAD R10, R12, 0x80, R10 ;  /* 0x000000800c0a7824 */ /* 0x000fe200078e020a */
[----:B------:R-:W-:Y:S01]  /*12260*/  F2FP.PACK_AB R142, R143, R142 ;  /* 0x0000008e8f8e723e */ /* 0x000fe200000000ff */
[----:B------:R-:W-:Y:S01]  /*12270*/  IMAD.WIDE.U32 R24, R18, c[0x0][0x3e0], R24 ;  /* 0x0000f80012187a25 */ /* 0x000fe200078e0018 */
[----:B------:R-:W-:-:S02]  /*12280*/  F2FP.PACK_AB R144, R145, R144 ;  /* 0x000000909190723e */ /* 0x000fc400000000ff */
[----:B------:R-:W-:Y:S01]  /*12290*/  F2FP.PACK_AB R146, R147, R146 ;  /* 0x000000929392723e */ /* 0x000fe200000000ff */
[----:B------:R-:W-:Y:S01]  /*122a0*/  IMAD R0, R18, c[0x0][0x3e4], R0 ;  /* 0x0000f90012007a24 */ /* 0x000fe200078e0200 */
[----:B------:R-:W-:Y:S01]  /*122b0*/  F2FP.PACK_AB R148, R149, R148 ;  /* 0x000000949594723e */ /* 0x000fe200000000ff */
[----:B------:R-:W-:Y:S01]  /*122c0*/  IMAD.SHL.U32 R18, R16, 0x2, RZ ;  /* 0x0000000210127824 */ /* 0x000fe200078e00ff */
[----:B------:R-:W-:Y:S01]  /*122d0*/  BAR.SYNC.DEFER_BLOCKING 0x1, 0x100 ;  /* 0x0044000000007b1d */ /* 0x000fe20000010000 */
[----:B------:R-:W-:Y:S01]  /*122e0*/  @P0 IMAD.HI.U32 R16, R10, c[0x0][0x4ec], RZ ;  /* 0x00013b000a100a27 */ /* 0x000fe200078e00ff */
[----:B------:R-:W-:Y:S02]  /*122f0*/  F2FP.PACK_AB R150, R151, R150 ;  /* 0x000000969796723e */ /* 0x000fe400000000ff */
[----:B------:R-:W-:Y:S01]  /*12300*/  F2FP.PACK_AB R152, R153, R152 ;  /* 0x000000989998723e */ /* 0x000fe200000000ff */
[----:B------:R-:W-:Y:S01]  /*12310*/  IMAD R11, R12, 0x80, R11 ;  /* 0x000000800c0b7824 */ /* 0x000fe200078e020b */
[----:B------:R-:W-:Y:S01]  /*12320*/  F2FP.PACK_AB R154, R155, R154 ;  /* 0x0000009a9b9a723e */ /* 0x000fe200000000ff */
[----:B------:R-:W-:Y:S01]  /*12330*/  IMAD.MOV.U32 R17, RZ, RZ, R10 ;  /* 0x000000ffff117224 */ /* 0x000fe200078e000a */
[----:B------:R-:W-:Y:S01]  /*12340*/  @P0 SHF.R.U32.HI R17, RZ, c[0x0][0x4f0], R16 ;  /* 0x00013c00ff110a19 */ /* 0x000fe20000011610 */
[----:B------:R-:W-:Y:S01]  /*12350*/  IMAD.IADD R25, R25, 0x1, R0 ;  /* 0x0000000119197824 */ /* 0x000fe200078e0200 */
[C---:B------:R-:W-:Y:S01]  /*12360*/  ISETP.GE.OR P5, PT, R11.reuse, R13, P4 ;  /* 0x0000000d0b00720c */ /* 0x040fe200027a6670 */
[----:B------:R-:W-:Y:S01]  /*12370*/  IMAD R14, R14, c[0x0][0x4e8], R19 ;  /* 0x00013a000e0e7a24 */ /* 0x000fe200078e0213 */
[----:B------:R-:W-:-:S02]  /*12380*/  IADD3 R11, R11, 0x8, RZ ;  /* 0x000000080b0b7810 */ /* 0x000fc40007ffe0ff */
[----:B------:R-:W-:Y:S01]  /*12390*/  SHF.R.S32.HI R0, RZ, 0x1f, R17 ;  /* 0x0000001fff007819 */ /* 0x000fe20000011411 */
[----:B------:R-:W-:Y:S01]  /*123a0*/  IMAD.WIDE.U32 R22, R14, c[0x0][0x3d8], R24 ;  /* 0x0000f6000e167a25 */ /* 0x000fe200078e0018 */
[----:B------:R-:W-:Y:S02]  /*123b0*/  IADD3 R20, P0, R17, R26, RZ ;  /* 0x0000001a11147210 */ /* 0x000fe40007f1e0ff */
[C---:B------:R-:W-:Y:S02]  /*123c0*/  IADD3 R16, R18.reuse, 0x80, RZ ;  /* 0x0000008012107810 */ /* 0x040fe40007ffe0ff */
[----:B------:R-:W-:Y:S02]  /*123d0*/  ISETP.GE.OR P4, PT, R11, R13, P4 ;  /* 0x0000000d0b00720c */ /* 0x000fe40002786670 */
[----:B------:R-:W-:Y:S02]  /*123e0*/  IADD3 R11, R18, 0x70, RZ ;  /* 0x00000070120b7810 */ /* 0x000fe40007ffe0ff */
[----:B------:R-:W-:Y:S01]  /*123f0*/  IADD3.X R21, R0, R27, R15, P0, !PT ;  /* 0x0000001b00157210 */ /* 0x000fe200007fe40f */
[----:B------:R-:W-:Y:S01]  /*12400*/  IMAD.MOV.U32 R0, RZ, RZ, 0x20 ;  /* 0x00000020ff007424 */ /* 0x000fe200078e00ff */
[----:B------:R-:W-:Y:S01]  /*12410*/  @P3 IADD3 R11, R16, 0x10, RZ ;  /* 0x00000010100b3810 */ /* 0x000fe20007ffe0ff */
[----:B------:R-:W-:Y:S01]  /*12420*/  IMAD.MOV R16, RZ, RZ, -R17 ;  /* 0x000000ffff107224 */ /* 0x000fe200078e0a11 */
[----:B------:R-:W-:Y:S01]  /*12430*/  SHF.R.S32.HI R15, RZ, 0x1f, R14 ;  /* 0x0000001fff0f7819 */ /* 0x000fe2000001140e */
[----:B------:R-:W-:Y:S01]  /*12440*/  STS [R18+0x80], R160 ;  /* 0x000080a012007388 */ /* 0x000fe20000000800 */
[----:B------:R-:W-:Y:S01]  /*12450*/  SEL R0, R0, 0xffffffe0, !P1 ;  /* 0xffffffe000007807 */ /* 0x000fe20004800000 */
[----:B------:R-:W-:Y:S01]  /*12460*/  IMAD R17, R16, c[0x0][0x4e8], R10 ;  /* 0x00013a0010117a24 */ /* 0x000fe200078e020a */
[----:B------:R-:W-:Y:S01]  /*12470*/  F2FP.PACK_AB R36, R37, R36 ;  /* 0x000000242524723e */ /* 0x000fe200000000ff */
[----:B------:R-:W-:Y:S01]  /*12480*/  IMAD R15, R15, c[0x0][0x3d8], RZ ;  /* 0x0000f6000f0f7a24 */ /* 0x000fe200078e02ff */
[----:B------:R-:W-:Y:S01]  /*12490*/  STS [R18+0x480], R162 ;  /* 0x000480a212007388 */ /* 0x000fe20000000800 */
[----:B------:R-:W-:Y:S01]  /*124a0*/  IMAD.MOV.U32 R10, RZ, RZ, 0x40 ;  /* 0x00000040ff0a7424 */ /* 0x000fe200078e00ff */
[----:B------:R-:W-:Y:S01]  /*124b0*/  F2FP.PACK_AB R38, R39, R38 ;  /* 0x000000262726723e */ /* 0x000fe200000000ff */
[----:B------:R-:W-:Y:S01]  /*124c0*/  IMAD R15, R14, c[0x0][0x3dc], R15 ;  /* 0x0000f7000e0f7a24 */ /* 0x000fe200078e020f */
[----:B------:R-:W-:Y:S01]  /*124d0*/  SHF.R.S32.HI R14, RZ, 0x1f, R17 ;  /* 0x0000001fff0e7819 */ /* 0x000fe20000011411 */
[----:B------:R-:W-:Y:S01]  /*124e0*/  IMAD.IADD R16, R18, 0x1, R0 ;  /* 0x0000000112107824 */ /* 0x000fe200078e0200 */
[----:B------:R-:W-:Y:S01]  /*124f0*/  SEL R10, R10, 0xffffffc0, !P2 ;  /* 0xffffffc00a0a7807 */ /* 0x000fe20005000000 */
[----:B------:R-:W-:Y:S01]  /*12500*/  IMAD.IADD R0, R0, 0x1, R11 ;  /* 0x0000000100007824 */ /* 0x000fe200078e020b */
[----:B------:R-:W-:Y:S01]  /*12510*/  STS [R11], R156 ;  /* 0x0000009c0b007388 */ /* 0x000fe20000000800 */
[----:B------:R-:W-:Y:S01]  /*12520*/  IMAD R14, R14, c[0x0][0x488], RZ ;  /* 0x000122000e0e7a24 */ /* 0x000fe200078e02ff */
[----:B------:R-:W-:Y:S01]  /*12530*/  F2FP.PACK_AB R40, R41, R40 ;  /* 0x000000282928723e */ /* 0x000fe200000000ff */
[----:B------:R-:W-:Y:S01]  /*12540*/  IMAD.IADD R19, R18, 0x1, R10 ;  /* 0x0000000112137824 */ /* 0x000fe200078e020a */
[----:B------:R-:W-:Y:S01]  /*12550*/  STS [R11+0x400], R158 ;  /* 0x0004009e0b007388 */ /* 0x000fe20000000800 */
        /* <DEDUP_REMOVED lines=10> */
[----:B------:R-:W-:Y:S01]  /*12600*/  STS [R0], R136 ;  /* 0x0000008800007388 */ /* 0x000fe20000000800 */
[----:B------:R-:W-:Y:S01]  /*12610*/  F2FP.PACK_AB R48, R49, R48 ;  /* 0x000000303130723e */ /* 0x000fe200000000ff */
[----:B------:R-:W-:Y:S01]  /*12620*/  IMAD.IADD R14, R21, 0x1, R14 ;  /* 0x00000001150e7824 */ /* 0x000fe200078e020e */
        /* <DEDUP_REMOVED lines=20> */
[----:B------:R-:W-:Y:S01]  /*12770*/  F2FP.PACK_AB R76, R77, R76 ;  /* 0x0000004c4d4c723e */ /* 0x000fe200000000ff */
[----:B------:R-:W-:Y:S01]  /*12780*/  IMAD R75, R12, 0x80, R9 ;  /* 0x000000800c4b7824 */ /* 0x000fe200078e0209 */
        /* <DEDUP_REMOVED lines=134> */
.L_x_2784:
[----:B--234-:R-:W-:Y:S05]  /*12ff0*/  BSYNC B0 ;  /* 0x0000000000007941 */ /* 0x01cfea0003800000 */
.L_x_2783:
        /* <DEDUP_REMOVED lines=30> */
.L_x_2786:
[----:B------:R-:W-:Y:S05]  /*131e0*/  BSYNC B0 ;  /* 0x0000000000007941 */ /* 0x000fea0003800000 */
.L_x_2785:
        /* <DEDUP_REMOVED lines=30> */
.L_x_2788:
[----:B------:R-:W-:Y:S05]  /*133d0*/  BSYNC B0 ;  /* 0x0000000000007941 */ /* 0x000fea0003800000 */
.L_x_2787:
        /* <DEDUP_REMOVED lines=31> */
.L_x_2782:
        /* <DEDUP_REMOVED lines=42> */
.L_x_2790:
[----:B------:R-:W-:Y:S05]  /*13870*/  BSYNC B0 ;  /* 0x0000000000007941 */ /* 0x000fea0003800000 */
.L_x_2789:
        /* <DEDUP_REMOVED lines=71> */
.L_x_2792:
[----:B------:R-:W-:Y:S05]  /*13cf0*/  BSYNC B0 ;  /* 0x0000000000007941 */ /* 0x000fea0003800000 */
.L_x_2791:
        /* <DEDUP_REMOVED lines=27> */
.L_x_2794:
[----:B------:R-:W-:Y:S05]  /*13eb0*/  BSYNC B0 ;  /* 0x0000000000007941 */ /* 0x000fea0003800000 */
.L_x_2793:
        /* <DEDUP_REMOVED lines=27> */
.L_x_2796:
[----:B------:R-:W-:Y:S05]  /*14070*/  BSYNC B0 ;  /* 0x0000000000007941 */ /* 0x000fea0003800000 */
.L_x_2795:
        /* <DEDUP_REMOVED lines=28> */
.L_x_2797:
        /* <DEDUP_REMOVED lines=12> */
.L_x_3578:


//--------------------- .text._ZN7cutlass13device_kernelIN5flash19enable_sm80_to_sm89INS1_16FlashAttnFwdSm80INS1_25CollectiveMainloopFwdSm80ILi8ELi1ELb0EN4cute5tupleIJNS5_1CILi128EEENS7_ILi64EEENS7_ILi256EEEEEELi256ENS_6half_tEfNS_4arch4Sm80ELb0ELb1ELb0ELb1ELb1ELb0ELb1ELb0EEENS1_21CollectiveEpilogueFwdINS6_IJS8_SA_S9_EEENS6_IJNS7_ILi1EEESI_SI_EEESC_SE_Li256ELb1ELb1ELb0ELb0EEENS1_19SingleTileSchedulerILb1ELb0ELb1ELi128EEEEEEEEEvNT_6ParamsE --------------------------
	.section	.text._ZN7cutlass13device_kernelIN5flash19enable_sm80_to_sm89INS1_16FlashAttnFwdSm80INS1_25CollectiveMainloopFwdSm80ILi8ELi1ELb0EN4cute5tupleIJNS5_1CILi128EEENS7_ILi64EEENS7_ILi256EEEEEELi256ENS_6half_tEfNS_4arch4Sm80ELb0ELb1ELb0ELb1ELb1ELb0ELb1ELb0EEENS1_21CollectiveEpilogueFwdINS6_IJS8_SA_S9_EEENS6_IJNS7_ILi1EEESI_SI_EEESC_SE_Li256ELb1ELb1ELb0ELb0EEENS1_19SingleTileSchedulerILb1ELb0ELb1ELi128EEEEEEEEEvNT_6ParamsE,"ax",@progbits
	.sectioninfo	@"SHI_REGISTERS=255"
	.align	128
.text._ZN7cutlass13device_kernelIN5flash19enable_sm80_to_sm89INS1_16FlashAttnFwdSm80INS1_25CollectiveMainloopFwdSm80ILi8ELi1ELb0EN4cute5tupleIJNS5_1CILi128EEENS7_ILi64EEENS7_ILi256EEEEEELi256ENS_6half_tEfNS_4arch4Sm80ELb0ELb1ELb0ELb1ELb1ELb0ELb1ELb0EEENS1_21CollectiveEpilogueFwdINS6_IJS8_SA_S9_EEENS6_IJNS7_ILi1EEESI_SI_EEESC_SE_Li256ELb1ELb1ELb0ELb0EEENS1_19SingleTileSchedulerILb1ELb0ELb1ELi128EEEEEEEEEvNT_6ParamsE:
        .type           _ZN7cutlass13device_kernelIN5flash19enable_sm80_to_sm89INS1_16FlashAttnFwdSm80INS1_25CollectiveMainloopFwdSm80ILi8ELi1ELb0EN4cute5tupleIJNS5_1CILi128EEENS7_ILi64EEENS7_ILi256EEEEEELi256ENS_6half_tEfNS_4arch4Sm80ELb0ELb1ELb0ELb1ELb1ELb0ELb1ELb0EEENS1_21CollectiveEpilogueFwdINS6_IJS8_SA_S9_EEENS6_IJNS7_ILi1EEESI_SI_EEESC_SE_Li256ELb1ELb1ELb0ELb0EEENS1_19SingleTileSchedulerILb1ELb0ELb1ELi128EEEEEEEEEvNT_6ParamsE,@function
        .size           _ZN7cutlass13device_kernelIN5flash19enable_sm80_to_sm89INS1_16FlashAttnFwdSm80INS1_25CollectiveMainloopFwdSm80ILi8ELi1ELb0EN4cute5tupleIJNS5_1CILi128EEENS7_ILi64EEENS7_ILi256EEEEEELi256ENS_6half_tEfNS_4arch4Sm80ELb0ELb1ELb0ELb1ELb1ELb0ELb1ELb0EEENS1_21CollectiveEpilogueFwdINS6_IJS8_SA_S9_EEENS6_IJNS7_ILi1EEESI_SI_EEESC_SE_Li256ELb1ELb1ELb0ELb0EEENS1_19SingleTileSchedulerILb1ELb0ELb1ELi128EEEEEEEEEvNT_6ParamsE,(.L_x_3579 - _ZN7cutlass13device_kernelIN5flash19enable_sm80_to_sm89INS1_16FlashAttnFwdSm80INS1_25CollectiveMainloopFwdSm80ILi8ELi1ELb0EN4cute5tupleIJNS5_1CILi128EEENS7_ILi64EEENS7_ILi256EEEEEELi256ENS_6half_tEfNS_4arch4Sm80ELb0ELb1ELb0ELb1ELb1ELb0ELb1ELb0EEENS1_21CollectiveEpilogueFwdINS6_IJS8_SA_S9_EEENS6_IJNS7_ILi1EEESI_SI_EEESC_SE_Li256ELb1ELb1ELb0ELb0EEENS1_19SingleTileSchedulerILb1ELb0ELb1ELi128EEEEEEEEEvNT_6ParamsE)
        .other          _ZN7cutlass13device_kernelIN5flash19enable_sm80_to_sm89INS1_16FlashAttnFwdSm80INS1_25CollectiveMainloopFwdSm80ILi8ELi1ELb0EN4cute5tupleIJNS5_1CILi128EEENS7_ILi64EEENS7_ILi256EEEEEELi256ENS_6half_tEfNS_4arch4Sm80ELb0ELb1ELb0ELb1ELb1ELb0ELb1ELb0EEENS1_21CollectiveEpilogueFwdINS6_IJS8_SA_S9_EEENS6_IJNS7_ILi1EEESI_SI_EEESC_SE_Li256ELb1ELb1ELb0ELb0EEENS1_19SingleTileSchedulerILb1ELb0ELb1ELi128EEEEEEEEEvNT_6ParamsE,@"STO_CUDA_ENTRY STV_DEFAULT"
_ZN7cutlass13device_kernelIN5flash19enable_sm80_to_sm89INS1_16FlashAttnFwdSm80INS1_25CollectiveMainloopFwdSm80ILi8ELi1ELb0EN4cute5tupleIJNS5_1CILi128EEENS7_ILi64EEENS7_ILi256EEEEEELi256ENS_6half_tEfNS_4arch4Sm80ELb0ELb1ELb0ELb1ELb1ELb0ELb1ELb0EEENS1_21CollectiveEpilogueFwdINS6_IJS8_SA_S9_EEENS6_IJNS7_ILi1EEESI_SI_EEESC_SE_Li256ELb1ELb1ELb0ELb0EEENS1_19SingleTileSchedulerILb1ELb0ELb1ELi128EEEEEEEEEvNT_6ParamsE:
        /* <DEDUP_REMOVED lines=20> */
.L_x_2799:
        /* <DEDUP_REMOVED lines=13> */
.L_x_2801:
[----:B------:R-:W-:Y:S02]  /*0210*/  ULDC UR5, c[0x0][0x54c] ;  /* 0x0001530000057ab9 */ /* 0x000fe40000000800 */
.L_x_2800:
[----:B------:R-:W-:Y:S02]  /*0220*/  ULDC UR4, c[0x0][0x548] ;  /* 0x0001520000047ab9 */ /* 0x000fe40000000800 */
[----:B------:R-:W-:-:S02]  /*0230*/  USHF.L.U32 UR26, UR27, 0x7, URZ ;  /* 0x000000071b1a7899 */ /* 0x000fc4000800063f */
[----:B------:R-:W-:-:S04]  /*0240*/  UIMAD UR4, UR5, UR4, URZ ;  /* 0x00000004050472a4 */ /* 0x000fc8000f8e023f */
[----:B------:R-:W-:-:S04]  /*0250*/  UISETP.GE.AND UP0, UPT, UR26, UR4, UPT ;  /* 0x000000041a00728c */ /* 0x000fc8000bf06270 */
[----:B------:R-:W-:Y:S01]  /*0260*/  USEL UR13, UR13, 0xffffffff, !UP0 ;  /* 0xffffffff0d0d7887 */ /* 0x000fe2000c000000 */
[----:B------:R-:W-:Y:S05]  /*0270*/  BRA `(.L_x_2802) ;  /* 0x000001b000007947 */ /* 0x000fea0003800000 */
.L_x_2798:
        /* <DEDUP_REMOVED lines=8> */
.L_x_2803:
        /* <DEDUP_REMOVED lines=13> */
.L_x_2805:
[----:B------:R-:W-:Y:S02]  /*03d0*/  ULDC UR5, c[0x0][0x54c] ;  /* 0x0001530000057ab9 */ /* 0x000fe40000000800 */
.L_x_2804:
[----:B------:R-:W-:Y:S02]  /*03e0*/  ULDC UR4, c[0x0][0x548] ;  /* 0x0001520000047ab9 */ /* 0x000fe40000000800 */
[----:B------:R-:W-:-:S02]  /*03f0*/  USHF.L.U32 UR26, UR27, 0x7, URZ ;  /* 0x000000071b1a7899 */ /* 0x000fc4000800063f */
[----:B------:R-:W-:-:S04]  /*0400*/  UIMAD UR4, UR5, UR4, URZ ;  /* 0x00000004050472a4 */ /* 0x000fc8000f8e023f */
[----:B------:R-:W-:-:S04]  /*0410*/  UISETP.GE.AND UP0, UPT, UR26, UR4, UPT ;  /* 0x000000041a00728c */ /* 0x000fc8000bf06270 */
[----:B------:R-:W-:-:S06]  /*0420*/  USEL UR13, UR13, 0xffffffff, !UP0 ;  /* 0xffffffff0d0d7887 */ /* 0x000fcc000c000000 */
.L_x_2802:
        /* <DEDUP_REMOVED lines=47> */
.L_x_2806:
        /* <DEDUP_REMOVED lines=10> */
.L_x_2807:
        /* <DEDUP_REMOVED lines=12> */
.L_x_2808:
        /* <DEDUP_REMOVED lines=25> */
.L_x_2810:
[----:B------:R-:W-:Y:S02]  /*0a10*/  UISETP.NE.AND UP0, UPT, UR5, 0x1, UPT ;  /* 0x000000010500788c */ /* 0x000fe4000bf05270 */
[----:B------:R-:W-:Y:S02]  /*0a20*/  ULDC.64 UR6, c[0x0][0x330] ;  /* 0x0000cc0000067ab9 */ /* 0x000fe40000000a00 */
[----:B------:R-:W-:-:S07]  /*0a30*/  UIMAD.WIDE.U32 UR16, UR15, UR6, URZ ;  /* 0x000000060f1072a5 */ /* 0x000fce000f8e003f */
[----:B------:R-:W-:Y:S02]  /*0a40*/  @UP0 USHF.R.U32.HI UR15, URZ, UR7, UR17 ;  /* 0x000000073f0f0299 */ /* 0x000fe40008011611 */
.L_x_2811:
[----:B------:R-:W-:Y:S02]  /*0a50*/  ULDC UR6, c[0x0][0x32c] ;  /* 0x0000cb0000067ab9 */ /* 0x000fe40000000800 */
[----:B------:R-:W-:-:S04]  /*0a60*/  UIMAD UR6, UR15, UR5, UR6 ;  /* 0x000000050f0672a4 */ /* 0x000fc8000f8e0206 */
[----:B------:R-:W-:-:S04]  /*0a70*/  UISETP.LT.AND UP0, UPT, UR4, UR6, UPT ;  /* 0x000000060400728c */ /* 0x000fc8000bf01270 */
[----:B------:R-:W-:Y:S02]  /*0a80*/  USEL UR4, UR4, UR6, UP0 ;  /* 0x0000000604047287 */ /* 0x000fe40008000000 */
.L_x_2809:
        /* <DEDUP_REMOVED lines=31> */
.L_x_2813:
[----:B------:R-:W-:-:S03]  /*0c80*/  UISETP.NE.AND UP0, UPT, UR5, 0x1, UPT ;  /* 0x000000010500788c */ /* 0x000fc6000bf05270 */
[----:B------:R-:W-:Y:S02]  /*0c90*/  ULDC.64 UR4, c[0x0][0x330] ;  /* 0x0000cc0000047ab9 */ /* 0x000fe40000000a00 */
[----:B------:R-:W-:-:S07]  /*0ca0*/  UIMAD.WIDE.U32 UR16, UR7, UR4, URZ ;  /* 0x00000004071072a5 */ /* 0x000fce000f8e003f */
[----:B------:R-:W-:Y:S02]  /*0cb0*/  @UP0 UMOV UR15, UR17 ;  /* 0x00000011000f0c82 */ /* 0x000fe40008000000 */
[----:B------:R-:W-:Y:S02]  /*0cc0*/  @UP0 USHF.R.U32.HI UR7, URZ, UR5, UR15 ;  /* 0x000000053f070299 */ /* 0x000fe4000801160f */
.L_x_2814:
[----:B------:R-:W-:Y:S02]  /*0cd0*/  ULDC UR4, c[0x0][0x32c] ;  /* 0x0000cb0000047ab9 */ /* 0x000fe40000000800 */
[----:B------:R-:W-:-:S04]  /*0ce0*/  UIMAD UR4, UR7, UR4, URZ ;  /* 0x00000004070472a4 */ /* 0x000fc8000f8e023f */
[----:B------:R-:W-:-:S04]  /*0cf0*/  UISETP.LT.AND UP0, UPT, UR6, UR4, UPT ;  /* 0x000000040600728c */ /* 0x000fc8000bf01270 */
[----:B------:R-:W-:-:S04]  /*0d00*/  USEL UR6, UR6, UR4, !UP0 ;  /* 0x0000000406067287 */ /* 0x000fc8000c000000 */
.L_x_2812:
[----:B------:R-:W-:Y:S01]  /*0d10*/  USHF.R.S32.HI UR4, URZ, 0x1f, UR6 ;  /* 0x0000001f3f047899 */ /* 0x000fe20008011406 */
[----:B------:R-:W-:Y:S01]  /*0d20*/  PLOP3.LUT P2, PT, PT, PT, PT, 0x80, 0x0 ;  /* 0x000000000000781c */ /* 0x000fe20003f4f070 */
[----:B------:R-:W-:Y:S01]  /*0d30*/  IMAD.MOV.U32 R3, RZ, RZ, RZ ;  /* 0x000000ffff037224 */ /* 0x000fe200078e00ff */
[----:B------:R-:W-:Y:S01]  /*0d40*/  MOV R4, RZ ;  /* 0x000000ff00047202 */ /* 0x000fe20000000f00 */
[----:B------:R-:W-:Y:S01]  /*0d50*/  ULEA.HI UR4, UR4, UR6, URZ, 0x6 ;  /* 0x0000000604047291 */ /* 0x000fe2000f8f303f */
[----:B------:R-:W-:Y:S01]  /*0d60*/  IMAD.MOV.U32 R130, RZ, RZ, RZ ;  /* 0x000000ffff827224 */ /* 0x000fe200078e00ff */
[----:B------:R-:W-:Y:S01]  /*0d70*/  CS2R R126, SRZ ;  /* 0x00000000007e7805 */ /* 0x000fe2000001ff00 */
[----:B------:R-:W-:Y:S01]  /*0d80*/  IMAD.MOV.U32 R128, RZ, RZ, RZ ;  /* 0x000000ffff807224 */ /* 0x000fe200078e00ff */
        /* <DEDUP_REMOVED lines=97> */
[----:B------:R-:W-:Y:S01]  /*13a0*/  USEL UR9, UR9, URZ, !UP3 ;  /* 0x0000003f09097287 */ /* 0x000fe2000d800000 */
[----:B------:R-:W-:Y:S01]  /*13b0*/  LOP3.LUT R231, R231, 0x1c0, RZ, 0xc0, !PT ;  /* 0x000001c0e7e77812 */ /* 0x000fe200078ec0ff */
[----:B------:R-:W-:Y:S01]  /*13c0*/  UIMAD UR6, UR10, UR5, UR6 ;  /* 0x000000050a0672a4 */ /* 0x000fe2000f8e0206 */
[----:B------:R-:W-:Y:S01]  /*13d0*/  IADD3 R0, R235, UR26, RZ ;  /* 0x0000001aeb007c10 */ /* 0x000fe2000fffe0ff */
[----:B------:R-:W-:Y:S01]  /*13e0*/  UIMAD.WIDE.U32 UR16, UR10, UR4, UR14 ;  /* 0x000000040a1072a5 */ /* 0x000fe2000f8e000e */
[C---:B------:R-:W-:Y:S01]  /*13f0*/  IADD3 R14, R203.reuse, 0x40, RZ ;  /* 0x00000040cb0e7810 */ /* 0x040fe20007ffe0ff */
[----:B------:R-:W-:Y:S01]  /*1400*/  USEL UR14, UR13, URZ, !UP3 ;  /* 0x0000003f0d0e7287 */ /* 0x000fe2000d800000 */
[C---:B------:R-:W-:Y:S01]  /*1410*/  IADD3 R13, R203.reuse, 0x80, RZ ;  /* 0x00000080cb0d7810 */ /* 0x040fe20007ffe0ff */
[----:B------:R-:W-:Y:S01]  /*1420*/  ULDC.64 UR4, c[0x0][0x1c0] ;  /* 0x0000700000047ab9 */ /* 0x000fe20000000a00 */
[----:B-1----:R-:W-:Y:S01]  /*1430*/  @P1 IMAD.HI.U32 R3, R0, c[0x0][0x2c8], RZ ;  /* 0x0000b20000031a27 */ /* 0x002fe200078e00ff */
[----:B------:R-:W-:Y:S01]  /*1440*/  UIMAD UR9, UR9, UR4, URZ ;  /* 0x00000004090972a4 */ /* 0x000fe2000f8e023f */
[----:B------:R-:W-:Y:S01]  /*1450*/  LEA.HI R8, R84, R83, RZ, 0x6 ;  /* 0x0000005354087211 */ /* 0x000fe200078f30ff */
[----:B------:R-:W-:Y:S01]  /*1460*/  UIADD3 UR17, UR17, UR6, URZ ;  /* 0x0000000611117290 */ /* 0x000fe2000fffe03f */
[--C-:B------:R-:W-:Y:S01]  /*1470*/  IMAD.MOV.U32 R5, RZ, RZ, R0.reuse ;  /* 0x000000ffff057224 */ /* 0x100fe200078e0000 */
[----:B------:R-:W-:Y:S01]  /*1480*/  UIMAD UR5, UR14, UR5, UR9 ;  /* 0x000000050e0572a4 */ /* 0x000fe2000f8e0209 */
[----:B------:R-:W-:Y:S01]  /*1490*/  @P0 SHF.R.U32.HI R5, RZ, c[0x0][0x2cc], R3 ;  /* 0x0000b300ff050a19 */ /* 0x000fe20000011603 */
[----:B------:R-:W-:Y:S01]  /*14a0*/  UIMAD.WIDE.U32 UR14, UR14, UR4, UR16 ;  /* 0x000000040e0e72a5 */ /* 0x000fe2000f8e0010 */
[----:B------:R-:W-:Y:S01]  /*14b0*/  ISETP.GE.AND P4, PT, R203, c[0x0][0x198], PT ;  /* 0x00006600cb007a0c */ /* 0x000fe20003f86270 */
[----:B------:R-:W-:Y:S01]  /*14c0*/  IMAD.SHL.U32 R8, R8, 0x8, RZ ;  /* 0x0000000808087824 */ /* 0x000fe200078e00ff */
[--C-:B------:R-:W-:Y:S01]  /*14d0*/  SHF.R.S32.HI R4, RZ, 0x1f, R5.reuse ;  /* 0x0000001fff047819 */ /* 0x100fe20000011405 */
[----:B------:R-:W-:Y:S01]  /*14e0*/  UIADD3 UR5, UR15, UR5, URZ ;  /* 0x000000050f057290 */ /* 0x000fe2000fffe03f */
[----:B------:R-:W-:Y:S01]  /*14f0*/  IMAD.MOV R3, RZ, RZ, -R5 ;  /* 0x000000ffff037224 */ /* 0x000fe200078e0a05 */
[----:B------:R-:W-:Y:S01]  /*1500*/  ULDC UR4, c[0x0][0x2c4] ;  /* 0x0000b10000047ab9 */ /* 0x000fe20000000800 */
[----:B------:R-:W-:Y:S01]  /*1510*/  IMAD.U32 R7, RZ, RZ, UR15 ;  /* 0x0000000fff077e24 */ /* 0x000fe2000f8e00ff */
[----:B------:R-:W-:Y:S01]  /*1520*/  UIMAD UR4, UR12, UR4, URZ ;  /* 0x000000040c0472a4 */ /* 0x000fe2000f8e023f */
[----:B------:R-:W-:Y:S01]  /*1530*/  IMAD R3, R3, c[0x0][0x2c4], R0 ;  /* 0x0000b10003037a24 */ /* 0x000fe200078e0200 */
[----:B------:R-:W-:Y:S01]  /*1540*/  ISETP.GE.AND P3, PT, R14, c[0x0][0x198], PT ;  /* 0x000066000e007a0c */ /* 0x000fe20003f66270 */
[----:B------:R-:W-:Y:S01]  /*1550*/  IMAD.U32 R6, RZ, RZ, UR14 ;  /* 0x0000000eff067e24 */ /* 0x000fe2000f8e00ff */
[----:B------:R-:W-:Y:S01]  /*1560*/  ISETP.GE.AND P6, PT, R13, c[0x0][0x198], PT ;  /* 0x000066000d007a0c */ /* 0x000fe20003fc6270 */
[----:B------:R-:W-:Y:S01]  /*1570*/  IMAD.U32 R7, RZ, RZ, UR5 ;  /* 0x00000005ff077e24 */ /* 0x000fe2000f8e00ff */
[----:B------:R-:W-:Y:S01]  /*1580*/  SHF.R.S32.HI R0, RZ, 0x1f, R3 ;  /* 0x0000001fff007819 */ /* 0x000fe20000011403 */
[----:B------:R-:W-:Y:S01]  /*1590*/  IMAD R4, R4, c[0x0][0x1b0], RZ ;  /* 0x00006c0004047a24 */ /* 0x000fe200078e02ff */
[----:B------:R-:W-:Y:S01]  /*15a0*/  BSSY B0, `(.L_x_2816) ;  /* 0x0000036000007945 */ /* 0x000fe20003800000 */
[----:B------:R-:W-:-:S04]  /*15b0*/  IMAD.WIDE.U32 R6, R5, c[0x0][0x1b0], R6 ;  /* 0x00006c0005067a25 */ /* 0x000fc800078e0006 */
[----:B------:R-:W-:Y:S02]  /*15c0*/  IMAD R4, R5, c[0x0][0x1b4], R4 ;  /* 0x00006d0005047a24 */ /* 0x000fe400078e0204 */
[----:B------:R-:W-:Y:S02]  /*15d0*/  IMAD R0, R0, c[0x0][0x1a8], RZ ;  /* 0x00006a0000007a24 */ /* 0x000fe400078e02ff */
[----:B------:R-:W-:Y:S01]  /*15e0*/  IMAD.IADD R7, R7, 0x1, R4 ;  /* 0x0000000107077824 */ /* 0x000fe200078e0204 */
[----:B------:R-:W-:Y:S01]  /*15f0*/  LEA.HI R4, R84, R83, RZ, 0x4 ;  /* 0x0000005354047211 */ /* 0x000fe200078f20ff */
[C---:B------:R-:W-:Y:S02]  /*1600*/  IMAD R5, R3.reuse, c[0x0][0x1ac], R0 ;  /* 0x00006b0003057a24 */ /* 0x040fe400078e0200 */
[----:B------:R-:W-:Y:S01]  /*1610*/  IMAD.WIDE.U32 R6, R3, c[0x0][0x1a8], R6 ;  /* 0x00006a0003067a25 */ /* 0x000fe200078e0006 */
[----:B------:R-:W-:-:S03]  /*1620*/  LOP3.LUT R0, R4, 0xfffffff0, RZ, 0xc0, !PT ;  /* 0xfffffff004007812 */ /* 0x000fc600078ec0ff */
[----:B------:R-:W-:Y:S01]  /*1630*/  IMAD.IADD R7, R7, 0x1, R5 ;  /* 0x0000000107077824 */ /* 0x000fe200078e0205 */
[----:B------:R-:W-:Y:S01]  /*1640*/  LEA R16, P0, R6, c[0x0][0x160], 0x1 ;  /* 0x0000580006107a11 */ /* 0x000fe200078008ff */
[----:B------:R-:W-:Y:S01]  /*1650*/  IMAD.IADD R0, R83, 0x1, -R0 ;  /* 0x0000000153007824 */ /* 0x000fe200078e0a00 */
[----:B------:R-:W-:Y:S01]  /*1660*/  IADD3 R5, R12, UR26, RZ ;  /* 0x0000001a0c057c10 */ /* 0x000fe2000fffe0ff */
[----:B------:R-:W-:Y:S01]  /*1670*/  IMAD.MOV.U32 R3, RZ, RZ, 0x10 ;  /* 0x00000010ff037424 */ /* 0x000fe200078e00ff */
[----:B------:R-:W-:Y:S01]  /*1680*/  LEA.HI.X R7, R6, c[0x0][0x164], R7, 0x1, P0 ;  /* 0x0000590006077a11 */ /* 0x000fe200000f0c07 */
[----:B------:R1:W3:Y:S01]  /*1690*/  SHFL.IDX PT, R18, R16, RZ, 0x181f ;  /* 0x00181fff10127589 */ /* 0x0002e200000e0000 */
[----:B------:R-:W-:Y:S02]  /*16a0*/  SHF.R.S32.HI R6, RZ, 0x1f, R0 ;  /* 0x0000001fff067819 */ /* 0x000fe40000011400 */
[----:B------:R-:W-:Y:S01]  /*16b0*/  ISETP.GE.AND P0, PT, R5, UR4, PT ;  /* 0x0000000405007c0c */ /* 0x000fe2000bf06270 */
        /* <DEDUP_REMOVED lines=36> */
.L_x_2817:
[----:B-1-34-:R-:W-:Y:S05]  /*1900*/  BSYNC B0 ;  /* 0x0000000000007941 */ /* 0x01afea0003800000 */
.L_x_2816:
        /* <DEDUP_REMOVED lines=25> */
.L_x_2819:
[----:B------:R-:W-:Y:S05]  /*1aa0*/  BSYNC B0 ;  /* 0x0000000000007941 */ /* 0x000fea0003800000 */
.L_x_2818:
        /* <DEDUP_REMOVED lines=25> */
.L_x_2821:
[----:B------:R-:W-:Y:S05]  /*1c40*/  BSYNC B0 ;  /* 0x0000000000007941 */ /* 0x000fea0003800000 */
.L_x_2820:
[----:B-12---:R-:W-:Y:S01]  /*1c50*/  SHFL.IDX PT, R16, R16, 0x3, 0x181f ;  /* 0x00781f0010107f89 */ /* 0x006fe200000e0000 */
[----:B------:R-:W-:Y:S01]  /*1c60*/  IADD3 R5, R5, 0x60, RZ ;  /* 0x0000006005057810 */ /* 0x000fe20007ffe0ff */
[----:B------:R-:W-:Y:S01]  /*1c70*/  UIADD3 UR28, UR22, -0x1, URZ ;  /* 0xffffffff161c7890 */ /* 0x000fe2000fffe03f */
[----:B------:R-:W-:Y:S01]  /*1c80*/  SHF.R.S32.HI R202, RZ, 0x1f, R14 ;  /* 0x0000001fffca7819 */ /* 0x000fe2000001140e */
[----:B---3--:R-:W1:Y:S01]  /*1c90*/  SHFL.IDX PT, R17, R7, 0x3, 0x181f ;  /* 0x00781f0007117f89 */ /* 0x008e6200000e0000 */
[----:B------:R-:W-:Y:S01]  /*1ca0*/  ISETP.GE.AND P0, PT, R5, UR4, PT ;  /* 0x0000000405007c0c */ /* 0x000fe2000bf06270 */
[----:B------:R-:W-:Y:S01]  /*1cb0*/  IMAD.MOV.U32 R232, RZ, RZ, c[0x0][0x2b8] ;  /* 0x0000ae00ffe87624 */ /* 0x000fe200078e00ff */
[----:B------:R-:W-:Y:S01]  /*1cc0*/  SHF.R.S32.HI R201, RZ, 0x1f, R13 ;  /* 0x0000001fffc97819 */ /* 0x000fe2000001140d */
[----:B------:R-:W-:Y:S01]  /*1cd0*/  USHF.L.U32 UR21, UR28, 0x6, URZ ;  /* 0x000000061c157899 */ /* 0x000fe2000800063f */
        /* <DEDUP_REMOVED lines=8> */
[----:B------:R-:W-:Y:S01]  /*1d60*/  LOP3.LUT R202, R202, 0xfffffff8, RZ, 0xc0, !PT ;  /* 0xfffffff8caca7812 */ /* 0x000fe200078ec0ff */
[----:B------:R-:W-:Y:S01]  /*1d70*/  UIMAD.WIDE.U32 UR14, UR9, UR4, URZ ;  /* 0x00000004090e72a5 */ /* 0x000fe2000f8e003f */
[----:B------:R-:W-:Y:S01]  /*1d80*/  LOP3.LUT R201, R201, 0xfffffff8, RZ, 0xc0, !PT ;  /* 0xfffffff8c9c97812 */ /* 0x000fe200078ec0ff */
[----:B------:R-:W-:Y:S01]  /*1d90*/  UIMAD UR6, UR9, UR5, UR6 ;  /* 0x00000005090672a4 */ /* 0x000fe2000f8e0206 */
[----:B------:R-:W-:Y:S01]  /*1da0*/  ISETP.NE.AND P2, PT, R232, 0x1, PT ;  /* 0x00000001e800780c */ /* 0x000fe20003f45270 */
[----:B------:R-:W-:Y:S01]  /*1db0*/  IMAD.MOV.U32 R233, RZ, RZ, RZ ;  /* 0x000000ffffe97224 */ /* 0x000fe200078e00ff */
[----:B------:R-:W-:Y:S01]  /*1dc0*/  LOP3.LUT R200, R200, 0xfffffff8, RZ, 0xc0, !PT ;  /* 0xfffffff8c8c87812 */ /* 0x000fe200078ec0ff */
[----:B------:R-:W-:Y:S01]  /*1dd0*/  UIADD3 UR6, UR15, UR6, URZ ;  /* 0x000000060f067290 */ /* 0x000fe2000fffe03f */
[----:B------:R-:W-:Y:S01]  /*1de0*/  IADD3 R8, R235, UR21, RZ ;  /* 0x00000015eb087c10 */ /* 0x000fe2000fffe0ff */
[----:B------:R-:W-:Y:S01]  /*1df0*/  ULDC.64 UR4, c[0x0][0x1e8] ;  /* 0x00007a0000047ab9 */ /* 0x000fe20000000a00 */
[----:B-1--4-:R-:W-:-:S02]  /*1e00*/  @!P0 IMAD.WIDE R18, R203, 0x2, R16 ;  /* 0x00000002cb128825 */ /* 0x012fc400078e0210 */
[C---:B------:R-:W-:Y:S02]  /*1e10*/  ISETP.GE.AND P1, PT, R8.reuse, UR8, PT ;  /* 0x0000000808007c0c */ /* 0x040fe4000bf26270 */
[----:B------:R-:W-:Y:S01]  /*1e20*/  IADD3 R234, R8, UR11, RZ ;  /* 0x0000000b08ea7c10 */ /* 0x000fe2000fffe0ff */
        /* <DEDUP_REMOVED lines=18> */
[----:B------:R3:W2:Y:S01]  /*1f50*/  @!P1 LDG.E R233, [R10.64] ;  /* 0x000000120ae99981 */ /* 0x0006a2000c1e1900 */
[----:B------:R-:W-:Y:S01]  /*1f60*/  IMAD.MOV R5, RZ, RZ, -R5 ;  /* 0x000000ffff057224 */ /* 0x000fe200078e0a05 */
[----:B------:R-:W-:Y:S01]  /*1f70*/  UIMAD.WIDE.U32 UR16, UR10, UR4, URZ ;  /* 0x000000040a1072a5 */ /* 0x000fe2000f8e003f */
[----:B------:R-:W-:Y:S01]  /*1f80*/  SHF.R.S32.HI R8, RZ, 0x4, R4 ;  /* 0x00000004ff087819 */ /* 0x000fe20000011404 */
[----:B------:R-:W-:Y:S01]  /*1f90*/  UIMAD UR4, UR20, UR4, URZ ;  /* 0x00000004140472a4 */ /* 0x000fe2000f8e023f */
[----:B------:R-:W-:Y:S01]  /*1fa0*/  IMAD R234, R5, c[0x0][0x2b8], R234 ;  /* 0x0000ae0005ea7a24 */ /* 0x000fe200078e02ea */
[----:B------:R-:W-:Y:S01]  /*1fb0*/  ISETP.GE.AND P3, PT, R203, c[0x0][0x1d4], PT ;  /* 0x00007500cb007a0c */ /* 0x000fe20003f66270 */
[----:B------:R-:W-:Y:S01]  /*1fc0*/  IMAD.SHL.U32 R229, R12, 0x8, RZ ;  /* 0x000000080ce57824 */ /* 0x000fe200078e00ff */
[----:B------:R-:W-:Y:S01]  /*1fd0*/  UIMAD UR4, UR10, UR5, UR4 ;  /* 0x000000050a0472a4 */ /* 0x000fe2000f8e0204 */
[----:B------:R-:W-:Y:S01]  /*1fe0*/  LEA.HI R7, R4, R8, RZ, 0x1 ;  /* 0x0000000804077211 */ /* 0x000fe200078f08ff */
[----:B-1----:R-:W-:Y:S01]  /*1ff0*/  IMAD.WIDE.U32 R18, R234, c[0x0][0x208], RZ ;  /* 0x00008200ea127a25 */ /* 0x002fe200078e00ff */
[----:B------:R-:W-:Y:S01]  /*2000*/  SHF.R.S32.HI R20, RZ, 0x1f, R234 ;  /* 0x0000001fff147819 */ /* 0x000fe200000114ea */
[----:B------:R-:W-:Y:S01]  /*2010*/  UIADD3 UR9, UR17, UR4, URZ ;  /* 0x0000000411097290 */ /* 0x000fe2000fffe03f */
[----:B------:R-:W-:Y:S01]  /*2020*/  LOP3.LUT R7, R7, 0xfffffffe, RZ, 0xc0, !PT ;  /* 0xfffffffe07077812 */ /* 0x000fe200078ec0ff */
[----:B------:R-:W-:Y:S01]  /*2030*/  IMAD.U32 R80, RZ, RZ, UR21 ;  /* 0x00000015ff507e24 */ /* 0x000fe2000f8e00ff */
[----:B------:R-:W-:Y:S01]  /*2040*/  ULDC.64 UR4, c[0x0][0x210] ;  /* 0x0000840000047ab9 */ /* 0x000fe20000000a00 */
[C---:B------:R-:W-:Y:S01]  /*2050*/  IMAD R5, R20.reuse, c[0x0][0x1e0], RZ ;  /* 0x0000780014057a24 */ /* 0x040fe200078e02ff */
[----:B------:R-:W-:Y:S01]  /*2060*/  UIMAD UR20, UR20, UR4, URZ ;  /* 0x00000004141472a4 */ /* 0x000fe2000f8e023f */
[----:B------:R-:W-:Y:S01]  /*2070*/  IMAD R20, R20, c[0x0][0x208], RZ ;  /* 0x0000820014147a24 */ /* 0x000fe200078e02ff */
[----:B------:R-:W-:Y:S01]  /*2080*/  UIMAD.WIDE.U32 UR24, UR10, UR4, URZ ;  /* 0x000000040a1872a5 */ /* 0x000fe2000f8e003f */
[C---:B------:R-:W-:Y:S01]  /*2090*/  IMAD R5, R234.reuse, c[0x0][0x1e4], R5 ;  /* 0x00007900ea057a24 */ /* 0x040fe200078e0205 */
[----:B------:R-:W-:Y:S01]  /*20a0*/  UIMAD UR20, UR10, UR5, UR20 ;  /* 0x000000050a1472a4 */ /* 0x000fe2000f8e0214 */
[----:B------:R-:W-:Y:S01]  /*20b0*/  IMAD R20, R234, c[0x0][0x20c], R20 ;  /* 0x00008300ea147a24 */ /* 0x000fe200078e0214 */
[----:B------:R-:W-:Y:S01]  /*20c0*/  IADD3 R12, -R12, UR8, -R80 ;  /* 0x000000080c0c7c10 */ /* 0x000fe2000fffe950 */
[----:B------:R-:W-:Y:S01]  /*20d0*/  IMAD.IADD R7, R8, 0x1, -R7 ;  /* 0x0000000108077824 */ /* 0x000fe200078e0a07 */
[----:B------:R-:W-:Y:S01]  /*20e0*/  UIADD3 UR20, UR25, UR20, URZ ;  /* 0x0000001419147290 */ /* 0x000fe2000fffe03f */
[----:B---3--:R-:W-:Y:S01]  /*20f0*/  IMAD.WIDE.U32 R10, R234, c[0x0][0x1e0], RZ ;  /* 0x00007800ea0a7a25 */ /* 0x008fe200078e00ff */
[----:B------:R-:W-:Y:S01]  /*2100*/  ISETP.GE.AND P1, PT, R12, 0x1, PT ;  /* 0x000000010c00780c */ /* 0x000fe20003f26270 */
[----:B------:R-:W-:Y:S01]  /*2110*/  UISETP.GT.AND UP0, UPT, UR28, UR7, UPT ;  /* 0x000000071c00728c */ /* 0x000fe2000bf04270 */
[----:B------:R-:W-:Y:S01]  /*2120*/  ISETP.GE.AND P5, PT, R14, c[0x0][0x1d4], PT ;  /* 0x000075000e007a0c */ /* 0x000fe20003fa6270 */
[----:B------:R-:W-:Y:S01]  /*2130*/  IMAD.IADD R11, R11, 0x1, R5 ;  /* 0x000000010b0b7824 */ /* 0x000fe200078e0205 */
[----:B------:R-:W-:Y:S01]  /*2140*/  ISETP.GE.AND P4, PT, R13, c[0x0][0x1d4], PT ;  /* 0x000075000d007a0c */ /* 0x000fe20003f86270 */
[----:B------:R-:W-:Y:S01]  /*2150*/  IMAD.IADD R21, R19, 0x1, R20 ;  /* 0x0000000113157824 */ /* 0x000fe200078e0214 */
[----:B------:R-:W-:Y:S01]  /*2160*/  ISETP.GE.AND P6, PT, R0, c[0x0][0x1d4], PT ;  /* 0x0000750000007a0c */ /* 0x000fe20003fc6270 */
[----:B------:R-:W-:Y:S01]  /*2170*/  IMAD.MOV.U32 R20, RZ, RZ, R18 ;  /* 0x000000ffff147224 */ /* 0x000fe200078e0012 */
[----:B------:R-:W-:Y:S01]  /*2180*/  LEA.HI R86, R84, R83, RZ, 0x5 ;  /* 0x0000005354567211 */ /* 0x000fe200078f28ff */
[----:B------:R-:W-:Y:S01]  /*2190*/  IMAD.SHL.U32 R9, R9, 0x40, RZ ;  /* 0x0000004009097824 */ /* 0x000fe200078e00ff */
[----:B------:R-:W-:Y:S01]  /*21a0*/  ISETP.GE.AND P2, PT, R203, c[0x0][0x1d4], PT ;  /* 0x00007500cb007a0c */ /* 0x000fe20003f46270 */
[----:B------:R-:W-:Y:S01]  /*21b0*/  IMAD.SHL.U32 R81, R7, 0x8, RZ ;  /* 0x0000000807517824 */ /* 0x000fe200078e00ff */
[----:B------:R-:W-:Y:S01]  /*21c0*/  SHF.R.S32.HI R85, RZ, 0x5, R86 ;  /* 0x00000005ff557819 */ /* 0x000fe20000011456 */
[----:B------:R-:W-:Y:S01]  /*21d0*/  IMAD.SHL.U32 R82, R6, 0x40, RZ ;  /* 0x0000004006527824 */ /* 0x000fe200078e00ff */
[----:B------:R-:W-:-:S02]  /*21e0*/  LOP3.LUT R9, R9, 0x1c0, RZ, 0xc0, !PT ;  /* 0x000001c009097812 */ /* 0x000fc400078ec0ff */
[----:B------:R-:W-:Y:S02]  /*21f0*/  SEL R244, RZ, 0x10, P6 ;  /* 0x00000010fff47807 */ /* 0x000fe40003000000 */
[----:B------:R-:W-:Y:S02]  /*2200*/  LOP3.LUT R81, R9, 0x8, R81, 0xf8, !PT ;  /* 0x0000000809517812 */ /* 0x000fe400078ef851 */
[----:B------:R-:W-:Y:S02]  /*2210*/  LOP3.LUT R82, R82, 0xfffffe00, RZ, 0xc0, !PT ;  /* 0xfffffe0052527812 */ /* 0x000fe400078ec0ff */
[----:B------:R-:W-:Y:S02]  /*2220*/  IADD3 R238, R231, 0x100, RZ ;  /* 0x00000100e7ee7810 */ /* 0x000fe40007ffe0ff */
[----:B------:R-:W-:Y:S01]  /*2230*/  SHF.R.S32.HI R243, RZ, 0x1f, R202 ;  /* 0x0000001ffff37819 */ /* 0x000fe200000114ca */
[----:B------:R-:W-:Y:S01]  /*2240*/  IMAD R230, R85, 0x400, R82 ;  /* 0x0000040055e67824 */ /* 0x000fe200078e0252 */
[----:B------:R-:W-:-:S02]  /*2250*/  SHF.R.S32.HI R242, RZ, 0x1f, R201 ;  /* 0x0000001ffff27819 */ /* 0x000fc400000114c9 */
[----:B------:R-:W-:Y:S02]  /*2260*/  SHF.R.S32.HI R241, RZ, 0x1f, R200 ;  /* 0x0000001ffff17819 */ /* 0x000fe400000114c8 */
[----:B--2---:R-:W-:Y:S01]  /*2270*/  SHF.R.S32.HI R16, RZ, 0x1f, R233 ;  /* 0x0000001fff107819 */ /* 0x004fe200000114e9 */
[----:B------:R-:W-:-:S04]  /*2280*/  IMAD.WIDE.U32 R10, R233, c[0x0][0x1f0], R10 ;  /* 0x00007c00e90a7a25 */ /* 0x000fc800078e000a */
[----:B------:R-:W-:Y:S01]  /*2290*/  IMAD R5, R16, c[0x0][0x1f0], RZ ;  /* 0x00007c0010057a24 */ /* 0x000fe200078e02ff */
[----:B------:R-:W-:Y:S01]  /*22a0*/  IADD3 R4, P0, R10, UR16, RZ ;  /* 0x000000100a047c10 */ /* 0x000fe2000ff1e0ff */
[----:B------:R-:W-:Y:S02]  /*22b0*/  IMAD R16, R16, c[0x0][0x218], RZ ;  /* 0x0000860010107a24 */ /* 0x000fe400078e02ff */
[C---:B------:R-:W-:Y:S02]  /*22c0*/  IMAD R5, R233.reuse, c[0x0][0x1f4], R5 ;  /* 0x00007d00e9057a24 */ /* 0x040fe400078e0205 */
[----:B------:R-:W-:-:S03]  /*22d0*/  IMAD.WIDE.U32 R20, R233, c[0x0][0x218], R20 ;  /* 0x00008600e9147a25 */ /* 0x000fc600078e0014 */
[----:B------:R-:W-:Y:S01]  /*22e0*/  IADD3.X R5, R11, UR9, R5, P0, !PT ;  /* 0x000000090b057c10 */ /* 0x000fe200087fe405 */
[----:B------:R-:W-:Y:S01]  /*22f0*/  IMAD.SHL.U32 R11, R15, 0x40, RZ ;  /* 0x000000400f0b7824 */ /* 0x000fe200078e00ff */
[----:B------:R-:W-:Y:S01]  /*2300*/  LEA R10, P0, R4, c[0x0][0x1c8], 0x1 ;  /* 0x00007200040a7a11 */ /* 0x000fe200078008ff */
[----:B------:R-:W-:-:S03]  /*2310*/  IMAD R16, R233, c[0x0][0x21c], R16 ;  /* 0x00008700e9107a24 */ /* 0x000fc600078e0210 */
[----:B------:R-:W-:Y:S01]  /*2320*/  LEA.HI.X R4, R4, c[0x0][0x1cc], R5, 0x1, P0 ;  /* 0x0000730004047a11 */ /* 0x000fe200000f0c05 */
[----:B------:R-:W-:Y:S01]  /*2330*/  SHFL.IDX PT, R18, R10, RZ, 0x181f ;  /* 0x00181fff0a127589 */ /* 0x000fe200000e0000 */
[----:B------:R-:W-:Y:S02]  /*2340*/  LOP3.LUT R11, R11, 0x1c0, RZ, 0xc0, !PT ;  /* 0x000001c00b0b7812 */ /* 0x000fe400078ec0ff */
[----:B------:R-:W-:Y:S01]  /*2350*/  IADD3 R5, P0, R20, UR24, RZ ;  /* 0x0000001814057c10 */ /* 0x000fe2000ff1e0ff */
[----:B------:R-:W1:Y:S01]  /*2360*/  SHFL.IDX PT, R19, R4, RZ, 0x181f ;  /* 0x00181fff04137589 */ /* 0x000e6200000e0000 */
[----:B------:R-:W-:Y:S02]  /*2370*/  LOP3.LUT R229, R11, 0x8, R229, 0xf8, !PT ;  /* 0x000000080be57812 */ /* 0x000fe400078ef8e5 */
[----:B------:R-:W-:Y:S01]  /*2380*/  SHF.R.U32.HI R11, RZ, 0x3, R11 ;  /* 0x00000003ff0b7819 */ /* 0x000fe2000001160b */
[----:B------:R-:W-:Y:S01]  /*2390*/  SHFL.IDX PT, R10, R10, 0x1, 0x181f ;  /* 0x00381f000a0a7f89 */ /* 0x000fe200000e0000 */
[----:B------:R-:W-:-:S02]  /*23a0*/  IADD3.X R16, R21, UR20, R16, P0, !PT ;  /* 0x0000001415107c10 */ /* 0x000fc400087fe410 */
[----:B------:R-:W-:Y:S02]  /*23b0*/  LEA R8, P0, R5, c[0x0][0x1f8], 0x1 ;  /* 0x00007e0005087a11 */ /* 0x000fe400078008ff */
[----:B------:R-:W-:Y:S02]  /*23c0*/  LOP3.LUT R229, R229, R11, RZ, 0x3c, !PT ;  /* 0x0000000be5e57212 */ /* 0x000fe400078e3cff */
[----:B------:R-:W-:Y:S01]  /*23d0*/  LEA.HI.X R16, R5, c[0x0][0x1fc], R16, 0x1, P0 ;  /* 0x00007f0005107a11 */ /* 0x000fe200000f0c10 */
[----:B------:R-:W2:Y:S01]  /*23e0*/  SHFL.IDX PT, R11, R4, 0x1, 0x181f ;  /* 0x00381f00040b7f89 */ /* 0x000ea200000e0000 */
[----:B------:R-:W-:Y:S01]  /*23f0*/  LOP3.LUT P0, RZ, R15, 0x2, RZ, 0xc0, !PT ;  /* 0x000000020fff7812 */ /* 0x000fe2000780c0ff */
[----:B------:R-:W-:Y:S01]  /*2400*/  IMAD R229, R7, 0x200, R229 ;  /* 0x0000020007e57824 */ /* 0x000fe200078e02e5 */
[----:B------:R-:W-:Y:S01]  /*2410*/  SHF.R.U32.HI R7, RZ, 0x3, R9 ;  /* 0x00000003ff077819 */ /* 0x000fe20000011609 */
[----:B------:R-:W3:Y:S02]  /*2420*/  SHFL.IDX PT, R28, R8, RZ, 0x181f ;  /* 0x00181fff081c7589 */ /* 0x000ee400000e0000 */
[----:B------:R-:W-:Y:S01]  /*2430*/  IMAD.SHL.U32 R229, R229, 0x2, RZ ;  /* 0x00000002e5e57824 */ /* 0x000fe200078e00ff */
[----:B------:R-:W-:Y:S01]  /*2440*/  LOP3.LUT R81, R81, R7, RZ, 0x3c, !PT ;  /* 0x0000000751517212 */ /* 0x000fe200078e3cff */
[----:B------:R-:W4:Y:S01]  /*2450*/  SHFL.IDX PT, R5, R16, RZ, 0x181f ;  /* 0x00181fff10057589 */ /* 0x000f2200000e0000 */
[----:B------:R-:W-:-:S02]  /*2460*/  IMAD.WIDE R6, R200, 0x2, RZ ;  /* 0x00000002c8067825 */ /* 0x000fc400078e02ff */
[C---:B------:R-:W-:Y:S01]  /*2470*/  IADD3 R17, R229.reuse, 0x8100, RZ ;  /* 0x00008100e5117810 */ /* 0x040fe20007ffe0ff */
[----:B------:R-:W5:Y:S01]  /*2480*/  SHFL.IDX PT, R8, R8, 0x1, 0x181f ;  /* 0x00381f0008087f89 */ /* 0x000f6200000e0000 */
[----:B------:R-:W-:Y:S01]  /*2490*/  IADD3 R228, R229, 0x8120, RZ ;  /* 0x00008120e5e47810 */ /* 0x000fe20007ffe0ff */
[--C-:B-1----:R-:W-:Y:S01]  /*24a0*/  @P1 IMAD.WIDE R22, R203, 0x2, R18.reuse ;  /* 0x00000002cb161825 */ /* 0x102fe200078e0212 */
[----:B------:R-:W-:Y:S01]  /*24b0*/  @P0 IADD3 R228, R17, -0x20, RZ ;  /* 0xffffffe011e40810 */ /* 0x000fe20007ffe0ff */
[----:B------:R1:W1:Y:S01]  /*24c0*/  SHFL.IDX PT, R4, R16, 0x1, 0x181f ;  /* 0x00381f0010047f89 */ /* 0x00026200000e0000 */
[----:B------:R-:W-:Y:S01]  /*24d0*/  ISETP.GT.AND P0, PT, R12, 0x20, PT ;  /* 0x000000200c00780c */ /* 0x000fe20003f04270 */
[----:B------:R-:W-:Y:S01]  /*24e0*/  @P1 IMAD.WIDE R20, R202, 0x2, R18 ;  /* 0x00000002ca141825 */ /* 0x000fe200078e0212 */
[C---:B------:R-:W-:Y:S01]  /*24f0*/  IADD3 R219, R228.reuse, 0x800, RZ ;  /* 0x00000800e4db7810 */ /* 0x040fe20007ffe0ff */
[----:B------:R5:W-:Y:S01]  /*2500*/  @P1 LDGSTS.E.BYPASS.LTC128B.128 [R231+0x8100], [R22.64], !P3 ;  /* 0x0810000016e71fae */ /* 0x000be2000d901d52 */
[C---:B------:R-:W-:Y:S01]  /*2510*/  IADD3 R218, R228.reuse, 0x1000, RZ ;  /* 0x00001000e4da7810 */ /* 0x040fe20007ffe0ff */
[----:B------:R-:W-:Y:S01]  /*2520*/  IMAD.IADD R230, R81, 0x1, R230 ;  /* 0x0000000151e67824 */ /* 0x000fe200078e02e6 */
[C---:B------:R-:W-:Y:S01]  /*2530*/  IADD3 R217, R228.reuse, 0x1800, RZ ;  /* 0x00001800e4d97810 */ /* 0x040fe20007ffe0ff */
[----:B------:R3:W-:Y:S01]  /*2540*/  @P1 LDGSTS.E.BYPASS.LTC128B.128 [R231+0xa100], [R20.64], !P5 ;  /* 0x0a10000014e71fae */ /* 0x0007e2000e901d52 */
[----:B------:R-:W-:Y:S01]  /*2550*/  IADD3 R215, R228, 0x2000, RZ ;  /* 0x00002000e4d77810 */ /* 0x000fe20007ffe0ff */
[----:B------:R-:W-:Y:S01]  /*2560*/  IMAD.SHL.U32 R230, R230, 0x2, RZ ;  /* 0x00000002e6e67824 */ /* 0x000fe200078e00ff */
[----:B------:R-:W-:-:S02]  /*2570*/  IADD3 R214, R228, 0x2800, RZ ;  /* 0x00002800e4d67810 */ /* 0x000fc40007ffe0ff */
[C---:B------:R-:W-:Y:S01]  /*2580*/  IADD3 R213, R228.reuse, 0x3000, RZ ;  /* 0x00003000e4d57810 */ /* 0x040fe20007ffe0ff */
[----:B--2---:R-:W-:Y:S01]  /*2590*/  @P0 IMAD.WIDE R24, R201, 0x2, R10 ;  /* 0x00000002c9180825 */ /* 0x004fe200078e020a */
[C---:B------:R-:W-:Y:S02]  /*25a0*/  IADD3 R212, R228.reuse, 0x3800, RZ ;  /* 0x00003800e4d47810 */ /* 0x040fe40007ffe0ff */
[C---:B------:R-:W-:Y:S01]  /*25b0*/  IADD3 R211, R228.reuse, 0x4000, RZ ;  /* 0x00004000e4d37810 */ /* 0x040fe20007ffe0ff */
[--C-:B------:R-:W-:Y:S01]  /*25c0*/  IMAD R226, R3, 0x2, R230.reuse ;  /* 0x0000000203e27824 */ /* 0x100fe200078e02e6 */
[----:B------:R-:W-:Y:S01]  /*25d0*/  IADD3 R210, R228, 0x4800, RZ ;  /* 0x00004800e4d27810 */ /* 0x000fe20007ffe0ff */
[----:B------:R-:W-:Y:S01]  /*25e0*/  IMAD R225, R2, 0x2, R230 ;  /* 0x0000000202e17824 */ /* 0x000fe200078e02e6 */
[----:B------:R-:W-:Y:S01]  /*25f0*/  IADD3 R209, R228, 0x5000, RZ ;  /* 0x00005000e4d17810 */ /* 0x000fe20007ffe0ff */
[----:B------:R-:W-:Y:S01]  /*2600*/  IMAD R223, R2, 0x2, R226 ;  /* 0x0000000202df7824 */ /* 0x000fe200078e02e2 */
[C---:B------:R-:W-:Y:S01]  /*2610*/  IADD3 R208, R228.reuse, 0x5800, RZ ;  /* 0x00005800e4d07810 */ /* 0x040fe20007ffe0ff */
[----:B-1----:R-:W-:Y:S01]  /*2620*/  IMAD.WIDE R16, R203, 0x2, RZ ;  /* 0x00000002cb107825 */ /* 0x002fe200078e02ff */
[----:B------:R-:W-:-:S02]  /*2630*/  IADD3 R207, R228, 0x6000, RZ ;  /* 0x00006000e4cf7810 */ /* 0x000fc40007ffe0ff */
[C---:B------:R-:W-:Y:S02]  /*2640*/  IADD3 R206, R228.reuse, 0x6800, RZ ;  /* 0x00006800e4ce7810 */ /* 0x040fe40007ffe0ff */
[C---:B------:R-:W-:Y:S02]  /*2650*/  IADD3 R205, R228.reuse, 0x7000, RZ ;  /* 0x00007000e4cd7810 */ /* 0x040fe40007ffe0ff */
[----:B------:R-:W-:Y:S01]  /*2660*/  IADD3 R204, R228, 0x7800, RZ ;  /* 0x00007800e4cc7810 */ /* 0x000fe20007ffe0ff */
[----:B---3--:R-:W-:-:S04]  /*2670*/  @P1 IMAD.WIDE R20, R201, 0x2, R18 ;  /* 0x00000002c9141825 */ /* 0x008fc800078e0212 */
[----:B------:R-:W-:Y:S01]  /*2680*/  @P1 IMAD.WIDE R18, R200, 0x2, R18 ;  /* 0x00000002c8121825 */ /* 0x000fe200078e0212 */
[----:B------:R1:W-:Y:S04]  /*2690*/  @P1 LDGSTS.E.BYPASS.LTC128B.128 [R231+0xc100], [R20.64], !P4 ;  /* 0x0c10000014e71fae */ /* 0x0003e8000e101d52 */
[----:B------:R2:W-:Y:S01]  /*26a0*/  @P1 LDGSTS.E.BYPASS.LTC128B.128 [R231+0xe100], [R18.64], !P6 ;  /* 0x0e10000012e71fae */ /* 0x0005e2000f101d52 */
[----:B------:R-:W-:-:S05]  /*26b0*/  IADD3 R38, P1, R28, R16, RZ ;  /* 0x000000101c267210 */ /* 0x000fca0007f3e0ff */
[----:B----4-:R-:W-:Y:S01]  /*26c0*/  IMAD.X R39, R5, 0x1, R17, P1 ;  /* 0x0000000105277824 */ /* 0x010fe200008e0611 */
[----:B-----5:R-:W-:-:S05]  /*26d0*/  IADD3 R22, P1, R16, R8, RZ ;  /* 0x0000000810167210 */ /* 0x020fca0007f3e0ff */
[----:B------:R-:W-:Y:S02]  /*26e0*/  IMAD.X R23, R17, 0x1, R4, P1 ;  /* 0x0000000111177824 */ /* 0x000fe400008e0604 */
[----:B------:R-:W-:-:S05]  /*26f0*/  IMAD.WIDE R16, R202, 0x2, RZ ;  /* 0x00000002ca107825 */ /* 0x000fca00078e02ff */
[----:B------:R-:W-:Y:S01]  /*2700*/  IADD3 R36, P1, R28, R16, RZ ;  /* 0x000000101c247210 */ /* 0x000fe20007f3e0ff */
[----:B-1----:R-:W-:-:S04]  /*2710*/  @P0 IMAD.WIDE R20, R203, 0x2, R10 ;  /* 0x00000002cb140825 */ /* 0x002fc800078e020a */
[--C-:B--2---:R-:W-:Y:S01]  /*2720*/  @P0 IMAD.WIDE R18, R202, 0x2, R10.reuse ;  /* 0x00000002ca120825 */ /* 0x104fe200078e020a */
[----:B------:R1:W-:Y:S03]  /*2730*/  @P0 LDGSTS.E.BYPASS.LTC128B.128 [R231+0x9100], [R20.64], !P3 ;  /* 0x0910000014e70fae */ /* 0x0003e6000d901d52 */
[----:B------:R-:W-:Y:S01]  /*2740*/  @P0 IMAD.WIDE R10, R200, 0x2, R10 ;  /* 0x00000002c80a0825 */ /* 0x000fe200078e020a */
[----:B------:R2:W-:Y:S03]  /*2750*/  @P0 LDGSTS.E.BYPASS.LTC128B.128 [R231+0xb100], [R18.64], !P5 ;  /* 0x0b10000012e70fae */ /* 0x0005e6000e901d52 */
[----:B------:R-:W-:Y:S01]  /*2760*/  IMAD.X R37, R5, 0x1, R17, P1 ;  /* 0x0000000105257824 */ /* 0x000fe200008e0611 */
[----:B------:R3:W-:Y:S04]  /*2770*/  @P0 LDGSTS.E.BYPASS.LTC128B.128 [R231+0xd100], [R24.64], !P4 ;  /* 0x0d10000018e70fae */ /* 0x0007e8000e101d52 */
[----:B------:R4:W-:Y:S04]  /*2780*/  @P0 LDGSTS.E.BYPASS.LTC128B.128 [R231+0xf100], [R10.64], !P6 ;  /* 0x0f1000000ae70fae */ /* 0x0009e8000f101d52 */
[----:B------:R-:W0:Y:S01]  /*2790*/  LDGDEPBAR ;  /* 0x00000000000079af */ /* 0x000e220000000000 */
[----:B-1----:R-:W-:-:S05]  /*27a0*/  IADD3 R20, P0, R16, R8, RZ ;  /* 0x0000000810147210 */ /* 0x002fca0007f1e0ff */
[----:B------:R-:W-:Y:S02]  /*27b0*/  IMAD.X R21, R17, 0x1, R4, P0 ;  /* 0x0000000111157824 */ /* 0x000fe400000e0604 */
[----:B----4-:R-:W-:Y:S01]  /*27c0*/  IMAD.WIDE R10, R201, 0x2, RZ ;  /* 0x00000002c90a7825 */ /* 0x010fe200078e02ff */
[----:B------:R-:W-:-:S04]  /*27d0*/  DEPBAR.LE SB0, 0x1 ;  /* 0x000080400000791a */ /* 0x000fc80000000000 */
[----:B------:R-:W-:Y:S01]  /*27e0*/  IADD3 R30, P1, R28, R10, RZ ;  /* 0x0000000a1c1e7210 */ /* 0x000fe20007f3e0ff */
        /* <DEDUP_REMOVED lines=10> */
[C---:B------:R-:W-:Y:S02]  /*2890*/  ISETP.LT.OR P0, PT, R12.reuse, 0x1, P2 ;  /* 0x000000010c00780c */ /* 0x040fe40001701670 */
[----:B------:R-:W-:Y:S01]  /*28a0*/  ISETP.GE.AND P2, PT, R13, c[0x0][0x1d4], PT ;  /* 0x000075000d007a0c */ /* 0x000fe20003f46270 */
[----:B------:R-:W-:Y:S04]  /*28b0*/  LDSM.16.M88.4 R68, [R230+0x10100] ;  /* 0x01010000e644783b */ /* 0x000fe80000000200 */
[----:B------:R-:W-:Y:S04]  /*28c0*/  LDSM.16.M88.4 R48, [R226+0x10100] ;  /* 0x01010000e230783b */ /* 0x000fe80000000200 */
[----:B------:R-:W1:Y:S04]  /*28d0*/  LDSM.16.M88.4 R40, [R229+0x8100] ;  /* 0x00810000e528783b */ /* 0x000e680000000200 */
[----:B------:R-:W-:Y:S04]  /*28e0*/  LDSM.16.M88.4 R32, [R229+0x8900] ;  /* 0x00890000e520783b */ /* 0x000fe80000000200 */
[----:B---3--:R-:W-:Y:S04]  /*28f0*/  LDSM.16.M88.4 R24, [R229+0x9100] ;  /* 0x00910000e518783b */ /* 0x008fe80000000200 */
[----:B------:R-:W-:Y:S04]  /*2900*/  LDSM.16.M88.4 R4, [R229+0x9900] ;  /* 0x00990000e504783b */ /* 0x000fe80000000200 */
[----:B------:R-:W3:Y:S04]  /*2910*/  LDSM.16.M88.4 R56, [R228] ;  /* 0x00000000e438783b */ /* 0x000ee80000000200 */
[----:B--2---:R-:W2:Y:S04]  /*2920*/  LDSM.16.M88.4 R16, [R228+0x800] ;  /* 0x00080000e410783b */ /* 0x004ea80000000200 */
[----:B------:R-:W4:Y:S04]  /*2930*/  LDSM.16.M88.4 R60, [R228+0x1000] ;  /* 0x00100000e43c783b */ /* 0x000f280000000200 */
[----:B------:R-:W5:Y:S04]  /*2940*/  LDSM.16.M88.4 R52, [R228+0x1800] ;  /* 0x00180000e434783b */ /* 0x000f680000000200 */
        /* <DEDUP_REMOVED lines=8> */
[----:B------:R-:W-:Y:S01]  /*29d0*/  ISETP.LT.OR P0, PT, R12, 0x1, P2 ;  /* 0x000000010c00780c */ /* 0x000fe20001701670 */
[----:B------:R-:W-:Y:S01]  /*29e0*/  HMMA.16816.F32 R40, R68, R42, RZ ;  /* 0x0000002a4428723c */ /* 0x000fe200000018ff */
[----:B------:R-:W-:Y:S01]  /*29f0*/  ISETP.GE.AND P2, PT, R0, c[0x0][0x1d4], PT ;  /* 0x0000750000007a0c */ /* 0x000fe20003f46270 */
[----:B------:R-:W-:-:S10]  /*2a00*/  IMAD.MOV.U32 R0, RZ, RZ, 0x40 ;  /* 0x00000040ff007424 */ /* 0x000fd400078e00ff */
[----:B------:R1:W-:Y:S01]  /*2a10*/  LDGSTS.E.BYPASS.LTC128B.128 [R231+0x4100], [R30.64], !P0 ;  /* 0x041000001ee77fae */ /* 0x0003e2000c101d52 */
[----:B------:R-:W-:Y:S01]  /*2a20*/  ISETP.LT.OR P0, PT, R12, 0x1, P2 ;  /* 0x000000010c00780c */ /* 0x000fe20001701670 */
[C---:B---3--:R-:W-:Y:S10]  /*2a30*/  HMMA.16816.F32 R44, R48.reuse, R56, R44 ;  /* 0x00000038302c723c */ /* 0x048ff4000000182c */
[----:B------:R-:W-:Y:S02]  /*2a40*/  HMMA.16816.F32 R40, R48, R58, R40 ;  /* 0x0000003a3028723c */ /* 0x000fe40000001828 */
[----:B------:R1:W-:Y:S01]  /*2a50*/  LDGSTS.E.BYPASS.LTC128B.128 [R231+0x6100], [R28.64], !P0 ;  /* 0x061000001ce77fae */ /* 0x0003e2000c101d52 */
[----:B------:R-:W-:-:S04]  /*2a60*/  ISETP.GE.AND P0, PT, R203, c[0x0][0x1d4], PT ;  /* 0x00007500cb007a0c */ /* 0x000fc80003f06270 */
[C---:B------:R-:W-:Y:S01]  /*2a70*/  ISETP.LT.OR P0, PT, R12.reuse, 0x21, P0 ;  /* 0x000000210c00780c */ /* 0x040fe20000701670 */
[C---:B--2---:R-:W-:Y:S08]  /*2a80*/  HMMA.16816.F32 R36, R68.reuse, R32, RZ ;  /* 0x000000204424723c */ /* 0x044ff000000018ff */
[----:B------:R-:W-:Y:S04]  /*2a90*/  HMMA.16816.F32 R32, R68, R34, RZ ;  /* 0x000000224420723c */ /* 0x000fe800000018ff */
[----:B------:R2:W-:Y:S01]  /*2aa0*/  LDGSTS.E.BYPASS.LTC128B.128 [R231+0x1100], [R22.64], !P0 ;  /* 0x0110000016e77fae */ /* 0x0005e2000c101d52 */
[----:B------:R-:W-:-:S02]  /*2ab0*/  ISETP.LT.OR P0, PT, R12, 0x21, P1 ;  /* 0x000000210c00780c */ /* 0x000fc40000f01670 */
[----:B------:R-:W-:-:S04]  /*2ac0*/  ISETP.GE.AND P1, PT, R13, c[0x0][0x1d4], PT ;  /* 0x000075000d007a0c */ /* 0x000fc80003f26270 */
[----:B------:R-:W-:Y:S01]  /*2ad0*/  ISETP.LT.OR P1, PT, R12, 0x21, P1 ;  /* 0x000000210c00780c */ /* 0x000fe20000f21670 */
[C---:B-1----:R-:W-:Y:S06]  /*2ae0*/  HMMA.16816.F32 R28, R68.reuse, R24, RZ ;  /* 0x00000018441c723c */ /* 0x042fec00000018ff */
[----:B------:R2:W-:Y:S01]  /*2af0*/  LDGSTS.E.BYPASS.LTC128B.128 [R231+0x3100], [R20.64], !P0 ;  /* 0x0310000014e77fae */ /* 0x0005e2000c101d52 */
[----:B------:R-:W-:Y:S01]  /*2b00*/  LOP3.LUT P0, RZ, R15, 0x4, RZ, 0xc0, !PT ;  /* 0x000000040fff7812 */ /* 0x000fe2000780c0ff */
[----:B------:R-:W-:Y:S03]  /*2b10*/  HMMA.16816.F32 R24, R68, R26, RZ ;  /* 0x0000001a4418723c */ /* 0x000fe600000018ff */
[----:B------:R-:W-:Y:S01]  /*2b20*/  SEL R0, R0, 0xffffffc0, !P0 ;  /* 0xffffffc000007807 */ /* 0x000fe20004000000 */
[----:B------:R1:W-:Y:S01]  /*2b30*/  LDGSTS.E.BYPASS.LTC128B.128 [R231+0x5100], [R10.64], !P1 ;  /* 0x051000000ae77fae */ /* 0x0003e2000c901d52 */
[----:B------:R-:W-:-:S02]  /*2b40*/  ISETP.LT.OR P0, PT, R12, 0x21, P2 ;  /* 0x000000210c00780c */ /* 0x000fc40001701670 */
[----:B------:R-:W-:Y:S01]  /*2b50*/  ISETP.GT.AND P2, PT, R235, 0x3f, PT ;  /* 0x0000003feb00780c */ /* 0x000fe20003f44270 */
[----:B------:R-:W-:Y:S01]  /*2b60*/  IMAD.IADD R224, R229, 0x1, R0 ;  /* 0x00000001e5e07824 */ /* 0x000fe200078e0200 */
[----:B------:R-:W-:Y:S01]  /*2b70*/  HMMA.16816.F32 R36, R48, R16, R36 ;  /* 0x000000103024723c */ /* 0x000fe20000001824 */
[----:B------:R-:W-:-:S07]  /*2b80*/  IMAD.IADD R216, R0, 0x1, R228 ;  /* 0x0000000100d87824 */ /* 0x000fce00078e02e4 */
[----:B------:R-:W-:Y:S01]  /*2b90*/  HMMA.16816.F32 R32, R48, R18, R32 ;  /* 0x000000123020723c */ /* 0x000fe20000001820 */
[----:B------:R1:W-:Y:S01]  /*2ba0*/  LDGSTS.E.BYPASS.LTC128B.128 [R231+0x7100], [R8.64], !P0 ;  /* 0x0710000008e77fae */ /* 0x0003e2000c101d52 */
[----:B------:R-:W-:-:S03]  /*2bb0*/  PLOP3.LUT P0, PT, PT, PT, UP0, 0x40, 0x0 ;  /* 0x000000000000781c */ /* 0x000fc60003f0e808 */
[----:B------:R-:W-:Y:S03]  /*2bc0*/  LDSM.16.M88.4 R12, [R224+0x8900] ;  /* 0x00890000e00c783b */ /* 0x000fe60000000200 */
[C---:B--2---:R-:W-:Y:S01]  /*2bd0*/  HMMA.16816.F32 R20, R68.reuse, R4, RZ ;  /* 0x000000044414723c */ /* 0x044fe200000018ff */
[----:B------:R-:W-:Y:S04]  /*2be0*/  LDSM.16.M88.4 R56, [R224+0x9100] ;  /* 0x00910000e038783b */ /* 0x000fe80000000200 */
[----:B------:R-:W-:Y:S03]  /*2bf0*/  LDSM.16.M88.4 R16, [R224+0x9900] ;  /* 0x00990000e010783b */ /* 0x000fe60000000200 */
[----:B------:R-:W-:Y:S01]  /*2c00*/  HMMA.16816.F32 R68, R68, R6, RZ ;  /* 0x000000064444723c */ /* 0x000fe200000018ff */
[----:B------:R-:W2:Y:S04]  /*2c10*/  LDSM.16.M88.4 R4, [R225+0x10100] ;  /* 0x01010000e104783b */ /* 0x000ea80000000200 */
[----:B------:R-:W-:Y:S03]  /*2c20*/  LDSM.16.M88.4 R72, [R216+0x3000] ;  /* 0x00300000d848783b */ /* 0x000fe60000000200 */
[C---:B----4-:R-:W-:Y:S01]  /*2c30*/  HMMA.16816.F32 R28, R48.reuse, R60, R28 ;  /* 0x0000003c301c723c */ /* 0x050fe2000000181c */
[----:B------:R-:W-:Y:S04]  /*2c40*/  LDSM.16.M88.4 R64, [R229+0xd100] ;  /* 0x00d10000e540783b */ /* 0x000fe80000000200 */
[----:B-1----:R-:W1:Y:S03]  /*2c50*/  LDSM.16.M88.4 R8, [R224+0x8100] ;  /* 0x00810000e008783b */ /* 0x002e660000000200 */
[C---:B------:R-:W-:Y:S01]  /*2c60*/  HMMA.16816.F32 R24, R48.reuse, R62, R24 ;  /* 0x0000003e3018723c */ /* 0x040fe20000001818 */
[----:B------:R-:W-:Y:S04]  /*2c70*/  LDSM.16.M88.4 R60, [R224+0xb900] ;  /* 0x00b90000e03c783b */ /* 0x000fe80000000200 */
[----:B------:R-:W-:Y:S03]  /*2c80*/  LDSM.16.M88.4 R76, [R224+0xd900] ;  /* 0x00d90000e04c783b */ /* 0x000fe60000000200 */
[C---:B-----5:R-:W-:Y:S01]  /*2c90*/  HMMA.16816.F32 R20, R48.reuse, R52, R20 ;  /* 0x000000343014723c */ /* 0x060fe20000001814 */
[----:B------:R-:W0:Y:S07]  /*2ca0*/  LDGDEPBAR ;  /* 0x00000000000079af */ /* 0x000e2e0000000000 */
[----:B------:R-:W-:Y:S01]  /*2cb0*/  HMMA.16816.F32 R68, R48, R54, R68 ;  /* 0x000000363044723c */ /* 0x000fe20000001844 */
[----:B------:R-:W-:Y:S04]  /*2cc0*/  LDSM.16.M88.4 R48, [R223+0x10100] ;  /* 0x01010000df30783b */ /* 0x000fe80000000200 */
[----:B------:R-:W3:Y:S03]  /*2cd0*/  LDSM.16.M88.4 R52, [R216+0x800] ;  /* 0x00080000d834783b */ /* 0x000ee60000000200 */
[C---:B--2---:R-:W-:Y:S08]  /*2ce0*/  HMMA.16816.F32 R36, R4.reuse, R12, R36 ;  /* 0x0000000c0424723c */ /* 0x044ff00000001824 */
[C---:B------:R-:W-:Y:S01]  /*2cf0*/  HMMA.16816.F32 R32, R4.reuse, R14, R32 ;  /* 0x0000000e0420723c */ /* 0x040fe20000001820 */
[----:B------:R-:W-:Y:S07]  /*2d00*/  LDSM.16.M88.4 R12, [R216+0x1000] ;  /* 0x00100000d80c783b */ /* 0x000fee0000000200 */
[C---:B-1----:R-:W-:Y:S08]  /*2d10*/  HMMA.16816.F32 R44, R4.reuse, R8, R44 ;  /* 0x00000008042c723c */ /* 0x042ff0000000182c */
[C---:B------:R-:W-:Y:S01]  /*2d20*/  HMMA.16816.F32 R40, R4.reuse, R10, R40 ;  /* 0x0000000a0428723c */ /* 0x040fe20000001828 */
[----:B------:R-:W1:Y:S07]  /*2d30*/  LDSM.16.M88.4 R8, [R216] ;  /* 0x00000000d808783b */ /* 0x000e6e0000000200 */
[C---:B------:R-:W-:Y:S08]  /*2d40*/  HMMA.16816.F32 R28, R4.reuse, R56, R28 ;  /* 0x00000038041c723c */ /* 0x040ff0000000181c */
[C---:B------:R-:W-:Y:S01]  /*2d50*/  HMMA.16816.F32 R24, R4.reuse, R58, R24 ;  /* 0x0000003a0418723c */ /* 0x040fe20000001818 */
[----:B------:R-:W2:Y:S07]  /*2d60*/  LDSM.16.M88.4 R56, [R216+0x1800] ;  /* 0x00180000d838783b */ /* 0x000eae0000000200 */
[C---:B------:R-:W-:Y:S08]  /*2d70*/  HMMA.16816.F32 R20, R4.reuse, R16, R20 ;  /* 0x000000100414723c */ /* 0x040ff00000001814 */
[----:B------:R-:W-:Y:S01]  /*2d80*/  HMMA.16816.F32 R68, R4, R18, R68 ;  /* 0x000000120444723c */ /* 0x000fe20000001844 */
[----:B------:R-:W-:Y:S04]  /*2d90*/  LDSM.16.M88.4 R4, [R230+0x14100] ;  /* 0x01410000e604783b */ /* 0x000fe80000000200 */
[----:B------:R-:W4:Y:S03]  /*2da0*/  LDSM.16.M88.4 R16, [R229+0xa100] ;  /* 0x00a10000e510783b */ /* 0x000f260000000200 */
[C---:B---3--:R-:W-:Y:S08]  /*2db0*/  HMMA.16816.F32 R36, R48.reuse, R52, R36 ;  /* 0x000000343024723c */ /* 0x048ff00000001824 */
[C---:B-1----:R-:W-:Y:S08]  /*2dc0*/  HMMA.16816.F32 R44, R48.reuse, R8, R44 ;  /* 0x00000008302c723c */ /* 0x042ff0000000182c */
[C---:B------:R-:W-:Y:S01]  /*2dd0*/  HMMA.16816.F32 R40, R48.reuse, R10, R40 ;  /* 0x0000000a3028723c */ /* 0x040fe20000001828 */
[----:B------:R-:W1:Y:S07]  /*2de0*/  LDSM.16.M88.4 R8, [R229+0xa900] ;  /* 0x00a90000e508783b */ /* 0x000e6e0000000200 */
[C---:B------:R-:W-:Y:S01]  /*2df0*/  HMMA.16816.F32 R32, R48.reuse, R54, R32 ;  /* 0x000000363020723c */ /* 0x040fe20000001820 */
[----:B------:R-:W3:Y:S07]  /*2e00*/  LDSM.16.M88.4 R52, [R229+0xb100] ;  /* 0x00b10000e534783b */ /* 0x000eee0000000200 */
[C---:B------:R-:W-:Y:S08]  /*2e10*/  HMMA.16816.F32 R28, R48.reuse, R12, R28 ;  /* 0x0000000c301c723c */ /* 0x040ff0000000181c */
[C---:B------:R-:W-:Y:S01]  /*2e20*/  HMMA.16816.F32 R24, R48.reuse, R14, R24 ;  /* 0x0000000e3018723c */ /* 0x040fe20000001818 */
[----:B------:R-:W5:Y:S07]  /*2e30*/  LDSM.16.M88.4 R12, [R229+0xb900] ;  /* 0x00b90000e50c783b */ /* 0x000f6e0000000200 */
[C---:B--2---:R-:W-:Y:S08]  /*2e40*/  HMMA.16816.F32 R20, R48.reuse, R56, R20 ;  /* 0x000000383014723c */ /* 0x044ff00000001814 */
[----:B------:R-:W-:Y:S01]  /*2e50*/  HMMA.16816.F32 R68, R48, R58, R68 ;  /* 0x0000003a3044723c */ /* 0x000fe20000001844 */
[----:B------:R-:W-:Y:S04]  /*2e60*/  LDSM.16.M88.4 R48, [R228+0x2000] ;  /* 0x00200000e430783b */ /* 0x000fe80000000200 */
[----:B------:R-:W-:Y:S03]  /*2e70*/  LDSM.16.M88.4 R56, [R228+0x3000] ;  /* 0x00300000e438783b */ /* 0x000fe60000000200 */
[C---:B----4-:R-:W-:Y:S08]  /*2e80*/  HMMA.16816.F32 R44, R4.reuse, R16, R44 ;  /* 0x00000010042c723c */ /* 0x050ff0000000182c */
        /* <DEDUP_REMOVED lines=10> */
[----:B------:R-:W-:Y:S04]  /*2f30*/  LDSM.16.M88.4 R12, [R225+0x14100] ;  /* 0x01410000e10c783b */ /* 0x000fe80000000200 */
[----:B------:R-:W4:Y:S03]  /*2f40*/  LDSM.16.M88.4 R4, [R224+0xa100] ;  /* 0x00a10000e004783b */ /* 0x000f260000000200 */
        /* <DEDUP_REMOVED lines=30> */
[C---:B------:R-:W-:Y:S01]  /*3130*/  HMMA.16816.F32 R32, R52.reuse, R6, R32 ;  /* 0x000000063420723c */ /* 0x040fe20000001820 */
[----:B------:R-:W3:Y:S07]  /*3140*/  LDSM.16.M88.4 R4, [R228+0x4000] ;  /* 0x00400000e404783b */ /* 0x000eee0000000200 */
[C---:B------:R-:W-:Y:S08]  /*3150*/  HMMA.16816.F32 R28, R52.reuse, R72, R28 ;  /* 0x00000048341c723c */ /* 0x040ff0000000181c */
[C---:B------:R-:W-:Y:S01]  /*3160*/  HMMA.16816.F32 R24, R52.reuse, R74, R24 ;  /* 0x0000004a3418723c */ /* 0x040fe20000001818 */
[----:B------:R-:W-:Y:S07]  /*3170*/  LDSM.16.M88.4 R72, [R225+0x18100] ;  /* 0x01810000e148783b */ /* 0x000fee0000000200 */
[C---:B------:R-:W-:Y:S08]  /*3180*/  HMMA.16816.F32 R20, R52.reuse, R56, R20 ;  /* 0x000000383414723c */ /* 0x040ff00000001814 */
[----:B------:R-:W-:Y:S01]  /*3190*/  HMMA.16816.F32 R68, R52, R58, R68 ;  /* 0x0000003a3444723c */ /* 0x000fe20000001844 */
[----:B------:R-:W4:Y:S04]  /*31a0*/  LDSM.16.M88.4 R56, [R228+0x4800] ;  /* 0x00480000e438783b */ /* 0x000f280000000200 */
[----:B------:R-:W3:Y:S03]  /*31b0*/  LDSM.16.M88.4 R52, [R228+0x5000] ;  /* 0x00500000e434783b */ /* 0x000ee60000000200 */
[C---:B-1----:R-:W-:Y:S08]  /*31c0*/  HMMA.16816.F32 R44, R8.reuse, R48, R44 ;  /* 0x00000030082c723c */ /* 0x042ff0000000182c */
[C---:B------:R-:W-:Y:S01]  /*31d0*/  HMMA.16816.F32 R40, R8.reuse, R50, R40 ;  /* 0x000000320828723c */ /* 0x040fe20000001828 */
[----:B------:R-:W1:Y:S07]  /*31e0*/  LDSM.16.M88.4 R48, [R228+0x5800] ;  /* 0x00580000e430783b */ /* 0x000e6e0000000200 */
[C---:B--2---:R-:W-:Y:S08]  /*31f0*/  HMMA.16816.F32 R36, R8.reuse, R12, R36 ;  /* 0x0000000c0824723c */ /* 0x044ff00000001824 */
[C---:B------:R-:W-:Y:S01]  /*3200*/  HMMA.16816.F32 R32, R8.reuse, R14, R32 ;  /* 0x0000000e0820723c */ /* 0x040fe20000001820 */
[----:B------:R-:W-:Y:S07]  /*3210*/  LDSM.16.M88.4 R12, [R224+0xc100] ;  /* 0x00c10000e00c783b */ /* 0x000fee0000000200 */
[C---:B------:R-:W-:Y:S08]  /*3220*/  HMMA.16816.F32 R28, R8.reuse, R64, R28 ;  /* 0x00000040081c723c */ /* 0x040ff0000000181c */
[C---:B------:R-:W-:Y:S01]  /*3230*/  HMMA.16816.F32 R24, R8.reuse, R66, R24 ;  /* 0x000000420818723c */ /* 0x040fe20000001818 */
[----:B------:R-:W-:Y:S07]  /*3240*/  LDSM.16.M88.4 R64, [R223+0x18100] ;  /* 0x01810000df40783b */ /* 0x000fee0000000200 */
[C---:B-----5:R-:W-:Y:S08]  /*3250*/  HMMA.16816.F32 R20, R8.reuse, R60, R20 ;  /* 0x0000003c0814723c */ /* 0x060ff00000001814 */
[----:B------:R-:W-:Y:S01]  /*3260*/  HMMA.16816.F32 R68, R8, R62, R68 ;  /* 0x0000003e0844723c */ /* 0x000fe20000001844 */
[----:B------:R-:W2:Y:S04]  /*3270*/  LDSM.16.M88.4 R8, [R224+0xc900] ;  /* 0x00c90000e008783b */ /* 0x000ea80000000200 */
[----:B------:R-:W-:Y:S03]  /*3280*/  LDSM.16.M88.4 R60, [R216+0x4000] ;  /* 0x00400000d83c783b */ /* 0x000fe60000000200 */
        /* <DEDUP_REMOVED lines=8> */
[----:B------:R-:W5:Y:S07]  /*3310*/  LDSM.16.M88.4 R52, [R216+0x5000] ;  /* 0x00500000d834783b */ /* 0x000f6e0000000200 */
[C---:B-1----:R-:W-:Y:S08]  /*3320*/  HMMA.16816.F32 R20, R16.reuse, R48, R20 ;  /* 0x000000301014723c */ /* 0x042ff00000001814 */
        /* <DEDUP_REMOVED lines=11> */
[----:B------:R-:W1:Y:S07]  /*33e0*/  LDSM.16.M88.4 R12, [R229+0xe100] ;  /* 0x00e10000e50c783b */ /* 0x000e6e0000000200 */
[C---:B------:R-:W-:Y:S08]  /*33f0*/  HMMA.16816.F32 R20, R72.reuse, R76, R20 ;  /* 0x0000004c4814723c */ /* 0x040ff00000001814 */
[----:B------:R-:W-:Y:S08]  /*3400*/  HMMA.16816.F32 R68, R72, R78, R68 ;  /* 0x0000004e4844723c */ /* 0x000ff00000001844 */
        /* <DEDUP_REMOVED lines=9> */
[C---:B-1----:R-:W-:Y:S01]  /*34a0*/  HMMA.16816.F32 R72, R64.reuse, R48, R20 ;  /* 0x000000304048723c */ /* 0x042fe20000001814 */
[----:B------:R-:W1:Y:S07]  /*34b0*/  LDSM.16.M88.4 R20, [R228+0x6800] ;  /* 0x00680000e414783b */ /* 0x000e6e0000000200 */
[----:B------:R-:W-:Y:S01]  /*34c0*/  HMMA.16816.F32 R68, R64, R50, R68 ;  /* 0x000000324044723c */ /* 0x000fe20000001844 */
[----:B------:R-:W5:Y:S04]  /*34d0*/  LDSM.16.M88.4 R48, [R228+0x7000] ;  /* 0x00700000e430783b */ /* 0x000f680000000200 */
[----:B------:R-:W-:Y:S03]  /*34e0*/  LDSM.16.M88.4 R64, [R216+0x6800] ;  /* 0x00680000d840783b */ /* 0x000fe60000000200 */
        /* <DEDUP_REMOVED lines=8> */
[----:B------:R-:W3:Y:S07]  /*3570*/  LDSM.16.M88.4 R12, [R225+0x1c100] ;  /* 0x01c10000e10c783b */ /* 0x000eee0000000200 */
[C---:B----4-:R-:W-:Y:S08]  /*3580*/  HMMA.16816.F32 R72, R16.reuse, R52, R72 ;  /* 0x000000341048723c */ /* 0x050ff00000001848 */
[----:B------:R-:W-:Y:S01]  /*3590*/  HMMA.16816.F32 R68, R16, R54, R68 ;  /* 0x000000361044723c */ /* 0x000fe20000001844 */
[----:B------:R-:W-:Y:S04]  /*35a0*/  LDSM.16.M88.4 R16, [R224+0xf100] ;  /* 0x00f10000e010783b */ /* 0x000fe80000000200 */
[----:B------:R-:W-:Y:S03]  /*35b0*/  LDSM.16.M88.4 R52, [R216+0x6000] ;  /* 0x00600000d834783b */ /* 0x000fe60000000200 */
[C---:B-1----:R-:W-:Y:S08]  /*35c0*/  HMMA.16816.F32 R36, R60.reuse, R20, R36 ;  /* 0x000000143c24723c */ /* 0x042ff00000001824 */
[C---:B------:R-:W-:Y:S01]  /*35d0*/  HMMA.16816.F32 R32, R60.reuse, R22, R32 ;  /* 0x000000163c20723c */ /* 0x040fe20000001820 */
[----:B------:R-:W1:Y:S07]  /*35e0*/  LDSM.16.M88.4 R20, [R224+0xe900] ;  /* 0x00e90000e014783b */ /* 0x000e6e0000000200 */
[C---:B-----5:R-:W-:Y:S08]  /*35f0*/  HMMA.16816.F32 R28, R60.reuse, R48, R28 ;  /* 0x000000303c1c723c */ /* 0x060ff0000000181c */
[C---:B------:R-:W-:Y:S01]  /*3600*/  HMMA.16816.F32 R24, R60.reuse, R50, R24 ;  /* 0x000000323c18723c */ /* 0x040fe20000001818 */
[----:B------:R-:W4:Y:S07]  /*3610*/  LDSM.16.M88.4 R48, [R224+0xf900] ;  /* 0x00f90000e030783b */ /* 0x000f2e0000000200 */
[C---:B------:R-:W-:Y:S08]  /*3620*/  HMMA.16816.F32 R44, R60.reuse, R56, R44 ;  /* 0x000000383c2c723c */ /* 0x040ff0000000182c */
[C---:B------:R-:W-:Y:S01]  /*3630*/  HMMA.16816.F32 R40, R60.reuse, R58, R40 ;  /* 0x0000003a3c28723c */ /* 0x040fe20000001828 */
[----:B------:R-:W5:Y:S07]  /*3640*/  LDSM.16.M88.4 R56, [R223+0x1c100] ;  /* 0x01c10000df38783b */ /* 0x000f6e0000000200 */
[C---:B--2---:R-:W-:Y:S08]  /*3650*/  HMMA.16816.F32 R72, R60.reuse, R8, R72 ;  /* 0x000000083c48723c */ /* 0x044ff00000001848 */
[----:B------:R-:W-:Y:S01]  /*3660*/  HMMA.16816.F32 R68, R60, R10, R68 ;  /* 0x0000000a3c44723c */ /* 0x000fe20000001844 */
[----:B------:R-:W2:Y:S04]  /*3670*/  LDSM.16.M88.4 R60, [R216+0x7000] ;  /* 0x00700000d83c783b */ /* 0x000ea80000000200 */
[----:B------:R-:W2:Y:S01]  /*3680*/  LDSM.16.M88.4 R8, [R216+0x7800] ;  /* 0x00780000d808783b */ /* 0x000ea20000000200 */
[----:B------:R-:W-:-:S04]  /*3690*/  DEPBAR.LE SB0, 0x0 ;  /* 0x000080000000791a */ /* 0x000fc80000000000 */
[C---:B---3--:R-:W-:Y:S08]  /*36a0*/  HMMA.16816.F32 R44, R12.reuse, R4, R44 ;  /* 0x000000040c2c723c */ /* 0x048ff0000000182c */
[C---:B------:R-:W-:Y:S08]  /*36b0*/  HMMA.16816.F32 R40, R12.reuse, R6, R40 ;  /* 0x000000060c28723c */ /* 0x040ff00000001828 */
[C---:B-1----:R-:W-:Y:S08]  /*36c0*/  HMMA.16816.F32 R36, R12.reuse, R20, R36 ;  /* 0x000000140c24723c */ /* 0x042ff00000001824 */
[C---:B------:R-:W-:Y:S08]  /*36d0*/  HMMA.16816.F32 R32, R12.reuse, R22, R32 ;  /* 0x000000160c20723c */ /* 0x040ff00000001820 */
[C---:B------:R-:W-:Y:S08]  /*36e0*/  HMMA.16816.F32 R28, R12.reuse, R16, R28 ;  /* 0x000000100c1c723c */ /* 0x040ff0000000181c */
[C---:B------:R-:W-:Y:S08]  /*36f0*/  HMMA.16816.F32 R24, R12.reuse, R18, R24 ;  /* 0x000000120c18723c */ /* 0x040ff00000001818 */
[C---:B----4-:R-:W-:Y:S08]  /*3700*/  HMMA.16816.F32 R72, R12.reuse, R48, R72 ;  /* 0x000000300c48723c */ /* 0x050ff00000001848 */
[----:B------:R-:W-:Y:S07]  /*3710*/  HMMA.16816.F32 R68, R12, R50, R68 ;  /* 0x000000320c44723c */ /* 0x000fee0000001844 */
[----:B------:R-:W-:Y:S01]  /*3720*/  SHF.R.S32.HI R13, RZ, 0x1f, R203 ;  /* 0x0000001fff0d7819 */ /* 0x000fe200000114cb */
[C---:B-----5:R-:W-:Y:S08]  /*3730*/  HMMA.16816.F32 R44, R56.reuse, R52, R44 ;  /* 0x00000034382c723c */ /* 0x060ff0000000182c */
[C---:B------:R-:W-:Y:S08]  /*3740*/  HMMA.16816.F32 R40, R56.reuse, R54, R40 ;  /* 0x000000363828723c */ /* 0x040ff00000001828 */
[C---:B------:R-:W-:Y:S08]  /*3750*/  HMMA.16816.F32 R36, R56.reuse, R64, R36 ;  /* 0x000000403824723c */ /* 0x040ff00000001824 */
[C---:B------:R-:W-:Y:S08]  /*3760*/  HMMA.16816.F32 R32, R56.reuse, R66, R32 ;  /* 0x000000423820723c */ /* 0x040ff00000001820 */
[C---:B--2---:R-:W-:Y:S08]  /*3770*/  HMMA.16816.F32 R28, R56.reuse, R60, R28 ;  /* 0x0000003c381c723c */ /* 0x044ff0000000181c */
[C---:B------:R-:W-:Y:S08]  /*3780*/  HMMA.16816.F32 R24, R56.reuse, R62, R24 ;  /* 0x0000003e3818723c */ /* 0x040ff00000001818 */
[C---:B------:R-:W-:Y:S08]  /*3790*/  HMMA.16816.F32 R72, R56.reuse, R8, R72 ;  /* 0x000000083848723c */ /* 0x040ff00000001848 */
[----:B------:R-:W-:Y:S01]  /*37a0*/  HMMA.16816.F32 R68, R56, R10, R68 ;  /* 0x0000000a3844723c */ /* 0x000fe20000001844 */
[----:B------:R-:W-:Y:S06]  /*37b0*/  BAR.SYNC.DEFER_BLOCKING 0x0 ;  /* 0x0000000000007b1d */ /* 0x000fec0000010000 */
[----:B------:R-:W-:Y:S05]  /*37c0*/  @P0 BRA `(.L_x_2822) ;  /* 0x000004e000000947 */ /* 0x000fea0003800000 */
[----:B------:R-:W-:Y:S01]  /*37d0*/  ISETP.NE.AND P1, PT, R232, 0x1, PT ;  /* 0x00000001e800780c */ /* 0x000fe20003f25270 */
[----:B------:R-:W-:Y:S01]  /*37e0*/  IMAD.MOV.U32 R233, RZ, RZ, RZ ;  /* 0x000000ffffe97224 */ /* 0x000fe200078e00ff */
[----:B------:R-:W-:-:S04]  /*37f0*/  IADD3 R234, R235, UR11, R80 ;  /* 0x0000000bebea7c10 */ /* 0x000fc8000fffe050 */
[----:B------:R-:W-:-:S05]  /*3800*/  IADD3 R234, R234, -0x40, RZ ;  /* 0xffffffc0eaea7810 */ /* 0x000fca0007ffe0ff */
[----:B------:R-:W-:Y:S02]  /*3810*/  IMAD.MOV.U32 R0, RZ, RZ, R234 ;  /* 0x000000ffff007224 */ /* 0x000fe400078e00ea */
        /* <DEDUP_REMOVED lines=14> */
[----:B------:R-:W-:Y:S01]  /*3900*/  IADD3 R22, -R8, 0x10, RZ ;  /* 0x0000001008167810 */ /* 0x000fe20007ffe1ff */
[----:B------:R-:W-:Y:S01]  /*3910*/  IMAD.SHL.U32 R6, R201, 0x2, RZ ;  /* 0x00000002c9067824 */ /* 0x000fe200078e00ff */
[----:B------:R-:W-:-:S02]  /*3920*/  SHF.R.S32.HI R0, RZ, 0x1f, R234 ;  /* 0x0000001fff007819 */ /* 0x000fc400000114ea */
[----:B------:R-:W-:Y:S02]  /*3930*/  LOP3.LUT R48, R48, 0xf, RZ, 0xc0, !PT ;  /* 0x0000000f30307812 */ /* 0x000fe400078ec0ff */
[----:B------:R-:W-:Y:S01]  /*3940*/  SHF.L.U64.HI R14, R203, 0x1, R13 ;  /* 0x00000001cb0e7819 */ /* 0x000fe2000001020d */
[----:B------:R-:W-:Y:S01]  /*3950*/  IMAD R0, R0, c[0x0][0x1e0], RZ ;  /* 0x0000780000007a24 */ /* 0x000fe200078e02ff */
[----:B------:R-:W-:Y:S02]  /*3960*/  LOP3.LUT R22, R22, 0xf, RZ, 0xc0, !PT ;  /* 0x0000000f16167812 */ /* 0x000fe400078ec0ff */
[----:B------:R-:W-:Y:S01]  /*3970*/  SHF.L.U64.HI R10, R202, 0x1, R243 ;  /* 0x00000001ca0a7819 */ /* 0x000fe200000102f3 */
[----:B------:R-:W-:Y:S01]  /*3980*/  IMAD R0, R234, c[0x0][0x1e4], R0 ;  /* 0x00007900ea007a24 */ /* 0x000fe200078e0200 */
[----:B------:R-:W-:Y:S02]  /*3990*/  IADD3 R17, -R244, 0x10, RZ ;  /* 0x00000010f4117810 */ /* 0x000fe40007ffe1ff */
[----:B------:R-:W-:-:S02]  /*39a0*/  SHF.L.U64.HI R7, R201, 0x1, R242 ;  /* 0x00000001c9077819 */ /* 0x000fc400000102f2 */
[----:B------:R-:W-:Y:S01]  /*39b0*/  LOP3.LUT R17, R17, 0xf, RZ, 0xc0, !PT ;  /* 0x0000000f11117812 */ /* 0x000fe200078ec0ff */
[----:B-1----:R-:W-:-:S04]  /*39c0*/  IMAD.WIDE.U32 R4, R234, c[0x0][0x1e0], RZ ;  /* 0x00007800ea047a25 */ /* 0x002fc800078e00ff */
[----:B------:R-:W-:Y:S01]  /*39d0*/  IMAD.IADD R5, R5, 0x1, R0 ;  /* 0x0000000105057824 */ /* 0x000fe200078e0200 */
[----:B--2---:R-:W-:-:S03]  /*39e0*/  SHF.R.S32.HI R0, RZ, 0x1f, R233 ;  /* 0x0000001fff007819 */ /* 0x004fc600000114e9 */
[----:B------:R-:W-:-:S04]  /*39f0*/  IMAD.WIDE.U32 R4, R233, c[0x0][0x1f0], R4 ;  /* 0x00007c00e9047a25 */ /* 0x000fc800078e0004 */
[----:B------:R-:W-:Y:S01]  /*3a00*/  IMAD R0, R0, c[0x0][0x1f0], RZ ;  /* 0x00007c0000007a24 */ /* 0x000fe200078e02ff */
[----:B------:R-:W-:Y:S02]  /*3a10*/  IADD3 R15, P0, R4, UR16, RZ ;  /* 0x00000010040f7c10 */ /* 0x000fe4000ff1e0ff */
[----:B------:R-:W-:Y:S01]  /*3a20*/  SHF.L.U64.HI R4, R200, 0x1, R241 ;  /* 0x00000001c8047819 */ /* 0x000fe200000102f1 */
[----:B------:R-:W-:-:S05]  /*3a30*/  IMAD R0, R233, c[0x0][0x1f4], R0 ;  /* 0x00007d00e9007a24 */ /* 0x000fca00078e0200 */
[----:B------:R-:W-:Y:S02]  /*3a40*/  IADD3.X R0, R5, UR9, R0, P0, !PT ;  /* 0x0000000905007c10 */ /* 0x000fe400087fe400 */
[C---:B------:R-:W-:Y:S02]  /*3a50*/  LEA R16, P0, R15.reuse, c[0x0][0x1c8], 0x1 ;  /* 0x000072000f107a11 */ /* 0x040fe400078008ff */
[----:B------:R-:W-:Y:S02]  /*3a60*/  SEL R5, RZ, 0x10, P4 ;  /* 0x00000010ff057807 */ /* 0x000fe40002000000 */
[----:B------:R-:W-:Y:S01]  /*3a70*/  LEA.HI.X R15, R15, c[0x0][0x1cc], R0, 0x1, P0 ;  /* 0x000073000f0f7a11 */ /* 0x000fe200000f0c00 */
[----:B------:R-:W1:Y:S01]  /*3a80*/  SHFL.IDX PT, R18, R16, 0x1, 0x181f ;  /* 0x00381f0010127f89 */ /* 0x000e6200000e0000 */
[----:B------:R-:W-:Y:S01]  /*3a90*/  IADD3 R20, -R5, 0x10, RZ ;  /* 0x0000001005147810 */ /* 0x000fe20007ffe1ff */
[----:B------:R-:W-:Y:S02]  /*3aa0*/  IMAD.SHL.U32 R0, R200, 0x2, RZ ;  /* 0x00000002c8007824 */ /* 0x000fe400078e00ff */
[----:B------:R-:W2:Y:S01]  /*3ab0*/  SHFL.IDX PT, R19, R15, 0x1, 0x181f ;  /* 0x00381f000f137f89 */ /* 0x000ea200000e0000 */
[----:B------:R-:W-:-:S03]  /*3ac0*/  LOP3.LUT R20, R20, 0xf, RZ, 0xc0, !PT ;  /* 0x0000000f14147812 */ /* 0x000fc600078ec0ff */
        /* <DEDUP_REMOVED lines=10> */
[----:B---3--:R-:W-:-:S05]  /*3b70*/  IADD3 R50, P0, R16, R12, RZ ;  /* 0x0000000c10327210 */ /* 0x008fca0007f1e0ff */
[----:B----4-:R-:W-:Y:S01]  /*3b80*/  IMAD.X R51, R15, 0x1, R14, P0 ;  /* 0x000000010f337824 */ /* 0x010fe200000e060e */
        /* <DEDUP_REMOVED lines=18> */
.L_x_2822:
[----:B------:R-:W-:Y:S01]  /*3cb0*/  LOP3.LUT R0, R86, 0xffffffe0, RZ, 0xc0, !PT ;  /* 0xffffffe056007812 */ /* 0x000fe200078ec0ff */
[----:B------:R-:W-:Y:S01]  /*3cc0*/  UIADD3 UR21, UR8, 0x1, -UR21 ;  /* 0x0000000108157890 */ /* 0x000fe2000fffe815 */
[----:B------:R-:W-:Y:S01]  /*3cd0*/  LEA.HI R5, R84, R83, RZ, 0x2 ;  /* 0x0000005354057211 */ /* 0x000fe200078f10ff */
[----:B------:R-:W0:Y:S01]  /*3ce0*/  LDGDEPBAR ;  /* 0x00000000000079af */ /* 0x000e220000000000 */
[----:B-1----:R-:W-:Y:S01]  /*3cf0*/  SHF.R.S32.HI R6, RZ, 0x1f, R85 ;  /* 0x0000001fff067819 */ /* 0x002fe20000011455 */
        /* <DEDUP_REMOVED lines=8> */
[----:B------:R-:W-:Y:S01]  /*3d80*/  ULOP3.LUT UR21, URZ, UR21, URZ, 0x33, !UPT ;  /* 0x000000153f157292 */ /* 0x000fe2000f8e333f */
[----:B------:R-:W-:-:S02]  /*3d90*/  LEA.HI R4, R4, R0, RZ, 0x2 ;  /* 0x0000000004047211 */ /* 0x000fc400078f10ff */
[----:B------:R-:W-:Y:S01]  /*3da0*/  LEA.HI R5, R83, R83, RZ, 0x1 ;  /* 0x0000005353057211 */ /* 0x000fe200078f08ff */
[----:B------:R-:W-:Y:S01]  /*3db0*/  IMAD.IADD R85, R85, 0x1, -R6 ;  /* 0x0000000155557824 */ /* 0x000fe200078e0a06 */
[----:B------:R-:W-:Y:S02]  /*3dc0*/  PLOP3.LUT P0, PT, PT, PT, UP2, 0x80, 0x0 ;  /* 0x000000000000781c */ /* 0x000fe40003f0f028 */
[C---:B------:R-:W-:Y:S02]  /*3dd0*/  LEA.HI.SX32 R6, R4.reuse, UR26, 0x1e ;  /* 0x0000001a04067c11 */ /* 0x040fe4000f8ff2ff */
        /* <DEDUP_REMOVED lines=8> */
[----:B------:R-:W-:Y:S02]  /*3e60*/  PLOP3.LUT P0, PT, PT, PT, UP2, 0x80, 0x0 ;  /* 0x000000000000781c */ /* 0x000fe40003f0f028 */
[----:B------:R-:W-:Y:S01]  /*3e70*/  IADD3 R7, R7, -UR12, -R237 ;  /* 0x8000000c07077c10 */ /* 0x000fe2000fffe8ed */
[----:B------:R-:W-:Y:S01]  /*3e80*/  IMAD.MOV.U32 R9, RZ, RZ, R236 ;  /* 0x000000ffff097224 */ /* 0x000fe200078e00ec */
[----:B------:R-:W-:Y:S01]  /*3e90*/  IADD3 R0, -R237, UR8, -R80 ;  /* 0x00000008ed007c10 */ /* 0x000fe2000fffe950 */
[----:B------:R-:W-:Y:S01]  /*3ea0*/  IMAD.IADD R4, R82, 0x1, R81 ;  /* 0x0000000152047824 */ /* 0x000fe200078e0251 */
[----:B------:R-:W-:-:S02]  /*3eb0*/  IADD3 R8, R7, c[0x0][0x328], RZ ;  /* 0x0000ca0007087a10 */ /* 0x000fc40007ffe0ff */
        /* <DEDUP_REMOVED lines=20> */
.L_x_2825:
[----:B------:R-:W-:-:S04]  /*4000*/  MOV R5, 0x1 ;  /* 0x0000000100057802 */ /* 0x000fc80000000f00 */
[----:B------:R-:W-:-:S13]  /*4010*/  ISETP.NE.AND P0, PT, R5, c[0x0][0x32c], PT ;  /* 0x0000cb0005007a0c */ /* 0x000fda0003f05270 */
[----:B------:R-:W-:-:S05]  /*4020*/  @P0 IMAD.HI.U32 R5, R6, c[0x0][0x330], RZ ;  /* 0x0000cc0006050a27 */ /* 0x000fca00078e00ff */
[----:B------:R-:W-:Y:S02]  /*4030*/  @P0 SHF.R.U32.HI R6, RZ, c[0x0][0x334], R5 ;  /* 0x0000cd00ff060a19 */ /* 0x000fe40000011605 */
.L_x_2826:
[----:B------:R-:W-:Y:S05]  /*4040*/  BSYNC B0 ;  /* 0x0000000000007941 */ /* 0x000fea0003800000 */
.L_x_2824:
[----:B------:R-:W-:-:S04]  /*4050*/  IMAD R6, R6, c[0x0][0x32c], -R80 ;  /* 0x0000cb0006067a24 */ /* 0x000fc800078e0a50 */
[----:B------:R-:W-:-:S05]  /*4060*/  IMAD.IADD R6, R6, 0x1, -R237 ;  /* 0x0000000106067824 */ /* 0x000fca00078e0aed */
[----:B------:R-:W-:Y:S02]  /*4070*/  IADD3 R5, R6, c[0x0][0x32c], RZ ;  /* 0x0000cb0006057a10 */ /* 0x000fe40007ffe0ff */
[----:B------:R-:W-:Y:S02]  /*4080*/  IMNMX R10, R10, R6, !PT ;  /* 0x000000060a0a7217 */ /* 0x000fe40007800200 */
[----:B------:R-:W-:Y:S02]  /*4090*/  IMNMX R11, R11, R5, PT ;  /* 0x000000050b0b7217 */ /* 0x000fe40003800200 */
.L_x_2823:
        /* <DEDUP_REMOVED lines=9> */
[--C-:B-1----:R-:W-:Y:S02]  /*4130*/  IMAD.IADD R8, R8, 0x1, R9.reuse ;  /* 0x0000000108087824 */ /* 0x102fe400078e0209 */
[----:B------:R-:W-:Y:S01]  /*4140*/  IMAD.IADD R7, R7, 0x1, R9 ;  /* 0x0000000107077824 */ /* 0x000fe200078e0209 */
[----:B------:R-:W-:Y:S02]  /*4150*/  ISETP.LT.OR P0, PT, R11, 0x9, P0 ;  /* 0x000000090b00780c */ /* 0x000fe40000701670 */
[----:B------:R-:W-:Y:S02]  /*4160*/  IMNMX R0, R8, R0, PT ;  /* 0x0000000008007217 */ /* 0x000fe40003800200 */
[----:B------:R-:W-:-:S02]  /*4170*/  FSEL R40, R40, -INF , !P0 ;  /* 0xff80000028287808 */ /* 0x000fc40004000000 */
        /* <DEDUP_REMOVED lines=39> */
[----:B------:R-:W-:-:S13]  /*43f0*/  PLOP3.LUT P0, PT, PT, PT, UP1, 0x40, 0x0 ;  /* 0x000000000000781c */ /* 0x000fda0003f0e818 */
        /* <DEDUP_REMOVED lines=13> */
.L_x_2829:
[----:B------:R-:W-:-:S04]  /*44d0*/  MOV R8, 0x1 ;  /* 0x0000000100087802 */ /* 0x000fc80000000f00 */
[----:B------:R-:W-:-:S13]  /*44e0*/  ISETP.NE.AND P0, PT, R8, c[0x0][0x32c], PT ;  /* 0x0000cb0008007a0c */ /* 0x000fda0003f05270 */
[----:B------:R-:W-:-:S05]  /*44f0*/  @P0 IMAD.HI.U32 R8, R9, c[0x0][0x330], RZ ;  /* 0x0000cc0009080a27 */ /* 0x000fca00078e00ff */
[----:B------:R-:W-:Y:S02]  /*4500*/  @P0 SHF.R.U32.HI R9, RZ, c[0x0][0x334], R8 ;  /* 0x0000cd00ff090a19 */ /* 0x000fe40000011608 */
.L_x_2830:
[----:B------:R-:W-:Y:S05]  /*4510*/  BSYNC B0 ;  /* 0x0000000000007941 */ /* 0x000fea0003800000 */
.L_x_2828:
[----:B------:R-:W-:-:S04]  /*4520*/  IMAD R9, R9, c[0x0][0x32c], -R80 ;  /* 0x0000cb0009097a24 */ /* 0x000fc800078e0a50 */
[----:B------:R-:W-:-:S05]  /*4530*/  IMAD.IADD R9, R9, 0x1, -R237 ;  /* 0x0000000109097824 */ /* 0x000fca00078e0aed */
[----:B------:R-:W-:Y:S02]  /*4540*/  IADD3 R8, R9, c[0x0][0x32c], RZ ;  /* 0x0000cb0009087a10 */ /* 0x000fe40007ffe0ff */
[----:B------:R-:W-:Y:S02]  /*4550*/  IMNMX R7, R7, R9, !PT ;  /* 0x0000000907077217 */ /* 0x000fe40007800200 */
[----:B------:R-:W-:Y:S02]  /*4560*/  IMNMX R0, R0, R8, PT ;  /* 0x0000000800007217 */ /* 0x000fe40003800200 */
.L_x_2827:
[----:B------:R-:W-:Y:S01]  /*4570*/  ISETP.GT.AND P0, PT, R7, 0x8, P1 ;  /* 0x000000080700780c */ /* 0x000fe20000f04270 */
[----:B------:R-:W-:Y:S01]  /*4580*/  IMAD.SHL.U32 R227, R4, 0x2, RZ ;  /* 0x0000000204e37824 */ /* 0x000fe200078e00ff */
[----:B------:R-:W-:Y:S01]  /*4590*/  FMNMX.FTZ R11, R44, R45, !PT ;  /* 0x0000002d2c0b7209 */ /* 0x000fe20007810000 */
[----:B------:R-:W-:Y:S01]  /*45a0*/  @UP2 USHF.L.U32 UR27, UR27, 0x7, URZ ;  /* 0x000000071b1b2899 */ /* 0x000fe2000800063f */
        /* <DEDUP_REMOVED lines=9> */
[----:B------:R-:W-:Y:S01]  /*4640*/  ULDC.64 UR4, c[0x0][0x2c8] ;  /* 0x0000b20000047ab9 */ /* 0x000fe20000000a00 */
[----:B------:R-:W-:Y:S01]  /*4650*/  ISETP.LT.OR P0, PT, R0, 0xa, P0 ;  /* 0x0000000a0000780c */ /* 0x000fe20000701670 */
[----:B------:R-:W-:Y:S01]  /*4660*/  LDSM.16.MT88.4 R156, [R227+0x100] ;  /* 0x00010000e39c783b */ /* 0x000fe20000004200 */
[----:B------:R-:W-:Y:S01]  /*4670*/  FMNMX.FTZ R11, R6, R11, !PT ;  /* 0x0000000b060b7209 */ /* 0x000fe20007810000 */
[----:B------:R-:W-:Y:S01]  /*4680*/  UIMAD.WIDE.U32 UR28, UR27, UR4, URZ ;  /* 0x000000041b1c72a5 */ /* 0x000fe2000f8e003f */
[----:B------:R-:W-:Y:S01]  /*4690*/  FSEL R43, R43, -INF , !P0 ;  /* 0xff8000002b2b7808 */ /* 0x000fe20004000000 */
[----:B------:R-:W-:Y:S01]  /*46a0*/  LDSM.16.MT88.4 R144, [R221+0x100] ;  /* 0x00010000dd90783b */ /* 0x000fe20000004200 */
[----:B------:R-:W-:Y:S01]  /*46b0*/  ISETP.GT.AND P0, PT, R7, 0x10, P1 ;  /* 0x000000100700780c */ /* 0x000fe20000f04270 */
[----:B------:R-:W-:Y:S01]  /*46c0*/  UIADD3 UR22, UR22, -0x2, URZ ;  /* 0xfffffffe16167890 */ /* 0x000fe2000fffe03f */
[----:B------:R-:W-:Y:S01]  /*46d0*/  FMNMX.FTZ R11, R5, R11, !PT ;  /* 0x0000000b050b7209 */ /* 0x000fe20007810000 */
[----:B------:R-:W-:Y:S01]  /*46e0*/  LDSM.16.MT88.4 R152, [R220+0x100] ;  /* 0x00010000dc98783b */ /* 0x000fe20000004200 */
[----:B------:R-:W-:Y:S01]  /*46f0*/  ISETP.LT.OR P0, PT, R0, 0x11, P0 ;  /* 0x000000110000780c */ /* 0x000fe20000701670 */
[----:B------:R-:W-:Y:S01]  /*4700*/  @UP2 UMOV UR27, UR29 ;  /* 0x0000001d001b2c82 */ /* 0x000fe20008000000 */
[----:B------:R-:W-:Y:S01]  /*4710*/  FMNMX.FTZ R11, R32, R11, !PT ;  /* 0x0000000b200b7209 */ /* 0x000fe20007810000 */
[----:B------:R-:W-:Y:S01]  /*4720*/  LDSM.16.MT88.4 R48, [R222+0x2100] ;  /* 0x00210000de30783b */ /* 0x000fe20000004200 */
[----:B------:R-:W-:Y:S01]  /*4730*/  FSEL R10, R38, -INF , !P0 ;  /* 0xff800000260a7808 */ /* 0x000fe20004000000 */
[----:B------:R-:W-:Y:S01]  /*4740*/  @UP2 USHF.R.U32.HI UR26, URZ, UR5, UR27 ;  /* 0x000000053f1a2299 */ /* 0x000fe2000801161b */
[----:B------:R-:W-:Y:S01]  /*4750*/  ISETP.GT.AND P0, PT, R7, 0x11, P1 ;  /* 0x000000110700780c */ /* 0x000fe20000f04270 */
[----:B------:R-:W-:Y:S01]  /*4760*/  LDSM.16.MT88.4 R56, [R221+0x2100] ;  /* 0x00210000dd38783b */ /* 0x000fe20000004200 */
[----:B------:R-:W-:Y:S01]  /*4770*/  FMNMX.FTZ R11, R33, R11, !PT ;  /* 0x0000000b210b7209 */ /* 0x000fe20007810000 */
[----:B------:R-:W-:Y:S01]  /*4780*/  UIADD3 UR4, UR23, UR26, URZ ;  /* 0x0000001a17047290 */ /* 0x000fe2000fffe03f */
[----:B------:R-:W-:Y:S01]  /*4790*/  ISETP.LT.OR P0, PT, R0, 0x12, P0 ;  /* 0x000000120000780c */ /* 0x000fe20000701670 */
[----:B------:R-:W-:Y:S01]  /*47a0*/  LDSM.16.MT88.4 R64, [R220+0x2100] ;  /* 0x00210000dc40783b */ /* 0x000fe20000004200 */
[----:B------:R-:W-:Y:S01]  /*47b0*/  FMNMX.FTZ R11, R180, R11, !PT ;  /* 0x0000000bb40b7209 */ /* 0x000fe20007810000 */
[----:B------:R-:W-:Y:S01]  /*47c0*/  ULDC UR23, c[0x0][0x328] ;  /* 0x0000ca0000177ab9 */ /* 0x000fe20000000800 */
[----:B------:R-:W-:Y:S01]  /*47d0*/  FSEL R9, R39, -INF , !P0 ;  /* 0xff80000027097808 */ /* 0x000fe20004000000 */
[----:B------:R-:W-:Y:S01]  /*47e0*/  LDSM.16.MT88.4 R80, [R222+0x4100] ;  /* 0x00410000de50783b */ /* 0x000fe20000004200 */
[----:B------:R-:W-:Y:S01]  /*47f0*/  ISETP.GT.AND P0, PT, R7, 0x18, P1 ;  /* 0x000000180700780c */ /* 0x000fe20000f04270 */
[----:B------:R-:W-:Y:S01]  /*4800*/  UIADD3 UR23, UR4, UR23, URZ ;  /* 0x0000001704177290 */ /* 0x000fe2000fffe03f */
[----:B------:R-:W-:Y:S01]  /*4810*/  FMNMX.FTZ R11, R181, R11, !PT ;  /* 0x0000000bb50b7209 */ /* 0x000fe20007810000 */
[----:B------:R-:W-:Y:S01]  /*4820*/  LDSM.16.MT88.4 R88, [R221+0x4100] ;  /* 0x00410000dd58783b */ /* 0x000fe20000004200 */
[----:B------:R-:W-:-:S02]  /*4830*/  ISETP.LT.OR P0, PT, R0, 0x19, P0 ;  /* 0x000000190000780c */ /* 0x000fc40000701670 */
[----:B------:R-:W-:Y:S01]  /*4840*/  FMNMX.FTZ R11, R182, R11, !PT ;  /* 0x0000000bb60b7209 */ /* 0x000fe20007810000 */
[----:B------:R-:W-:Y:S01]  /*4850*/  LDSM.16.MT88.4 R96, [R220+0x4100] ;  /* 0x00410000dc60783b */ /* 0x000fe20000004200 */
[----:B------:R-:W-:Y:S02]  /*4860*/  FSEL R8, R34, -INF , !P0 ;  /* 0xff80000022087808 */ /* 0x000fe40004000000 */
[----:B------:R-:W-:Y:S01]  /*4870*/  ISETP.GT.AND P0, PT, R7, 0x19, P1 ;  /* 0x000000190700780c */ /* 0x000fe20000f04270 */
[----:B------:R-:W-:Y:S01]  /*4880*/  LDSM.16.MT88.4 R104, [R227+0x6100] ;  /* 0x00610000e368783b */ /* 0x000fe20000004200 */
        /* <DEDUP_REMOVED lines=10> */
[----:B------:R-:W-:Y:S02]  /*4930*/  FMNMX.FTZ R11, R167, R11, !PT ;  /* 0x0000000ba70b7209 */ /* 0x000fe40007810000 */
[----:B------:R-:W-:-:S02]  /*4940*/  FSEL R187, R30, -INF , !P0 ;  /* 0xff8000001ebb7808 */ /* 0x000fc40004000000 */
[----:B------:R-:W-:Y:S02]  /*4950*/  ISETP.GT.AND P0, PT, R7, 0x21, P1 ;  /* 0x000000210700780c */ /* 0x000fe40000f04270 */
[----:B------:R-:W-:Y:S02]  /*4960*/  FMNMX.FTZ R11, R165, R11, !PT ;  /* 0x0000000ba50b7209 */ /* 0x000fe40007810000 */
[----:B------:R-:W-:-:S03]  /*4970*/  ISETP.LT.OR P0, PT, R0, 0x22, P0 ;  /* 0x000000220000780c */ /* 0x000fc60000701670 */
[----:B------:R-:W1:Y:S01]  /*4980*/  SHFL.BFLY PT, R12, R11, 0x2, 0x1f ;  /* 0x0c401f000b0c7f89 */ /* 0x000e6200000e0000 */
        /* <DEDUP_REMOVED lines=43> */
[----:B------:R-:W-:Y:S02]  /*4c40*/  FMNMX.FTZ R7, R184, R0, !PT ;  /* 0x00000000b8077209 */ /* 0x000fe40007810000 */
        /* <DEDUP_REMOVED lines=18> */
[----:B------:R-:W-:Y:S01]  /*4d70*/  LDSM.16.MT88.4 R32, [R227+0x900] ;  /* 0x00090000e320783b */ /* 0x000fe20000004200 */
[--C-:B------:R-:W-:Y:S01]  /*4d80*/  FFMA.FTZ R180, R180, c[0x0][0x2d0], -R166.reuse ;  /* 0x0000b400b4b47a23 */ /* 0x100fe200000108a6 */
[----:B-1----:R-:W-:Y:S01]  /*4d90*/  FMNMX.FTZ R12, R12, R7, !PT ;  /* 0x000000070c0c7209 */ /* 0x002fe20007810000 */
[--C-:B------:R-:W-:Y:S01]  /*4da0*/  FFMA.FTZ R181, R181, c[0x0][0x2d0], -R166.reuse ;  /* 0x0000b400b5b57a23 */ /* 0x100fe200000108a6 */
[----:B------:R-:W-:Y:S01]  /*4db0*/  LDSM.16.MT88.4 R4, [R220+0x6100] ;  /* 0x00610000dc04783b */ /* 0x000fe20000004200 */
        /* <DEDUP_REMOVED lines=14> */
[----:B------:R-:W-:-:S02]  /*4ea0*/  FFMA.FTZ R175, R42, c[0x0][0x2d0], -R186 ;  /* 0x0000b4002aaf7a23 */ /* 0x000fc400000108ba */
[--C-:B------:R-:W-:Y:S01]  /*4eb0*/  FFMA.FTZ R169, R43, c[0x0][0x2d0], -R186.reuse ;  /* 0x0000b4002ba97a23 */ /* 0x100fe200000108ba */
[----:B------:R-:W-:Y:S01]  /*4ec0*/  MUFU.EX2 R172, R172 ;  /* 0x000000ac00ac7308 */ /* 0x000fe20000000800 */
[----:B------:R-:W2:Y:S01]  /*4ed0*/  LDSM.16.MT88.4 R40, [R227+0x2100] ;  /* 0x00210000e328783b */ /* 0x000ea20000004200 */
[--C-:B------:R-:W-:Y:S02]  /*4ee0*/  FFMA.FTZ R168, R10, c[0x0][0x2d0], -R186.reuse ;  /* 0x0000b4000aa87a23 */ /* 0x100fe400000108ba */
[--C-:B------:R-:W-:Y:S02]  /*4ef0*/  FFMA.FTZ R14, R9, c[0x0][0x2d0], -R186.reuse ;  /* 0x0000b400090e7a23 */ /* 0x100fe400000108ba */
[--C-:B------:R-:W-:Y:S02]  /*4f00*/  FFMA.FTZ R3, R8, c[0x0][0x2d0], -R186.reuse ;  /* 0x0000b40008037a23 */ /* 0x100fe400000108ba */
[----:B------:R-:W3:Y:S01]  /*4f10*/  MUFU.EX2 R174, R174 ;  /* 0x000000ae00ae7308 */ /* 0x000ee20000000800 */
[----:B------:R-:W4:Y:S01]  /*4f20*/  LDSM.16.MT88.4 R8, [R222+0x900] ;  /* 0x00090000de08783b */ /* 0x000f220000004200 */
[----:B-1----:R-:W-:Y:S01]  /*4f30*/  F2FP.PACK_AB R130, R173, R177 ;  /* 0x000000b1ad82723e */ /* 0x002fe200000000ff */
[----:B------:R-:W-:-:S02]  /*4f40*/  FFMA.FTZ R2, R16, c[0x0][0x2d0], -R186 ;  /* 0x0000b40010027a23 */ /* 0x000fc400000108ba */
[----:B------:R-:W1:Y:S01]  /*4f50*/  LDSM.16.MT88.4 R16, [R222+0x2900] ;  /* 0x00290000de10783b */ /* 0x000e620000004200 */
[--C-:B------:R-:W-:Y:S02]  /*4f60*/  FFMA.FTZ R187, R187, c[0x0][0x2d0], -R186.reuse ;  /* 0x0000b400bbbb7a23 */ /* 0x100fe400000108ba */
[----:B------:R-:W-:Y:S01]  /*4f70*/  MUFU.EX2 R175, R175 ;  /* 0x000000af00af7308 */ /* 0x000fe20000000800 */
[--C-:B------:R-:W-:Y:S02]  /*4f80*/  FFMA.FTZ R189, R189, c[0x0][0x2d0], -R186.reuse ;  /* 0x0000b400bdbd7a23 */ /* 0x100fe400000108ba */
[--C-:B------:R-:W-:Y:S02]  /*4f90*/  FFMA.FTZ R190, R190, c[0x0][0x2d0], -R186.reuse ;  /* 0x0000b400bebe7a23 */ /* 0x100fe400000108ba */
[----:B------:R-:W-:Y:S02]  /*4fa0*/  FFMA.FTZ R191, R191, c[0x0][0x2d0], -R186 ;  /* 0x0000b400bfbf7a23 */ /* 0x000fe400000108ba */
[----:B------:R-:W-:Y:S01]  /*4fb0*/  FFMA.FTZ R240, R165, c[0x0][0x2d0], -R166 ;  /* 0x0000b400a5f07a23 */ /* 0x000fe200000108a6 */
[----:B------:R-:W5:Y:S01]  /*4fc0*/  MUFU.EX2 R169, R169 ;  /* 0x000000a900a97308 */ /* 0x000f620000000800 */
[----:B---3--:R-:W-:Y:S01]  /*4fd0*/  F2FP.PACK_AB R129, R174, R172 ;  /* 0x000000acae81723e */ /* 0x008fe200000000ff */
[----:B------:R-:W-:-:S02]  /*4fe0*/  FFMA.FTZ R195, R164, c[0x0][0x2d0], -R186 ;  /* 0x0000b400a4c37a23 */ /* 0x000fc400000108ba */
[--C-:B------:R-:W-:Y:S01]  /*4ff0*/  FFMA.FTZ R188, R188, c[0x0][0x2d0], -R186.reuse ;  /* 0x0000b400bcbc7a23 */ /* 0x100fe200000108ba */
[----:B------:R-:W-:Y:S01]  /*5000*/  LDSM.16.MT88.4 R164, [R227+0x1900] ;  /* 0x00190000e3a4783b */ /* 0x000fe20000004200 */
[--C-:B------:R-:W-:Y:S02]  /*5010*/  FFMA.FTZ R185, R185, c[0x0][0x2d0], -R186.reuse ;  /* 0x0000b400b9b97a23 */ /* 0x100fe400000108ba */
[----:B------:R-:W-:Y:S01]  /*5020*/  MUFU.EX2 R176, R176 ;  /* 0x000000b000b07308 */ /* 0x000fe20000000800 */
[----:B------:R-:W-:Y:S02]  /*5030*/  FFMA.FTZ R239, R184, c[0x0][0x2d0], -R186 ;  /* 0x0000b400b8ef7a23 */ /* 0x000fe400000108ba */
[----:B------:R-:W-:Y:S02]  /*5040*/  FADD.FTZ R178, R179, R178 ;  /* 0x000000b2b3b27221 */ /* 0x000fe40000010000 */
[----:B------:R-:W-:Y:S02]  /*5050*/  FADD.FTZ R172, R172, R174 ;  /* 0x000000aeacac7221 */ /* 0x000fe40000010000 */
[----:B------:R-:W-:Y:S01]  /*5060*/  FADD.FTZ R177, R177, R178 ;  /* 0x000000b2b1b17221 */ /* 0x000fe20000010000 */
[----:B-----5:R-:W-:Y:S01]  /*5070*/  F2FP.PACK_AB R131, R169, R175 ;  /* 0x000000afa983723e */ /* 0x020fe200000000ff */
[----:B------:R-:W3:Y:S01]  /*5080*/  MUFU.EX2 R171, R171 ;  /* 0x000000ab00ab7308 */ /* 0x000ee20000000800 */
[----:B------:R-:W-:-:S02]  /*5090*/  FADD.FTZ R175, R175, R172 ;  /* 0x000000acafaf7221 */ /* 0x000fc40000010000 */
[----:B------:R-:W-:Y:S02]  /*50a0*/  FADD.FTZ R177, R173, R177 ;  /* 0x000000b1adb17221 */ /* 0x000fe40000010000 */
        /* <DEDUP_REMOVED lines=11> */
[C---:B--2---:R-:W-:Y:S02]  /*5160*/  HMMA.16816.F32 R36, R128.reuse, R40, RZ ;  /* 0x000000288024723c */ /* 0x044fe400000018ff */
[----:B------:R-:W2:Y:S06]  /*5170*/  MUFU.EX2 R2, R2 ;  /* 0x0000000200027308 */ /* 0x000eac0000000800 */
        /* <DEDUP_REMOVED lines=64> */
[C---:B--2---:R-:W-:Y:S08]  /*5580*/  HMMA.16816.F32 R52, R4.reuse, R8, R52 ;  /* 0x000000080434723c */ /* 0x044ff00000001834 */
[C---:B------:R-:W-:Y:S01]  /*5590*/  HMMA.16816.F32 R56, R4.reuse, R10, R56 ;  /* 0x0000000a0438723c */ /* 0x040fe20000001838 */
[----:B------:R-:W2:Y:S07]  /*55a0*/  LDSM.16.MT88.4 R8, [R220+0x4900] ;  /* 0x00490000dc08783b */ /* 0x000eae0000004200 */
[C---:B-1----:R-:W-:Y:S08]  /*55b0*/  HMMA.16816.F32 R84, R4.reuse, R16, R84 ;  /* 0x000000100454723c */ /* 0x042ff00000001854 */
[C---:B------:R-:W-:Y:S01]  /*55c0*/  HMMA.16816.F32 R88, R4.reuse, R18, R88 ;  /* 0x000000120458723c */ /* 0x040fe20000001858 */
[----:B------:R-:W1:Y:S07]  /*55d0*/  LDSM.16.MT88.4 R16, [R221+0x6900] ;  /* 0x00690000dd10783b */ /* 0x000e6e0000004200 */
        /* <DEDUP_REMOVED lines=45> */
[----:B------:R-:W-:Y:S01]  /*58b0*/  HMMA.16816.F32 R40, R4, R18, R40 ;  /* 0x000000120428723c */ /* 0x000fe20000001828 */
[----:B------:R-:W1:Y:S01]  /*58c0*/  LDSM.16.MT88.4 R16, [R221+0x5100] ;  /* 0x00510000dd10783b */ /* 0x000e620000004200 */
[----:B------:R-:W-:-:S04]  /*58d0*/  FADD.FTZ R190, R195, R190 ;  /* 0x000000bec3be7221 */ /* 0x000fc80000010000 */
[----:B------:R-:W-:Y:S02]  /*58e0*/  FADD.FTZ R190, R188, R190 ;  /* 0x000000bebcbe7221 */ /* 0x000fe40000010000 */
        /* <DEDUP_REMOVED lines=17> */
[----:B------:R-:W5:Y:S07]  /*5a00*/  LDSM.16.MT88.4 R32, [R227+0x5100] ;  /* 0x00510000e320783b */ /* 0x000f6e0000004200 */
        /* <DEDUP_REMOVED lines=37> */
[----:B------:R-:W-:-:S07]  /*5c60*/  FADD.FTZ R240, R240, R193 ;  /* 0x000000c1f0f07221 */ /* 0x000fce0000010000 */
[C---:B------:R-:W-:Y:S01]  /*5c70*/  HMMA.16816.F32 R40, R4.reuse, R18, R40 ;  /* 0x000000120428723c */ /* 0x040fe20000001828 */
[----:B------:R-:W1:Y:S07]  /*5c80*/  LDSM.16.MT88.4 R16, [R227+0x5900] ;  /* 0x00590000e310783b */ /* 0x000e6e0000004200 */
[C---:B--2---:R-:W-:Y:S08]  /*5c90*/  HMMA.16816.F32 R52, R4.reuse, R8, R52 ;  /* 0x000000080434723c */ /* 0x044ff00000001834 */
[C---:B------:R-:W-:Y:S01]  /*5ca0*/  HMMA.16816.F32 R56, R4.reuse, R10, R56 ;  /* 0x0000000a0438723c */ /* 0x040fe20000001838 */
[----:B------:R-:W2:Y:S07]  /*5cb0*/  LDSM.16.MT88.4 R8, [R227+0x7900] ;  /* 0x00790000e308783b */ /* 0x000eae0000004200 */
        /* <DEDUP_REMOVED lines=49> */
.L_x_2832:
[----:B------:R-:W-:Y:S02]  /*5fd0*/  UMOV UR5, 0x1 ;  /* 0x0000000100057882 */ /* 0x000fe40000000000 */
[----:B------:R-:W-:Y:S02]  /*5fe0*/  ULDC UR4, c[0x0][0x32c] ;  /* 0x0000cb0000047ab9 */ /* 0x000fe40000000800 */
[----:B------:R-:W-:-:S03]  /*5ff0*/  UISETP.NE.AND UP0, UPT, UR5, UR4, UPT ;  /* 0x000000040500728c */ /* 0x000fc6000bf05270 */
[----:B------:R-:W-:Y:S02]  /*6000*/  ULDC.64 UR4, c[0x0][0x330] ;  /* 0x0000cc0000047ab9 */ /* 0x000fe40000000a00 */
[----:B------:R-:W-:-:S07]  /*6010*/  UIMAD.WIDE.U32 UR28, UR26, UR4, URZ ;  /* 0x000000041a1c72a5 */ /* 0x000fce000f8e003f */
[----:B------:R-:W-:Y:S02]  /*6020*/  @UP0 UMOV UR27, UR29 ;  /* 0x0000001d001b0c82 */ /* 0x000fe40008000000 */
[----:B------:R-:W-:Y:S02]  /*6030*/  @UP0 USHF.R.U32.HI UR26, URZ, UR5, UR27 ;  /* 0x000000053f1a0299 */ /* 0x000fe4000801161b */
.L_x_2833:
[----:B------:R-:W-:Y:S02]  /*6040*/  ULDC UR4, c[0x0][0x32c] ;  /* 0x0000cb0000047ab9 */ /* 0x000fe40000000800 */
[----:B------:R-:W-:-:S04]  /*6050*/  UIMAD UR4, UR26, UR4, UR4 ;  /* 0x000000041a0472a4 */ /* 0x000fc8000f8e0204 */
[----:B------:R-:W-:-:S04]  /*6060*/  UISETP.LT.AND UP0, UPT, UR23, UR4, UPT ;  /* 0x000000041700728c */ /* 0x000fc8000bf01270 */
[----:B------:R-:W-:-:S04]  /*6070*/  USEL UR23, UR23, UR4, UP0 ;  /* 0x0000000417177287 */ /* 0x000fc80008000000 */
.L_x_2831:
        /* <DEDUP_REMOVED lines=18> */
.L_x_2845:
        /* <DEDUP_REMOVED lines=28> */
[----:B------:R-:W-:Y:S02]  /*6360*/  SHF.L.U64.HI R4, R200, 0x1, R241 ;  /* 0x00000001c8047819 */ /* 0x000fe400000102f1 */
[----:B------:R-:W-:Y:S01]  /*6370*/  LOP3.LUT R14, R14, 0xf, RZ, 0xc0, !PT ;  /* 0x0000000f0e0e7812 */ /* 0x000fe200078ec0ff */
[----:B------:R-:W-:Y:S05]  /*6380*/  IMAD.WIDE.U32 R6, R233, c[0x0][0x218], R6 ;  /* 0x00008600e9067a25 */ /* 0x000fea00078e0006 */
[----:B------:R-:W-:Y:S04]  /*6390*/  IADD3 R5, P0, R6, UR24, RZ ;  /* 0x0000001806057c10 */ /* 0x000fe8000ff1e0ff */
[----:B------:R-:W-:Y:S02]  /*63a0*/  IADD3.X R0, R7, UR20, R0, P0, !PT ;  /* 0x0000001407007c10 */ /* 0x000fe400087fe400 */
[C---:B------:R-:W-:Y:S04]  /*63b0*/  LEA R6, P0, R5.reuse, c[0x0][0x1f8], 0x1 ;  /* 0x00007e0005067a11 */ /* 0x040fe800078008ff */
[----:B------:R-:W-:Y:S01]  /*63c0*/  LEA.HI.X R5, R5, c[0x0][0x1fc], R0, 0x1, P0 ;  /* 0x00007f0005057a11 */ /* 0x000fe200000f0c00 */
[----:B------:R-:W5:Y:S01]  /*63d0*/  SHFL.IDX PT, R7, R6, 0x1, 0x181f ;  /* 0x00381f0006077f89 */ /* 0x000f6200000e0000 */
[----:B------:R-:W-:Y:S03]  /*63e0*/  IMAD.SHL.U32 R0, R200, 0x2, RZ ;  /* 0x00000002c8007824 */ /* 0x000fe600078e00ff */
[----:B------:R-:W4:Y:S04]  /*63f0*/  SHFL.IDX PT, R12, R5, 0x1, 0x181f ;  /* 0x00381f00050c7f89 */ /* 0x000f2800000e0000 */
[----:B------:R-:W3:Y:S04]  /*6400*/  SHFL.IDX PT, R6, R6, RZ, 0x181f ;  /* 0x00181fff06067589 */ /* 0x000ee800000e0000 */
[----:B------:R-:W2:Y:S01]  /*6410*/  SHFL.IDX PT, R5, R5, RZ, 0x181f ;  /* 0x00181fff05057589 */ /* 0x000ea200000e0000 */
[-C--:B-----5:R-:W-:Y:S04]  /*6420*/  IADD3 R22, P1, P0, R22, R7.reuse, R249 ;  /* 0x0000000716167210 */ /* 0x0a0fe8000783e0f9 */
[-C--:B----4-:R-:W-:Y:S02]  /*6430*/  IADD3.X R23, RZ, R12.reuse, R250, P1, P0 ;  /* 0x0000000cff177210 */ /* 0x090fe40000fe04fa */
[-C--:B------:R-:W-:Y:S04]  /*6440*/  IADD3 R20, P1, P0, R20, R7.reuse, R246 ;  /* 0x0000000714147210 */ /* 0x080fe8000783e0f6 */
[-CC-:B------:R-:W-:Y:S02]  /*6450*/  IADD3.X R21, RZ, R12.reuse, R247.reuse, P1, P0 ;  /* 0x0000000cff157210 */ /* 0x180fe40000fe04f7 */
[----:B------:R-:W-:Y:S04]  /*6460*/  IADD3 R14, P1, P0, R14, R7, R0 ;  /* 0x000000070e0e7210 */ /* 0x000fe8000783e000 */
[--C-:B------:R-:W-:Y:S02]  /*6470*/  IADD3.X R15, RZ, R12, R4.reuse, P1, P0 ;  /* 0x0000000cff0f7210 */ /* 0x100fe40000fe0404 */
[C---:B---3--:R-:W-:Y:S05]  /*6480*/  IADD3 R28, P0, R6.reuse, R0, RZ ;  /* 0x00000000061c7210 */ /* 0x048fea0007f1e0ff */
        /* <DEDUP_REMOVED lines=22> */
.L_x_2835:
        /* <DEDUP_REMOVED lines=204> */
[----:B------:R-:W-:Y:S01]  /*72b0*/  ISETP.NE.AND P1, PT, R232, 0x1, PT ;  /* 0x00000001e800780c */ /* 0x000fe20003f25270 */
[----:B------:R-:W-:Y:S01]  /*72c0*/  ULEA UR5, UR22, UR11, 0x6 ;  /* 0x0000000b16057291 */ /* 0x000fe2000f8e303f */
[----:B------:R-:W-:Y:S01]  /*72d0*/  IADD3 R174, -R248, 0x10, RZ ;  /* 0x00000010f8ae7810 */ /* 0x000fe20007ffe1ff */
[----:B------:R-:W-:Y:S01]  /*72e0*/  IMAD.MOV.U32 R233, RZ, RZ, RZ ;  /* 0x000000ffffe97224 */ /* 0x000fe200078e00ff */
[----:B------:R-:W-:Y:S02]  /*72f0*/  IADD3 R172, -R245, 0x10, RZ ;  /* 0x00000010f5ac7810 */ /* 0x000fe40007ffe1ff */
[----:B------:R-:W-:Y:S01]  /*7300*/  LOP3.LUT R174, R174, 0xf, RZ, 0xc0, !PT ;  /* 0x0000000faeae7812 */ /* 0x000fe200078ec0ff */
[----:B------:R-:W-:Y:S01]  /*7310*/  IMAD.U32 R234, RZ, RZ, UR5 ;  /* 0x00000005ffea7e24 */ /* 0x000fe2000f8e00ff */
[----:B------:R-:W-:Y:S02]  /*7320*/  LOP3.LUT R172, R172, 0xf, RZ, 0xc0, !PT ;  /* 0x0000000facac7812 */ /* 0x000fe400078ec0ff */
[----:B------:R-:W-:Y:S02]  /*7330*/  IADD3 R170, -R244, 0x10, RZ ;  /* 0x00000010f4aa7810 */ /* 0x000fe40007ffe1ff */
        /* <DEDUP_REMOVED lines=13> */
[----:B------:R1:W2:Y:S04]  /*7410*/  @!P2 LDG.E R233, [R164.64] ;  /* 0x00000012a4e9a981 */ /* 0x0002a8000c1e1900 */
[----:B------:R-:W-:Y:S04]  /*7420*/  IMAD R0, R0, c[0x0][0x1e0], RZ ;  /* 0x0000780000007a24 */ /* 0x000fe800078e02ff */
[----:B------:R-:W-:Y:S04]  /*7430*/  IMAD R0, R234, c[0x0][0x1e4], R0 ;  /* 0x00007900ea007a24 */ /* 0x000fe800078e0200 */
[----:B------:R-:W-:Y:S01]  /*7440*/  IMAD.IADD R167, R167, 0x1, R0 ;  /* 0x00000001a7a77824 */ /* 0x000fe200078e0200 */
[----:B-1----:R-:W-:Y:S02]  /*7450*/  SHF.L.U64.HI R164, R200, 0x1, R241 ;  /* 0x00000001c8a47819 */ /* 0x002fe400000102f1 */
[----:B--2---:R-:W-:Y:S01]  /*7460*/  SHF.R.S32.HI R165, RZ, 0x1f, R233 ;  /* 0x0000001fffa57819 */ /* 0x004fe200000114e9 */
[----:B------:R-:W-:Y:S04]  /*7470*/  IMAD.WIDE.U32 R166, R233, c[0x0][0x1f0], R166 ;  /* 0x00007c00e9a67a25 */ /* 0x000fe800078e00a6 */
[----:B------:R-:W-:Y:S01]  /*7480*/  IMAD R165, R165, c[0x0][0x1f0], RZ ;  /* 0x00007c00a5a57a24 */ /* 0x000fe200078e02ff */
[----:B------:R-:W-:Y:S03]  /*7490*/  IADD3 R0, P0, R166, UR16, RZ ;  /* 0x00000010a6007c10 */ /* 0x000fe6000ff1e0ff */
[----:B------:R-:W-:Y:S05]  /*74a0*/  IMAD R165, R233, c[0x0][0x1f4], R165 ;  /* 0x00007d00e9a57a24 */ /* 0x000fea00078e02a5 */
[----:B------:R-:W-:Y:S02]  /*74b0*/  IADD3.X R165, R167, UR9, R165, P0, !PT ;  /* 0x00000009a7a57c10 */ /* 0x000fe400087fe4a5 */
[C---:B------:R-:W-:Y:S04]  /*74c0*/  LEA R166, P0, R0.reuse, c[0x0][0x1c8], 0x1 ;  /* 0x0000720000a67a11 */ /* 0x040fe800078008ff */
[----:B------:R-:W-:Y:S01]  /*74d0*/  LEA.HI.X R165, R0, c[0x0][0x1cc], R165, 0x1, P0 ;  /* 0x0000730000a57a11 */ /* 0x000fe200000f0ca5 */
[----:B------:R-:W1:Y:S01]  /*74e0*/  SHFL.IDX PT, R167, R166, 0x1, 0x181f ;  /* 0x00381f00a6a77f89 */ /* 0x000e6200000e0000 */
[----:B------:R-:W-:Y:S03]  /*74f0*/  IMAD.SHL.U32 R0, R200, 0x2, RZ ;  /* 0x00000002c8007824 */ /* 0x000fe600078e00ff */
[----:B------:R-:W2:Y:S04]  /*7500*/  SHFL.IDX PT, R168, R165, 0x1, 0x181f ;  /* 0x00381f00a5a87f89 */ /* 0x000ea800000e0000 */
[----:B------:R-:W3:Y:S04]  /*7510*/  SHFL.IDX PT, R166, R166, RZ, 0x181f ;  /* 0x00181fffa6a67589 */ /* 0x000ee800000e0000 */
[----:B------:R-:W4:Y:S01]  /*7520*/  SHFL.IDX PT, R165, R165, RZ, 0x181f ;  /* 0x00181fffa5a57589 */ /* 0x000f2200000e0000 */
[-C--:B-1----:R-:W-:Y:S04]  /*7530*/  IADD3 R174, P1, P0, R174, R167.reuse, R249 ;  /* 0x000000a7aeae7210 */ /* 0x082fe8000783e0f9 */
[-C--:B--2---:R-:W-:Y:S02]  /*7540*/  IADD3.X R175, RZ, R168.reuse, R250, P1, P0 ;  /* 0x000000a8ffaf7210 */ /* 0x084fe40000fe04fa */
[-C--:B------:R-:W-:Y:S04]  /*7550*/  IADD3 R172, P1, P0, R172, R167.reuse, R246 ;  /* 0x000000a7acac7210 */ /* 0x080fe8000783e0f6 */
[-CC-:B------:R-:W-:Y:S02]  /*7560*/  IADD3.X R173, RZ, R168.reuse, R247.reuse, P1, P0 ;  /* 0x000000a8ffad7210 */ /* 0x180fe40000fe04f7 */
[----:B------:R-:W-:Y:S04]  /*7570*/  IADD3 R170, P1, P0, R170, R167, R0 ;  /* 0x000000a7aaaa7210 */ /* 0x000fe8000783e000 */
[--C-:B------:R-:W-:Y:S02]  /*7580*/  IADD3.X R171, RZ, R168, R164.reuse, P1, P0 ;  /* 0x000000a8ffab7210 */ /* 0x100fe40000fe04a4 */
[C---:B---3--:R-:W-:Y:S05]  /*7590*/  IADD3 R176, P0, R166.reuse, R0, RZ ;  /* 0x00000000a6b07210 */ /* 0x048fea0007f1e0ff */
        /* <DEDUP_REMOVED lines=22> */
.L_x_2836:
        /* <DEDUP_REMOVED lines=33> */
.L_x_2839:
[----:B------:R-:W-:Y:S04]  /*7910*/  MOV R166, 0x1 ;  /* 0x0000000100a67802 */ /* 0x000fe80000000f00 */
[----:B------:R-:W-:Y:S11]  /*7920*/  ISETP.NE.AND P0, PT, R166, c[0x0][0x32c], PT ;  /* 0x0000cb00a6007a0c */ /* 0x000ff60003f05270 */
[----:B------:R-:W-:Y:S02]  /*7930*/  @!UPT UIADD3 URZ, URZ, URZ, URZ ;  /* 0x0000003f3f3ff290 */ /* 0x000fe4000fffe03f */
[----:B------:R-:W-:Y:S05]  /*7940*/  @P0 IMAD.HI.U32 R166, R167, c[0x0][0x330], RZ ;  /* 0x0000cc00a7a60a27 */ /* 0x000fea00078e00ff */
[----:B------:R-:W-:Y:S02]  /*7950*/  @P0 SHF.R.U32.HI R167, RZ, c[0x0][0x334], R166 ;  /* 0x0000cd00ffa70a19 */ /* 0x000fe400000116a6 */
.L_x_2840:
[----:B------:R-:W-:Y:S05]  /*7960*/  BSYNC B0 ;  /* 0x0000000000007941 */ /* 0x000fea0003800000 */
.L_x_2838:
[----:B------:R-:W-:Y:S04]  /*7970*/  IMAD R167, R167, c[0x0][0x32c], -R0 ;  /* 0x0000cb00a7a77a24 */ /* 0x000fe800078e0a00 */
[----:B------:R-:W-:Y:S05]  /*7980*/  IMAD.IADD R167, R167, 0x1, -R237 ;  /* 0x00000001a7a77824 */ /* 0x000fea00078e0aed */
[----:B------:R-:W-:Y:S02]  /*7990*/  IADD3 R166, R167, c[0x0][0x32c], RZ ;  /* 0x0000cb00a7a67a10 */ /* 0x000fe40007ffe0ff */
[----:B------:R-:W-:Y:S02]  /*79a0*/  IMNMX R168, R168, R167, !PT ;  /* 0x000000a7a8a87217 */ /* 0x000fe40007800200 */
[----:B------:R-:W-:Y:S02]  /*79b0*/  IMNMX R169, R169, R166, PT ;  /* 0x000000a6a9a97217 */ /* 0x000fe40003800200 */
.L_x_2837:
        /* <DEDUP_REMOVED lines=85> */
.L_x_2843:
[----:B------:R-:W-:Y:S04]  /*7f10*/  MOV R4, 0x1 ;  /* 0x0000000100047802 */ /* 0x000fe80000000f00 */
[----:B------:R-:W-:Y:S11]  /*7f20*/  ISETP.NE.AND P0, PT, R4, c[0x0][0x32c], PT ;  /* 0x0000cb0004007a0c */ /* 0x000ff60003f05270 */
[----:B------:R-:W-:Y:S02]  /*7f30*/  @!UPT UIADD3 URZ, URZ, URZ, URZ ;  /* 0x0000003f3f3ff290 */ /* 0x000fe4000fffe03f */
[----:B------:R-:W-:Y:S05]  /*7f40*/  @P0 IMAD.HI.U32 R4, R5, c[0x0][0x330], RZ ;  /* 0x0000cc0005040a27 */ /* 0x000fea00078e00ff */
[----:B------:R-:W-:Y:S02]  /*7f50*/  @P0 SHF.R.U32.HI R5, RZ, c[0x0][0x334], R4 ;  /* 0x0000cd00ff050a19 */ /* 0x000fe40000011604 */
.L_x_2844:
[----:B------:R-:W-:Y:S05]  /*7f60*/  BSYNC B0 ;  /* 0x0000000000007941 */ /* 0x000fea0003800000 */
.L_x_2842:
[----:B------:R-:W-:Y:S04]  /*7f70*/  IMAD R0, R5, c[0x0][0x32c], -R0 ;  /* 0x0000cb0005007a24 */ /* 0x000fe800078e0a00 */
[----:B------:R-:W-:Y:S05]  /*7f80*/  IMAD.IADD R4, R0, 0x1, -R237 ;  /* 0x0000000100047824 */ /* 0x000fea00078e0aed */
[----:B------:R-:W-:Y:S02]  /*7f90*/  IADD3 R0, R4, c[0x0][0x32c], RZ ;  /* 0x0000cb0004007a10 */ /* 0x000fe40007ffe0ff */
[----:B------:R-:W-:Y:S02]  /*7fa0*/  IMNMX R164, R164, R4, !PT ;  /* 0x00000004a4a47217 */ /* 0x000fe40007800200 */
[----:B------:R-:W-:Y:S02]  /*7fb0*/  IMNMX R165, R165, R0, PT ;  /* 0x00000000a5a57217 */ /* 0x000fe40003800200 */
.L_x_2841:
        /* <DEDUP_REMOVED lines=52> */
[----:B------:R-:W-:Y:S01]  /*8300*/  FMNMX.FTZ R5, R193, R5, !PT ;  /* 0x00000005c1057209 */ /* 0x000fe20007810000 */
[----:B------:R-:W1:Y:S01]  /*8310*/  SHFL.BFLY PT, R4, R0, 0x2, 0x1f ;  /* 0x0c401f0000047f89 */ /* 0x000e6200000e0000 */
[----:B------:R-:W-:Y:S04]  /*8320*/  ISETP.LT.OR P0, PT, R165, 0x1a, P0 ;  /* 0x0000001aa500780c */ /* 0x000fe80000701670 */
        /* <DEDUP_REMOVED lines=105> */
[----:B------:R-:W-:Y:S02]  /*89c0*/  FMUL.FTZ R33, R3, R153 ;  /* 0x0000009903217220 */ /* 0x000fe40000410000 */
[--C-:B------:R-:W-:Y:S02]  /*89d0*/  FFMA.FTZ R177, R177, c[0x0][0x2d0], -R172.reuse ;  /* 0x0000b400b1b17a23 */ /* 0x100fe400000108ac */
[--C-:B------:R-:W-:Y:S01]  /*89e0*/  FFMA.FTZ R175, R175, c[0x0][0x2d0], -R172.reuse ;  /* 0x0000b400afaf7a23 */ /* 0x100fe200000108ac */
[----:B------:R-:W2:Y:S01]  /*89f0*/  MUFU.EX2 R184, R184 ;  /* 0x000000b800b87308 */ /* 0x000ea20000000800 */
[--C-:B------:R-:W-:Y:S02]  /*8a00*/  FFMA.FTZ R173, R173, c[0x0][0x2d0], -R172.reuse ;  /* 0x0000b400adad7a23 */ /* 0x100fe400000108ac */
        /* <DEDUP_REMOVED lines=8> */
[C---:B------:R-:W-:Y:S01]  /*8a90*/  FMUL.FTZ R6, R2.reuse, R162 ;  /* 0x000000a202067220 */ /* 0x040fe20000410000 */
[----:B------:R-:W-:Y:S01]  /*8aa0*/  MOV R162, R16 ;  /* 0x0000001000a27202 */ /* 0x000fe20000000f00 */
[C---:B------:R-:W-:Y:S01]  /*8ab0*/  FMUL.FTZ R10, R2.reuse, R158 ;  /* 0x0000009e020a7220 */ /* 0x040fe20000410000 */
[----:B------:R-:W1:Y:S01]  /*8ac0*/  MUFU.EX2 R182, R182 ;  /* 0x000000b600b67308 */ /* 0x000e620000000800 */
[----:B------:R-:W-:Y:S02]  /*8ad0*/  FMUL.FTZ R11, R2, R159 ;  /* 0x0000009f020b7220 */ /* 0x000fe40000410000 */
        /* <DEDUP_REMOVED lines=14> */
[C---:B------:R-:W-:Y:S01]  /*8bc0*/  FMUL.FTZ R42, R2.reuse, R42 ;  /* 0x0000002a022a7220 */ /* 0x040fe20000410000 */
[----:B------:R-:W-:Y:S01]  /*8bd0*/  LDSM.16.MT88.4 R144, [R222+0x900] ;  /* 0x00090000de90783b */ /* 0x000fe20000004200 */
[----:B------:R-:W-:Y:S01]  /*8be0*/  FMUL.FTZ R43, R2, R43 ;  /* 0x0000002b022b7220 */ /* 0x000fe20000410000 */
        /* <DEDUP_REMOVED lines=151> */
[C---:B------:R-:W-:Y:S03]  /*9560*/  FMUL.FTZ R127, R2.reuse, R127 ;  /* 0x0000007f027f7220 */ /* 0x040fe60000410000 */
[----:B------:R-:W5:Y:S01]  /*9570*/  MUFU.EX2 R194, R194 ;  /* 0x000000c200c27308 */ /* 0x000f620000000800 */
[----:B------:R-:W-:Y:S02]  /*9580*/  FFMA.FTZ R195, R195, c[0x0][0x2d0], -R172 ;  /* 0x0000b400c3c37a23 */ /* 0x000fe400000108ac */
[C---:B------:R-:W-:Y:S01]  /*9590*/  FMUL.FTZ R128, R3.reuse, R128 ;  /* 0x0000008003807220 */ /* 0x040fe20000410000 */
[C---:B-1----:R-:W-:Y:S03]  /*95a0*/  HMMA.16816.F32 R124, R168.reuse, R132, R124 ;  /* 0x00000084a87c723c */ /* 0x042fe6000000187c */
[C---:B------:R-:W-:Y:S02]  /*95b0*/  FMUL.FTZ R129, R3.reuse, R129 ;  /* 0x0000008103817220 */ /* 0x040fe40000410000 */
[C---:B------:R-:W-:Y:S01]  /*95c0*/  FMUL.FTZ R130, R2.reuse, R130 ;  /* 0x0000008202827220 */ /* 0x040fe20000410000 */
[----:B------:R-:W-:Y:S01]  /*95d0*/  MUFU.EX2 R197, R197 ;  /* 0x000000c500c57308 */ /* 0x000fe20000000800 */
[----:B------:R-:W-:Y:S01]  /*95e0*/  FMUL.FTZ R131, R2, R131 ;  /* 0x0000008302837220 */ /* 0x000fe20000410000 */
[----:B------:R-:W-:Y:S01]  /*95f0*/  F2FP.PACK_AB R132, R188, R187 ;  /* 0x000000bbbc84723e */ /* 0x000fe200000000ff */
[----:B------:R-:W-:Y:S03]  /*9600*/  FFMA.FTZ R181, R3, R240, R181 ;  /* 0x000000f003b57223 */ /* 0x000fe600000100b5 */
[----:B--2---:R-:W-:Y:S01]  /*9610*/  F2FP.PACK_AB R133, R192, R191 ;  /* 0x000000bfc085723e */ /* 0x004fe200000000ff */
[----:B------:R-:W-:Y:S01]  /*9620*/  FFMA.FTZ R185, R2, R239, R185 ;  /* 0x000000ef02b97223 */ /* 0x000fe200000100b9 */
[----:B------:R-:W-:Y:S02]  /*9630*/  HMMA.16816.F32 R128, R168, R134, R128 ;  /* 0x00000086a880723c */ /* 0x000fe40000001880 */
[----:B------:R-:W-:Y:S01]  /*9640*/  MUFU.EX2 R196, R196 ;  /* 0x000000c400c47308 */ /* 0x000fe20000000800 */
[----:B------:R-:W-:Y:S01]  /*9650*/  MOV R3, R0 ;  /* 0x0000000000037202 */ /* 0x000fe20000000f00 */
[----:B------:R-:W-:Y:S02]  /*9660*/  FADD.FTZ R181, R167, R181 ;  /* 0x000000b5a7b57221 */ /* 0x000fe40000010000 */
[----:B------:R-:W-:Y:S01]  /*9670*/  FADD.FTZ R185, R184, R185 ;  /* 0x000000b9b8b97221 */ /* 0x000fe20000010000 */
[----:B------:R-:W-:Y:S01]  /*9680*/  F2FP.PACK_AB R134, R190, R189 ;  /* 0x000000bdbe86723e */ /* 0x000fe200000000ff */
[----:B------:R-:W-:Y:S01]  /*9690*/  FADD.FTZ R166, R166, R181 ;  /* 0x000000b5a6a67221 */ /* 0x000fe20000010000 */
[----:B-----5:R-:W-:Y:S03]  /*96a0*/  F2FP.PACK_AB R135, R194, R193 ;  /* 0x000000c1c287723e */ /* 0x020fe600000000ff */
[----:B------:R-:W-:Y:S01]  /*96b0*/  MOV R171, R162 ;  /* 0x000000a200ab7202 */ /* 0x000fe20000000f00 */
[----:B------:R-:W-:Y:S01]  /*96c0*/  MUFU.EX2 R195, R195 ;  /* 0x000000c300c37308 */ /* 0x000fe20000000800 */
[----:B------:R-:W-:Y:S01]  /*96d0*/  MOV R170, R161 ;  /* 0x000000a100aa7202 */ /* 0x000fe20000000f00 */
[----:B------:R-:W-:Y:S01]  /*96e0*/  FADD.FTZ R185, R183, R185 ;  /* 0x000000b9b7b97221 */ /* 0x000fe20000010000 */
[C---:B---3--:R-:W-:Y:S05]  /*96f0*/  HMMA.16816.F32 R4, R132.reuse, R136, R4 ;  /* 0x000000888404723c */ /* 0x048fea0000001804 */
[----:B------:R-:W-:Y:S01]  /*9700*/  MOV R169, R160 ;  /* 0x000000a000a97202 */ /* 0x000fe20000000f00 */
[----:B------:R-:W-:Y:S01]  /*9710*/  FADD.FTZ R166, R180, R166 ;  /* 0x000000a6b4a67221 */ /* 0x000fe20000010000 */
[----:B------:R-:W-:Y:S01]  /*9720*/  LDSM.16.MT88.4 R160, [R222+0x4900] ;  /* 0x00490000dea0783b */ /* 0x000fe20000004200 */
[C---:B------:R-:W-:Y:S04]  /*9730*/  HMMA.16816.F32 R8, R132.reuse, R138, R8 ;  /* 0x0000008a8408723c */ /* 0x040fe80000001808 */
[----:B------:R-:W-:Y:S02]  /*9740*/  FADD.FTZ R182, R182, R185 ;  /* 0x000000b9b6b67221 */ /* 0x000fe40000010000 */
[----:B------:R-:W-:Y:S01]  /*9750*/  FADD.FTZ R187, R187, R166 ;  /* 0x000000a6bbbb7221 */ /* 0x000fe20000010000 */
[----:B------:R-:W1:Y:S01]  /*9760*/  LDSM.16.MT88.4 R136, [R222+0x2900] ;  /* 0x00290000de88783b */ /* 0x000e620000004200 */
        /* <DEDUP_REMOVED lines=11> */
[----:B------:R-:W2:Y:S03]  /*9820*/  LDSM.16.MT88.4 R140, [R221+0x2900] ;  /* 0x00290000dd8c783b */ /* 0x000ea60000004200 */
[----:B------:R-:W-:Y:S04]  /*9830*/  FADD.FTZ R194, R194, R192 ;  /* 0x000000c0c2c27221 */ /* 0x000fe80000010000 */
        /* <DEDUP_REMOVED lines=12> */
[C---:B------:R-:W-:Y:S07]  /*9900*/  HMMA.16816.F32 R60, R132.reuse, R144, R60 ;  /* 0x00000090843c723c */ /* 0x040fee000000183c */
[--C-:B------:R-:W-:Y:S01]  /*9910*/  FFMA.FTZ R144, R169, c[0x0][0x2d0], -R186.reuse ;  /* 0x0000b400a9907a23 */ /* 0x100fe200000108ba */
[C---:B------:R-:W-:Y:S03]  /*9920*/  HMMA.16816.F32 R64, R132.reuse, R146, R64 ;  /* 0x000000928440723c */ /* 0x040fe60000001840 */
[----:B------:R4:W-:Y:S05]  /*9930*/  MUFU.EX2 R169, R144 ;  /* 0x0000009000a97308 */ /* 0x0009ea0000000800 */
[C---:B------:R-:W-:Y:S08]  /*9940*/  HMMA.16816.F32 R68, R132.reuse, R156, R68 ;  /* 0x0000009c8444723c */ /* 0x040ff00000001844 */
[C---:B------:R-:W-:Y:S01]  /*9950*/  HMMA.16816.F32 R72, R132.reuse, R158, R72 ;  /* 0x0000009e8448723c */ /* 0x040fe20000001848 */
[----:B------:R-:W-:Y:S07]  /*9960*/  LDSM.16.MT88.4 R156, [R220+0x1100] ;  /* 0x00110000dc9c783b */ /* 0x000fee0000004200 */
[C---:B------:R-:W-:Y:S01]  /*9970*/  HMMA.16816.F32 R76, R132.reuse, R160, R76 ;  /* 0x000000a0844c723c */ /* 0x040fe2000000184c */
[----:B----4-:R-:W4:Y:S07]  /*9980*/  LDSM.16.MT88.4 R144, [R222+0x6900] ;  /* 0x00690000de90783b */ /* 0x010f2e0000004200 */
[C---:B------:R-:W-:Y:S01]  /*9990*/  HMMA.16816.F32 R80, R132.reuse, R162, R80 ;  /* 0x000000a28450723c */ /* 0x040fe20000001850 */
[----:B------:R-:W-:Y:S07]  /*99a0*/  LDSM.16.MT88.4 R160, [R222+0x5100] ;  /* 0x00510000dea0783b */ /* 0x000fee0000004200 */
[C---:B---3--:R-:W-:Y:S07]  /*99b0*/  HMMA.16816.F32 R84, R132.reuse, R148, R84 ;  /* 0x000000948454723c */ /* 0x048fee0000001854 */
[--C-:B------:R-:W-:Y:S01]  /*99c0*/  FFMA.FTZ R148, R170, c[0x0][0x2d0], -R186.reuse ;  /* 0x0000b400aa947a23 */ /* 0x100fe200000108ba */
[C---:B------:R-:W-:Y:S03]  /*99d0*/  HMMA.16816.F32 R88, R132.reuse, R150, R88 ;  /* 0x000000968458723c */ /* 0x040fe60000001858 */
[----:B------:R3:W5:Y:S01]  /*99e0*/  MUFU.EX2 R170, R148 ;  /* 0x0000009400aa7308 */ /* 0x0007620000000800 */
[----:B------:R-:W-:Y:S04]  /*99f0*/  FFMA.FTZ R186, R174, c[0x0][0x2d0], -R186 ;  /* 0x0000b400aeba7a23 */ /* 0x000fe800000108ba */
[C---:B-1----:R-:W-:Y:S05]  /*9a00*/  HMMA.16816.F32 R92, R132.reuse, R136, R92 ;  /* 0x00000088845c723c */ /* 0x042fea000000185c */
[----:B------:R-:W-:Y:S02]  /*9a10*/  MUFU.EX2 R186, R186 ;  /* 0x000000ba00ba7308 */ /* 0x000fe40000000800 */
[--C-:B------:R-:W-:Y:S01]  /*9a20*/  FFMA.FTZ R136, R171, c[0x0][0x2d0], -R172.reuse ;  /* 0x0000b400ab887a23 */ /* 0x100fe200000108ac */
[C---:B------:R-:W-:Y:S04]  /*9a30*/  HMMA.16816.F32 R96, R132.reuse, R138, R96 ;  /* 0x0000008a8460723c */ /* 0x040fe80000001860 */
[----:B------:R-:W-:Y:S03]  /*9a40*/  FFMA.FTZ R172, R165, c[0x0][0x2d0], -R172 ;  /* 0x0000b400a5ac7a23 */ /* 0x000fe600000108ac */
[----:B------:R1:W1:Y:S01]  /*9a50*/  MUFU.EX2 R168, R136 ;  /* 0x0000008800a87308 */ /* 0x0002620000000800 */
[C---:B--2---:R-:W-:Y:S01]  /*9a60*/  HMMA.16816.F32 R100, R132.reuse, R140, R100 ;  /* 0x0000008c8464723c */ /* 0x044fe20000001864 */
[----:B---3--:R-:W2:Y:S07]  /*9a70*/  LDSM.16.MT88.4 R148, [R221+0x6900] ;  /* 0x00690000dd94783b */ /* 0x008eae0000004200 */
[C---:B------:R-:W-:Y:S01]  /*9a80*/  HMMA.16816.F32 R104, R132.reuse, R142, R104 ;  /* 0x0000008e8468723c */ /* 0x040fe20000001868 */
[----:B------:R-:W-:Y:S01]  /*9a90*/  MUFU.EX2 R171, R177 ;  /* 0x000000b100ab7308 */ /* 0x000fe20000000800 */
[----:B------:R-:W-:Y:S06]  /*9aa0*/  LDSM.16.MT88.4 R140, [R227+0x1100] ;  /* 0x00110000e38c783b */ /* 0x000fec0000004200 */
[C---:B----4-:R-:W-:Y:S03]  /*9ab0*/  HMMA.16816.F32 R108, R132.reuse, R144, R108 ;  /* 0x00000090846c723c */ /* 0x050fe6000000186c */
[----:B------:R-:W-:Y:S01]  /*9ac0*/  MUFU.EX2 R165, R172 ;  /* 0x000000ac00a57308 */ /* 0x000fe20000000800 */
[----:B-1----:R-:W1:Y:S04]  /*9ad0*/  LDSM.16.MT88.4 R136, [R220+0x6900] ;  /* 0x00690000dc88783b */ /* 0x002e680000004200 */
[C---:B------:R-:W-:Y:S04]  /*9ae0*/  HMMA.16816.F32 R112, R132.reuse, R146, R112 ;  /* 0x000000928470723c */ /* 0x040fe80000001870 */
[----:B------:R-:W3:Y:S04]  /*9af0*/  LDSM.16.MT88.4 R144, [R221+0x1100] ;  /* 0x00110000dd90783b */ /* 0x000ee80000004200 */
[C---:B--2---:R-:W-:Y:S08]  /*9b00*/  HMMA.16816.F32 R116, R132.reuse, R148, R116 ;  /* 0x000000948474723c */ /* 0x044ff00000001874 */
[C---:B------:R-:W-:Y:S01]  /*9b10*/  HMMA.16816.F32 R120, R132.reuse, R150, R120 ;  /* 0x000000968478723c */ /* 0x040fe20000001878 */
[----:B------:R-:W-:Y:S07]  /*9b20*/  LDSM.16.MT88.4 R148, [R221+0x3100] ;  /* 0x00310000dd94783b */ /* 0x000fee0000004200 */
[C---:B-1----:R-:W-:Y:S08]  /*9b30*/  HMMA.16816.F32 R124, R132.reuse, R136, R124 ;  /* 0x00000088847c723c */ /* 0x042ff0000000187c */
[----:B------:R-:W-:Y:S01]  /*9b40*/  HMMA.16816.F32 R128, R132, R138, R128 ;  /* 0x0000008a8480723c */ /* 0x000fe20000001880 */
[----:B------:R-:W1:Y:S06]  /*9b50*/  LDSM.16.MT88.4 R136, [R227+0x3100] ;  /* 0x00310000e388783b */ /* 0x000e6c0000004200 */
[----:B-----5:R-:W-:Y:S02]  /*9b60*/  F2FP.PACK_AB R132, R170, R169 ;  /* 0x000000a9aa84723e */ /* 0x020fe400000000ff */
[----:B------:R-:W-:Y:S03]  /*9b70*/  F2FP.PACK_AB R134, R198, R199 ;  /* 0x000000c7c686723e */ /* 0x000fe600000000ff */
[----:B------:R-:W-:Y:S02]  /*9b80*/  F2FP.PACK_AB R133, R197, R168 ;  /* 0x000000a8c585723e */ /* 0x000fe400000000ff */
[----:B------:R-:W-:Y:S07]  /*9b90*/  F2FP.PACK_AB R135, R195, R196 ;  /* 0x000000c4c387723e */ /* 0x000fee00000000ff */
[C---:B------:R-:W-:Y:S08]  /*9ba0*/  HMMA.16816.F32 R4, R132.reuse, R140, R4 ;  /* 0x0000008c8404723c */ /* 0x040ff00000001804 */
[C---:B------:R-:W-:Y:S01]  /*9bb0*/  HMMA.16816.F32 R8, R132.reuse, R142, R8 ;  /* 0x0000008e8408723c */ /* 0x040fe20000001808 */
[----:B------:R-:W2:Y:S07]  /*9bc0*/  LDSM.16.MT88.4 R140, [R222+0x3100] ;  /* 0x00310000de8c783b */ /* 0x000eae0000004200 */
[C---:B------:R-:W-:Y:S08]  /*9bd0*/  HMMA.16816.F32 R12, R132.reuse, R152, R12 ;  /* 0x00000098840c723c */ /* 0x040ff0000000180c */
[C---:B------:R-:W-:Y:S01]  /*9be0*/  HMMA.16816.F32 R16, R132.reuse, R154, R16 ;  /* 0x0000009a8410723c */ /* 0x040fe20000001810 */
[----:B------:R-:W4:Y:S07]  /*9bf0*/  LDSM.16.MT88.4 R152, [R220+0x3100] ;  /* 0x00310000dc98783b */ /* 0x000f2e0000004200 */
[C---:B---3--:R-:W-:Y:S08]  /*9c00*/  HMMA.16816.F32 R20, R132.reuse, R144, R20 ;  /* 0x000000908414723c */ /* 0x048ff00000001814 */
        /* <DEDUP_REMOVED lines=14> */
[C---:B----4-:R-:W-:Y:S07]  /*9cf0*/  HMMA.16816.F32 R60, R132.reuse, R152, R60 ;  /* 0x00000098843c723c */ /* 0x050fee000000183c */
[----:B------:R-:W-:Y:S01]  /*9d00*/  MOV R153, R169 ;  /* 0x000000a900997202 */ /* 0x000fe20000000f00 */
[C---:B------:R-:W-:Y:S01]  /*9d10*/  HMMA.16816.F32 R64, R132.reuse, R154, R64 ;  /* 0x0000009a8440723c */ /* 0x040fe20000001840 */
[----:B------:R-:W-:Y:S03]  /*9d20*/  MUFU.EX2 R169, R176 ;  /* 0x000000b000a97308 */ /* 0x000fe60000000800 */
[----:B------:R-:W-:Y:S04]  /*9d30*/  MOV R152, R168 ;  /* 0x000000a800987202 */ /* 0x000fe80000000f00 */
[C---:B---3--:R-:W-:Y:S03]  /*9d40*/  HMMA.16816.F32 R68, R132.reuse, R144, R68 ;  /* 0x000000908444723c */ /* 0x048fe60000001844 */
[----:B------:R-:W-:Y:S05]  /*9d50*/  MUFU.EX2 R168, R175 ;  /* 0x000000af00a87308 */ /* 0x000fea0000000800 */
[C---:B------:R-:W-:Y:S01]  /*9d60*/  HMMA.16816.F32 R72, R132.reuse, R146, R72 ;  /* 0x000000928448723c */ /* 0x040fe20000001848 */
[----:B------:R-:W3:Y:S07]  /*9d70*/  LDSM.16.MT88.4 R144, [R222+0x7100] ;  /* 0x00710000de90783b */ /* 0x000eee0000004200 */
[C---:B------:R-:W-:Y:S01]  /*9d80*/  HMMA.16816.F32 R76, R132.reuse, R160, R76 ;  /* 0x000000a0844c723c */ /* 0x040fe2000000184c */
[----:B------:R-:W-:Y:S06]  /*9d90*/  MUFU.EX2 R161, R178 ;  /* 0x000000b200a17308 */ /* 0x000fec0000000800 */
[----:B------:R-:W-:Y:S01]  /*9da0*/  MOV R160, R170 ;  /* 0x000000aa00a07202 */ /* 0x000fe20000000f00 */
[C---:B------:R-:W-:Y:S03]  /*9db0*/  HMMA.16816.F32 R80, R132.reuse, R162, R80 ;  /* 0x000000a28450723c */ /* 0x040fe60000001850 */
[----:B------:R4:W2:Y:S05]  /*9dc0*/  MUFU.EX2 R163, R179 ;  /* 0x000000b300a37308 */ /* 0x0008aa0000000800 */
[C---:B-----5:R-:W-:Y:S05]  /*9dd0*/  HMMA.16816.F32 R84, R132.reuse, R156, R84 ;  /* 0x0000009c8454723c */ /* 0x060fea0000001854 */
[----:B------:R5:W2:Y:S03]  /*9de0*/  MUFU.EX2 R170, R173 ;  /* 0x000000ad00aa7308 */ /* 0x000aa60000000800 */
[C---:B------:R-:W-:Y:S01]  /*9df0*/  HMMA.16816.F32 R88, R132.reuse, R158, R88 ;  /* 0x0000009e8458723c */ /* 0x040fe20000001858 */
[----:B------:R-:W-:Y:S07]  /*9e00*/  LDSM.16.MT88.4 R156, [R227+0x1900] ;  /* 0x00190000e39c783b */ /* 0x000fee0000004200 */
[C---:B-1----:R-:W-:Y:S01]  /*9e10*/  HMMA.16816.F32 R92, R132.reuse, R136, R92 ;  /* 0x00000088845c723c */ /* 0x042fe2000000185c */
[----:B----4-:R-:W-:Y:S07]  /*9e20*/  LDSM.16.MT88.4 R176, [R222+0x3900] ;  /* 0x00390000deb0783b */ /* 0x010fee0000004200 */
[C---:B------:R-:W-:Y:S01]  /*9e30*/  HMMA.16816.F32 R96, R132.reuse, R138, R96 ;  /* 0x0000008a8460723c */ /* 0x040fe20000001860 */
[----:B------:R-:W1:Y:S07]  /*9e40*/  LDSM.16.MT88.4 R136, [R220+0x7100] ;  /* 0x00710000dc88783b */ /* 0x000e6e0000004200 */
[C---:B--2---:R-:W-:Y:S01]  /*9e50*/  HMMA.16816.F32 R100, R132.reuse, R140, R100 ;  /* 0x0000008c8464723c */ /* 0x044fe20000001864 */
[----:B-----5:R-:W-:Y:S07]  /*9e60*/  LDSM.16.MT88.4 R172, [R227+0x3900] ;  /* 0x00390000e3ac783b */ /* 0x020fee0000004200 */
[C---:B------:R-:W-:Y:S01]  /*9e70*/  HMMA.16816.F32 R104, R132.reuse, R142, R104 ;  /* 0x0000008e8468723c */ /* 0x040fe20000001868 */
[----:B------:R-:W2:Y:S07]  /*9e80*/  LDSM.16.MT88.4 R140, [R222+0x1900] ;  /* 0x00190000de8c783b */ /* 0x000eae0000004200 */
[C---:B---3--:R-:W-:Y:S08]  /*9e90*/  HMMA.16816.F32 R108, R132.reuse, R144, R108 ;  /* 0x00000090846c723c */ /* 0x048ff0000000186c */
[C---:B------:R-:W-:Y:S01]  /*9ea0*/  HMMA.16816.F32 R112, R132.reuse, R146, R112 ;  /* 0x000000928470723c */ /* 0x040fe20000001870 */
[----:B------:R-:W3:Y:S07]  /*9eb0*/  LDSM.16.MT88.4 R144, [R221+0x1900] ;  /* 0x00190000dd90783b */ /* 0x000eee0000004200 */
        /* <DEDUP_REMOVED lines=13> */
[----:B------:R-:W-:Y:S02]  /*9f90*/  MOV R139, R168 ;  /* 0x000000a8008b7202 */ /* 0x000fe40000000f00 */
[----:B------:R-:W-:Y:S02]  /*9fa0*/  F2FP.PACK_AB R168, R136, R150 ;  /* 0x0000009688a8723e */ /* 0x000fe400000000ff */
[-C--:B------:R-:W-:Y:S02]  /*9fb0*/  F2FP.PACK_AB R170, R186, R138.reuse ;  /* 0x0000008abaaa723e */ /* 0x080fe400000000ff */
[----:B------:R-:W-:Y:S02]  /*9fc0*/  F2FP.PACK_AB R169, R139, R137 ;  /* 0x000000898ba9723e */ /* 0x000fe400000000ff */
[-C--:B------:R-:W-:Y:S07]  /*9fd0*/  F2FP.PACK_AB R171, R165, R135.reuse ;  /* 0x00000087a5ab723e */ /* 0x080fee00000000ff */
[C---:B------:R-:W-:Y:S01]  /*9fe0*/  HMMA.16816.F32 R160, R168.reuse, R156, R4 ;  /* 0x0000009ca8a0723c */ /* 0x040fe20000001804 */
[----:B------:R-:W1:Y:S07]  /*9ff0*/  LDSM.16.MT88.4 R4, [R221+0x3900] ;  /* 0x00390000dd04783b */ /* 0x000e6e0000004200 */
[C---:B------:R-:W-:Y:S07]  /*a000*/  HMMA.16816.F32 R156, R168.reuse, R158, R8 ;  /* 0x0000009ea89c723c */ /* 0x040fee0000001808 */
[----:B------:R-:W-:Y:S02]  /*a010*/  MOV R8, R135 ;  /* 0x0000008700087202 */ /* 0x000fe40000000f00 */
[C---:B--2---:R-:W-:Y:S03]  /*a020*/  HMMA.16816.F32 R132, R168.reuse, R140, R12 ;  /* 0x0000008ca884723c */ /* 0x044fe6000000180c */
[----:B------:R-:W-:Y:S02]  /*a030*/  MOV R9, R138 ;  /* 0x0000008a00097202 */ /* 0x000fe40000000f00 */
[----:B------:R-:W-:Y:S02]  /*a040*/  MOV R10, R139 ;  /* 0x0000008b000a7202 */ /* 0x000fe40000000f00 */
[----:B------:R-:W-:Y:S02]  /*a050*/  MOV R11, R136 ;  /* 0x00000088000b7202 */ /* 0x000fe40000000f00 */
[----:B------:R-:W-:Y:S02]  /*a060*/  MOV R15, R137 ;  /* 0x00000089000f7202 */ /* 0x000fe40000000f00 */
[C---:B------:R-:W-:Y:S07]  /*a070*/  HMMA.16816.F32 R136, R168.reuse, R142, R16 ;  /* 0x0000008ea888723c */ /* 0x040fee0000001810 */
[----:B------:R-:W-:Y:S01]  /*a080*/  MOV R19, R150 ;  /* 0x0000009600137202 */ /* 0x000fe20000000f00 */
[C---:B---3--:R-:W-:Y:S04]  /*a090*/  HMMA.16816.F32 R140, R168.reuse, R144, R20 ;  /* 0x00000090a88c723c */ /* 0x048fe80000001814 */
[----:B------:R-:W-:Y:S02]  /*a0a0*/  MOV R18, R15 ;  /* 0x0000000f00127202 */ /* 0x000fe40000000f00 */
[----:B------:R-:W-:Y:S01]  /*a0b0*/  LDSM.16.MT88.4 R12, [R227+0x5900] ;  /* 0x00590000e30c783b */ /* 0x000fe20000004200 */
[----:B------:R-:W-:Y:S01]  /*a0c0*/  MOV R21, R151 ;  /* 0x0000009700157202 */ /* 0x000fe20000000f00 */
[C---:B------:R-:W-:Y:S04]  /*a0d0*/  HMMA.16816.F32 R144, R168.reuse, R146, R24 ;  /* 0x00000092a890723c */ /* 0x040fe80000001818 */
[----:B------:R-:W-:Y:S02]  /*a0e0*/  MOV R22, R148 ;  /* 0x0000009400167202 */ /* 0x000fe40000000f00 */
[----:B------:R-:W-:Y:S01]  /*a0f0*/  MOV R23, R149 ;  /* 0x0000009500177202 */ /* 0x000fe20000000f00 */
[----:B------:R-:W-:Y:S01]  /*a100*/  LDSM.16.MT88.4 R24, [R220+0x5900] ;  /* 0x00590000dc18783b */ /* 0x000fe20000004200 */
[C---:B----4-:R-:W-:Y:S07]  /*a110*/  HMMA.16816.F32 R148, R168.reuse, R152, R28 ;  /* 0x00000098a894723c */ /* 0x050fee000000181c */
[----:B------:R-:W-:Y:S01]  /*a120*/  LDSM.16.MT88.4 R28, [R227+0x7900] ;  /* 0x00790000e31c783b */ /* 0x000fe20000004200 */
        /* <DEDUP_REMOVED lines=10> */
[----:B------:R-:W-:Y:S02]  /*a1d0*/  MOV R172, R19 ;  /* 0x0000001300ac7202 */ /* 0x000fe40000000f00 */
[----:B------:R-:W3:Y:S01]  /*a1e0*/  LDSM.16.MT88.4 R16, [R222+0x5900] ;  /* 0x00590000de10783b */ /* 0x000ee20000004200 */
[----:B------:R-:W-:Y:S01]  /*a1f0*/  MOV R175, R21 ;  /* 0x0000001500af7202 */ /* 0x000fe20000000f00 */
[C---:B------:R-:W-:Y:S04]  /*a200*/  HMMA.16816.F32 R48, R168.reuse, R178, R48 ;  /* 0x000000b2a830723c */ /* 0x040fe80000001830 */
[----:B------:R-:W-:Y:S02]  /*a210*/  MOV R174, R22 ;  /* 0x0000001600ae7202 */ /* 0x000fe40000000f00 */
[----:B------:R-:W-:Y:S02]  /*a220*/  MOV R177, R23 ;  /* 0x0000001700b17202 */ /* 0x000fe40000000f00 */
[C---:B-1----:R-:W-:Y:S01]  /*a230*/  HMMA.16816.F32 R52, R168.reuse, R4, R52 ;  /* 0x00000004a834723c */ /* 0x042fe20000001834 */
[----:B------:R-:W1:Y:S03]  /*a240*/  LDSM.16.MT88.4 R20, [R221+0x5900] ;  /* 0x00590000dd14783b */ /* 0x000e660000004200 */
[----:B------:R-:W-:Y:S02]  /*a250*/  FADD.FTZ R2, R177, R2 ;  /* 0x00000002b1027221 */ /* 0x000fe40000010000 */
[----:B------:R-:W-:Y:S02]  /*a260*/  FADD.FTZ R194, R174, R194 ;  /* 0x000000c2aec27221 */ /* 0x000fe40000010000 */
[C---:B------:R-:W-:Y:S01]  /*a270*/  HMMA.16816.F32 R56, R168.reuse, R6, R56 ;  /* 0x00000006a838723c */ /* 0x040fe20000001838 */
[----:B------:R-:W4:Y:S03]  /*a280*/  LDSM.16.MT88.4 R4, [R222+0x7900] ;  /* 0x00790000de04783b */ /* 0x000f260000004200 */
[----:B------:R-:W-:Y:S02]  /*a290*/  FADD.FTZ R2, R175, R2 ;  /* 0x00000002af027221 */ /* 0x000fe40000010000 */
[----:B------:R-:W-:Y:S02]  /*a2a0*/  FADD.FTZ R197, R197, R194 ;  /* 0x000000c2c5c57221 */ /* 0x000fe40000010000 */
[----:B------:R-:W-:Y:S04]  /*a2b0*/  FADD.FTZ R199, R199, R2 ;  /* 0x00000002c7c77221 */ /* 0x000fe80000010000 */
[----:B------:R-:W-:Y:S01]  /*a2c0*/  FADD.FTZ R197, R196, R197 ;  /* 0x000000c5c4c57221 */ /* 0x000fe20000010000 */
        /* <DEDUP_REMOVED lines=12> */
[----:B------:R-:W5:Y:S03]  /*a390*/  LDSM.16.MT88.4 R12, [R220+0x7900] ;  /* 0x00790000dc0c783b */ /* 0x000f660000004200 */
[----:B------:R-:W-:Y:S02]  /*a3a0*/  FADD.FTZ R195, R35, R195 ;  /* 0x000000c323c37221 */ /* 0x000fe40000010000 */
[----:B------:R-:W-:Y:S01]  /*a3b0*/  FADD.FTZ R240, R186, R2 ;  /* 0x00000002baf07221 */ /* 0x000fe20000010000 */
[-C--:B------:R-:W-:Y:S01]  /*a3c0*/  MOV R2, R164.reuse ;  /* 0x000000a400027202 */ /* 0x080fe20000000f00 */
[C---:B---3--:R-:W-:Y:S04]  /*a3d0*/  HMMA.16816.F32 R76, R168.reuse, R16, R76 ;  /* 0x00000010a84c723c */ /* 0x048fe8000000184c */
[----:B------:R-:W-:Y:S04]  /*a3e0*/  FADD.FTZ R239, R165, R195 ;  /* 0x000000c3a5ef7221 */ /* 0x000fe80000010000 */
[C---:B------:R-:W-:Y:S08]  /*a3f0*/  HMMA.16816.F32 R80, R168.reuse, R18, R80 ;  /* 0x00000012a850723c */ /* 0x040ff00000001850 */
        /* <DEDUP_REMOVED lines=10> */
[C---:B-----5:R-:W-:Y:S07]  /*a4a0*/  HMMA.16816.F32 R124, R168.reuse, R12, R124 ;  /* 0x0000000ca87c723c */ /* 0x060fee000000187c */
[----:B------:R-:W-:Y:S01]  /*a4b0*/  MOV R12, R164 ;  /* 0x000000a4000c7202 */ /* 0x000fe20000000f00 */
[----:B------:R-:W-:Y:S01]  /*a4c0*/  HMMA.16816.F32 R128, R168, R14, R128 ;  /* 0x0000000ea880723c */ /* 0x000fe20000001880 */
[----:B------:R-:W-:-:S07]  /*a4d0*/  @P0 BRA `(.L_x_2845) ;  /* 0xffffbcc000000947 */ /* 0x000fce000383ffff */
.L_x_2834:
        /* <DEDUP_REMOVED lines=26> */
.L_x_2847:
[----:B------:R-:W-:Y:S02]  /*a680*/  UMOV UR5, 0x1 ;  /* 0x0000000100057882 */ /* 0x000fe40000000000 */
[----:B------:R-:W-:Y:S02]  /*a690*/  ULDC UR4, c[0x0][0x32c] ;  /* 0x0000cb0000047ab9 */ /* 0x000fe40000000800 */
[----:B------:R-:W-:-:S03]  /*a6a0*/  UISETP.NE.AND UP0, UPT, UR5, UR4, UPT ;  /* 0x000000040500728c */ /* 0x000fc6000bf05270 */
[----:B------:R-:W-:Y:S02]  /*a6b0*/  ULDC.64 UR4, c[0x0][0x330] ;  /* 0x0000cc0000047ab9 */ /* 0x000fe40000000a00 */
[----:B------:R-:W-:-:S07]  /*a6c0*/  UIMAD.WIDE.U32 UR28, UR26, UR4, URZ ;  /* 0x000000041a1c72a5 */ /* 0x000fce000f8e003f */
[----:B------:R-:W-:Y:S02]  /*a6d0*/  @UP0 UMOV UR27, UR29 ;  /* 0x0000001d001b0c82 */ /* 0x000fe40008000000 */
[----:B------:R-:W-:Y:S02]  /*a6e0*/  @UP0 USHF.R.U32.HI UR26, URZ, UR5, UR27 ;  /* 0x000000053f1a0299 */ /* 0x000fe4000801161b */
.L_x_2848:
[----:B------:R-:W-:Y:S02]  /*a6f0*/  ULDC UR4, c[0x0][0x32c] ;  /* 0x0000cb0000047ab9 */ /* 0x000fe40000000800 */
[----:B------:R-:W-:-:S04]  /*a700*/  UIMAD UR4, UR26, UR4, URZ ;  /* 0x000000041a0472a4 */ /* 0x000fc8000f8e023f */
[----:B------:R-:W-:-:S04]  /*a710*/  UISETP.LT.AND UP0, UPT, UR23, UR4, UPT ;  /* 0x000000041700728c */ /* 0x000fc8000bf01270 */
[----:B------:R-:W-:-:S04]  /*a720*/  USEL UR23, UR23, UR4, !UP0 ;  /* 0x0000000417177287 */ /* 0x000fc8000c000000 */
.L_x_2846:
        /* <DEDUP_REMOVED lines=20> */
.L_x_2852:
        /* <DEDUP_REMOVED lines=69> */
.L_x_2850:
        /* <DEDUP_REMOVED lines=273> */
.L_x_2851:
[----:B-1----:R-:W-:Y:S01]  /*bdd0*/  FMNMX.FTZ R166, R4, R3, !PT ;  /* 0x0000000304a67209 */ /* 0x002fe20007810000 */
        /* <DEDUP_REMOVED lines=392> */
[C---:B---3--:R-:W-:Y:S01]  /*d660*/  HMMA.16816.F32 R60, R12.reuse, R160, R60 ;  /* 0x000000a00c3c723c */ /* 0x048fe2000000183c */
[----:B------:R3:W-:Y:S07]  /*d670*/  MUFU.EX2 R161, R34 ;  /* 0x0000002200a17308 */ /* 0x0007ee0000000800 */
[C---:B------:R-:W-:Y:S08]  /*d680*/  HMMA.16816.F32 R64, R12.reuse, R162, R64 ;  /* 0x000000a20c40723c */ /* 0x040ff00000001840 */
[C---:B----4-:R-:W-:Y:S08]  /*d690*/  HMMA.16816.F32 R68, R12.reuse, R24, R68 ;  /* 0x000000180c44723c */ /* 0x050ff00000001844 */
[C---:B------:R-:W-:Y:S01]  /*d6a0*/  HMMA.16816.F32 R72, R12.reuse, R26, R72 ;  /* 0x0000001a0c48723c */ /* 0x040fe20000001848 */
[----:B------:R-:W4:Y:S07]  /*d6b0*/  LDSM.16.MT88.4 R24, [R222+0x7100] ;  /* 0x00710000de18783b */ /* 0x000f2e0000004200 */
        /* <DEDUP_REMOVED lines=14> */
[----:B---3--:R-:W-:Y:S01]  /*d7a0*/  LDSM.16.MT88.4 R32, [R220+0x1900] ;  /* 0x00190000dc20783b */ /* 0x008fe20000004200 */
[----:B------:R-:W1:Y:S06]  /*d7b0*/  MUFU.EX2 R174, R174 ;  /* 0x000000ae00ae7308 */ /* 0x000e6c0000000800 */
[C---:B------:R-:W-:Y:S01]  /*d7c0*/  HMMA.16816.F32 R96, R12.reuse, R18, R96 ;  /* 0x000000120c60723c */ /* 0x040fe20000001860 */
[----:B------:R-:W2:Y:S03]  /*d7d0*/  LDSM.16.MT88.4 R16, [R220+0x7100] ;  /* 0x00710000dc10783b */ /* 0x000ea60000004200 */
[----:B------:R-:W3:Y:S04]  /*d7e0*/  MUFU.EX2 R175, R175 ;  /* 0x000000af00af7308 */ /* 0x000ee80000000800 */
[C---:B------:R-:W-:Y:S01]  /*d7f0*/  HMMA.16816.F32 R100, R12.reuse, R20, R100 ;  /* 0x000000140c64723c */ /* 0x040fe20000001864 */
[----:B------:R-:W-:Y:S05]  /*d800*/  LDSM.16.MT88.4 R168, [R227+0x3900] ;  /* 0x00390000e3a8783b */ /* 0x000fea0000004200 */
[----:B------:R-:W5:Y:S02]  /*d810*/  MUFU.EX2 R190, R190 ;  /* 0x000000be00be7308 */ /* 0x000f640000000800 */
[C---:B------:R-:W-:Y:S01]  /*d820*/  HMMA.16816.F32 R104, R12.reuse, R22, R104 ;  /* 0x000000160c68723c */ /* 0x040fe20000001868 */
[----:B------:R-:W5:Y:S03]  /*d830*/  LDSM.16.MT88.4 R20, [R227+0x1900] ;  /* 0x00190000e314783b */ /* 0x000f660000004200 */
[----:B-1----:R-:W-:Y:S04]  /*d840*/  FADD.FTZ R183, R174, R183 ;  /* 0x000000b7aeb77221 */ /* 0x002fe80000010000 */
[C---:B----4-:R-:W-:Y:S01]  /*d850*/  HMMA.16816.F32 R108, R12.reuse, R24, R108 ;  /* 0x000000180c6c723c */ /* 0x050fe2000000186c */
[----:B------:R-:W1:Y:S03]  /*d860*/  MUFU.EX2 R189, R189 ;  /* 0x000000bd00bd7308 */ /* 0x000e660000000800 */
[----:B---3--:R-:W-:Y:S04]  /*d870*/  FADD.FTZ R183, R175, R183 ;  /* 0x000000b7afb77221 */ /* 0x008fe80000010000 */
[C---:B------:R-:W-:Y:S01]  /*d880*/  HMMA.16816.F32 R112, R12.reuse, R26, R112 ;  /* 0x0000001a0c70723c */ /* 0x040fe20000001870 */
[----:B------:R-:W3:Y:S07]  /*d890*/  LDSM.16.MT88.4 R24, [R221+0x1900] ;  /* 0x00190000dd18783b */ /* 0x000eee0000004200 */
[C---:B------:R-:W-:Y:S07]  /*d8a0*/  HMMA.16816.F32 R116, R12.reuse, R156, R116 ;  /* 0x0000009c0c74723c */ /* 0x040fee0000001874 */
[----:B------:R-:W-:Y:S01]  /*d8b0*/  MOV R157, R161 ;  /* 0x000000a1009d7202 */ /* 0x000fe20000000f00 */
[C---:B------:R-:W-:Y:S08]  /*d8c0*/  HMMA.16816.F32 R120, R12.reuse, R158, R120 ;  /* 0x0000009e0c78723c */ /* 0x040ff00000001878 */
[C---:B--2---:R-:W-:Y:S08]  /*d8d0*/  HMMA.16816.F32 R124, R12.reuse, R16, R124 ;  /* 0x000000100c7c723c */ /* 0x044ff0000000187c */
[----:B------:R-:W-:Y:S01]  /*d8e0*/  HMMA.16816.F32 R128, R12, R18, R128 ;  /* 0x000000120c80723c */ /* 0x000fe20000001880 */
[----:B------:R-:W2:Y:S06]  /*d8f0*/  LDSM.16.MT88.4 R16, [R222+0x3900] ;  /* 0x00390000de10783b */ /* 0x000eac0000004200 */
[----:B------:R-:W-:Y:S01]  /*d900*/  F2FP.PACK_AB R12, R173, R172 ;  /* 0x000000acad0c723e */ /* 0x000fe200000000ff */
[----:B------:R-:W-:Y:S01]  /*d910*/  FADD.FTZ R172, R172, R180 ;  /* 0x000000b4acac7221 */ /* 0x000fe20000010000 */
[----:B------:R-:W-:Y:S03]  /*d920*/  F2FP.PACK_AB R13, R175, R174 ;  /* 0x000000aeaf0d723e */ /* 0x000fe600000000ff */
[C---:B-----5:R-:W-:Y:S01]  /*d930*/  F2FP.PACK_AB R14, R190.reuse, R199 ;  /* 0x000000c7be0e723e */ /* 0x060fe200000000ff */
[----:B------:R-:W-:Y:S01]  /*d940*/  FADD.FTZ R172, R173, R172 ;  /* 0x000000acadac7221 */ /* 0x000fe20000010000 */
[-C--:B-1----:R-:W-:Y:S03]  /*d950*/  F2FP.PACK_AB R15, R189, R157.reuse ;  /* 0x0000009dbd0f723e */ /* 0x082fe600000000ff */
[----:B------:R-:W-:Y:S04]  /*d960*/  FADD.FTZ R172, R199, R172 ;  /* 0x000000acc7ac7221 */ /* 0x000fe80000010000 */
[C---:B------:R-:W-:Y:S03]  /*d970*/  HMMA.16816.F32 R160, R12.reuse, R20, R4 ;  /* 0x000000140ca0723c */ /* 0x040fe60000001804 */
[----:B------:R-:W-:Y:S04]  /*d980*/  FADD.FTZ R240, R190, R172 ;  /* 0x000000acbef07221 */ /* 0x000fe80000010000 */
[----:B------:R-:W-:Y:S02]  /*d990*/  MOV R7, R157 ;  /* 0x0000009d00077202 */ /* 0x000fe40000000f00 */
[C---:B------:R-:W-:Y:S01]  /*d9a0*/  HMMA.16816.F32 R156, R12.reuse, R22, R8 ;  /* 0x000000160c9c723c */ /* 0x040fe20000001808 */
[----:B------:R-:W-:Y:S07]  /*d9b0*/  LDSM.16.MT88.4 R8, [R220+0x3900] ;  /* 0x00390000dc08783b */ /* 0x000fee0000004200 */
[C---:B------:R-:W-:Y:S01]  /*d9c0*/  HMMA.16816.F32 R132, R12.reuse, R28, R132 ;  /* 0x0000001c0c84723c */ /* 0x040fe20000001884 */
[----:B------:R-:W-:Y:S06]  /*d9d0*/  LDSM.16.MT88.4 R20, [R227+0x5900] ;  /* 0x00590000e314783b */ /* 0x000fec0000004200 */
[----:B------:R-:W-:Y:S01]  /*d9e0*/  MOV R29, R7 ;  /* 0x00000007001d7202 */ /* 0x000fe20000000f00 */
        /* <DEDUP_REMOVED lines=9> */
[----:B------:R-:W-:Y:S01]  /*da80*/  MOV R169, R29 ;  /* 0x0000001d00a97202 */ /* 0x000fe20000000f00 */
        /* <DEDUP_REMOVED lines=14> */
[C---:B------:R-:W-:Y:S08]  /*db70*/  HMMA.16816.F32 R72, R12.reuse, R22, R72 ;  /* 0x000000160c48723c */ /* 0x040ff00000001848 */
[C---:B---3--:R-:W-:Y:S08]  /*db80*/  HMMA.16816.F32 R76, R12.reuse, R24, R76 ;  /* 0x000000180c4c723c */ /* 0x048ff0000000184c */
[C---:B------:R-:W-:Y:S08]  /*db90*/  HMMA.16816.F32 R80, R12.reuse, R26, R80 ;  /* 0x0000001a0c50723c */ /* 0x040ff00000001850 */
[C---:B----4-:R-:W-:Y:S08]  /*dba0*/  HMMA.16816.F32 R84, R12.reuse, R28, R84 ;  /* 0x0000001c0c54723c */ /* 0x050ff00000001854 */
[C---:B------:R-:W-:Y:S08]  /*dbb0*/  HMMA.16816.F32 R88, R12.reuse, R30, R88 ;  /* 0x0000001e0c58723c */ /* 0x040ff00000001858 */
[C---:B------:R-:W-:Y:S08]  /*dbc0*/  HMMA.16816.F32 R92, R12.reuse, R32, R92 ;  /* 0x000000200c5c723c */ /* 0x040ff0000000185c */
[C---:B------:R-:W-:Y:S08]  /*dbd0*/  HMMA.16816.F32 R96, R12.reuse, R34, R96 ;  /* 0x000000220c60723c */ /* 0x040ff00000001860 */
[C---:B--2---:R-:W-:Y:S08]  /*dbe0*/  HMMA.16816.F32 R100, R12.reuse, R16, R100 ;  /* 0x000000100c64723c */ /* 0x044ff00000001864 */
[C---:B------:R-:W-:Y:S01]  /*dbf0*/  HMMA.16816.F32 R104, R12.reuse, R18, R104 ;  /* 0x000000120c68723c */ /* 0x040fe20000001868 */
[----:B------:R-:W2:Y:S07]  /*dc00*/  LDSM.16.MT88.4 R16, [R220+0x7900] ;  /* 0x00790000dc10783b */ /* 0x000eae0000004200 */
[C---:B-1----:R-:W-:Y:S08]  /*dc10*/  HMMA.16816.F32 R108, R12.reuse, R4, R108 ;  /* 0x000000040c6c723c */ /* 0x042ff0000000186c */
[C---:B------:R-:W-:Y:S08]  /*dc20*/  HMMA.16816.F32 R112, R12.reuse, R6, R112 ;  /* 0x000000060c70723c */ /* 0x040ff00000001870 */
[C---:B-----5:R-:W-:Y:S08]  /*dc30*/  HMMA.16816.F32 R116, R12.reuse, R8, R116 ;  /* 0x000000080c74723c */ /* 0x060ff00000001874 */
[C---:B------:R-:W-:Y:S08]  /*dc40*/  HMMA.16816.F32 R120, R12.reuse, R10, R120 ;  /* 0x0000000a0c78723c */ /* 0x040ff00000001878 */
[C---:B--2---:R-:W-:Y:S08]  /*dc50*/  HMMA.16816.F32 R124, R12.reuse, R16, R124 ;  /* 0x000000100c7c723c */ /* 0x044ff0000000187c */
[----:B------:R-:W-:Y:S07]  /*dc60*/  HMMA.16816.F32 R128, R12, R18, R128 ;  /* 0x000000120c80723c */ /* 0x000fee0000001880 */
[----:B------:R-:W-:Y:S01]  /*dc70*/  MOV R12, R164 ;  /* 0x000000a4000c7202 */ /* 0x000fe20000000f00 */
[----:B------:R-:W-:-:S05]  /*dc80*/  @P0 BRA `(.L_x_2852) ;  /* 0xffffcbe000000947 */ /* 0x000fca000383ffff */
.L_x_2849:
        /* <DEDUP_REMOVED lines=14> */
.L_x_2863:
[----:B------:R-:W-:Y:S04]  /*dd70*/  DEPBAR.LE SB0, 0x0 ;  /* 0x000080000000791a */ /* 0x000fe80000000000 */
[----:B------:R-:W-:Y:S01]  /*dd80*/  BAR.SYNC.DEFER_BLOCKING 0x0 ;  /* 0x0000000000007b1d */ /* 0x000fe20000010000 */
[----:B------:R-:W-:Y:S01]  /*dd90*/  SHF.R.S32.HI R0, RZ, 0x1f, R234 ;  /* 0x0000001fff007819 */ /* 0x000fe200000114ea */
[----:B------:R-:W-:Y:S01]  /*dda0*/  IMAD.WIDE.U32 R4, R234, c[0x0][0x208], RZ ;  /* 0x00008200ea047a25 */ /* 0x000fe200078e00ff */
[----:B------:R-:W-:Y:S01]  /*ddb0*/  SHF.R.S32.HI R28, RZ, 0x1f, R233 ;  /* 0x0000001fff1c7819 */ /* 0x000fe200000114e9 */
[----:B------:R-:W-:Y:S02]  /*ddc0*/  UISETP.GT.AND UP0, UPT, UR22, UR7, UPT ;  /* 0x000000071600728c */ /* 0x000fe4000bf04270 */
        /* <DEDUP_REMOVED lines=255> */
[----:B------:R-:W-:Y:S01]  /*edc0*/  ISETP.NE.AND P1, PT, R232, 0x1, PT ;  /* 0x00000001e800780c */ /* 0x000fe20003f25270 */
[----:B------:R-:W-:Y:S04]  /*edd0*/  IMAD.MOV.U32 R233, RZ, RZ, RZ ;  /* 0x000000ffffe97224 */ /* 0x000fe800078e00ff */
        /* <DEDUP_REMOVED lines=52> */
[----:B------:R1:W-:Y:S03]  /*f120*/  LDGSTS.E.BYPASS.LTC128B.128 [R231+0xf100], [R170.64], !P6 ;  /* 0x0f100000aae77fae */ /* 0x0003e6000f101d52 */
.L_x_2854:
        /* <DEDUP_REMOVED lines=33> */
.L_x_2857:
[----:B------:R-:W-:Y:S04]  /*f340*/  MOV R166, 0x1 ;  /* 0x0000000100a67802 */ /* 0x000fe80000000f00 */
[----:B------:R-:W-:Y:S11]  /*f350*/  ISETP.NE.AND P0, PT, R166, c[0x0][0x32c], PT ;  /* 0x0000cb00a6007a0c */ /* 0x000ff60003f05270 */
[----:B------:R-:W-:Y:S02]  /*f360*/  @!UPT UIADD3 URZ, URZ, URZ, URZ ;  /* 0x0000003f3f3ff290 */ /* 0x000fe4000fffe03f */
[----:B------:R-:W-:Y:S05]  /*f370*/  @P0 IMAD.HI.U32 R166, R167, c[0x0][0x330], RZ ;  /* 0x0000cc00a7a60a27 */ /* 0x000fea00078e00ff */
[----:B------:R-:W-:Y:S02]  /*f380*/  @P0 SHF.R.U32.HI R167, RZ, c[0x0][0x334], R166 ;  /* 0x0000cd00ffa70a19 */ /* 0x000fe400000116a6 */
.L_x_2858:
[----:B------:R-:W-:Y:S05]  /*f390*/  BSYNC B0 ;  /* 0x0000000000007941 */ /* 0x000fea0003800000 */
.L_x_2856:
[----:B------:R-:W-:Y:S04]  /*f3a0*/  IMAD R167, R167, c[0x0][0x32c], -R0 ;  /* 0x0000cb00a7a77a24 */ /* 0x000fe800078e0a00 */
[----:B------:R-:W-:Y:S05]  /*f3b0*/  IMAD.IADD R167, R167, 0x1, -R237 ;  /* 0x00000001a7a77824 */ /* 0x000fea00078e0aed */
[----:B------:R-:W-:Y:S02]  /*f3c0*/  IADD3 R166, R167, c[0x0][0x32c], RZ ;  /* 0x0000cb00a7a67a10 */ /* 0x000fe40007ffe0ff */
[----:B------:R-:W-:Y:S02]  /*f3d0*/  IMNMX R172, R172, R167, !PT ;  /* 0x000000a7acac7217 */ /* 0x000fe40007800200 */
[----:B------:R-:W-:Y:S02]  /*f3e0*/  IMNMX R173, R173, R166, PT ;  /* 0x000000a6adad7217 */ /* 0x000fe40003800200 */
.L_x_2855:
        /* <DEDUP_REMOVED lines=85> */
.L_x_2861:
[----:B------:R-:W-:Y:S04]  /*f940*/  MOV R12, 0x1 ;  /* 0x00000001000c7802 */ /* 0x000fe80000000f00 */
[----:B------:R-:W-:Y:S11]  /*f950*/  ISETP.NE.AND P0, PT, R12, c[0x0][0x32c], PT ;  /* 0x0000cb000c007a0c */ /* 0x000ff60003f05270 */
[----:B------:R-:W-:Y:S02]  /*f960*/  @!UPT UIADD3 URZ, URZ, URZ, URZ ;  /* 0x0000003f3f3ff290 */ /* 0x000fe4000fffe03f */
[----:B------:R-:W-:Y:S05]  /*f970*/  @P0 IMAD.HI.U32 R12, R13, c[0x0][0x330], RZ ;  /* 0x0000cc000d0c0a27 */ /* 0x000fea00078e00ff */
[----:B------:R-:W-:Y:S02]  /*f980*/  @P0 SHF.R.U32.HI R13, RZ, c[0x0][0x334], R12 ;  /* 0x0000cd00ff0d0a19 */ /* 0x000fe4000001160c */
.L_x_2862:
[----:B------:R-:W-:Y:S05]  /*f990*/  BSYNC B0 ;  /* 0x0000000000007941 */ /* 0x000fea0003800000 */
.L_x_2860:
[----:B------:R-:W-:Y:S04]  /*f9a0*/  IMAD R0, R13, c[0x0][0x32c], -R0 ;  /* 0x0000cb000d007a24 */ /* 0x000fe800078e0a00 */
[----:B------:R-:W-:Y:S05]  /*f9b0*/  IMAD.IADD R12, R0, 0x1, -R237 ;  /* 0x00000001000c7824 */ /* 0x000fea00078e0aed */
[----:B------:R-:W-:Y:S02]  /*f9c0*/  IADD3 R0, R12, c[0x0][0x32c], RZ ;  /* 0x0000cb000c007a10 */ /* 0x000fe40007ffe0ff */
[----:B------:R-:W-:Y:S02]  /*f9d0*/  IMNMX R5, R5, R12, !PT ;  /* 0x0000000c05057217 */ /* 0x000fe40007800200 */
[----:B------:R-:W-:Y:S02]  /*f9e0*/  IMNMX R4, R4, R0, PT ;  /* 0x0000000004047217 */ /* 0x000fe40003800200 */
.L_x_2859:
        /* <DEDUP_REMOVED lines=556> */
.L_x_2853:
[----:B------:R-:W1:Y:S01]  /*11cb0*/  SHFL.BFLY PT, R5, R240, 0x2, 0x1f ;  /* 0x0c401f00f0057f89 */ /* 0x000e6200000e0000 */
[----:B------:R-:W-:-:S02]  /*11cc0*/  MOV R4, RZ ;  /* 0x000000ff00047202 */ /* 0x000fc40000000f00 */
[----:B------:R-:W-:Y:S01]  /*11cd0*/  MOV R7, 0xff800000 ;  /* 0xff80000000077802 */ /* 0x000fe20000000f00 */
        /* <DEDUP_REMOVED lines=152> */
.L_x_2815:
        /* <DEDUP_REMOVED lines=66> */
[----:B------:R-:W-:Y:S01]  /*12a80*/  IMAD.IADD R16, R13, 0x1, R4 ;  /* 0x000000010d107824 */ /* 0x000fe200078e0204 */
        /* <DEDUP_REMOVED lines=99> */
[----:B------:R-:W-:Y:S04]  /*130c0*/  STS [R16+0xc000], R120 ;  /* 0x00c0007810007388 */ /* 0x000fe80000000800 */
[----:B------:R-:W-:Y:S01]  /*130d0*/  STS [R16+0xc400], R122 ;  /* 0x00c4007a10007388 */ /* 0x000fe20000000800 */
[----:B-1----:R-:W-:-:S03]  /*130e0*/  IMAD.U32 R14, RZ, RZ, UR4 ;  /* 0x00000004ff0e7e24 */ /* 0x002fc6000f8e00ff */
[----:B------:R-:W-:Y:S04]  /*130f0*/  STS [R17+0xc080], R124 ;  /* 0x00c0807c11007388 */ /* 0x000fe80000000800 */
[----:B------:R-:W-:Y:S04]  /*13100*/  STS [R17+0xc480], R126 ;  /* 0x00c4807e11007388 */ /* 0x000fe80000000800 */
[----:B------:R-:W-:Y:S04]  /*13110*/  STS [R13+0xc000], R128 ;  /* 0x00c000800d007388 */ /* 0x000fe80000000800 */
[----:B------:R1:W-:Y:S01]  /*13120*/  STS [R13+0xc400], R3 ;  /* 0x00c400030d007388 */ /* 0x0003e20000000800 */
[----:B--2---:R-:W-:Y:S01]  /*13130*/  IMAD.U32 R15, RZ, RZ, UR5 ;  /* 0x00000005ff0f7e24 */ /* 0x004fe2000f8e00ff */
[----:B------:R-:W-:-:S02]  /*13140*/  ULDC.64 UR4, c[0x0][0x508] ;  /* 0x0001420000047ab9 */ /* 0x000fc40000000a00 */
[----:B------:R-:W-:Y:S01]  /*13150*/  BAR.SYNC.DEFER_BLOCKING 0x1, 0x100 ;  /* 0x0044000000007b1d */ /* 0x000fe20000010000 */
[----:B------:R-:W-:-:S04]  /*13160*/  UISETP.NE.U32.AND UP0, UPT, URZ, UR4, UPT ;  /* 0x000000043f00728c */ /* 0x000fc8000bf05070 */
[----:B------:R-:W-:Y:S01]  /*13170*/  UISETP.NE.AND.EX UP0, UPT, URZ, UR5, UPT, UP0 ;  /* 0x000000053f00728c */ /* 0x000fe2000bf05300 */
[----:B-1----:R-:W2:Y:S02]  /*13180*/  @P0 LDG.E R3, [R14.64] ;  /* 0x000000120e030981 */ /* 0x002ea4000c1e1900 */
        /* <DEDUP_REMOVED lines=18> */
.L_x_2865:
[----:B-1----:R-:W-:Y:S01]  /*132b0*/  LOP3.LUT R3, R9, 0xffffffe0, RZ, 0xc0, !PT ;  /* 0xffffffe009037812 */ /* 0x002fe200078ec0ff */
[----:B------:R-:W-:Y:S01]  /*132c0*/  IMAD.MOV.U32 R9, RZ, RZ, c[0x0][0x4e8] ;  /* 0x00013a00ff097624 */ /* 0x000fe200078e00ff */
[----:B------:R-:W-:Y:S01]  /*132d0*/  SHF.R.S32.HI R6, RZ, 0x1f, R11 ;  /* 0x0000001fff067819 */ /* 0x000fe2000001140b */
[----:B------:R-:W1:Y:S01]  /*132e0*/  S2R R75, SR_CTAID.X ;  /* 0x00000000004b7919 */ /* 0x000e620000002500 */
[----:B------:R-:W-:Y:S01]  /*132f0*/  LEA.HI R10, R5, R5, RZ, 0x1 ;  /* 0x00000005050a7211 */ /* 0x000fe200078f08ff */
[----:B------:R-:W-:Y:S01]  /*13300*/  IMAD.IADD R3, R0, 0x1, -R3 ;  /* 0x0000000100037824 */ /* 0x000fe200078e0a03 */
[----:B------:R-:W-:Y:S01]  /*13310*/  ISETP.NE.AND P1, PT, R9, 0x1, PT ;  /* 0x000000010900780c */ /* 0x000fe20003f25270 */
[----:B------:R-:W-:Y:S01]  /*13320*/  ULDC.64 UR6, c[0x0][0x490] ;  /* 0x0001240000067ab9 */ /* 0x000fe20000000a00 */
[----:B------:R-:W-:Y:S01]  /*13330*/  LEA.HI R6, R6, R11, RZ, 0x3 ;  /* 0x0000000b06067211 */ /* 0x000fe200078f18ff */
[----:B------:R-:W-:Y:S01]  /*13340*/  USHF.R.S32.HI UR11, URZ, 0x1f, UR13 ;  /* 0x0000001f3f0b7899 */ /* 0x000fe2000801140d */
[----:B------:R-:W-:Y:S01]  /*13350*/  SHF.R.S32.HI R9, RZ, 0x1f, R3 ;  /* 0x0000001fff097819 */ /* 0x000fe20000011403 */
[----:B------:R-:W-:Y:S01]  /*13360*/  ULDC.64 UR4, c[0x0][0x3a0] ;  /* 0x0000e80000047ab9 */ /* 0x000fe20000000a00 */
[----:B------:R-:W-:Y:S01]  /*13370*/  LOP3.LUT R6, R6, 0xffffff8, RZ, 0xc0, !PT ;  /* 0x0ffffff806067812 */ /* 0x000fe200078ec0ff */
[----:B------:R-:W-:Y:S01]  /*13380*/  UIMAD UR9, UR8, UR6, URZ ;  /* 0x00000006080972a4 */ /* 0x000fe2000f8e023f */
[----:B------:R-:W-:Y:S01]  /*13390*/  LEA.HI R9, R9, R3, RZ, 0x2 ;  /* 0x0000000309097211 */ /* 0x000fe200078f10ff */
[----:B------:R-:W-:Y:S01]  /*133a0*/  UMOV UR14, UR20 ;  /* 0x00000014000e7c82 */ /* 0x000fe20008000000 */
[----:B------:R-:W-:Y:S01]  /*133b0*/  LOP3.LUT R10, R10, 0x1ffffffe, RZ, 0xc0, !PT ;  /* 0x1ffffffe0a0a7812 */ /* 0x000fe200078ec0ff */
[----:B------:R-:W-:Y:S01]  /*133c0*/  IMAD.IADD R6, R11, 0x1, -R6 ;  /* 0x000000010b067824 */ /* 0x000fe200078e0a06 */
[----:B------:R-:W-:Y:S01]  /*133d0*/  SHF.R.S32.HI R9, RZ, 0x2, R9 ;  /* 0x00000002ff097819 */ /* 0x000fe20000011409 */
[----:B------:R-:W-:Y:S01]  /*133e0*/  UMOV UR15, UR21 ;  /* 0x00000015000f7c82 */ /* 0x000fe20008000000 */
[----:B------:R-:W-:Y:S01]  /*133f0*/  LOP3.LUT P2, RZ, R3, 0x3, RZ, 0xc0, !PT ;  /* 0x0000000303ff7812 */ /* 0x000fe2000784c0ff */
[----:B------:R-:W-:Y:S01]  /*13400*/  IMAD.IADD R5, R5, 0x1, -R10 ;  /* 0x0000000105057824 */ /* 0x000fe200078e0a0a */
[----:B------:R-:W-:Y:S01]  /*13410*/  UIMAD UR12, UR21, UR4, URZ ;  /* 0x00000004150c72a4 */ /* 0x000fe2000f8e023f */
[----:B------:R-:W-:Y:S01]  /*13420*/  IMAD R6, R6, 0x10, R9 ;  /* 0x0000001006067824 */ /* 0x000fe200078e0209 */
[----:B------:R-:W-:Y:S01]  /*13430*/  USEL UR11, UR11, URZ, !UP1 ;  /* 0x0000003f0b0b7287 */ /* 0x000fe2000c800000 */
[CC--:B------:R-:W-:Y:S01]  /*13440*/  LEA.HI R3, R2.reuse, R0.reuse, RZ, 0x3 ;  /* 0x0000000002037211 */ /* 0x0c0fe200078f18ff */
[----:B------:R-:W-:Y:S01]  /*13450*/  UIMAD.WIDE.U32 UR14, UR10, UR6, UR14 ;  /* 0x000000060a0e72a5 */ /* 0x000fe2000f8e000e */
[----:B------:R-:W-:Y:S01]  /*13460*/  IMAD R5, R5, 0x8, R6 ;  /* 0x0000000805057824 */ /* 0x000fe200078e0206 */
[----:B------:R-:W-:Y:S01]  /*13470*/  UIMAD UR9, UR10, UR7, UR9 ;  /* 0x000000070a0972a4 */ /* 0x000fe2000f8e0209 */
[----:B------:R-:W-:Y:S01]  /*13480*/  LOP3.LUT R10, R3, 0xfffffff8, RZ, 0xc0, !PT ;  /* 0xfffffff8030a7812 */ /* 0x000fe200078ec0ff */
[----:B------:R-:W-:Y:S01]  /*13490*/  UIMAD.WIDE.U32 UR16, UR20, UR4, URZ ;  /* 0x00000004141072a5 */ /* 0x000fe2000f8e003f */
[----:B-1----:R-:W-:Y:S01]  /*134a0*/  IMAD R9, R75, 0x80, R5 ;  /* 0x000000804b097824 */ /* 0x002fe200078e0205 */
[----:B------:R-:W-:Y:S01]  /*134b0*/  ULDC.64 UR6, c[0x0][0x498] ;  /* 0x0001260000067ab9 */ /* 0x000fe20000000a00 */
[----:B------:R-:W-:Y:S01]  /*134c0*/  SHF.R.S32.HI R3, RZ, 0x3, R3 ;  /* 0x00000003ff037819 */ /* 0x000fe20000011403 */
[----:B------:R-:W-:Y:S01]  /*134d0*/  UIMAD UR12, UR20, UR5, UR12 ;  /* 0x00000005140c72a4 */ /* 0x000fe2000f8e020c */
[----:B------:R-:W-:Y:S01]  /*134e0*/  @P1 IMAD.HI.U32 R5, R9, c[0x0][0x4ec], RZ ;  /* 0x00013b0009051a27 */ /* 0x000fe200078e00ff */
[----:B------:R-:W-:Y:S01]  /*134f0*/  MOV R12, R9 ;  /* 0x00000009000c7202 */ /* 0x000fe20000000f00 */
[----:B------:R-:W-:Y:S01]  /*13500*/  USEL UR13, UR13, URZ, !UP1 ;  /* 0x0000003f0d0d7287 */ /* 0x000fe2000c800000 */
[----:B------:R-:W-:Y:S01]  /*13510*/  BSSY B0, `(.L_x_2866) ;  /* 0x0000078000007945 */ /* 0x000fe20003800000 */
[----:B------:R-:W-:Y:S01]  /*13520*/  UIMAD UR20, UR11, UR6, URZ ;  /* 0x000000060b1472a4 */ /* 0x000fe2000f8e023f */
[----:B------:R-:W-:Y:S01]  /*13530*/  @P1 SHF.R.U32.HI R12, RZ, c[0x0][0x4f0], R5 ;  /* 0x00013c00ff0c1a19 */ /* 0x000fe20000011605 */
[----:B------:R-:W-:Y:S01]  /*13540*/  UIADD3 UR15, UR15, UR9, URZ ;  /* 0x000000090f0f7290 */ /* 0x000fe2000fffe03f */
[----:B------:R-:W-:Y:S01]  /*13550*/  LEA.HI R5, R2, R0, RZ, 0x6 ;  /* 0x0000000002057211 */ /* 0x000fe200078f30ff */
[----:B------:R-:W-:Y:S01]  /*13560*/  UIMAD UR7, UR13, UR7, UR20 ;  /* 0x000000070d0772a4 */ /* 0x000fe2000f8e0214 */
[----:B------:R-:W-:Y:S01]  /*13570*/  IMAD.IADD R0, R0, 0x1, -R10 ;  /* 0x0000000100007824 */ /* 0x000fe200078e0a0a */
[----:B------:R-:W-:Y:S01]  /*13580*/  UIMAD.WIDE.U32 UR14, UR13, UR6, UR14 ;  /* 0x000000060d0e72a5 */ /* 0x000fe2000f8e000e */
[--C-:B------:R-:W-:Y:S01]  /*13590*/  IMAD.MOV R2, RZ, RZ, -R12.reuse ;  /* 0x000000ffff027224 */ /* 0x100fe200078e0a0c */
[----:B------:R-:W-:Y:S01]  /*135a0*/  SHF.R.S32.HI R10, RZ, 0x1f, R12 ;  /* 0x0000001fff0a7819 */ /* 0x000fe2000001140c */
[----:B------:R-:W-:Y:S01]  /*135b0*/  IMAD R15, R0, 0x20, R3 ;  /* 0x00000020000f7824 */ /* 0x000fe200078e0203 */
[----:B------:R-:W-:Y:S01]  /*135c0*/  ULDC.64 UR4, c[0x0][0x3e8] ;  /* 0x0000fa0000047ab9 */ /* 0x000fe20000000a00 */
[----:B------:R-:W-:Y:S01]  /*135d0*/  IMAD R9, R2, c[0x0][0x4e8], R9 ;  /* 0x00013a0002097a24 */ /* 0x000fe200078e0209 */
[----:B------:R-:W-:Y:S01]  /*135e0*/  IADD3 R12, P0, R12, UR14, RZ ;  /* 0x0000000e0c0c7c10 */ /* 0x000fe2000ff1e0ff */
[----:B------:R-:W-:Y:S01]  /*135f0*/  IMAD.U32 R2, RZ, RZ, UR7 ;  /* 0x00000007ff027e24 */ /* 0x000fe2000f8e00ff */
[----:B------:R-:W-:Y:S01]  /*13600*/  LEA R15, R75, R15, 0x7 ;  /* 0x0000000f4b0f7211 */ /* 0x000fe200078e38ff */
[----:B------:R-:W-:Y:S01]  /*13610*/  UIMAD UR8, UR8, UR4, URZ ;  /* 0x00000004080872a4 */ /* 0x000fe2000f8e023f */
[----:B------:R-:W-:Y:S01]  /*13620*/  SHF.R.S32.HI R11, RZ, 0x1f, R9 ;  /* 0x0000001fff0b7819 */ /* 0x000fe20000011409 */
[----:B------:R-:W-:Y:S01]  /*13630*/  UIADD3 UR17, UR17, UR12, URZ ;  /* 0x0000000c11117290 */ /* 0x000fe2000fffe03f */
[----:B------:R-:W-:Y:S01]  /*13640*/  IADD3.X R13, R10, UR15, R2, P0, !PT ;  /* 0x0000000f0a0d7c10 */ /* 0x000fe200087fe402 */
[----:B------:R-:W-:Y:S01]  /*13650*/  IMAD.SHL.U32 R2, R3, 0x40, RZ ;  /* 0x0000004003027824 */ /* 0x000fe200078e00ff */
[----:B------:R-:W-:Y:S01]  /*13660*/  UIMAD UR5, UR10, UR5, UR8 ;  /* 0x000000050a0572a4 */ /* 0x000fe2000f8e0208 */
[----:B------:R-:W-:Y:S01]  /*13670*/  IMAD R11, R11, c[0x0][0x488], RZ ;  /* 0x000122000b0b7a24 */ /* 0x000fe200078e02ff */
[----:B------:R-:W-:Y:S01]  /*13680*/  UIMAD.WIDE.U32 UR16, UR10, UR4, UR16 ;  /* 0x000000040a1072a5 */ /* 0x000fe2000f8e0010 */
[----:B------:R-:W-:Y:S01]  /*13690*/  IMAD.WIDE.U32 R12, R9, c[0x0][0x488], R12 ;  /* 0x00012200090c7a25 */ /* 0x000fe200078e000c */
[----:B------:R-:W-:Y:S01]  /*136a0*/  LOP3.LUT R2, R2, 0x1c0, RZ, 0xc0, !PT ;  /* 0x000001c002027812 */ /* 0x000fe200078ec0ff */
[----:B------:R-:W-:-:S02]  /*136b0*/  ULDC.64 UR6, c[0x0][0x3f0] ;  /* 0x0000fc0000067ab9 */ /* 0x000fc40000000a00 */
[----:B------:R-:W-:Y:S01]  /*136c0*/  IMAD R11, R9, c[0x0][0x48c], R11 ;  /* 0x00012300090b7a24 */ /* 0x000fe200078e020b */
[----:B------:R-:W-:Y:S01]  /*136d0*/  LEA R10, P0, R12, c[0x0][0x450], 0x2 ;  /* 0x000114000c0a7a11 */ /* 0x000fe200078010ff */
[----:B------:R-:W-:Y:S01]  /*136e0*/  IMAD.SHL.U32 R0, R0, 0x8, RZ ;  /* 0x0000000800007824 */ /* 0x000fe200078e00ff */
[----:B------:R-:W-:Y:S01]  /*136f0*/  SHF.R.U32.HI R9, RZ, 0x3, R2 ;  /* 0x00000003ff097819 */ /* 0x000fe20000011602 */
[----:B------:R-:W-:Y:S01]  /*13700*/  @P1 IMAD.HI.U32 R16, R15, c[0x0][0x4ec], RZ ;  /* 0x00013b000f101a27 */ /* 0x000fe200078e00ff */
[----:B------:R-:W-:Y:S02]  /*13710*/  UIMAD UR11, UR11, UR6, URZ ;  /* 0x000000060b0b72a4 */ /* 0x000fe4000f8e023f */
[----:B------:R-:W-:Y:S01]  /*13720*/  LOP3.LUT R2, R2, 0x38, R0, 0xf8, !PT ;  /* 0x0000003802027812 */ /* 0x000fe200078ef800 */
[----:B------:R-:W-:Y:S01]  /*13730*/  IMAD.IADD R11, R13, 0x1, R11 ;  /* 0x000000010d0b7824 */ /* 0x000fe200078e020b */
[----:B------:R-:W-:Y:S01]  /*13740*/  UIADD3 UR17, UR17, UR5, URZ ;  /* 0x0000000511117290 */ /* 0x000fe2000fffe03f */
[----:B------:R-:W-:Y:S01]  /*13750*/  IMAD.MOV.U32 R14, RZ, RZ, R15 ;  /* 0x000000ffff0e7224 */ /* 0x000fe200078e000f */
[----:B------:R-:W-:Y:S01]  /*13760*/  @P1 SHF.R.U32.HI R14, RZ, c[0x0][0x4f0], R16 ;  /* 0x00013c00ff0e1a19 */ /* 0x000fe20000011610 */
[----:B------:R-:W-:Y:S01]  /*13770*/  UIMAD UR7, UR13, UR7, UR11 ;  /* 0x000000070d0772a4 */ /* 0x000fe2000f8e020b */
[----:B------:R-:W-:Y:S01]  /*13780*/  LEA.HI.X R11, R12, c[0x0][0x454], R11, 0x2, P0 ;  /* 0x000115000c0b7a11 */ /* 0x000fe200000f140b */
[----:B------:R-:W-:Y:S01]  /*13790*/  UIMAD.WIDE.U32 UR16, UR13, UR6, UR16 ;  /* 0x000000060d1072a5 */ /* 0x000fe2000f8e0010 */
[----:B------:R-:W-:Y:S01]  /*137a0*/  LOP3.LUT R9, R2, R9, RZ, 0x3c, !PT ;  /* 0x0000000902097212 */ /* 0x000fe200078e3cff */
[--C-:B------:R-:W-:Y:S01]  /*137b0*/  IMAD.MOV R18, RZ, RZ, -R14.reuse ;  /* 0x000000ffff127224 */ /* 0x100fe200078e0a0e */
[----:B------:R-:W-:Y:S01]  /*137c0*/  SHF.R.S32.HI R2, RZ, 0x1f, R14 ;  /* 0x0000001fff027819 */ /* 0x000fe2000001140e */
[----:B------:R-:W-:Y:S01]  /*137d0*/  SHFL.IDX PT, R12, R10, RZ, 0x1c1f ;  /* 0x001c1fff0a0c7589 */ /* 0x000fe200000e0000 */
[----:B------:R-:W-:Y:S01]  /*137e0*/  IMAD R6, R75, 0x80, R6 ;  /* 0x000000804b067824 */ /* 0x000fe200078e0206 */
[----:B------:R-:W-:Y:S01]  /*137f0*/  UIADD3 UR7, UR17, UR7, URZ ;  /* 0x0000000711077290 */ /* 0x000fe2000fffe03f */
[----:B------:R-:W-:Y:S01]  /*13800*/  IMAD R18, R18, c[0x0][0x4e8], R15 ;  /* 0x00013a0012127a24 */ /* 0x000fe200078e020f */
[----:B------:R-:W1:Y:S01]  /*13810*/  SHFL.IDX PT, R13, R11, RZ, 0x1c1f ;  /* 0x001c1fff0b0d7589 */ /* 0x000e6200000e0000 */
[----:B------:R-:W-:Y:S01]  /*13820*/  IMAD R15, R2, c[0x0][0x3e0], RZ ;  /* 0x0000f800020f7a24 */ /* 0x000fe200078e02ff */
[----:B------:R-:W-:Y:S01]  /*13830*/  MOV R17, UR17 ;  /* 0x0000001100117c02 */ /* 0x000fe20008000f00 */
[----:B-----5:R-:W-:Y:S01]  /*13840*/  IMAD R2, R4, c[0x0][0x4e8], RZ ;  /* 0x00013a0004027a24 */ /* 0x020fe200078e02ff */
[----:B------:R-:W-:Y:S01]  /*13850*/  SHFL.IDX PT, R10, R10, 0x1, 0x1c1f ;  /* 0x003c1f000a0a7f89 */ /* 0x000fe200000e0000 */
[----:B------:R-:W-:Y:S01]  /*13860*/  IADD3 R4, R6, 0x8, RZ ;  /* 0x0000000806047810 */ /* 0x000fe20007ffe0ff */
[----:B------:R-:W-:-:S02]  /*13870*/  IMAD.U32 R16, RZ, RZ, UR16 ;  /* 0x00000010ff107e24 */ /* 0x000fc4000f8e00ff */
[----:B------:R-:W2:Y:S01]  /*13880*/  SHFL.IDX PT, R11, R11, 0x1, 0x1c1f ;  /* 0x003c1f000b0b7f89 */ /* 0x000ea200000e0000 */
[----:B------:R-:W-:Y:S01]  /*13890*/  IMAD.U32 R17, RZ, RZ, UR7 ;  /* 0x00000007ff117e24 */ /* 0x000fe2000f8e00ff */
[-C--:B------:R-:W-:Y:S01]  /*138a0*/  ISETP.GE.OR P1, PT, R6, R2.reuse, P2 ;  /* 0x000000020600720c */ /* 0x080fe20001726670 */
[----:B------:R-:W-:Y:S01]  /*138b0*/  IMAD.SHL.U32 R5, R5, 0x8, RZ ;  /* 0x0000000805057824 */ /* 0x000fe200078e00ff */
[----:B------:R-:W-:Y:S01]  /*138c0*/  ISETP.GE.OR P0, PT, R4, R2, P2 ;  /* 0x000000020400720c */ /* 0x000fe20001706670 */
[C---:B------:R-:W-:Y:S01]  /*138d0*/  IMAD.WIDE.U32 R16, R14.reuse, c[0x0][0x3e0], R16 ;  /* 0x0000f8000e107a25 */ /* 0x040fe200078e0010 */
[----:B------:R-:W-:Y:S02]  /*138e0*/  SHF.R.S32.HI R6, RZ, 0x1f, R18 ;  /* 0x0000001fff067819 */ /* 0x000fe40000011412 */
[----:B------:R-:W-:Y:S01]  /*138f0*/  LOP3.LUT R5, R9, 0x7ffffe00, R5, 0xf8, !PT ;  /* 0x7ffffe0009057812 */ /* 0x000fe200078ef805 */
[----:B------:R-:W-:Y:S01]  /*13900*/  IMAD R15, R14, c[0x0][0x3e4], R15 ;  /* 0x0000f9000e0f7a24 */ /* 0x000fe200078e020f */
[----:B------:R-:W-:Y:S01]  /*13910*/  MOV R14, R16 ;  /* 0x00000010000e7202 */ /* 0x000fe20000000f00 */
[----:B------:R-:W-:-:S02]  /*13920*/  IMAD R6, R6, c[0x0][0x3d8], RZ ;  /* 0x0000f60006067a24 */ /* 0x000fc400078e02ff */
        /* <DEDUP_REMOVED lines=54> */
.L_x_2867:
[----:B--234-:R-:W-:Y:S05]  /*13c90*/  BSYNC B0 ;  /* 0x0000000000007941 */ /* 0x01cfea0003800000 */
.L_x_2866:
        /* <DEDUP_REMOVED lines=30> */
.L_x_2869:
[----:B------:R-:W-:Y:S05]  /*13e80*/  BSYNC B0 ;  /* 0x0000000000007941 */ /* 0x000fea0003800000 */
.L_x_2868:
        /* <DEDUP_REMOVED lines=30> */
.L_x_2871:
[----:B------:R-:W-:Y:S05]  /*14070*/  BSYNC B0 ;  /* 0x0000000000007941 */ /* 0x000fea0003800000 */
.L_x_2870:
        /* <DEDUP_REMOVED lines=31> */
.L_x_2864:
        /* <DEDUP_REMOVED lines=31> */
.L_x_2872:
        /* <DEDUP_REMOVED lines=43> */
.L_x_2874:
[----:B------:R-:W-:Y:S05]  /*14710*/  BSYNC B0 ;  /* 0x0000000000007941 */ /* 0x000fea0003800000 */
.L_x_2873:
        /* <DEDUP_REMOVED lines=77> */
.L_x_2876:
[----:B------:R-:W-:Y:S05]  /*14bf0*/  BSYNC B0 ;  /* 0x0000000000007941 */ /* 0x000fea0003800000 */
.L_x_2875:
        /* <DEDUP_REMOVED lines=27> */
.L_x_2878:
[----:B------:R-:W-:Y:S05]  /*14db0*/  BSYNC B0 ;  /* 0x0000000000007941 */ /* 0x000fea0003800000 */
.L_x_2877:
        /* <DEDUP_REMOVED lines=27> */
.L_x_2880:
[----:B------:R-:W-:Y:S05]  /*14f70*/  BSYNC B0 ;  /* 0x0000000000007941 */ /* 0x000fea0003800000 */
.L_x_2879:
        /* <DEDUP_REMOVED lines=28> */
.L_x_2881:
        /* <DEDUP_REMOVED lines=12> */
.L_x_3579:


//--------------------- .text._ZN7cutlass13device_kernelIN5flash19enable_sm80_to_sm89INS1_16FlashAttnFwdSm80INS1_25CollectiveMainloopFwdSm80ILi8ELi1ELb0EN4cute5tupleIJNS5_1CILi128EEENS7_ILi48EEENS7_ILi256EEEEEELi256ENS_6half_tEfNS_4arch4Sm80ELb0ELb1ELb0ELb1ELb1ELb1ELb1ELb0EEENS1_21CollectiveEpilogueFwdINS6_IJS8_SA_S9_EEENS6_IJNS7_ILi1EEESI_SI_EEESC_SE_Li256ELb1ELb1ELb0ELb0EEENS1_19SingleTileSchedulerILb1ELb0ELb1ELi128EEEEEEEEEvNT_6ParamsE --------------------------
	.section	.text._ZN7cutlass13device_kernelIN5flash19enable_sm80_to_sm89INS1_16FlashAttnFwdSm80INS1_25CollectiveMainloopFwdSm80ILi8ELi1ELb0EN4cute5tupleIJNS5_1CILi128EEENS7_ILi48EEENS7_ILi256EEEEEELi256ENS_6half_tEfNS_4arch4Sm80ELb0ELb1ELb0ELb1ELb1ELb1ELb1ELb0EEENS1_21CollectiveEpilogueFwdINS6_IJS8_SA_S9_EEENS6_IJNS7_ILi1EEESI_SI_EEESC_SE_Li256ELb1ELb1ELb0ELb0EEENS1_19SingleTileSchedulerILb1ELb0ELb1ELi128EEEEEEEEEvNT_6ParamsE,"ax",@progbits
	.sectioninfo	@"SHI_REGISTERS=255"
	.align	128
.text._ZN7cutlass13device_kernelIN5flash19enable_sm80_to_sm89INS1_16FlashAttnFwdSm80INS1_25CollectiveMainloopFwdSm80ILi8ELi1ELb0EN4cute5tupleIJNS5_1CILi128EEENS7_ILi48EEENS7_ILi256EEEEEELi256ENS_6half_tEfNS_4arch4Sm80ELb0ELb1ELb0ELb1ELb1ELb1ELb1ELb0EEENS1_21CollectiveEpilogueFwdINS6_IJS8_SA_S9_EEENS6_IJNS7_ILi1EEESI_SI_EEESC_SE_Li256ELb1ELb1ELb0ELb0EEENS1_19SingleTileSchedulerILb1ELb0ELb1ELi128EEEEEEEEEvNT_6ParamsE:
        .type           _ZN7cutlass13device_kernelIN5flash19enable_sm80_to_sm89INS1_16FlashAttnFwdSm80INS1_25CollectiveMainloopFwdSm80ILi8ELi1ELb0EN4cute5tupleIJNS5_1CILi128EEENS7_ILi48EEENS7_ILi256EEEEEELi256ENS_6half_tEfNS_4arch4Sm80ELb0ELb1ELb0ELb1ELb1ELb1ELb1ELb0EEENS1_21CollectiveEpilogueFwdINS6_IJS8_SA_S9_EEENS6_IJNS7_ILi1EEESI_SI_EEESC_SE_Li256ELb1ELb1ELb0ELb0EEENS1_19SingleTileSchedulerILb1ELb0ELb1ELi128EEEEEEEEEvNT_6ParamsE,@function
        .size           _ZN7cutlass13device_kernelIN5flash19enable_sm80_to_sm89INS1_16FlashAttnFwdSm80INS1_25CollectiveMainloopFwdSm80ILi8ELi1ELb0EN4cute5tupleIJNS5_1CILi128EEENS7_ILi48EEENS7_ILi256EEEEEELi256ENS_6half_tEfNS_4arch4Sm80ELb0ELb1ELb0ELb1ELb1ELb1ELb1ELb0EEENS1_21CollectiveEpilogueFwdINS6_IJS8_SA_S9_EEENS6_IJNS7_ILi1EEESI_SI_EEESC_SE_Li256ELb1ELb1ELb0ELb0EEENS1_19SingleTileSchedulerILb1ELb0ELb1ELi128EEEEEEEEEvNT_6ParamsE,(.L_x_3580 - _ZN7cutlass13device_kernelIN5flash19enable_sm80_to_sm89INS1_16FlashAttnFwdSm80INS1_25CollectiveMainloopFwdSm80ILi8ELi1ELb0EN4cute5tupleIJNS5_1CILi128EEENS7_ILi48EEENS7_ILi256EEEEEELi256ENS_6half_tEfNS_4arch4Sm80ELb0ELb1ELb0ELb1ELb1ELb1ELb1ELb0EEENS1_21CollectiveEpilogueFwdINS6_IJS8_SA_S9_EEENS6_IJNS7_ILi1EEESI_SI_EEESC_SE_Li256ELb1ELb1ELb0ELb0EEENS1_19SingleTileSchedulerILb1ELb0ELb1ELi128EEEEEEEEEvNT_6ParamsE)
        .other          _ZN7cutlass13device_kernelIN5flash19enable_sm80_to_sm89INS1_16FlashAttnFwdSm80INS1_25CollectiveMainloopFwdSm80ILi8ELi1ELb0EN4cute5tupleIJNS5_1CILi128EEENS7_ILi48EEENS7_ILi256EEEEEELi256ENS_6half_tEfNS_4arch4Sm80ELb0ELb1ELb0ELb1ELb1ELb1ELb1ELb0EEENS1_21CollectiveEpilogueFwdINS6_IJS8_SA_S9_EEENS6_IJNS7_ILi1EEESI_SI_EEESC_SE_Li256ELb1ELb1ELb0ELb0EEENS1_19SingleTileSchedulerILb1ELb0ELb1ELi128EEEEEEEEEvNT_6ParamsE,@"STO_CUDA_ENTRY STV_DEFAULT"
_ZN7cutlass13device_kernelIN5flash19enable_sm80_to_sm89INS1_16FlashAttnFwdSm80INS1_25CollectiveMainloopFwdSm80ILi8ELi1ELb0EN4cute5tupleIJNS5_1CILi128EEENS7_ILi48EEENS7_ILi256EEEEEELi256ENS_6half_tEfNS_4arch4Sm80ELb0ELb1ELb0ELb1ELb1ELb1ELb1ELb0EEENS1_21CollectiveEpilogueFwdINS6_IJS8_SA_S9_EEENS6_IJNS7_ILi1EEESI_SI_EEESC_SE_Li256ELb1ELb1ELb0ELb0EEENS1_19SingleTileSchedulerILb1ELb0ELb1ELi128EEEEEEEEEvNT_6ParamsE:
        /* <DEDUP_REMOVED lines=17> */
.L_x_2883:
        /* <DEDUP_REMOVED lines=8> */
.L_x_2885:
[----:B------:R-:W-:-:S05]  /*0190*/  MOV R0, c[0x0][0x54c] ;  /* 0x0001530000007a02 */ /* 0x000fca0000000f00 */
.L_x_2884:
[----:B-----5:R-:W-:Y:S01]  /*01a0*/  IMAD R0, R0, c[0x0][0x548], RZ ;  /* 0x0001520000007a24 */ /* 0x020fe200078e02ff */
[----:B------:R-:W-:-:S04]  /*01b0*/  SHF.L.U32 R164, R167, 0x7, RZ ;  /* 0x00000007a7a47819 */ /* 0x000fc800000006ff */
[----:B------:R-:W-:-:S04]  /*01c0*/  ISETP.GE.AND P0, PT, R164, R0, PT ;  /* 0x00000000a400720c */ /* 0x000fc80003f06270 */
[----:B------:R-:W-:Y:S01]  /*01d0*/  SEL R252, R5, 0xffffffff, !P0 ;  /* 0xffffffff05fc7807 */ /* 0x000fe20004000000 */
[----:B------:R-:W-:Y:S05]  /*01e0*/  BRA `(.L_x_2886) ;  /* 0x0000012000007947 */ /* 0x000fea0003800000 */
.L_x_2882:
[----:B---3--:R-:W-:-:S04]  /*01f0*/  ISETP.NE.U32.AND P0, PT, RZ, c[0x0][0x568], PT ;  /* 0x00015a00ff007a0c */ /* 0x008fc80003f05070 */
[----:B------:R-:W-:-:S13]  /*0200*/  ISETP.NE.AND.EX P0, PT, RZ, c[0x0][0x56c], PT, P0 ;  /* 0x00015b00ff007a0c */ /* 0x000fda0003f05300 */
[----:B------:R-:W-:Y:S05]  /*0210*/  @!P0 BRA `(.L_x_2887) ;  /* 0x0000002000008947 */ /* 0x000fea0003800000 */
[----:B------:R1:W5:Y:S01]  /*0220*/  LDG.E R0, [R2.64] ;  /* 0x0000000e02007981 */ /* 0x000362000c1e1900 */
[----:B------:R-:W-:Y:S05]  /*0230*/  BRA `(.L_x_2888) ;  /* 0x0000009000007947 */ /* 0x000fea0003800000 */
.L_x_2887:
        /* <DEDUP_REMOVED lines=8> */
.L_x_2889:
[----:B------:R-:W-:-:S05]  /*02c0*/  MOV R0, c[0x0][0x54c] ;  /* 0x0001530000007a02 */ /* 0x000fca0000000f00 */
.L_x_2888:
[----:B-----5:R-:W-:Y:S01]  /*02d0*/  IMAD R0, R0, c[0x0][0x548], RZ ;  /* 0x0001520000007a24 */ /* 0x020fe200078e02ff */
[----:B------:R-:W-:-:S04]  /*02e0*/  SHF.L.U32 R164, R167, 0x7, RZ ;  /* 0x00000007a7a47819 */ /* 0x000fc800000006ff */
[----:B------:R-:W-:-:S04]  /*02f0*/  ISETP.GE.AND P0, PT, R164, R0, PT ;  /* 0x00000000a400720c */ /* 0x000fc80003f06270 */
[----:B------:R-:W-:-:S04]  /*0300*/  SEL R252, R5, 0xffffffff, !P0 ;  /* 0xffffffff05fc7807 */ /* 0x000fc80004000000 */
.L_x_2886:
[----:B------:R-:W-:-:S13]  /*0310*/  ISETP.GE.AND P0, PT, R252, RZ, PT ;  /* 0x000000fffc00720c */ /* 0x000fda0003f06270 */
        /* <DEDUP_REMOVED lines=11> */
[----:B------:R-:W-:-:S02]  /*03d0*/  MOV R0, RZ ;  /* 0x000000ff00007202 */ /* 0x000fc40000000f00 */
        /* <DEDUP_REMOVED lines=29> */
.L_x_2890:
[----:B-----5:R1:W-:Y:S01]  /*05b0*/  STL [R1+0x58], R19 ;  /* 0x0000581301007387 */ /* 0x0203e20000100800 */
[----:B------:R-:W-:-:S04]  /*05c0*/  ISETP.NE.U32.AND P0, PT, RZ, c[0x0][0x368], PT ;  /* 0x0000da00ff007a0c */ /* 0x000fc80003f05070 */
[----:B------:R-:W-:-:S13]  /*05d0*/  ISETP.NE.AND.EX P0, PT, RZ, c[0x0][0x36c], PT, P0 ;  /* 0x0000db00ff007a0c */ /* 0x000fda0003f05300 */
[----:B------:R-:W-:Y:S05]  /*05e0*/  @!P0 BRA `(.L_x_2891) ;  /* 0x0000003000008947 */ /* 0x000fea0003800000 */
[----:B------:R-:W-:-:S05]  /*05f0*/  IMAD.WIDE R6, R252, R12, c[0x0][0x368] ;  /* 0x0000da00fc067625 */ /* 0x000fca00078e020c */
[----:B------:R2:W5:Y:S01]  /*0600*/  LDG.E R11, [R6.64] ;  /* 0x0000000e060b7981 */ /* 0x000562000c1e1900 */
[----:B------:R-:W-:Y:S05]  /*0610*/  BRA `(.L_x_2892) ;  /* 0x0000004000007947 */ /* 0x000fea0003800000 */
.L_x_2891:
[----:B------:R-:W-:Y:S05]  /*0620*/  @!P2 BRA `(.L_x_2892) ;  /* 0x000000300000a947 */ /* 0x000fea0003800000 */
[----:B------:R2:W3:Y:S04]  /*0630*/  LDG.E R0, [R6.64] ;  /* 0x0000000e06007981 */ /* 0x0004e8000c1e1900 */
[----:B--2---:R-:W3:Y:S02]  /*0640*/  LDG.E R6, [R6.64+0x4] ;  /* 0x0000040e06067981 */ /* 0x004ee4000c1e1900 */
[----:B---3--:R-:W-:Y:S02]  /*0650*/  IADD3 R11, -R0, R6, RZ ;  /* 0x00000006000b7210 */ /* 0x008fe40007ffe1ff */
.L_x_2892:
        /* <DEDUP_REMOVED lines=37> */
.L_x_2894:
[----:B------:R-:W-:-:S13]  /*08b0*/  ISETP.NE.AND P0, PT, R8, 0x1, PT ;  /* 0x000000010800780c */ /* 0x000fda0003f05270 */
[----:B------:R-:W-:-:S05]  /*08c0*/  @P0 IMAD.HI.U32 R2, R0, c[0x0][0x330], RZ ;  /* 0x0000cc0000020a27 */ /* 0x000fca00078e00ff */
[----:B------:R-:W-:-:S05]  /*08d0*/  @P0 SHF.R.U32.HI R0, RZ, c[0x0][0x334], R2 ;  /* 0x0000cd00ff000a19 */ /* 0x000fca0000011602 */
.L_x_2895:
[----:B------:R-:W-:-:S05]  /*08e0*/  IMAD R0, R0, R8, c[0x0][0x32c] ;  /* 0x0000cb0000007624 */ /* 0x000fca00078e0208 */
[----:B------:R-:W-:Y:S02]  /*08f0*/  IMNMX R6, R6, R0, PT ;  /* 0x0000000006067217 */ /* 0x000fe40003800200 */
.L_x_2893:
        /* <DEDUP_REMOVED lines=14> */
.L_x_2897:
[----:B------:R-:W-:-:S13]  /*09e0*/  ISETP.NE.AND P0, PT, R8, 0x1, PT ;  /* 0x000000010800780c */ /* 0x000fda0003f05270 */
[----:B------:R-:W-:-:S05]  /*09f0*/  @P0 IMAD.HI.U32 R2, R0, c[0x0][0x330], RZ ;  /* 0x0000cc0000020a27 */ /* 0x000fca00078e00ff */
[----:B------:R-:W-:-:S05]  /*0a00*/  @P0 SHF.R.U32.HI R0, RZ, c[0x0][0x334], R2 ;  /* 0x0000cd00ff000a19 */ /* 0x000fca0000011602 */
.L_x_2898:
[----:B------:R-:W-:-:S05]  /*0a10*/  IMAD R0, R0, c[0x0][0x32c], RZ ;  /* 0x0000cb0000007a24 */ /* 0x000fca00078e02ff */
[----:B------:R-:W-:-:S04]  /*0a20*/  IMNMX R3, R3, R0, !PT ;  /* 0x0000000003037217 */ /* 0x000fc80007800200 */
.L_x_2896:
        /* <DEDUP_REMOVED lines=96> */
[----:B------:R-:W-:Y:S01]  /*1030*/  UIMAD UR5, UR7, UR5, URZ ;  /* 0x00000005070572a4 */ /* 0x000fe2000f8e023f */
        /* <DEDUP_REMOVED lines=27> */
[----:B------:R-:W-:Y:S01]  /*11f0*/  P2R R29, PR, RZ, 0x2 ;  /* 0x00000002ff1d7803 */ /* 0x000fe20000000000 */
[----:B------:R-:W-:Y:S01]  /*1200*/  IMAD R3, R45, c[0x0][0x294], R3 ;  /* 0x0000a5002d037a24 */ /* 0x000fe200078e0203 */
[----:B------:R-:W-:Y:S01]  /*1210*/  LOP3.LUT R7, R7, 0xfffffe00, RZ, 0xc0, !PT ;  /* 0xfffffe0007077812 */ /* 0x000fe200078ec0ff */
[----:B------:R-:W-:Y:S01]  /*1220*/  IMAD.IADD R2, R24, 0x1, R2 ;  /* 0x0000000118027824 */ /* 0x000fe200078e0202 */
[----:B------:R-:W-:Y:S01]  /*1230*/  LOP3.LUT R87, R119, 0x38, R24, 0xf8, !PT ;  /* 0x0000003877577812 */ /* 0x000fe200078ef818 */
[----:B------:R-:W-:Y:S01]  /*1240*/  IMAD.WIDE.U32 R124, R22, c[0x0][0x280], R16 ;  /* 0x0000a000167c7a25 */ /* 0x000fe200078e0010 */
[----:B------:R-:W-:-:S02]  /*1250*/  SHF.R.U32.HI R158, RZ, 0x3, R119 ;  /* 0x00000003ff9e7819 */ /* 0x000fc40000011677 */
[----:B------:R-:W-:Y:S01]  /*1260*/  @P3 IADD3.X R23, R5, UR13, RZ, P4, !PT ;  /* 0x0000000d05173c10 */ /* 0x000fe2000a7fe4ff */
[----:B------:R-:W-:Y:S01]  /*1270*/  IMAD.WIDE.U32 R128, R22, c[0x0][0x280], R18 ;  /* 0x0000a00016807a25 */ /* 0x000fe200078e0012 */
[----:B------:R-:W-:Y:S02]  /*1280*/  LOP3.LUT R87, R7, R87, R158, 0xf6, !PT ;  /* 0x0000005707577212 */ /* 0x000fe400078ef69e */
[----:B------:R-:W-:Y:S01]  /*1290*/  SHF.R.S32.HI R5, RZ, 0x1f, R2 ;  /* 0x0000001fff057819 */ /* 0x000fe20000011402 */
[C---:B------:R-:W-:Y:S01]  /*12a0*/  IMAD.WIDE.U32 R162, R30.reuse, c[0x0][0x1e8], RZ ;  /* 0x00007a001ea27a25 */ /* 0x040fe200078e00ff */
[----:B------:R-:W-:Y:S02]  /*12b0*/  SHF.L.U32 R87, R87, 0x1, RZ ;  /* 0x0000000157577819 */ /* 0x000fe400000006ff */
[----:B------:R-:W-:Y:S01]  /*12c0*/  LEA.HI R26, R5, R2, RZ, 0x6 ;  /* 0x00000002051a7211 */ /* 0x000fe200078f30ff */
        /* <DEDUP_REMOVED lines=8> */
[----:B------:R-:W-:Y:S02]  /*1350*/  @!P2 IMAD.MOV.U32 R10, RZ, RZ, R252 ;  /* 0x000000ffff0aa224 */ /* 0x000fe400078e00fc */
        /* <DEDUP_REMOVED lines=107> */
.L_x_2939:
        /* <DEDUP_REMOVED lines=91> */
.L_x_2904:
[----:B------:R-:W-:Y:S05]  /*1fc0*/  BSYNC B0 ;  /* 0x0000000000007941 */ /* 0x000fea0003800000 */
.L_x_2903:
        /* <DEDUP_REMOVED lines=68> */
.L_x_2906:
[----:B------:R-:W-:Y:S05]  /*2410*/  BSYNC B0 ;  /* 0x0000000000007941 */ /* 0x000fea0003800000 */
.L_x_2905:
        /* <DEDUP_REMOVED lines=87> */
.L_x_2910:
[----:B------:R-:W-:Y:S05]  /*2990*/  BSYNC B0 ;  /* 0x0000000000007941 */ /* 0x000fea0003800000 */
.L_x_2909:
        /* <DEDUP_REMOVED lines=58> */
.L_x_2912:
[----:B------:R-:W-:Y:S05]  /*2d40*/  BSYNC B0 ;  /* 0x0000000000007941 */ /* 0x000fea0003800000 */
.L_x_2911:
        /* <DEDUP_REMOVED lines=58> */
.L_x_2914:
[----:B------:R-:W-:Y:S05]  /*30f0*/  BSYNC B0 ;  /* 0x0000000000007941 */ /* 0x000fea0003800000 */
.L_x_2913:
        /* <DEDUP_REMOVED lines=57> */
.L_x_2908:
[----:B-123--:R-:W-:Y:S05]  /*3490*/  BSYNC B1 ;  /* 0x0000000000017941 */ /* 0x00efea0003800000 */
.L_x_2907:
        /* <DEDUP_REMOVED lines=61> */
.L_x_2917:
[----:B------:R-:W-:Y:S05]  /*3870*/  BSYNC B0 ;  /* 0x0000000000007941 */ /* 0x000fea0003800000 */
.L_x_2916:
        /* <DEDUP_REMOVED lines=58> */
.L_x_2919:
[----:B------:R-:W-:Y:S05]  /*3c20*/  BSYNC B0 ;  /* 0x0000000000007941 */ /* 0x000fea0003800000 */
.L_x_2918:
        /* <DEDUP_REMOVED lines=58> */
.L_x_2921:
[----:B------:R-:W-:Y:S05]  /*3fd0*/  BSYNC B0 ;  /* 0x0000000000007941 */ /* 0x000fea0003800000 */
.L_x_2920:
        /* <DEDUP_REMOVED lines=58> */
.L_x_2902:
        /* <DEDUP_REMOVED lines=36> */
.L_x_2923:
[----:B------:R-:W-:Y:S05]  /*45c0*/  BSYNC B0 ;  /* 0x0000000000007941 */ /* 0x000fea0003800000 */
.L_x_2922:
        /* <DEDUP_REMOVED lines=60> */
.L_x_2925:
[----:B------:R-:W-:Y:S05]  /*4990*/  BSYNC B0 ;  /* 0x0000000000007941 */ /* 0x000fea0003800000 */
.L_x_2924:
        /* <DEDUP_REMOVED lines=153> */
.L_x_2929:
[----:B------:R-:W-:Y:S05]  /*5330*/  BSYNC B0 ;  /* 0x0000000000007941 */ /* 0x000fea0003800000 */
.L_x_2928:
        /* <DEDUP_REMOVED lines=121> */
.L_x_2927:
[----:B-123--:R-:W-:Y:S05]  /*5ad0*/  BSYNC B1 ;  /* 0x0000000000017941 */ /* 0x00efea0003800000 */
.L_x_2926:
        /* <DEDUP_REMOVED lines=125> */
.L_x_2931:
[----:B------:R-:W-:Y:S05]  /*62b0*/  BSYNC B0 ;  /* 0x0000000000007941 */ /* 0x000fea0003800000 */
.L_x_2930:
        /* <DEDUP_REMOVED lines=125> */
.L_x_2901:
        /* <DEDUP_REMOVED lines=30> */
.L_x_2933:
[----:B-12---:R-:W-:Y:S05]  /*6c70*/  BSYNC B0 ;  /* 0x0000000000007941 */ /* 0x006fea0003800000 */
.L_x_2932:
        /* <DEDUP_REMOVED lines=25> */
.L_x_2915:
[----:B------:R-:W-:Y:S05]  /*6e10*/  BSYNC B2 ;  /* 0x0000000000027941 */ /* 0x000fea0003800000 */
.L_x_2900:
        /* <DEDUP_REMOVED lines=80> */
.L_x_2935:
[----:B------:R-:W-:Y:S05]  /*7320*/  BSYNC B0 ;  /* 0x0000000000007941 */ /* 0x000fea0003800000 */
.L_x_2934:
        /* <DEDUP_REMOVED lines=25> */
.L_x_2937:
[----:B------:R-:W-:Y:S05]  /*74c0*/  BSYNC B0 ;  /* 0x0000000000007941 */ /* 0x000fea0003800000 */
.L_x_2936:
        /* <DEDUP_REMOVED lines=41> */
.L_x_2938:
        /* <DEDUP_REMOVED lines=10> */
.L_x_2899:
        /* <DEDUP_REMOVED lines=22> */
.L_x_2942:
[----:B------:R-:W-:-:S13]  /*7960*/  ISETP.NE.AND P0, PT, R4, 0x1, PT ;  /* 0x000000010400780c */ /* 0x000fda0003f05270 */
[----:B------:R-:W-:-:S05]  /*7970*/  @P0 IMAD.HI.U32 R2, R0, c[0x0][0x330], RZ ;  /* 0x0000cc0000020a27 */ /* 0x000fca00078e00ff */
[----:B------:R-:W-:Y:S02]  /*7980*/  @P0 SHF.R.U32.HI R0, RZ, c[0x0][0x334], R2 ;  /* 0x0000cd00ff000a19 */ /* 0x000fe40000011602 */
.L_x_2943:
[----:B------:R-:W-:Y:S05]  /*7990*/  BSYNC B0 ;  /* 0x0000000000007941 */ /* 0x000fea0003800000 */
.L_x_2941:
[----:B------:R-:W-:-:S05]  /*79a0*/  IMAD R0, R0, R4, c[0x0][0x32c] ;  /* 0x0000cb0000007624 */ /* 0x000fca00078e0204 */
[----:B------:R-:W-:-:S04]  /*79b0*/  IMNMX R3, R3, R0, PT ;  /* 0x0000000003037217 */ /* 0x000fc80003800200 */
.L_x_2940:
        /* <DEDUP_REMOVED lines=20> */
.L_x_2946:
[----:B------:R-:W-:-:S13]  /*7b00*/  ISETP.NE.AND P0, PT, R4, 0x1, PT ;  /* 0x000000010400780c */ /* 0x000fda0003f05270 */
[----:B------:R-:W-:-:S05]  /*7b10*/  @P0 IMAD.HI.U32 R2, R0, c[0x0][0x330], RZ ;  /* 0x0000cc0000020a27 */ /* 0x000fca00078e00ff */
[----:B------:R-:W-:Y:S02]  /*7b20*/  @P0 SHF.R.U32.HI R0, RZ, c[0x0][0x334], R2 ;  /* 0x0000cd00ff000a19 */ /* 0x000fe40000011602 */
.L_x_2947:
[----:B------:R-:W-:Y:S05]  /*7b30*/  BSYNC B0 ;  /* 0x0000000000007941 */ /* 0x000fea0003800000 */
.L_x_2945:
[----:B------:R-:W-:-:S05]  /*7b40*/  IMAD R0, R0, c[0x0][0x32c], RZ ;  /* 0x0000cb0000007a24 */ /* 0x000fca00078e02ff */
[----:B------:R-:W-:-:S05]  /*7b50*/  IMNMX R3, R3, R0, !PT ;  /* 0x0000000003037217 */ /* 0x000fca0007800200 */
.L_x_2944:
        /* <DEDUP_REMOVED lines=83> */
[----:B------:R-:W2:Y:S01]  /*8090*/  LDL R0, [R1+0x4c] ;  /* 0x00004c0001007983 */ /* 0x000ea20000100800 */
[----:B------:R-:W-:Y:S01]  /*80a0*/  ISETP.NE.U32.AND P0, PT, RZ, c[0x0][0x340], PT ;  /* 0x0000d000ff007a0c */ /* 0x000fe20003f05070 */
[----:B------:R-:W-:-:S03]  /*80b0*/  ULDC.64 UR4, c[0x0][0x18] ;  /* 0x0000060000047ab9 */ /* 0x000fc60000000a00 */
[----:B------:R-:W-:Y:S01]  /*80c0*/  ISETP.NE.AND.EX P1, PT, RZ, c[0x0][0x344], PT, P0 ;  /* 0x0000d100ff007a0c */ /* 0x000fe20003f25300 */
[----:B------:R-:W1:Y:S01]  /*80d0*/  S2R R7, SR_CTAID.Y ;  /* 0x0000000000077919 */ /* 0x000e620000002600 */
[----:B------:R-:W-:Y:S02]  /*80e0*/  SHF.R.S32.HI R32, RZ, 0x1f, R166 ;  /* 0x0000001fff207819 */ /* 0x000fe400000114a6 */
[----:B------:R-:W-:-:S09]  /*80f0*/  ISETP.NE.U32.AND P0, PT, RZ, c[0x0][0x348], PT ;  /* 0x0000d200ff007a0c */ /* 0x000fd20003f05070 */
[----:B------:R-:W-:Y:S01]  /*8100*/  @P1 IMAD.MOV.U32 R2, RZ, RZ, 0x4 ;  /* 0x00000004ff021424 */ /* 0x000fe200078e00ff */
[----:B------:R-:W-:Y:S01]  /*8110*/  UIADD3 UR4, UP0, UR4, 0x10080, URZ ;  /* 0x0001008004047890 */ /* 0x000fe2000ff1e03f */
[----:B------:R-:W-:Y:S01]  /*8120*/  STL [R1+0x10], R19 ;  /* 0x0000101301007387 */ /* 0x000fe20000100800 */
[----:B------:R-:W-:Y:S01]  /*8130*/  P2R R13, PR, RZ, 0x2 ;  /* 0x00000002ff0d7803 */ /* 0x000fe20000000000 */
[----:B------:R-:W-:-:S05]  /*8140*/  @P1 IMAD.WIDE R2, R252, R2, c[0x0][0x340] ;  /* 0x0000d000fc021625 */ /* 0x000fca00078e0202 */
[----:B------:R2:W3:Y:S01]  /*8150*/  @P1 LDG.E R27, [R2.64] ;  /* 0x0000000e021b1981 */ /* 0x0004e2000c1e1900 */
[CC--:B------:R-:W-:Y:S01]  /*8160*/  LEA.HI R6, R32.reuse, R166.reuse, RZ, 0x3 ;  /* 0x000000a620067211 */ /* 0x0c0fe200078f18ff */
[----:B------:R-:W-:Y:S01]  /*8170*/  UIADD3.X UR5, URZ, UR5, URZ, UP0, !UPT ;  /* 0x000000053f057290 */ /* 0x000fe200087fe43f */
[----:B-1----:R-:W-:Y:S02]  /*8180*/  SHF.R.S32.HI R7, RZ, 0x1f, R7 ;  /* 0x0000001fff077819 */ /* 0x002fe40000011407 */
[----:B------:R-:W-:Y:S02]  /*8190*/  SHF.R.S32.HI R29, RZ, 0x3, R6 ;  /* 0x00000003ff1d7819 */ /* 0x000fe40000011406 */
[----:B------:R-:W-:Y:S02]  /*81a0*/  ISETP.NE.AND.EX P0, PT, RZ, c[0x0][0x34c], PT, P0 ;  /* 0x0000d300ff007a0c */ /* 0x000fe40003f05300 */
[CC--:B------:R-:W-:Y:S02]  /*81b0*/  LEA.HI R31, R32.reuse, R166.reuse, RZ, 0x4 ;  /* 0x000000a6201f7211 */ /* 0x0c0fe400078f20ff */
[----:B------:R-:W-:-:S02]  /*81c0*/  LEA.HI R12, R32, R166, RZ, 0x6 ;  /* 0x000000a6200c7211 */ /* 0x000fc400078f30ff */
[----:B------:R-:W-:Y:S02]  /*81d0*/  IADD3 R145, R218, -0x1, RZ ;  /* 0xffffffffda917810 */ /* 0x000fe40007ffe0ff */
[----:B--2---:R-:W-:-:S05]  /*81e0*/  SHF.R.S32.HI R2, RZ, 0x1f, R0 ;  /* 0x0000001fff027819 */ /* 0x004fca0000011400 */
        /* <DEDUP_REMOVED lines=56> */
[----:B------:R-:W-:Y:S01]  /*8570*/  ISETP.GE.AND P6, PT, R22, c[0x0][0x198], PT ;  /* 0x0000660016007a0c */ /* 0x000fe20003fc6270 */
[----:B---3--:R-:W-:Y:S01]  /*8580*/  @!P0 IMAD.MOV.U32 R27, RZ, RZ, R252 ;  /* 0x000000ffff1b8224 */ /* 0x008fe200078e00fc */
        /* <DEDUP_REMOVED lines=10> */
[----:B------:R-:W-:Y:S05]  /*8630*/  BRA.DIV ~URZ, `(.L_x_2949) ;  /* 0x000122027f007947 */ /* 0x000fea000b800000 */
[----:B------:R1:W2:Y:S02]  /*8640*/  SHFL.IDX PT, R0, R18, RZ, 0x181f ;  /* 0x00181fff12007589 */ /* 0x0002a400000e0000 */
.L_x_3079:
[----:B------:R-:W-:Y:S05]  /*8650*/  BRA.DIV ~URZ, `(.L_x_2950) ;  /* 0x000122627f007947 */ /* 0x000fea000b800000 */
[----:B------:R3:W4:Y:S02]  /*8660*/  SHFL.IDX PT, R2, R20, RZ, 0x181f ;  /* 0x00181fff14027589 */ /* 0x00072400000e0000 */
.L_x_3080:
        /* <DEDUP_REMOVED lines=27> */
.L_x_2952:
[----:B------:R-:W-:Y:S05]  /*8820*/  BSYNC B0 ;  /* 0x0000000000007941 */ /* 0x000fea0003800000 */
.L_x_2951:
[----:B------:R-:W-:Y:S05]  /*8830*/  BRA.DIV ~URZ, `(.L_x_2953) ;  /* 0x000121027f007947 */ /* 0x000fea000b800000 */
[----:B------:R1:W2:Y:S04]  /*8840*/  SHFL.IDX PT, R4, R18, 0x1, 0x181f ;  /* 0x00381f0012047f89 */ /* 0x0002a800000e0000 */
[----:B--2-4-:R1:W2:Y:S02]  /*8850*/  SHFL.IDX PT, R2, R20, 0x1, 0x181f ;  /* 0x00381f0014027f89 */ /* 0x0142a400000e0000 */
.L_x_3081:
        /* <DEDUP_REMOVED lines=26> */
.L_x_2955:
[----:B------:R-:W-:Y:S05]  /*8a00*/  BSYNC B0 ;  /* 0x0000000000007941 */ /* 0x000fea0003800000 */
.L_x_2954:
[----:B------:R-:W-:Y:S05]  /*8a10*/  BRA.DIV ~URZ, `(.L_x_2956) ;  /* 0x000120127f007947 */ /* 0x000fea000b800000 */
[----:B------:R4:W1:Y:S02]  /*8a20*/  SHFL.IDX PT, R4, R18, 0x2, 0x181f ;  /* 0x00581f0012047f89 */ /* 0x00086400000e0000 */
.L_x_3082:
[----:B------:R-:W-:Y:S05]  /*8a30*/  BRA.DIV ~URZ, `(.L_x_2957) ;  /* 0x000120727f007947 */ /* 0x000fea000b800000 */
[----:B--2---:R2:W3:Y:S02]  /*8a40*/  SHFL.IDX PT, R2, R20, 0x2, 0x181f ;  /* 0x00581f0014027f89 */ /* 0x0044e400000e0000 */
.L_x_3083:
        /* <DEDUP_REMOVED lines=26> */
.L_x_2959:
[----:B------:R-:W-:Y:S05]  /*8bf0*/  BSYNC B0 ;  /* 0x0000000000007941 */ /* 0x000fea0003800000 */
.L_x_2958:
[----:B------:R-:W-:Y:S05]  /*8c00*/  BRA.DIV ~URZ, `(.L_x_2960) ;  /* 0x00011f227f007947 */ /* 0x000fea000b800000 */
[----:B-1----:R1:W2:Y:S04]  /*8c10*/  SHFL.IDX PT, R11, R18, 0x3, 0x181f ;  /* 0x00781f00120b7f89 */ /* 0x0022a800000e0000 */
[----:B------:R1:W4:Y:S02]  /*8c20*/  SHFL.IDX PT, R10, R20, 0x3, 0x181f ;  /* 0x00781f00140a7f89 */ /* 0x00032400000e0000 */
.L_x_3084:
        /* <DEDUP_REMOVED lines=205> */
[----:B------:R-:W-:Y:S05]  /*9900*/  CALL.REL.NOINC `($_ZN7cutlass13device_kernelIN5flash19enable_sm80_to_sm89INS1_16FlashAttnFwdSm80INS1_25CollectiveMainloopFwdSm80ILi8ELi1ELb0EN4cute5tupleIJNS5_1CILi128EEENS7_ILi48EEENS7_ILi256EEEEEELi256ENS_6half_tEfNS_4arch4Sm80ELb0ELb1ELb0ELb1ELb1ELb1ELb1ELb0EEENS1_21CollectiveEpilogueFwdINS6_IJS8_SA_S9_EEENS6_IJNS7_ILi1EEESI_SI_EEESC_SE_Li256ELb1ELb1ELb0ELb0EEENS1_19SingleTileSchedulerILb1ELb0ELb1ELi128EEEEEEEEEvNT_6ParamsE$_ZZN5flash25CollectiveMainloopFwdSm80ILi8ELi1ELb0EN4cute5tupleIJNS1_1CILi128EEENS3_ILi48EEENS3_ILi256EEEEEELi256EN7cutlass6half_tEfNS8_4arch4Sm80ELb0ELb1ELb0ELb1ELb1ELb1ELb1ELb0EE3mmaINS_16FlashAttnFwdSm80ISC_NS_21CollectiveEpilogueFwdINS2_IJS4_S6_S5_EEENS2_IJNS3_ILi1EEESH_SH_EEES9_SB_Li256ELb1ELb1ELb0ELb0EEENS_19SingleTileSchedulerILb1ELb0ELb1ELi128EEEE13SharedStorageENS1_6TensorINS1_11ArrayEngineIfLm128EEENS1_6LayoutINS2_IJNS2_IJNS3_ILi2EEESS_EEESH_NS3_ILi32EEEEEENS2_IJNS2_IJSH_SS_EEENS3_ILi0EEENS3_ILi4EEEEEEEEEENS_7SoftmaxILi2ELi0EEEEEbRKNSC_6ParamsERT0_RT1_iRKNS_16SeqlenInfoQKNewKILb1ELb1EEENS2_IJiiiiEEERT_ENKUlvE_clEv) ;  /* 0x00012e6000007944 */ /* 0x000fea0003c00000 */
[----:B------:R-:W-:Y:S05]  /*9910*/  BSYNC B2 ;  /* 0x0000000000027941 */ /* 0x000fea0003800000 */
.L_x_2961:
        /* <DEDUP_REMOVED lines=36> */
.L_x_3085:
[----:B------:R-:W4:Y:S01]  /*9b60*/  SHFL.IDX PT, R2, R11, RZ, 0x181f ;  /* 0x00181fff0b027589 */ /* 0x000f2200000e0000 */
[----:B------:R-:W-:Y:S01]  /*9b70*/  ISETP.GE.AND P1, PT, R219, c[0x0][0x1d4], PT ;  /* 0x00007500db007a0c */ /* 0x000fe20003f26270 */
[----:B------:R-:W-:Y:S01]  /*9b80*/  IMAD.SHL.U32 R209, R209, 0x2, RZ ;  /* 0x00000002d1d17824 */ /* 0x000fe200078e00ff */
[----:B------:R-:W-:Y:S01]  /*9b90*/  IADD3 R8, R219, 0x40, RZ ;  /* 0x00000040db087810 */ /* 0x000fe20007ffe0ff */
[----:B------:R-:W-:Y:S01]  /*9ba0*/  BSSY B0, `(.L_x_2963) ;  /* 0x0000030000007945 */ /* 0x000fe20003800000 */
[----:B------:R-:W-:-:S02]  /*9bb0*/  ISETP.LT.OR P0, PT, R0, 0x1, P1 ;  /* 0x000000010000780c */ /* 0x000fc40000f01670 */
[----:B------:R-:W-:Y:S02]  /*9bc0*/  ISETP.GE.AND P4, PT, R8, c[0x0][0x1d4], PT ;  /* 0x0000750008007a0c */ /* 0x000fe40003f86270 */
[----:B------:R-:W-:Y:S02]  /*9bd0*/  IADD3 R8, R219, 0x80, RZ ;  /* 0x00000080db087810 */ /* 0x000fe40007ffe0ff */
        /* <DEDUP_REMOVED lines=24> */
.L_x_3086:
        /* <DEDUP_REMOVED lines=20> */
.L_x_2964:
[----:B---3--:R-:W-:Y:S05]  /*9ea0*/  BSYNC B0 ;  /* 0x0000000000007941 */ /* 0x008fea0003800000 */
.L_x_2963:
[----:B------:R-:W0:Y:S01]  /*9eb0*/  LDGDEPBAR ;  /* 0x00000000000079af */ /* 0x000e220000000000 */
[----:B------:R-:W-:Y:S01]  /*9ec0*/  WARPSYNC 0xffffffff ;  /* 0xffffffff00007948 */ /* 0x000fe20003800000 */
[C---:B--2---:R-:W-:Y:S01]  /*9ed0*/  HMMA.16816.F32 R32, R12.reuse, R28, RZ ;  /* 0x0000001c0c20723c */ /* 0x044fe200000018ff */
[C---:B------:R-:W-:Y:S01]  /*9ee0*/  IMAD R207, R6.reuse, 0x2, R205 ;  /* 0x0000000206cf7824 */ /* 0x040fe200078e02cd */
[----:B------:R-:W-:Y:S01]  /*9ef0*/  LEA R206, R6, R204, 0x1 ;  /* 0x000000cc06ce7211 */ /* 0x000fe200078e08ff */
[C---:B------:R-:W-:Y:S01]  /*9f00*/  IMAD R202, R7.reuse, 0x2, R196 ;  /* 0x0000000207ca7824 */ /* 0x040fe200078e02c4 */
[----:B------:R-:W-:Y:S01]  /*9f10*/  LEA R201, R7, R203, 0x1 ;  /* 0x000000cb07c97211 */ /* 0x000fe200078e08ff */
[----:B------:R-:W-:Y:S01]  /*9f20*/  BSSY B1, `(.L_x_2966) ;  /* 0x00000f8000017945 */ /* 0x000fe20003800000 */
[----:B------:R-:W-:Y:S02]  /*9f30*/  ISETP.GT.AND P0, PT, R145, R233, PT ;  /* 0x000000e99100720c */ /* 0x000fe40003f04270 */
[C---:B------:R-:W-:Y:S01]  /*9f40*/  HMMA.16816.F32 R28, R12.reuse, R30, RZ ;  /* 0x0000001e0c1c723c */ /* 0x040fe200000018ff */
[----:B------:R-:W-:Y:S04]  /*9f50*/  LDSM.16.M88.4 R52, [R202+0xa080] ;  /* 0x00a08000ca34783b */ /* 0x000fe80000000200 */
[----:B------:R-:W-:Y:S03]  /*9f60*/  LDSM.16.M88.4 R60, [R202+0xa880] ;  /* 0x00a88000ca3c783b */ /* 0x000fe60000000200 */
[C---:B-1----:R-:W-:Y:S01]  /*9f70*/  HMMA.16816.F32 R24, R12.reuse, R36, RZ ;  /* 0x000000240c18723c */ /* 0x042fe200000018ff */
[----:B------:R-:W-:Y:S04]  /*9f80*/  LDSM.16.M88.4 R68, [R202+0xb080] ;  /* 0x00b08000ca44783b */ /* 0x000fe80000000200 */
[----:B------:R-:W-:Y:S03]  /*9f90*/  LDSM.16.M88.4 R72, [R201+0x1000] ;  /* 0x00100000c948783b */ /* 0x000fe60000000200 */
[C---:B------:R-:W-:Y:S08]  /*9fa0*/  HMMA.16816.F32 R20, R12.reuse, R38, RZ ;  /* 0x000000260c14723c */ /* 0x040ff000000018ff */
[C---:B------:R-:W-:Y:S08]  /*9fb0*/  HMMA.16816.F32 R36, R12.reuse, R44, RZ ;  /* 0x0000002c0c24723c */ /* 0x040ff000000018ff */
[----:B------:R-:W-:Y:S01]  /*9fc0*/  HMMA.16816.F32 R44, R12, R46, RZ ;  /* 0x0000002e0c2c723c */ /* 0x000fe200000018ff */
[----:B------:R-:W1:Y:S07]  /*9fd0*/  LDSM.16.M88.4 R12, [R207] ;  /* 0x00000000cf0c783b */ /* 0x000e6e0000000200 */
[C---:B-----5:R-:W-:Y:S08]  /*9fe0*/  HMMA.16816.F32 R48, R16.reuse, R40, R32 ;  /* 0x000000281030723c */ /* 0x060ff00000001820 */
[C---:B------:R-:W-:Y:S08]  /*9ff0*/  HMMA.16816.F32 R40, R16.reuse, R42, R28 ;  /* 0x0000002a1028723c */ /* 0x040ff0000000181c */
[C---:B------:R-:W-:Y:S08]  /*a000*/  HMMA.16816.F32 R32, R16.reuse, R56, R24 ;  /* 0x000000381020723c */ /* 0x040ff00000001818 */
[C---:B------:R-:W-:Y:S01]  /*a010*/  HMMA.16816.F32 R28, R16.reuse, R58, R20 ;  /* 0x0000003a101c723c */ /* 0x040fe20000001814 */
[----:B------:R-:W-:Y:S07]  /*a020*/  LDSM.16.M88.4 R56, [R201] ;  /* 0x00000000c938783b */ /* 0x000fee0000000200 */
[C---:B------:R-:W-:Y:S08]  /*a030*/  HMMA.16816.F32 R24, R16.reuse, R64, R36 ;  /* 0x000000401018723c */ /* 0x040ff00000001824 */
[----:B------:R-:W-:Y:S01]  /*a040*/  HMMA.16816.F32 R20, R16, R66, R44 ;  /* 0x000000421014723c */ /* 0x000fe2000000182c */
[----:B------:R-:W2:Y:S04]  /*a050*/  LDSM.16.M88.4 R16, [R206] ;  /* 0x00000000ce10783b */ /* 0x000ea80000000200 */
[----:B------:R-:W3:Y:S03]  /*a060*/  LDSM.16.M88.4 R64, [R201+0x800] ;  /* 0x00080000c940783b */ /* 0x000ee60000000200 */
[C---:B-1----:R-:W-:Y:S01]  /*a070*/  HMMA.16816.F32 R44, R12.reuse, R52, R48 ;  /* 0x000000340c2c723c */ /* 0x042fe20000001830 */
[----:B------:R-:W-:Y:S07]  /*a080*/  LDSM.16.M88.4 R48, [R196+0xb880] ;  /* 0x00b88000c430783b */ /* 0x000fee0000000200 */
        /* <DEDUP_REMOVED lines=38> */
[----:B------:R-:W2:Y:S07]  /*a2f0*/  LDSM.16.M88.4 R16, [R206+0x4000] ;  /* 0x00400000ce10783b */ /* 0x000eae0000000200 */
        /* <DEDUP_REMOVED lines=41> */
[C---:B------:R-:W-:Y:S01]  /*a590*/  HMMA.16816.F32 R36, R12.reuse, R46, R36 ;  /* 0x0000002e0c24723c */ /* 0x040fe20000001824 */
[----:B------:R-:W-:Y:S07]  /*a5a0*/  LDSM.16.M88.4 R44, [R203+0x4800] ;  /* 0x00480000cb2c783b */ /* 0x000fee0000000200 */
[C---:B---3--:R-:W-:Y:S08]  /*a5b0*/  HMMA.16816.F32 R32, R12.reuse, R56, R32 ;  /* 0x000000380c20723c */ /* 0x048ff00000001820 */
        /* <DEDUP_REMOVED lines=12> */
[C---:B----4-:R-:W-:Y:S08]  /*a680*/  HMMA.16816.F32 R24, R16.reuse, R68, R24 ;  /* 0x000000441018723c */ /* 0x050ff00000001818 */
[----:B------:R-:W-:Y:S01]  /*a690*/  HMMA.16816.F32 R16, R16, R70, R20 ;  /* 0x000000461010723c */ /* 0x000fe20000001814 */
[----:B------:R-:W2:Y:S04]  /*a6a0*/  LDSM.16.M88.4 R20, [R204+0xc000] ;  /* 0x00c00000cc14783b */ /* 0x000ea80000000200 */
[----:B------:R-:W4:Y:S03]  /*a6b0*/  LDSM.16.M88.4 R68, [R203+0x5800] ;  /* 0x00580000cb44783b */ /* 0x000f260000000200 */
[C---:B-1----:R-:W-:Y:S08]  /*a6c0*/  HMMA.16816.F32 R40, R12.reuse, R48, R40 ;  /* 0x000000300c28723c */ /* 0x042ff00000001828 */
[C---:B------:R-:W-:Y:S01]  /*a6d0*/  HMMA.16816.F32 R36, R12.reuse, R50, R36 ;  /* 0x000000320c24723c */ /* 0x040fe20000001824 */
        /* <DEDUP_REMOVED lines=16> */
[----:B------:R-:W2:Y:S01]  /*a7e0*/  LDSM.16.M88.4 R12, [R206+0xc000] ;  /* 0x00c00000ce0c783b */ /* 0x000ea20000000200 */
[----:B------:R-:W-:-:S06]  /*a7f0*/  DEPBAR.LE SB0, 0x0 ;  /* 0x000080000000791a */ /* 0x000fcc0000000000 */
[C---:B-1----:R-:W-:Y:S08]  /*a800*/  HMMA.16816.F32 R40, R16.reuse, R56, R40 ;  /* 0x000000381028723c */ /* 0x042ff00000001828 */
[C---:B------:R-:W-:Y:S08]  /*a810*/  HMMA.16816.F32 R36, R16.reuse, R58, R36 ;  /* 0x0000003a1024723c */ /* 0x040ff00000001824 */
[C---:B------:R-:W-:Y:S08]  /*a820*/  HMMA.16816.F32 R32, R16.reuse, R60, R32 ;  /* 0x0000003c1020723c */ /* 0x040ff00000001820 */
[C---:B------:R-:W-:Y:S08]  /*a830*/  HMMA.16816.F32 R28, R16.reuse, R62, R28 ;  /* 0x0000003e101c723c */ /* 0x040ff0000000181c */
[C---:B---3--:R-:W-:Y:S08]  /*a840*/  HMMA.16816.F32 R24, R16.reuse, R64, R24 ;  /* 0x000000401018723c */ /* 0x048ff00000001818 */
        /* <DEDUP_REMOVED lines=8> */
[----:B------:R-:W-:Y:S01]  /*a8d0*/  @!UPT UIADD3 URZ, URZ, URZ, URZ ;  /* 0x0000003f3f3ff290 */ /* 0x000fe2000fffe03f */
[----:B------:R-:W-:Y:S11]  /*a8e0*/  @!P0 BRA `(.L_x_2967) ;  /* 0x000005b000008947 */ /* 0x000ff60003800000 */
[----:B------:R-:W-:Y:S01]  /*a8f0*/  IMAD.MOV.U32 R0, RZ, RZ, 0x1 ;  /* 0x00000001ff007424 */ /* 0x000fe200078e00ff */
        /* <DEDUP_REMOVED lines=34> */
.L_x_3087:
[----:B------:R-:W-:Y:S05]  /*ab20*/  BRA.DIV ~URZ, `(.L_x_2969) ;  /* 0x000102e27f007947 */ /* 0x000fea000b800000 */
[----:B------:R3:W4:Y:S02]  /*ab30*/  SHFL.IDX PT, R0, R8, RZ, 0x181f ;  /* 0x00181fff08007589 */ /* 0x00072400000e0000 */
.L_x_3088:
[----:B------:R-:W-:Y:S01]  /*ab40*/  BSSY B0, `(.L_x_2970) ;  /* 0x0000019000007945 */ /* 0x000fe20003800000 */
[----:B------:R-:W-:Y:S05]  /*ab50*/  @!P0 BRA `(.L_x_2971) ;  /* 0x0000017000008947 */ /* 0x000fea0003800000 */
[----:B------:R-:W-:Y:S02]  /*ab60*/  SHF.R.S32.HI R2, RZ, 0x1f, R219 ;  /* 0x0000001fff027819 */ /* 0x000fe400000114db */
[C---:B----4-:R-:W-:Y:S02]  /*ab70*/  LEA R16, P0, R219.reuse, R0, 0x1 ;  /* 0x00000000db107211 */ /* 0x050fe400078008ff */
[C---:B------:R-:W-:Y:S02]  /*ab80*/  IADD3 R20, R219.reuse, 0x40, RZ ;  /* 0x00000040db147810 */ /* 0x040fe40007ffe0ff */
[----:B--2---:R-:W-:-:S02]  /*ab90*/  LEA.HI.X R17, R219, R4, R2, 0x1, P0 ;  /* 0x00000004db117211 */ /* 0x004fc400000f0c02 */
[C---:B------:R-:W-:Y:S02]  /*aba0*/  LEA R14, P0, R248.reuse, R0, 0x1 ;  /* 0x00000000f80e7211 */ /* 0x040fe400078008ff */
        /* <DEDUP_REMOVED lines=18> */
.L_x_2971:
[----:B------:R-:W-:Y:S05]  /*acd0*/  BSYNC B0 ;  /* 0x0000000000007941 */ /* 0x000fea0003800000 */
.L_x_2970:
[----:B------:R-:W-:Y:S05]  /*ace0*/  BRA.DIV ~URZ, `(.L_x_2972) ;  /* 0x000101a27f007947 */ /* 0x000fea000b800000 */
[----:B--2---:R2:W1:Y:S04]  /*acf0*/  SHFL.IDX PT, R4, R7, 0x1, 0x181f ;  /* 0x00381f0007047f89 */ /* 0x00446800000e0000 */
[----:B----4-:R2:W4:Y:S02]  /*ad00*/  SHFL.IDX PT, R0, R8, 0x1, 0x181f ;  /* 0x00381f0008007f89 */ /* 0x01052400000e0000 */
.L_x_3089:
[----:B------:R-:W-:-:S13]  /*ad10*/  ISETP.GE.AND P0, PT, R11, 0x21, PT ;  /* 0x000000210b00780c */ /* 0x000fda0003f06270 */
[----:B------:R-:W-:Y:S05]  /*ad20*/  @!P0 BRA `(.L_x_2967) ;  /* 0x0000017000008947 */ /* 0x000fea0003800000 */
[----:B------:R-:W-:Y:S02]  /*ad30*/  SHF.R.S32.HI R2, RZ, 0x1f, R219 ;  /* 0x0000001fff027819 */ /* 0x000fe400000114db */
[C---:B----4-:R-:W-:Y:S02]  /*ad40*/  LEA R16, P0, R219.reuse, R0, 0x1 ;  /* 0x00000000db107211 */ /* 0x050fe400078008ff */
[C---:B------:R-:W-:Y:S02]  /*ad50*/  IADD3 R18, R219.reuse, 0x40, RZ ;  /* 0x00000040db127810 */ /* 0x040fe40007ffe0ff */
[C---:B-1----:R-:W-:Y:S02]  /*ad60*/  LEA.HI.X R17, R219.reuse, R4, R2, 0x1, P0 ;  /* 0x00000004db117211 */ /* 0x042fe400000f0c02 */
        /* <DEDUP_REMOVED lines=19> */
.L_x_2967:
[----:B------:R-:W-:Y:S05]  /*aea0*/  BSYNC B1 ;  /* 0x0000000000017941 */ /* 0x000fea0003800000 */
.L_x_2966:
[----:B------:R-:W5:Y:S01]  /*aeb0*/  LDL R11, [R1+0x4] ;  /* 0x00000400010b7983 */ /* 0x000f620000100800 */
[----:B----4-:R-:W-:Y:S01]  /*aec0*/  SHF.R.S32.HI R0, RZ, 0x1f, R76 ;  /* 0x0000001fff007819 */ /* 0x010fe2000001144c */
[----:B-1----:R-:W-:Y:S01]  /*aed0*/  IMAD.MOV.U32 R13, RZ, RZ, 0x1 ;  /* 0x00000001ff0d7424 */ /* 0x002fe200078e00ff */
        /* <DEDUP_REMOVED lines=8> */
[----:B--2---:R-:W-:Y:S01]  /*af60*/  SHF.R.S32.HI R7, RZ, 0x1f, R0 ;  /* 0x0000001fff077819 */ /* 0x004fe20000011400 */
[----:B------:R-:W-:Y:S01]  /*af70*/  IMAD.IADD R0, R76, 0x1, -R3 ;  /* 0x000000014c007824 */ /* 0x000fe200078e0a03 */
[----:B------:R-:W-:Y:S02]  /*af80*/  ISETP.NE.AND P0, PT, R13, c[0x0][0x2c4], PT ;  /* 0x0000b1000d007a0c */ /* 0x000fe40003f05270 */
[----:B------:R-:W-:-:S02]  /*af90*/  LEA.HI R7, R7, R4, RZ, 0x3 ;  /* 0x0000000407077211 */ /* 0x000fc400078f18ff */
[----:B------:R-:W-:Y:S02]  /*afa0*/  LEA.HI R3, R2, R2, RZ, 0x1 ;  /* 0x0000000202037211 */ /* 0x000fe400078f08ff */
[----:B------:R-:W-:Y:S02]  /*afb0*/  SHF.R.S32.HI R12, RZ, 0x1f, R0 ;  /* 0x0000001fff0c7819 */ /* 0x000fe40000011400 */
[----:B---3--:R-:W-:Y:S02]  /*afc0*/  LOP3.LUT R8, R7, 0xffffff8, RZ, 0xc0, !PT ;  /* 0x0ffffff807087812 */ /* 0x008fe400078ec0ff */
        /* <DEDUP_REMOVED lines=13> */
[----:B-----5:R-:W-:-:S05]  /*b0a0*/  IMAD R2, R11, 0x80, R239 ;  /* 0x000000800b027824 */ /* 0x020fca00078e02ef */
        /* <DEDUP_REMOVED lines=9> */
.L_x_3090:
[----:B------:R-:W-:Y:S01]  /*b140*/  IMAD.MOV.U32 R16, RZ, RZ, 0x1 ;  /* 0x00000001ff107424 */ /* 0x000fe200078e00ff */
[----:B------:R-:W-:Y:S01]  /*b150*/  LOP3.LUT R208, R208, 0xffffefff, RZ, 0xc0, !PT ;  /* 0xffffefffd0d07812 */ /* 0x000fe200078ec0ff */
[--C-:B--2---:R-:W-:Y:S02]  /*b160*/  IMAD.IADD R2, R8, 0x1, R3.reuse ;  /* 0x0000000108027824 */ /* 0x104fe400078e0203 */
[----:B------:R-:W-:Y:S01]  /*b170*/  IMAD.IADD R0, R7, 0x1, R3 ;  /* 0x0000000107007824 */ /* 0x000fe200078e0203 */
[----:B------:R-:W-:Y:S02]  /*b180*/  ISETP.LE.AND P0, PT, R16, c[0x0][0x32c], PT ;  /* 0x0000cb0010007a0c */ /* 0x000fe40003f03270 */
[----:B------:R-:W-:-:S11]  /*b190*/  IMNMX R2, R12, R2, PT ;  /* 0x000000020c027217 */ /* 0x000fd60003800200 */
[----:B------:R-:W-:Y:S01]  /*b1a0*/  @P0 LOP3.LUT R208, R208, 0x1000, RZ, 0xfc, !PT ;  /* 0x00001000d0d00812 */ /* 0x000fe200078efcff */
[----:B------:R-:W-:Y:S05]  /*b1b0*/  @!P0 BRA `(.L_x_2974) ;  /* 0x0000012000008947 */ /* 0x000fea0003800000 */
[----:B------:R-:W-:Y:S01]  /*b1c0*/  IADD3 R3, -R231, R5, R3 ;  /* 0x00000005e7037210 */ /* 0x000fe20007ffe103 */
        /* <DEDUP_REMOVED lines=9> */
.L_x_2976:
[----:B------:R-:W-:-:S13]  /*b260*/  ISETP.NE.AND P0, PT, R16, c[0x0][0x32c], PT ;  /* 0x0000cb0010007a0c */ /* 0x000fda0003f05270 */
[----:B------:R-:W-:-:S05]  /*b270*/  @P0 IMAD.HI.U32 R11, R3, c[0x0][0x330], RZ ;  /* 0x0000cc00030b0a27 */ /* 0x000fca00078e00ff */
[----:B------:R-:W-:Y:S02]  /*b280*/  @P0 SHF.R.U32.HI R3, RZ, c[0x0][0x334], R11 ;  /* 0x0000cd00ff030a19 */ /* 0x000fe4000001160b */
.L_x_2977:
[----:B------:R-:W-:Y:S05]  /*b290*/  BSYNC B0 ;  /* 0x0000000000007941 */ /* 0x000fea0003800000 */
.L_x_2975:
[----:B------:R-:W-:-:S05]  /*b2a0*/  IMAD R3, R3, c[0x0][0x32c], R13 ;  /* 0x0000cb0003037a24 */ /* 0x000fca00078e020d */
[----:B------:R-:W-:Y:S02]  /*b2b0*/  IADD3 R11, R3, c[0x0][0x32c], RZ ;  /* 0x0000cb00030b7a10 */ /* 0x000fe40007ffe0ff */
[----:B------:R-:W-:Y:S02]  /*b2c0*/  IMNMX R0, R0, R3, !PT ;  /* 0x0000000300007217 */ /* 0x000fe40007800200 */
[----:B------:R-:W-:Y:S02]  /*b2d0*/  IMNMX R2, R2, R11, PT ;  /* 0x0000000b02027217 */ /* 0x000fe40003800200 */
.L_x_2974:
[----:B------:R-:W-:Y:S02]  /*b2e0*/  ISETP.GE.AND P0, PT, R112, 0x2, PT ;  /* 0x000000027000780c */ /* 0x000fe40003f06270 */
        /* <DEDUP_REMOVED lines=15> */
[----:B------:R-:W-:Y:S02]  /*b3e0*/  ISETP.GE.AND P2, PT, R112, 0x21, PT ;  /* 0x000000217000780c */ /* 0x000fe40003f46270 */
[----:B------:R-:W-:Y:S02]  /*b3f0*/  FSEL R20, R52, -INF , !P0 ;  /* 0xff80000034147808 */ /* 0x000fe40004000000 */
[----:B------:R-:W-:Y:S02]  /*b400*/  ISETP.GT.AND P0, PT, R0, 0x9, !P1 ;  /* 0x000000090000780c */ /* 0x000fe40004f04270 */
[----:B------:R-:W-:Y:S02]  /*b410*/  LOP3.LUT R208, R208, 0xfffffffe, RZ, 0xc0, !PT ;  /* 0xfffffffed0d07812 */ /* 0x000fe400078ec0ff */
[----:B------:R-:W-:Y:S02]  /*b420*/  ISETP.LT.OR P0, PT, R2, 0xa, P0 ;  /* 0x0000000a0200780c */ /* 0x000fe40000701670 */
[----:B------:R-:W-:-:S02]  /*b430*/  @P1 LOP3.LUT R208, R208, 0x1, RZ, 0xfc, !PT ;  /* 0x00000001d0d01812 */ /* 0x000fc400078efcff */
[----:B------:R-:W-:Y:S02]  /*b440*/  FSEL R23, R53, -INF , !P0 ;  /* 0xff80000035177808 */ /* 0x000fe40004000000 */
[----:B------:R-:W-:Y:S02]  /*b450*/  ISETP.GT.AND P0, PT, R0, 0x10, !P6 ;  /* 0x000000100000780c */ /* 0x000fe40007704270 */
[----:B------:R-:W-:Y:S02]  /*b460*/  ISETP.GE.AND P1, PT, R112, 0x22, PT ;  /* 0x000000227000780c */ /* 0x000fe40003f26270 */
        /* <DEDUP_REMOVED lines=18> */
[----:B------:R-:W-:-:S13]  /*b590*/  ISETP.GE.AND P0, PT, R112, 0x29, PT ;  /* 0x000000297000780c */ /* 0x000fda0003f06270 */
[----:B------:R-:W-:Y:S02]  /*b5a0*/  @P0 LOP3.LUT R208, R208, 0x8, RZ, 0xfc, !PT ;  /* 0x00000008d0d00812 */ /* 0x000fe400078efcff */
[----:B------:R-:W-:Y:S02]  /*b5b0*/  ISETP.GT.AND P0, PT, R0, 0x28, !P0 ;  /* 0x000000280000780c */ /* 0x000fe40004704270 */
[----:B------:R-:W-:Y:S02]  /*b5c0*/  LOP3.LUT R208, R208, 0xfffffffb, RZ, 0xc0, !PT ;  /* 0xfffffffbd0d07812 */ /* 0x000fe400078ec0ff */
[----:B------:R-:W-:-:S04]  /*b5d0*/  ISETP.LT.OR P0, PT, R2, 0x29, P0 ;  /* 0x000000290200780c */ /* 0x000fc80000701670 */
[----:B------:R-:W-:Y:S02]  /*b5e0*/  FSEL R33, R44, -INF , !P0 ;  /* 0xff8000002c217808 */ /* 0x000fe40004000000 */
[----:B------:R-:W-:-:S13]  /*b5f0*/  ISETP.GE.AND P0, PT, R112, 0x1, PT ;  /* 0x000000017000780c */ /* 0x000fda0003f06270 */
[----:B------:R-:W-:Y:S02]  /*b600*/  @P0 LOP3.LUT R208, R208, 0x4, RZ, 0xfc, !PT ;  /* 0x00000004d0d00812 */ /* 0x000fe400078efcff */
[----:B------:R-:W-:Y:S02]  /*b610*/  ISETP.GT.AND P0, PT, R0, RZ, !P0 ;  /* 0x000000ff0000720c */ /* 0x000fe40004704270 */
[----:B------:R-:W-:Y:S02]  /*b620*/  LOP3.LUT R208, R208, 0xffffffef, RZ, 0xc0, !PT ;  /* 0xffffffefd0d07812 */ /* 0x000fe400078ec0ff */
        /* <DEDUP_REMOVED lines=8> */
[----:B------:R2:W3:Y:S02]  /*b6b0*/  SHFL.IDX PT, R3, R4, 0x1, 0x1c1f ;  /* 0x003c1f0004037f89 */ /* 0x0004e400000e0000 */
.L_x_3091:
[----:B------:R-:W-:Y:S01]  /*b6c0*/  ISETP.LE.AND P0, PT, R16, c[0x0][0x32c], PT ;  /* 0x0000cb0010007a0c */ /* 0x000fe20003f03270 */
[--C-:B---3--:R-:W-:Y:S02]  /*b6d0*/  IMAD.IADD R2, R8, 0x1, R3.reuse ;  /* 0x0000000108027824 */ /* 0x108fe400078e0203 */
[----:B------:R-:W-:-:S03]  /*b6e0*/  IMAD.IADD R0, R7, 0x1, R3 ;  /* 0x0000000107007824 */ /* 0x000fc600078e0203 */
[----:B------:R-:W-:-:S07]  /*b6f0*/  IMNMX R2, R12, R2, PT ;  /* 0x000000020c027217 */ /* 0x000fce0003800200 */
[----:B------:R-:W-:Y:S05]  /*b700*/  @!P0 BRA `(.L_x_2979) ;  /* 0x0000014000008947 */ /* 0x000fea0003800000 */
[----:B------:R-:W-:Y:S01]  /*b710*/  IADD3 R3, -R231, R5, R3 ;  /* 0x00000005e7037210 */ /* 0x000fe20007ffe103 */
[----:B------:R-:W-:Y:S03]  /*b720*/  BSSY B0, `(.L_x_2980) ;  /* 0x000000e000007945 */ /* 0x000fe60003800000 */
[----:B------:R-:W-:-:S13]  /*b730*/  ISETP.GT.AND P0, PT, R3, -0x1, PT ;  /* 0xffffffff0300780c */ /* 0x000fda0003f04270 */
[----:B------:R-:W-:Y:S05]  /*b740*/  @P0 BRA `(.L_x_2981) ;  /* 0x0000007000000947 */ /* 0x000fea0003800000 */
[----:B-12---:R-:W-:Y:S01]  /*b750*/  IMAD.MOV.U32 R4, RZ, RZ, 0x1 ;  /* 0x00000001ff047424 */ /* 0x006fe200078e00ff */
[----:B------:R-:W-:-:S04]  /*b760*/  LOP3.LUT R3, RZ, R3, RZ, 0x33, !PT ;  /* 0x00000003ff037212 */ /* 0x000fc800078e33ff */
[----:B------:R-:W-:-:S13]  /*b770*/  ISETP.NE.AND P0, PT, R4, c[0x0][0x32c], PT ;  /* 0x0000cb0004007a0c */ /* 0x000fda0003f05270 */
[----:B------:R-:W-:-:S05]  /*b780*/  @P0 IMAD.HI.U32 R4, R3, c[0x0][0x330], RZ ;  /* 0x0000cc0003040a27 */ /* 0x000fca00078e00ff */
[----:B------:R-:W-:-:S04]  /*b790*/  @P0 SHF.R.U32.HI R3, RZ, c[0x0][0x334], R4 ;  /* 0x0000cd00ff030a19 */ /* 0x000fc80000011604 */
[----:B------:R-:W-:Y:S01]  /*b7a0*/  LOP3.LUT R3, RZ, R3, RZ, 0x33, !PT ;  /* 0x00000003ff037212 */ /* 0x000fe200078e33ff */
[----:B------:R-:W-:Y:S05]  /*b7b0*/  BRA `(.L_x_2982) ;  /* 0x0000004000007947 */ /* 0x000fea0003800000 */
.L_x_2981:
[----:B-12---:R-:W-:-:S04]  /*b7c0*/  MOV R4, 0x1 ;  /* 0x0000000100047802 */ /* 0x006fc80000000f00 */
[----:B------:R-:W-:-:S13]  /*b7d0*/  ISETP.NE.AND P0, PT, R4, c[0x0][0x32c], PT ;  /* 0x0000cb0004007a0c */ /* 0x000fda0003f05270 */
[----:B------:R-:W-:-:S05]  /*b7e0*/  @P0 IMAD.HI.U32 R4, R3, c[0x0][0x330], RZ ;  /* 0x0000cc0003040a27 */ /* 0x000fca00078e00ff */
[----:B------:R-:W-:Y:S02]  /*b7f0*/  @P0 SHF.R.U32.HI R3, RZ, c[0x0][0x334], R4 ;  /* 0x0000cd00ff030a19 */ /* 0x000fe40000011604 */
.L_x_2982:
[----:B------:R-:W-:Y:S05]  /*b800*/  BSYNC B0 ;  /* 0x0000000000007941 */ /* 0x000fea0003800000 */
.L_x_2980:
[----:B------:R-:W-:-:S05]  /*b810*/  IMAD R3, R3, c[0x0][0x32c], R13 ;  /* 0x0000cb0003037a24 */ /* 0x000fca00078e020d */
[----:B------:R-:W-:Y:S02]  /*b820*/  IADD3 R4, R3, c[0x0][0x32c], RZ ;  /* 0x0000cb0003047a10 */ /* 0x000fe40007ffe0ff */
[----:B------:R-:W-:Y:S02]  /*b830*/  IMNMX R0, R0, R3, !PT ;  /* 0x0000000300007217 */ /* 0x000fe40007800200 */
[----:B------:R-:W-:Y:S02]  /*b840*/  IMNMX R2, R2, R4, PT ;  /* 0x0000000402027217 */ /* 0x000fe40003800200 */
.L_x_2979:
[----:B------:R-:W-:Y:S02]  /*b850*/  LOP3.LUT P0, RZ, R208, 0x2, RZ, 0xc0, !PT ;  /* 0x00000002d0ff7812 */ /* 0x000fe4000780c0ff */
        /* <DEDUP_REMOVED lines=13> */
[----:B------:R-:W-:Y:S02]  /*b930*/  ISETP.GT.AND P0, PT, R0, 0x10, !P6 ;  /* 0x000000100000780c */ /* 0x000fe40007704270 */
[----:B------:R-:W-:-:S02]  /*b940*/  LOP3.LUT P6, RZ, R208, 0x10, RZ, 0xc0, !PT ;  /* 0x00000010d0ff7812 */ /* 0x000fc400078cc0ff */
[----:B------:R-:W-:Y:S02]  /*b950*/  ISETP.LT.OR P0, PT, R2, 0x11, P0 ;  /* 0x000000110200780c */ /* 0x000fe40000701670 */
[----:B------:R-:W-:Y:S02]  /*b960*/  FMNMX.FTZ R152, R28, R152, !PT ;  /* 0x000000981c987209 */ /* 0x000fe40007810000 */
[----:B------:R-:W-:Y:S02]  /*b970*/  FSEL R16, R38, -INF , !P0 ;  /* 0xff80000026107808 */ /* 0x000fe40004000000 */
[----:B------:R-:W-:Y:S02]  /*b980*/  ISETP.GT.AND P0, PT, R0, 0x11, !P5 ;  /* 0x000000110000780c */ /* 0x000fe40006f04270 */
[----:B------:R-:W-:Y:S02]  /*b990*/  LOP3.LUT P5, RZ, R208, 0x8, RZ, 0xc0, !PT ;  /* 0x00000008d0ff7812 */ /* 0x000fe400078ac0ff */
[----:B------:R-:W-:-:S02]  /*b9a0*/  ISETP.LT.OR P0, PT, R2, 0x12, P0 ;  /* 0x000000120200780c */ /* 0x000fc40000701670 */
[----:B------:R-:W-:Y:S02]  /*b9b0*/  FMNMX.FTZ R152, R29, R152, !PT ;  /* 0x000000981d987209 */ /* 0x000fe40007810000 */
[----:B------:R-:W-:Y:S02]  /*b9c0*/  FSEL R18, R39, -INF , !P0 ;  /* 0xff80000027127808 */ /* 0x000fe40004000000 */
[----:B------:R-:W-:Y:S02]  /*b9d0*/  ISETP.GT.AND P0, PT, R0, 0x18, !P4 ;  /* 0x000000180000780c */ /* 0x000fe40006704270 */
[----:B------:R-:W-:Y:S02]  /*b9e0*/  LOP3.LUT P4, RZ, R208, 0x4, RZ, 0xc0, !PT ;  /* 0x00000004d0ff7812 */ /* 0x000fe4000788c0ff */
[----:B------:R-:W-:Y:S02]  /*b9f0*/  ISETP.LT.OR P0, PT, R2, 0x19, P0 ;  /* 0x000000190200780c */ /* 0x000fe40000701670 */
[----:B------:R-:W-:-:S02]  /*ba00*/  FMNMX.FTZ R152, R31, R152, !PT ;  /* 0x000000981f987209 */ /* 0x000fc40007810000 */
[----:B------:R-:W-:Y:S02]  /*ba10*/  FSEL R19, R50, -INF , !P0 ;  /* 0xff80000032137808 */ /* 0x000fe40004000000 */
[----:B------:R-:W-:Y:S02]  /*ba20*/  ISETP.GT.AND P0, PT, R0, 0x19, !P3 ;  /* 0x000000190000780c */ /* 0x000fe40005f04270 */
[----:B------:R-:W-:Y:S02]  /*ba30*/  LOP3.LUT P3, RZ, R208, 0x20, RZ, 0xc0, !PT ;  /* 0x00000020d0ff7812 */ /* 0x000fe4000786c0ff */
[----:B------:R-:W-:Y:S02]  /*ba40*/  ISETP.LT.OR P0, PT, R2, 0x1a, P0 ;  /* 0x0000001a0200780c */ /* 0x000fe40000701670 */
[----:B------:R-:W-:Y:S02]  /*ba50*/  FMNMX.FTZ R152, R33, R152, !PT ;  /* 0x0000009821987209 */ /* 0x000fe40007810000 */
[----:B------:R-:W-:-:S02]  /*ba60*/  FSEL R21, R51, -INF , !P0 ;  /* 0xff80000033157808 */ /* 0x000fc40004000000 */
[----:B------:R-:W-:Y:S02]  /*ba70*/  ISETP.GT.AND P0, PT, R0, 0x20, !P2 ;  /* 0x000000200000780c */ /* 0x000fe40005704270 */
[----:B------:R-:W-:Y:S02]  /*ba80*/  FMNMX.FTZ R152, R32, R152, !PT ;  /* 0x0000009820987209 */ /* 0x000fe40007810000 */
        /* <DEDUP_REMOVED lines=29> */
[----:B------:R3:W4:Y:S02]  /*bc60*/  SHFL.BFLY PT, R0, R152, 0x2, 0x1f ;  /* 0x0c401f0098007f89 */ /* 0x00072400000e0000 */
.L_x_3092:
[----:B---34-:R-:W-:Y:S01]  /*bc70*/  FMNMX.FTZ R152, R152, R0, !PT ;  /* 0x0000000098987209 */ /* 0x018fe20007810000 */
[----:B------:R-:W-:Y:S05]  /*bc80*/  BRA.DIV ~URZ, `(.L_x_2984) ;  /* 0x0000f4427f007947 */ /* 0x000fea000b800000 */
[----:B------:R-:W3:Y:S04]  /*bc90*/  SHFL.BFLY PT, R0, R7, 0x2, 0x1f ;  /* 0x0c401f0007007f89 */ /* 0x000ee800000e0000 */
[----:B------:R-:W4:Y:S01]  /*bca0*/  SHFL.BFLY PT, R2, R152, 0x1, 0x1f ;  /* 0x0c201f0098027f89 */ /* 0x000f2200000e0000 */
[----:B---3--:R-:W-:Y:S02]  /*bcb0*/  FMNMX.FTZ R7, R7, R0, !PT ;  /* 0x0000000007077209 */ /* 0x008fe40007810000 */
[----:B----4-:R-:W-:-:S03]  /*bcc0*/  FMNMX.FTZ R152, R152, R2, !PT ;  /* 0x0000000298987209 */ /* 0x010fc60007810000 */
[----:B------:R3:W4:Y:S04]  /*bcd0*/  SHFL.BFLY PT, R3, R7, 0x1, 0x1f ;  /* 0x0c201f0007037f89 */ /* 0x00072800000e0000 */
.L_x_3093:
[C---:B------:R-:W-:Y:S01]  /*bce0*/  FMUL.FTZ R0, R152.reuse, c[0x0][0x2d0] ;  /* 0x0000b40098007a20 */ /* 0x040fe20000410000 */
[----:B------:R-:W-:Y:S01]  /*bcf0*/  FSETP.NEU.FTZ.AND P0, PT, R152, -INF , PT ;  /* 0xff8000009800780b */ /* 0x000fe20003f1d000 */
[----:B------:R-:W-:Y:S01]  /*bd00*/  WARPSYNC 0xffffffff ;  /* 0xffffffff00007948 */ /* 0x000fe20003800000 */
[----:B---34-:R-:W-:Y:S02]  /*bd10*/  FMNMX.FTZ R7, R3, R7, !PT ;  /* 0x0000000703077209 */ /* 0x018fe40007810000 */
[----:B------:R-:W-:Y:S02]  /*bd20*/  FSEL R0, R0, RZ, P0 ;  /* 0x000000ff00007208 */ /* 0x000fe40000000000 */
[C---:B------:R-:W-:Y:S01]  /*bd30*/  FSETP.NEU.FTZ.AND P0, PT, R7.reuse, -INF , PT ;  /* 0xff8000000700780b */ /* 0x040fe20003f1d000 */
[----:B------:R-:W-:Y:S01]  /*bd40*/  FMUL.FTZ R3, R7, c[0x0][0x2d0] ;  /* 0x0000b40007037a20 */ /* 0x000fe20000410000 */
[----:B------:R-:W-:Y:S01]  /*bd50*/  SHF.L.U32 R197, R10, 0x1, RZ ;  /* 0x000000010ac57819 */ /* 0x000fe200000006ff */
[----:B------:R-:W-:-:S04]  /*bd60*/  FFMA.FTZ R2, R14, c[0x0][0x2d0], -R0 ;  /* 0x0000b4000e027a23 */ /* 0x000fc80000010800 */
[----:B------:R3:W-:Y:S02]  /*bd70*/  MUFU.EX2 R40, R2 ;  /* 0x0000000200287308 */ /* 0x0007e40000000800 */
[----:B---3--:R-:W-:-:S06]  /*bd80*/  FFMA.FTZ R2, R15, c[0x0][0x2d0], -R0 ;  /* 0x0000b4000f027a23 */ /* 0x008fcc0000010800 */
[----:B------:R3:W4:Y:S02]  /*bd90*/  MUFU.EX2 R38, R2 ;  /* 0x0000000200267308 */ /* 0x0007240000000800 */
[----:B---3--:R-:W-:-:S06]  /*bda0*/  FFMA.FTZ R2, R20, c[0x0][0x2d0], -R0 ;  /* 0x0000b40014027a23 */ /* 0x008fcc0000010800 */
[----:B------:R3:W5:Y:S02]  /*bdb0*/  MUFU.EX2 R39, R2 ;  /* 0x0000000200277308 */ /* 0x0007640000000800 */
[----:B---3--:R-:W-:-:S06]  /*bdc0*/  FFMA.FTZ R2, R23, c[0x0][0x2d0], -R0 ;  /* 0x0000b40017027a23 */ /* 0x008fcc0000010800 */
[----:B------:R3:W1:Y:S02]  /*bdd0*/  MUFU.EX2 R14, R2 ;  /* 0x00000002000e7308 */ /* 0x0006640000000800 */
[----:B---3--:R-:W-:-:S06]  /*bde0*/  FFMA.FTZ R2, R25, c[0x0][0x2d0], -R0 ;  /* 0x0000b40019027a23 */ /* 0x008fcc0000010800 */
[----:B------:R3:W2:Y:S02]  /*bdf0*/  MUFU.EX2 R37, R2 ;  /* 0x0000000200257308 */ /* 0x0006a40000000800 */
[----:B---3--:R-:W-:-:S06]  /*be00*/  FFMA.FTZ R2, R26, c[0x0][0x2d0], -R0 ;  /* 0x0000b4001a027a23 */ /* 0x008fcc0000010800 */
[----:B------:R3:W-:Y:S02]  /*be10*/  MUFU.EX2 R35, R2 ;  /* 0x0000000200237308 */ /* 0x0007e40000000800 */
        /* <DEDUP_REMOVED lines=10> */
[----:B---3--:R-:W-:Y:S01]  /*bec0*/  FFMA.FTZ R2, R32, c[0x0][0x2d0], -R0 ;  /* 0x0000b40020027a23 */ /* 0x008fe20000010800 */
[----:B------:R-:W-:Y:S01]  /*bed0*/  FSEL R0, R3, RZ, P0 ;  /* 0x000000ff03007208 */ /* 0x000fe20000000000 */
[----:B----4-:R-:W-:-:S04]  /*bee0*/  FADD.FTZ R3, R40, R38 ;  /* 0x0000002628037221 */ /* 0x010fc80000010000 */
[----:B------:R3:W-:Y:S01]  /*bef0*/  MUFU.EX2 R134, R2 ;  /* 0x0000000200867308 */ /* 0x0007e20000000800 */
[----:B-----5:R-:W-:-:S04]  /*bf00*/  FADD.FTZ R3, R39, R3 ;  /* 0x0000000327037221 */ /* 0x020fc80000010000 */
[C---:B-1----:R-:W-:Y:S01]  /*bf10*/  FADD.FTZ R3, R14.reuse, R3 ;  /* 0x000000030e037221 */ /* 0x042fe20000010000 */
[----:B------:R-:W-:-:S03]  /*bf20*/  F2FP.PACK_AB R14, R14, R39 ;  /* 0x000000270e0e723e */ /* 0x000fc600000000ff */
[----:B--2---:R-:W-:Y:S02]  /*bf30*/  FADD.FTZ R3, R37, R3 ;  /* 0x0000000325037221 */ /* 0x004fe40000010000 */
[----:B---3--:R-:W-:-:S04]  /*bf40*/  FFMA.FTZ R2, R8, c[0x0][0x2d0], -R0 ;  /* 0x0000b40008027a23 */ /* 0x008fc80000010800 */
[----:B------:R1:W-:Y:S02]  /*bf50*/  MUFU.EX2 R27, R2 ;  /* 0x00000002001b7308 */ /* 0x0003e40000000800 */
[----:B-1----:R-:W-:-:S06]  /*bf60*/  FFMA.FTZ R2, R11, c[0x0][0x2d0], -R0 ;  /* 0x0000b4000b027a23 */ /* 0x002fcc0000010800 */
[----:B------:R1:W2:Y:S02]  /*bf70*/  MUFU.EX2 R26, R2 ;  /* 0x00000002001a7308 */ /* 0x0002a40000000800 */
[----:B-1----:R-:W-:Y:S01]  /*bf80*/  FFMA.FTZ R2, R12, c[0x0][0x2d0], -R0 ;  /* 0x0000b4000c027a23 */ /* 0x002fe20000010800 */
[----:B------:R-:W-:Y:S01]  /*bf90*/  F2FP.PACK_AB R12, R38, R40 ;  /* 0x00000028260c723e */ /* 0x000fe200000000ff */
[----:B--2---:R-:W-:-:S04]  /*bfa0*/  FADD.FTZ R4, R27, R26 ;  /* 0x0000001a1b047221 */ /* 0x004fc80000010000 */
[----:B------:R1:W2:Y:S02]  /*bfb0*/  MUFU.EX2 R25, R2 ;  /* 0x0000000200197308 */ /* 0x0002a40000000800 */
[----:B-1----:R-:W-:Y:S01]  /*bfc0*/  FFMA.FTZ R2, R13, c[0x0][0x2d0], -R0 ;  /* 0x0000b4000d027a23 */ /* 0x002fe20000010800 */
[----:B------:R-:W-:Y:S01]  /*bfd0*/  F2FP.PACK_AB R13, R26, R27 ;  /* 0x0000001b1a0d723e */ /* 0x000fe200000000ff */
[----:B--2---:R-:W-:-:S04]  /*bfe0*/  FADD.FTZ R4, R25, R4 ;  /* 0x0000000419047221 */ /* 0x004fc80000010000 */
[----:B------:R1:W2:Y:S02]  /*bff0*/  MUFU.EX2 R15, R2 ;  /* 0x00000002000f7308 */ /* 0x0002a40000000800 */
[----:B-1----:R-:W-:Y:S01]  /*c000*/  FFMA.FTZ R2, R16, c[0x0][0x2d0], -R0 ;  /* 0x0000b40010027a23 */ /* 0x002fe20000010800 */
[----:B------:R-:W-:Y:S01]  /*c010*/  F2FP.PACK_AB R16, R35, R37 ;  /* 0x000000252310723e */ /* 0x000fe200000000ff */
[C---:B--2---:R-:W-:Y:S01]  /*c020*/  FADD.FTZ R4, R15.reuse, R4 ;  /* 0x000000040f047221 */ /* 0x044fe20000010000 */
[----:B------:R-:W-:-:S03]  /*c030*/  F2FP.PACK_AB R15, R15, R25 ;  /* 0x000000190f0f723e */ /* 0x000fc600000000ff */
[----:B------:R1:W2:Y:S02]  /*c040*/  MUFU.EX2 R23, R2 ;  /* 0x0000000200177308 */ /* 0x0002a40000000800 */
[----:B-1----:R-:W-:Y:S01]  /*c050*/  FFMA.FTZ R2, R18, c[0x0][0x2d0], -R0 ;  /* 0x0000b40012027a23 */ /* 0x002fe20000010800 */
[----:B------:R-:W-:Y:S01]  /*c060*/  F2FP.PACK_AB R18, R34, R36 ;  /* 0x000000242212723e */ /* 0x000fe200000000ff */
[----:B--2---:R-:W-:-:S04]  /*c070*/  FADD.FTZ R4, R23, R4 ;  /* 0x0000000417047221 */ /* 0x004fc80000010000 */
        /* <DEDUP_REMOVED lines=8> */
[----:B------:R1:W1:Y:S02]  /*c100*/  MUFU.EX2 R133, R2 ;  /* 0x0000000200857308 */ /* 0x0002640000000800 */
[----:B-1----:R-:W-:Y:S02]  /*c110*/  FADD.FTZ R2, R35, R3 ;  /* 0x0000000323027221 */ /* 0x002fe40000010000 */
[----:B------:R-:W-:Y:S02]  /*c120*/  FFMA.FTZ R3, R30, c[0x0][0x2d0], -R0 ;  /* 0x0000b4001e037a23 */ /* 0x000fe40000010800 */
[----:B------:R-:W-:Y:S02]  /*c130*/  FADD.FTZ R2, R36, R2 ;  /* 0x0000000224027221 */ /* 0x000fe40000010000 */
[----:B------:R2:W1:Y:S02]  /*c140*/  MUFU.EX2 R135, R3 ;  /* 0x0000000300877308 */ /* 0x0004640000000800 */
[----:B------:R-:W-:-:S02]  /*c150*/  FADD.FTZ R2, R34, R2 ;  /* 0x0000000222027221 */ /* 0x000fc40000010000 */
[C---:B--2---:R-:W-:Y:S02]  /*c160*/  FADD.FTZ R3, R20.reuse, R4 ;  /* 0x0000000414037221 */ /* 0x044fe40000010000 */
[----:B------:R-:W-:Y:S01]  /*c170*/  FFMA.FTZ R4, R17, c[0x0][0x2d0], -R0 ;  /* 0x0000b40011047a23 */ /* 0x000fe20000010800 */
[----:B------:R-:W-:Y:S01]  /*c180*/  F2FP.PACK_AB R17, R20, R23 ;  /* 0x000000171411723e */ /* 0x000fe200000000ff */
        /* <DEDUP_REMOVED lines=137> */
[----:B------:R-:W-:Y:S01]  /*ca20*/  HMMA.16816.F32 R72, R132, R76, R112 ;  /* 0x0000004c8448723c */ /* 0x000fe20000001870 */
[----:B------:R-:W-:Y:S01]  /*ca30*/  IMAD.MOV.U32 R121, RZ, RZ, R150 ;  /* 0x000000ffff797224 */ /* 0x000fe200078e0096 */
[----:B------:R-:W-:Y:S01]  /*ca40*/  MOV R122, R149 ;  /* 0x00000095007a7202 */ /* 0x000fe20000000f00 */
[----:B------:R-:W-:-:S02]  /*ca50*/  IMAD.MOV.U32 R123, RZ, RZ, R148 ;  /* 0x000000ffff7b7224 */ /* 0x000fc400078e0094 */
[----:B------:R-:W-:Y:S02]  /*ca60*/  LDSM.16.MT88.4 R148, [R200+0x5080] ;  /* 0x00508000c894783b */ /* 0x000fe40000004200 */
[----:B------:R-:W-:Y:S01]  /*ca70*/  MOV R112, R143 ;  /* 0x0000008f00707202 */ /* 0x000fe20000000f00 */
[----:B------:R-:W-:Y:S01]  /*ca80*/  IMAD.MOV.U32 R113, RZ, RZ, R142 ;  /* 0x000000ffff717224 */ /* 0x000fe200078e008e */
        /* <DEDUP_REMOVED lines=43> */
[----:B------:R-:W-:Y:S02]  /*cd40*/  @P0 SHF.R.U32.HI R0, RZ, c[0x0][0x2cc], R2 ;  /* 0x0000b300ff000a19 */ /* 0x000fe40000011602 */
[----:B------:R-:W-:Y:S01]  /*cd50*/  ISETP.LE.AND P0, PT, R6, c[0x0][0x32c], PT ;  /* 0x0000cb0006007a0c */ /* 0x000fe20003f03270 */
[----:B-1----:R-:W-:Y:S01]  /*cd60*/  HMMA.16816.F32 R136, R132, R140, R136 ;  /* 0x0000008c8488723c */ /* 0x002fe20000001888 */
[----:B---3--:R-:W-:Y:S02]  /*cd70*/  IADD3 R0, -R4, R153, R0 ;  /* 0x0000009904007210 */ /* 0x008fe40007ffe100 */
        /* <DEDUP_REMOVED lines=40> */
.L_x_2987:
[----:B------:R-:W-:-:S13]  /*d000*/  ISETP.NE.AND P0, PT, R6, c[0x0][0x32c], PT ;  /* 0x0000cb0006007a0c */ /* 0x000fda0003f05270 */
[----:B------:R-:W-:-:S05]  /*d010*/  @P0 IMAD.HI.U32 R0, R2, c[0x0][0x330], RZ ;  /* 0x0000cc0002000a27 */ /* 0x000fca00078e00ff */
[----:B------:R-:W-:Y:S02]  /*d020*/  @P0 SHF.R.U32.HI R2, RZ, c[0x0][0x334], R0 ;  /* 0x0000cd00ff020a19 */ /* 0x000fe40000011600 */
.L_x_2988:
[----:B------:R-:W-:Y:S05]  /*d030*/  BSYNC B0 ;  /* 0x0000000000007941 */ /* 0x000fea0003800000 */
.L_x_2986:
[----:B------:R-:W-:-:S05]  /*d040*/  MOV R0, c[0x0][0x32c] ;  /* 0x0000cb0000007a02 */ /* 0x000fca0000000f00 */
[----:B------:R-:W-:-:S05]  /*d050*/  IMAD R2, R2, R0, c[0x0][0x32c] ;  /* 0x0000cb0002027624 */ /* 0x000fca00078e0200 */
[----:B------:R-:W-:-:S05]  /*d060*/  IMNMX R4, R4, R2, PT ;  /* 0x0000000204047217 */ /* 0x000fca0003800200 */
.L_x_2985:
[----:B------:R-:W-:-:S05]  /*d070*/  IMAD.HI R4, R4, 0x2aaaaaab, RZ ;  /* 0x2aaaaaab04047827 */ /* 0x000fca00078e02ff */
[----:B------:R-:W-:-:S04]  /*d080*/  SHF.R.U32.HI R0, RZ, 0x1f, R4 ;  /* 0x0000001fff007819 */ /* 0x000fc80000011604 */
[----:B------:R-:W-:-:S04]  /*d090*/  LEA.HI.SX32 R4, R4, R0, 0x1d ;  /* 0x0000000004047211 */ /* 0x000fc800078feaff */
[----:B------:R-:W-:-:S04]  /*d0a0*/  IMNMX R235, R233, R4, !PT ;  /* 0x00000004e9eb7217 */ /* 0x000fc80007800200 */
[----:B------:R-:W-:-:S13]  /*d0b0*/  ISETP.GE.AND P0, PT, R218, R235, PT ;  /* 0x000000ebda00720c */ /* 0x000fda0003f06270 */
[----:B------:R-:W-:Y:S05]  /*d0c0*/  @!P0 BRA `(.L_x_2989) ;  /* 0x00003aa000008947 */ /* 0x000fea0003800000 */
[----:B------:R-:W-:Y:S01]  /*d0d0*/  SHF.R.S32.HI R2, RZ, 0x1f, R219 ;  /* 0x0000001fff027819 */ /* 0x000fe200000114db */
[C---:B------:R-:W-:Y:S01]  /*d0e0*/  IMAD.SHL.U32 R0, R219.reuse, 0x2, RZ ;  /* 0x00000002db007824 */ /* 0x040fe200078e00ff */
[C---:B------:R-:W-:Y:S01]  /*d0f0*/  SHF.L.U64.HI R211, R248.reuse, 0x1, R251 ;  /* 0x00000001f8d37819 */ /* 0x040fe200000102fb */
[----:B------:R-:W-:Y:S01]  /*d100*/  IMAD.SHL.U32 R212, R248, 0x2, RZ ;  /* 0x00000002f8d47824 */ /* 0x000fe200078e00ff */
[----:B------:R-:W-:Y:S01]  /*d110*/  SHF.L.U64.HI R210, R219, 0x1, R2 ;  /* 0x00000001dbd27819 */ /* 0x000fe20000010202 */
[C---:B------:R-:W-:Y:S01]  /*d120*/  IMAD.SHL.U32 R214, R247.reuse, 0x2, RZ ;  /* 0x00000002f7d67824 */ /* 0x040fe200078e00ff */
[----:B------:R-:W-:Y:S01]  /*d130*/  SHF.L.U64.HI R213, R247, 0x1, R250 ;  /* 0x00000001f7d57819 */ /* 0x000fe200000102fa */
[C---:B------:R-:W-:Y:S01]  /*d140*/  IMAD.SHL.U32 R216, R246.reuse, 0x2, RZ ;  /* 0x00000002f6d87824 */ /* 0x040fe200078e00ff */
[----:B------:R-:W-:Y:S02]  /*d150*/  SHF.L.U64.HI R215, R246, 0x1, R249 ;  /* 0x00000001f6d77819 */ /* 0x000fe400000102f9 */
.L_x_3012:
        /* <DEDUP_REMOVED lines=31> */
.L_x_3094:
[----:B------:R-:W-:-:S05]  /*d350*/  BRA.DIV ~URZ, `(.L_x_2993) ;  /* 0x0000def27f007947 */ /* 0x000fca000b800000 */
[----:B------:R4:W3:Y:S02]  /*d360*/  SHFL.IDX PT, R0, R18, RZ, 0x181f ;  /* 0x00181fff12007589 */ /* 0x0008e400000e0000 */
.L_x_3095:
[C---:B------:R-:W-:Y:S01]  /*d370*/  IADD3 R25, R219.reuse, 0x40, RZ ;  /* 0x00000040db197810 */ /* 0x040fe20007ffe0ff */
[C---:B------:R-:W-:Y:S01]  /*d380*/  IMAD.SHL.U32 R2, R219.reuse, 0x2, RZ ;  /* 0x00000002db027824 */ /* 0x040fe200078e00ff */
[C---:B------:R-:W-:Y:S02]  /*d390*/  ISETP.GE.AND P5, PT, R219.reuse, c[0x0][0x1d4], PT ;  /* 0x00007500db007a0c */ /* 0x040fe40003fa6270 */
[----:B------:R-:W-:Y:S02]  /*d3a0*/  IADD3 R24, R219, 0x80, RZ ;  /* 0x00000080db187810 */ /* 0x000fe40007ffe0ff */
[----:B---3--:R-:W-:Y:S02]  /*d3b0*/  IADD3 R16, P0, R0, R2, RZ ;  /* 0x0000000200107210 */ /* 0x008fe40007f1e0ff */
[----:B------:R-:W-:Y:S02]  /*d3c0*/  ISETP.GE.AND P4, PT, R25, c[0x0][0x1d4], PT ;  /* 0x0000750019007a0c */ /* 0x000fe40003f86270 */
[----:B------:R-:W-:Y:S01]  /*d3d0*/  ISETP.GE.AND P3, PT, R24, c[0x0][0x1d4], PT ;  /* 0x0000750018007a0c */ /* 0x000fe20003f66270 */
[----:B------:R-:W-:Y:S01]  /*d3e0*/  IMAD.X R17, R4, 0x1, R210, P0 ;  /* 0x0000000104117824 */ /* 0x000fe200000e06d2 */
[----:B------:R-:W-:Y:S02]  /*d3f0*/  IADD3 R10, P0, R0, R212, RZ ;  /* 0x000000d4000a7210 */ /* 0x000fe40007f1e0ff */
[----:B------:R-:W-:Y:S02]  /*d400*/  IADD3 R19, R219, 0xc0, RZ ;  /* 0x000000c0db137810 */ /* 0x000fe40007ffe0ff */
[----:B------:R-:W-:Y:S01]  /*d410*/  @!PT LDS RZ, [RZ] ;  /* 0x00000000fffff984 */ /* 0x000fe20000000800 */
[----:B------:R-:W-:Y:S01]  /*d420*/  @!PT LDS RZ, [RZ] ;  /* 0x00000000fffff984 */ /* 0x000fe20000000800 */
[----:B------:R-:W-:Y:S01]  /*d430*/  @!PT LDS RZ, [RZ] ;  /* 0x00000000fffff984 */ /* 0x000fe20000000800 */
[----:B------:R3:W-:Y:S01]  /*d440*/  LDGSTS.E.BYPASS.LTC128B.128 [R209+0x4080], [R16.64], !P5 ;  /* 0x0408000010d17fae */ /* 0x0007e2000e901d4e */
[----:B------:R-:W-:Y:S01]  /*d450*/  IMAD.X R11, R4, 0x1, R211, P0 ;  /* 0x00000001040b7824 */ /* 0x000fe200000e06d3 */
[----:B------:R-:W-:Y:S02]  /*d460*/  IADD3 R8, P0, R0, R214, RZ ;  /* 0x000000d600087210 */ /* 0x000fe40007f1e0ff */
[----:B------:R-:W-:Y:S02]  /*d470*/  ISETP.GE.AND P2, PT, R19, c[0x0][0x1d4], PT ;  /* 0x0000750013007a0c */ /* 0x000fe40003f46270 */
[----:B------:R3:W-:Y:S01]  /*d480*/  LDGSTS.E.BYPASS.LTC128B.128 [R209+0x5880], [R10.64], !P4 ;  /* 0x058800000ad17fae */ /* 0x0007e2000e101d4e */
[----:B------:R-:W-:Y:S01]  /*d490*/  IMAD.X R9, R4, 0x1, R213, P0 ;  /* 0x0000000104097824 */ /* 0x000fe200000e06d5 */
[----:B------:R-:W-:Y:S02]  /*d4a0*/  IADD3 R2, P0, R0, R216, RZ ;  /* 0x000000d800027210 */ /* 0x000fe40007f1e0ff */
[----:B------:R-:W-:Y:S02]  /*d4b0*/  LOP3.LUT P1, RZ, R208, 0x800, RZ, 0xc0, !PT ;  /* 0x00000800d0ff7812 */ /* 0x000fe4000782c0ff */
[----:B------:R3:W-:Y:S01]  /*d4c0*/  LDGSTS.E.BYPASS.LTC128B.128 [R209+0x7080], [R8.64], !P3 ;  /* 0x0708000008d17fae */ /* 0x0007e2000d901d4e */
[----:B------:R-:W-:Y:S05]  /*d4d0*/  IMAD.X R3, R4, 0x1, R215, P0 ;  /* 0x0000000104037824 */ /* 0x000fea00000e06d7 */
[----:B------:R3:W-:Y:S05]  /*d4e0*/  LDGSTS.E.BYPASS.LTC128B.128 [R209+0x8880], [R2.64], !P2 ;  /* 0x0888000002d17fae */ /* 0x0007ea000d101d4e */
[----:B------:R-:W-:-:S05]  /*d4f0*/  @P1 BRA `(.L_x_2991) ;  /* 0x000001a000001947 */ /* 0x000fca0003800000 */
[----:B------:R-:W-:-:S05]  /*d500*/  BRA.DIV ~URZ, `(.L_x_2994) ;  /* 0x0000ddc27f007947 */ /* 0x000fca000b800000 */
[----:B------:R3:W4:Y:S04]  /*d510*/  SHFL.IDX PT, R4, R6, 0x1, 0x181f ;  /* 0x00381f0006047f89 */ /* 0x00072800000e0000 */
[----:B------:R3:W2:Y:S02]  /*d520*/  SHFL.IDX PT, R0, R18, 0x1, 0x181f ;  /* 0x00381f0012007f89 */ /* 0x0006a400000e0000 */
.L_x_3096:
[C---:B------:R-:W-:Y:S01]  /*d530*/  IADD3 R19, R219.reuse, 0x40, RZ ;  /* 0x00000040db137810 */ /* 0x040fe20007ffe0ff */
[C---:B---3--:R-:W-:Y:S01]  /*d540*/  IMAD.SHL.U32 R2, R219.reuse, 0x2, RZ ;  /* 0x00000002db027824 */ /* 0x048fe200078e00ff */
[C---:B------:R-:W-:Y:S02]  /*d550*/  ISETP.GE.AND P4, PT, R219.reuse, c[0x0][0x1d4], PT ;  /* 0x00007500db007a0c */ /* 0x040fe40003f86270 */
[----:B----4-:R-:W-:Y:S02]  /*d560*/  IADD3 R18, R219, 0x80, RZ ;  /* 0x00000080db127810 */ /* 0x010fe40007ffe0ff */
[----:B--2---:R-:W-:Y:S02]  /*d570*/  IADD3 R16, P0, R0, R2, RZ ;  /* 0x0000000200107210 */ /* 0x004fe40007f1e0ff */
        /* <DEDUP_REMOVED lines=14> */
[----:B------:R-:W-:Y:S04]  /*d660*/  IADD3 R2, P0, R0, R216, RZ ;  /* 0x000000d800027210 */ /* 0x000fe80007f1e0ff */
[----:B------:R2:W-:Y:S01]  /*d670*/  LDGSTS.E.BYPASS.LTC128B.128 [R209+0x8080], [R8.64], !P2 ;  /* 0x0808000008d17fae */ /* 0x0005e2000d101d4e */
[----:B------:R-:W-:Y:S05]  /*d680*/  IMAD.X R3, R4, 0x1, R215, P0 ;  /* 0x0000000104037824 */ /* 0x000fea00000e06d7 */
[----:B------:R2:W-:Y:S03]  /*d690*/  LDGSTS.E.BYPASS.LTC128B.128 [R209+0x9880], [R2.64], !P1 ;  /* 0x0988000002d17fae */ /* 0x0005e6000c901d4e */
.L_x_2991:
[----:B------:R-:W-:Y:S05]  /*d6a0*/  BSYNC B0 ;  /* 0x0000000000007941 */ /* 0x000fea0003800000 */
.L_x_2990:
[----:B------:R-:W0:Y:S01]  /*d6b0*/  LDGDEPBAR ;  /* 0x00000000000079af */ /* 0x000e220000000000 */
[----:B------:R-:W-:Y:S01]  /*d6c0*/  WARPSYNC 0xffffffff ;  /* 0xffffffff00007948 */ /* 0x000fe20003800000 */
[C---:B--23--:R-:W-:Y:S01]  /*d6d0*/  HMMA.16816.F32 R8, R28.reuse, R12, RZ ;  /* 0x0000000c1c08723c */ /* 0x04cfe200000018ff */
[----:B------:R-:W-:Y:S02]  /*d6e0*/  BSSY B0, `(.L_x_2995) ;  /* 0x00000f4000007945 */ /* 0x000fe40003800000 */
[----:B------:R-:W-:Y:S01]  /*d6f0*/  LDSM.16.M88.4 R184, [R207] ;  /* 0x00000000cfb8783b */ /* 0x000fe20000000200 */
[----:B------:R-:W-:Y:S04]  /*d700*/  ISETP.GT.AND P0, PT, R218, R233, PT ;  /* 0x000000e9da00720c */ /* 0x000fe80003f04270 */
[C---:B------:R-:W-:Y:S01]  /*d710*/  HMMA.16816.F32 R12, R28.reuse, R14, RZ ;  /* 0x0000000e1c0c723c */ /* 0x040fe200000018ff */
[----:B------:R-:W2:Y:S05]  /*d720*/  LDSM.16.M88.4 R188, [R202+0xa080] ;  /* 0x00a08000cabc783b */ /* 0x000eaa0000000200 */
[----:B------:R-:W-:Y:S02]  /*d730*/  LDSM.16.M88.4 R192, [R202+0xb080] ;  /* 0x00b08000cac0783b */ /* 0x000fe40000000200 */
[C---:B----4-:R-:W-:Y:S08]  /*d740*/  HMMA.16816.F32 R16, R28.reuse, R20, RZ ;  /* 0x000000141c10723c */ /* 0x050ff000000018ff */
[C---:B------:R-:W-:Y:S08]  /*d750*/  HMMA.16816.F32 R20, R28.reuse, R22, RZ ;  /* 0x000000161c14723c */ /* 0x040ff000000018ff */
        /* <DEDUP_REMOVED lines=8> */
[----:B------:R-:W3:Y:S07]  /*d7e0*/  LDSM.16.M88.4 R176, [R201] ;  /* 0x00000000c9b0783b */ /* 0x000eee0000000200 */
[C---:B------:R-:W-:Y:S08]  /*d7f0*/  HMMA.16816.F32 R24, R168.reuse, R180, R24 ;  /* 0x000000b4a818723c */ /* 0x040ff00000001818 */
[----:B------:R-:W-:Y:S01]  /*d800*/  HMMA.16816.F32 R28, R168, R182, R28 ;  /* 0x000000b6a81c723c */ /* 0x000fe2000000181c */
[----:B------:R-:W4:Y:S05]  /*d810*/  LDSM.16.M88.4 R168, [R201+0x800] ;  /* 0x00080000c9a8783b */ /* 0x000f2a0000000200 */
[----:B------:R-:W5:Y:S02]  /*d820*/  LDSM.16.M88.4 R180, [R201+0x1000] ;  /* 0x00100000c9b4783b */ /* 0x000f640000000200 */
        /* <DEDUP_REMOVED lines=8> */
[----:B------:R-:W2:Y:S05]  /*d8b0*/  LDSM.16.M88.4 R184, [R196+0xc080] ;  /* 0x00c08000c4b8783b */ /* 0x000eaa0000000200 */
[----:B------:R-:W1:Y:S02]  /*d8c0*/  LDSM.16.M88.4 R192, [R196+0xc880] ;  /* 0x00c88000c4c0783b */ /* 0x000e640000000200 */
[C---:B---3--:R-:W-:Y:S08]  /*d8d0*/  HMMA.16816.F32 R8, R172.reuse, R176, R8 ;  /* 0x000000b0ac08723c */ /* 0x048ff00000001808 */
[C---:B------:R-:W-:Y:S01]  /*d8e0*/  HMMA.16816.F32 R12, R172.reuse, R178, R12 ;  /* 0x000000b2ac0c723c */ /* 0x040fe2000000180c */
[----:B------:R-:W-:Y:S07]  /*d8f0*/  LDSM.16.M88.4 R176, [R203+0x1800] ;  /* 0x00180000cbb0783b */ /* 0x000fee0000000200 */
[C---:B----4-:R-:W-:Y:S08]  /*d900*/  HMMA.16816.F32 R16, R172.reuse, R168, R16 ;  /* 0x000000a8ac10723c */ /* 0x050ff00000001810 */
[C---:B------:R-:W-:Y:S01]  /*d910*/  HMMA.16816.F32 R20, R172.reuse, R170, R20 ;  /* 0x000000aaac14723c */ /* 0x040fe20000001814 */
[----:B------:R-:W3:Y:S07]  /*d920*/  LDSM.16.M88.4 R168, [R204+0x4000] ;  /* 0x00400000cca8783b */ /* 0x000eee0000000200 */
[C---:B-----5:R-:W-:Y:S08]  /*d930*/  HMMA.16816.F32 R24, R172.reuse, R180, R24 ;  /* 0x000000b4ac18723c */ /* 0x060ff00000001818 */
[----:B------:R-:W-:Y:S01]  /*d940*/  HMMA.16816.F32 R28, R172, R182, R28 ;  /* 0x000000b6ac1c723c */ /* 0x000fe2000000181c */
[----:B------:R-:W4:Y:S05]  /*d950*/  LDSM.16.M88.4 R172, [R203+0x2000] ;  /* 0x00200000cbac783b */ /* 0x000f2a0000000200 */
[----:B------:R-:W5:Y:S02]  /*d960*/  LDSM.16.M88.4 R180, [R203+0x2800] ;  /* 0x00280000cbb4783b */ /* 0x000f640000000200 */
[C---:B-1----:R-:W-:Y:S08]  /*d970*/  HMMA.16816.F32 R8, R164.reuse, R188, R8 ;  /* 0x000000bca408723c */ /* 0x042ff00000001808 */
[C---:B------:R-:W-:Y:S01]  /*d980*/  HMMA.16816.F32 R12, R164.reuse, R190, R12 ;  /* 0x000000bea40c723c */ /* 0x040fe2000000180c */
[----:B------:R-:W-:Y:S07]  /*d990*/  LDSM.16.M88.4 R188, [R202+0xb880] ;  /* 0x00b88000cabc783b */ /* 0x000fee0000000200 */
[C---:B--2---:R-:W-:Y:S08]  /*d9a0*/  HMMA.16816.F32 R16, R164.reuse, R184, R16 ;  /* 0x000000b8a410723c */ /* 0x044ff00000001810 */
        /* <DEDUP_REMOVED lines=96> */
[C---:B-1----:R-:W-:Y:S01]  /*dfb0*/  HMMA.16816.F32 R8, R184.reuse, R188, R8 ;  /* 0x000000bcb808723c */ /* 0x042fe20000001808 */
[----:B------:R-:W-:Y:S04]  /*dfc0*/  DEPBAR.LE SB0, 0x0 ;  /* 0x000080000000791a */ /* 0x000fe80000000000 */
[----:B------:R-:W-:Y:S03]  /*dfd0*/  BAR.SYNC.DEFER_BLOCKING 0x0 ;  /* 0x0000000000007b1d */ /* 0x000fe60000010000 */
[C---:B------:R-:W-:Y:S08]  /*dfe0*/  HMMA.16816.F32 R12, R184.reuse, R190, R12 ;  /* 0x000000beb80c723c */ /* 0x040ff0000000180c */
[C---:B--2---:R-:W-:Y:S08]  /*dff0*/  HMMA.16816.F32 R16, R184.reuse, R164, R16 ;  /* 0x000000a4b810723c */ /* 0x044ff00000001810 */
[C---:B------:R-:W-:Y:S08]  /*e000*/  HMMA.16816.F32 R20, R184.reuse, R166, R20 ;  /* 0x000000a6b814723c */ /* 0x040ff00000001814 */
[C---:B------:R-:W-:Y:S08]  /*e010*/  HMMA.16816.F32 R24, R184.reuse, R192, R24 ;  /* 0x000000c0b818723c */ /* 0x040ff00000001818 */
[----:B------:R-:W-:Y:S08]  /*e020*/  HMMA.16816.F32 R28, R184, R194, R28 ;  /* 0x000000c2b81c723c */ /* 0x000ff0000000181c */
[C---:B---3--:R-:W-:Y:S08]  /*e030*/  HMMA.16816.F32 R8, R172.reuse, R176, R8 ;  /* 0x000000b0ac08723c */ /* 0x048ff00000001808 */
[C---:B------:R-:W-:Y:S08]  /*e040*/  HMMA.16816.F32 R12, R172.reuse, R178, R12 ;  /* 0x000000b2ac0c723c */ /* 0x040ff0000000180c */
[C---:B----4-:R-:W-:Y:S08]  /*e050*/  HMMA.16816.F32 R16, R172.reuse, R168, R16 ;  /* 0x000000a8ac10723c */ /* 0x050ff00000001810 */
[C---:B------:R-:W-:Y:S08]  /*e060*/  HMMA.16816.F32 R20, R172.reuse, R170, R20 ;  /* 0x000000aaac14723c */ /* 0x040ff00000001814 */
[C---:B-----5:R-:W-:Y:S08]  /*e070*/  HMMA.16816.F32 R24, R172.reuse, R180, R24 ;  /* 0x000000b4ac18723c */ /* 0x060ff00000001818 */
[----:B------:R-:W-:Y:S01]  /*e080*/  HMMA.16816.F32 R28, R172, R182, R28 ;  /* 0x000000b6ac1c723c */ /* 0x000fe2000000181c */
[----:B------:R-:W-:Y:S07]  /*e090*/  @!UPT UIADD3 URZ, URZ, URZ, URZ ;  /* 0x0000003f3f3ff290 */ /* 0x000fee000fffe03f */
[----:B------:R-:W-:-:S11]  /*e0a0*/  @!P0 BRA `(.L_x_2996) ;  /* 0x0000057000008947 */ /* 0x000fd60003800000 */
[----:B------:R-:W-:Y:S01]  /*e0b0*/  IMAD.MOV.U32 R0, RZ, RZ, 0x1 ;  /* 0x00000001ff007424 */ /* 0x000fe200078e00ff */
[----:B------:R-:W-:Y:S01]  /*e0c0*/  ISETP.GT.AND P1, PT, R234, 0x2f, PT ;  /* 0x0000002fea00780c */ /* 0x000fe20003f24270 */
[----:B------:R-:W-:Y:S01]  /*e0d0*/  IMAD R2, R218, 0x30, R242 ;  /* 0x00000030da027824 */ /* 0x000fe200078e02f2 */
[----:B------:R-:W1:Y:S01]  /*e0e0*/  S2R R6, SR_CTAID.Y ;  /* 0x0000000000067919 */ /* 0x000e620000002600 */
[----:B------:R-:W-:Y:S01]  /*e0f0*/  IMAD.MOV.U32 R220, RZ, RZ, RZ ;  /* 0x000000ffffdc7224 */ /* 0x000fe200078e00ff */
[----:B------:R-:W-:Y:S02]  /*e100*/  ISETP.NE.AND P0, PT, R0, c[0x0][0x2b8], PT ;  /* 0x0000ae0000007a0c */ /* 0x000fe40003f05270 */
[----:B------:R-:W-:Y:S05]  /*e110*/  IADD3 R2, R2, -0x30, R234 ;  /* 0xffffffd002027810 */ /* 0x000fea0007ffe0ea */
[----:B------:R-:W-:Y:S06]  /*e120*/  IMAD.MOV.U32 R0, RZ, RZ, R2 ;  /* 0x000000ffff007224 */ /* 0x000fec00078e0002 */
[----:B------:R-:W-:Y:S05]  /*e130*/  @P0 IMAD.HI.U32 R3, R2, c[0x0][0x2bc], RZ ;  /* 0x0000af0002030a27 */ /* 0x000fea00078e00ff */
[----:B------:R-:W-:Y:S01]  /*e140*/  @P0 SHF.R.U32.HI R0, RZ, c[0x0][0x2c0], R3 ;  /* 0x0000b000ff000a19 */ /* 0x000fe20000011603 */
[----:B-1----:R-:W-:Y:S03]  /*e150*/  IMAD.WIDE.U32 R222, R6, c[0x0][0x1e8], RZ ;  /* 0x00007a0006de7a25 */ /* 0x002fe600078e00ff */
[----:B------:R-:W-:Y:S02]  /*e160*/  @!P1 IADD3 R3, P0, R0, R240, RZ ;  /* 0x000000f000039210 */ /* 0x000fe40007f1e0ff */
        /* <DEDUP_REMOVED lines=22> */
[----:B------:R1:W2:Y:S02]  /*e2d0*/  SHFL.IDX PT, R4, R153, RZ, 0x181f ;  /* 0x00181fff99047589 */ /* 0x0002a400000e0000 */
.L_x_3097:
[----:B------:R-:W-:-:S05]  /*e2e0*/  BRA.DIV ~URZ, `(.L_x_2998) ;  /* 0x0000d1527f007947 */ /* 0x000fca000b800000 */
[----:B------:R3:W4:Y:S02]  /*e2f0*/  SHFL.IDX PT, R0, R168, RZ, 0x181f ;  /* 0x00181fffa8007589 */ /* 0x00072400000e0000 */
.L_x_3098:
[C---:B------:R-:W-:Y:S01]  /*e300*/  IADD3 R171, R219.reuse, 0x40, RZ ;  /* 0x00000040dbab7810 */ /* 0x040fe20007ffe0ff */
[C---:B------:R-:W-:Y:S01]  /*e310*/  IMAD.SHL.U32 R2, R219.reuse, 0x2, RZ ;  /* 0x00000002db027824 */ /* 0x040fe200078e00ff */
[C---:B------:R-:W-:Y:S02]  /*e320*/  ISETP.GE.AND P5, PT, R219.reuse, c[0x0][0x1d4], PT ;  /* 0x00007500db007a0c */ /* 0x040fe40003fa6270 */
[----:B------:R-:W-:Y:S02]  /*e330*/  IADD3 R170, R219, 0x80, RZ ;  /* 0x00000080dbaa7810 */ /* 0x000fe40007ffe0ff */
[----:B----4-:R-:W-:Y:S02]  /*e340*/  @P0 IADD3 R166, P1, R0, R2, RZ ;  /* 0x0000000200a60210 */ /* 0x010fe40007f3e0ff */
[----:B------:R-:W-:Y:S02]  /*e350*/  ISETP.GE.AND P4, PT, R171, c[0x0][0x1d4], PT ;  /* 0x00007500ab007a0c */ /* 0x000fe40003f86270 */
[----:B------:R-:W-:Y:S01]  /*e360*/  ISETP.GE.AND P3, PT, R170, c[0x0][0x1d4], PT ;  /* 0x00007500aa007a0c */ /* 0x000fe20003f66270 */
[----:B--2---:R-:W-:Y:S01]  /*e370*/  @P0 IMAD.X R167, R4, 0x1, R210, P1 ;  /* 0x0000000104a70824 */ /* 0x004fe200008e06d2 */
[----:B------:R-:W-:Y:S02]  /*e380*/  @P0 IADD3 R164, P1, R0, R212, RZ ;  /* 0x000000d400a40210 */ /* 0x000fe40007f3e0ff */
[----:B------:R-:W-:Y:S02]  /*e390*/  IADD3 R169, R219, 0xc0, RZ ;  /* 0x000000c0dba97810 */ /* 0x000fe40007ffe0ff */
[----:B------:R-:W-:Y:S01]  /*e3a0*/  @!PT LDS RZ, [RZ] ;  /* 0x00000000fffff984 */ /* 0x000fe20000000800 */
[----:B------:R-:W-:Y:S01]  /*e3b0*/  @!PT LDS RZ, [RZ] ;  /* 0x00000000fffff984 */ /* 0x000fe20000000800 */
[----:B------:R-:W-:Y:S01]  /*e3c0*/  @!PT LDS RZ, [RZ] ;  /* 0x00000000fffff984 */ /* 0x000fe20000000800 */
[----:B------:R2:W-:Y:S01]  /*e3d0*/  @P0 LDGSTS.E.BYPASS.LTC128B.128 [R209+0xa080], [R166.64], !P5 ;  /* 0x0a080000a6d10fae */ /* 0x0005e2000e901d4e */
[----:B------:R-:W-:Y:S01]  /*e3e0*/  @P0 IMAD.X R165, R4, 0x1, R211, P1 ;  /* 0x0000000104a50824 */ /* 0x000fe200008e06d3 */
[----:B------:R-:W-:Y:S02]  /*e3f0*/  @P0 IADD3 R154, P1, R0, R214, RZ ;  /* 0x000000d6009a0210 */ /* 0x000fe40007f3e0ff */
[----:B------:R-:W-:Y:S02]  /*e400*/  ISETP.GE.AND P2, PT, R169, c[0x0][0x1d4], PT ;  /* 0x00007500a9007a0c */ /* 0x000fe40003f46270 */
        /* <DEDUP_REMOVED lines=9> */
[----:B------:R4:W2:Y:S02]  /*e4a0*/  SHFL.IDX PT, R0, R168, 0x1, 0x181f ;  /* 0x00381f00a8007f89 */ /* 0x0008a400000e0000 */
.L_x_3099:
[C---:B---34-:R-:W-:Y:S01]  /*e4b0*/  IADD3 R168, R219.reuse, 0x40, RZ ;  /* 0x00000040dba87810 */ /* 0x058fe20007ffe0ff */
[C---:B--2---:R-:W-:Y:S01]  /*e4c0*/  IMAD.SHL.U32 R2, R219.reuse, 0x2, RZ ;  /* 0x00000002db027824 */ /* 0x044fe200078e00ff */
[C---:B------:R-:W-:Y:S02]  /*e4d0*/  ISETP.GE.AND P5, PT, R219.reuse, c[0x0][0x1d4], PT ;  /* 0x00007500db007a0c */ /* 0x040fe40003fa6270 */
[----:B-1----:R-:W-:Y:S02]  /*e4e0*/  IADD3 R153, R219, 0x80, RZ ;  /* 0x00000080db997810 */ /* 0x002fe40007ffe0ff */
[----:B------:R-:W-:Y:S02]  /*e4f0*/  @P0 IADD3 R166, P1, R0, R2, RZ ;  /* 0x0000000200a60210 */ /* 0x000fe40007f3e0ff */
[----:B------:R-:W-:Y:S02]  /*e500*/  ISETP.GE.AND P4, PT, R168, c[0x0][0x1d4], PT ;  /* 0x00007500a8007a0c */ /* 0x000fe40003f86270 */
[----:B------:R-:W-:Y:S01]  /*e510*/  ISETP.GE.AND P3, PT, R153, c[0x0][0x1d4], PT ;  /* 0x0000750099007a0c */ /* 0x000fe20003f66270 */
[----:B------:R-:W-:Y:S01]  /*e520*/  @P0 IMAD.X R167, R4, 0x1, R210, P1 ;  /* 0x0000000104a70824 */ /* 0x000fe200008e06d2 */
        /* <DEDUP_REMOVED lines=14> */
[----:B------:R1:W-:Y:S03]  /*e610*/  @P0 LDGSTS.E.BYPASS.LTC128B.128 [R209+0xf880], [R2.64], !P2 ;  /* 0x0f88000002d10fae */ /* 0x0003e6000d101d4e */
.L_x_2996:
[----:B------:R-:W-:Y:S05]  /*e620*/  BSYNC B0 ;  /* 0x0000000000007941 */ /* 0x000fea0003800000 */
.L_x_2995:
[----:B-1----:R-:W-:Y:S01]  /*e630*/  LOP3.LUT R3, RZ, c[0x0][0x324], RZ, 0x33, !PT ;  /* 0x0000c900ff037a12 */ /* 0x002fe200078e33ff */
        /* <DEDUP_REMOVED lines=16> */
.L_x_3100:
[----:B--2---:R-:W-:Y:S01]  /*e740*/  IADD3 R2, R154, R3, RZ ;  /* 0x000000039a027210 */ /* 0x004fe20007ffe0ff */
        /* <DEDUP_REMOVED lines=18> */
.L_x_3003:
[----:B------:R-:W-:Y:S04]  /*e870*/  MOV R164, 0x1 ;  /* 0x0000000100a47802 */ /* 0x000fe80000000f00 */
[----:B------:R-:W-:Y:S11]  /*e880*/  ISETP.NE.AND P0, PT, R164, c[0x0][0x32c], PT ;  /* 0x0000cb00a4007a0c */ /* 0x000ff60003f05270 */
[----:B------:R-:W-:Y:S02]  /*e890*/  @!UPT UIADD3 URZ, URZ, URZ, URZ ;  /* 0x0000003f3f3ff290 */ /* 0x000fe4000fffe03f */
[----:B------:R-:W-:Y:S05]  /*e8a0*/  @P0 IMAD.HI.U32 R164, R3, c[0x0][0x330], RZ ;  /* 0x0000cc0003a40a27 */ /* 0x000fea00078e00ff */
[----:B------:R-:W-:Y:S02]  /*e8b0*/  @P0 SHF.R.U32.HI R3, RZ, c[0x0][0x334], R164 ;  /* 0x0000cd00ff030a19 */ /* 0x000fe400000116a4 */
.L_x_3004:
[----:B------:R-:W-:Y:S05]  /*e8c0*/  BSYNC B0 ;  /* 0x0000000000007941 */ /* 0x000fea0003800000 */
.L_x_3002:
[----:B------:R-:W-:Y:S05]  /*e8d0*/  IMAD R3, R3, c[0x0][0x32c], R155 ;  /* 0x0000cb0003037a24 */ /* 0x000fea00078e029b */
[----:B------:R-:W-:Y:S02]  /*e8e0*/  IADD3 R164, R3, c[0x0][0x32c], RZ ;  /* 0x0000cb0003a47a10 */ /* 0x000fe40007ffe0ff */
[----:B------:R-:W-:Y:S02]  /*e8f0*/  IMNMX R0, R0, R3, !PT ;  /* 0x0000000300007217 */ /* 0x000fe40007800200 */
[----:B------:R-:W-:Y:S02]  /*e900*/  IMNMX R2, R2, R164, PT ;  /* 0x000000a402027217 */ /* 0x000fe40003800200 */
.L_x_3001:
        /* <DEDUP_REMOVED lines=63> */
.L_x_3101:
        /* <DEDUP_REMOVED lines=19> */
.L_x_3008:
[----:B------:R-:W-:Y:S04]  /*ee30*/  MOV R4, 0x1 ;  /* 0x0000000100047802 */ /* 0x000fe80000000f00 */
[----:B------:R-:W-:Y:S11]  /*ee40*/  ISETP.NE.AND P0, PT, R4, c[0x0][0x32c], PT ;  /* 0x0000cb0004007a0c */ /* 0x000ff60003f05270 */
[----:B------:R-:W-:Y:S02]  /*ee50*/  @!UPT UIADD3 URZ, URZ, URZ, URZ ;  /* 0x0000003f3f3ff290 */ /* 0x000fe4000fffe03f */
[----:B------:R-:W-:Y:S05]  /*ee60*/  @P0 IMAD.HI.U32 R4, R3, c[0x0][0x330], RZ ;  /* 0x0000cc0003040a27 */ /* 0x000fea00078e00ff */
[----:B------:R-:W-:Y:S02]  /*ee70*/  @P0 SHF.R.U32.HI R3, RZ, c[0x0][0x334], R4 ;  /* 0x0000cd00ff030a19 */ /* 0x000fe40000011604 */
.L_x_3009:
[----:B------:R-:W-:Y:S05]  /*ee80*/  BSYNC B0 ;  /* 0x0000000000007941 */ /* 0x000fea0003800000 */
.L_x_3007:
[----:B------:R-:W-:Y:S05]  /*ee90*/  IMAD R3, R3, c[0x0][0x32c], R155 ;  /* 0x0000cb0003037a24 */ /* 0x000fea00078e029b */
[----:B------:R-:W-:Y:S02]  /*eea0*/  IADD3 R4, R3, c[0x0][0x32c], RZ ;  /* 0x0000cb0003047a10 */ /* 0x000fe40007ffe0ff */
[----:B------:R-:W-:Y:S02]  /*eeb0*/  IMNMX R0, R0, R3, !PT ;  /* 0x0000000300007217 */ /* 0x000fe40007800200 */
[----:B------:R-:W-:Y:S02]  /*eec0*/  IMNMX R2, R2, R4, PT ;  /* 0x0000000402027217 */ /* 0x000fe40003800200 */
.L_x_3006:
        /* <DEDUP_REMOVED lines=68> */
.L_x_3102:
[----:B-12-4-:R-:W-:Y:S01]  /*f310*/  FMNMX.FTZ R6, R4, R0, !PT ;  /* 0x0000000004067209 */ /* 0x016fe20007810000 */
[----:B------:R-:W-:-:S05]  /*f320*/  BRA.DIV ~URZ, `(.L_x_3011) ;  /* 0x0000c3c27f007947 */ /* 0x000fca000b800000 */
[----:B---3--:R-:W-:Y:S04]  /*f330*/  SHFL.BFLY PT, R4, R8, 0x2, 0x1f ;  /* 0x0c401f0008047f89 */ /* 0x008fe800000e0000 */
[----:B------:R-:W1:Y:S02]  /*f340*/  SHFL.BFLY PT, R2, R6, 0x1, 0x1f ;  /* 0x0c201f0006027f89 */ /* 0x000e6400000e0000 */
[----:B-1----:R-:W-:Y:S02]  /*f350*/  FMNMX.FTZ R6, R6, R2, !PT ;  /* 0x0000000206067209 */ /* 0x002fe40007810000 */
[----:B------:R-:W-:Y:S05]  /*f360*/  FMNMX.FTZ R4, R8, R4, !PT ;  /* 0x0000000408047209 */ /* 0x000fea0007810000 */
[----:B------:R1:W2:Y:S02]  /*f370*/  SHFL.BFLY PT, R0, R4, 0x1, 0x1f ;  /* 0x0c201f0004007f89 */ /* 0x0002a400000e0000 */
.L_x_3103:
[C---:B------:R-:W-:Y:S01]  /*f380*/  FSETP.NEU.FTZ.AND P0, PT, R6.reuse, -INF , PT ;  /* 0xff8000000600780b */ /* 0x040fe20003f1d000 */
[----:B------:R-:W-:Y:S01]  /*f390*/  FMUL.FTZ R168, R6, c[0x0][0x2d0] ;  /* 0x0000b40006a87a20 */ /* 0x000fe20000410000 */
[----:B-12---:R-:W-:Y:S01]  /*f3a0*/  FMNMX.FTZ R4, R0, R4, !PT ;  /* 0x0000000400047209 */ /* 0x006fe20007810000 */
[----:B------:R-:W-:Y:S01]  /*f3b0*/  WARPSYNC 0xffffffff ;  /* 0xffffffff00007948 */ /* 0x000fe20003800000 */
[----:B------:R-:W-:Y:S01]  /*f3c0*/  FSEL R2, R6, RZ, P0 ;  /* 0x000000ff06027208 */ /* 0x000fe20000000000 */
[----:B------:R-:W1:Y:S01]  /*f3d0*/  LDSM.16.MT88.4 R16, [R197+0x4080] ;  /* 0x00408000c510783b */ /* 0x000e620000004200 */
        /* <DEDUP_REMOVED lines=8> */
[--C-:B------:R-:W-:Y:S01]  /*f460*/  FFMA.FTZ R9, R9, c[0x0][0x2d0], -R168.reuse ;  /* 0x0000b40009097a23 */ /* 0x100fe200000108a8 */
[----:B------:R-:W-:Y:S01]  /*f470*/  MUFU.EX2 R227, R164 ;  /* 0x000000a400e37308 */ /* 0x000fe20000000800 */
[--C-:B------:R-:W-:Y:S01]  /*f480*/  FFMA.FTZ R12, R12, c[0x0][0x2d0], -R168.reuse ;  /* 0x0000b4000c0c7a23 */ /* 0x100fe200000108a8 */
[----:B------:R-:W2:Y:S01]  /*f490*/  LDSM.16.MT88.4 R24, [R198+0x4080] ;  /* 0x00408000c618783b */ /* 0x000ea20000004200 */
[--C-:B------:R-:W-:Y:S01]  /*f4a0*/  FFMA.FTZ R10, R10, c[0x0][0x2d0], -R169.reuse ;  /* 0x0000b4000a0a7a23 */ /* 0x100fe200000108a9 */
[----:B------:R-:W-:Y:S01]  /*f4b0*/  ISETP.GT.AND P0, PT, R218, R235, PT ;  /* 0x000000ebda00720c */ /* 0x000fe20003f04270 */
[--C-:B------:R-:W-:Y:S02]  /*f4c0*/  FFMA.FTZ R11, R11, c[0x0][0x2d0], -R169.reuse ;  /* 0x0000b4000b0b7a23 */ /* 0x100fe400000108a9 */
[--C-:B------:R-:W-:Y:S02]  /*f4d0*/  FFMA.FTZ R14, R14, c[0x0][0x2d0], -R169.reuse ;  /* 0x0000b4000e0e7a23 */ /* 0x100fe400000108a9 */
[----:B------:R-:W-:Y:S01]  /*f4e0*/  FFMA.FTZ R15, R15, c[0x0][0x2d0], -R169 ;  /* 0x0000b4000f0f7a23 */ /* 0x000fe200000108a9 */
[----:B------:R3:W-:Y:S01]  /*f4f0*/  MUFU.EX2 R2, R0 ;  /* 0x0000000000027308 */ /* 0x0007e20000000800 */
[--C-:B------:R-:W-:Y:S09]  /*f500*/  FFMA.FTZ R13, R13, c[0x0][0x2d0], -R168.reuse ;  /* 0x0000b4000d0d7a23 */ /* 0x100ff200000108a8 */
        /* <DEDUP_REMOVED lines=14> */
[C---:B------:R-:W-:Y:S01]  /*f5f0*/  FMUL.FTZ R8, R2.reuse, R156 ;  /* 0x0000009c02087220 */ /* 0x040fe20000410000 */
[----:B---3--:R-:W-:Y:S01]  /*f600*/  F2FP.PACK_AB R154, R225, R226 ;  /* 0x000000e2e19a723e */ /* 0x008fe200000000ff */
[----:B------:R-:W-:Y:S01]  /*f610*/  FMUL.FTZ R9, R2, R157 ;  /* 0x0000009d02097220 */ /* 0x000fe20000410000 */
[----:B-----5:R-:W-:Y:S01]  /*f620*/  F2FP.PACK_AB R153, R223, R224 ;  /* 0x000000e0df99723e */ /* 0x020fe200000000ff */
[C---:B------:R-:W-:Y:S01]  /*f630*/  FMUL.FTZ R10, R0.reuse, R158 ;  /* 0x0000009e000a7220 */ /* 0x040fe20000410000 */
        /* <DEDUP_REMOVED lines=9> */
[----:B------:R-:W-:Y:S03]  /*f6d0*/  LDSM.16.MT88.4 R160, [R197+0x7880] ;  /* 0x00788000c5a0783b */ /* 0x000fe60000004200 */
        /* <DEDUP_REMOVED lines=9> */
[C---:B--2---:R-:W-:Y:S03]  /*f770*/  HMMA.16816.F32 R16, R152.reuse, R24, R16 ;  /* 0x000000189810723c */ /* 0x044fe60000001810 */
[----:B------:R-:W-:Y:S02]  /*f780*/  FMUL.FTZ R23, R0, R143 ;  /* 0x0000008f00177220 */ /* 0x000fe40000410000 */
[----:B------:R-:W2:Y:S01]  /*f790*/  LDSM.16.MT88.4 R140, [R197+0x5880] ;  /* 0x00588000c58c783b */ /* 0x000ea20000004200 */
[C---:B------:R-:W-:Y:S02]  /*f7a0*/  FMUL.FTZ R28, R2.reuse, R148 ;  /* 0x00000094021c7220 */ /* 0x040fe40000410000 */
[C---:B------:R-:W-:Y:S02]  /*f7b0*/  FMUL.FTZ R24, R2.reuse, R144 ;  /* 0x0000009002187220 */ /* 0x040fe40000410000 */
[C---:B------:R-:W-:Y:S03]  /*f7c0*/  HMMA.16816.F32 R20, R152.reuse, R26, R20 ;  /* 0x0000001a9814723c */ /* 0x040fe60000001814 */
[C---:B------:R-:W-:Y:S02]  /*f7d0*/  FMUL.FTZ R25, R2.reuse, R145 ;  /* 0x0000009102197220 */ /* 0x040fe40000410000 */
[----:B------:R-:W-:Y:S02]  /*f7e0*/  FMUL.FTZ R29, R2, R149 ;  /* 0x00000095021d7220 */ /* 0x000fe40000410000 */
[C---:B------:R-:W-:Y:S02]  /*f7f0*/  FMUL.FTZ R26, R0.reuse, R146 ;  /* 0x00000092001a7220 */ /* 0x040fe40000410000 */
[C---:B------:R-:W-:Y:S02]  /*f800*/  FMUL.FTZ R27, R0.reuse, R147 ;  /* 0x00000093001b7220 */ /* 0x040fe40000410000 */
[----:B------:R-:W2:Y:S01]  /*f810*/  LDSM.16.MT88.4 R144, [R198+0x5880] ;  /* 0x00588000c690783b */ /* 0x000ea20000004200 */
        /* <DEDUP_REMOVED lines=8> */
[----:B------:R-:W-:Y:S01]  /*f8a0*/  LDSM.16.MT88.4 R156, [R199+0x4880] ;  /* 0x00488000c79c783b */ /* 0x000fe20000004200 */
        /* <DEDUP_REMOVED lines=30> */
[C---:B------:R-:W-:Y:S01]  /*fa90*/  HMMA.16816.F32 R48, R152.reuse, R144, R48 ;  /* 0x000000909830723c */ /* 0x040fe20000001830 */
[----:B------:R1:W-:Y:S02]  /*faa0*/  MUFU.EX2 R191, R3 ;  /* 0x0000000300bf7308 */ /* 0x0003e40000000800 */
        /* <DEDUP_REMOVED lines=46> */
[--C-:B--2---:R-:W-:Y:S02]  /*fd90*/  FFMA.FTZ R3, R174, c[0x0][0x2d0], -R169.reuse ;  /* 0x0000b400ae037a23 */ /* 0x104fe400000108a9 */
[C---:B------:R-:W-:Y:S02]  /*fda0*/  FMUL.FTZ R84, R2.reuse, R84 ;  /* 0x0000005402547220 */ /* 0x040fe40000410000 */
[----:B------:R2:W1:Y:S01]  /*fdb0*/  MUFU.EX2 R188, R3 ;  /* 0x0000000300bc7308 */ /* 0x0004620000000800 */
[C---:B---3--:R-:W-:Y:S03]  /*fdc0*/  HMMA.16816.F32 R80, R152.reuse, R136, R80 ;  /* 0x000000889850723c */ /* 0x048fe60000001850 */
        /* <DEDUP_REMOVED lines=10> */
[--C-:B--2---:R-:W-:Y:S02]  /*fe70*/  FFMA.FTZ R3, R175, c[0x0][0x2d0], -R168.reuse ;  /* 0x0000b400af037a23 */ /* 0x104fe400000108a8 */
[----:B------:R-:W-:Y:S01]  /*fe80*/  LDSM.16.MT88.4 R172, [R197+0x6880] ;  /* 0x00688000c5ac783b */ /* 0x000fe20000004200 */
[C---:B-1----:R-:W-:Y:S01]  /*fe90*/  HMMA.16816.F32 R88, R152.reuse, R140, R88 ;  /* 0x0000008c9858723c */ /* 0x042fe20000001858 */
[----:B------:R1:W2:Y:S02]  /*fea0*/  MUFU.EX2 R187, R3 ;  /* 0x0000000300bb7308 */ /* 0x0002a40000000800 */
        /* <DEDUP_REMOVED lines=14> */
[--C-:B-1----:R-:W-:Y:S02]  /*ff90*/  FFMA.FTZ R3, R178, c[0x0][0x2d0], -R168.reuse ;  /* 0x0000b400b2037a23 */ /* 0x102fe400000108a8 */
[C---:B------:R-:W-:Y:S02]  /*ffa0*/  FMUL.FTZ R104, R2.reuse, R104 ;  /* 0x0000006802687220 */ /* 0x040fe40000410000 */
[----:B------:R1:W-:Y:S01]  /*ffb0*/  MUFU.EX2 R186, R3 ;  /* 0x0000000300ba7308 */ /* 0x0003e20000000800 */
[C---:B------:R-:W-:Y:S01]  /*ffc0*/  HMMA.16816.F32 R100, R152.reuse, R146, R100 ;  /* 0x000000929864723c */ /* 0x040fe20000001864 */
[----:B------:R-:W5:Y:S02]  /*ffd0*/  LDSM.16.MT88.4 R144, [R200+0x8880] ;  /* 0x00888000c890783b */ /* 0x000f640000004200 */
        /* <DEDUP_REMOVED lines=41> */
[----:B------:R-:W-:Y:S01]  /*10270*/  F2FP.PACK_AB R136, R194, R195 ;  /* 0x000000c3c288723e */ /* 0x000fe200000000ff */
[--C-:B-1----:R-:W-:Y:S01]  /*10280*/  FFMA.FTZ R3, R180, c[0x0][0x2d0], -R168.reuse ;  /* 0x0000b400b4037a23 */ /* 0x102fe200000108a8 */
[----:B----4-:R-:W-:Y:S03]  /*10290*/  F2FP.PACK_AB R137, R190, R191 ;  /* 0x000000bfbe89723e */ /* 0x010fe600000000ff */
[----:B------:R-:W-:Y:S01]  /*102a0*/  HMMA.16816.F32 R132, R152, R138, R132 ;  /* 0x0000008a9884723c */ /* 0x000fe20000001884 */
[----:B------:R-:W1:Y:S01]  /*102b0*/  LDSM.16.MT88.4 R152, [R197+0x6080] ;  /* 0x00608000c598783b */ /* 0x000e620000004200 */
[----:B------:R3:W-:Y:S01]  /*102c0*/  MUFU.EX2 R185, R3 ;  /* 0x0000000300b97308 */ /* 0x0007e20000000800 */
[----:B------:R-:W-:Y:S02]  /*102d0*/  FFMA.FTZ R168, R182, c[0x0][0x2d0], -R168 ;  /* 0x0000b400b6a87a23 */ /* 0x000fe400000108a8 */
[----:B------:R-:W-:Y:S02]  /*102e0*/  FFMA.FTZ R2, R2, R230, R228 ;  /* 0x000000e602027223 */ /* 0x000fe400000100e4 */
[----:B------:R-:W-:Y:S02]  /*102f0*/  F2FP.PACK_AB R138, R192, R193 ;  /* 0x000000c1c08a723e */ /* 0x000fe400000000ff */
[----:B------:R-:W-:Y:S03]  /*10300*/  F2FP.PACK_AB R139, R188, R189 ;  /* 0x000000bdbc8b723e */ /* 0x000fe600000000ff */
[----:B------:R-:W-:Y:S04]  /*10310*/  MUFU.EX2 R184, R168 ;  /* 0x000000a800b87308 */ /* 0x000fe80000000800 */
[C---:B--2---:R-:W-:Y:S08]  /*10320*/  HMMA.16816.F32 R8, R136.reuse, R140, R8 ;  /* 0x0000008c8808723c */ /* 0x044ff00000001808 */
[C---:B------:R-:W-:Y:S01]  /*10330*/  HMMA.16816.F32 R12, R136.reuse, R142, R12 ;  /* 0x0000008e880c723c */ /* 0x040fe2000000180c */
[----:B------:R-:W2:Y:S03]  /*10340*/  LDSM.16.MT88.4 R140, [R198+0x6080] ;  /* 0x00608000c68c783b */ /* 0x000ea60000004200 */
[--C-:B---3--:R-:W-:Y:S04]  /*10350*/  FFMA.FTZ R3, R176, c[0x0][0x2d0], -R169.reuse ;  /* 0x0000b400b0037a23 */ /* 0x108fe800000108a9 */
[C---:B------:R-:W-:Y:S01]  /*10360*/  HMMA.16816.F32 R16, R136.reuse, R148, R16 ;  /* 0x000000948810723c */ /* 0x040fe20000001810 */
[----:B------:R3:W4:Y:S07]  /*10370*/  MUFU.EX2 R183, R3 ;  /* 0x0000000300b77308 */ /* 0x00072e0000000800 */
[C---:B------:R-:W-:Y:S01]  /*10380*/  HMMA.16816.F32 R20, R136.reuse, R150, R20 ;  /* 0x000000968814723c */ /* 0x040fe20000001814 */
[----:B------:R-:W-:Y:S07]  /*10390*/  LDSM.16.MT88.4 R148, [R199+0x6080] ;  /* 0x00608000c794783b */ /* 0x000fee0000004200 */
[C---:B-----5:R-:W-:Y:S08]  /*103a0*/  HMMA.16816.F32 R24, R136.reuse, R144, R24 ;  /* 0x000000908818723c */ /* 0x060ff00000001818 */
[C---:B------:R-:W-:Y:S01]  /*103b0*/  HMMA.16816.F32 R28, R136.reuse, R146, R28 ;  /* 0x00000092881c723c */ /* 0x040fe2000000181c */
[----:B------:R-:W5:Y:S03]  /*103c0*/  LDSM.16.MT88.4 R144, [R200+0x6080] ;  /* 0x00608000c890783b */ /* 0x000f660000004200 */
[--C-:B---3--:R-:W-:Y:S04]  /*103d0*/  FFMA.FTZ R3, R177, c[0x0][0x2d0], -R169.reuse ;  /* 0x0000b400b1037a23 */ /* 0x108fe800000108a9 */
[C---:B------:R-:W-:Y:S01]  /*103e0*/  HMMA.16816.F32 R32, R136.reuse, R156, R32 ;  /* 0x0000009c8820723c */ /* 0x040fe20000001820 */
[----:B------:R3:W2:Y:S07]  /*103f0*/  MUFU.EX2 R182, R3 ;  /* 0x0000000300b67308 */ /* 0x0006ae0000000800 */
[C---:B------:R-:W-:Y:S01]  /*10400*/  HMMA.16816.F32 R36, R136.reuse, R158, R36 ;  /* 0x0000009e8824723c */ /* 0x040fe20000001824 */
[----:B------:R-:W4:Y:S07]  /*10410*/  LDSM.16.MT88.4 R156, [R200+0x7880] ;  /* 0x00788000c89c783b */ /* 0x000f2e0000004200 */
[C---:B-1----:R-:W-:Y:S08]  /*10420*/  HMMA.16816.F32 R40, R136.reuse, R152, R40 ;  /* 0x000000988828723c */ /* 0x042ff00000001828 */
[C---:B------:R-:W-:Y:S01]  /*10430*/  HMMA.16816.F32 R44, R136.reuse, R154, R44 ;  /* 0x0000009a882c723c */ /* 0x040fe2000000182c */
[----:B------:R-:W1:Y:S03]  /*10440*/  LDSM.16.MT88.4 R152, [R199+0x7880] ;  /* 0x00788000c798783b */ /* 0x000e660000004200 */
[--C-:B---3--:R-:W-:Y:S04]  /*10450*/  FFMA.FTZ R3, R179, c[0x0][0x2d0], -R169.reuse ;  /* 0x0000b400b3037a23 */ /* 0x108fe800000108a9 */
[C---:B--2---:R-:W-:Y:S01]  /*10460*/  HMMA.16816.F32 R48, R136.reuse, R140, R48 ;  /* 0x0000008c8830723c */ /* 0x044fe20000001830 */
[----:B------:R-:W-:Y:S01]  /*10470*/  LDSM.16.MT88.4 R176, [R198+0x6880] ;  /* 0x00688000c6b0783b */ /* 0x000fe20000004200 */
[----:B------:R2:W3:Y:S06]  /*10480*/  MUFU.EX2 R180, R3 ;  /* 0x0000000300b47308 */ /* 0x0004ec0000000800 */
[C---:B------:R-:W-:Y:S01]  /*10490*/  HMMA.16816.F32 R52, R136.reuse, R142, R52 ;  /* 0x0000008e8834723c */ /* 0x040fe20000001834 */
[----:B------:R-:W1:Y:S07]  /*104a0*/  LDSM.16.MT88.4 R140, [R197+0x9080] ;  /* 0x00908000c58c783b */ /* 0x000e6e0000004200 */
[C---:B-----5:R-:W-:Y:S08]  /*104b0*/  HMMA.16816.F32 R56, R136.reuse, R144, R56 ;  /* 0x000000908838723c */ /* 0x060ff00000001838 */
[C---:B------:R-:W-:Y:S01]  /*104c0*/  HMMA.16816.F32 R60, R136.reuse, R146, R60 ;  /* 0x00000092883c723c */ /* 0x040fe2000000183c */
[----:B------:R-:W5:Y:S03]  /*104d0*/  LDSM.16.MT88.4 R144, [R198+0x9080] ;  /* 0x00908000c690783b */ /* 0x000f660000004200 */
[----:B--2---:R-:W-:Y:S04]  /*104e0*/  FFMA.FTZ R3, R181, c[0x0][0x2d0], -R169 ;  /* 0x0000b400b5037a23 */ /* 0x004fe800000108a9 */
[C---:B------:R-:W-:Y:S01]  /*104f0*/  HMMA.16816.F32 R64, R136.reuse, R148, R64 ;  /* 0x000000948840723c */ /* 0x040fe20000001840 */
[----:B------:R-:W-:Y:S01]  /*10500*/  LDSM.16.MT88.4 R168, [R199+0x5080] ;  /* 0x00508000c7a8783b */ /* 0x000fe20000004200 */
[----:B------:R2:W1:Y:S06]  /*10510*/  MUFU.EX2 R7, R3 ;  /* 0x0000000300077308 */ /* 0x00046c0000000800 */
[C---:B------:R-:W-:Y:S01]  /*10520*/  HMMA.16816.F32 R68, R136.reuse, R150, R68 ;  /* 0x000000968844723c */ /* 0x040fe20000001844 */
[----:B------:R-:W1:Y:S07]  /*10530*/  LDSM.16.MT88.4 R148, [R200+0x9080] ;  /* 0x00908000c894783b */ /* 0x000e6e0000004200 */
[C---:B------:R-:W-:Y:S08]  /*10540*/  HMMA.16816.F32 R72, R136.reuse, R160, R72 ;  /* 0x000000a08848723c */ /* 0x040ff00000001848 */
[C---:B------:R-:W-:Y:S01]  /*10550*/  HMMA.16816.F32 R76, R136.reuse, R162, R76 ;  /* 0x000000a2884c723c */ /* 0x040fe2000000184c */
[----:B------:R-:W-:Y:S03]  /*10560*/  LDSM.16.MT88.4 R160, [R197+0x5080] ;  /* 0x00508000c5a0783b */ /* 0x000fe60000004200 */
[----:B--2---:R-:W-:Y:S02]  /*10570*/  FFMA.FTZ R3, R0, R229, R224 ;  /* 0x000000e500037223 */ /* 0x004fe400000100e0 */
[----:B------:R-:W-:Y:S02]  /*10580*/  FADD.FTZ R0, R227, R2 ;  /* 0x00000002e3007221 */ /* 0x000fe40000010000 */
        /* <DEDUP_REMOVED lines=23> */
[C---:B------:R-:W-:Y:S01]  /*10700*/  HMMA.16816.F32 R108, R136.reuse, R142, R108 ;  /* 0x0000008e886c723c */ /* 0x040fe2000000186c */
[----:B------:R-:W2:Y:S03]  /*10710*/  LDSM.16.MT88.4 R140, [R198+0x5080] ;  /* 0x00508000c68c783b */ /* 0x000ea60000004200 */
[----:B------:R-:W-:Y:S02]  /*10720*/  FADD.FTZ R3, R183, R2 ;  /* 0x00000002b7037221 */ /* 0x000fe40000010000 */
[----:B------:R-:W-:Y:S02]  /*10730*/  FADD.FTZ R2, R186, R0 ;  /* 0x00000000ba027221 */ /* 0x000fe40000010000 */
[C---:B-----5:R-:W-:Y:S04]  /*10740*/  HMMA.16816.F32 R112, R136.reuse, R144, R112 ;  /* 0x000000908870723c */ /* 0x060fe80000001870 */
[----:B------:R-:W-:Y:S02]  /*10750*/  FADD.FTZ R0, R182, R3 ;  /* 0x00000003b6007221 */ /* 0x000fe40000010000 */
[----:B------:R-:W-:Y:S02]  /*10760*/  FADD.FTZ R2, R185, R2 ;  /* 0x00000002b9027221 */ /* 0x000fe40000010000 */
[C---:B------:R-:W-:Y:S04]  /*10770*/  HMMA.16816.F32 R116, R136.reuse, R146, R116 ;  /* 0x000000928874723c */ /* 0x040fe80000001874 */
[----:B---3--:R-:W-:Y:S02]  /*10780*/  FADD.FTZ R0, R180, R0 ;  /* 0x00000000b4007221 */ /* 0x008fe40000010000 */
[----:B------:R-:W-:Y:S02]  /*10790*/  FADD.FTZ R230, R184, R2 ;  /* 0x00000002b8e67221 */ /* 0x000fe40000010000 */
[C---:B------:R-:W-:Y:S04]  /*107a0*/  HMMA.16816.F32 R120, R136.reuse, R148, R120 ;  /* 0x000000948878723c */ /* 0x040fe80000001878 */
[C---:B------:R-:W-:Y:S01]  /*107b0*/  FADD.FTZ R229, R7.reuse, R0 ;  /* 0x0000000007e57221 */ /* 0x040fe20000010000 */
[----:B------:R-:W-:Y:S03]  /*107c0*/  IADD3 R0, R218, -0x1, RZ ;  /* 0xffffffffda007810 */ /* 0x000fe60007ffe0ff */
[C---:B------:R-:W-:Y:S04]  /*107d0*/  HMMA.16816.F32 R124, R136.reuse, R150, R124 ;  /* 0x00000096887c723c */ /* 0x040fe8000000187c */
[----:B------:R-:W-:Y:S04]  /*107e0*/  MOV R218, R0 ;  /* 0x0000000000da7202 */ /* 0x000fe80000000f00 */
[C---:B-1----:R-:W-:Y:S07]  /*107f0*/  HMMA.16816.F32 R128, R136.reuse, R152, R128 ;  /* 0x000000988880723c */ /* 0x042fee0000001880 */
[----:B------:R-:W-:Y:S01]  /*10800*/  F2FP.PACK_AB R152, R186, R187 ;  /* 0x000000bbba98723e */ /* 0x000fe200000000ff */
[----:B------:R-:W-:Y:S04]  /*10810*/  HMMA.16816.F32 R132, R136, R154, R132 ;  /* 0x0000009a8884723c */ /* 0x000fe80000001884 */
[----:B------:R-:W-:Y:S03]  /*10820*/  F2FP.PACK_AB R153, R182, R183 ;  /* 0x000000b7b699723e */ /* 0x000fe600000000ff */
[----:B------:R-:W-:Y:S02]  /*10830*/  F2FP.PACK_AB R154, R184, R185 ;  /* 0x000000b9b89a723e */ /* 0x000fe400000000ff */
[----:B------:R-:W-:Y:S03]  /*10840*/  F2FP.PACK_AB R155, R7, R180 ;  /* 0x000000b4079b723e */ /* 0x000fe600000000ff */
[----:B------:R-:W-:Y:S04]  /*10850*/  MOV R7, R4 ;  /* 0x0000000400077202 */ /* 0x000fe80000000f00 */
[C---:B------:R-:W-:Y:S01]  /*10860*/  HMMA.16816.F32 R156, R152.reuse, R160, R8 ;  /* 0x000000a0989c723c */ /* 0x040fe20000001808 */
[----:B------:R-:W1:Y:S07]  /*10870*/  LDSM.16.MT88.4 R8, [R200+0x6880] ;  /* 0x00688000c808783b */ /* 0x000e6e0000004200 */
[C---:B------:R-:W-:Y:S01]  /*10880*/  HMMA.16816.F32 R160, R152.reuse, R162, R12 ;  /* 0x000000a298a0723c */ /* 0x040fe2000000180c */
[----:B------:R-:W3:Y:S07]  /*10890*/  LDSM.16.MT88.4 R12, [R199+0x6880] ;  /* 0x00688000c70c783b */ /* 0x000eee0000004200 */
[C---:B--2---:R-:W-:Y:S01]  /*108a0*/  HMMA.16816.F32 R136, R152.reuse, R140, R16 ;  /* 0x0000008c9888723c */ /* 0x044fe20000001810 */
[----:B------:R-:W2:Y:S07]  /*108b0*/  LDSM.16.MT88.4 R16, [R197+0x8080] ;  /* 0x00808000c510783b */ /* 0x000eae0000004200 */
        /* <DEDUP_REMOVED lines=32> */
[C---:B---3--:R-:W-:Y:S08]  /*10ac0*/  HMMA.16816.F32 R120, R152.reuse, R12, R120 ;  /* 0x0000000c9878723c */ /* 0x048ff00000001878 */
[C---:B------:R-:W-:Y:S08]  /*10ad0*/  HMMA.16816.F32 R124, R152.reuse, R14, R124 ;  /* 0x0000000e987c723c */ /* 0x040ff0000000187c */
[C---:B--2---:R-:W-:Y:S08]  /*10ae0*/  HMMA.16816.F32 R128, R152.reuse, R16, R128 ;  /* 0x000000109880723c */ /* 0x044ff00000001880 */
        /* <DEDUP_REMOVED lines=8> */
.L_x_2989:
        /* <DEDUP_REMOVED lines=26> */
.L_x_3015:
[----:B------:R-:W-:-:S13]  /*10d10*/  ISETP.NE.AND P0, PT, R227, c[0x0][0x32c], PT ;  /* 0x0000cb00e3007a0c */ /* 0x000fda0003f05270 */
[----:B------:R-:W-:-:S05]  /*10d20*/  @P0 IMAD.HI.U32 R3, R0, c[0x0][0x330], RZ ;  /* 0x0000cc0000030a27 */ /* 0x000fca00078e00ff */
[----:B------:R-:W-:Y:S02]  /*10d30*/  @P0 SHF.R.U32.HI R0, RZ, c[0x0][0x334], R3 ;  /* 0x0000cd00ff000a19 */ /* 0x000fe40000011603 */
.L_x_3016:
[----:B------:R-:W-:Y:S05]  /*10d40*/  BSYNC B0 ;  /* 0x0000000000007941 */ /* 0x000fea0003800000 */
.L_x_3014:
[----:B------:R-:W-:-:S05]  /*10d50*/  IMAD R0, R0, c[0x0][0x32c], RZ ;  /* 0x0000cb0000007a24 */ /* 0x000fca00078e02ff */
[----:B------:R-:W-:-:S04]  /*10d60*/  IMNMX R2, R2, R0, !PT ;  /* 0x0000000002027217 */ /* 0x000fc80007800200 */
.L_x_3013:
[----:B------:R-:W-:-:S05]  /*10d70*/  IADD3 R2, R2, 0x2f, RZ ;  /* 0x0000002f02027810 */ /* 0x000fca0007ffe0ff */
        /* <DEDUP_REMOVED lines=8> */
[C---:B------:R-:W-:Y:S01]  /*10e00*/  IADD3 R2, R219.reuse, 0x80, RZ ;  /* 0x00000080db027810 */ /* 0x040fe20007ffe0ff */
[----:B------:R-:W-:Y:S01]  /*10e10*/  IMAD.SHL.U32 R214, R248, 0x2, RZ ;  /* 0x00000002f8d67824 */ /* 0x000fe200078e00ff */
[----:B------:R-:W-:Y:S01]  /*10e20*/  IADD3 R0, R219, 0x40, RZ ;  /* 0x00000040db007810 */ /* 0x000fe20007ffe0ff */
[----:B------:R-:W-:Y:S01]  /*10e30*/  IMAD.SHL.U32 R212, R247, 0x2, RZ ;  /* 0x00000002f7d47824 */ /* 0x000fe200078e00ff */
[----:B------:R-:W-:Y:S01]  /*10e40*/  SHF.L.U64.HI R216, R219, 0x1, R3 ;  /* 0x00000001dbd87819 */ /* 0x000fe20000010203 */
[----:B------:R-:W-:Y:S01]  /*10e50*/  IMAD.SHL.U32 R210, R246, 0x2, RZ ;  /* 0x00000002f6d27824 */ /* 0x000fe200078e00ff */
[----:B------:R-:W-:Y:S02]  /*10e60*/  ISETP.GE.AND P4, PT, R2, c[0x0][0x1d4], PT ;  /* 0x0000750002007a0c */ /* 0x000fe40003f86270 */
[----:B------:R-:W-:-:S02]  /*10e70*/  ISETP.GE.AND P3, PT, R0, c[0x0][0x1d4], PT ;  /* 0x0000750000007a0c */ /* 0x000fc40003f66270 */
[----:B------:R-:W-:Y:S02]  /*10e80*/  SHF.L.U64.HI R215, R248, 0x1, R251 ;  /* 0x00000001f8d77819 */ /* 0x000fe400000102fb */
[----:B------:R-:W-:Y:S02]  /*10e90*/  SHF.L.U64.HI R213, R247, 0x1, R250 ;  /* 0x00000001f7d57819 */ /* 0x000fe400000102fa */
[----:B------:R-:W-:Y:S02]  /*10ea0*/  SHF.L.U64.HI R211, R246, 0x1, R249 ;  /* 0x00000001f6d37819 */ /* 0x000fe400000102f9 */
[----:B------:R-:W-:Y:S02]  /*10eb0*/  ISETP.GE.AND P2, PT, R219, c[0x0][0x1d4], PT ;  /* 0x00007500db007a0c */ /* 0x000fe40003f46270 */
.L_x_3030:
        /* <DEDUP_REMOVED lines=32> */
.L_x_3104:
[----:B------:R-:W-:-:S05]  /*110c0*/  BRA.DIV ~URZ, `(.L_x_3021) ;  /* 0x0000a7827f007947 */ /* 0x000fca000b800000 */
[----:B------:R4:W3:Y:S02]  /*110d0*/  SHFL.IDX PT, R0, R19, RZ, 0x181f ;  /* 0x00181fff13007589 */ /* 0x0008e400000e0000 */
.L_x_3105:
[----:B---3--:R-:W-:Y:S02]  /*110e0*/  IADD3 R16, P0, R0, R222, RZ ;  /* 0x000000de00107210 */ /* 0x008fe40007f1e0ff */
[----:B------:R-:W-:Y:S02]  /*110f0*/  IADD3 R24, R219, 0xc0, RZ ;  /* 0x000000c0db187810 */ /* 0x000fe40007ffe0ff */
[----:B------:R-:W-:Y:S01]  /*11100*/  LOP3.LUT P1, RZ, R208, 0x800, RZ, 0xc0, !PT ;  /* 0x00000800d0ff7812 */ /* 0x000fe2000782c0ff */
[----:B------:R-:W-:Y:S01]  /*11110*/  IMAD.X R17, R4, 0x1, R216, P0 ;  /* 0x0000000104117824 */ /* 0x000fe200000e06d8 */
[----:B------:R-:W-:Y:S02]  /*11120*/  IADD3 R10, P0, R0, R214, RZ ;  /* 0x000000d6000a7210 */ /* 0x000fe40007f1e0ff */
[----:B------:R-:W-:Y:S02]  /*11130*/  ISETP.GE.AND P5, PT, R24, c[0x0][0x1d4], PT ;  /* 0x0000750018007a0c */ /* 0x000fe40003fa6270 */
        /* <DEDUP_REMOVED lines=16> */
.L_x_3106:
[----:B--23--:R-:W-:Y:S02]  /*11240*/  IADD3 R16, P0, R0, R222, RZ ;  /* 0x000000de00107210 */ /* 0x00cfe40007f1e0ff */
[----:B----4-:R-:W-:Y:S03]  /*11250*/  IADD3 R18, R219, 0xc0, RZ ;  /* 0x000000c0db127810 */ /* 0x010fe60007ffe0ff */
        /* <DEDUP_REMOVED lines=15> */
.L_x_3019:
[----:B------:R-:W-:Y:S05]  /*11350*/  BSYNC B0 ;  /* 0x0000000000007941 */ /* 0x000fea0003800000 */
.L_x_3018:
        /* <DEDUP_REMOVED lines=195> */
.L_x_3107:
[----:B------:R-:W-:-:S05]  /*11f90*/  BRA.DIV ~URZ, `(.L_x_3026) ;  /* 0x00009aa27f007947 */ /* 0x000fca000b800000 */
[----:B------:R3:W4:Y:S02]  /*11fa0*/  SHFL.IDX PT, R0, R169, RZ, 0x181f ;  /* 0x00181fffa9007589 */ /* 0x00072400000e0000 */
.L_x_3108:
[----:B----4-:R-:W-:Y:S02]  /*11fb0*/  @P0 IADD3 R166, P1, R0, R222, RZ ;  /* 0x000000de00a60210 */ /* 0x010fe40007f3e0ff */
[----:B------:R-:W-:Y:S03]  /*11fc0*/  IADD3 R170, R219, 0xc0, RZ ;  /* 0x000000c0dbaa7810 */ /* 0x000fe60007ffe0ff */
[----:B--2---:R-:W-:Y:S01]  /*11fd0*/  @P0 IMAD.X R167, R4, 0x1, R216, P1 ;  /* 0x0000000104a70824 */ /* 0x004fe200008e06d8 */
[----:B------:R-:W-:Y:S02]  /*11fe0*/  @P0 IADD3 R164, P1, R0, R214, RZ ;  /* 0x000000d600a40210 */ /* 0x000fe40007f3e0ff */
[----:B------:R-:W-:Y:S02]  /*11ff0*/  ISETP.GE.AND P5, PT, R170, c[0x0][0x1d4], PT ;  /* 0x00007500aa007a0c */ /* 0x000fe40003fa6270 */
        /* <DEDUP_REMOVED lines=16> */
.L_x_3109:
[----:B--2---:R-:W-:Y:S02]  /*12100*/  @P0 IADD3 R166, P1, R0, R222, RZ ;  /* 0x000000de00a60210 */ /* 0x004fe40007f3e0ff */
[----:B------:R-:W-:Y:S03]  /*12110*/  IADD3 R153, R219, 0xc0, RZ ;  /* 0x000000c0db997810 */ /* 0x000fe60007ffe0ff */
[----:B-1----:R-:W-:Y:S01]  /*12120*/  @P0 IMAD.X R167, R4, 0x1, R216, P1 ;  /* 0x0000000104a70824 */ /* 0x002fe200008e06d8 */
        /* <DEDUP_REMOVED lines=14> */
.L_x_3024:
[----:B------:R-:W-:Y:S05]  /*12210*/  BSYNC B0 ;  /* 0x0000000000007941 */ /* 0x000fea0003800000 */
.L_x_3023:
        /* <DEDUP_REMOVED lines=27> */
.L_x_3110:
[----:B--2---:R-:W-:Y:S01]  /*123d0*/  FMNMX.FTZ R152, R4, R0, !PT ;  /* 0x0000000004987209 */ /* 0x004fe20007810000 */
[----:B------:R-:W-:-:S05]  /*123e0*/  BRA.DIV ~URZ, `(.L_x_3029) ;  /* 0x000098027f007947 */ /* 0x000fca000b800000 */
[----:B-1----:R-:W-:Y:S04]  /*123f0*/  SHFL.BFLY PT, R4, R153, 0x2, 0x1f ;  /* 0x0c401f0099047f89 */ /* 0x002fe800000e0000 */
[----:B------:R-:W1:Y:S02]  /*12400*/  SHFL.BFLY PT, R2, R152, 0x1, 0x1f ;  /* 0x0c201f0098027f89 */ /* 0x000e6400000e0000 */
[----:B-1----:R-:W-:Y:S02]  /*12410*/  FMNMX.FTZ R152, R152, R2, !PT ;  /* 0x0000000298987209 */ /* 0x002fe40007810000 */
[----:B------:R-:W-:Y:S05]  /*12420*/  FMNMX.FTZ R4, R153, R4, !PT ;  /* 0x0000000499047209 */ /* 0x000fea0007810000 */
[----:B------:R1:W2:Y:S02]  /*12430*/  SHFL.BFLY PT, R0, R4, 0x1, 0x1f ;  /* 0x0c201f0004007f89 */ /* 0x0002a400000e0000 */
.L_x_3111:
[----:B--2---:R-:W-:Y:S01]  /*12440*/  FMNMX.FTZ R3, R0, R4, !PT ;  /* 0x0000000400037209 */ /* 0x004fe20007810000 */
[C---:B------:R-:W-:Y:S01]  /*12450*/  FADD.FTZ R2, -R152.reuse, R6 ;  /* 0x0000000698027221 */ /* 0x040fe20000010100 */
[----:B------:R-:W-:Y:S01]  /*12460*/  WARPSYNC 0xffffffff ;  /* 0xffffffff00007948 */ /* 0x000fe20003800000 */
[----:B------:R-:W-:Y:S01]  /*12470*/  FMUL.FTZ R6, R152, c[0x0][0x2d0] ;  /* 0x0000b40098067a20 */ /* 0x000fe20000410000 */
[----:B---34-:R-:W2:Y:S01]  /*12480*/  LDSM.16.MT88.4 R168, [R197+0x4080] ;  /* 0x00408000c5a8783b */ /* 0x018ea20000004200 */
[C---:B------:R-:W-:Y:S01]  /*12490*/  FADD.FTZ R0, -R3.reuse, R7 ;  /* 0x0000000703007221 */ /* 0x040fe20000010100 */
[----:B------:R-:W-:Y:S01]  /*124a0*/  ISETP.GT.AND P0, PT, R218, R217, PT ;  /* 0x000000d9da00720c */ /* 0x000fe20003f04270 */
[----:B-1----:R-:W-:Y:S02]  /*124b0*/  FMUL.FTZ R4, R3, c[0x0][0x2d0] ;  /* 0x0000b40003047a20 */ /* 0x002fe40000410000 */
[----:B------:R-:W-:Y:S02]  /*124c0*/  FMUL.FTZ R2, R2, c[0x0][0x2d0] ;  /* 0x0000b40002027a20 */ /* 0x000fe40000410000 */
[----:B------:R-:W-:Y:S01]  /*124d0*/  FMUL.FTZ R0, R0, c[0x0][0x2d0] ;  /* 0x0000b40000007a20 */ /* 0x000fe20000410000 */
[----:B------:R-:W1:Y:S01]  /*124e0*/  LDSM.16.MT88.4 R172, [R198+0x4080] ;  /* 0x00408000c6ac783b */ /* 0x000e620000004200 */
[--C-:B------:R-:W-:Y:S02]  /*124f0*/  FFMA.FTZ R8, R8, c[0x0][0x2d0], -R6.reuse ;  /* 0x0000b40008087a23 */ /* 0x100fe40000010806 */
[----:B------:R-:W-:Y:S01]  /*12500*/  FFMA.FTZ R9, R9, c[0x0][0x2d0], -R6 ;  /* 0x0000b40009097a23 */ /* 0x000fe20000010806 */
[----:B------:R-:W-:Y:S01]  /*12510*/  MUFU.EX2 R2, R2 ;  /* 0x0000000200027308 */ /* 0x000fe20000000800 */
[--C-:B------:R-:W-:Y:S02]  /*12520*/  FFMA.FTZ R10, R10, c[0x0][0x2d0], -R4.reuse ;  /* 0x0000b4000a0a7a23 */ /* 0x100fe40000010804 */
[----:B------:R-:W-:Y:S01]  /*12530*/  FFMA.FTZ R11, R11, c[0x0][0x2d0], -R4 ;  /* 0x0000b4000b0b7a23 */ /* 0x000fe20000010804 */
[----:B------:R-:W-:Y:S01]  /*12540*/  LDSM.16.MT88.4 R176, [R198+0x7880] ;  /* 0x00788000c6b0783b */ /* 0x000fe20000004200 */
[--C-:B------:R-:W-:Y:S02]  /*12550*/  FFMA.FTZ R12, R12, c[0x0][0x2d0], -R6.reuse ;  /* 0x0000b4000c0c7a23 */ /* 0x100fe40000010806 */
[----:B------:R-:W-:Y:S02]  /*12560*/  FFMA.FTZ R13, R13, c[0x0][0x2d0], -R6 ;  /* 0x0000b4000d0d7a23 */ /* 0x000fe40000010806 */
[--C-:B------:R-:W-:Y:S01]  /*12570*/  FFMA.FTZ R14, R14, c[0x0][0x2d0], -R4.reuse ;  /* 0x0000b4000e0e7a23 */ /* 0x100fe20000010804 */
[----:B------:R-:W-:Y:S01]  /*12580*/  MUFU.EX2 R195, R8 ;  /* 0x0000000800c37308 */ /* 0x000fe20000000800 */
[----:B------:R-:W-:Y:S02]  /*12590*/  FFMA.FTZ R15, R15, c[0x0][0x2d0], -R4 ;  /* 0x0000b4000f0f7a23 */ /* 0x000fe40000010804 */
[--C-:B------:R-:W-:Y:S02]  /*125a0*/  FFMA.FTZ R20, R20, c[0x0][0x2d0], -R6.reuse ;  /* 0x0000b40014147a23 */ /* 0x100fe40000010806 */
[----:B------:R-:W-:Y:S02]  /*125b0*/  FFMA.FTZ R21, R21, c[0x0][0x2d0], -R6 ;  /* 0x0000b40015157a23 */ /* 0x000fe40000010806 */
[--C-:B------:R-:W-:Y:S02]  /*125c0*/  FFMA.FTZ R22, R22, c[0x0][0x2d0], -R4.reuse ;  /* 0x0000b40016167a23 */ /* 0x100fe40000010804 */
[----:B------:R-:W-:Y:S01]  /*125d0*/  FFMA.FTZ R23, R23, c[0x0][0x2d0], -R4 ;  /* 0x0000b40017177a23 */ /* 0x000fe20000010804 */
[----:B------:R-:W-:Y:S01]  /*125e0*/  MUFU.EX2 R194, R9 ;  /* 0x0000000900c27308 */ /* 0x000fe20000000800 */
[--C-:B------:R-:W-:Y:S02]  /*125f0*/  FFMA.FTZ R24, R24, c[0x0][0x2d0], -R6.reuse ;  /* 0x0000b40018187a23 */ /* 0x100fe40000010806 */
[----:B------:R-:W-:Y:S02]  /*12600*/  FFMA.FTZ R25, R25, c[0x0][0x2d0], -R6 ;  /* 0x0000b40019197a23 */ /* 0x000fe40000010806 */
        /* <DEDUP_REMOVED lines=18> */
[----:B------:R-:W-:Y:S10]  /*12730*/  MUFU.EX2 R184, R21 ;  /* 0x0000001500b87308 */ /* 0x000ff40000000800 */
[----:B------:R-:W-:Y:S10]  /*12740*/  MUFU.EX2 R181, R22 ;  /* 0x0000001600b57308 */ /* 0x000ff40000000800 */
[----:B------:R3:W-:Y:S10]  /*12750*/  MUFU.EX2 R180, R23 ;  /* 0x0000001700b47308 */ /* 0x0007f40000000800 */
[----:B------:R-:W-:Y:S10]  /*12760*/  MUFU.EX2 R154, R26 ;  /* 0x0000001a009a7308 */ /* 0x000ff40000000800 */
[----:B------:R-:W-:Y:S01]  /*12770*/  MUFU.EX2 R153, R27 ;  /* 0x0000001b00997308 */ /* 0x000fe20000000800 */
[----:B---3--:R-:W-:Y:S09]  /*12780*/  LDSM.16.MT88.4 R20, [R200+0x4880] ;  /* 0x00488000c814783b */ /* 0x008ff20000004200 */
[----:B------:R-:W-:Y:S10]  /*12790*/  MUFU.EX2 R155, R29 ;  /* 0x0000001d009b7308 */ /* 0x000ff40000000800 */
[----:B------:R-:W-:Y:S10]  /*127a0*/  MUFU.EX2 R7, R30 ;  /* 0x0000001e00077308 */ /* 0x000ff40000000800 */
[----:B------:R-:W-:Y:S10]  /*127b0*/  MUFU.EX2 R6, R31 ;  /* 0x0000001f00067308 */ /* 0x000ff40000000800 */
[----:B------:R-:W-:Y:S10]  /*127c0*/  MUFU.EX2 R187, R16 ;  /* 0x0000001000bb7308 */ /* 0x000ff40000000800 */
[----:B------:R-:W-:Y:S10]  /*127d0*/  MUFU.EX2 R186, R17 ;  /* 0x0000001100ba7308 */ /* 0x000ff40000000800 */
[----:B------:R-:W-:Y:S10]  /*127e0*/  MUFU.EX2 R183, R18 ;  /* 0x0000001200b77308 */ /* 0x000ff40000000800 */
[----:B------:R-:W3:Y:S02]  /*127f0*/  MUFU.EX2 R182, R19 ;  /* 0x0000001300b67308 */ /* 0x000ee40000000800 */
[----:B---3--:R-:W-:Y:S01]  /*12800*/  F2FP.PACK_AB R17, R182, R183 ;  /* 0x000000b7b611723e */ /* 0x008fe200000000ff */
[----:B------:R-:W-:Y:S01]  /*12810*/  FMUL.FTZ R8, R2, R156 ;  /* 0x0000009c02087220 */ /* 0x000fe20000410000 */
[----:B------:R-:W-:Y:S01]  /*12820*/  F2FP.PACK_AB R164, R194, R195 ;  /* 0x000000c3c2a4723e */ /* 0x000fe200000000ff */
[----:B------:R-:W-:Y:S01]  /*12830*/  FMUL.FTZ R9, R2, R157 ;  /* 0x0000009d02097220 */ /* 0x000fe20000410000 */
[----:B------:R-:W-:Y:S01]  /*12840*/  F2FP.PACK_AB R166, R192, R193 ;  /* 0x000000c1c0a6723e */ /* 0x000fe200000000ff */
[----:B------:R-:W-:Y:S01]  /*12850*/  FMUL.FTZ R10, R0, R158 ;  /* 0x0000009e000a7220 */ /* 0x000fe20000410000 */
[----:B------:R-:W-:Y:S01]  /*12860*/  F2FP.PACK_AB R165, R190, R191 ;  /* 0x000000bfbea5723e */ /* 0x000fe200000000ff */
[----:B------:R-:W-:Y:S01]  /*12870*/  FMUL.FTZ R11, R0, R159 ;  /* 0x0000009f000b7220 */ /* 0x000fe20000410000 */
[----:B------:R-:W-:Y:S01]  /*12880*/  F2FP.PACK_AB R167, R188, R189 ;  /* 0x000000bdbca7723e */ /* 0x000fe200000000ff */
[----:B------:R-:W3:Y:S01]  /*12890*/  LDSM.16.MT88.4 R156, [R200+0x4080] ;  /* 0x00408000c89c783b */ /* 0x000ee20000004200 */
[----:B------:R-:W-:Y:S01]  /*128a0*/  FMUL.FTZ R12, R2, R160 ;  /* 0x000000a0020c7220 */ /* 0x000fe20000410000 */
[----:B------:R-:W-:Y:S01]  /*128b0*/  F2FP.PACK_AB R16, R186, R187 ;  /* 0x000000bbba10723e */ /* 0x000fe200000000ff */
[----:B------:R-:W-:Y:S01]  /*128c0*/  FMUL.FTZ R13, R2, R161 ;  /* 0x000000a1020d7220 */ /* 0x000fe20000410000 */
[----:B------:R-:W-:Y:S01]  /*128d0*/  F2FP.PACK_AB R18, R184, R185 ;  /* 0x000000b9b812723e */ /* 0x000fe200000000ff */
[C---:B------:R-:W-:Y:S01]  /*128e0*/  FMUL.FTZ R14, R0.reuse, R162 ;  /* 0x000000a2000e7220 */ /* 0x040fe20000410000 */
[C---:B--2---:R-:W-:Y:S05]  /*128f0*/  HMMA.16816.F32 R8, R164.reuse, R168, R8 ;  /* 0x000000a8a408723c */ /* 0x044fea0000001808 */
[----:B------:R-:W-:Y:S01]  /*12900*/  FMUL.FTZ R15, R0, R163 ;  /* 0x000000a3000f7220 */ /* 0x000fe20000410000 */
[----:B------:R-:W-:Y:S01]  /*12910*/  F2FP.PACK_AB R19, R180, R181 ;  /* 0x000000b5b413723e */ /* 0x000fe200000000ff */
[----:B------:R-:W2:Y:S01]  /*12920*/  LDSM.16.MT88.4 R160, [R199+0x4080] ;  /* 0x00408000c7a0783b */ /* 0x000ea20000004200 */
[C---:B------:R-:W-:Y:S04]  /*12930*/  FMUL.FTZ R136, R2.reuse, R136 ;  /* 0x0000008802887220 */ /* 0x040fe80000410000 */
[C---:B------:R-:W-:Y:S03]  /*12940*/  HMMA.16816.F32 R12, R164.reuse, R170, R12 ;  /* 0x000000aaa40c723c */ /* 0x040fe6000000180c */
[----:B------:R-:W-:Y:S01]  /*12950*/  FMUL.FTZ R137, R2, R137 ;  /* 0x0000008902897220 */ /* 0x000fe20000410000 */
[----:B------:R-:W4:Y:S01]  /*12960*/  LDSM.16.MT88.4 R168, [R197+0x5880] ;  /* 0x00588000c5a8783b */ /* 0x000f220000004200 */
        /* <DEDUP_REMOVED lines=8> */
[----:B------:R-:W-:Y:S03]  /*129f0*/  FMUL.FTZ R145, R2, R145 ;  /* 0x0000009102917220 */ /* 0x000fe60000410000 */
[C---:B------:R-:W-:Y:S01]  /*12a00*/  HMMA.16816.F32 R140, R164.reuse, R174, R140 ;  /* 0x000000aea48c723c */ /* 0x040fe2000000188c */
[----:B------:R-:W-:Y:S02]  /*12a10*/  LDSM.16.MT88.4 R172, [R198+0x4880] ;  /* 0x00488000c6ac783b */ /* 0x000fe40000004200 */
        /* <DEDUP_REMOVED lines=150> */
[----:B------:R-:W-:Y:S02]  /*13380*/  FFMA.FTZ R2, R2, R230, R195 ;  /* 0x000000e602027223 */ /* 0x000fe400000100c3 */
[----:B------:R-:W-:Y:S03]  /*13390*/  FFMA.FTZ R0, R0, R229, R191 ;  /* 0x000000e500007223 */ /* 0x000fe600000100bf */
[----:B------:R-:W-:Y:S01]  /*133a0*/  HMMA.16816.F32 R132, R164, R162, R132 ;  /* 0x000000a2a484723c */ /* 0x000fe20000001884 */
[----:B------:R-:W2:Y:S02]  /*133b0*/  LDSM.16.MT88.4 R160, [R197+0x6080] ;  /* 0x00608000c5a0783b */ /* 0x000ea40000004200 */
[----:B------:R-:W-:Y:S02]  /*133c0*/  FADD.FTZ R4, R194, R2 ;  /* 0x00000002c2047221 */ /* 0x000fe40000010000 */
[----:B------:R-:W-:Y:S02]  /*133d0*/  FADD.FTZ R2, R190, R0 ;  /* 0x00000000be027221 */ /* 0x000fe40000010000 */
[----:B------:R-:W-:Y:S01]  /*133e0*/  FADD.FTZ R0, R193, R4 ;  /* 0x00000004c1007221 */ /* 0x000fe20000010000 */
[C---:B---3--:R-:W-:Y:S01]  /*133f0*/  HMMA.16816.F32 R8, R16.reuse, R168, R8 ;  /* 0x000000a81008723c */ /* 0x048fe20000001808 */
[----:B------:R-:W3:Y:S04]  /*13400*/  LDSM.16.MT88.4 R164, [R198+0x6080] ;  /* 0x00608000c6a4783b */ /* 0x000ee80000004200 */
[----:B------:R-:W-:Y:S02]  /*13410*/  FADD.FTZ R2, R189, R2 ;  /* 0x00000002bd027221 */ /* 0x000fe40000010000 */
[----:B------:R-:W-:Y:S01]  /*13420*/  FADD.FTZ R0, R192, R0 ;  /* 0x00000000c0007221 */ /* 0x000fe20000010000 */
        /* <DEDUP_REMOVED lines=15> */
[----:B------:R-:W4:Y:S03]  /*13520*/  LDSM.16.MT88.4 R20, [R200+0x6080] ;  /* 0x00608000c814783b */ /* 0x000f260000004200 */
        /* <DEDUP_REMOVED lines=14> */
[C---:B------:R-:W-:Y:S08]  /*13610*/  HMMA.16816.F32 R64, R16.reuse, R168, R64 ;  /* 0x000000a81040723c */ /* 0x040ff00000001840 */
[C---:B------:R-:W-:Y:S01]  /*13620*/  HMMA.16816.F32 R68, R16.reuse, R170, R68 ;  /* 0x000000aa1044723c */ /* 0x040fe20000001844 */
[----:B------:R-:W-:Y:S07]  /*13630*/  LDSM.16.MT88.4 R168, [R197+0x6880] ;  /* 0x00688000c5a8783b */ /* 0x000fee0000004200 */
[C---:B------:R-:W-:Y:S08]  /*13640*/  HMMA.16816.F32 R72, R16.reuse, R172, R72 ;  /* 0x000000ac1048723c */ /* 0x040ff00000001848 */
[C---:B------:R-:W-:Y:S01]  /*13650*/  HMMA.16816.F32 R76, R16.reuse, R174, R76 ;  /* 0x000000ae104c723c */ /* 0x040fe2000000184c */
[----:B------:R-:W-:Y:S07]  /*13660*/  LDSM.16.MT88.4 R172, [R198+0x6880] ;  /* 0x00688000c6ac783b */ /* 0x000fee0000004200 */
[C---:B------:R-:W-:Y:S01]  /*13670*/  HMMA.16816.F32 R80, R16.reuse, R176, R80 ;  /* 0x000000b01050723c */ /* 0x040fe20000001850 */
[----:B------:R-:W-:Y:S07]  /*13680*/  MUFU.EX2 R177, R25 ;  /* 0x0000001900b17308 */ /* 0x000fee0000000800 */
[C---:B------:R-:W-:Y:S03]  /*13690*/  HMMA.16816.F32 R84, R16.reuse, R178, R84 ;  /* 0x000000b21054723c */ /* 0x040fe60000001854 */
[----:B------:R4:W5:Y:S05]  /*136a0*/  MUFU.EX2 R178, R24 ;  /* 0x0000001800b27308 */ /* 0x00096a0000000800 */
[C---:B-1----:R-:W-:Y:S05]  /*136b0*/  HMMA.16816.F32 R88, R16.reuse, R156, R88 ;  /* 0x0000009c1058723c */ /* 0x042fea0000001858 */
[----:B------:R1:W1:Y:S03]  /*136c0*/  MUFU.EX2 R176, R28 ;  /* 0x0000001c00b07308 */ /* 0x0002660000000800 */
[C---:B------:R-:W-:Y:S01]  /*136d0*/  HMMA.16816.F32 R92, R16.reuse, R158, R92 ;  /* 0x0000009e105c723c */ /* 0x040fe2000000185c */
[----:B------:R-:W1:Y:S07]  /*136e0*/  LDSM.16.MT88.4 R156, [R200+0x9080] ;  /* 0x00908000c89c783b */ /* 0x000e6e0000004200 */
[C---:B--2---:R-:W-:Y:S01]  /*136f0*/  HMMA.16816.F32 R96, R16.reuse, R160, R96 ;  /* 0x000000a01060723c */ /* 0x044fe20000001860 */
[----:B----4-:R-:W-:Y:S03]  /*13700*/  LDSM.16.MT88.4 R24, [R198+0x5080] ;  /* 0x00508000c618783b */ /* 0x010fe60000004200 */
[----:B-----5:R-:W-:Y:S04]  /*13710*/  FADD.FTZ R0, R178, R0 ;  /* 0x00000000b2007221 */ /* 0x020fe80000010000 */
[C---:B------:R-:W-:Y:S01]  /*13720*/  HMMA.16816.F32 R100, R16.reuse, R162, R100 ;  /* 0x000000a21064723c */ /* 0x040fe20000001864 */
[----:B------:R-:W2:Y:S03]  /*13730*/  LDSM.16.MT88.4 R160, [R199+0x9080] ;  /* 0x00908000c7a0783b */ /* 0x000ea60000004200 */
[----:B------:R-:W-:Y:S02]  /*13740*/  FADD.FTZ R2, R177, R0 ;  /* 0x00000000b1027221 */ /* 0x000fe40000010000 */
[----:B------:R-:W-:Y:S02]  /*13750*/  FADD.FTZ R0, R153, R4 ;  /* 0x0000000499007221 */ /* 0x000fe40000010000 */
[C---:B---3--:R-:W-:Y:S01]  /*13760*/  HMMA.16816.F32 R104, R16.reuse, R20, R104 ;  /* 0x000000141068723c */ /* 0x048fe20000001868 */
[----:B-1----:R-:W-:Y:S03]  /*13770*/  LDSM.16.MT88.4 R28, [R200+0x5080] ;  /* 0x00508000c81c783b */ /* 0x002fe60000004200 */
[----:B------:R-:W-:Y:S02]  /*13780*/  FADD.FTZ R0, R7, R0 ;  /* 0x0000000007007221 */ /* 0x000fe40000010000 */
[----:B------:R-:W-:Y:S02]  /*13790*/  FADD.FTZ R2, R176, R2 ;  /* 0x00000002b0027221 */ /* 0x000fe40000010000 */
[C---:B------:R-:W-:Y:S01]  /*137a0*/  HMMA.16816.F32 R108, R16.reuse, R22, R108 ;  /* 0x00000016106c723c */ /* 0x040fe2000000186c */
[----:B------:R-:W1:Y:S03]  /*137b0*/  LDSM.16.MT88.4 R20, [R197+0x5080] ;  /* 0x00508000c514783b */ /* 0x000e660000004200 */
[----:B------:R-:W-:Y:S01]  /*137c0*/  FADD.FTZ R229, R6, R0 ;  /* 0x0000000006e57221 */ /* 0x000fe20000010000 */
[----:B------:R-:W-:Y:S01]  /*137d0*/  IADD3 R0, R218, -0x1, RZ ;  /* 0xffffffffda007810 */ /* 0x000fe20007ffe0ff */
[----:B------:R-:W-:Y:S02]  /*137e0*/  FADD.FTZ R230, R155, R2 ;  /* 0x000000029be67221 */ /* 0x000fe40000010000 */
[C---:B------:R-:W-:Y:S04]  /*137f0*/  HMMA.16816.F32 R112, R16.reuse, R164, R112 ;  /* 0x000000a41070723c */ /* 0x040fe80000001870 */
[----:B------:R-:W-:Y:S04]  /*13800*/  MOV R218, R0 ;  /* 0x0000000000da7202 */ /* 0x000fe80000000f00 */
[C---:B------:R-:W-:Y:S01]  /*13810*/  HMMA.16816.F32 R116, R16.reuse, R166, R116 ;  /* 0x000000a61074723c */ /* 0x040fe20000001874 */
[----:B------:R-:W3:Y:S07]  /*13820*/  LDSM.16.MT88.4 R164, [R199+0x5080] ;  /* 0x00508000c7a4783b */ /* 0x000eee0000004200 */
[C---:B------:R-:W-:Y:S08]  /*13830*/  HMMA.16816.F32 R120, R16.reuse, R156, R120 ;  /* 0x0000009c1078723c */ /* 0x040ff00000001878 */
[C---:B------:R-:W-:Y:S08]  /*13840*/  HMMA.16816.F32 R124, R16.reuse, R158, R124 ;  /* 0x0000009e107c723c */ /* 0x040ff0000000187c */
[C---:B--2---:R-:W-:Y:S08]  /*13850*/  HMMA.16816.F32 R128, R16.reuse, R160, R128 ;  /* 0x000000a01080723c */ /* 0x044ff00000001880 */
[----:B------:R-:W-:Y:S07]  /*13860*/  HMMA.16816.F32 R132, R16, R162, R132 ;  /* 0x000000a21084723c */ /* 0x000fee0000001884 */
[----:B------:R-:W-:Y:S02]  /*13870*/  F2FP.PACK_AB R16, R177, R178 ;  /* 0x000000b2b110723e */ /* 0x000fe400000000ff */
[----:B------:R-:W-:Y:S03]  /*13880*/  F2FP.PACK_AB R18, R155, R176 ;  /* 0x000000b09b12723e */ /* 0x000fe600000000ff */
[----:B------:R-:W-:Y:S02]  /*13890*/  F2FP.PACK_AB R17, R153, R154 ;  /* 0x0000009a9911723e */ /* 0x000fe400000000ff */
[----:B------:R-:W-:Y:S02]  /*138a0*/  F2FP.PACK_AB R19, R6, R7 ;  /* 0x000000070613723e */ /* 0x000fe400000000ff */
[----:B------:R-:W-:Y:S05]  /*138b0*/  MOV R7, R3 ;  /* 0x0000000300077202 */ /* 0x000fea0000000f00 */
        /* <DEDUP_REMOVED lines=30> */
[C---:B------:R-:W-:Y:S08]  /*13aa0*/  HMMA.16816.F32 R88, R16.reuse, R28, R88 ;  /* 0x0000001c1058723c */ /* 0x040ff00000001858 */
[C---:B------:R-:W-:Y:S08]  /*13ab0*/  HMMA.16816.F32 R92, R16.reuse, R30, R92 ;  /* 0x0000001e105c723c */ /* 0x040ff0000000185c */
[C---:B---3--:R-:W-:Y:S08]  /*13ac0*/  HMMA.16816.F32 R96, R16.reuse, R164, R96 ;  /* 0x000000a41060723c */ /* 0x048ff00000001860 */
[C---:B------:R-:W-:Y:S08]  /*13ad0*/  HMMA.16816.F32 R100, R16.reuse, R166, R100 ;  /* 0x000000a61064723c */ /* 0x040ff00000001864 */
[C---:B------:R-:W-:Y:S08]  /*13ae0*/  HMMA.16816.F32 R104, R16.reuse, R168, R104 ;  /* 0x000000a81068723c */ /* 0x040ff00000001868 */
[C---:B------:R-:W-:Y:S08]  /*13af0*/  HMMA.16816.F32 R108, R16.reuse, R170, R108 ;  /* 0x000000aa106c723c */ /* 0x040ff0000000186c */
[C---:B-1----:R-:W-:Y:S08]  /*13b00*/  HMMA.16816.F32 R112, R16.reuse, R8, R112 ;  /* 0x000000081070723c */ /* 0x042ff00000001870 */
[C---:B------:R-:W-:Y:S08]  /*13b10*/  HMMA.16816.F32 R116, R16.reuse, R10, R116 ;  /* 0x0000000a1074723c */ /* 0x040ff00000001874 */
[C---:B--2---:R-:W-:Y:S08]  /*13b20*/  HMMA.16816.F32 R120, R16.reuse, R12, R120 ;  /* 0x0000000c1078723c */ /* 0x044ff00000001878 */
[C---:B------:R-:W-:Y:S08]  /*13b30*/  HMMA.16816.F32 R124, R16.reuse, R14, R124 ;  /* 0x0000000e107c723c */ /* 0x040ff0000000187c */
[C---:B----4-:R-:W-:Y:S08]  /*13b40*/  HMMA.16816.F32 R128, R16.reuse, R20, R128 ;  /* 0x000000141080723c */ /* 0x050ff00000001880 */
[----:B------:R-:W-:Y:S01]  /*13b50*/  HMMA.16816.F32 R132, R16, R22, R132 ;  /* 0x000000161084723c */ /* 0x000fe20000001884 */
[----:B------:R-:W-:-:S07]  /*13b60*/  @P0 BRA `(.L_x_3030) ;  /* 0xffffd35000000947 */ /* 0x000fce000383ffff */
.L_x_3017:
        /* <DEDUP_REMOVED lines=16> */
.L_x_3053:
        /* <DEDUP_REMOVED lines=28> */
.L_x_3112:
[----:B------:R-:W-:Y:S01]  /*13e30*/  SHF.R.S32.HI R3, RZ, 0x1f, R219 ;  /* 0x0000001fff037819 */ /* 0x000fe200000114db */
[----:B------:R-:W5:Y:S01]  /*13e40*/  SHFL.IDX PT, R2, R7, RZ, 0x181f ;  /* 0x00181fff07027589 */ /* 0x000f6200000e0000 */
[C---:B------:R-:W-:Y:S01]  /*13e50*/  ISETP.GE.AND P5, PT, R219.reuse, c[0x0][0x1d4], PT ;  /* 0x00007500db007a0c */ /* 0x040fe20003fa6270 */
[C---:B------:R-:W-:Y:S01]  /*13e60*/  IMAD.SHL.U32 R222, R219.reuse, 0x2, RZ ;  /* 0x00000002dbde7824 */ /* 0x040fe200078e00ff */
[----:B------:R-:W-:Y:S01]  /*13e70*/  SHF.L.U64.HI R211, R219, 0x1, R3 ;  /* 0x00000001dbd37819 */ /* 0x000fe20000010203 */
[C---:B------:R-:W-:Y:S01]  /*13e80*/  IMAD.SHL.U32 R210, R248.reuse, 0x2, RZ ;  /* 0x00000002f8d27824 */ /* 0x040fe200078e00ff */
        /* <DEDUP_REMOVED lines=29> */
.L_x_3113:
        /* <DEDUP_REMOVED lines=20> */
.L_x_3034:
[----:B------:R-:W-:Y:S05]  /*141a0*/  BSYNC B0 ;  /* 0x0000000000007941 */ /* 0x000fea0003800000 */
.L_x_3033:
        /* <DEDUP_REMOVED lines=163> */
[----:B------:R-:W-:Y:S01]  /*14be0*/  MOV R220, RZ ;  /* 0x000000ff00dc7202 */ /* 0x000fe20000000f00 */
[----:B------:R-:W1:Y:S01]  /*14bf0*/  S2R R152, SR_CTAID.Y ;  /* 0x0000000000987919 */ /* 0x000e620000002600 */
[----:B------:R-:W-:Y:S02]  /*14c00*/  ISETP.NE.AND P0, PT, R0, c[0x0][0x2b8], PT ;  /* 0x0000ae0000007a0c */ /* 0x000fe40003f05270 */
[----:B------:R-:W-:Y:S05]  /*14c10*/  IADD3 R2, R2, -0x30, R234 ;  /* 0xffffffd002027810 */ /* 0x000fea0007ffe0ea */
[----:B------:R-:W-:Y:S06]  /*14c20*/  IMAD.MOV.U32 R0, RZ, RZ, R2 ;  /* 0x000000ffff007224 */ /* 0x000fec00078e0002 */
[----:B------:R-:W-:Y:S05]  /*14c30*/  @P0 IMAD.HI.U32 R3, R2, c[0x0][0x2bc], RZ ;  /* 0x0000af0002030a27 */ /* 0x000fea00078e00ff */
[----:B------:R-:W-:Y:S04]  /*14c40*/  @P0 SHF.R.U32.HI R0, RZ, c[0x0][0x2c0], R3 ;  /* 0x0000b000ff000a19 */ /* 0x000fe80000011603 */
[----:B------:R-:W-:Y:S01]  /*14c50*/  @!P1 IADD3 R3, P0, R0, R240, RZ ;  /* 0x000000f000039210 */ /* 0x000fe20007f1e0ff */
[----:B-1----:R-:W-:Y:S03]  /*14c60*/  IMAD.WIDE.U32 R190, R152, c[0x0][0x1e8], RZ ;  /* 0x00007a0098be7a25 */ /* 0x002fe600078e00ff */
        /* <DEDUP_REMOVED lines=20> */
[----:B------:R1:W2:Y:S02]  /*14db0*/  SHFL.IDX PT, R4, R7, RZ, 0x181f ;  /* 0x00181fff07047589 */ /* 0x0002a400000e0000 */
.L_x_3114:
[----:B------:R-:W-:-:S05]  /*14dc0*/  BRA.DIV ~URZ, `(.L_x_3039) ;  /* 0x000070f27f007947 */ /* 0x000fca000b800000 */
[----:B------:R3:W4:Y:S02]  /*14dd0*/  SHFL.IDX PT, R0, R152, RZ, 0x181f ;  /* 0x00181fff98007589 */ /* 0x00072400000e0000 */
.L_x_3115:
[----:B------:R-:W-:Y:S02]  /*14de0*/  ISETP.GE.AND P0, PT, R217, 0x1, PT ;  /* 0x00000001d900780c */ /* 0x000fe40003f06270 */
[----:B------:R-:W-:Y:S02]  /*14df0*/  ISETP.GE.AND P5, PT, R219, c[0x0][0x1d4], PT ;  /* 0x00007500db007a0c */ /* 0x000fe40003fa6270 */
[----:B------:R-:W-:Y:S02]  /*14e00*/  ISETP.GE.AND P4, PT, R225, c[0x0][0x1d4], PT ;  /* 0x00007500e1007a0c */ /* 0x000fe40003f86270 */
[----:B------:R-:W-:Y:S02]  /*14e10*/  ISETP.GE.AND P3, PT, R226, c[0x0][0x1d4], PT ;  /* 0x00007500e2007a0c */ /* 0x000fe40003f66270 */
[----:B------:R-:W-:Y:S04]  /*14e20*/  IADD3 R168, R219, 0xc0, RZ ;  /* 0x000000c0dba87810 */ /* 0x000fe80007ffe0ff */
[----:B------:R-:W-:Y:S02]  /*14e30*/  ISETP.GE.AND P2, PT, R168, c[0x0][0x1d4], PT ;  /* 0x00007500a8007a0c */ /* 0x000fe40003f46270 */
[----:B----4-:R-:W-:Y:S05]  /*14e40*/  @P0 IADD3 R166, P1, R0, R222, RZ ;  /* 0x000000de00a60210 */ /* 0x010fea0007f3e0ff */
        /* <DEDUP_REMOVED lines=15> */
[----:B------:R4:W1:Y:S04]  /*14f40*/  SHFL.IDX PT, R4, R7, 0x1, 0x181f ;  /* 0x00381f0007047f89 */ /* 0x00086800000e0000 */
[----:B------:R4:W2:Y:S02]  /*14f50*/  SHFL.IDX PT, R0, R152, 0x1, 0x181f ;  /* 0x00381f0098007f89 */ /* 0x0008a400000e0000 */
.L_x_3116:
[----:B------:R-:W-:Y:S02]  /*14f60*/  ISETP.GE.AND P0, PT, R217, 0x21, PT ;  /* 0x00000021d900780c */ /* 0x000fe40003f06270 */
[----:B------:R-:W-:Y:S02]  /*14f70*/  ISETP.GE.AND P5, PT, R219, c[0x0][0x1d4], PT ;  /* 0x00007500db007a0c */ /* 0x000fe40003fa6270 */
[----:B------:R-:W-:Y:S02]  /*14f80*/  ISETP.GE.AND P4, PT, R225, c[0x0][0x1d4], PT ;  /* 0x00007500e1007a0c */ /* 0x000fe40003f86270 */
[----:B------:R-:W-:Y:S02]  /*14f90*/  ISETP.GE.AND P3, PT, R226, c[0x0][0x1d4], PT ;  /* 0x00007500e2007a0c */ /* 0x000fe40003f66270 */
[----:B-1--4-:R-:W-:Y:S04]  /*14fa0*/  IADD3 R7, R219, 0xc0, RZ ;  /* 0x000000c0db077810 */ /* 0x012fe80007ffe0ff */
[----:B------:R-:W-:Y:S02]  /*14fb0*/  ISETP.GE.AND P2, PT, R7, c[0x0][0x1d4], PT ;  /* 0x0000750007007a0c */ /* 0x000fe40003f46270 */
[----:B--2---:R-:W-:Y:S05]  /*14fc0*/  @P0 IADD3 R166, P1, R0, R222, RZ ;  /* 0x000000de00a60210 */ /* 0x004fea0007f3e0ff */
        /* <DEDUP_REMOVED lines=14> */
.L_x_3037:
[----:B------:R-:W-:Y:S05]  /*150b0*/  BSYNC B0 ;  /* 0x0000000000007941 */ /* 0x000fea0003800000 */
.L_x_3036:
        /* <DEDUP_REMOVED lines=12> */
[----:B---3--:R-:W-:Y:S01]  /*15180*/  IMAD.IADD R152, R3, 0x1, R0 ;  /* 0x0000000103987824 */ /* 0x008fe200078e0200 */
[----:B------:R-:W-:Y:S01]  /*15190*/  IADD3 R154, R0, c[0x0][0x328], RZ ;  /* 0x0000ca00009a7a10 */ /* 0x000fe20007ffe0ff */
[----:B------:R-:W-:-:S05]  /*151a0*/  BRA.DIV ~URZ, `(.L_x_3041) ;  /* 0x00006e827f007947 */ /* 0x000fca000b800000 */
[----:B------:R1:W2:Y:S02]  /*151b0*/  SHFL.IDX PT, R3, R7, RZ, 0x1c1f ;  /* 0x001c1fff07037589 */ /* 0x0002a400000e0000 */
.L_x_3117:
        /* <DEDUP_REMOVED lines=17> */
.L_x_3044:
[----:B------:R-:W-:Y:S04]  /*152d0*/  MOV R164, 0x1 ;  /* 0x0000000100a47802 */ /* 0x000fe80000000f00 */
[----:B------:R-:W-:Y:S11]  /*152e0*/  ISETP.NE.AND P0, PT, R164, c[0x0][0x32c], PT ;  /* 0x0000cb00a4007a0c */ /* 0x000ff60003f05270 */
[----:B------:R-:W-:Y:S02]  /*152f0*/  @!UPT UIADD3 URZ, URZ, URZ, URZ ;  /* 0x0000003f3f3ff290 */ /* 0x000fe4000fffe03f */
[----:B------:R-:W-:Y:S05]  /*15300*/  @P0 IMAD.HI.U32 R164, R3, c[0x0][0x330], RZ ;  /* 0x0000cc0003a40a27 */ /* 0x000fea00078e00ff */
[----:B------:R-:W-:Y:S02]  /*15310*/  @P0 SHF.R.U32.HI R3, RZ, c[0x0][0x334], R164 ;  /* 0x0000cd00ff030a19 */ /* 0x000fe400000116a4 */
.L_x_3045:
[----:B------:R-:W-:Y:S05]  /*15320*/  BSYNC B0 ;  /* 0x0000000000007941 */ /* 0x000fea0003800000 */
.L_x_3043:
[----:B------:R-:W-:Y:S05]  /*15330*/  IMAD R3, R3, c[0x0][0x32c], R155 ;  /* 0x0000cb0003037a24 */ /* 0x000fea00078e029b */
[----:B------:R-:W-:Y:S02]  /*15340*/  IADD3 R164, R3, c[0x0][0x32c], RZ ;  /* 0x0000cb0003a47a10 */ /* 0x000fe40007ffe0ff */
[----:B------:R-:W-:Y:S02]  /*15350*/  IMNMX R0, R0, R3, !PT ;  /* 0x0000000300007217 */ /* 0x000fe40007800200 */
[----:B------:R-:W-:Y:S02]  /*15360*/  IMNMX R2, R2, R164, PT ;  /* 0x000000a402027217 */ /* 0x000fe40003800200 */
.L_x_3042:
        /* <DEDUP_REMOVED lines=63> */
.L_x_3118:
        /* <DEDUP_REMOVED lines=17> */
.L_x_3049:
[----:B------:R-:W-:Y:S04]  /*15870*/  MOV R4, 0x1 ;  /* 0x0000000100047802 */ /* 0x000fe80000000f00 */
[----:B------:R-:W-:Y:S11]  /*15880*/  ISETP.NE.AND P0, PT, R4, c[0x0][0x32c], PT ;  /* 0x0000cb0004007a0c */ /* 0x000ff60003f05270 */
[----:B------:R-:W-:Y:S02]  /*15890*/  @!UPT UIADD3 URZ, URZ, URZ, URZ ;  /* 0x0000003f3f3ff290 */ /* 0x000fe4000fffe03f */
[----:B------:R-:W-:Y:S05]  /*158a0*/  @P0 IMAD.HI.U32 R4, R3, c[0x0][0x330], RZ ;  /* 0x0000cc0003040a27 */ /* 0x000fea00078e00ff */
[----:B------:R-:W-:Y:S02]  /*158b0*/  @P0 SHF.R.U32.HI R3, RZ, c[0x0][0x334], R4 ;  /* 0x0000cd00ff030a19 */ /* 0x000fe40000011604 */
.L_x_3050:
[----:B------:R-:W-:Y:S05]  /*158c0*/  BSYNC B0 ;  /* 0x0000000000007941 */ /* 0x000fea0003800000 */
.L_x_3048:
[----:B------:R-:W-:Y:S05]  /*158d0*/  IMAD R3, R3, c[0x0][0x32c], R155 ;  /* 0x0000cb0003037a24 */ /* 0x000fea00078e029b */
[----:B------:R-:W-:Y:S02]  /*158e0*/  IADD3 R4, R3, c[0x0][0x32c], RZ ;  /* 0x0000cb0003047a10 */ /* 0x000fe40007ffe0ff */
[----:B------:R-:W-:Y:S02]  /*158f0*/  IMNMX R0, R0, R3, !PT ;  /* 0x0000000300007217 */ /* 0x000fe40007800200 */
[----:B------:R-:W-:Y:S02]  /*15900*/  IMNMX R2, R2, R4, PT ;  /* 0x0000000402027217 */ /* 0x000fe40003800200 */
.L_x_3047:
        /* <DEDUP_REMOVED lines=68> */
.L_x_3119:
[----:B--2---:R-:W-:Y:S01]  /*15d50*/  FMNMX.FTZ R152, R4, R0, !PT ;  /* 0x0000000004987209 */ /* 0x004fe20007810000 */
[----:B------:R-:W-:-:S05]  /*15d60*/  BRA.DIV ~URZ, `(.L_x_3052) ;  /* 0x000064027f007947 */ /* 0x000fca000b800000 */
[----:B-1----:R-:W-:Y:S04]  /*15d70*/  SHFL.BFLY PT, R4, R7, 0x2, 0x1f ;  /* 0x0c401f0007047f89 */ /* 0x002fe800000e0000 */
[----:B------:R-:W1:Y:S02]  /*15d80*/  SHFL.BFLY PT, R2, R152, 0x1, 0x1f ;  /* 0x0c201f0098027f89 */ /* 0x000e6400000e0000 */
[----:B-1----:R-:W-:Y:S02]  /*15d90*/  FMNMX.FTZ R152, R152, R2, !PT ;  /* 0x0000000298987209 */ /* 0x002fe40007810000 */
[----:B------:R-:W-:Y:S05]  /*15da0*/  FMNMX.FTZ R4, R7, R4, !PT ;  /* 0x0000000407047209 */ /* 0x000fea0007810000 */
[----:B------:R1:W2:Y:S02]  /*15db0*/  SHFL.BFLY PT, R0, R4, 0x1, 0x1f ;  /* 0x0c201f0004007f89 */ /* 0x0002a400000e0000 */
.L_x_3120:
        /* <DEDUP_REMOVED lines=17> */
[----:B------:R-:W3:Y:S01]  /*15ed0*/  LDSM.16.MT88.4 R28, [R200+0x4080] ;  /* 0x00408000c81c783b */ /* 0x000ee20000004200 */
[--C-:B------:R-:W-:Y:S01]  /*15ee0*/  FFMA.FTZ R12, R12, c[0x0][0x2d0], -R7.reuse ;  /* 0x0000b4000c0c7a23 */ /* 0x100fe20000010807 */
[----:B------:R-:W-:Y:S01]  /*15ef0*/  ISETP.GT.AND P0, PT, R218, R233, PT ;  /* 0x000000e9da00720c */ /* 0x000fe20003f04270 */
[----:B------:R-:W-:Y:S02]  /*15f00*/  FFMA.FTZ R13, R13, c[0x0][0x2d0], -R7 ;  /* 0x0000b4000d0d7a23 */ /* 0x000fe40000010807 */
[--C-:B------:R-:W-:Y:S02]  /*15f10*/  FFMA.FTZ R10, R10, c[0x0][0x2d0], -R154.reuse ;  /* 0x0000b4000a0a7a23 */ /* 0x100fe4000001089a */
[--C-:B------:R-:W-:Y:S01]  /*15f20*/  FFMA.FTZ R11, R11, c[0x0][0x2d0], -R154.reuse ;  /* 0x0000b4000b0b7a23 */ /* 0x100fe2000001089a */
[----:B------:R4:W-:Y:S01]  /*15f30*/  MUFU.EX2 R2, R0 ;  /* 0x0000000000027308 */ /* 0x0009e20000000800 */
[--C-:B------:R-:W-:Y:S01]  /*15f40*/  FFMA.FTZ R14, R14, c[0x0][0x2d0], -R154.reuse ;  /* 0x0000b4000e0e7a23 */ /* 0x100fe2000001089a */
[----:B------:R-:W-:Y:S01]  /*15f50*/  LDSM.16.MT88.4 R172, [R199+0x6080] ;  /* 0x00608000c7ac783b */ /* 0x000fe20000004200 */
[--C-:B------:R-:W-:Y:S07]  /*15f60*/  FFMA.FTZ R15, R15, c[0x0][0x2d0], -R154.reuse ;  /* 0x0000b4000f0f7a23 */ /* 0x100fee000001089a */
[----:B------:R-:W5:Y:S01]  /*15f70*/  MUFU.EX2 R223, R9 ;  /* 0x0000000900df7308 */ /* 0x000f620000000800 */
[----:B------:R-:W-:Y:S09]  /*15f80*/  LDSM.16.MT88.4 R176, [R198+0x7880] ;  /* 0x00788000c6b0783b */ /* 0x000ff20000004200 */
[----:B------:R-:W-:Y:S01]  /*15f90*/  MUFU.EX2 R222, R12 ;  /* 0x0000000c00de7308 */ /* 0x000fe20000000800 */
[----:B----4-:R-:W-:Y:S02]  /*15fa0*/  FADD.FTZ R0, -R3, R153 ;  /* 0x0000009903007221 */ /* 0x010fe40000010100 */
[--C-:B------:R-:W-:Y:S02]  /*15fb0*/  FFMA.FTZ R3, R164, c[0x0][0x2d0], -R7.reuse ;  /* 0x0000b400a4037a23 */ /* 0x100fe40000010807 */
[----:B------:R-:W-:Y:S05]  /*15fc0*/  FMUL.FTZ R0, R0, c[0x0][0x2d0] ;  /* 0x0000b40000007a20 */ /* 0x000fea0000410000 */
[----:B------:R-:W4:Y:S10]  /*15fd0*/  MUFU.EX2 R216, R13 ;  /* 0x0000000d00d87308 */ /* 0x000f340000000800 */
[----:B------:R-:W-:Y:S10]  /*15fe0*/  MUFU.EX2 R215, R10 ;  /* 0x0000000a00d77308 */ /* 0x000ff40000000800 */
[----:B------:R-:W1:Y:S10]  /*15ff0*/  MUFU.EX2 R214, R11 ;  /* 0x0000000b00d67308 */ /* 0x000e740000000800 */
[----:B------:R-:W-:Y:S10]  /*16000*/  MUFU.EX2 R213, R14 ;  /* 0x0000000e00d57308 */ /* 0x000ff40000000800 */
[----:B------:R-:W-:Y:S10]  /*16010*/  MUFU.EX2 R212, R15 ;  /* 0x0000000f00d47308 */ /* 0x000ff40000000800 */
[----:B------:R-:W1:Y:S10]  /*16020*/  MUFU.EX2 R0, R0 ;  /* 0x0000000000007308 */ /* 0x000e740000000800 */
[----:B------:R1:W-:Y:S02]  /*16030*/  MUFU.EX2 R211, R3 ;  /* 0x0000000300d37308 */ /* 0x0003e40000000800 */
[--C-:B-1----:R-:W-:Y:S01]  /*16040*/  FFMA.FTZ R3, R165, c[0x0][0x2d0], -R7.reuse ;  /* 0x0000b400a5037a23 */ /* 0x102fe20000010807 */
[----:B-----5:R-:W-:Y:S01]  /*16050*/  F2FP.PACK_AB R16, R223, R224 ;  /* 0x000000e0df10723e */ /* 0x020fe200000000ff */
[----:B------:R-:W-:Y:S01]  /*16060*/  FMUL.FTZ R8, R2, R156 ;  /* 0x0000009c02087220 */ /* 0x000fe20000410000 */
[----:B----4-:R-:W-:Y:S01]  /*16070*/  F2FP.PACK_AB R18, R216, R222 ;  /* 0x000000ded812723e */ /* 0x010fe200000000ff */
[----:B------:R-:W-:Y:S01]  /*16080*/  FMUL.FTZ R9, R2, R157 ;  /* 0x0000009d02097220 */ /* 0x000fe20000410000 */
[----:B------:R-:W-:Y:S01]  /*16090*/  F2FP.PACK_AB R17, R214, R215 ;  /* 0x000000d7d611723e */ /* 0x000fe200000000ff */
[----:B------:R-:W-:Y:S01]  /*160a0*/  FMUL.FTZ R10, R0, R158 ;  /* 0x0000009e000a7220 */ /* 0x000fe20000410000 */
[----:B------:R-:W-:Y:S01]  /*160b0*/  F2FP.PACK_AB R19, R212, R213 ;  /* 0x000000d5d413723e */ /* 0x000fe200000000ff */
[----:B------:R-:W-:Y:S01]  /*160c0*/  FMUL.FTZ R11, R0, R159 ;  /* 0x0000009f000b7220 */ /* 0x000fe20000410000 */
[----:B------:R1:W4:Y:S01]  /*160d0*/  MUFU.EX2 R210, R3 ;  /* 0x0000000300d27308 */ /* 0x0003220000000800 */
[----:B------:R-:W-:Y:S01]  /*160e0*/  LDSM.16.MT88.4 R156, [R200+0x4880] ;  /* 0x00488000c89c783b */ /* 0x000fe20000004200 */
        /* <DEDUP_REMOVED lines=8> */
[----:B------:R-:W5:Y:S01]  /*16170*/  LDSM.16.MT88.4 R20, [R199+0x4080] ;  /* 0x00408000c714783b */ /* 0x000f620000004200 */
[----:B------:R-:W-:Y:S02]  /*16180*/  FMUL.FTZ R137, R2, R137 ;  /* 0x0000008902897220 */ /* 0x000fe40000410000 */
[C---:B------:R-:W-:Y:S02]  /*16190*/  FMUL.FTZ R138, R0.reuse, R138 ;  /* 0x0000008a008a7220 */ /* 0x040fe40000410000 */
[----:B------:R-:W-:Y:S04]  /*161a0*/  FMUL.FTZ R139, R0, R139 ;  /* 0x0000008b008b7220 */ /* 0x000fe80000410000 */
[--C-:B-1----:R-:W-:Y:S02]  /*161b0*/  FFMA.FTZ R3, R166, c[0x0][0x2d0], -R7.reuse ;  /* 0x0000b400a6037a23 */ /* 0x102fe40000010807 */
[C---:B------:R-:W-:Y:S01]  /*161c0*/  FMUL.FTZ R140, R2.reuse, R140 ;  /* 0x0000008c028c7220 */ /* 0x040fe20000410000 */
[C---:B--2---:R-:W-:Y:S01]  /*161d0*/  HMMA.16816.F32 R136, R16.reuse, R24, R136 ;  /* 0x000000181088723c */ /* 0x044fe20000001888 */
[----:B------:R1:W-:Y:S02]  /*161e0*/  MUFU.EX2 R195, R3 ;  /* 0x0000000300c37308 */ /* 0x0003e40000000800 */
        /* <DEDUP_REMOVED lines=16> */
[----:B------:R1:W3:Y:S01]  /*162f0*/  MUFU.EX2 R194, R3 ;  /* 0x0000000300c27308 */ /* 0x0002e20000000800 */
[C---:B------:R-:W-:Y:S01]  /*16300*/  HMMA.16816.F32 R148, R16.reuse, R30, R148 ;  /* 0x0000001e1094723c */ /* 0x040fe20000001894 */
[----:B------:R-:W1:Y:S02]  /*16310*/  LDSM.16.MT88.4 R28, [R198+0x5880] ;  /* 0x00588000c61c783b */ /* 0x000e640000004200 */
        /* <DEDUP_REMOVED lines=69> */
[--C-:B------:R-:W-:Y:S02]  /*16770*/  FFMA.FTZ R3, R155, c[0x0][0x2d0], -R154.reuse ;  /* 0x0000b4009b037a23 */ /* 0x100fe4000001089a */
[C---:B------:R-:W-:Y:S02]  /*16780*/  FMUL.FTZ R84, R2.reuse, R84 ;  /* 0x0000005402547220 */ /* 0x040fe40000410000 */
[----:B------:R2:W-:Y:S01]  /*16790*/  MUFU.EX2 R193, R3 ;  /* 0x0000000300c17308 */ /* 0x0005e20000000800 */
        /* <DEDUP_REMOVED lines=11> */
[--C-:B--2---:R-:W-:Y:S02]  /*16850*/  FFMA.FTZ R3, R167, c[0x0][0x2d0], -R154.reuse ;  /* 0x0000b400a7037a23 */ /* 0x104fe4000001089a */
[----:B------:R-:W-:Y:S01]  /*16860*/  LDSM.16.MT88.4 R164, [R197+0x6080] ;  /* 0x00608000c5a4783b */ /* 0x000fe20000004200 */
[C---:B------:R-:W-:Y:S01]  /*16870*/  HMMA.16816.F32 R88, R16.reuse, R24, R88 ;  /* 0x000000181058723c */ /* 0x040fe20000001858 */
[----:B------:R2:W1:Y:S02]  /*16880*/  MUFU.EX2 R192, R3 ;  /* 0x0000000300c07308 */ /* 0x0004640000000800 */
        /* <DEDUP_REMOVED lines=14> */
[--C-:B--2---:R-:W-:Y:S02]  /*16970*/  FFMA.FTZ R3, R169, c[0x0][0x2d0], -R154.reuse ;  /* 0x0000b400a9037a23 */ /* 0x104fe4000001089a */
        /* <DEDUP_REMOVED lines=13> */
[----:B-1----:R-:W-:Y:S02]  /*16a50*/  FFMA.FTZ R3, R170, c[0x0][0x2d0], -R154 ;  /* 0x0000b400aa037a23 */ /* 0x002fe4000001089a */
[----:B------:R-:W-:Y:S01]  /*16a60*/  LDSM.16.MT88.4 R168, [R200+0x6080] ;  /* 0x00608000c8a8783b */ /* 0x000fe20000004200 */
[C---:B------:R-:W-:Y:S01]  /*16a70*/  HMMA.16816.F32 R108, R16.reuse, R22, R108 ;  /* 0x00000016106c723c */ /* 0x040fe2000000186c */
[----:B------:R1:W5:Y:S02]  /*16a80*/  MUFU.EX2 R190, R3 ;  /* 0x0000000300be7308 */ /* 0x0003640000000800 */
[----:B------:R-:W-:Y:S02]  /*16a90*/  FMUL.FTZ R113, R2, R113 ;  /* 0x0000007102717220 */ /* 0x000fe40000410000 */
[C---:B------:R-:W-:Y:S02]  /*16aa0*/  FMUL.FTZ R114, R0.reuse, R114 ;  /* 0x0000007200727220 */ /* 0x040fe40000410000 */
[----:B------:R-:W1:Y:S01]  /*16ab0*/  LDSM.16.MT88.4 R20, [R199+0x8880] ;  /* 0x00888000c714783b */ /* 0x000e620000004200 */
[----:B------:R-:W-:Y:S04]  /*16ac0*/  FMUL.FTZ R115, R0, R115 ;  /* 0x0000007300737220 */ /* 0x000fe80000410000 */
[C---:B------:R-:W-:Y:S02]  /*16ad0*/  FMUL.FTZ R116, R2.reuse, R116 ;  /* 0x0000007402747220 */ /* 0x040fe40000410000 */
[----:B------:R-:W-:Y:S01]  /*16ae0*/  FMUL.FTZ R117, R2, R117 ;  /* 0x0000007502757220 */ /* 0x000fe20000410000 */
        /* <DEDUP_REMOVED lines=26> */
[----:B------:R-:W-:Y:S02]  /*16c90*/  FFMA.FTZ R2, R2, R230, R224 ;  /* 0x000000e602027223 */ /* 0x000fe400000100e0 */
[----:B------:R1:W1:Y:S01]  /*16ca0*/  MUFU.EX2 R189, R3 ;  /* 0x0000000300bd7308 */ /* 0x0002620000000800 */
[----:B------:R-:W-:Y:S01]  /*16cb0*/  HMMA.16816.F32 R132, R16, R22, R132 ;  /* 0x000000161084723c */ /* 0x000fe20000001884 */
[----:B------:R-:W2:Y:S06]  /*16cc0*/  LDSM.16.MT88.4 R20, [R198+0x6080] ;  /* 0x00608000c614783b */ /* 0x000eac0000004200 */
[----:B----4-:R-:W-:Y:S02]  /*16cd0*/  F2FP.PACK_AB R16, R210, R211 ;  /* 0x000000d3d210723e */ /* 0x010fe400000000ff */
[----:B------:R-:W-:Y:S03]  /*16ce0*/  F2FP.PACK_AB R18, R194, R195 ;  /* 0x000000c3c212723e */ /* 0x000fe600000000ff */
[----:B------:R-:W-:Y:S02]  /*16cf0*/  F2FP.PACK_AB R17, R192, R193 ;  /* 0x000000c1c011723e */ /* 0x000fe400000000ff */
[----:B-----5:R-:W-:Y:S07]  /*16d00*/  F2FP.PACK_AB R19, R190, R191 ;  /* 0x000000bfbe13723e */ /* 0x020fee00000000ff */
[C---:B---3--:R-:W-:Y:S03]  /*16d10*/  HMMA.16816.F32 R8, R16.reuse, R24, R8 ;  /* 0x000000181008723c */ /* 0x048fe60000001808 */
[--C-:B-1----:R-:W-:Y:S04]  /*16d20*/  FFMA.FTZ R3, R183, c[0x0][0x2d0], -R7.reuse ;  /* 0x0000b400b7037a23 */ /* 0x102fe80000010807 */
[----:B------:R1:W-:Y:S01]  /*16d30*/  MUFU.EX2 R188, R3 ;  /* 0x0000000300bc7308 */ /* 0x0003e20000000800 */
[C---:B------:R-:W-:Y:S01]  /*16d40*/  HMMA.16816.F32 R12, R16.reuse, R26, R12 ;  /* 0x0000001a100c723c */ /* 0x040fe2000000180c */
[----:B------:R-:W3:Y:S07]  /*16d50*/  LDSM.16.MT88.4 R24, [R197+0x7880] ;  /* 0x00788000c518783b */ /* 0x000eee0000004200 */
[C---:B--2---:R-:W-:Y:S08]  /*16d60*/  HMMA.16816.F32 R136, R16.reuse, R28, R136 ;  /* 0x0000001c1088723c */ /* 0x044ff00000001888 */
[C---:B------:R-:W-:Y:S01]  /*16d70*/  HMMA.16816.F32 R140, R16.reuse, R30, R140 ;  /* 0x0000001e108c723c */ /* 0x040fe2000000188c */
[----:B------:R-:W2:Y:S03]  /*16d80*/  LDSM.16.MT88.4 R28, [R200+0x7880] ;  /* 0x00788000c81c783b */ /* 0x000ea60000004200 */
[--C-:B-1----:R-:W-:Y:S04]  /*16d90*/  FFMA.FTZ R3, R186, c[0x0][0x2d0], -R7.reuse ;  /* 0x0000b400ba037a23 */ /* 0x102fe80000010807 */
[C---:B------:R-:W-:Y:S01]  /*16da0*/  HMMA.16816.F32 R144, R16.reuse, R156, R144 ;  /* 0x0000009c1090723c */ /* 0x040fe20000001890 */
[----:B------:R1:W-:Y:S03]  /*16db0*/  MUFU.EX2 R183, R3 ;  /* 0x0000000300b77308 */ /* 0x0003e60000000800 */
[----:B------:R-:W-:Y:S04]  /*16dc0*/  FFMA.FTZ R7, R185, c[0x0][0x2d0], -R7 ;  /* 0x0000b400b9077a23 */ /* 0x000fe80000010807 */
[C---:B------:R-:W-:Y:S01]  /*16dd0*/  HMMA.16816.F32 R148, R16.reuse, R158, R148 ;  /* 0x0000009e1094723c */ /* 0x040fe20000001894 */
[----:B------:R-:W4:Y:S02]  /*16de0*/  LDSM.16.MT88.4 R156, [R199+0x7880] ;  /* 0x00788000c79c783b */ /* 0x000f240000004200 */
[----:B------:R-:W-:Y:S05]  /*16df0*/  MUFU.EX2 R181, R7 ;  /* 0x0000000700b57308 */ /* 0x000fea0000000800 */
[C---:B------:R-:W-:Y:S08]  /*16e00*/  HMMA.16816.F32 R32, R16.reuse, R160, R32 ;  /* 0x000000a01020723c */ /* 0x040ff00000001820 */
[C---:B------:R-:W-:Y:S01]  /*16e10*/  HMMA.16816.F32 R36, R16.reuse, R162, R36 ;  /* 0x000000a21024723c */ /* 0x040fe20000001824 */
[----:B------:R-:W-:Y:S03]  /*16e20*/  LDSM.16.MT88.4 R160, [R197+0x5080] ;  /* 0x00508000c5a0783b */ /* 0x000fe60000004200 */
[--C-:B-1----:R-:W-:Y:S04]  /*16e30*/  FFMA.FTZ R3, R180, c[0x0][0x2d0], -R154.reuse ;  /* 0x0000b400b4037a23 */ /* 0x102fe8000001089a */
[C---:B------:R-:W-:Y:S01]  /*16e40*/  HMMA.16816.F32 R40, R16.reuse, R164, R40 ;  /* 0x000000a41028723c */ /* 0x040fe20000001828 */
[----:B------:R1:W5:Y:S07]  /*16e50*/  MUFU.EX2 R155, R3 ;  /* 0x00000003009b7308 */ /* 0x00036e0000000800 */
[C---:B------:R-:W-:Y:S01]  /*16e60*/  HMMA.16816.F32 R44, R16.reuse, R166, R44 ;  /* 0x000000a6102c723c */ /* 0x040fe2000000182c */
[----:B------:R-:W-:Y:S07]  /*16e70*/  LDSM.16.MT88.4 R164, [R197+0x6880] ;  /* 0x00688000c5a4783b */ /* 0x000fee0000004200 */
        /* <DEDUP_REMOVED lines=12> */
[C---:B---3--:R-:W-:Y:S01]  /*16f40*/  HMMA.16816.F32 R72, R16.reuse, R24, R72 ;  /* 0x000000181048723c */ /* 0x048fe20000001848 */
[----:B------:R1:W3:Y:S07]  /*16f50*/  MUFU.EX2 R7, R3 ;  /* 0x0000000300077308 */ /* 0x0002ee0000000800 */
[C---:B------:R-:W-:Y:S01]  /*16f60*/  HMMA.16816.F32 R76, R16.reuse, R26, R76 ;  /* 0x0000001a104c723c */ /* 0x040fe2000000184c */
[----:B------:R-:W3:Y:S07]  /*16f70*/  LDSM.16.MT88.4 R24, [R198+0x9080] ;  /* 0x00908000c618783b */ /* 0x000eee0000004200 */
[C---:B------:R-:W-:Y:S08]  /*16f80*/  HMMA.16816.F32 R80, R16.reuse, R176, R80 ;  /* 0x000000b01050723c */ /* 0x040ff00000001850 */
[C---:B------:R-:W-:Y:S01]  /*16f90*/  HMMA.16816.F32 R84, R16.reuse, R178, R84 ;  /* 0x000000b21054723c */ /* 0x040fe20000001854 */
[----:B------:R-:W-:Y:S03]  /*16fa0*/  LDSM.16.MT88.4 R176, [R199+0x8080] ;  /* 0x00808000c7b0783b */ /* 0x000fe60000004200 */
[----:B-1----:R-:W-:Y:S04]  /*16fb0*/  FFMA.FTZ R3, R187, c[0x0][0x2d0], -R154 ;  /* 0x0000b400bb037a23 */ /* 0x002fe8000001089a */
[C---:B--2---:R-:W-:Y:S01]  /*16fc0*/  HMMA.16816.F32 R88, R16.reuse, R28, R88 ;  /* 0x0000001c1058723c */ /* 0x044fe20000001858 */
[----:B------:R1:W2:Y:S07]  /*16fd0*/  MUFU.EX2 R6, R3 ;  /* 0x0000000300067308 */ /* 0x0002ae0000000800 */
[C---:B------:R-:W-:Y:S01]  /*16fe0*/  HMMA.16816.F32 R92, R16.reuse, R30, R92 ;  /* 0x0000001e105c723c */ /* 0x040fe2000000185c */
[----:B------:R-:W2:Y:S07]  /*16ff0*/  LDSM.16.MT88.4 R28, [R200+0x9080] ;  /* 0x00908000c81c783b */ /* 0x000eae0000004200 */
[C---:B----4-:R-:W-:Y:S08]  /*17000*/  HMMA.16816.F32 R96, R16.reuse, R156, R96 ;  /* 0x0000009c1060723c */ /* 0x050ff00000001860 */
[C---:B------:R-:W-:Y:S01]  /*17010*/  HMMA.16816.F32 R100, R16.reuse, R158, R100 ;  /* 0x0000009e1064723c */ /* 0x040fe20000001864 */
[----:B------:R-:W4:Y:S03]  /*17020*/  LDSM.16.MT88.4 R156, [R199+0x9080] ;  /* 0x00908000c79c783b */ /* 0x000f260000004200 */
[----:B-1----:R-:W-:Y:S02]  /*17030*/  FFMA.FTZ R3, R0, R229, R215 ;  /* 0x000000e500037223 */ /* 0x002fe400000100d7 */
        /* <DEDUP_REMOVED lines=8> */
[C---:B---3--:R-:W-:Y:S04]  /*170c0*/  HMMA.16816.F32 R112, R16.reuse, R24, R112 ;  /* 0x000000181070723c */ /* 0x048fe80000001870 */
        /* <DEDUP_REMOVED lines=13> */
[C---:B----4-:R-:W-:Y:S04]  /*171a0*/  HMMA.16816.F32 R128, R16.reuse, R156, R128 ;  /* 0x0000009c1080723c */ /* 0x050fe80000001880 */
[----:B------:R-:W-:Y:S02]  /*171b0*/  FADD.FTZ R2, R190, R2 ;  /* 0x00000002be027221 */ /* 0x000fe40000010000 */
[----:B------:R-:W-:Y:S02]  /*171c0*/  FADD.FTZ R0, R189, R0 ;  /* 0x00000000bd007221 */ /* 0x000fe40000010000 */
[----:B------:R-:W-:Y:S04]  /*171d0*/  HMMA.16816.F32 R132, R16, R158, R132 ;  /* 0x0000009e1084723c */ /* 0x000fe80000001884 */
[----:B-----5:R-:W-:Y:S02]  /*171e0*/  FADD.FTZ R3, R155, R2 ;  /* 0x000000029b037221 */ /* 0x020fe40000010000 */
[C---:B------:R-:W-:Y:S01]  /*171f0*/  FADD.FTZ R2, R188.reuse, R0 ;  /* 0x00000000bc027221 */ /* 0x040fe20000010000 */
[----:B------:R-:W-:Y:S01]  /*17200*/  F2FP.PACK_AB R16, R188, R189 ;  /* 0x000000bdbc10723e */ /* 0x000fe200000000ff */
[----:B------:R-:W-:Y:S01]  /*17210*/  FADD.FTZ R0, R153, R3 ;  /* 0x0000000399007221 */ /* 0x000fe20000010000 */
[----:B------:R-:W-:Y:S03]  /*17220*/  F2FP.PACK_AB R18, R181, R183 ;  /* 0x000000b7b512723e */ /* 0x000fe600000000ff */
[----:B------:R-:W-:Y:S01]  /*17230*/  F2FP.PACK_AB R17, R153, R155 ;  /* 0x0000009b9911723e */ /* 0x000fe200000000ff */
[----:B------:R-:W-:Y:S01]  /*17240*/  FADD.FTZ R0, R7, R0 ;  /* 0x0000000007007221 */ /* 0x000fe20000010000 */
[C---:B------:R-:W-:Y:S01]  /*17250*/  F2FP.PACK_AB R19, R6.reuse, R7 ;  /* 0x000000070613723e */ /* 0x040fe200000000ff */
[----:B------:R-:W-:Y:S01]  /*17260*/  FADD.FTZ R2, R183, R2 ;  /* 0x00000002b7027221 */ /* 0x000fe20000010000 */
[----:B------:R-:W-:Y:S01]  /*17270*/  MOV R7, R4 ;  /* 0x0000000400077202 */ /* 0x000fe20000000f00 */
[----:B------:R-:W-:Y:S01]  /*17280*/  FADD.FTZ R229, R6, R0 ;  /* 0x0000000006e57221 */ /* 0x000fe20000010000 */
[----:B------:R-:W-:Y:S01]  /*17290*/  IADD3 R0, R218, -0x1, RZ ;  /* 0xffffffffda007810 */ /* 0x000fe20007ffe0ff */
[----:B------:R-:W-:Y:S01]  /*172a0*/  FADD.FTZ R230, R181, R2 ;  /* 0x00000002b5e67221 */ /* 0x000fe20000010000 */
[----:B------:R-:W-:Y:S01]  /*172b0*/  MOV R6, R152 ;  /* 0x0000009800067202 */ /* 0x000fe20000000f00 */
[C---:B------:R-:W-:Y:S01]  /*172c0*/  HMMA.16816.F32 R156, R16.reuse, R160, R8 ;  /* 0x000000a0109c723c */ /* 0x040fe20000001808 */
[----:B------:R-:W4:Y:S02]  /*172d0*/  LDSM.16.MT88.4 R8, [R198+0x6880] ;  /* 0x00688000c608783b */ /* 0x000f240000004200 */
[----:B------:R-:W-:Y:S02]  /*172e0*/  MOV R218, R0 ;  /* 0x0000000000da7202 */ /* 0x000fe40000000f00 */
[----:B------:R-:W-:Y:S03]  /*172f0*/  MOV R153, R4 ;  /* 0x0000000400997202 */ /* 0x000fe60000000f00 */
        /* <DEDUP_REMOVED lines=13> */
[----:B------:R-:W2:Y:S07]  /*173d0*/  LDSM.16.MT88.4 R164, [R198+0x9880] ;  /* 0x00988000c6a4783b */ /* 0x000eae0000004200 */
[C---:B----4-:R-:W-:Y:S08]  /*173e0*/  HMMA.16816.F32 R48, R16.reuse, R8, R48 ;  /* 0x000000081030723c */ /* 0x050ff00000001830 */
[C---:B------:R-:W-:Y:S01]  /*173f0*/  HMMA.16816.F32 R52, R16.reuse, R10, R52 ;  /* 0x0000000a1034723c */ /* 0x040fe20000001834 */
[----:B------:R-:W4:Y:S07]  /*17400*/  LDSM.16.MT88.4 R8, [R200+0x9880] ;  /* 0x00988000c808783b */ /* 0x000f2e0000004200 */
[C---:B-----5:R-:W-:Y:S08]  /*17410*/  HMMA.16816.F32 R56, R16.reuse, R12, R56 ;  /* 0x0000000c1038723c */ /* 0x060ff00000001838 */
[C---:B------:R-:W-:Y:S01]  /*17420*/  HMMA.16816.F32 R60, R16.reuse, R14, R60 ;  /* 0x0000000e103c723c */ /* 0x040fe2000000183c */
[----:B------:R-:W5:Y:S07]  /*17430*/  LDSM.16.MT88.4 R12, [R199+0x9880] ;  /* 0x00988000c70c783b */ /* 0x000f6e0000004200 */
[C---:B-1----:R-:W-:Y:S08]  /*17440*/  HMMA.16816.F32 R64, R16.reuse, R20, R64 ;  /* 0x000000141040723c */ /* 0x042ff00000001840 */
        /* <DEDUP_REMOVED lines=13> */
[C---:B----4-:R-:W-:Y:S08]  /*17520*/  HMMA.16816.F32 R120, R16.reuse, R8, R120 ;  /* 0x000000081078723c */ /* 0x050ff00000001878 */
[C---:B------:R-:W-:Y:S08]  /*17530*/  HMMA.16816.F32 R124, R16.reuse, R10, R124 ;  /* 0x0000000a107c723c */ /* 0x040ff0000000187c */
[C---:B-----5:R-:W-:Y:S08]  /*17540*/  HMMA.16816.F32 R128, R16.reuse, R12, R128 ;  /* 0x0000000c1080723c */ /* 0x060ff00000001880 */
[----:B------:R-:W-:Y:S01]  /*17550*/  HMMA.16816.F32 R132, R16, R14, R132 ;  /* 0x0000000e1084723c */ /* 0x000fe20000001884 */
[----:B------:R-:W-:Y:S07]  /*17560*/  @!UPT UIADD3 URZ, URZ, URZ, URZ ;  /* 0x0000003f3f3ff290 */ /* 0x000fee000fffe03f */
[----:B------:R-:W-:-:S11]  /*17570*/  @P0 BRA `(.L_x_3053) ;  /* 0xffffc6f000000947 */ /* 0x000fd6000383ffff */
.L_x_3031:
[----:B------:R-:W-:Y:S05]  /*17580*/  BRA.DIV ~URZ, `(.L_x_3054) ;  /* 0x00004cc27f007947 */ /* 0x000fea000b800000 */
[----:B------:R1:W2:Y:S02]  /*17590*/  SHFL.BFLY PT, R5, R230, 0x2, 0x1f ;  /* 0x0c401f00e6057f89 */ /* 0x0002a400000e0000 */
.L_x_3121:
[----:B--2---:R-:W-:Y:S01]  /*175a0*/  FADD.FTZ R5, R5, R230 ;  /* 0x000000e605057221 */ /* 0x004fe20000010000 */
[----:B------:R-:W-:Y:S05]  /*175b0*/  BRA.DIV ~URZ, `(.L_x_3055) ;  /* 0x00004cf27f007947 */ /* 0x000fea000b800000 */
[----:B------:R-:W2:Y:S04]  /*175c0*/  SHFL.BFLY PT, R4, R229, 0x2, 0x1f ;  /* 0x0c401f00e5047f89 */ /* 0x000ea800000e0000 */
[----:B------:R-:W3:Y:S01]  /*175d0*/  SHFL.BFLY PT, R2, R5, 0x1, 0x1f ;  /* 0x0c201f0005027f89 */ /* 0x000ee200000e0000 */
[----:B--2---:R-:W-:-:S02]  /*175e0*/  FADD.FTZ R4, R4, R229 ;  /* 0x000000e504047221 */ /* 0x004fc40000010000 */
[----:B---3--:R-:W-:-:S03]  /*175f0*/  FADD.FTZ R5, R5, R2 ;  /* 0x0000000205057221 */ /* 0x008fc60000010000 */
[----:B------:R2:W3:Y:S04]  /*17600*/  SHFL.BFLY PT, R0, R4, 0x1, 0x1f ;  /* 0x0c201f0004007f89 */ /* 0x0004e800000e0000 */
.L_x_3122:
        /* <DEDUP_REMOVED lines=148> */
.L_x_2948:
[----:B------:R-:W-:Y:S05]  /*17f50*/  @P1 BRA `(.L_x_3056) ;  /* 0x00001aa000001947 */ /* 0x000fea0003800000 */
[----:B------:R-:W2:Y:S01]  /*17f60*/  S2R R65, SR_TID.X ;  /* 0x0000000000417919 */ /* 0x000ea20000002100 */
[----:B------:R-:W-:Y:S01]  /*17f70*/  F2FP.PACK_AB R50, R51, R50 ;  /* 0x000000323332723e */ /* 0x000fe200000000ff */
[----:B------:R-:W-:Y:S01]  /*17f80*/  WARPSYNC 0xffffffff ;  /* 0xffffffff00007948 */ /* 0x000fe20003800000 */
[----:B------:R-:W-:Y:S01]  /*17f90*/  F2FP.PACK_AB R46, R47, R46 ;  /* 0x0000002e2f2e723e */ /* 0x000fe200000000ff */
[----:B------:R-:W-:Y:S01]  /*17fa0*/  BAR.SYNC.DEFER_BLOCKING 0x1, 0x100 ;  /* 0x0044000000007b1d */ /* 0x000fe20000010000 */
        /* <DEDUP_REMOVED lines=10> */
[----:B--2---:R-:W-:Y:S02]  /*18050*/  SHF.R.S32.HI R51, RZ, 0x1f, R65 ;  /* 0x0000001fff337819 */ /* 0x004fe40000011441 */
[----:B------:R-:W-:Y:S02]  /*18060*/  F2FP.PACK_AB R5, R145, R144 ;  /* 0x000000909105723e */ /* 0x000fe400000000ff */
[----:B------:R-:W-:-:S02]  /*18070*/  LEA.HI R2, R51, R65, RZ, 0x2 ;  /* 0x0000004133027211 */ /* 0x000fc400078f10ff */
[----:B------:R-:W-:Y:S02]  /*18080*/  LEA.HI R47, R51, R65, RZ, 0x5 ;  /* 0x00000041332f7211 */ /* 0x000fe400078f28ff */
[--C-:B------:R-:W-:Y:S02]  /*18090*/  SHF.R.S32.HI R4, RZ, 0x2, R2.reuse ;  /* 0x00000002ff047819 */ /* 0x100fe40000011402 */
[----:B------:R-:W-:Y:S02]  /*180a0*/  SHF.R.S32.HI R0, RZ, 0x1f, R2 ;  /* 0x0000001fff007819 */ /* 0x000fe40000011402 */
[----:B------:R-:W-:Y:S02]  /*180b0*/  SHF.R.S32.HI R43, RZ, 0x5, R47 ;  /* 0x00000005ff2b7819 */ /* 0x000fe4000001142f */
[----:B------:R-:W-:Y:S02]  /*180c0*/  LEA.HI R0, R0, R4, RZ, 0x3 ;  /* 0x0000000400007211 */ /* 0x000fe400078f18ff */
[----:B------:R-:W-:-:S02]  /*180d0*/  F2FP.PACK_AB R146, R147, R146 ;  /* 0x000000929392723e */ /* 0x000fc400000000ff */
        /* <DEDUP_REMOVED lines=21> */
[----:B------:R-:W-:Y:S02]  /*18230*/  F2FP.PACK_AB R38, R9, R18 ;  /* 0x000000120926723e */ /* 0x000fe400000000ff */
[----:B------:R-:W-:Y:S02]  /*18240*/  F2FP.PACK_AB R37, R11, R20 ;  /* 0x000000140b25723e */ /* 0x000fe400000000ff */
[C---:B------:R-:W-:Y:S01]  /*18250*/  IADD3 R3, R0.reuse, 0x80, RZ ;  /* 0x0000008000037810 */ /* 0x040fe20007ffe0ff */
[----:B------:R2:W-:Y:S01]  /*18260*/  STS [R0+0x80], R48 ;  /* 0x0000803000007388 */ /* 0x0005e20000000800 */
[C---:B------:R-:W-:Y:S02]  /*18270*/  IADD3 R2, R0.reuse, 0x70, RZ ;  /* 0x0000007000027810 */ /* 0x040fe40007ffe0ff */
[----:B------:R-:W-:Y:S01]  /*18280*/  @P0 IADD3 R2, R3, 0x10, RZ ;  /* 0x0000001003020810 */ /* 0x000fe20007ffe0ff */
[----:B------:R-:W-:Y:S01]  /*18290*/  STS [R0+0x480], R158 ;  /* 0x0004809e00007388 */ /* 0x000fe20000000800 */
[----:B------:R-:W-:Y:S01]  /*182a0*/  IMAD.IADD R3, R0, 0x1, R4 ;  /* 0x0000000100037824 */ /* 0x000fe200078e0204 */
[----:B------:R-:W-:-:S02]  /*182b0*/  F2FP.PACK_AB R35, R53, R52 ;  /* 0x000000343523723e */ /* 0x000fc400000000ff */
[----:B------:R3:W-:Y:S01]  /*182c0*/  STS [R2], R7 ;  /* 0x0000000702007388 */ /* 0x0007e20000000800 */
[----:B------:R-:W-:Y:S01]  /*182d0*/  IMAD.IADD R4, R4, 0x1, R2 ;  /* 0x0000000104047824 */ /* 0x000fe200078e0202 */
[----:B------:R-:W-:Y:S02]  /*182e0*/  F2FP.PACK_AB R54, R55, R54 ;  /* 0x000000363736723e */ /* 0x000fe400000000ff */
[----:B------:R-:W-:Y:S01]  /*182f0*/  STS [R2+0x400], R162 ;  /* 0x000400a202007388 */ /* 0x000fe20000000800 */
        /* <DEDUP_REMOVED lines=9> */
[----:B--2---:R-:W-:Y:S01]  /*18390*/  IMAD.MOV.U32 R48, RZ, RZ, 0x40 ;  /* 0x00000040ff307424 */ /* 0x004fe200078e00ff */
[----:B------:R-:W-:Y:S02]  /*183a0*/  F2FP.PACK_AB R31, R31, R68 ;  /* 0x000000441f1f723e */ /* 0x000fe400000000ff */
[----:B------:R-:W-:Y:S01]  /*183b0*/  STS [R4+0x400], R142 ;  /* 0x0004008e04007388 */ /* 0x000fe20000000800 */
[----:B------:R-:W-:Y:S02]  /*183c0*/  F2FP.PACK_AB R70, R71, R70 ;  /* 0x000000464746723e */ /* 0x000fe400000000ff */
[----:B------:R-:W-:Y:S02]  /*183d0*/  F2FP.PACK_AB R30, R30, R72 ;  /* 0x000000481e1e723e */ /* 0x000fe400000000ff */
[----:B---3--:R-:W-:-:S02]  /*183e0*/  SEL R7, R48, 0xffffffc0, !P2 ;  /* 0xffffffc030077807 */ /* 0x008fc40005000000 */
[----:B------:R-:W-:Y:S02]  /*183f0*/  F2FP.PACK_AB R74, R75, R74 ;  /* 0x0000004a4b4a723e */ /* 0x000fe400000000ff */
[----:B------:R-:W-:Y:S02]  /*18400*/  F2FP.PACK_AB R29, R29, R76 ;  /* 0x0000004c1d1d723e */ /* 0x000fe400000000ff */
[----:B------:R-:W-:Y:S01]  /*18410*/  F2FP.PACK_AB R78, R79, R78 ;  /* 0x0000004e4f4e723e */ /* 0x000fe200000000ff */
[----:B----4-:R-:W-:Y:S01]  /*18420*/  IMAD.IADD R6, R0, 0x1, R7 ;  /* 0x0000000100067824 */ /* 0x010fe200078e0207 */
[----:B------:R-:W-:Y:S02]  /*18430*/  F2FP.PACK_AB R28, R28, R80 ;  /* 0x000000501c1c723e */ /* 0x000fe400000000ff */
[----:B------:R-:W-:Y:S02]  /*18440*/  F2FP.PACK_AB R82, R83, R82 ;  /* 0x000000525352723e */ /* 0x000fe400000000ff */
[----:B------:R2:W-:Y:S01]  /*18450*/  STS [R6+0x80], R5 ;  /* 0x0000800506007388 */ /* 0x0005e20000000800 */
[----:B------:R-:W-:Y:S01]  /*18460*/  F2FP.PACK_AB R27, R27, R84 ;  /* 0x000000541b1b723e */ /* 0x000fe200000000ff */
[----:B-1----:R-:W-:-:S02]  /*18470*/  IMAD.IADD R8, R7, 0x1, R2 ;  /* 0x0000000107087824 */ /* 0x002fc400078e0202 */
        /* <DEDUP_REMOVED lines=13> */
[----:B--2---:R-:W-:Y:S01]  /*18550*/  IMAD.IADD R5, R7, 0x1, R3 ;  /* 0x0000000107057824 */ /* 0x004fe200078e0203 */
[----:B------:R-:W-:Y:S01]  /*18560*/  F2FP.PACK_AB R106, R107, R106 ;  /* 0x0000006a6b6a723e */ /* 0x000fe200000000ff */
        /* <DEDUP_REMOVED lines=72> */
[----:B-1----:R-:W-:-:S03]  /*189f0*/  IMAD.WIDE R8, R252, R2, c[0x0][0x500] ;  /* 0x00014000fc087625 */ /* 0x002fc600078e0202 */
[----:B------:R-:W-:Y:S06]  /*18a00*/  BAR.SYNC.DEFER_BLOCKING 0x1, 0x100 ;  /* 0x0044000000007b1d */ /* 0x000fec0000010000 */
[----:B------:R-:W3:Y:S01]  /*18a10*/  @P0 LDG.E R0, [R8.64] ;  /* 0x0000000e08000981 */ /* 0x000ee2000c1e1900 */
[----:B------:R-:W-:Y:S02]  /*18a20*/  IMAD.MOV.U32 R29, RZ, RZ, c[0x0][0x388] ;  /* 0x0000e200ff1d7624 */ /* 0x000fe400078e00ff */
[----:B------:R-:W-:-:S05]  /*18a30*/  @P1 IMAD.WIDE R2, R252, R2, c[0x0][0x508] ;  /* 0x00014200fc021625 */ /* 0x000fca00078e0202 */
[----:B------:R1:W5:Y:S02]  /*18a40*/  @P1 LDG.E R29, [R2.64] ;  /* 0x0000000e021d1981 */ /* 0x000364000c1e1900 */
[----:B-1----:R-:W-:Y:S02]  /*18a50*/  CS2R R2, SRZ ;  /* 0x0000000000027805 */ /* 0x002fe4000001ff00 */
[--C-:B---3--:R-:W-:Y:S01]  /*18a60*/  @P0 SHF.R.S32.HI R3, RZ, 0x1f, R0.reuse ;  /* 0x0000001fff030819 */ /* 0x108fe20000011400 */
[----:B------:R-:W-:Y:S01]  /*18a70*/  @P0 IMAD.MOV.U32 R2, RZ, RZ, R0 ;  /* 0x000000ffff020224 */ /* 0x000fe200078e0000 */
[----:B------:R-:W-:Y:S05]  /*18a80*/  @P1 BRA `(.L_x_3057) ;  /* 0x0000004000001947 */ /* 0x000fea0003800000 */
[----:B--2---:R-:W-:Y:S05]  /*18a90*/  @!P0 BRA `(.L_x_3057) ;  /* 0x0000003000008947 */ /* 0x004fea0003800000 */
[----:B------:R-:W2:Y:S04]  /*18aa0*/  LDG.E R4, [R8.64] ;  /* 0x0000000e08047981 */ /* 0x000ea8000c1e1900 */
[----:B------:R-:W2:Y:S02]  /*18ab0*/  LDG.E R0, [R8.64+0x4] ;  /* 0x0000040e08007981 */ /* 0x000ea4000c1e1900 */
[----:B--2--5:R-:W-:-:S02]  /*18ac0*/  IADD3 R29, -R4, R0, RZ ;  /* 0x00000000041d7210 */ /* 0x024fc40007ffe1ff */
.L_x_3057:
[----:B--2---:R-:W1:Y:S01]  /*18ad0*/  S2R R9, SR_CTAID.Y ;  /* 0x0000000000097919 */ /* 0x004e620000002600 */
        /* <DEDUP_REMOVED lines=148> */
.L_x_3059:
[----:B--234-:R-:W-:Y:S05]  /*19420*/  BSYNC B0 ;  /* 0x0000000000007941 */ /* 0x01cfea0003800000 */
.L_x_3058:
        /* <DEDUP_REMOVED lines=30> */
.L_x_3061:
[----:B------:R-:W-:Y:S05]  /*19610*/  BSYNC B0 ;  /* 0x0000000000007941 */ /* 0x000fea0003800000 */
.L_x_3060:
        /* <DEDUP_REMOVED lines=30> */
.L_x_3063:
[----:B------:R-:W-:Y:S05]  /*19800*/  BSYNC B0 ;  /* 0x0000000000007941 */ /* 0x000fea0003800000 */
.L_x_3062:
        /* <DEDUP_REMOVED lines=31> */
.L_x_3056:
        /* <DEDUP_REMOVED lines=18> */
.L_x_3064:
        /* <DEDUP_REMOVED lines=43> */
.L_x_3066:
[----:B----4-:R-:W-:Y:S05]  /*19dd0*/  BSYNC B0 ;  /* 0x0000000000007941 */ /* 0x010fea0003800000 */
.L_x_3065:
        /* <DEDUP_REMOVED lines=46> */
.L_x_3123:
[----:B------:R-:W-:Y:S05]  /*1a0c0*/  BRA.DIV ~URZ, `(.L_x_3068) ;  /* 0x000023427f007947 */ /* 0x000fea000b800000 */
[----:B------:R4:W1:Y:S02]  /*1a0d0*/  SHFL.IDX PT, R2, R17, RZ, 0x181f ;  /* 0x00181fff11027589 */ /* 0x00086400000e0000 */
.L_x_3124:
        /* <DEDUP_REMOVED lines=26> */
.L_x_3070:
[----:B------:R-:W-:Y:S05]  /*1a280*/  BSYNC B0 ;  /* 0x0000000000007941 */ /* 0x000fea0003800000 */
.L_x_3069:
[----:B------:R-:W-:Y:S05]  /*1a290*/  BRA.DIV ~URZ, `(.L_x_3071) ;  /* 0x000021f27f007947 */ /* 0x000fea000b800000 */
[----:B-1----:R1:W3:Y:S04]  /*1a2a0*/  SHFL.IDX PT, R4, R15, 0x1, 0x181f ;  /* 0x00381f000f047f89 */ /* 0x0022e800000e0000 */
[----:B------:R1:W2:Y:S02]  /*1a2b0*/  SHFL.IDX PT, R2, R17, 0x1, 0x181f ;  /* 0x00381f0011027f89 */ /* 0x0002a400000e0000 */
.L_x_3125:
        /* <DEDUP_REMOVED lines=26> */
.L_x_3073:
[----:B------:R-:W-:Y:S05]  /*1a460*/  BSYNC B0 ;  /* 0x0000000000007941 */ /* 0x000fea0003800000 */
.L_x_3072:
[----:B------:R-:W-:Y:S05]  /*1a470*/  BRA.DIV ~URZ, `(.L_x_3074) ;  /* 0x000021027f007947 */ /* 0x000fea000b800000 */
[----:B--2---:R2:W3:Y:S02]  /*1a480*/  SHFL.IDX PT, R4, R15, 0x2, 0x181f ;  /* 0x00581f000f047f89 */ /* 0x0044e400000e0000 */
.L_x_3126:
[----:B------:R-:W-:Y:S05]  /*1a490*/  BRA.DIV ~URZ, `(.L_x_3075) ;  /* 0x000021627f007947 */ /* 0x000fea000b800000 */
[----:B------:R1:W2:Y:S02]  /*1a4a0*/  SHFL.IDX PT, R2, R17, 0x2, 0x181f ;  /* 0x00581f0011027f89 */ /* 0x0002a400000e0000 */
.L_x_3127:
        /* <DEDUP_REMOVED lines=26> */
.L_x_3077:
[----:B------:R-:W-:Y:S05]  /*1a650*/  BSYNC B0 ;  /* 0x0000000000007941 */ /* 0x000fea0003800000 */
.L_x_3076:
[----:B------:R-:W-:Y:S05]  /*1a660*/  BRA.DIV ~URZ, `(.L_x_3078) ;  /* 0x000020127f007947 */ /* 0x000fea000b800000 */
[----:B--2---:R2:W3:Y:S04]  /*1a670*/  SHFL.IDX PT, R4, R15, 0x3, 0x181f ;  /* 0x00781f000f047f89 */ /* 0x0044e800000e0000 */
[----:B------:R2:W1:Y:S02]  /*1a680*/  SHFL.IDX PT, R2, R17, 0x3, 0x181f ;  /* 0x00781f0011027f89 */ /* 0x00046400000e0000 */
.L_x_3128:
        /* <DEDUP_REMOVED lines=27> */
.L_x_2949:
[----:B------:R-:W-:Y:S01]  /*1a840*/  IMAD.MOV.U32 R184, RZ, RZ, R18 ;  /* 0x000000ffffb87224 */ /* 0x000fe200078e0012 */
[----:B------:R-:W-:Y:S01]  /*1a850*/  MOV R3, 0x181f ;  /* 0x0000181f00037802 */ /* 0x000fe20000000f00 */
[----:B------:R-:W-:Y:S01]  /*1a860*/  IMAD.MOV.U32 R187, RZ, RZ, RZ ;  /* 0x000000ffffbb7224 */ /* 0x000fe200078e00ff */
[----:B------:R-:W-:Y:S02]  /*1a870*/  MOV R189, 0xffffffff ;  /* 0xffffffff00bd7802 */ /* 0x000fe40000000f00 */
[----:B------:R-:W-:Y:S02]  /*1a880*/  MOV R2, 0x1a8a0 ;  /* 0x0001a8a000027802 */ /* 0x000fe40000000f00 */
[----:B------:R-:W-:Y:S05]  /*1a890*/  CALL.REL.NOINC `($__internal_16_$__cuda_sm70_shflsync_idx_p) ;  /* 0x0000c6c000007944 */ /* 0x000fea0003c00000 */
[----:B------:R-:W-:Y:S01]  /*1a8a0*/  MOV R0, R188 ;  /* 0x000000bc00007202 */ /* 0x000fe20000000f00 */
[----:B------:R-:W-:Y:S05]  /*1a8b0*/  BRA `(.L_x_3079) ;  /* 0xfffedd9000007947 */ /* 0x000fea000383ffff */
.L_x_2950:
[----:B------:R-:W-:Y:S01]  /*1a8c0*/  IMAD.MOV.U32 R184, RZ, RZ, R20 ;  /* 0x000000ffffb87224 */ /* 0x000fe200078e0014 */
[----:B------:R-:W-:Y:S01]  /*1a8d0*/  MOV R3, 0x181f ;  /* 0x0000181f00037802 */ /* 0x000fe20000000f00 */
[----:B------:R-:W-:Y:S01]  /*1a8e0*/  IMAD.MOV.U32 R187, RZ, RZ, RZ ;  /* 0x000000ffffbb7224 */ /* 0x000fe200078e00ff */
[----:B------:R-:W-:-:S02]  /*1a8f0*/  MOV R189, 0xffffffff ;  /* 0xffffffff00bd7802 */ /* 0x000fc40000000f00 */
[----:B------:R-:W-:Y:S02]  /*1a900*/  MOV R2, 0x1a920 ;  /* 0x0001a92000027802 */ /* 0x000fe40000000f00 */
[----:B-12---:R-:W-:Y:S05]  /*1a910*/  CALL.REL.NOINC `($__internal_16_$__cuda_sm70_shflsync_idx_p) ;  /* 0x0000c64000007944 */ /* 0x006fea0003c00000 */
[----:B------:R-:W-:Y:S01]  /*1a920*/  MOV R2, R188 ;  /* 0x000000bc00027202 */ /* 0x000fe20000000f00 */
[----:B------:R-:W-:Y:S05]  /*1a930*/  BRA `(.L_x_3080) ;  /* 0xfffedd3000007947 */ /* 0x000fea000383ffff */
.L_x_2953:
[----:B------:R-:W-:Y:S01]  /*1a940*/  IMAD.MOV.U32 R184, RZ, RZ, R18 ;  /* 0x000000ffffb87224 */ /* 0x000fe200078e0012 */
[----:B--2---:R-:W-:Y:S01]  /*1a950*/  MOV R3, 0x181f ;  /* 0x0000181f00037802 */ /* 0x004fe20000000f00 */
[----:B------:R-:W-:Y:S01]  /*1a960*/  IMAD.MOV.U32 R187, RZ, RZ, 0x1 ;  /* 0x00000001ffbb7424 */ /* 0x000fe200078e00ff */
[----:B------:R-:W-:Y:S02]  /*1a970*/  MOV R189, 0xffffffff ;  /* 0xffffffff00bd7802 */ /* 0x000fe40000000f00 */
[----:B----4-:R-:W-:Y:S02]  /*1a980*/  MOV R2, 0x1a9a0 ;  /* 0x0001a9a000027802 */ /* 0x010fe40000000f00 */
[----:B-1-3--:R-:W-:Y:S05]  /*1a990*/  CALL.REL.NOINC `($__internal_16_$__cuda_sm70_shflsync_idx_p) ;  /* 0x0000c5c000007944 */ /* 0x00afea0003c00000 */
[----:B------:R-:W-:Y:S01]  /*1a9a0*/  IMAD.MOV.U32 R4, RZ, RZ, R188 ;  /* 0x000000ffff047224 */ /* 0x000fe200078e00bc */
[----:B------:R-:W-:Y:S01]  /*1a9b0*/  MOV R184, R20 ;  /* 0x0000001400b87202 */ /* 0x000fe20000000f00 */
[----:B------:R-:W-:Y:S01]  /*1a9c0*/  IMAD.MOV.U32 R187, RZ, RZ, 0x1 ;  /* 0x00000001ffbb7424 */ /* 0x000fe200078e00ff */
[----:B------:R-:W-:Y:S01]  /*1a9d0*/  MOV R3, 0x181f ;  /* 0x0000181f00037802 */ /* 0x000fe20000000f00 */
[----:B------:R-:W-:Y:S01]  /*1a9e0*/  IMAD.MOV.U32 R189, RZ, RZ, -0x1 ;  /* 0xffffffffffbd7424 */ /* 0x000fe200078e00ff */
[----:B------:R-:W-:-:S02]  /*1a9f0*/  MOV R2, 0x1aa10 ;  /* 0x0001aa1000027802 */ /* 0x000fc40000000f00 */
[----:B------:R-:W-:Y:S05]  /*1aa00*/  CALL.REL.NOINC `($__internal_16_$__cuda_sm70_shflsync_idx_p) ;  /* 0x0000c55000007944 */ /* 0x000fea0003c00000 */
[----:B------:R-:W-:Y:S01]  /*1aa10*/  MOV R2, R188 ;  /* 0x000000bc00027202 */ /* 0x000fe20000000f00 */
[----:B------:R-:W-:Y:S05]  /*1aa20*/  BRA `(.L_x_3081) ;  /* 0xfffede3000007947 */ /* 0x000fea000383ffff */
.L_x_2956:
[----:B------:R-:W-:Y:S01]  /*1aa30*/  IMAD.MOV.U32 R184, RZ, RZ, R18 ;  /* 0x000000ffffb87224 */ /* 0x000fe200078e0012 */
[----:B--2---:R-:W-:Y:S01]  /*1aa40*/  MOV R3, 0x181f ;  /* 0x0000181f00037802 */ /* 0x004fe20000000f00 */
[----:B------:R-:W-:Y:S01]  /*1aa50*/  IMAD.MOV.U32 R187, RZ, RZ, 0x2 ;  /* 0x00000002ffbb7424 */ /* 0x000fe200078e00ff */
[----:B------:R-:W-:-:S02]  /*1aa60*/  MOV R189, 0xffffffff ;  /* 0xffffffff00bd7802 */ /* 0x000fc40000000f00 */
[----:B------:R-:W-:Y:S02]  /*1aa70*/  MOV R2, 0x1aa90 ;  /* 0x0001aa9000027802 */ /* 0x000fe40000000f00 */
[----:B-1-3--:R-:W-:Y:S05]  /*1aa80*/  CALL.REL.NOINC `($__internal_16_$__cuda_sm70_shflsync_idx_p) ;  /* 0x0000c4d000007944 */ /* 0x00afea0003c00000 */
[----:B------:R-:W-:Y:S01]  /*1aa90*/  MOV R4, R188 ;  /* 0x000000bc00047202 */ /* 0x000fe20000000f00 */
[----:B------:R-:W-:Y:S05]  /*1aaa0*/  BRA `(.L_x_3082) ;  /* 0xfffedf8000007947 */ /* 0x000fea000383ffff */
.L_x_2957:
[----:B------:R-:W-:Y:S01]  /*1aab0*/  IMAD.MOV.U32 R184, RZ, RZ, R20 ;  /* 0x000000ffffb87224 */ /* 0x000fe200078e0014 */
[----:B--2---:R-:W-:Y:S01]  /*1aac0*/  MOV R3, 0x181f ;  /* 0x0000181f00037802 */ /* 0x004fe20000000f00 */
[----:B------:R-:W-:Y:S01]  /*1aad0*/  IMAD.MOV.U32 R187, RZ, RZ, 0x2 ;  /* 0x00000002ffbb7424 */ /* 0x000fe200078e00ff */
[----:B------:R-:W-:Y:S02]  /*1aae0*/  MOV R189, 0xffffffff ;  /* 0xffffffff00bd7802 */ /* 0x000fe40000000f00 */
[----:B------:R-:W-:Y:S02]  /*1aaf0*/  MOV R2, 0x1ab10 ;  /* 0x0001ab1000027802 */ /* 0x000fe40000000f00 */
[----:B-1-34-:R-:W-:Y:S05]  /*1ab00*/  CALL.REL.NOINC `($__internal_16_$__cuda_sm70_shflsync_idx_p) ;  /* 0x0000c45000007944 */ /* 0x01afea0003c00000 */
[----:B------:R-:W-:Y:S01]  /*1ab10*/  MOV R2, R188 ;  /* 0x000000bc00027202 */ /* 0x000fe20000000f00 */
[----:B------:R-:W-:Y:S05]  /*1ab20*/  BRA `(.L_x_3083) ;  /* 0xfffedf2000007947 */ /* 0x000fea000383ffff */
.L_x_2960:
[----:B------:R-:W-:Y:S01]  /*1ab30*/  IMAD.MOV.U32 R184, RZ, RZ, R18 ;  /* 0x000000ffffb87224 */ /* 0x000fe200078e0012 */
[----:B-1----:R-:W-:Y:S01]  /*1ab40*/  MOV R3, 0x181f ;  /* 0x0000181f00037802 */ /* 0x002fe20000000f00 */
[----:B------:R-:W-:Y:S01]  /*1ab50*/  IMAD.MOV.U32 R187, RZ, RZ, 0x3 ;  /* 0x00000003ffbb7424 */ /* 0x000fe200078e00ff */
[----:B------:R-:W-:-:S02]  /*1ab60*/  MOV R189, 0xffffffff ;  /* 0xffffffff00bd7802 */ /* 0x000fc40000000f00 */
[----:B---3--:R-:W-:Y:S02]  /*1ab70*/  MOV R2, 0x1ab90 ;  /* 0x0001ab9000027802 */ /* 0x008fe40000000f00 */
[----:B--2-4-:R-:W-:Y:S05]  /*1ab80*/  CALL.REL.NOINC `($__internal_16_$__cuda_sm70_shflsync_idx_p) ;  /* 0x0000c3d000007944 */ /* 0x014fea0003c00000 */
[----:B------:R-:W-:Y:S01]  /*1ab90*/  IMAD.MOV.U32 R11, RZ, RZ, R188 ;  /* 0x000000ffff0b7224 */ /* 0x000fe200078e00bc */
[----:B------:R-:W-:Y:S01]  /*1aba0*/  MOV R184, R20 ;  /* 0x0000001400b87202 */ /* 0x000fe20000000f00 */
[----:B------:R-:W-:Y:S01]  /*1abb0*/  IMAD.MOV.U32 R187, RZ, RZ, 0x3 ;  /* 0x00000003ffbb7424 */ /* 0x000fe200078e00ff */
[----:B------:R-:W-:Y:S01]  /*1abc0*/  MOV R3, 0x181f ;  /* 0x0000181f00037802 */ /* 0x000fe20000000f00 */
[----:B------:R-:W-:Y:S01]  /*1abd0*/  IMAD.MOV.U32 R189, RZ, RZ, -0x1 ;  /* 0xffffffffffbd7424 */ /* 0x000fe200078e00ff */
[----:B------:R-:W-:Y:S02]  /*1abe0*/  MOV R2, 0x1ac00 ;  /* 0x0001ac0000027802 */ /* 0x000fe40000000f00 */
[----:B------:R-:W-:Y:S05]  /*1abf0*/  CALL.REL.NOINC `($__internal_16_$__cuda_sm70_shflsync_idx_p) ;  /* 0x0000c36000007944 */ /* 0x000fea0003c00000 */
[----:B------:R-:W-:Y:S01]  /*1ac00*/  MOV R10, R188 ;  /* 0x000000bc000a7202 */ /* 0x000fe20000000f00 */
[----:B------:R-:W-:Y:S05]  /*1ac10*/  BRA `(.L_x_3084) ;  /* 0xfffee01000007947 */ /* 0x000fea000383ffff */
.L_x_2962:
[----:B---34-:R-:W-:Y:S01]  /*1ac20*/  IMAD.MOV.U32 R184, RZ, RZ, R4 ;  /* 0x000000ffffb87224 */ /* 0x018fe200078e0004 */
[----:B------:R-:W-:Y:S01]  /*1ac30*/  MOV R3, 0x181f ;  /* 0x0000181f00037802 */ /* 0x000fe20000000f00 */
[----:B------:R-:W-:Y:S01]  /*1ac40*/  IMAD.MOV.U32 R187, RZ, RZ, RZ ;  /* 0x000000ffffbb7224 */ /* 0x000fe200078e00ff */
[----:B------:R-:W-:Y:S02]  /*1ac50*/  MOV R189, 0xffffffff ;  /* 0xffffffff00bd7802 */ /* 0x000fe40000000f00 */
[----:B------:R-:W-:-:S02]  /*1ac60*/  MOV R2, 0x1ac80 ;  /* 0x0001ac8000027802 */ /* 0x000fc40000000f00 */
[----:B--2--5:R-:W-:Y:S05]  /*1ac70*/  CALL.REL.NOINC `($__internal_16_$__cuda_sm70_shflsync_idx_p) ;  /* 0x0000c2e000007944 */ /* 0x024fea0003c00000 */
[----:B------:R-:W-:Y:S01]  /*1ac80*/  MOV R3, R188 ;  /* 0x000000bc00037202 */ /* 0x000fe20000000f00 */
[----:B------:R-:W-:Y:S05]  /*1ac90*/  BRA `(.L_x_3085) ;  /* 0xfffeeec000007947 */ /* 0x000fea000383ffff */
.L_x_2965:
[----:B------:R-:W-:Y:S01]  /*1aca0*/  IMAD.MOV.U32 R184, RZ, RZ, R4 ;  /* 0x000000ffffb87224 */ /* 0x000fe200078e0004 */
[----:B------:R-:W-:Y:S01]  /*1acb0*/  MOV R3, 0x181f ;  /* 0x0000181f00037802 */ /* 0x000fe20000000f00 */
[----:B------:R-:W-:Y:S01]  /*1acc0*/  IMAD.MOV.U32 R187, RZ, RZ, 0x1 ;  /* 0x00000001ffbb7424 */ /* 0x000fe200078e00ff */
[----:B------:R-:W-:-:S02]  /*1acd0*/  MOV R189, 0xffffffff ;  /* 0xffffffff00bd7802 */ /* 0x000fc40000000f00 */
[----:B------:R-:W-:Y:S02]  /*1ace0*/  MOV R2, 0x1ad00 ;  /* 0x0001ad0000027802 */ /* 0x000fe40000000f00 */
[----:B-12--5:R-:W-:Y:S05]  /*1acf0*/  CALL.REL.NOINC `($__internal_16_$__cuda_sm70_shflsync_idx_p) ;  /* 0x0000c26000007944 */ /* 0x026fea0003c00000 */
        /* <DEDUP_REMOVED lines=9> */
.L_x_2968:
[----:B------:R-:W-:Y:S01]  /*1ad90*/  IMAD.MOV.U32 R184, RZ, RZ, R7 ;  /* 0x000000ffffb87224 */ /* 0x000fe200078e0007 */
[----:B------:R-:W-:Y:S01]  /*1ada0*/  MOV R3, 0x181f ;  /* 0x0000181f00037802 */ /* 0x000fe20000000f00 */
[----:B------:R-:W-:Y:S01]  /*1adb0*/  IMAD.MOV.U32 R187, RZ, RZ, RZ ;  /* 0x000000ffffbb7224 */ /* 0x000fe200078e00ff */
[----:B------:R-:W-:Y:S02]  /*1adc0*/  MOV R189, 0xffffffff ;  /* 0xffffffff00bd7802 */ /* 0x000fe40000000f00 */
[----:B------:R-:W-:-:S02]  /*1add0*/  MOV R2, 0x1adf0 ;  /* 0x0001adf000027802 */ /* 0x000fc40000000f00 */
[----:B------:R-:W-:Y:S05]  /*1ade0*/  CALL.REL.NOINC `($__internal_16_$__cuda_sm70_shflsync_idx_p) ;  /* 0x0000c17000007944 */ /* 0x000fea0003c00000 */
[----:B------:R-:W-:Y:S01]  /*1adf0*/  MOV R4, R188 ;  /* 0x000000bc00047202 */ /* 0x000fe20000000f00 */
[----:B------:R-:W-:Y:S05]  /*1ae00*/  BRA `(.L_x_3087) ;  /* 0xfffefd1000007947 */ /* 0x000fea000383ffff */
.L_x_2969:
        /* <DEDUP_REMOVED lines=8> */
.L_x_2972:
[----:B------:R-:W-:Y:S01]  /*1ae90*/  IMAD.MOV.U32 R184, RZ, RZ, R7 ;  /* 0x000000ffffb87224 */ /* 0x000fe200078e0007 */
[----:B--2---:R-:W-:Y:S01]  /*1aea0*/  MOV R3, 0x181f ;  /* 0x0000181f00037802 */ /* 0x004fe20000000f00 */
[----:B------:R-:W-:Y:S01]  /*1aeb0*/  IMAD.MOV.U32 R187, RZ, RZ, 0x1 ;  /* 0x00000001ffbb7424 */ /* 0x000fe200078e00ff */
[----:B------:R-:W-:Y:S02]  /*1aec0*/  MOV R189, 0xffffffff ;  /* 0xffffffff00bd7802 */ /* 0x000fe40000000f00 */
[----:B------:R-:W-:Y:S02]  /*1aed0*/  MOV R2, 0x1aef0 ;  /* 0x0001aef000027802 */ /* 0x000fe40000000f00 */
[----:B-1-34-:R-:W-:Y:S05]  /*1aee0*/  CALL.REL.NOINC `($__internal_16_$__cuda_sm70_shflsync_idx_p) ;  /* 0x0000c07000007944 */ /* 0x01afea0003c00000 */
        /* <DEDUP_REMOVED lines=9> */
.L_x_2973:
[----:B------:R-:W-:Y:S01]  /*1af80*/  IMAD.MOV.U32 R184, RZ, RZ, R4 ;  /* 0x000000ffffb87224 */ /* 0x000fe200078e0004 */
[----:B------:R-:W-:Y:S01]  /*1af90*/  MOV R3, 0x1c1f ;  /* 0x00001c1f00037802 */ /* 0x000fe20000000f00 */
[----:B------:R-:W-:Y:S01]  /*1afa0*/  IMAD.MOV.U32 R187, RZ, RZ, RZ ;  /* 0x000000ffffbb7224 */ /* 0x000fe200078e00ff */
[----:B------:R-:W-:-:S02]  /*1afb0*/  MOV R189, 0xffffffff ;  /* 0xffffffff00bd7802 */ /* 0x000fc40000000f00 */
[----:B------:R-:W-:Y:S02]  /*1afc0*/  MOV R2, 0x1afe0 ;  /* 0x0001afe000027802 */ /* 0x000fe40000000f00 */
[----:B------:R-:W-:Y:S05]  /*1afd0*/  CALL.REL.NOINC `($__internal_16_$__cuda_sm70_shflsync_idx_p) ;  /* 0x0000bf8000007944 */ /* 0x000fea0003c00000 */
[----:B------:R-:W-:Y:S01]  /*1afe0*/  MOV R3, R188 ;  /* 0x000000bc00037202 */ /* 0x000fe20000000f00 */
[----:B------:R-:W-:Y:S05]  /*1aff0*/  BRA `(.L_x_3090) ;  /* 0xffff014000007947 */ /* 0x000fea000383ffff */
.L_x_2978:
[----:B------:R-:W-:Y:S01]  /*1b000*/  IMAD.MOV.U32 R184, RZ, RZ, R4 ;  /* 0x000000ffffb87224 */ /* 0x000fe200078e0004 */
[----:B------:R-:W-:Y:S01]  /*1b010*/  MOV R3, 0x1c1f ;  /* 0x00001c1f00037802 */ /* 0x000fe20000000f00 */
[----:B------:R-:W-:Y:S01]  /*1b020*/  IMAD.MOV.U32 R187, RZ, RZ, 0x1 ;  /* 0x00000001ffbb7424 */ /* 0x000fe200078e00ff */
[----:B------:R-:W-:Y:S02]  /*1b030*/  MOV R189, 0xffffffff ;  /* 0xffffffff00bd7802 */ /* 0x000fe40000000f00 */
[----:B------:R-:W-:Y:S02]  /*1b040*/  MOV R2, 0x1b060 ;  /* 0x0001b06000027802 */ /* 0x000fe40000000f00 */
[----:B-1----:R-:W-:Y:S05]  /*1b050*/  CALL.REL.NOINC `($__internal_16_$__cuda_sm70_shflsync_idx_p) ;  /* 0x0000bf0000007944 */ /* 0x002fea0003c00000 */
[----:B------:R-:W-:Y:S01]  /*1b060*/  MOV R3, R188 ;  /* 0x000000bc00037202 */ /* 0x000fe20000000f00 */
[----:B------:R-:W-:Y:S05]  /*1b070*/  BRA `(.L_x_3091) ;  /* 0xffff064000007947 */ /* 0x000fea000383ffff */
.L_x_2983:
[----:B-12---:R-:W-:Y:S01]  /*1b080*/  IMAD.MOV.U32 R4, RZ, RZ, R152 ;  /* 0x000000ffff047224 */ /* 0x006fe200078e0098 */
[----:B------:R-:W-:Y:S02]  /*1b090*/  MOV R0, 0x2 ;  /* 0x0000000200007802 */ /* 0x000fe40000000f00 */
[----:B------:R-:W-:-:S02]  /*1b0a0*/  MOV R2, 0x1b0c0 ;  /* 0x0001b0c000027802 */ /* 0x000fc40000000f00 */
[----:B------:R-:W-:Y:S05]  /*1b0b0*/  CALL.REL.NOINC `($__internal_15_$__cuda_sm70_shflsync_bfly_p) ;  /* 0x0000be4000007944 */ /* 0x000fea0003c00000 */
[----:B------:R-:W-:Y:S05]  /*1b0c0*/  BRA `(.L_x_3092) ;  /* 0xffff0ba000007947 */ /* 0x000fea000383ffff */
.L_x_2984:
[----:B-12---:R-:W-:Y:S01]  /*1b0d0*/  IMAD.MOV.U32 R4, RZ, RZ, R152 ;  /* 0x000000ffff047224 */ /* 0x006fe200078e0098 */
[----:B------:R-:W-:-:S02]  /*1b0e0*/  MOV R0, 0x1 ;  /* 0x0000000100007802 */ /* 0x000fc40000000f00 */
[----:B------:R-:W-:Y:S02]  /*1b0f0*/  MOV R2, 0x1b110 ;  /* 0x0001b11000027802 */ /* 0x000fe40000000f00 */
[----:B------:R-:W-:Y:S05]  /*1b100*/  CALL.REL.NOINC `($__internal_15_$__cuda_sm70_shflsync_bfly_p) ;  /* 0x0000bdf000007944 */ /* 0x000fea0003c00000 */
[----:B------:R-:W-:Y:S01]  /*1b110*/  FMNMX.FTZ R152, R152, R0, !PT ;  /* 0x0000000098987209 */ /* 0x000fe20007810000 */
[----:B------:R-:W-:Y:S01]  /*1b120*/  IMAD.MOV.U32 R4, RZ, RZ, R7 ;  /* 0x000000ffff047224 */ /* 0x000fe200078e0007 */
[----:B------:R-:W-:Y:S01]  /*1b130*/  MOV R2, 0x1b160 ;  /* 0x0001b16000027802 */ /* 0x000fe20000000f00 */
[----:B------:R-:W-:Y:S02]  /*1b140*/  IMAD.MOV.U32 R0, RZ, RZ, 0x2 ;  /* 0x00000002ff007424 */ /* 0x000fe400078e00ff */
[----:B------:R-:W-:Y:S05]  /*1b150*/  CALL.REL.NOINC `($__internal_15_$__cuda_sm70_shflsync_bfly_p) ;  /* 0x0000bda000007944 */ /* 0x000fea0003c00000 */
[----:B------:R-:W-:Y:S01]  /*1b160*/  FMNMX.FTZ R7, R7, R0, !PT ;  /* 0x0000000007077209 */ /* 0x000fe20007810000 */
[----:B------:R-:W-:Y:S01]  /*1b170*/  IMAD.MOV.U32 R0, RZ, RZ, 0x1 ;  /* 0x00000001ff007424 */ /* 0x000fe200078e00ff */
[----:B------:R-:W-:-:S03]  /*1b180*/  MOV R2, 0x1b1b0 ;  /* 0x0001b1b000027802 */ /* 0x000fc60000000f00 */
[----:B------:R-:W-:Y:S02]  /*1b190*/  IMAD.MOV.U32 R4, RZ, RZ, R7 ;  /* 0x000000ffff047224 */ /* 0x000fe400078e0007 */
[----:B------:R-:W-:Y:S05]  /*1b1a0*/  CALL.REL.NOINC `($__internal_15_$__cuda_sm70_shflsync_bfly_p) ;  /* 0x0000bd5000007944 */ /* 0x000fea0003c00000 */
[----:B------:R-:W-:Y:S01]  /*1b1b0*/  MOV R3, R0 ;  /* 0x0000000000037202 */ /* 0x000fe20000000f00 */
[----:B------:R-:W-:Y:S05]  /*1b1c0*/  BRA `(.L_x_3093) ;  /* 0xffff0b1000007947 */ /* 0x000fea000383ffff */
.L_x_2992:
[----:B------:R-:W-:Y:S01]  /*1b1d0*/  MOV R3, 0x181f ;  /* 0x0000181f00037802 */ /* 0x000fe20000000f00 */
[----:B------:R-:W-:Y:S01]  /*1b1e0*/  IMAD.MOV.U32 R184, RZ, RZ, R6 ;  /* 0x000000ffffb87224 */ /* 0x000fe200078e0006 */
[----:B------:R-:W-:Y:S01]  /*1b1f0*/  MOV R189, 0xffffffff ;  /* 0xffffffff00bd7802 */ /* 0x000fe20000000f00 */
[----:B------:R-:W-:Y:S01]  /*1b200*/  IMAD.MOV.U32 R187, RZ, RZ, RZ ;  /* 0x000000ffffbb7224 */ /* 0x000fe200078e00ff */
[----:B------:R-:W-:Y:S02]  /*1b210*/  MOV R2, 0x1b230 ;  /* 0x0001b23000027802 */ /* 0x000fe40000000f00 */
[----:B-1234-:R-:W-:Y:S05]  /*1b220*/  CALL.REL.NOINC `($__internal_16_$__cuda_sm70_shflsync_idx_p) ;  /* 0x0000bd3000007944 */ /* 0x01efea0003c00000 */
[----:B------:R-:W-:Y:S01]  /*1b230*/  MOV R4, R188 ;  /* 0x000000bc00047202 */ /* 0x000fe20000000f00 */
[----:B------:R-:W-:-:S05]  /*1b240*/  BRA `(.L_x_3094) ;  /* 0xffff210000007947 */ /* 0x000fca000383ffff */
.L_x_2993:
        /* <DEDUP_REMOVED lines=8> */
.L_x_2994:
[----:B---3--:R-:W-:Y:S01]  /*1b2d0*/  MOV R3, 0x181f ;  /* 0x0000181f00037802 */ /* 0x008fe20000000f00 */
[----:B------:R-:W-:Y:S01]  /*1b2e0*/  IMAD.MOV.U32 R184, RZ, RZ, R6 ;  /* 0x000000ffffb87224 */ /* 0x000fe200078e0006 */
[----:B------:R-:W-:Y:S01]  /*1b2f0*/  MOV R189, 0xffffffff ;  /* 0xffffffff00bd7802 */ /* 0x000fe20000000f00 */
[----:B------:R-:W-:Y:S01]  /*1b300*/  IMAD.MOV.U32 R187, RZ, RZ, 0x1 ;  /* 0x00000001ffbb7424 */ /* 0x000fe200078e00ff */
[----:B------:R-:W-:Y:S02]  /*1b310*/  MOV R2, 0x1b330 ;  /* 0x0001b33000027802 */ /* 0x000fe40000000f00 */
[----:B-12-4-:R-:W-:Y:S05]  /*1b320*/  CALL.REL.NOINC `($__internal_16_$__cuda_sm70_shflsync_idx_p) ;  /* 0x0000bc3000007944 */ /* 0x016fea0003c00000 */
[----:B------:R-:W-:Y:S01]  /*1b330*/  MOV R184, R18 ;  /* 0x0000001200b87202 */ /* 0x000fe20000000f00 */
[----:B------:R-:W-:Y:S01]  /*1b340*/  IMAD.MOV.U32 R4, RZ, RZ, R188 ;  /* 0x000000ffff047224 */ /* 0x000fe200078e00bc */
[----:B------:R-:W-:Y:S01]  /*1b350*/  MOV R3, 0x181f ;  /* 0x0000181f00037802 */ /* 0x000fe20000000f00 */
[----:B------:R-:W-:Y:S01]  /*1b360*/  IMAD.MOV.U32 R187, RZ, RZ, 0x1 ;  /* 0x00000001ffbb7424 */ /* 0x000fe200078e00ff */
[----:B------:R-:W-:Y:S01]  /*1b370*/  MOV R2, 0x1b3a0 ;  /* 0x0001b3a000027802 */ /* 0x000fe20000000f00 */
[----:B------:R-:W-:Y:S02]  /*1b380*/  IMAD.MOV.U32 R189, RZ, RZ, -0x1 ;  /* 0xffffffffffbd7424 */ /* 0x000fe400078e00ff */
[----:B------:R-:W-:Y:S05]  /*1b390*/  CALL.REL.NOINC `($__internal_16_$__cuda_sm70_shflsync_idx_p) ;  /* 0x0000bbc000007944 */ /* 0x000fea0003c00000 */
[----:B------:R-:W-:Y:S01]  /*1b3a0*/  MOV R0, R188 ;  /* 0x000000bc00007202 */ /* 0x000fe20000000f00 */
[----:B------:R-:W-:-:S05]  /*1b3b0*/  BRA `(.L_x_3096) ;  /* 0xffff217000007947 */ /* 0x000fca000383ffff */
.L_x_2997:
[----:B------:R-:W-:Y:S01]  /*1b3c0*/  MOV R3, 0x181f ;  /* 0x0000181f00037802 */ /* 0x000fe20000000f00 */
[----:B------:R-:W-:Y:S01]  /*1b3d0*/  IMAD.MOV.U32 R184, RZ, RZ, R153 ;  /* 0x000000ffffb87224 */ /* 0x000fe200078e0099 */
[----:B------:R-:W-:Y:S01]  /*1b3e0*/  MOV R189, 0xffffffff ;  /* 0xffffffff00bd7802 */ /* 0x000fe20000000f00 */
[----:B------:R-:W-:Y:S01]  /*1b3f0*/  IMAD.MOV.U32 R187, RZ, RZ, RZ ;  /* 0x000000ffffbb7224 */ /* 0x000fe200078e00ff */
[----:B------:R-:W-:Y:S02]  /*1b400*/  MOV R2, 0x1b420 ;  /* 0x0001b42000027802 */ /* 0x000fe40000000f00 */
[----:B------:R-:W-:Y:S05]  /*1b410*/  CALL.REL.NOINC `($__internal_16_$__cuda_sm70_shflsync_idx_p) ;  /* 0x0000bb4000007944 */ /* 0x000fea0003c00000 */
[----:B------:R-:W-:Y:S01]  /*1b420*/  MOV R4, R188 ;  /* 0x000000bc00047202 */ /* 0x000fe20000000f00 */
[----:B------:R-:W-:-:S05]  /*1b430*/  BRA `(.L_x_3097) ;  /* 0xffff2ea000007947 */ /* 0x000fca000383ffff */
.L_x_2998:
[----:B------:R-:W-:Y:S01]  /*1b440*/  MOV R3, 0x181f ;  /* 0x0000181f00037802 */ /* 0x000fe20000000f00 */
[----:B------:R-:W-:Y:S01]  /*1b450*/  IMAD.MOV.U32 R184, RZ, RZ, R168 ;  /* 0x000000ffffb87224 */ /* 0x000fe200078e00a8 */
[----:B------:R-:W-:Y:S01]  /*1b460*/  MOV R189, 0xffffffff ;  /* 0xffffffff00bd7802 */ /* 0x000fe20000000f00 */
[----:B------:R-:W-:Y:S01]  /*1b470*/  IMAD.MOV.U32 R187, RZ, RZ, RZ ;  /* 0x000000ffffbb7224 */ /* 0x000fe200078e00ff */
[----:B------:R-:W-:Y:S02]  /*1b480*/  MOV R2, 0x1b4a0 ;  /* 0x0001b4a000027802 */ /* 0x000fe40000000f00 */
[----:B-12---:R-:W-:Y:S05]  /*1b490*/  CALL.REL.NOINC `($__internal_16_$__cuda_sm70_shflsync_idx_p) ;  /* 0x0000bac000007944 */ /* 0x006fea0003c00000 */
[----:B------:R-:W-:Y:S01]  /*1b4a0*/  MOV R0, R188 ;  /* 0x000000bc00007202 */ /* 0x000fe20000000f00 */
[----:B------:R-:W-:-:S05]  /*1b4b0*/  BRA `(.L_x_3098) ;  /* 0xffff2e4000007947 */ /* 0x000fca000383ffff */
.L_x_2999:
[----:B--2---:R-:W-:Y:S01]  /*1b4c0*/  MOV R3, 0x181f ;  /* 0x0000181f00037802 */ /* 0x004fe20000000f00 */
[----:B------:R-:W-:Y:S01]  /*1b4d0*/  IMAD.MOV.U32 R184, RZ, RZ, R153 ;  /* 0x000000ffffb87224 */ /* 0x000fe200078e0099 */
[----:B------:R-:W-:Y:S01]  /*1b4e0*/  MOV R189, 0xffffffff ;  /* 0xffffffff00bd7802 */ /* 0x000fe20000000f00 */
[----:B------:R-:W-:Y:S01]  /*1b4f0*/  IMAD.MOV.U32 R187, RZ, RZ, 0x1 ;  /* 0x00000001ffbb7424 */ /* 0x000fe200078e00ff */
[----:B------:R-:W-:Y:S02]  /*1b500*/  MOV R2, 0x1b520 ;  /* 0x0001b52000027802 */ /* 0x000fe40000000f00 */
[----:B-1-3--:R-:W-:Y:S05]  /*1b510*/  CALL.REL.NOINC `($__internal_16_$__cuda_sm70_shflsync_idx_p) ;  /* 0x0000ba4000007944 */ /* 0x00afea0003c00000 */
        /* <DEDUP_REMOVED lines=9> */
.L_x_3000:
        /* <DEDUP_REMOVED lines=8> */
.L_x_3005:
[----:B------:R-:W-:Y:S01]  /*1b630*/  MOV R3, 0x1c1f ;  /* 0x00001c1f00037802 */ /* 0x000fe20000000f00 */
[----:B------:R-:W-:Y:S01]  /*1b640*/  IMAD.MOV.U32 R184, RZ, RZ, R6 ;  /* 0x000000ffffb87224 */ /* 0x000fe200078e0006 */
[----:B------:R-:W-:Y:S01]  /*1b650*/  MOV R189, 0xffffffff ;  /* 0xffffffff00bd7802 */ /* 0x000fe20000000f00 */
[----:B------:R-:W-:Y:S01]  /*1b660*/  IMAD.MOV.U32 R187, RZ, RZ, 0x1 ;  /* 0x00000001ffbb7424 */ /* 0x000fe200078e00ff */
[----:B------:R-:W-:Y:S02]  /*1b670*/  MOV R2, 0x1b690 ;  /* 0x0001b69000027802 */ /* 0x000fe40000000f00 */
[----:B-1----:R-:W-:Y:S05]  /*1b680*/  CALL.REL.NOINC `($__internal_16_$__cuda_sm70_shflsync_idx_p) ;  /* 0x0000b8d000007944 */ /* 0x002fea0003c00000 */
[----:B------:R-:W-:Y:S01]  /*1b690*/  MOV R3, R188 ;  /* 0x000000bc00037202 */ /* 0x000fe20000000f00 */
[----:B------:R-:W-:-:S05]  /*1b6a0*/  BRA `(.L_x_3101) ;  /* 0xffff365000007947 */ /* 0x000fca000383ffff */
.L_x_3010:
[----:B------:R-:W-:Y:S02]  /*1b6b0*/  MOV R0, 0x2 ;  /* 0x0000000200007802 */ /* 0x000fe40000000f00 */
[----:B------:R-:W-:Y:S02]  /*1b6c0*/  MOV R2, 0x1b6e0 ;  /* 0x0001b6e000027802 */ /* 0x000fe40000000f00 */
[----:B-12---:R-:W-:Y:S05]  /*1b6d0*/  CALL.REL.NOINC `($__internal_15_$__cuda_sm70_shflsync_bfly_p) ;  /* 0x0000b82000007944 */ /* 0x006fea0003c00000 */
[----:B------:R-:W-:-:S05]  /*1b6e0*/  BRA `(.L_x_3102) ;  /* 0xffff3c2000007947 */ /* 0x000fca000383ffff */
.L_x_3011:
[----:B------:R-:W-:Y:S01]  /*1b6f0*/  MOV R0, 0x1 ;  /* 0x0000000100007802 */ /* 0x000fe20000000f00 */
[----:B---3--:R-:W-:Y:S01]  /*1b700*/  IMAD.MOV.U32 R4, RZ, RZ, R6 ;  /* 0x000000ffff047224 */ /* 0x008fe200078e0006 */
[----:B------:R-:W-:Y:S02]  /*1b710*/  MOV R2, 0x1b730 ;  /* 0x0001b73000027802 */ /* 0x000fe40000000f00 */
[----:B------:R-:W-:Y:S05]  /*1b720*/  CALL.REL.NOINC `($__internal_15_$__cuda_sm70_shflsync_bfly_p) ;  /* 0x0000b7d000007944 */ /* 0x000fea0003c00000 */
[----:B------:R-:W-:Y:S01]  /*1b730*/  IMAD.MOV.U32 R4, RZ, RZ, R8 ;  /* 0x000000ffff047224 */ /* 0x000fe200078e0008 */
[----:B------:R-:W-:Y:S01]  /*1b740*/  FMNMX.FTZ R6, R6, R0, !PT ;  /* 0x0000000006067209 */ /* 0x000fe20007810000 */
[----:B------:R-:W-:Y:S01]  /*1b750*/  IMAD.MOV.U32 R0, RZ, RZ, 0x2 ;  /* 0x00000002ff007424 */ /* 0x000fe200078e00ff */
[----:B------:R-:W-:Y:S02]  /*1b760*/  MOV R2, 0x1b780 ;  /* 0x0001b78000027802 */ /* 0x000fe40000000f00 */
[----:B------:R-:W-:Y:S05]  /*1b770*/  CALL.REL.NOINC `($__internal_15_$__cuda_sm70_shflsync_bfly_p) ;  /* 0x0000b78000007944 */ /* 0x000fea0003c00000 */
[----:B------:R-:W-:Y:S01]  /*1b780*/  FMNMX.FTZ R4, R8, R0, !PT ;  /* 0x0000000008047209 */ /* 0x000fe20007810000 */
[----:B------:R-:W-:Y:S01]  /*1b790*/  IMAD.MOV.U32 R0, RZ, RZ, 0x1 ;  /* 0x00000001ff007424 */ /* 0x000fe200078e00ff */
[----:B------:R-:W-:Y:S02]  /*1b7a0*/  MOV R2, 0x1b7c0 ;  /* 0x0001b7c000027802 */ /* 0x000fe40000000f00 */
[----:B------:R-:W-:Y:S05]  /*1b7b0*/  CALL.REL.NOINC `($__internal_15_$__cuda_sm70_shflsync_bfly_p) ;  /* 0x0000b74000007944 */ /* 0x000fea0003c00000 */
[----:B------:R-:W-:-:S05]  /*1b7c0*/  BRA `(.L_x_3103) ;  /* 0xffff3bb000007947 */ /* 0x000fca000383ffff */
.L_x_3020:
        /* <DEDUP_REMOVED lines=8> */
.L_x_3021:
        /* <DEDUP_REMOVED lines=8> */
.L_x_3022:
        /* <DEDUP_REMOVED lines=15> */
.L_x_3025:
        /* <DEDUP_REMOVED lines=8> */
.L_x_3026:
        /* <DEDUP_REMOVED lines=8> */
.L_x_3027:
        /* <DEDUP_REMOVED lines=15> */
.L_x_3028:
[----:B------:R-:W-:Y:S02]  /*1bbb0*/  MOV R0, 0x2 ;  /* 0x0000000200007802 */ /* 0x000fe40000000f00 */
[----:B------:R-:W-:Y:S02]  /*1bbc0*/  MOV R2, 0x1bbe0 ;  /* 0x0001bbe000027802 */ /* 0x000fe40000000f00 */
[----:B---34-:R-:W-:Y:S05]  /*1bbd0*/  CALL.REL.NOINC `($__internal_15_$__cuda_sm70_shflsync_bfly_p) ;  /* 0x0000b32000007944 */ /* 0x018fea0003c00000 */
[----:B------:R-:W-:-:S05]  /*1bbe0*/  BRA `(.L_x_3110) ;  /* 0xffff67e000007947 */ /* 0x000fca000383ffff */
.L_x_3029:
[----:B------:R-:W-:Y:S01]  /*1bbf0*/  MOV R0, 0x1 ;  /* 0x0000000100007802 */ /* 0x000fe20000000f00 */
[----:B-1----:R-:W-:Y:S01]  /*1bc00*/  IMAD.MOV.U32 R4, RZ, RZ, R152 ;  /* 0x000000ffff047224 */ /* 0x002fe200078e0098 */
[----:B------:R-:W-:Y:S02]  /*1bc10*/  MOV R2, 0x1bc30 ;  /* 0x0001bc3000027802 */ /* 0x000fe40000000f00 */
[----:B---34-:R-:W-:Y:S05]  /*1bc20*/  CALL.REL.NOINC `($__internal_15_$__cuda_sm70_shflsync_bfly_p) ;  /* 0x0000b2d000007944 */ /* 0x018fea0003c00000 */
        /* <DEDUP_REMOVED lines=10> */
.L_x_3032:
        /* <DEDUP_REMOVED lines=8> */
.L_x_3035:
        /* <DEDUP_REMOVED lines=15> */
.L_x_3038:
        /* <DEDUP_REMOVED lines=8> */
.L_x_3039:
        /* <DEDUP_REMOVED lines=8> */
.L_x_3040:
        /* <DEDUP_REMOVED lines=15> */
.L_x_3041:
        /* <DEDUP_REMOVED lines=8> */
.L_x_3046:
        /* <DEDUP_REMOVED lines=8> */
.L_x_3051:
[----:B------:R-:W-:Y:S02]  /*1c130*/  MOV R0, 0x2 ;  /* 0x0000000200007802 */ /* 0x000fe40000000f00 */
[----:B------:R-:W-:Y:S02]  /*1c140*/  MOV R2, 0x1c160 ;  /* 0x0001c16000027802 */ /* 0x000fe40000000f00 */
[----:B------:R-:W-:Y:S05]  /*1c150*/  CALL.REL.NOINC `($__internal_15_$__cuda_sm70_shflsync_bfly_p) ;  /* 0x0000ada000007944 */ /* 0x000fea0003c00000 */
[----:B------:R-:W-:-:S05]  /*1c160*/  BRA `(.L_x_3119) ;  /* 0xffff9be000007947 */ /* 0x000fca000383ffff */
.L_x_3052:
[----:B------:R-:W-:Y:S01]  /*1c170*/  MOV R0, 0x1 ;  /* 0x0000000100007802 */ /* 0x000fe20000000f00 */
[----:B-1----:R-:W-:Y:S01]  /*1c180*/  IMAD.MOV.U32 R4, RZ, RZ, R152 ;  /* 0x000000ffff047224 */ /* 0x002fe200078e0098 */
        /* <DEDUP_REMOVED lines=12> */
.L_x_3054:
[----:B------:R-:W-:Y:S01]  /*1c250*/  IMAD.MOV.U32 R4, RZ, RZ, R230 ;  /* 0x000000ffff047224 */ /* 0x000fe200078e00e6 */
[----:B------:R-:W-:-:S02]  /*1c260*/  MOV R0, 0x2 ;  /* 0x0000000200007802 */ /* 0x000fc40000000f00 */
[----:B------:R-:W-:Y:S02]  /*1c270*/  MOV R2, 0x1c290 ;  /* 0x0001c29000027802 */ /* 0x000fe40000000f00 */
[----:B------:R-:W-:Y:S05]  /*1c280*/  CALL.REL.NOINC `($__internal_15_$__cuda_sm70_shflsync_bfly_p) ;  /* 0x0000ac7000007944 */ /* 0x000fea0003c00000 */
[----:B------:R-:W-:Y:S01]  /*1c290*/  MOV R5, R0 ;  /* 0x0000000000057202 */ /* 0x000fe20000000f00 */
[----:B------:R-:W-:Y:S05]  /*1c2a0*/  BRA `(.L_x_3121) ;  /* 0xffffb2f000007947 */ /* 0x000fea000383ffff */
.L_x_3055:
[----:B------:R-:W-:Y:S01]  /*1c2b0*/  IMAD.MOV.U32 R4, RZ, RZ, R5 ;  /* 0x000000ffff047224 */ /* 0x000fe200078e0005 */
[----:B------:R-:W-:Y:S02]  /*1c2c0*/  MOV R0, 0x1 ;  /* 0x0000000100007802 */ /* 0x000fe40000000f00 */
[----:B------:R-:W-:Y:S02]  /*1c2d0*/  MOV R2, 0x1c2f0 ;  /* 0x0001c2f000027802 */ /* 0x000fe40000000f00 */
[----:B-1----:R-:W-:Y:S05]  /*1c2e0*/  CALL.REL.NOINC `($__internal_15_$__cuda_sm70_shflsync_bfly_p) ;  /* 0x0000ac1000007944 */ /* 0x002fea0003c00000 */
[----:B------:R-:W-:Y:S01]  /*1c2f0*/  FADD.FTZ R5, R5, R0 ;  /* 0x0000000005057221 */ /* 0x000fe20000010000 */
[----:B------:R-:W-:Y:S02]  /*1c300*/  MOV R4, R229 ;  /* 0x000000e500047202 */ /* 0x000fe40000000f00 */
[----:B------:R-:W-:Y:S02]  /*1c310*/  MOV R0, 0x2 ;  /* 0x0000000200007802 */ /* 0x000fe40000000f00 */
[----:B------:R-:W-:Y:S02]  /*1c320*/  MOV R2, 0x1c340 ;  /* 0x0001c34000027802 */ /* 0x000fe40000000f00 */
[----:B------:R-:W-:Y:S05]  /*1c330*/  CALL.REL.NOINC `($__internal_15_$__cuda_sm70_shflsync_bfly_p) ;  /* 0x0000abc000007944 */ /* 0x000fea0003c00000 */
[----:B------:R-:W-:Y:S01]  /*1c340*/  FADD.FTZ R4, R229, R0 ;  /* 0x00000000e5047221 */ /* 0x000fe20000010000 */
[----:B------:R-:W-:-:S02]  /*1c350*/  MOV R0, 0x1 ;  /* 0x0000000100007802 */ /* 0x000fc40000000f00 */
[----:B------:R-:W-:Y:S02]  /*1c360*/  MOV R2, 0x1c380 ;  /* 0x0001c38000027802 */ /* 0x000fe40000000f00 */
[----:B------:R-:W-:Y:S05]  /*1c370*/  CALL.REL.NOINC `($__internal_15_$__cuda_sm70_shflsync_bfly_p) ;  /* 0x0000ab8000007944 */ /* 0x000fea0003c00000 */
[----:B------:R-:W-:Y:S05]  /*1c380*/  BRA `(.L_x_3122) ;  /* 0xffffb28000007947 */ /* 0x000fea000383ffff */
.L_x_3067:
[----:B------:R-:W-:Y:S01]  /*1c390*/  IMAD.MOV.U32 R184, RZ, RZ, R15 ;  /* 0x000000ffffb87224 */ /* 0x000fe200078e000f */
[----:B------:R-:W-:Y:S01]  /*1c3a0*/  MOV R3, 0x181f ;  /* 0x0000181f00037802 */ /* 0x000fe20000000f00 */
[----:B------:R-:W-:Y:S01]  /*1c3b0*/  IMAD.MOV.U32 R187, RZ, RZ, RZ ;  /* 0x000000ffffbb7224 */ /* 0x000fe200078e00ff */
[----:B------:R-:W-:Y:S02]  /*1c3c0*/  MOV R189, 0xffffffff ;  /* 0xffffffff00bd7802 */ /* 0x000fe40000000f00 */
[----:B------:R-:W-:Y:S02]  /*1c3d0*/  MOV R2, 0x1c3f0 ;  /* 0x0001c3f000027802 */ /* 0x000fe40000000f00 */
[----:B-1---5:R-:W-:Y:S05]  /*1c3e0*/  CALL.REL.NOINC `($__internal_16_$__cuda_sm70_shflsync_idx_p) ;  /* 0x0000ab7000007944 */ /* 0x022fea0003c00000 */
[----:B------:R-:W-:Y:S01]  /*1c3f0*/  MOV R4, R188 ;  /* 0x000000bc00047202 */ /* 0x000fe20000000f00 */
[----:B------:R-:W-:Y:S05]  /*1c400*/  BRA `(.L_x_3123) ;  /* 0xffffdcb000007947 */ /* 0x000fea000383ffff */
.L_x_3068:
[----:B------:R-:W-:Y:S01]  /*1c410*/  IMAD.MOV.U32 R184, RZ, RZ, R17 ;  /* 0x000000ffffb87224 */ /* 0x000fe200078e0011 */
[----:B------:R-:W-:Y:S01]  /*1c420*/  MOV R3, 0x181f ;  /* 0x0000181f00037802 */ /* 0x000fe20000000f00 */
[----:B------:R-:W-:Y:S01]  /*1c430*/  IMAD.MOV.U32 R187, RZ, RZ, RZ ;  /* 0x000000ffffbb7224 */ /* 0x000fe200078e00ff */
[----:B------:R-:W-:Y:S02]  /*1c440*/  MOV R189, 0xffffffff ;  /* 0xffffffff00bd7802 */ /* 0x000fe40000000f00 */
[----:B------:R-:W-:-:S02]  /*1c450*/  MOV R2, 0x1c470 ;  /* 0x0001c47000027802 */ /* 0x000fc40000000f00 */
[----:B-123-5:R-:W-:Y:S05]  /*1c460*/  CALL.REL.NOINC `($__internal_16_$__cuda_sm70_shflsync_idx_p) ;  /* 0x0000aaf000007944 */ /* 0x02efea0003c00000 */
[----:B------:R-:W-:Y:S01]  /*1c470*/  MOV R2, R188 ;  /* 0x000000bc00027202 */ /* 0x000fe20000000f00 */
[----:B------:R-:W-:Y:S05]  /*1c480*/  BRA `(.L_x_3124) ;  /* 0xffffdc5000007947 */ /* 0x000fea000383ffff */
.L_x_3071:
[----:B------:R-:W-:Y:S01]  /*1c490*/  IMAD.MOV.U32 R184, RZ, RZ, R15 ;  /* 0x000000ffffb87224 */ /* 0x000fe200078e000f */
[----:B-1----:R-:W-:Y:S01]  /*1c4a0*/  MOV R3, 0x181f ;  /* 0x0000181f00037802 */ /* 0x002fe20000000f00 */
[----:B------:R-:W-:Y:S01]  /*1c4b0*/  IMAD.MOV.U32 R187, RZ, RZ, 0x1 ;  /* 0x00000001ffbb7424 */ /* 0x000fe200078e00ff */
[----:B------:R-:W-:-:S02]  /*1c4c0*/  MOV R189, 0xffffffff ;  /* 0xffffffff00bd7802 */ /* 0x000fc40000000f00 */
[----:B------:R-:W-:Y:S02]  /*1c4d0*/  MOV R2, 0x1c4f0 ;  /* 0x0001c4f000027802 */ /* 0x000fe40000000f00 */
        /* <DEDUP_REMOVED lines=10> */
.L_x_3074:
[----:B------:R-:W-:Y:S01]  /*1c580*/  IMAD.MOV.U32 R184, RZ, RZ, R15 ;  /* 0x000000ffffb87224 */ /* 0x000fe200078e000f */
[----:B--2---:R-:W-:Y:S01]  /*1c590*/  MOV R3, 0x181f ;  /* 0x0000181f00037802 */ /* 0x004fe20000000f00 */
[----:B------:R-:W-:Y:S01]  /*1c5a0*/  IMAD.MOV.U32 R187, RZ, RZ, 0x2 ;  /* 0x00000002ffbb7424 */ /* 0x000fe200078e00ff */
[----:B------:R-:W-:Y:S02]  /*1c5b0*/  MOV R189, 0xffffffff ;  /* 0xffffffff00bd7802 */ /* 0x000fe40000000f00 */
[----:B------:R-:W-:-:S02]  /*1c5c0*/  MOV R2, 0x1c5e0 ;  /* 0x0001c5e000027802 */ /* 0x000fc40000000f00 */
[----:B-1--4-:R-:W-:Y:S05]  /*1c5d0*/  CALL.REL.NOINC `($__internal_16_$__cuda_sm70_shflsync_idx_p) ;  /* 0x0000a98000007944 */ /* 0x012fea0003c00000 */
[----:B------:R-:W-:Y:S01]  /*1c5e0*/  MOV R4, R188 ;  /* 0x000000bc00047202 */ /* 0x000fe20000000f00 */
[----:B------:R-:W-:Y:S05]  /*1c5f0*/  BRA `(.L_x_3126) ;  /* 0xffffde9000007947 */ /* 0x000fea000383ffff */
.L_x_3075:
[----:B------:R-:W-:Y:S01]  /*1c600*/  IMAD.MOV.U32 R184, RZ, RZ, R17 ;  /* 0x000000ffffb87224 */ /* 0x000fe200078e0011 */
[----:B------:R-:W-:Y:S01]  /*1c610*/  MOV R3, 0x181f ;  /* 0x0000181f00037802 */ /* 0x000fe20000000f00 */
[----:B------:R-:W-:Y:S01]  /*1c620*/  IMAD.MOV.U32 R187, RZ, RZ, 0x2 ;  /* 0x00000002ffbb7424 */ /* 0x000fe200078e00ff */
[----:B------:R-:W-:-:S02]  /*1c630*/  MOV R189, 0xffffffff ;  /* 0xffffffff00bd7802 */ /* 0x000fc40000000f00 */
[----:B------:R-:W-:Y:S02]  /*1c640*/  MOV R2, 0x1c660 ;  /* 0x0001c66000027802 */ /* 0x000fe40000000f00 */
[----:B-1234-:R-:W-:Y:S05]  /*1c650*/  CALL.REL.NOINC `($__internal_16_$__cuda_sm70_shflsync_idx_p) ;  /* 0x0000a90000007944 */ /* 0x01efea0003c00000 */
[----:B------:R-:W-:Y:S01]  /*1c660*/  MOV R2, R188 ;  /* 0x000000bc00027202 */ /* 0x000fe20000000f00 */
[----:B------:R-:W-:Y:S05]  /*1c670*/  BRA `(.L_x_3127) ;  /* 0xffffde3000007947 */ /* 0x000fea000383ffff */
.L_x_3078:
[----:B------:R-:W-:Y:S01]  /*1c680*/  IMAD.MOV.U32 R184, RZ, RZ, R15 ;  /* 0x000000ffffb87224 */ /* 0x000fe200078e000f */
[----:B--2---:R-:W-:Y:S01]  /*1c690*/  MOV R3, 0x181f ;  /* 0x0000181f00037802 */ /* 0x004fe20000000f00 */
[----:B------:R-:W-:Y:S01]  /*1c6a0*/  IMAD.MOV.U32 R187, RZ, RZ, 0x3 ;  /* 0x00000003ffbb7424 */ /* 0x000fe200078e00ff */
[----:B------:R-:W-:Y:S02]  /*1c6b0*/  MOV R189, 0xffffffff ;  /* 0xffffffff00bd7802 */ /* 0x000fe40000000f00 */
[----:B------:R-:W-:Y:S02]  /*1c6c0*/  MOV R2, 0x1c6e0 ;  /* 0x0001c6e000027802 */ /* 0x000fe40000000f00 */
[----:B-1--4-:R-:W-:Y:S05]  /*1c6d0*/  CALL.REL.NOINC `($__internal_16_$__cuda_sm70_shflsync_idx_p) ;  /* 0x0000a88000007944 */ /* 0x012fea0003c00000 */
        /* <DEDUP_REMOVED lines=9> */
        .type           $_ZN7cutlass13device_kernelIN5flash19enable_sm80_to_sm89INS1_16FlashAttnFwdSm80INS1_25CollectiveMainloopFwdSm80ILi8ELi1ELb0EN4cute5tupleIJNS5_1CILi128EEENS7_ILi48EEENS7_ILi256EEEEEELi256ENS_6half_tEfNS_4arch4Sm80ELb0ELb1ELb0ELb1ELb1ELb1ELb1ELb0EEENS1_21CollectiveEpilogueFwdINS6_IJS8_SA_S9_EEENS6_IJNS7_ILi1EEESI_SI_EEESC_SE_Li256ELb1ELb1ELb0ELb0EEENS1_19SingleTileSchedulerILb1ELb0ELb1ELi128EEEEEEEEEvNT_6ParamsE$_ZZN5flash25CollectiveMainloopFwdSm80ILi8ELi1ELb0EN4cute5tupleIJNS1_1CILi128EEENS3_ILi48EEENS3_ILi256EEEEEELi256EN7cutlass6half_tEfNS8_4arch4Sm80ELb0ELb1ELb0ELb1ELb1ELb1ELb1ELb0EE3mmaINS_16FlashAttnFwdSm80ISC_NS_21CollectiveEpilogueFwdINS2_IJS4_S6_S5_EEENS2_IJNS3_ILi1EEESH_SH_EEES9_SB_Li256ELb1ELb1ELb0ELb0EEENS_19SingleTileSchedulerILb1ELb0ELb1ELi128EEEE13SharedStorageENS1_6TensorINS1_11ArrayEngineIfLm128EEENS1_6LayoutINS2_IJNS2_IJNS3_ILi2EEESS_EEESH_NS3_ILi32EEEEEENS2_IJNS2_IJSH_SS_EEENS3_ILi0EEENS3_ILi4EEEEEEEEEENS_7SoftmaxILi2ELi0EEEEEbRKNSC_6ParamsERT0_RT1_iRKNS_16SeqlenInfoQKNewKILb1ELb1EEENS2_IJiiiiEEERT_ENKUlvE_clEv,@function
        .size           $_ZN7cutlass13device_kernelIN5flash19enable_sm80_to_sm89INS1_16FlashAttnFwdSm80INS1_25CollectiveMainloopFwdSm80ILi8ELi1ELb0EN4cute5tupleIJNS5_1CILi128EEENS7_ILi48EEENS7_ILi256EEEEEELi256ENS_6half_tEfNS_4arch4Sm80ELb0ELb1ELb0ELb1ELb1ELb1ELb1ELb0EEENS1_21CollectiveEpilogueFwdINS6_IJS8_SA_S9_EEENS6_IJNS7_ILi1EEESI_SI_EEESC_SE_Li256ELb1ELb1ELb0ELb0EEENS1_19SingleTileSchedulerILb1ELb0ELb1ELi128EEEEEEEEEvNT_6ParamsE$_ZZN5flash25CollectiveMainloopFwdSm80ILi8ELi1ELb0EN4cute5tupleIJNS1_1CILi128EEENS3_ILi48EEENS3_ILi256EEEEEELi256EN7cutlass6half_tEfNS8_4arch4Sm80ELb0ELb1ELb0ELb1ELb1ELb1ELb1ELb0EE3mmaINS_16FlashAttnFwdSm80ISC_NS_21CollectiveEpilogueFwdINS2_IJS4_S6_S5_EEENS2_IJNS3_ILi1EEESH_SH_EEES9_SB_Li256ELb1ELb1ELb0ELb0EEENS_19SingleTileSchedulerILb1ELb0ELb1ELi128EEEE13SharedStorageENS1_6TensorINS1_11ArrayEngineIfLm128EEENS1_6LayoutINS2_IJNS2_IJNS3_ILi2EEESS_EEESH_NS3_ILi32EEEEEENS2_IJNS2_IJSH_SS_EEENS3_ILi0EEENS3_ILi4EEEEEEEEEENS_7SoftmaxILi2ELi0EEEEEbRKNSC_6ParamsERT0_RT1_iRKNS_16SeqlenInfoQKNewKILb1ELb1EEENS2_IJiiiiEEERT_ENKUlvE_clEv,($__internal_15_$__cuda_sm70_shflsync_bfly_p - $_ZN7cutlass13device_kernelIN5flash19enable_sm80_to_sm89INS1_16FlashAttnFwdSm80INS1_25CollectiveMainloopFwdSm80ILi8ELi1ELb0EN4cute5tupleIJNS5_1CILi128EEENS7_ILi48EEENS7_ILi256EEEEEELi256ENS_6half_tEfNS_4arch4Sm80ELb0ELb1ELb0ELb1ELb1ELb1ELb1ELb0EEENS1_21CollectiveEpilogueFwdINS6_IJS8_SA_S9_EEENS6_IJNS7_ILi1EEESI_SI_EEESC_SE_Li256ELb1ELb1ELb0ELb0EEENS1_19SingleTileSchedulerILb1ELb0ELb1ELi128EEEEEEEEEvNT_6ParamsE$_ZZN5flash25CollectiveMainloopFwdSm80ILi8ELi1ELb0EN4cute5tupleIJNS1_1CILi128EEENS3_ILi48EEENS3_ILi256EEEEEELi256EN7cutlass6half_tEfNS8_4arch4Sm80ELb0ELb1ELb0ELb1ELb1ELb1ELb1ELb0EE3mmaINS_16FlashAttnFwdSm80ISC_NS_21CollectiveEpilogueFwdINS2_IJS4_S6_S5_EEENS2_IJNS3_ILi1EEESH_SH_EEES9_SB_Li256ELb1ELb1ELb0ELb0EEENS_19SingleTileSchedulerILb1ELb0ELb1ELi128EEEE13SharedStorageENS1_6TensorINS1_11ArrayEngineIfLm128EEENS1_6LayoutINS2_IJNS2_IJNS3_ILi2EEESS_EEESH_NS3_ILi32EEEEEENS2_IJNS2_IJSH_SS_EEENS3_ILi0EEENS3_ILi4EEEEEEEEEENS_7SoftmaxILi2ELi0EEEEEbRKNSC_6ParamsERT0_RT1_iRKNS_16SeqlenInfoQKNewKILb1ELb1EEENS2_IJiiiiEEERT_ENKUlvE_clEv)
$_ZN7cutlass13device_kernelIN5flash19enable_sm80_to_sm89INS1_16FlashAttnFwdSm80INS1_25CollectiveMainloopFwdSm80ILi8ELi1ELb0EN4cute5tupleIJNS5_1CILi128EEENS7_ILi48EEENS7_ILi256EEEEEELi256ENS_6half_tEfNS_4arch4Sm80ELb0ELb1ELb0ELb1ELb1ELb1ELb1ELb0EEENS1_21CollectiveEpilogueFwdINS6_IJS8_SA_S9_EEENS6_IJNS7_ILi1EEESI_SI_EEESC_SE_Li256ELb1ELb1ELb0ELb0EEENS1_19SingleTileSchedulerILb1ELb0ELb1ELi128EEEEEEEEEvNT_6ParamsE$_ZZN5flash25CollectiveMainloopFwdSm80ILi8ELi1ELb0EN4cute5tupleIJNS1_1CILi128EEENS3_ILi48EEENS3_ILi256EEEEEELi256EN7cutlass6half_tEfNS8_4arch4Sm80ELb0ELb1ELb0ELb1ELb1ELb1ELb1ELb0EE3mmaINS_16FlashAttnFwdSm80ISC_NS_21CollectiveEpilogueFwdINS2_IJS4_S6_S5_EEENS2_IJNS3_ILi1EEESH_SH_EEES9_SB_Li256ELb1ELb1ELb0ELb0EEENS_19SingleTileSchedulerILb1ELb0ELb1ELi128EEEE13SharedStorageENS1_6TensorINS1_11ArrayEngineIfLm128EEENS1_6LayoutINS2_IJNS2_IJNS3_ILi2EEESS_EEESH_NS3_ILi32EEEEEENS2_IJNS2_IJSH_SS_EEENS3_ILi0EEENS3_ILi4EEEEEEEEEENS_7SoftmaxILi2ELi0EEEEEbRKNSC_6ParamsERT0_RT1_iRKNS_16SeqlenInfoQKNewKILb1ELb1EEENS2_IJiiiiEEERT_ENKUlvE_clEv:
        /* <DEDUP_REMOVED lines=9> */
[----:B------:R-:W-:Y:S05]  /*1c800*/  RET.REL.NODEC R2 `(_ZN7cutlass13device_kernelIN5flash19enable_sm80_to_sm89INS1_16FlashAttnFwdSm80INS1_25CollectiveMainloopFwdSm80ILi8ELi1ELb0EN4cute5tupleIJNS5_1CILi128EEENS7_ILi48EEENS7_ILi256EEEEEELi256ENS_6half_tEfNS_4arch4Sm80ELb0ELb1ELb0ELb1ELb1ELb1ELb1ELb0EEENS1_21CollectiveEpilogueFwdINS6_IJS8_SA_S9_EEENS6_IJNS7_ILi1EEESI_SI_EEESC_SE_Li256ELb1ELb1ELb0ELb0EEENS1_19SingleTileSchedulerILb1ELb0ELb1ELi128EEEEEEEEEvNT_6ParamsE) ;  /* 0xfffe37f002007950 */ /* 0x000fea0003c3ffff */
.L_x_3129:
        /* <DEDUP_REMOVED lines=52> */
.L_x_3205:
[----:B------:R-:W-:Y:S05]  /*1cb50*/  BRA.DIV ~URZ, `(.L_x_3132) ;  /* 0x000095027f007947 */ /* 0x000fea000b800000 */
[----:B------:R3:W4:Y:S01]  /*1cb60*/  SHFL.IDX PT, R12, R28, RZ, 0x181f ;  /* 0x00181fff1c0c7589 */ /* 0x00072200000e0000 */
[----:B--2---:R-:W-:-:S03]  /*1cb70*/  MOV R13, R11 ;  /* 0x0000000b000d7202 */ /* 0x004fc60000000f00 */
[----:B------:R3:W2:Y:S04]  /*1cb80*/  SHFL.IDX PT, R14, R23, RZ, 0x181f ;  /* 0x00181fff170e7589 */ /* 0x0006a800000e0000 */
[----:B------:R3:W1:Y:S02]  /*1cb90*/  SHFL.IDX PT, R2, R38, RZ, 0x181f ;  /* 0x00181fff26027589 */ /* 0x00066400000e0000 */
.L_x_3206:
        /* <DEDUP_REMOVED lines=59> */
.L_x_3134:
[----:B------:R-:W-:Y:S05]  /*1cf50*/  BSYNC B0 ;  /* 0x0000000000007941 */ /* 0x000fea0003800000 */
.L_x_3133:
        /* <DEDUP_REMOVED lines=37> */
.L_x_3207:
        /* <DEDUP_REMOVED lines=52> */
.L_x_3137:
[----:B------:R-:W-:Y:S05]  /*1d4f0*/  BSYNC B0 ;  /* 0x0000000000007941 */ /* 0x000fea0003800000 */
.L_x_3136:
        /* <DEDUP_REMOVED lines=34> */
.L_x_3208:
[----:B------:R-:W-:Y:S05]  /*1d720*/  BRA.DIV ~URZ, `(.L_x_3139) ;  /* 0x00008d027f007947 */ /* 0x000fea000b800000 */
[----:B------:R3:W4:Y:S04]  /*1d730*/  SHFL.IDX PT, R12, R28, 0x2, 0x181f ;  /* 0x00581f001c0c7f89 */ /* 0x00072800000e0000 */
[----:B------:R3:W1:Y:S04]  /*1d740*/  SHFL.IDX PT, R14, R23, 0x2, 0x181f ;  /* 0x00581f00170e7f89 */ /* 0x00066800000e0000 */
[----:B------:R3:W2:Y:S02]  /*1d750*/  SHFL.IDX PT, R2, R38, 0x2, 0x181f ;  /* 0x00581f0026027f89 */ /* 0x0006a400000e0000 */
.L_x_3209:
        /* <DEDUP_REMOVED lines=53> */
.L_x_3141:
[----:B------:R-:W-:Y:S05]  /*1dab0*/  BSYNC B0 ;  /* 0x0000000000007941 */ /* 0x000fea0003800000 */
.L_x_3140:
        /* <DEDUP_REMOVED lines=35> */
.L_x_3210:
        /* <DEDUP_REMOVED lines=8> */
.L_x_3211:
        /* <DEDUP_REMOVED lines=52> */
.L_x_3145:
[----:B------:R-:W-:Y:S05]  /*1e0b0*/  BSYNC B0 ;  /* 0x0000000000007941 */ /* 0x000fea0003800000 */
.L_x_3144:
        /* <DEDUP_REMOVED lines=102> */
.L_x_3149:
[----:B------:R-:W-:Y:S05]  /*1e720*/  BSYNC B0 ;  /* 0x0000000000007941 */ /* 0x000fea0003800000 */
.L_x_3148:
        /* <DEDUP_REMOVED lines=46> */
.L_x_3151:
[----:B------:R-:W-:Y:S05]  /*1ea10*/  BSYNC B0 ;  /* 0x0000000000007941 */ /* 0x000fea0003800000 */
.L_x_3150:
        /* <DEDUP_REMOVED lines=46> */
.L_x_3153:
[----:B------:R-:W-:Y:S05]  /*1ed00*/  BSYNC B0 ;  /* 0x0000000000007941 */ /* 0x000fea0003800000 */
.L_x_3152:
        /* <DEDUP_REMOVED lines=45> */
.L_x_3147:
[----:B------:R-:W-:Y:S05]  /*1efe0*/  BSYNC B1 ;  /* 0x0000000000017941 */ /* 0x000fea0003800000 */
.L_x_3146:
        /* <DEDUP_REMOVED lines=49> */
.L_x_3157:
[----:B------:R-:W-:Y:S05]  /*1f300*/  BSYNC B0 ;  /* 0x0000000000007941 */ /* 0x000fea0003800000 */
.L_x_3156:
        /* <DEDUP_REMOVED lines=46> */
.L_x_3159:
[----:B------:R-:W-:Y:S05]  /*1f5f0*/  BSYNC B0 ;  /* 0x0000000000007941 */ /* 0x000fea0003800000 */
.L_x_3158:
        /* <DEDUP_REMOVED lines=46> */
.L_x_3161:
[----:B------:R-:W-:Y:S05]  /*1f8e0*/  BSYNC B0 ;  /* 0x0000000000007941 */ /* 0x000fea0003800000 */
.L_x_3160:
        /* <DEDUP_REMOVED lines=45> */
.L_x_3155:
[----:B------:R-:W-:Y:S05]  /*1fbc0*/  BSYNC B1 ;  /* 0x0000000000017941 */ /* 0x000fea0003800000 */
.L_x_3154:
        /* <DEDUP_REMOVED lines=49> */
.L_x_3165:
[----:B------:R-:W-:Y:S05]  /*1fee0*/  BSYNC B0 ;  /* 0x0000000000007941 */ /* 0x000fea0003800000 */
.L_x_3164:
        /* <DEDUP_REMOVED lines=46> */
.L_x_3167:
[----:B------:R-:W-:Y:S05]  /*201d0*/  BSYNC B0 ;  /* 0x0000000000007941 */ /* 0x000fea0003800000 */
.L_x_3166:
        /* <DEDUP_REMOVED lines=46> */
.L_x_3169:
[----:B------:R-:W-:Y:S05]  /*204c0*/  BSYNC B0 ;  /* 0x0000000000007941 */ /* 0x000fea0003800000 */
.L_x_3168:
        /* <DEDUP_REMOVED lines=45> */
.L_x_3163:
[----:B------:R-:W-:Y:S05]  /*207a0*/  BSYNC B1 ;  /* 0x0000000000017941 */ /* 0x000fea0003800000 */
.L_x_3162:
[----:B------:R-:W-:Y:S01]  /*207b0*/  IADD3 R2, R100, 0x60, RZ ;  /* 0x0000006064027810 */ /* 0x000fe20007ffe0ff */
[----:B------:R-:W-:-:S03]  /*207c0*/  IMAD.MOV.U32 R3, RZ, RZ, 0x0 ;  /* 0x00000000ff037424 */ /* 0x000fc600078e00ff */
[----:B------:R-:W-:Y:S01]  /*207d0*/  ISETP.GE.AND P0, PT, R2, R90, PT ;  /* 0x0000005a0200720c */ /* 0x000fe20003f06270 */
[----:B------:R-:W-:-:S12]  /*207e0*/  IMAD.MOV.U32 R2, RZ, RZ, R146 ;  /* 0x000000ffff027224 */ /* 0x000fd800078e0092 */
[----:B------:R-:W-:Y:S05]  /*207f0*/  @P0 RET.REL.NODEC R2 `(_ZN7cutlass13device_kernelIN5flash19enable_sm80_to_sm89INS1_16FlashAttnFwdSm80INS1_25CollectiveMainloopFwdSm80ILi8ELi1ELb0EN4cute5tupleIJNS5_1CILi128EEENS7_ILi48EEENS7_ILi256EEEEEELi256ENS_6half_tEfNS_4arch4Sm80ELb0ELb1ELb0ELb1ELb1ELb1ELb1ELb0EEENS1_21CollectiveEpilogueFwdINS6_IJS8_SA_S9_EEENS6_IJNS7_ILi1EEESI_SI_EEESC_SE_Li256ELb1ELb1ELb0ELb0EEENS1_19SingleTileSchedulerILb1ELb0ELb1ELi128EEEEEEEEEvNT_6ParamsE) ;  /* 0xfffdf80002000950 */ /* 0x000fea0003c3ffff */
        /* <DEDUP_REMOVED lines=45> */
.L_x_3171:
[----:B------:R-:W-:Y:S05]  /*20ad0*/  BSYNC B0 ;  /* 0x0000000000007941 */ /* 0x000fea0003800000 */
.L_x_3170:
        /* <DEDUP_REMOVED lines=46> */
.L_x_3173:
[----:B------:R-:W-:Y:S05]  /*20dc0*/  BSYNC B0 ;  /* 0x0000000000007941 */ /* 0x000fea0003800000 */
.L_x_3172:
        /* <DEDUP_REMOVED lines=46> */
.L_x_3175:
[----:B------:R-:W-:Y:S05]  /*210b0*/  BSYNC B0 ;  /* 0x0000000000007941 */ /* 0x000fea0003800000 */
.L_x_3174:
[----:B------:R-:W-:Y:S01]  /*210c0*/  IADD3 R11, R11, 0x60, RZ ;  /* 0x000000600b0b7810 */ /* 0x000fe20007ffe0ff */
[----:B------:R-:W-:Y:S02]  /*210d0*/  IMAD.MOV.U32 R2, RZ, RZ, R146 ;  /* 0x000000ffff027224 */ /* 0x000fe400078e0092 */
[----:B------:R-:W-:Y:S01]  /*210e0*/  IMAD.MOV.U32 R3, RZ, RZ, 0x0 ;  /* 0x00000000ff037424 */ /* 0x000fe200078e00ff */
[----:B------:R-:W-:-:S13]  /*210f0*/  ISETP.GE.AND P0, PT, R11, R29, PT ;  /* 0x0000001d0b00720c */ /* 0x000fda0003f06270 */
[----:B------:R-:W-:Y:S05]  /*21100*/  @P0 RET.REL.NODEC R2 `(_ZN7cutlass13device_kernelIN5flash19enable_sm80_to_sm89INS1_16FlashAttnFwdSm80INS1_25CollectiveMainloopFwdSm80ILi8ELi1ELb0EN4cute5tupleIJNS5_1CILi128EEENS7_ILi48EEENS7_ILi256EEEEEELi256ENS_6half_tEfNS_4arch4Sm80ELb0ELb1ELb0ELb1ELb1ELb1ELb1ELb0EEENS1_21CollectiveEpilogueFwdINS6_IJS8_SA_S9_EEENS6_IJNS7_ILi1EEESI_SI_EEESC_SE_Li256ELb1ELb1ELb0ELb0EEENS1_19SingleTileSchedulerILb1ELb0ELb1ELi128EEEEEEEEEvNT_6ParamsE) ;  /* 0xfffdeef002000950 */ /* 0x000fea0003c3ffff */
        /* <DEDUP_REMOVED lines=44> */
[----:B------:R-:W-:Y:S05]  /*213d0*/  RET.REL.NODEC R2 `(_ZN7cutlass13device_kernelIN5flash19enable_sm80_to_sm89INS1_16FlashAttnFwdSm80INS1_25CollectiveMainloopFwdSm80ILi8ELi1ELb0EN4cute5tupleIJNS5_1CILi128EEENS7_ILi48EEENS7_ILi256EEEEEELi256ENS_6half_tEfNS_4arch4Sm80ELb0ELb1ELb0ELb1ELb1ELb1ELb1ELb0EEENS1_21CollectiveEpilogueFwdINS6_IJS8_SA_S9_EEENS6_IJNS7_ILi1EEESI_SI_EEESC_SE_Li256ELb1ELb1ELb0ELb0EEENS1_19SingleTileSchedulerILb1ELb0ELb1ELi128EEEEEEEEEvNT_6ParamsE) ;  /* 0xfffdec2002007950 */ /* 0x000fea0003c3ffff */
.L_x_3130:
        /* <DEDUP_REMOVED lines=28> */
.L_x_3212:
[----:B------:R-:W-:Y:S05]  /*215a0*/  BRA.DIV ~URZ, `(.L_x_3177) ;  /* 0x000052427f007947 */ /* 0x000fea000b800000 */
[----:B------:R3:W4:Y:S01]  /*215b0*/  SHFL.IDX PT, R12, R24, RZ, 0x181f ;  /* 0x00181fff180c7589 */ /* 0x00072200000e0000 */
[----:B--2---:R-:W-:-:S03]  /*215c0*/  MOV R13, R11 ;  /* 0x0000000b000d7202 */ /* 0x004fc60000000f00 */
[----:B------:R3:W2:Y:S04]  /*215d0*/  SHFL.IDX PT, R14, R19, RZ, 0x181f ;  /* 0x00181fff130e7589 */ /* 0x0006a800000e0000 */
[----:B------:R3:W1:Y:S02]  /*215e0*/  SHFL.IDX PT, R3, R28, RZ, 0x181f ;  /* 0x00181fff1c037589 */ /* 0x00066400000e0000 */
.L_x_3213:
        /* <DEDUP_REMOVED lines=42> */
.L_x_3179:
[----:B------:R-:W-:Y:S05]  /*21890*/  BSYNC B0 ;  /* 0x0000000000007941 */ /* 0x000fea0003800000 */
.L_x_3178:
        /* <DEDUP_REMOVED lines=33> */
.L_x_3214:
        /* <DEDUP_REMOVED lines=34> */
.L_x_3182:
[----:B------:R-:W-:Y:S05]  /*21cd0*/  BSYNC B0 ;  /* 0x0000000000007941 */ /* 0x000fea0003800000 */
.L_x_3181:
        /* <DEDUP_REMOVED lines=30> */
.L_x_3215:
[----:B------:R-:W-:Y:S05]  /*21ec0*/  BRA.DIV ~URZ, `(.L_x_3184) ;  /* 0x00004ce27f007947 */ /* 0x000fea000b800000 */
[----:B------:R3:W4:Y:S01]  /*21ed0*/  SHFL.IDX PT, R12, R24, 0x2, 0x181f ;  /* 0x00581f00180c7f89 */ /* 0x00072200000e0000 */
[----:B--2---:R-:W-:-:S03]  /*21ee0*/  MOV R13, R11 ;  /* 0x0000000b000d7202 */ /* 0x004fc60000000f00 */
[----:B------:R3:W2:Y:S04]  /*21ef0*/  SHFL.IDX PT, R14, R19, 0x2, 0x181f ;  /* 0x00581f00130e7f89 */ /* 0x0006a800000e0000 */
[----:B------:R3:W1:Y:S02]  /*21f00*/  SHFL.IDX PT, R2, R28, 0x2, 0x181f ;  /* 0x00581f001c027f89 */ /* 0x00066400000e0000 */
.L_x_3216:
        /* <DEDUP_REMOVED lines=35> */
.L_x_3186:
[----:B------:R-:W-:Y:S05]  /*22140*/  BSYNC B0 ;  /* 0x0000000000007941 */ /* 0x000fea0003800000 */
.L_x_3185:
        /* <DEDUP_REMOVED lines=31> */
.L_x_3217:
        /* <DEDUP_REMOVED lines=8> */
.L_x_3218:
        /* <DEDUP_REMOVED lines=34> */
.L_x_3190:
[----:B------:R-:W-:Y:S05]  /*225e0*/  BSYNC B0 ;  /* 0x0000000000007941 */ /* 0x000fea0003800000 */
.L_x_3189:
        /* <DEDUP_REMOVED lines=109> */
[----:B------:R-:W-:Y:S01]  /*22cc0*/  HADD2.F32 R11, -RZ, R102.H0_H0 ;  /* 0x20000066ff0b7230 */ /* 0x000fe20000004100 */
[C---:B------:R-:W-:Y:S01]  /*22cd0*/  FMUL.FTZ R3, R15.reuse, R22 ;  /* 0x000000160f037220 */ /* 0x040fe20000410000 */
[--C-:B------:R-:W-:Y:S01]  /*22ce0*/  HADD2.F32 R13, -RZ, R103.reuse.H0_H0 ;  /* 0x20000067ff0d7230 */ /* 0x100fe20000004100 */
        /* <DEDUP_REMOVED lines=37> */
.L_x_3194:
[----:B------:R-:W-:Y:S05]  /*22f40*/  BSYNC B0 ;  /* 0x0000000000007941 */ /* 0x000fea0003800000 */
.L_x_3193:
        /* <DEDUP_REMOVED lines=56> */
[----:B------:R-:W-:Y:S01]  /*232d0*/  HADD2.F32 R3, -RZ, R114.H1_H1 ;  /* 0x30000072ff037230 */ /* 0x000fe20000004100 */
        /* <DEDUP_REMOVED lines=51> */
.L_x_3192:
[----:B------:R-:W-:Y:S05]  /*23610*/  BSYNC B1 ;  /* 0x0000000000017941 */ /* 0x000fea0003800000 */
.L_x_3191:
        /* <DEDUP_REMOVED lines=112> */
.L_x_3198:
[----:B------:R-:W-:Y:S05]  /*23d20*/  BSYNC B0 ;  /* 0x0000000000007941 */ /* 0x000fea0003800000 */
.L_x_3197:
        /* <DEDUP_REMOVED lines=107> */
.L_x_3196:
[----:B------:R-:W-:Y:S05]  /*243e0*/  BSYNC B1 ;  /* 0x0000000000017941 */ /* 0x000fea0003800000 */
.L_x_3195:
        /* <DEDUP_REMOVED lines=113> */
.L_x_3202:
[----:B------:R-:W-:Y:S05]  /*24b00*/  BSYNC B0 ;  /* 0x0000000000007941 */ /* 0x000fea0003800000 */
.L_x_3201:
        /* <DEDUP_REMOVED lines=106> */
.L_x_3200:
[----:B------:R-:W-:Y:S05]  /*251b0*/  BSYNC B1 ;  /* 0x0000000000017941 */ /* 0x000fea0003800000 */
.L_x_3199:
[----:B------:R-:W-:Y:S01]  /*251c0*/  IADD3 R2, R100, 0x60, RZ ;  /* 0x0000006064027810 */ /* 0x000fe20007ffe0ff */
[----:B-1----:R-:W-:Y:S02]  /*251d0*/  IMAD.MOV.U32 R12, RZ, RZ, R146 ;  /* 0x000000ffff0c7224 */ /* 0x002fe400078e0092 */
[----:B------:R-:W-:Y:S01]  /*251e0*/  IMAD.MOV.U32 R13, RZ, RZ, 0x0 ;  /* 0x00000000ff0d7424 */ /* 0x000fe200078e00ff */
[----:B------:R-:W-:-:S13]  /*251f0*/  ISETP.GE.AND P0, PT, R2, R75, PT ;  /* 0x0000004b0200720c */ /* 0x000fda0003f06270 */
[----:B------:R-:W-:Y:S05]  /*25200*/  @P0 RET.REL.NODEC R12 `(_ZN7cutlass13device_kernelIN5flash19enable_sm80_to_sm89INS1_16FlashAttnFwdSm80INS1_25CollectiveMainloopFwdSm80ILi8ELi1ELb0EN4cute5tupleIJNS5_1CILi128EEENS7_ILi48EEENS7_ILi256EEEEEELi256ENS_6half_tEfNS_4arch4Sm80ELb0ELb1ELb0ELb1ELb1ELb1ELb1ELb0EEENS1_21CollectiveEpilogueFwdINS6_IJS8_SA_S9_EEENS6_IJNS7_ILi1EEESI_SI_EEESC_SE_Li256ELb1ELb1ELb0ELb0EEENS1_19SingleTileSchedulerILb1ELb0ELb1ELi128EEEEEEEEEvNT_6ParamsE) ;  /* 0xfffdadf00c000950 */ /* 0x000fea0003c3ffff */
        /* <DEDUP_REMOVED lines=109> */
.L_x_3204:
[----:B------:R-:W-:Y:S05]  /*258e0*/  BSYNC B0 ;  /* 0x0000000000007941 */ /* 0x000fea0003800000 */
.L_x_3203:
[----:B------:R-:W-:Y:S01]  /*258f0*/  IADD3 R2, R54, 0x40, RZ ;  /* 0x0000004036027810 */ /* 0x000fe20007ffe0ff */
[----:B-1----:R-:W-:Y:S02]  /*25900*/  IMAD.MOV.U32 R12, RZ, RZ, R146 ;  /* 0x000000ffff0c7224 */ /* 0x002fe400078e0092 */
[----:B------:R-:W-:Y:S01]  /*25910*/  IMAD.MOV.U32 R13, RZ, RZ, 0x0 ;  /* 0x00000000ff0d7424 */ /* 0x000fe200078e00ff */
[----:B------:R-:W-:-:S13]  /*25920*/  ISETP.GE.AND P0, PT, R2, R29, PT ;  /* 0x0000001d0200720c */ /* 0x000fda0003f06270 */
[----:B------:R-:W-:Y:S05]  /*25930*/  @P0 RET.REL.NODEC R12 `(_ZN7cutlass13device_kernelIN5flash19enable_sm80_to_sm89INS1_16FlashAttnFwdSm80INS1_25CollectiveMainloopFwdSm80ILi8ELi1ELb0EN4cute5tupleIJNS5_1CILi128EEENS7_ILi48EEENS7_ILi256EEEEEELi256ENS_6half_tEfNS_4arch4Sm80ELb0ELb1ELb0ELb1ELb1ELb1ELb1ELb0EEENS1_21CollectiveEpilogueFwdINS6_IJS8_SA_S9_EEENS6_IJNS7_ILi1EEESI_SI_EEESC_SE_Li256ELb1ELb1ELb0ELb0EEENS1_19SingleTileSchedulerILb1ELb0ELb1ELi128EEEEEEEEEvNT_6ParamsE) ;  /* 0xfffda6c00c000950 */ /* 0x000fea0003c3ffff */
        /* <DEDUP_REMOVED lines=105> */
[----:B------:R-:W-:Y:S05]  /*25fd0*/  RET.REL.NODEC R2 `(_ZN7cutlass13device_kernelIN5flash19enable_sm80_to_sm89INS1_16FlashAttnFwdSm80INS1_25CollectiveMainloopFwdSm80ILi8ELi1ELb0EN4cute5tupleIJNS5_1CILi128EEENS7_ILi48EEENS7_ILi256EEEEEELi256ENS_6half_tEfNS_4arch4Sm80ELb0ELb1ELb0ELb1ELb1ELb1ELb1ELb0EEENS1_21CollectiveEpilogueFwdINS6_IJS8_SA_S9_EEENS6_IJNS7_ILi1EEESI_SI_EEESC_SE_Li256ELb1ELb1ELb0ELb0EEENS1_19SingleTileSchedulerILb1ELb0ELb1ELi128EEEEEEEEEvNT_6ParamsE) ;  /* 0xfffda02002007950 */ /* 0x000fea0003c3ffff */
.L_x_3131:
        /* <DEDUP_REMOVED lines=8> */
.L_x_3132:
[----:B------:R-:W-:Y:S01]  /*26060*/  IMAD.MOV.U32 R184, RZ, RZ, R28 ;  /* 0x000000ffffb87224 */ /* 0x000fe200078e001c */
[----:B------:R-:W-:Y:S01]  /*26070*/  MOV R3, 0x181f ;  /* 0x0000181f00037802 */ /* 0x000fe20000000f00 */
[----:B------:R-:W-:Y:S01]  /*26080*/  IMAD.MOV.U32 R187, RZ, RZ, RZ ;  /* 0x000000ffffbb7224 */ /* 0x000fe200078e00ff */
[----:B------:R-:W-:Y:S02]  /*26090*/  MOV R189, 0xffffffff ;  /* 0xffffffff00bd7802 */ /* 0x000fe40000000f00 */
[----:B------:R-:W-:Y:S02]  /*260a0*/  MOV R2, 0x260c0 ;  /* 0x000260c000027802 */ /* 0x000fe40000000f00 */
[----:B-12---:R-:W-:Y:S05]  /*260b0*/  CALL.REL.NOINC `($__internal_16_$__cuda_sm70_shflsync_idx_p) ;  /* 0x00000ea000007944 */ /* 0x006fea0003c00000 */
[----:B------:R-:W-:Y:S01]  /*260c0*/  IMAD.MOV.U32 R184, RZ, RZ, R23 ;  /* 0x000000ffffb87224 */ /* 0x000fe200078e0017 */
[----:B------:R-:W-:Y:S01]  /*260d0*/  MOV R3, 0x181f ;  /* 0x0000181f00037802 */ /* 0x000fe20000000f00 */
[----:B------:R-:W-:Y:S01]  /*260e0*/  IMAD.MOV.U32 R187, RZ, RZ, RZ ;  /* 0x000000ffffbb7224 */ /* 0x000fe200078e00ff */
[----:B------:R-:W-:Y:S01]  /*260f0*/  MOV R12, R188 ;  /* 0x000000bc000c7202 */ /* 0x000fe20000000f00 */
[----:B------:R-:W-:Y:S01]  /*26100*/  IMAD.MOV.U32 R189, RZ, RZ, -0x1 ;  /* 0xffffffffffbd7424 */ /* 0x000fe200078e00ff */
[----:B------:R-:W-:-:S02]  /*26110*/  MOV R13, R11 ;  /* 0x0000000b000d7202 */ /* 0x000fc40000000f00 */
[----:B------:R-:W-:Y:S02]  /*26120*/  MOV R2, 0x26140 ;  /* 0x0002614000027802 */ /* 0x000fe40000000f00 */
[----:B------:R-:W-:Y:S05]  /*26130*/  CALL.REL.NOINC `($__internal_16_$__cuda_sm70_shflsync_idx_p) ;  /* 0x00000e2000007944 */ /* 0x000fea0003c00000 */
[----:B------:R-:W-:Y:S01]  /*26140*/  IMAD.MOV.U32 R14, RZ, RZ, R188 ;  /* 0x000000ffff0e7224 */ /* 0x000fe200078e00bc */
[----:B------:R-:W-:Y:S01]  /*26150*/  MOV R184, R38 ;  /* 0x0000002600b87202 */ /* 0x000fe20000000f00 */
[----:B------:R-:W-:Y:S01]  /*26160*/  IMAD.MOV.U32 R187, RZ, RZ, RZ ;  /* 0x000000ffffbb7224 */ /* 0x000fe200078e00ff */
[----:B------:R-:W-:Y:S01]  /*26170*/  MOV R3, 0x181f ;  /* 0x0000181f00037802 */ /* 0x000fe20000000f00 */
[----:B------:R-:W-:Y:S01]  /*26180*/  IMAD.MOV.U32 R189, RZ, RZ, -0x1 ;  /* 0xffffffffffbd7424 */ /* 0x000fe200078e00ff */
[----:B------:R-:W-:Y:S02]  /*26190*/  MOV R2, 0x261b0 ;  /* 0x000261b000027802 */ /* 0x000fe40000000f00 */
[----:B------:R-:W-:Y:S05]  /*261a0*/  CALL.REL.NOINC `($__internal_16_$__cuda_sm70_shflsync_idx_p) ;  /* 0x00000db000007944 */ /* 0x000fea0003c00000 */
[----:B------:R-:W-:Y:S01]  /*261b0*/  MOV R2, R188 ;  /* 0x000000bc00027202 */ /* 0x000fe20000000f00 */
[----:B------:R-:W-:Y:S05]  /*261c0*/  BRA `(.L_x_3206) ;  /* 0xffff69d000007947 */ /* 0x000fea000383ffff */
.L_x_3135:
[----:B------:R-:W-:Y:S01]  /*261d0*/  IMAD.MOV.U32 R184, RZ, RZ, R22 ;  /* 0x000000ffffb87224 */ /* 0x000fe200078e0016 */
[----:B------:R-:W-:Y:S01]  /*261e0*/  MOV R3, 0x181f ;  /* 0x0000181f00037802 */ /* 0x000fe20000000f00 */
[----:B------:R-:W-:Y:S01]  /*261f0*/  IMAD.MOV.U32 R187, RZ, RZ, 0x1 ;  /* 0x00000001ffbb7424 */ /* 0x000fe200078e00ff */
[----:B------:R-:W-:Y:S02]  /*26200*/  MOV R189, 0xffffffff ;  /* 0xffffffff00bd7802 */ /* 0x000fe40000000f00 */
[----:B------:R-:W-:-:S02]  /*26210*/  MOV R2, 0x26230 ;  /* 0x0002623000027802 */ /* 0x000fc40000000f00 */
[----:B---3--:R-:W-:Y:S05]  /*26220*/  CALL.REL.NOINC `($__internal_16_$__cuda_sm70_shflsync_idx_p) ;  /* 0x00000d3000007944 */ /* 0x008fea0003c00000 */
        /* <DEDUP_REMOVED lines=8> */
[----:B------:R-:W-:Y:S01]  /*262b0*/  IMAD.MOV.U32 R184, RZ, RZ, R23 ;  /* 0x000000ffffb87224 */ /* 0x000fe200078e0017 */
[----:B------:R-:W-:Y:S01]  /*262c0*/  MOV R3, 0x181f ;  /* 0x0000181f00037802 */ /* 0x000fe20000000f00 */
[----:B------:R-:W-:Y:S01]  /*262d0*/  IMAD.MOV.U32 R187, RZ, RZ, 0x1 ;  /* 0x00000001ffbb7424 */ /* 0x000fe200078e00ff */
[----:B------:R-:W-:Y:S01]  /*262e0*/  MOV R12, R188 ;  /* 0x000000bc000c7202 */ /* 0x000fe20000000f00 */
[----:B------:R-:W-:Y:S01]  /*262f0*/  IMAD.MOV.U32 R189, RZ, RZ, -0x1 ;  /* 0xffffffffffbd7424 */ /* 0x000fe200078e00ff */
[----:B------:R-:W-:-:S02]  /*26300*/  MOV R2, 0x26320 ;  /* 0x0002632000027802 */ /* 0x000fc40000000f00 */
[----:B------:R-:W-:Y:S05]  /*26310*/  CALL.REL.NOINC `($__internal_16_$__cuda_sm70_shflsync_idx_p) ;  /* 0x00000c4000007944 */ /* 0x000fea0003c00000 */
        /* <DEDUP_REMOVED lines=9> */
.L_x_3138:
[----:B------:R-:W-:Y:S01]  /*263b0*/  IMAD.MOV.U32 R184, RZ, RZ, R22 ;  /* 0x000000ffffb87224 */ /* 0x000fe200078e0016 */
[----:B------:R-:W-:Y:S01]  /*263c0*/  MOV R3, 0x181f ;  /* 0x0000181f00037802 */ /* 0x000fe20000000f00 */
[----:B------:R-:W-:Y:S01]  /*263d0*/  IMAD.MOV.U32 R187, RZ, RZ, 0x2 ;  /* 0x00000002ffbb7424 */ /* 0x000fe200078e00ff */
[----:B------:R-:W-:-:S02]  /*263e0*/  MOV R189, 0xffffffff ;  /* 0xffffffff00bd7802 */ /* 0x000fc40000000f00 */
[----:B------:R-:W-:Y:S02]  /*263f0*/  MOV R2, 0x26410 ;  /* 0x0002641000027802 */ /* 0x000fe40000000f00 */
[----:B------:R-:W-:Y:S05]  /*26400*/  CALL.REL.NOINC `($__internal_16_$__cuda_sm70_shflsync_idx_p) ;  /* 0x00000b5000007944 */ /* 0x000fea0003c00000 */
[----:B------:R-:W-:Y:S01]  /*26410*/  MOV R13, R188 ;  /* 0x000000bc000d7202 */ /* 0x000fe20000000f00 */
[----:B------:R-:W-:Y:S05]  /*26420*/  BRA `(.L_x_3208) ;  /* 0xffff72f000007947 */ /* 0x000fea000383ffff */
.L_x_3139:
[----:B------:R-:W-:Y:S01]  /*26430*/  IMAD.MOV.U32 R184, RZ, RZ, R28 ;  /* 0x000000ffffb87224 */ /* 0x000fe200078e001c */
[----:B------:R-:W-:Y:S01]  /*26440*/  MOV R3, 0x181f ;  /* 0x0000181f00037802 */ /* 0x000fe20000000f00 */
[----:B------:R-:W-:Y:S01]  /*26450*/  IMAD.MOV.U32 R187, RZ, RZ, 0x2 ;  /* 0x00000002ffbb7424 */ /* 0x000fe200078e00ff */
[----:B------:R-:W-:Y:S02]  /*26460*/  MOV R189, 0xffffffff ;  /* 0xffffffff00bd7802 */ /* 0x000fe40000000f00 */
[----:B------:R-:W-:Y:S02]  /*26470*/  MOV R2, 0x26490 ;  /* 0x0002649000027802 */ /* 0x000fe40000000f00 */
[----:B-12---:R-:W-:Y:S05]  /*26480*/  CALL.REL.NOINC `($__internal_16_$__cuda_sm70_shflsync_idx_p) ;  /* 0x00000ad000007944 */ /* 0x006fea0003c00000 */
[----:B------:R-:W-:Y:S01]  /*26490*/  IMAD.MOV.U32 R184, RZ, RZ, R23 ;  /* 0x000000ffffb87224 */ /* 0x000fe200078e0017 */
[----:B------:R-:W-:Y:S01]  /*264a0*/  MOV R187, 0x2 ;  /* 0x0000000200bb7802 */ /* 0x000fe20000000f00 */
[----:B------:R-:W-:Y:S01]  /*264b0*/  IMAD.MOV.U32 R3, RZ, RZ, 0x181f ;  /* 0x0000181fff037424 */ /* 0x000fe200078e00ff */
[----:B------:R-:W-:Y:S01]  /*264c0*/  MOV R189, 0xffffffff ;  /* 0xffffffff00bd7802 */ /* 0x000fe20000000f00 */
[----:B------:R-:W-:Y:S01]  /*264d0*/  IMAD.MOV.U32 R12, RZ, RZ, R188 ;  /* 0x000000ffff0c7224 */ /* 0x000fe200078e00bc */
        /* <DEDUP_REMOVED lines=11> */
.L_x_3142:
[----:B------:R-:W-:Y:S01]  /*26590*/  IMAD.MOV.U32 R184, RZ, RZ, R22 ;  /* 0x000000ffffb87224 */ /* 0x000fe200078e0016 */
[----:B------:R-:W-:Y:S01]  /*265a0*/  MOV R3, 0x181f ;  /* 0x0000181f00037802 */ /* 0x000fe20000000f00 */
[----:B------:R-:W-:Y:S01]  /*265b0*/  IMAD.MOV.U32 R187, RZ, RZ, 0x3 ;  /* 0x00000003ffbb7424 */ /* 0x000fe200078e00ff */
[----:B------:R-:W-:-:S02]  /*265c0*/  MOV R189, 0xffffffff ;  /* 0xffffffff00bd7802 */ /* 0x000fc40000000f00 */
[----:B------:R-:W-:Y:S02]  /*265d0*/  MOV R2, 0x265f0 ;  /* 0x000265f000027802 */ /* 0x000fe40000000f00 */
[----:B---3--:R-:W-:Y:S05]  /*265e0*/  CALL.REL.NOINC `($__internal_16_$__cuda_sm70_shflsync_idx_p) ;  /* 0x0000097000007944 */ /* 0x008fea0003c00000 */
[----:B------:R-:W-:Y:S01]  /*265f0*/  MOV R13, R188 ;  /* 0x000000bc000d7202 */ /* 0x000fe20000000f00 */
[----:B------:R-:W-:Y:S05]  /*26600*/  BRA `(.L_x_3210) ;  /* 0xffff76e000007947 */ /* 0x000fea000383ffff */
.L_x_3143:
[----:B------:R-:W-:Y:S01]  /*26610*/  IMAD.MOV.U32 R184, RZ, RZ, R28 ;  /* 0x000000ffffb87224 */ /* 0x000fe200078e001c */
[----:B------:R-:W-:Y:S01]  /*26620*/  MOV R3, 0x181f ;  /* 0x0000181f00037802 */ /* 0x000fe20000000f00 */
[----:B------:R-:W-:Y:S01]  /*26630*/  IMAD.MOV.U32 R187, RZ, RZ, 0x3 ;  /* 0x00000003ffbb7424 */ /* 0x000fe200078e00ff */
[----:B------:R-:W-:Y:S02]  /*26640*/  MOV R189, 0xffffffff ;  /* 0xffffffff00bd7802 */ /* 0x000fe40000000f00 */
[----:B------:R-:W-:Y:S02]  /*26650*/  MOV R2, 0x26670 ;  /* 0x0002667000027802 */ /* 0x000fe40000000f00 */
[----:B-123--:R-:W-:Y:S05]  /*26660*/  CALL.REL.NOINC `($__internal_16_$__cuda_sm70_shflsync_idx_p) ;  /* 0x000008f000007944 */ /* 0x00efea0003c00000 */
        /* <DEDUP_REMOVED lines=16> */
.L_x_3176:
        /* <DEDUP_REMOVED lines=8> */
.L_x_3177:
        /* <DEDUP_REMOVED lines=23> */
.L_x_3180:
        /* <DEDUP_REMOVED lines=29> */
.L_x_3183:
        /* <DEDUP_REMOVED lines=8> */
.L_x_3184:
        /* <DEDUP_REMOVED lines=9> */
[----:B------:R-:W-:Y:S01]  /*26c40*/  MOV R12, R188 ;  /* 0x000000bc000c7202 */ /* 0x000fe20000000f00 */
[----:B------:R-:W-:Y:S01]  /*26c50*/  IMAD.MOV.U32 R189, RZ, RZ, -0x1 ;  /* 0xffffffffffbd7424 */ /* 0x000fe200078e00ff */
[----:B------:R-:W-:-:S02]  /*26c60*/  MOV R13, R11 ;  /* 0x0000000b000d7202 */ /* 0x000fc40000000f00 */
[----:B------:R-:W-:Y:S02]  /*26c70*/  MOV R2, 0x26c90 ;  /* 0x00026c9000027802 */ /* 0x000fe40000000f00 */
[----:B------:R-:W-:Y:S05]  /*26c80*/  CALL.REL.NOINC `($__internal_16_$__cuda_sm70_shflsync_idx_p) ;  /* 0x000002d000007944 */ /* 0x000fea0003c00000 */
        /* <DEDUP_REMOVED lines=9> */
.L_x_3187:
[----:B------:R-:W-:Y:S01]  /*26d20*/  IMAD.MOV.U32 R184, RZ, RZ, R18 ;  /* 0x000000ffffb87224 */ /* 0x000fe200078e0012 */
[----:B------:R-:W-:Y:S01]  /*26d30*/  MOV R3, 0x181f ;  /* 0x0000181f00037802 */ /* 0x000fe20000000f00 */
[----:B------:R-:W-:Y:S01]  /*26d40*/  IMAD.MOV.U32 R187, RZ, RZ, 0x3 ;  /* 0x00000003ffbb7424 */ /* 0x000fe200078e00ff */
[----:B------:R-:W-:Y:S02]  /*26d50*/  MOV R189, 0xffffffff ;  /* 0xffffffff00bd7802 */ /* 0x000fe40000000f00 */
[----:B------:R-:W-:-:S02]  /*26d60*/  MOV R2, 0x26d80 ;  /* 0x00026d8000027802 */ /* 0x000fc40000000f00 */
[----:B---3--:R-:W-:Y:S05]  /*26d70*/  CALL.REL.NOINC `($__internal_16_$__cuda_sm70_shflsync_idx_p) ;  /* 0x000001e000007944 */ /* 0x008fea0003c00000 */
[----:B------:R-:W-:Y:S01]  /*26d80*/  MOV R13, R188 ;  /* 0x000000bc000d7202 */ /* 0x000fe20000000f00 */
[----:B------:R-:W-:Y:S05]  /*26d90*/  BRA `(.L_x_3217) ;  /* 0xffffb5a000007947 */ /* 0x000fea000383ffff */
.L_x_3188:
[----:B------:R-:W-:Y:S01]  /*26da0*/  IMAD.MOV.U32 R184, RZ, RZ, R24 ;  /* 0x000000ffffb87224 */ /* 0x000fe200078e0018 */
[----:B------:R-:W-:Y:S01]  /*26db0*/  MOV R3, 0x181f ;  /* 0x0000181f00037802 */ /* 0x000fe20000000f00 */
[----:B------:R-:W-:Y:S01]  /*26dc0*/  IMAD.MOV.U32 R187, RZ, RZ, 0x3 ;  /* 0x00000003ffbb7424 */ /* 0x000fe200078e00ff */
[----:B------:R-:W-:-:S02]  /*26dd0*/  MOV R189, 0xffffffff ;  /* 0xffffffff00bd7802 */ /* 0x000fc40000000f00 */
[----:B------:R-:W-:Y:S02]  /*26de0*/  MOV R2, 0x26e00 ;  /* 0x00026e0000027802 */ /* 0x000fe40000000f00 */
[----:B-123--:R-:W-:Y:S05]  /*26df0*/  CALL.REL.NOINC `($__internal_16_$__cuda_sm70_shflsync_idx_p) ;  /* 0x0000016000007944 */ /* 0x00efea0003c00000 */
[----:B------:R-:W-:Y:S01]  /*26e00*/  IMAD.MOV.U32 R184, RZ, RZ, R19 ;  /* 0x000000ffffb87224 */ /* 0x000fe200078e0013 */
[----:B------:R-:W-:Y:S01]  /*26e10*/  MOV R187, 0x3 ;  /* 0x0000000300bb7802 */ /* 0x000fe20000000f00 */
[----:B------:R-:W-:Y:S01]  /*26e20*/  IMAD.MOV.U32 R3, RZ, RZ, 0x181f ;  /* 0x0000181fff037424 */ /* 0x000fe200078e00ff */
[----:B------:R-:W-:Y:S01]  /*26e30*/  MOV R189, 0xffffffff ;  /* 0xffffffff00bd7802 */ /* 0x000fe20000000f00 */
[----:B------:R-:W-:Y:S01]  /*26e40*/  IMAD.MOV.U32 R12, RZ, RZ, R188 ;  /* 0x000000ffff0c7224 */ /* 0x000fe200078e00bc */
[----:B------:R-:W-:Y:S02]  /*26e50*/  MOV R2, 0x26e70 ;  /* 0x00026e7000027802 */ /* 0x000fe40000000f00 */
        /* <DEDUP_REMOVED lines=10> */
        .weak           $__internal_15_$__cuda_sm70_shflsync_bfly_p
        .type           $__internal_15_$__cuda_sm70_shflsync_bfly_p,@function
        .size           $__internal_15_$__cuda_sm70_shflsync_bfly_p,($__internal_16_$__cuda_sm70_shflsync_idx_p - $__internal_15_$__cuda_sm70_shflsync_bfly_p)
$__internal_15_$__cuda_sm70_shflsync_bfly_p:
[----:B------:R-:W-:Y:S02]  /*26f00*/  MOV R154, 0xffffffff ;  /* 0xffffffff009a7802 */ /* 0x000fe40000000f00 */
[----:B------:R-:W-:-:S02]  /*26f10*/  MOV R3, 0x1f ;  /* 0x0000001f00037802 */ /* 0x000fc40000000f00 */
[----:B------:R-:W-:Y:S04]  /*26f20*/  WARPSYNC R154 ;  /* 0x0000009a00007348 */ /* 0x000fe80003800000 */
[----:B------:R1:W2:Y:S02]  /*26f30*/  SHFL.BFLY PT, R0, R4, R0, R3 ;  /* 0x0c00000004007389 */ /* 0x0002a400000e0003 */
[----:B-1----:R-:W-:-:S04]  /*26f40*/  MOV R3, 0x0 ;  /* 0x0000000000037802 */ /* 0x002fc80000000f00 */
[----:B--2---:R-:W-:Y:S05]  /*26f50*/  RET.REL.NODEC R2 `(_ZN7cutlass13device_kernelIN5flash19enable_sm80_to_sm89INS1_16FlashAttnFwdSm80INS1_25CollectiveMainloopFwdSm80ILi8ELi1ELb0EN4cute5tupleIJNS5_1CILi128EEENS7_ILi48EEENS7_ILi256EEEEEELi256ENS_6half_tEfNS_4arch4Sm80ELb0ELb1ELb0ELb1ELb1ELb1ELb1ELb0EEENS1_21CollectiveEpilogueFwdINS6_IJS8_SA_S9_EEENS6_IJNS7_ILi1EEESI_SI_EEESC_SE_Li256ELb1ELb1ELb0ELb0EEENS1_19SingleTileSchedulerILb1ELb0ELb1ELi128EEEEEEEEEvNT_6ParamsE) ;  /* 0xfffd90a002007950 */ /* 0x004fea0003c3ffff */
        .weak           $__internal_16_$__cuda_sm70_shflsync_idx_p
        .type           $__internal_16_$__cuda_sm70_shflsync_idx_p,@function
        .size           $__internal_16_$__cuda_sm70_shflsync_idx_p,(.L_x_3580 - $__internal_16_$__cuda_sm70_shflsync_idx_p)
$__internal_16_$__cuda_sm70_shflsync_idx_p:
[----:B------:R-:W-:Y:S04]  /*26f60*/  WARPSYNC R189 ;  /* 0x000000bd00007348 */ /* 0x000fe80003800000 */
[----:B------:R1:W2:Y:S02]  /*26f70*/  SHFL.IDX PT, R188, R184, R187, R3 ;  /* 0x000000bbb8bc7389 */ /* 0x0002a400000e0003 */
[----:B-1----:R-:W-:-:S04]  /*26f80*/  MOV R3, 0x0 ;  /* 0x0000000000037802 */ /* 0x002fc80000000f00 */
[----:B--2---:R-:W-:Y:S05]  /*26f90*/  RET.REL.NODEC R2 `(_ZN7cutlass13device_kernelIN5flash19enable_sm80_to_sm89INS1_16FlashAttnFwdSm80INS1_25CollectiveMainloopFwdSm80ILi8ELi1ELb0EN4cute5tupleIJNS5_1CILi128EEENS7_ILi48EEENS7_ILi256EEEEEELi256ENS_6half_tEfNS_4arch4Sm80ELb0ELb1ELb0ELb1ELb1ELb1ELb1ELb0EEENS1_21CollectiveEpilogueFwdINS6_IJS8_SA_S9_EEENS6_IJNS7_ILi1EEESI_SI_EEESC_SE_Li256ELb1ELb1ELb0ELb0EEENS1_19SingleTileSchedulerILb1ELb0ELb1ELi128EEEEEEEEEvNT_6ParamsE) ;  /* 0xfffd906002007950 */ /* 0x004fea0003c3ffff */
.L_x_3219:
        /* <DEDUP_REMOVED lines=14> */
.L_x_3580:


//--------------------- .text._ZN7cutlass13device_kernelIN5flash19enable_sm80_to_sm89INS1_16FlashAttnFwdSm80INS1_25CollectiveMainloopFwdSm80ILi8ELi1ELb0EN4cute5tupleIJNS5_1CILi128EEENS7_ILi96EEENS7_ILi256EEEEEELi256ENS_6half_tEfNS_4arch4Sm80ELb1ELb0ELb0ELb0ELb1ELb0ELb1ELb0EEENS1_21CollectiveEpilogueFwdINS6_IJS8_SA_S9_EEENS6_IJNS7_ILi1EEESI_SI_EEESC_SE_Li256ELb0ELb1ELb0ELb0EEENS1_30DynamicPersistentTileSchedulerILi256ELi256ELb0ELb1ELb0EEEEEEEEEvNT_6ParamsE --------------------------
	.section	.text._ZN7cutlass13device_kernelIN5flash19enable_sm80_to_sm89INS1_16FlashAttnFwdSm80INS1_25CollectiveMainloopFwdSm80ILi8ELi1ELb0EN4cute5tupleIJNS5_1CILi128EEENS7_ILi96EEENS7_ILi256EEEEEELi256ENS_6half_tEfNS_4arch4Sm80ELb1ELb0ELb0ELb0ELb1ELb0ELb1ELb0EEENS1_21CollectiveEpilogueFwdINS6_IJS8_SA_S9_EEENS6_IJNS7_ILi1EEESI_SI_EEESC_SE_Li256ELb0ELb1ELb0ELb0EEENS1_30DynamicPersistentTileSchedulerILi256ELi256ELb0ELb1ELb0EEEEEEEEEvNT_6ParamsE,"ax",@progbits
	.sectioninfo	@"SHI_REGISTERS=255"
	.align	128
.text._ZN7cutlass13device_kernelIN5flash19enable_sm80_to_sm89INS1_16FlashAttnFwdSm80INS1_25CollectiveMainloopFwdSm80ILi8ELi1ELb0EN4cute5tupleIJNS5_1CILi128EEENS7_ILi96EEENS7_ILi256EEEEEELi256ENS_6half_tEfNS_4arch4Sm80ELb1ELb0ELb0ELb0ELb1ELb0ELb1ELb0EEENS1_21CollectiveEpilogueFwdINS6_IJS8_SA_S9_EEENS6_IJNS7_ILi1EEESI_SI_EEESC_SE_Li256ELb0ELb1ELb0ELb0EEENS1_30DynamicPersistentTileSchedulerILi256ELi256ELb0ELb1ELb0EEEEEEEEEvNT_6ParamsE:
        .type           _ZN7cutlass13device_kernelIN5flash19enable_sm80_to_sm89INS1_16FlashAttnFwdSm80INS1_25CollectiveMainloopFwdSm80ILi8ELi1ELb0EN4cute5tupleIJNS5_1CILi128EEENS7_ILi96EEENS7_ILi256EEEEEELi256ENS_6half_tEfNS_4arch4Sm80ELb1ELb0ELb0ELb0ELb1ELb0ELb1ELb0EEENS1_21CollectiveEpilogueFwdINS6_IJS8_SA_S9_EEENS6_IJNS7_ILi1EEESI_SI_EEESC_SE_Li256ELb0ELb1ELb0ELb0EEENS1_30DynamicPersistentTileSchedulerILi256ELi256ELb0ELb1ELb0EEEEEEEEEvNT_6ParamsE,@function
        .size           _ZN7cutlass13device_kernelIN5flash19enable_sm80_to_sm89INS1_16FlashAttnFwdSm80INS1_25CollectiveMainloopFwdSm80ILi8ELi1ELb0EN4cute5tupleIJNS5_1CILi128EEENS7_ILi96EEENS7_ILi256EEEEEELi256ENS_6half_tEfNS_4arch4Sm80ELb1ELb0ELb0ELb0ELb1ELb0ELb1ELb0EEENS1_21CollectiveEpilogueFwdINS6_IJS8_SA_S9_EEENS6_IJNS7_ILi1EEESI_SI_EEESC_SE_Li256ELb0ELb1ELb0ELb0EEENS1_30DynamicPersistentTileSchedulerILi256ELi256ELb0ELb1ELb0EEEEEEEEEvNT_6ParamsE,(.L_x_3584 - _ZN7cutlass13device_kernelIN5flash19enable_sm80_to_sm89INS1_16FlashAttnFwdSm80INS1_25CollectiveMainloopFwdSm80ILi8ELi1ELb0EN4cute5tupleIJNS5_1CILi128EEENS7_ILi96EEENS7_ILi256EEEEEELi256ENS_6half_tEfNS_4arch4Sm80ELb1ELb0ELb0ELb0ELb1ELb0ELb1ELb0EEENS1_21CollectiveEpilogueFwdINS6_IJS8_SA_S9_EEENS6_IJNS7_ILi1EEESI_SI_EEESC_SE_Li256ELb0ELb1ELb0ELb0EEENS1_30DynamicPersistentTileSchedulerILi256ELi256ELb0ELb1ELb0EEEEEEEEEvNT_6ParamsE)
        .other          _ZN7cutlass13device_kernelIN5flash19enable_sm80_to_sm89INS1_16FlashAttnFwdSm80INS1_25CollectiveMainloopFwdSm80ILi8ELi1ELb0EN4cute5tupleIJNS5_1CILi128EEENS7_ILi96EEENS7_ILi256EEEEEELi256ENS_6half_tEfNS_4arch4Sm80ELb1ELb0ELb0ELb0ELb1ELb0ELb1ELb0EEENS1_21CollectiveEpilogueFwdINS6_IJS8_SA_S9_EEENS6_IJNS7_ILi1EEESI_SI_EEESC_SE_Li256ELb0ELb1ELb0ELb0EEENS1_30DynamicPersistentTileSchedulerILi256ELi256ELb0ELb1ELb0EEEEEEEEEvNT_6ParamsE,@"STO_CUDA_ENTRY STV_DEFAULT"
_ZN7cutlass13device_kernelIN5flash19enable_sm80_to_sm89INS1_16FlashAttnFwdSm80INS1_25CollectiveMainloopFwdSm80ILi8ELi1ELb0EN4cute5tupleIJNS5_1CILi128EEENS7_ILi96EEENS7_ILi256EEEEEELi256ENS_6half_tEfNS_4arch4Sm80ELb1ELb0ELb0ELb0ELb1ELb0ELb1ELb0EEENS1_21CollectiveEpilogueFwdINS6_IJS8_SA_S9_EEENS6_IJNS7_ILi1EEESI_SI_EEESC_SE_Li256ELb0ELb1ELb0ELb0EEENS1_30DynamicPersistentTileSchedulerILi256ELi256ELb0ELb1ELb0EEEEEEEEEvNT_6ParamsE:
        /* <DEDUP_REMOVED lines=82> */
[----:B------:R-:W-:Y:S02]  /*0520*/  IADD3 R252, R245, 0x40, RZ ;  /* 0x00000040f5fc7810 */ /* 0x000fe40007ffe0ff */
[----:B------:R-:W-:Y:S01]  /*0530*/  R2P PR, R7, 0x6 ;  /* 0x0000000607007804 */ /* 0x000fe20000000000 */
[----:B------:R-:W-:Y:S01]  /*0540*/  IMAD.IADD R4, R2, 0x1, R0 ;  /* 0x0000000102047824 */ /* 0x000fe200078e0200 */
[----:B------:R-:W-:Y:S02]  /*0550*/  LEA.HI R0, R13, R19, RZ, 0x7 ;  /* 0x000000130d007211 */ /* 0x000fe400078f38ff */
[----:B------:R-:W-:Y:S02]  /*0560*/  IADD3 R251, R245, 0x80, RZ ;  /* 0x00000080f5fb7810 */ /* 0x000fe40007ffe0ff */
[----:B------:R-:W-:Y:S01]  /*0570*/  SHF.R.S32.HI R2, RZ, 0x7, R0 ;  /* 0x00000007ff027819 */ /* 0x000fe20000011400 */
[----:B------:R-:W-:Y:S01]  /*0580*/  IMAD R0, R17, 0x20, R18 ;  /* 0x0000002011007824 */ /* 0x000fe200078e0212 */
[----:B------:R-:W-:-:S02]  /*0590*/  IADD3 R2, R245, 0xc0, RZ ;  /* 0x000000c0f5027810 */ /* 0x000fc40007ffe0ff */
[CC--:B------:R-:W-:Y:S02]  /*05a0*/  IADD3 R239, R5.reuse, R232.reuse, R239 ;  /* 0x000000e805ef7210 */ /* 0x0c0fe40007ffe0ef */
[----:B------:R1:W-:Y:S01]  /*05b0*/  STL [R1+0x10], R0 ;  /* 0x0000100001007387 */ /* 0x0003e20000100800 */
[----:B------:R-:W-:Y:S02]  /*05c0*/  LOP3.LUT R232, R5, R232, RZ, 0xfc, !PT ;  /* 0x000000e805e87212 */ /* 0x000fe400078efcff */
        /* <DEDUP_REMOVED lines=24> */
[----:B------:R-:W-:Y:S01]  /*0750*/  IMAD.IADD R240, R239, 0x1, R233 ;  /* 0x00000001eff07824 */ /* 0x000fe200078e02e9 */
        /* <DEDUP_REMOVED lines=21> */
.L_x_3293:
        /* <DEDUP_REMOVED lines=19> */
.L_x_3221:
[----:B------:R-:W-:-:S04]  /*09e0*/  MOV R0, c[0x0][0x554] ;  /* 0x0001550000007a02 */ /* 0x000fc80000000f00 */
[----:B------:R-:W-:Y:S02]  /*09f0*/  ISETP.NE.AND P0, PT, R0, 0x1, PT ;  /* 0x000000010000780c */ /* 0x000fe40003f05270 */
[----:B------:R-:W-:-:S11]  /*0a00*/  MOV R0, R2 ;  /* 0x0000000200007202 */ /* 0x000fd60000000f00 */
[----:B------:R-:W-:-:S05]  /*0a10*/  @P0 IMAD.HI.U32 R4, R2, c[0x0][0x558], RZ ;  /* 0x0001560002040a27 */ /* 0x000fca00078e00ff */
[----:B------:R-:W-:-:S05]  /*0a20*/  @P0 SHF.R.U32.HI R0, RZ, c[0x0][0x55c], R4 ;  /* 0x00015700ff000a19 */ /* 0x000fca0000011604 */
[----:B------:R-:W-:Y:S02]  /*0a30*/  IMAD R4, R0, c[0x0][0x554], RZ ;  /* 0x0001550000047a24 */ /* 0x000fe400078e02ff */
.L_x_3222:
[----:B------:R-:W-:Y:S05]  /*0a40*/  BSYNC B0 ;  /* 0x0000000000007941 */ /* 0x000fea0003800000 */
.L_x_3220:
        /* <DEDUP_REMOVED lines=85> */
[----:B------:R-:W-:Y:S01]  /*0fa0*/  IMAD.MOV.U32 R162, RZ, RZ, RZ ;  /* 0x000000ffffa27224 */ /* 0x000fe200078e00ff */
[----:B------:R-:W-:Y:S01]  /*0fb0*/  CS2R R46, SRZ ;  /* 0x00000000002e7805 */ /* 0x000fe2000001ff00 */
[----:B------:R-:W-:Y:S01]  /*0fc0*/  MOV R158, RZ ;  /* 0x000000ff009e7202 */ /* 0x000fe20000000f00 */
[----:B------:R-:W-:Y:S01]  /*0fd0*/  CS2R R48, SRZ ;  /* 0x0000000000307805 */ /* 0x000fe2000001ff00 */
        /* <DEDUP_REMOVED lines=45> */
[----:B------:R-:W-:-:S05]  /*12b0*/  @P0 MOV R2, 0x4 ;  /* 0x0000000400020802 */ /* 0x000fca0000000f00 */
[----:B------:R-:W-:-:S05]  /*12c0*/  @P0 IMAD.WIDE R2, R12, R2, c[0x0][0x340] ;  /* 0x0000d0000c020625 */ /* 0x000fca00078e0202 */
[----:B------:R1:W5:Y:S01]  /*12d0*/  @P0 LDG.E R14, [R2.64] ;  /* 0x00000006020e0981 */ /* 0x000362000c1e1900 */
[----:B------:R-:W-:Y:S02]  /*12e0*/  SHF.R.S32.HI R15, RZ, 0x1f, R52 ;  /* 0x0000001fff0f7819 */ /* 0x000fe40000011434 */
[----:B------:R-:W-:Y:S02]  /*12f0*/  SHF.R.S32.HI R6, RZ, 0x1f, R12 ;  /* 0x0000001fff067819 */ /* 0x000fe4000001140c */
[----:B------:R-:W-:Y:S01]  /*1300*/  ISETP.GE.AND P6, PT, R245, c[0x0][0x198], PT ;  /* 0x00006600f5007a0c */ /* 0x000fe20003fc6270 */
[----:B------:R-:W-:Y:S01]  /*1310*/  IMAD R0, R15, c[0x0][0x1b8], RZ ;  /* 0x00006e000f007a24 */ /* 0x000fe200078e02ff */
[----:B------:R-:W-:Y:S02]  /*1320*/  ISETP.GE.AND P5, PT, R252, c[0x0][0x198], PT ;  /* 0x00006600fc007a0c */ /* 0x000fe40003fa6270 */
[----:B------:R-:W-:Y:S01]  /*1330*/  ISETP.GE.AND P4, PT, R251, c[0x0][0x198], PT ;  /* 0x00006600fb007a0c */ /* 0x000fe20003f86270 */
[----:B------:R-:W-:-:S02]  /*1340*/  IMAD R5, R52, c[0x0][0x1bc], R0 ;  /* 0x00006f0034057a24 */ /* 0x000fc400078e0200 */
        /* <DEDUP_REMOVED lines=8> */
[----:B--2---:R-:W-:-:S05]  /*13d0*/  IADD3 R4, R54, R55, RZ ;  /* 0x0000003736047210 */ /* 0x004fca0007ffe0ff */
[----:B------:R-:W-:-:S04]  /*13e0*/  @P2 IMAD.HI.U32 R7, R4, c[0x0][0x2c8], RZ ;  /* 0x0000b20004072a27 */ /* 0x000fc800078e00ff */
        /* <DEDUP_REMOVED lines=19> */
.L_x_3294:
[----:B------:R-:W-:Y:S05]  /*1520*/  BRA.DIV ~URZ, `(.L_x_3225) ;  /* 0x00012f827f007947 */ /* 0x000fea000b800000 */
[----:B------:R3:W4:Y:S02]  /*1530*/  SHFL.IDX PT, R0, R13, RZ, 0x181f ;  /* 0x00181fff0d007589 */ /* 0x00072400000e0000 */
.L_x_3295:
        /* <DEDUP_REMOVED lines=11> */
[----:B------:R-:W-:Y:S02]  /*15f0*/  SHF.R.S32.HI R2, RZ, 0x1f, R245 ;  /* 0x0000001fff027819 */ /* 0x000fe400000114f5 */
[CC--:B----4-:R-:W-:Y:S02]  /*1600*/  LEA R10, P0, R245.reuse, R0.reuse, 0x1 ;  /* 0x00000000f50a7211 */ /* 0x0d0fe400078008ff */
[----:B------:R-:W-:Y:S02]  /*1610*/  LEA R8, P2, R252, R0, 0x1 ;  /* 0x00000000fc087211 */ /* 0x000fe400078408ff */
[C---:B--2---:R-:W-:Y:S02]  /*1620*/  LEA.HI.X R11, R245.reuse, R4, R2, 0x1, P0 ;  /* 0x00000004f50b7211 */ /* 0x044fe400000f0c02 */
[----:B------:R-:W-:Y:S02]  /*1630*/  SHF.R.S32.HI R2, RZ, 0x1f, R252 ;  /* 0x0000001fff027819 */ /* 0x000fe400000114fc */
[C---:B------:R-:W-:Y:S01]  /*1640*/  IADD3 R17, R245.reuse, 0xc0, RZ ;  /* 0x000000c0f5117810 */ /* 0x040fe20007ffe0ff */
[----:B------:R-:W-:Y:S01]  /*1650*/  @!PT LDS RZ, [RZ] ;  /* 0x00000000fffff984 */ /* 0x000fe20000000800 */
[----:B------:R-:W-:Y:S01]  /*1660*/  @!PT LDS RZ, [RZ] ;  /* 0x00000000fffff984 */ /* 0x000fe20000000800 */
[----:B------:R-:W-:Y:S01]  /*1670*/  @!PT LDS RZ, [RZ] ;  /* 0x00000000fffff984 */ /* 0x000fe20000000800 */
[----:B------:R1:W-:Y:S01]  /*1680*/  LDGSTS.E.BYPASS.LTC128B.128 [R243+0x18100], [R10.64], !P6 ;  /* 0x181000000af37fae */ /* 0x0003e2000f101d46 */
[----:B------:R-:W-:-:S02]  /*1690*/  IADD3 R18, R245, 0xc0, RZ ;  /* 0x000000c0f5127810 */ /* 0x000fc40007ffe0ff */
[----:B------:R-:W-:Y:S02]  /*16a0*/  LEA R6, P1, R251, R0, 0x1 ;  /* 0x00000000fb067211 */ /* 0x000fe400078208ff */
[----:B------:R-:W-:Y:S02]  /*16b0*/  SHF.R.S32.HI R19, RZ, 0x1f, R251 ;  /* 0x0000001fff137819 */ /* 0x000fe400000114fb */
[----:B------:R-:W-:Y:S02]  /*16c0*/  LEA.HI.X R9, R252, R4, R2, 0x1, P2 ;  /* 0x00000004fc097211 */ /* 0x000fe400010f0c02 */
[----:B------:R-:W-:Y:S02]  /*16d0*/  SHF.R.S32.HI R18, RZ, 0x1f, R18 ;  /* 0x0000001fff127819 */ /* 0x000fe40000011412 */
[----:B------:R-:W-:Y:S01]  /*16e0*/  LEA R2, P0, R17, R0, 0x1 ;  /* 0x0000000011027211 */ /* 0x000fe200078008ff */
[----:B------:R1:W-:Y:S01]  /*16f0*/  LDGSTS.E.BYPASS.LTC128B.128 [R243+0x1c100], [R8.64], !P5 ;  /* 0x1c10000008f37fae */ /* 0x0003e2000e901d46 */
[----:B------:R-:W-:-:S02]  /*1700*/  LEA.HI.X R7, R251, R4, R19, 0x1, P1 ;  /* 0x00000004fb077211 */ /* 0x000fc400008f0c13 */
[----:B------:R-:W-:-:S03]  /*1710*/  LEA.HI.X R3, R17, R4, R18, 0x1, P0 ;  /* 0x0000000411037211 */ /* 0x000fc600000f0c12 */
[----:B------:R1:W-:Y:S04]  /*1720*/  LDGSTS.E.BYPASS.LTC128B.128 [R243+0x20100], [R6.64], !P4 ;  /* 0x2010000006f37fae */ /* 0x0003e8000e101d46 */
[----:B------:R1:W-:Y:S02]  /*1730*/  LDGSTS.E.BYPASS.LTC128B.128 [R243+0x24100], [R2.64], !P3 ;  /* 0x2410000002f37fae */ /* 0x0003e4000d901d46 */
.L_x_3227:
[----:B------:R-:W-:Y:S05]  /*1740*/  BSYNC B0 ;  /* 0x0000000000007941 */ /* 0x000fea0003800000 */
.L_x_3226:
[----:B------:R-:W-:Y:S05]  /*1750*/  BRA.DIV ~URZ, `(.L_x_3228) ;  /* 0x00012dc27f007947 */ /* 0x000fea000b800000 */
[----:B--2---:R2:W3:Y:S04]  /*1760*/  SHFL.IDX PT, R4, R5, 0x1, 0x181f ;  /* 0x00381f0005047f89 */ /* 0x0044e800000e0000 */
[----:B----4-:R2:W4:Y:S02]  /*1770*/  SHFL.IDX PT, R0, R13, 0x1, 0x181f ;  /* 0x00381f000d007f89 */ /* 0x01052400000e0000 */
.L_x_3296:
[----:B-1----:R-:W-:Y:S01]  /*1780*/  IADD3 R2, R12, 0x20, RZ ;  /* 0x000000200c027810 */ /* 0x002fe20007ffe0ff */
[----:B------:R-:W-:Y:S03]  /*1790*/  BSSY B0, `(.L_x_3229) ;  /* 0x0000018000007945 */ /* 0x000fe60003800000 */
[----:B------:R-:W-:-:S13]  /*17a0*/  ISETP.GE.AND P0, PT, R2, R16, PT ;  /* 0x000000100200720c */ /* 0x000fda0003f06270 */
[----:B------:R-:W-:Y:S05]  /*17b0*/  @P0 BRA `(.L_x_3230) ;  /* 0x0000015000000947 */ /* 0x000fea0003800000 */
[----:B------:R-:W-:Y:S02]  /*17c0*/  SHF.R.S32.HI R3, RZ, 0x1f, R245 ;  /* 0x0000001fff037819 */ /* 0x000fe400000114f5 */
[C---:B----4-:R-:W-:Y:S02]  /*17d0*/  LEA R10, P0, R245.reuse, R0, 0x1 ;  /* 0x00000000f50a7211 */ /* 0x050fe400078008ff */
[C---:B------:R-:W-:Y:S02]  /*17e0*/  IADD3 R17, R245.reuse, 0xc0, RZ ;  /* 0x000000c0f5117810 */ /* 0x040fe40007ffe0ff */
[C---:B------:R-:W-:Y:S02]  /*17f0*/  IADD3 R18, R245.reuse, 0xc0, RZ ;  /* 0x000000c0f5127810 */ /* 0x040fe40007ffe0ff */
[----:B---3--:R-:W-:Y:S02]  /*1800*/  LEA.HI.X R11, R245, R4, R3, 0x1, P0 ;  /* 0x00000004f50b7211 */ /* 0x008fe400000f0c03 */
[----:B------:R-:W-:-:S02]  /*1810*/  LEA R8, P2, R252, R0, 0x1 ;  /* 0x00000000fc087211 */ /* 0x000fc400078408ff */
[----:B------:R-:W-:Y:S01]  /*1820*/  SHF.R.S32.HI R3, RZ, 0x1f, R252 ;  /* 0x0000001fff037819 */ /* 0x000fe200000114fc */
[----:B------:R-:W-:Y:S01]  /*1830*/  @!PT LDS RZ, [RZ] ;  /* 0x00000000fffff984 */ /* 0x000fe20000000800 */
[----:B------:R-:W-:Y:S01]  /*1840*/  @!PT LDS RZ, [RZ] ;  /* 0x00000000fffff984 */ /* 0x000fe20000000800 */
[----:B------:R-:W-:Y:S01]  /*1850*/  @!PT LDS RZ, [RZ] ;  /* 0x00000000fffff984 */ /* 0x000fe20000000800 */
[----:B------:R1:W-:Y:S01]  /*1860*/  LDGSTS.E.BYPASS.LTC128B.128 [R243+0x19100], [R10.64], !P6 ;  /* 0x191000000af37fae */ /* 0x0003e2000f101d46 */
[-C--:B------:R-:W-:Y:S02]  /*1870*/  LEA R6, P1, R251, R0.reuse, 0x1 ;  /* 0x00000000fb067211 */ /* 0x080fe400078208ff */
[----:B------:R-:W-:Y:S02]  /*1880*/  SHF.R.S32.HI R19, RZ, 0x1f, R251 ;  /* 0x0000001fff137819 */ /* 0x000fe400000114fb */
[----:B------:R-:W-:Y:S02]  /*1890*/  SHF.R.S32.HI R18, RZ, 0x1f, R18 ;  /* 0x0000001fff127819 */ /* 0x000fe40000011412 */
[----:B------:R-:W-:Y:S02]  /*18a0*/  LEA R2, P0, R17, R0, 0x1 ;  /* 0x0000000011027211 */ /* 0x000fe400078008ff */
[----:B------:R-:W-:-:S02]  /*18b0*/  LEA.HI.X R9, R252, R4, R3, 0x1, P2 ;  /* 0x00000004fc097211 */ /* 0x000fc400010f0c03 */
[-C--:B------:R-:W-:Y:S02]  /*18c0*/  LEA.HI.X R7, R251, R4.reuse, R19, 0x1, P1 ;  /* 0x00000004fb077211 */ /* 0x080fe400008f0c13 */
[----:B------:R-:W-:Y:S01]  /*18d0*/  LEA.HI.X R3, R17, R4, R18, 0x1, P0 ;  /* 0x0000000411037211 */ /* 0x000fe200000f0c12 */
[----:B------:R1:W-:Y:S04]  /*18e0*/  LDGSTS.E.BYPASS.LTC128B.128 [R243+0x1d100], [R8.64], !P5 ;  /* 0x1d10000008f37fae */ /* 0x0003e8000e901d46 */
[----:B------:R1:W-:Y:S04]  /*18f0*/  LDGSTS.E.BYPASS.LTC128B.128 [R243+0x21100], [R6.64], !P4 ;  /* 0x2110000006f37fae */ /* 0x0003e8000e101d46 */
[----:B------:R1:W-:Y:S02]  /*1900*/  LDGSTS.E.BYPASS.LTC128B.128 [R243+0x25100], [R2.64], !P3 ;  /* 0x2510000002f37fae */ /* 0x0003e4000d901d46 */
.L_x_3230:
[----:B------:R-:W-:Y:S05]  /*1910*/  BSYNC B0 ;  /* 0x0000000000007941 */ /* 0x000fea0003800000 */
.L_x_3229:
[----:B------:R-:W-:Y:S05]  /*1920*/  BRA.DIV ~URZ, `(.L_x_3231) ;  /* 0x00012cc27f007947 */ /* 0x000fea000b800000 */
[----:B---3--:R3:W1:Y:S02]  /*1930*/  SHFL.IDX PT, R4, R5, 0x2, 0x181f ;  /* 0x00581f0005047f89 */ /* 0x00866400000e0000 */
.L_x_3297:
[----:B------:R-:W-:Y:S05]  /*1940*/  BRA.DIV ~URZ, `(.L_x_3232) ;  /* 0x00012d127f007947 */ /* 0x000fea000b800000 */
[----:B----4-:R4:W2:Y:S02]  /*1950*/  SHFL.IDX PT, R0, R13, 0x2, 0x181f ;  /* 0x00581f000d007f89 */ /* 0x0108a400000e0000 */
.L_x_3298:
[----:B-1----:R-:W-:Y:S01]  /*1960*/  IADD3 R2, R12, 0x40, RZ ;  /* 0x000000400c027810 */ /* 0x002fe20007ffe0ff */
[----:B------:R-:W-:Y:S03]  /*1970*/  BSSY B0, `(.L_x_3233) ;  /* 0x0000018000007945 */ /* 0x000fe60003800000 */
[----:B------:R-:W-:-:S13]  /*1980*/  ISETP.GE.AND P0, PT, R2, R16, PT ;  /* 0x000000100200720c */ /* 0x000fda0003f06270 */
[----:B------:R-:W-:Y:S05]  /*1990*/  @P0 BRA `(.L_x_3234) ;  /* 0x0000015000000947 */ /* 0x000fea0003800000 */
[----:B------:R-:W-:Y:S02]  /*19a0*/  SHF.R.S32.HI R3, RZ, 0x1f, R245 ;  /* 0x0000001fff037819 */ /* 0x000fe400000114f5 */
[C---:B--2---:R-:W-:Y:S02]  /*19b0*/  LEA R10, P0, R245.reuse, R0, 0x1 ;  /* 0x00000000f50a7211 */ /* 0x044fe400078008ff */
[C---:B------:R-:W-:Y:S02]  /*19c0*/  IADD3 R17, R245.reuse, 0xc0, RZ ;  /* 0x000000c0f5117810 */ /* 0x040fe40007ffe0ff */
[C---:B------:R-:W-:Y:S02]  /*19d0*/  IADD3 R18, R245.reuse, 0xc0, RZ ;  /* 0x000000c0f5127810 */ /* 0x040fe40007ffe0ff */
[----:B------:R-:W-:Y:S02]  /*19e0*/  LEA.HI.X R11, R245, R4, R3, 0x1, P0 ;  /* 0x00000004f50b7211 */ /* 0x000fe400000f0c03 */
        /* <DEDUP_REMOVED lines=16> */
.L_x_3234:
[----:B------:R-:W-:Y:S05]  /*1af0*/  BSYNC B0 ;  /* 0x0000000000007941 */ /* 0x000fea0003800000 */
.L_x_3233:
[----:B------:R-:W-:Y:S05]  /*1b00*/  BRA.DIV ~URZ, `(.L_x_3235) ;  /* 0x00012bc27f007947 */ /* 0x000fea000b800000 */
[----:B------:R1:W3:Y:S04]  /*1b10*/  SHFL.IDX PT, R4, R5, 0x3, 0x181f ;  /* 0x00781f0005047f89 */ /* 0x0002e800000e0000 */
[----:B--2---:R1:W2:Y:S02]  /*1b20*/  SHFL.IDX PT, R0, R13, 0x3, 0x181f ;  /* 0x00781f000d007f89 */ /* 0x0042a400000e0000 */
.L_x_3299:
[----:B-1----:R-:W-:Y:S01]  /*1b30*/  IADD3 R2, R12, 0x60, RZ ;  /* 0x000000600c027810 */ /* 0x002fe20007ffe0ff */
[----:B-----5:R-:W-:Y:S01]  /*1b40*/  IMAD.WIDE.U32 R158, R14, c[0x0][0x2b0], RZ ;  /* 0x0000ac000e9e7a25 */ /* 0x020fe200078e00ff */
[----:B------:R-:W-:-:S02]  /*1b50*/  SHF.R.S32.HI R20, RZ, 0x1f, R245 ;  /* 0x0000001fff147819 */ /* 0x000fc400000114f5 */
[----:B------:R-:W-:Y:S02]  /*1b60*/  ISETP.GE.AND P0, PT, R2, R16, PT ;  /* 0x000000100200720c */ /* 0x000fe40003f06270 */
[----:B------:R-:W-:Y:S01]  /*1b70*/  SHF.R.S32.HI R19, RZ, 0x1f, R252 ;  /* 0x0000001fff137819 */ /* 0x000fe200000114fc */
[----:B------:R1:W-:Y:S01]  /*1b80*/  STL.64 [R1+0x28], R158 ;  /* 0x0000289e01007387 */ /* 0x0003e20000100a00 */
[----:B------:R-:W-:Y:S02]  /*1b90*/  SHF.R.S32.HI R18, RZ, 0x1f, R251 ;  /* 0x0000001fff127819 */ /* 0x000fe400000114fb */
[C---:B------:R-:W-:Y:S02]  /*1ba0*/  IADD3 R28, R245.reuse, 0xc0, RZ ;  /* 0x000000c0f51c7810 */ /* 0x040fe40007ffe0ff */
[----:B------:R-:W-:-:S04]  /*1bb0*/  IADD3 R17, R245, 0xc0, RZ ;  /* 0x000000c0f5117810 */ /* 0x000fc80007ffe0ff */
[----:B------:R-:W-:Y:S02]  /*1bc0*/  SHF.R.S32.HI R17, RZ, 0x1f, R17 ;  /* 0x0000001fff117819 */ /* 0x000fe40000011411 */
[----:B--2---:R-:W-:-:S04]  /*1bd0*/  @!P0 LEA R10, P1, R245, R0, 0x1 ;  /* 0x00000000f50a8211 */ /* 0x004fc800078208ff */
[----:B---3--:R-:W-:Y:S02]  /*1be0*/  @!P0 LEA.HI.X R11, R245, R4, R20, 0x1, P1 ;  /* 0x00000004f50b8211 */ /* 0x008fe400008f0c14 */
[----:B------:R-:W-:-:S03]  /*1bf0*/  @!P0 LEA R8, P1, R252, R0, 0x1 ;  /* 0x00000000fc088211 */ /* 0x000fc600078208ff */
[----:B------:R-:W-:Y:S01]  /*1c00*/  @!PT LDS RZ, [RZ] ;  /* 0x00000000fffff984 */ /* 0x000fe20000000800 */
[----:B------:R-:W-:Y:S01]  /*1c10*/  @!PT LDS RZ, [RZ] ;  /* 0x00000000fffff984 */ /* 0x000fe20000000800 */
[----:B------:R-:W-:Y:S01]  /*1c20*/  @!PT LDS RZ, [RZ] ;  /* 0x00000000fffff984 */ /* 0x000fe20000000800 */
[----:B------:R1:W-:Y:S01]  /*1c30*/  @!P0 LDGSTS.E.BYPASS.LTC128B.128 [R243+0x1b100], [R10.64], !P6 ;  /* 0x1b1000000af38fae */ /* 0x0003e2000f101d46 */
[----:B------:R-:W-:Y:S02]  /*1c40*/  @!P0 LEA.HI.X R9, R252, R4, R19, 0x1, P1 ;  /* 0x00000004fc098211 */ /* 0x000fe400008f0c13 */
[----:B------:R-:W-:-:S03]  /*1c50*/  @!P0 LEA R6, P1, R251, R0, 0x1 ;  /* 0x00000000fb068211 */ /* 0x000fc600078208ff */
        /* <DEDUP_REMOVED lines=54> */
[----:B------:R-:W-:-:S04]  /*1fc0*/  IMAD R148, R148, c[0x0][0x1d0], R5 ;  /* 0x0000740094947a24 */ /* 0x000fc800078e0205 */
[----:B------:R-:W-:Y:S02]  /*1fd0*/  IMAD.IADD R26, R148, 0x1, -R7 ;  /* 0x00000001941a7824 */ /* 0x000fe400078e0a07 */
[----:B------:R-:W-:Y:S01]  /*1fe0*/  IMAD.WIDE.U32 R22, R21, c[0x0][0x210], RZ ;  /* 0x0000840015167a25 */ /* 0x000fe200078e00ff */
[----:B------:R-:W-:Y:S04]  /*1ff0*/  STL.64 [R1+0x20], R156 ;  /* 0x0000209c01007387 */ /* 0x000fe80000100a00 */
[----:B------:R-:W-:Y:S04]  /*2000*/  STL [R1+0x1c], R154 ;  /* 0x00001c9a01007387 */ /* 0x000fe80000100800 */
[----:B------:R-:W-:Y:S01]  /*2010*/  STL.64 [R1+0x30], R22 ;  /* 0x0000301601007387 */ /* 0x000fe20000100a00 */
[----:B------:R-:W-:-:S02]  /*2020*/  IMAD.SHL.U32 R151, R252, 0x2, RZ ;  /* 0x00000002fc977824 */ /* 0x000fc400078e00ff */
[----:B------:R-:W-:Y:S01]  /*2030*/  IMAD.SHL.U32 R152, R251, 0x2, RZ ;  /* 0x00000002fb987824 */ /* 0x000fe200078e00ff */
        /* <DEDUP_REMOVED lines=20> */
[C---:B------:R-:W-:Y:S01]  /*2180*/  @P0 ISETP.GE.AND P4, PT, R252.reuse, c[0x0][0x1d4], PT ;  /* 0x00007500fc000a0c */ /* 0x040fe20003f86270 */
[----:B------:R-:W4:Y:S01]  /*2190*/  SHFL.IDX PT, R11, R13, 0x1, 0x181f ;  /* 0x00381f000d0b7f89 */ /* 0x000f2200000e0000 */
[CC--:B-1----:R-:W-:Y:S02]  /*21a0*/  @P0 LEA R4, P2, R245.reuse, R0.reuse, 0x1 ;  /* 0x00000000f5040211 */ /* 0x0c2fe400078408ff */
[C---:B------:R-:W-:Y:S02]  /*21b0*/  @P0 LEA R6, P1, R252.reuse, R0, 0x1 ;  /* 0x00000000fc060211 */ /* 0x040fe400078208ff */
        /* <DEDUP_REMOVED lines=12> */
[C---:B------:R-:W-:Y:S01]  /*2280*/  @P1 ISETP.GE.AND P2, PT, R245.reuse, c[0x0][0x1d4], PT ;  /* 0x00007500f5001a0c */ /* 0x040fe20003f46270 */
        /* <DEDUP_REMOVED lines=25> */
[C---:B-1----:R-:W-:Y:S02]  /*2420*/  @P0 LEA R4, P2, R245.reuse, R0, 0x1 ;  /* 0x00000000f5040211 */ /* 0x042fe400078408ff */
        /* <DEDUP_REMOVED lines=10> */
[----:B------:R-:W-:Y:S01]  /*24d0*/  LEA R13, P1, R2, c[0x0][0x1f8], 0x1 ;  /* 0x00007e00020d7a11 */ /* 0x000fe200078208ff */
        /* <DEDUP_REMOVED lines=20> */
[----:B------:R-:W5:Y:S01]  /*2620*/  SHFL.IDX PT, R12, R13, 0x1, 0x181f ;  /* 0x00381f000d0c7f89 */ /* 0x000f6200000e0000 */
[----:B------:R-:W-:-:S03]  /*2630*/  IMAD.IADD R14, R21, 0x1, -R14 ;  /* 0x00000001150e7824 */ /* 0x000fc600078e0a0e */
[----:B------:R-:W1:Y:S02]  /*2640*/  SHFL.IDX PT, R3, R27, 0x1, 0x181f ;  /* 0x00381f001b037f89 */ /* 0x000e6400000e0000 */
        /* <DEDUP_REMOVED lines=8> */
[----:B-----5:R-:W-:Y:S01]  /*26d0*/  IADD3 R14, P1, R12, R150, RZ ;  /* 0x000000960c0e7210 */ /* 0x020fe20007f3e0ff */
[----:B------:R-:W-:Y:S01]  /*26e0*/  IMAD.X R19, R2, 0x1, R146, P4 ;  /* 0x0000000102137824 */ /* 0x000fe200020e0692 */
[----:B------:R-:W-:Y:S02]  /*26f0*/  IADD3 R24, P0, R12, R151, RZ ;  /* 0x000000970c187210 */ /* 0x000fe40007f1e0ff */
[----:B------:R-:W-:-:S02]  /*2700*/  ISETP.GE.AND P5, PT, R245, c[0x0][0x1d4], PT ;  /* 0x00007500f5007a0c */ /* 0x000fc40003fa6270 */
[----:B------:R-:W-:Y:S01]  /*2710*/  ISETP.GE.AND P4, PT, R252, c[0x0][0x1d4], PT ;  /* 0x00007500fc007a0c */ /* 0x000fe20003f86270 */
[C-C-:B-1----:R-:W-:Y:S01]  /*2720*/  IMAD.X R15, R3.reuse, 0x1, R144.reuse, P1 ;  /* 0x00000001030f7824 */ /* 0x142fe200008e0690 */
[----:B------:R-:W-:Y:S01]  /*2730*/  IADD3 R22, P3, R0, R150, RZ ;  /* 0x0000009600167210 */ /* 0x000fe20007f7e0ff */
[----:B------:R-:W-:Y:S01]  /*2740*/  IMAD.X R25, R3, 0x1, R145, P0 ;  /* 0x0000000103197824 */ /* 0x000fe200000e0691 */
[C---:B------:R-:W-:Y:S02]  /*2750*/  ISETP.LT.OR P1, PT, R26.reuse, 0x1, P5 ;  /* 0x000000011a00780c */ /* 0x040fe40002f21670 */
[----:B------:R-:W-:Y:S01]  /*2760*/  ISETP.LT.OR P0, PT, R26, 0x1, P4 ;  /* 0x000000011a00780c */ /* 0x000fe20002701670 */
[----:B------:R-:W-:Y:S01]  /*2770*/  IMAD.X R23, R2, 0x1, R144, P3 ;  /* 0x0000000102177824 */ /* 0x000fe200018e0690 */
[----:B------:R-:W-:Y:S01]  /*2780*/  IADD3 R16, P3, R0, R153, RZ ;  /* 0x0000009900107210 */ /* 0x000fe20007f7e0ff */
[----:B------:R-:W-:Y:S04]  /*2790*/  LDSM.16.M88.4 R4, [R239] ;  /* 0x00000000ef04783b */ /* 0x000fe80000000200 */
        /* <DEDUP_REMOVED lines=8> */
[----:B--2---:R-:W-:Y:S04]  /*2820*/  LDSM.16.M88.4 R8, [R240] ;  /* 0x00000000f008783b */ /* 0x004fe80000000200 */
        /* <DEDUP_REMOVED lines=26> */
[----:B----4-:R-:W-:-:S05]  /*29d0*/  IADD3 R12, P0, R0, R150, RZ ;  /* 0x00000096000c7210 */ /* 0x010fca0007f1e0ff */
[----:B---3--:R-:W-:Y:S01]  /*29e0*/  IMAD.X R13, R2, 0x1, R144, P0 ;  /* 0x00000001020d7824 */ /* 0x008fe200000e0690 */
[----:B------:R-:W-:-:S13]  /*29f0*/  ISETP.LT.OR P0, PT, R26, 0x21, P3 ;  /* 0x000000211a00780c */ /* 0x000fda0001f01670 */
[----:B------:R3:W-:Y:S01]  /*2a00*/  LDGSTS.E.BYPASS.LTC128B.128 [R243+0x7100], [R16.64], !P0 ;  /* 0x0710000010f37fae */ /* 0x0007e2000c101d46 */
[----:B------:R-:W-:Y:S01]  /*2a10*/  HMMA.16816.F32 R36, R4, R32, RZ ;  /* 0x000000200424723c */ /* 0x000fe200000018ff */
[----:B---3--:R-:W-:-:S05]  /*2a20*/  IADD3 R16, P0, R0, R151, RZ ;  /* 0x0000009700107210 */ /* 0x008fca0007f1e0ff */
[----:B------:R-:W-:Y:S01]  /*2a30*/  IMAD.X R17, R2, 0x1, R145, P0 ;  /* 0x0000000102117824 */ /* 0x000fe200000e0691 */
[C---:B------:R-:W-:Y:S01]  /*2a40*/  ISETP.LT.OR P0, PT, R26.reuse, 0x21, P1 ;  /* 0x000000211a00780c */ /* 0x040fe20000f01670 */
[C---:B------:R-:W-:Y:S11]  /*2a50*/  HMMA.16816.F32 R32, R4.reuse, R34, RZ ;  /* 0x000000220420723c */ /* 0x040ff600000018ff */
[----:B------:R-:W-:Y:S01]  /*2a60*/  @!UPT UIADD3 URZ, URZ, URZ, URZ ;  /* 0x0000003f3f3ff290 */ /* 0x000fe2000fffe03f */
[----:B------:R3:W-:Y:S01]  /*2a70*/  LDGSTS.E.BYPASS.LTC128B.128 [R243+0xa100], [R14.64], !P0 ;  /* 0x0a1000000ef37fae */ /* 0x0007e2000c101d46 */
[C---:B------:R-:W-:Y:S01]  /*2a80*/  ISETP.LT.OR P4, PT, R26.reuse, 0x41, P4 ;  /* 0x000000411a00780c */ /* 0x040fe20002781670 */
[----:B------:R-:W-:Y:S01]  /*2a90*/  IMAD.MOV.U32 R3, RZ, RZ, 0x40 ;  /* 0x00000040ff037424 */ /* 0x000fe200078e00ff */
[C---:B------:R-:W-:Y:S01]  /*2aa0*/  ISETP.LT.OR P3, PT, R26.reuse, 0x41, P3 ;  /* 0x000000411a00780c */ /* 0x040fe20001f61670 */
[----:B------:R-:W-:Y:S01]  /*2ab0*/  HMMA.16816.F32 R28, R4, R40, RZ ;  /* 0x00000028041c723c */ /* 0x000fe200000018ff */
[----:B------:R-:W-:Y:S02]  /*2ac0*/  ISETP.LT.OR P1, PT, R26, 0x41, P1 ;  /* 0x000000411a00780c */ /* 0x000fe40000f21670 */
[----:B---3--:R-:W-:-:S05]  /*2ad0*/  IADD3 R14, P0, R0, R152, RZ ;  /* 0x00000098000e7210 */ /* 0x008fca0007f1e0ff */
[----:B------:R-:W-:Y:S01]  /*2ae0*/  IMAD.X R15, R2, 0x1, R146, P0 ;  /* 0x00000001020f7824 */ /* 0x000fe200000e0692 */
[----:B------:R-:W-:Y:S01]  /*2af0*/  ISETP.LT.OR P0, PT, R26, 0x41, P5 ;  /* 0x000000411a00780c */ /* 0x000fe20002f01670 */
[C---:B-1----:R-:W-:Y:S08]  /*2b00*/  HMMA.16816.F32 R20, R4.reuse, R42, RZ ;  /* 0x0000002a0414723c */ /* 0x042ff000000018ff */
[C---:B------:R-:W-:Y:S04]  /*2b10*/  HMMA.16816.F32 R40, R4.reuse, R56, RZ ;  /* 0x000000380428723c */ /* 0x040fe800000018ff */
[----:B------:R1:W-:Y:S04]  /*2b20*/  LDGSTS.E.BYPASS.LTC128B.128 [R243+0x2100], [R12.64], !P0 ;  /* 0x021000000cf37fae */ /* 0x0003e8000c101d46 */
[C---:B------:R-:W-:Y:S01]  /*2b30*/  HMMA.16816.F32 R52, R4.reuse, R48, RZ ;  /* 0x000000300434723c */ /* 0x040fe200000018ff */
[----:B------:R2:W-:Y:S04]  /*2b40*/  LDGSTS.E.BYPASS.LTC128B.128 [R243+0x5100], [R16.64], !P4 ;  /* 0x0510000010f37fae */ /* 0x0005e8000e101d46 */
[----:B------:R1:W-:Y:S03]  /*2b50*/  LDGSTS.E.BYPASS.LTC128B.128 [R243+0x8100], [R14.64], !P3 ;  /* 0x081000000ef37fae */ /* 0x0003e6000d901d46 */
[C---:B------:R-:W-:Y:S08]  /*2b60*/  HMMA.16816.F32 R44, R4.reuse, R68, RZ ;  /* 0x00000044042c723c */ /* 0x040ff000000018ff */
[C---:B------:R-:W-:Y:S08]  /*2b70*/  HMMA.16816.F32 R56, R4.reuse, R58, RZ ;  /* 0x0000003a0438723c */ /* 0x040ff000000018ff */
[C---:B------:R-:W-:Y:S08]  /*2b80*/  HMMA.16816.F32 R48, R4.reuse, R50, RZ ;  /* 0x000000320430723c */ /* 0x040ff000000018ff */
        /* <DEDUP_REMOVED lines=8> */
[----:B------:R3:W-:Y:S06]  /*2c10*/  LDGSTS.E.BYPASS.LTC128B.128 [R243+0xb100], [R4.64], !P1 ;  /* 0x0b10000004f37fae */ /* 0x0007ec000c901d46 */
[----:B------:R-:W-:Y:S01]  /*2c20*/  HMMA.16816.F32 R96, R8, R66, R32 ;  /* 0x000000420860723c */ /* 0x000fe20000001820 */
[----:B------:R-:W-:Y:S01]  /*2c30*/  LDSM.16.M88.4 R64, [R231] ;  /* 0x00000000e740783b */ /* 0x000fe20000000200 */
[----:B------:R-:W-:-:S03]  /*2c40*/  IADD3 R2, R228, 0x9000, RZ ;  /* 0x00009000e4027810 */ /* 0x000fc60007ffe0ff */
[----:B------:R-:W-:Y:S03]  /*2c50*/  LDSM.16.M88.4 R76, [R231+0x800] ;  /* 0x00080000e74c783b */ /* 0x000fe60000000200 */
[C---:B------:R-:W-:Y:S01]  /*2c60*/  HMMA.16816.F32 R84, R8.reuse, R80, R40 ;  /* 0x000000500854723c */ /* 0x040fe20000001828 */
[----:B--2---:R-:W-:Y:S04]  /*2c70*/  LDSM.16.M88.4 R16, [R241] ;  /* 0x00000000f110783b */ /* 0x004fe80000000200 */
[----:B------:R-:W-:Y:S03]  /*2c80*/  LDSM.16.M88.4 R128, [R228+0xb800] ;  /* 0x00b80000e480783b */ /* 0x000fe60000000200 */
[----:B------:R-:W-:Y:S01]  /*2c90*/  HMMA.16816.F32 R92, R8, R60, R28 ;  /* 0x0000003c085c723c */ /* 0x000fe2000000181c */
[----:B------:R-:W-:Y:S04]  /*2ca0*/  LDSM.16.M88.4 R124, [R231+0xa800] ;  /* 0x00a80000e77c783b */ /* 0x000fe80000000200 */
[----:B---3--:R-:W2:Y:S01]  /*2cb0*/  LDSM.16.M88.4 R4, [R242] ;  /* 0x00000000f204783b */ /* 0x008ea20000000200 */
[----:B------:R-:W-:-:S02]  /*2cc0*/  IMAD.IADD R230, R2, 0x1, R0 ;  /* 0x0000000102e67824 */ /* 0x000fc400078e0200 */
[C---:B------:R-:W-:Y:S01]  /*2cd0*/  HMMA.16816.F32 R80, R8.reuse, R82, R56 ;  /* 0x000000520850723c */ /* 0x040fe20000001838 */
[----:B------:R-:W-:Y:S04]  /*2ce0*/  LDSM.16.M88.4 R32, [R231+0x2000] ;  /* 0x00200000e720783b */ /* 0x000fe80000000200 */
[----:B------:R-:W-:Y:S03]  /*2cf0*/  LDSM.16.M88.4 R36, [R230+-0x9000] ;  /* 0xff700000e624783b */ /* 0x000fe60000000200 */
[C---:B------:R-:W-:Y:S01]  /*2d00*/  HMMA.16816.F32 R56, R8.reuse, R114, R48 ;  /* 0x000000720838723c */ /* 0x040fe20000001830 */
[----:B------:R-:W3:Y:S04]  /*2d10*/  LDSM.16.M88.4 R48, [R231+0x1800] ;  /* 0x00180000e730783b */ /* 0x000ee80000000200 */
[----:B------:R-:W4:Y:S03]  /*2d20*/  LDSM.16.M88.4 R28, [R231+0x2800] ;  /* 0x00280000e71c783b */ /* 0x000f260000000200 */
[C---:B------:R-:W-:Y:S01]  /*2d30*/  HMMA.16816.F32 R88, R8.reuse, R62, R20 ;  /* 0x0000003e0858723c */ /* 0x040fe20000001814 */
[----:B------:R-:W1:Y:S04]  /*2d40*/  LDSM.16.M88.4 R60, [R231+0x1000] ;  /* 0x00100000e73c783b */ /* 0x000e680000000200 */
[----:B------:R-:W-:Y:S03]  /*2d50*/  LDSM.16.M88.4 R140, [R231+0x9000] ;  /* 0x00900000e78c783b */ /* 0x000fe60000000200 */
[C---:B------:R-:W-:Y:S01]  /*2d60*/  HMMA.16816.F32 R72, R8.reuse, R112, R52 ;  /* 0x000000700848723c */ /* 0x040fe20000001834 */
[----:B------:R-:W-:Y:S04]  /*2d70*/  LDSM.16.M88.4 R132, [R231+0xb000] ;  /* 0x00b00000e784783b */ /* 0x000fe80000000200 */
[----:B------:R-:W-:Y:S03]  /*2d80*/  LDSM.16.M88.4 R136, [R231+0xb800] ;  /* 0x00b80000e788783b */ /* 0x000fe60000000200 */
[C---:B------:R-:W-:Y:S01]  /*2d90*/  HMMA.16816.F32 R44, R8.reuse, R116, R44 ;  /* 0x00000074082c723c */ /* 0x040fe2000000182c */
[----:B------:R-:W0:Y:S07]  /*2da0*/  LDGDEPBAR ;  /* 0x00000000000079af */ /* 0x000e2e0000000000 */
[C---:B------:R-:W-:Y:S01]  /*2db0*/  HMMA.16816.F32 R40, R8.reuse, R118, R68 ;  /* 0x000000760828723c */ /* 0x040fe20000001844 */
[----:B------:R-:W4:Y:S07]  /*2dc0*/  LDSM.16.M88.4 R68, [R230+-0x7800] ;  /* 0xff880000e644783b */ /* 0x000f2e0000000200 */
[C---:B-----5:R-:W-:Y:S01]  /*2dd0*/  HMMA.16816.F32 R24, R8.reuse, R120, R108 ;  /* 0x000000780818723c */ /* 0x060fe2000000186c */
[----:B------:R-:W5:Y:S07]  /*2de0*/  LDSM.16.M88.4 R108, [R230+-0x8800] ;  /* 0xff780000e66c783b */ /* 0x000f6e0000000200 */
[----:B------:R-:W-:Y:S01]  /*2df0*/  HMMA.16816.F32 R20, R8, R122, R104 ;  /* 0x0000007a0814723c */ /* 0x000fe20000001868 */
[----:B------:R-:W-:Y:S07]  /*2e00*/  LDSM.16.M88.4 R104, [R228+0x3000] ;  /* 0x00300000e468783b */ /* 0x000fee0000000200 */
[C---:B--2---:R-:W-:Y:S01]  /*2e10*/  HMMA.16816.F32 R8, R4.reuse, R66, R96 ;  /* 0x000000420408723c */ /* 0x044fe20000001860 */
[----:B------:R-:W-:Y:S07]  /*2e20*/  LDSM.16.M88.4 R96, [R230+-0x8000] ;  /* 0xff800000e660783b */ /* 0x000fee0000000200 */
[C---:B-1----:R-:W-:Y:S01]  /*2e30*/  HMMA.16816.F32 R12, R4.reuse, R64, R100 ;  /* 0x00000040040c723c */ /* 0x042fe20000001864 */
[----:B------:R-:W1:Y:S07]  /*2e40*/  LDSM.16.M88.4 R100, [R230+-0x7000] ;  /* 0xff900000e664783b */ /* 0x000e6e0000000200 */
[C---:B---3--:R-:W-:Y:S08]  /*2e50*/  HMMA.16816.F32 R72, R4.reuse, R48, R72 ;  /* 0x000000300448723c */ /* 0x048ff00000001848 */
[C---:B------:R-:W-:Y:S08]  /*2e60*/  HMMA.16816.F32 R52, R4.reuse, R76, R92 ;  /* 0x0000004c0434723c */ /* 0x040ff0000000185c */
[C---:B------:R-:W-:Y:S08]  /*2e70*/  HMMA.16816.F32 R64, R4.reuse, R78, R88 ;  /* 0x0000004e0440723c */ /* 0x040ff00000001858 */
[C---:B------:R-:W-:Y:S08]  /*2e80*/  HMMA.16816.F32 R56, R4.reuse, R50, R56 ;  /* 0x000000320438723c */ /* 0x040ff00000001838 */
[C---:B------:R-:W-:Y:S01]  /*2e90*/  HMMA.16816.F32 R48, R4.reuse, R32, R44 ;  /* 0x000000200430723c */ /* 0x040fe2000000182c */
[----:B------:R-:W-:Y:S07]  /*2ea0*/  LDSM.16.M88.4 R44, [R229+0x3800] ;  /* 0x00380000e52c783b */ /* 0x000fee0000000200 */
[----:B------:R-:W-:Y:S08]  /*2eb0*/  HMMA.16816.F32 R88, R4, R34, R40 ;  /* 0x000000220458723c */ /* 0x000ff00000001828 */
[----:B------:R-:W-:Y:S01]  /*2ec0*/  HMMA.16816.F32 R32, R16, R38, R8 ;  /* 0x000000261020723c */ /* 0x000fe20000001808 */
[----:B------:R-:W2:Y:S07]  /*2ed0*/  LDSM.16.M88.4 R8, [R230+-0x6800] ;  /* 0xff980000e608783b */ /* 0x000eae0000000200 */
[C---:B----4-:R-:W-:Y:S01]  /*2ee0*/  HMMA.16816.F32 R92, R4.reuse, R28, R24 ;  /* 0x0000001c045c723c */ /* 0x050fe20000001818 */
[----:B------:R-:W-:Y:S07]  /*2ef0*/  LDSM.16.M88.4 R24, [R229+0x3000] ;  /* 0x00300000e518783b */ /* 0x000fee0000000200 */
[C---:B------:R-:W-:Y:S08]  /*2f00*/  HMMA.16816.F32 R84, R4.reuse, R60, R84 ;  /* 0x0000003c0454723c */ /* 0x040ff00000001854 */
[C---:B------:R-:W-:Y:S01]  /*2f10*/  HMMA.16816.F32 R76, R4.reuse, R62, R80 ;  /* 0x0000003e044c723c */ /* 0x040fe20000001850 */
[----:B------:R-:W-:Y:S07]  /*2f20*/  LDSM.16.M88.4 R60, [R229+0x4800] ;  /* 0x00480000e53c783b */ /* 0x000fee0000000200 */
[----:B------:R-:W-:Y:S01]  /*2f30*/  HMMA.16816.F32 R28, R4, R30, R20 ;  /* 0x0000001e041c723c */ /* 0x000fe20000001814 */
[----:B------:R-:W3:Y:S07]  /*2f40*/  LDSM.16.M88.4 R4, [R239+0x4000] ;  /* 0x00400000ef04783b */ /* 0x000eee0000000200 */
[C---:B------:R-:W-:Y:S08]  /*2f50*/  HMMA.16816.F32 R72, R16.reuse, R68, R72 ;  /* 0x000000441048723c */ /* 0x040ff00000001848 */
[C---:B-----5:R-:W-:Y:S08]  /*2f60*/  HMMA.16816.F32 R40, R16.reuse, R108, R52 ;  /* 0x0000006c1028723c */ /* 0x060ff00000001834 */
[C---:B------:R-:W-:Y:S01]  /*2f70*/  HMMA.16816.F32 R68, R16.reuse, R70, R56 ;  /* 0x000000461044723c */ /* 0x040fe20000001838 */
[----:B------:R-:W4:Y:S07]  /*2f80*/  LDSM.16.M88.4 R56, [R229+0x5000] ;  /* 0x00500000e538783b */ /* 0x000f2e0000000200 */
[C---:B-1----:R-:W-:Y:S08]  /*2f90*/  HMMA.16816.F32 R52, R16.reuse, R100, R48 ;  /* 0x000000641034723c */ /* 0x042ff00000001830 */
[C---:B------:R-:W-:Y:S01]  /*2fa0*/  HMMA.16816.F32 R20, R16.reuse, R36, R12 ;  /* 0x000000241014723c */ /* 0x040fe2000000180c */
[----:B------:R-:W-:Y:S07]  /*2fb0*/  LDSM.16.M88.4 R12, [R240+0x4000] ;  /* 0x00400000f00c783b */ /* 0x000fee0000000200 */
[C---:B------:R-:W-:Y:S01]  /*2fc0*/  HMMA.16816.F32 R48, R16.reuse, R102, R88 ;  /* 0x000000661030723c */ /* 0x040fe20000001858 */
[----:B------:R-:W1:Y:S04]  /*2fd0*/  LDSM.16.M88.4 R88, [R229+0x5800] ;  /* 0x00580000e558783b */ /* 0x000e680000000200 */
[----:B------:R-:W-:Y:S03]  /*2fe0*/  LDSM.16.M88.4 R100, [R228+0x4000] ;  /* 0x00400000e464783b */ /* 0x000fe60000000200 */
[C---:B------:R-:W-:Y:S01]  /*2ff0*/  HMMA.16816.F32 R36, R16.reuse, R110, R64 ;  /* 0x0000006e1024723c */ /* 0x040fe20000001840 */
[----:B------:R-:W5:Y:S04]  /*3000*/  LDSM.16.M88.4 R64, [R229+0x4000] ;  /* 0x00400000e540783b */ /* 0x000f680000000200 */
[----:B------:R-:W-:Y:S03]  /*3010*/  LDSM.16.M88.4 R108, [R228+0x4800] ;  /* 0x00480000e46c783b */ /* 0x000fe60000000200 */
[C---:B--2---:R-:W-:Y:S08]  /*3020*/  HMMA.16816.F32 R28, R16.reuse, R10, R28 ;  /* 0x0000000a101c723c */ /* 0x044ff0000000181c */
[C---:B------:R-:W-:Y:S08]  /*3030*/  HMMA.16816.F32 R80, R16.reuse, R96, R84 ;  /* 0x000000601050723c */ /* 0x040ff00000001854 */
[C---:B------:R-:W-:Y:S01]  /*3040*/  HMMA.16816.F32 R76, R16.reuse, R98, R76 ;  /* 0x00000062104c723c */ /* 0x040fe2000000184c */
[----:B------:R-:W2:Y:S07]  /*3050*/  LDSM.16.M88.4 R96, [R228+0x3800] ;  /* 0x00380000e460783b */ /* 0x000eae0000000200 */
[----:B------:R-:W-:Y:S08]  /*3060*/  HMMA.16816.F32 R84, R16, R8, R92 ;  /* 0x000000081054723c */ /* 0x000ff0000000185c */
[C---:B---3--:R-:W-:Y:S08]  /*3070*/  HMMA.16816.F32 R20, R4.reuse, R24, R20 ;  /* 0x000000180414723c */ /* 0x048ff00000001814 */
[C---:B------:R-:W-:Y:S01]  /*3080*/  HMMA.16816.F32 R16, R4.reuse, R26, R32 ;  /* 0x0000001a0410723c */ /* 0x040fe20000001820 */
[----:B------:R-:W-:Y:S07]  /*3090*/  LDSM.16.M88.4 R24, [R231+0x3000] ;  /* 0x00300000e718783b */ /* 0x000fee0000000200 */
[C---:B------:R-:W-:Y:S08]  /*30a0*/  HMMA.16816.F32 R92, R4.reuse, R62, R68 ;  /* 0x0000003e045c723c */ /* 0x040ff00000001844 */
[C---:B------:R-:W-:Y:S01]  /*30b0*/  HMMA.16816.F32 R32, R4.reuse, R44, R40 ;  /* 0x0000002c0420723c */ /* 0x040fe20000001828 */
[----:B------:R-:W3:Y:S07]  /*30c0*/  LDSM.16.M88.4 R40, [R228+0x5000] ;  /* 0x00500000e428783b */ /* 0x000eee0000000200 */
[C---:B----4-:R-:W-:Y:S08]  /*30d0*/  HMMA.16816.F32 R68, R4.reuse, R56, R52 ;  /* 0x000000380444723c */ /* 0x050ff00000001834 */
[C---:B------:R-:W-:Y:S08]  /*30e0*/  HMMA.16816.F32 R56, R4.reuse, R58, R48 ;  /* 0x0000003a0438723c */ /* 0x040ff00000001830 */
[C---:B------:R-:W-:Y:S08]  /*30f0*/  HMMA.16816.F32 R8, R4.reuse, R46, R36 ;  /* 0x0000002e0408723c */ /* 0x040ff00000001824 */
[C---:B-1----:R-:W-:Y:S01]  /*3100*/  HMMA.16816.F32 R48, R4.reuse, R90, R28 ;  /* 0x0000005a0430723c */ /* 0x042fe2000000181c */
[----:B------:R-:W1:Y:S07]  /*3110*/  LDSM.16.M88.4 R28, [R228+0x5800] ;  /* 0x00580000e41c783b */ /* 0x000e6e0000000200 */
[C---:B-----5:R-:W-:Y:S08]  /*3120*/  HMMA.16816.F32 R80, R4.reuse, R64, R80 ;  /* 0x000000400450723c */ /* 0x060ff00000001850 */
[C---:B------:R-:W-:Y:S01]  /*3130*/  HMMA.16816.F32 R76, R4.reuse, R66, R76 ;  /* 0x00000042044c723c */ /* 0x040fe2000000184c */
[----:B------:R-:W-:Y:S07]  /*3140*/  LDSM.16.M88.4 R64, [R231+0x4000] ;  /* 0x00400000e740783b */ /* 0x000fee0000000200 */
[C---:B------:R-:W-:Y:S08]  /*3150*/  HMMA.16816.F32 R72, R4.reuse, R60, R72 ;  /* 0x0000003c0448723c */ /* 0x040ff00000001848 */
[----:B------:R-:W-:Y:S01]  /*3160*/  HMMA.16816.F32 R52, R4, R88, R84 ;  /* 0x000000580434723c */ /* 0x000fe20000001854 */
[----:B------:R-:W-:Y:S07]  /*3170*/  LDSM.16.M88.4 R4, [R242+0x4000] ;  /* 0x00400000f204783b */ /* 0x000fee0000000200 */
[C---:B------:R-:W-:Y:S01]  /*3180*/  HMMA.16816.F32 R44, R12.reuse, R104, R20 ;  /* 0x000000680c2c723c */ /* 0x040fe20000001814 */
[----:B------:R-:W4:Y:S07]  /*3190*/  LDSM.16.M88.4 R20, [R231+0x3800] ;  /* 0x00380000e714783b */ /* 0x000f2e0000000200 */
[C---:B------:R-:W-:Y:S01]  /*31a0*/  HMMA.16816.F32 R36, R12.reuse, R106, R16 ;  /* 0x0000006a0c24723c */ /* 0x040fe20000001810 */
[----:B------:R-:W-:Y:S07]  /*31b0*/  LDSM.16.M88.4 R104, [R230+-0x5800] ;  /* 0xffa80000e668783b */ /* 0x000fee0000000200 */
[C---:B--2---:R-:W-:Y:S01]  /*31c0*/  HMMA.16816.F32 R16, R12.reuse, R98, R8 ;  /* 0x000000620c10723c */ /* 0x044fe20000001808 */
[----:B------:R-:W-:Y:S07]  /*31d0*/  LDSM.16.M88.4 R8, [R241+0x4000] ;  /* 0x00400000f108783b */ /* 0x000fee0000000200 */
[C---:B------:R-:W-:Y:S01]  /*31e0*/  HMMA.16816.F32 R88, R12.reuse, R110, R92 ;  /* 0x0000006e0c58723c */ /* 0x040fe2000000185c */
[----:B------:R-:W2:Y:S07]  /*31f0*/  LDSM.16.M88.4 R92, [R231+0x5800] ;  /* 0x00580000e75c783b */ /* 0x000eae0000000200 */
[C---:B------:R-:W-:Y:S01]  /*3200*/  HMMA.16816.F32 R60, R12.reuse, R100, R80 ;  /* 0x000000640c3c723c */ /* 0x040fe20000001850 */
[----:B------:R-:W5:Y:S07]  /*3210*/  LDSM.16.M88.4 R80, [R231+0x4800] ;  /* 0x00480000e750783b */ /* 0x000f6e0000000200 */
[C---:B------:R-:W-:Y:S01]  /*3220*/  HMMA.16816.F32 R32, R12.reuse, R96, R32 ;  /* 0x000000600c20723c */ /* 0x040fe20000001820 */
[----:B------:R-:W2:Y:S07]  /*3230*/  LDSM.16.M88.4 R96, [R231+0x5000] ;  /* 0x00500000e760783b */ /* 0x000eae0000000200 */
[C---:B---3--:R-:W-:Y:S08]  /*3240*/  HMMA.16816.F32 R84, R12.reuse, R40, R68 ;  /* 0x000000280c54723c */ /* 0x048ff00000001844 */
[C---:B------:R-:W-:Y:S08]  /*3250*/  HMMA.16816.F32 R68, R12.reuse, R42, R56 ;  /* 0x0000002a0c44723c */ /* 0x040ff00000001838 */
[C---:B-1----:R-:W-:Y:S08]  /*3260*/  HMMA.16816.F32 R40, R12.reuse, R28, R52 ;  /* 0x0000001c0c28723c */ /* 0x042ff00000001834 */
[C---:B------:R-:W-:Y:S01]  /*3270*/  HMMA.16816.F32 R72, R12.reuse, R108, R72 ;  /* 0x0000006c0c48723c */ /* 0x040fe20000001848 */
[----:B------:R-:W1:Y:S07]  /*3280*/  LDSM.16.M88.4 R108, [R230+-0x6000] ;  /* 0xffa00000e66c783b */ /* 0x000e6e0000000200 */
[C---:B------:R-:W-:Y:S08]  /*3290*/  HMMA.16816.F32 R56, R12.reuse, R30, R48 ;  /* 0x0000001e0c38723c */ /* 0x040ff00000001830 */
[----:B------:R-:W-:Y:S08]  /*32a0*/  HMMA.16816.F32 R76, R12, R102, R76 ;  /* 0x000000660c4c723c */ /* 0x000ff0000000184c */
[C---:B----4-:R-:W-:Y:S01]  /*32b0*/  HMMA.16816.F32 R12, R4.reuse, R22, R16 ;  /* 0x00000016040c723c */ /* 0x050fe20000001810 */
[----:B------:R-:W-:Y:S07]  /*32c0*/  LDSM.16.M88.4 R16, [R230+-0x4000] ;  /* 0xffc00000e610783b */ /* 0x000fee0000000200 */
[C---:B------:R-:W-:Y:S08]  /*32d0*/  HMMA.16816.F32 R52, R4.reuse, R24, R44 ;  /* 0x000000180434723c */ /* 0x040ff0000000182c */
[C---:B------:R-:W-:Y:S01]  /*32e0*/  HMMA.16816.F32 R44, R4.reuse, R20, R32 ;  /* 0x00000014042c723c */ /* 0x040fe20000001820 */
[----:B------:R-:W-:Y:S07]  /*32f0*/  LDSM.16.M88.4 R20, [R230+-0x4800] ;  /* 0xffb80000e614783b */ /* 0x000fee0000000200 */
[C---:B--2---:R-:W-:Y:S01]  /*3300*/  HMMA.16816.F32 R100, R4.reuse, R92, R40 ;  /* 0x0000005c0464723c */ /* 0x044fe20000001828 */
[----:B------:R-:W2:Y:S07]  /*3310*/  LDSM.16.M88.4 R40, [R230+-0x5000] ;  /* 0xffb00000e628783b */ /* 0x000eae0000000200 */
[C---:B------:R-:W-:Y:S08]  /*3320*/  HMMA.16816.F32 R48, R4.reuse, R26, R36 ;  /* 0x0000001a0430723c */ /* 0x040ff00000001824 */
[C---:B-----5:R-:W-:Y:S01]  /*3330*/  HMMA.16816.F32 R28, R4.reuse, R80, R72 ;  /* 0x00000050041c723c */ /* 0x060fe20000001848 */
[----:B------:R-:W-:Y:S07]  /*3340*/  LDSM.16.M88.4 R72, [R229+0x6000] ;  /* 0x00600000e548783b */ /* 0x000fee0000000200 */
[C---:B------:R-:W-:Y:S08]  /*3350*/  HMMA.16816.F32 R24, R4.reuse, R82, R88 ;  /* 0x000000520418723c */ /* 0x040ff00000001858 */
[C---:B------:R-:W-:Y:S08]  /*3360*/  HMMA.16816.F32 R84, R4.reuse, R96, R84 ;  /* 0x000000600454723c */ /* 0x040ff00000001854 */
[C---:B------:R-:W-:Y:S08]  /*3370*/  HMMA.16816.F32 R80, R4.reuse, R98, R68 ;  /* 0x000000620450723c */ /* 0x040ff00000001844 */
[C---:B------:R-:W-:Y:S01]  /*3380*/  HMMA.16816.F32 R96, R4.reuse, R94, R56 ;  /* 0x0000005e0460723c */ /* 0x040fe20000001838 */
[----:B------:R-:W3:Y:S07]  /*3390*/  LDSM.16.M88.4 R56, [R230+-0x3800] ;  /* 0xffc80000e638783b */ /* 0x000eee0000000200 */
[C---:B------:R-:W-:Y:S08]  /*33a0*/  HMMA.16816.F32 R36, R4.reuse, R64, R60 ;  /* 0x000000400424723c */ /* 0x040ff0000000183c */
[----:B------:R-:W-:Y:S01]  /*33b0*/  HMMA.16816.F32 R32, R4, R66, R76 ;  /* 0x000000420420723c */ /* 0x000fe2000000184c */
[----:B------:R-:W4:Y:S07]  /*33c0*/  LDSM.16.M88.4 R4, [R239+0x8000] ;  /* 0x00800000ef04783b */ /* 0x000f2e0000000200 */
[C---:B------:R-:W-:Y:S01]  /*33d0*/  HMMA.16816.F32 R76, R8.reuse, R106, R12 ;  /* 0x0000006a084c723c */ /* 0x040fe2000000180c */
[----:B------:R-:W5:Y:S07]  /*33e0*/  LDSM.16.M88.4 R12, [R229+0x6800] ;  /* 0x00680000e50c783b */ /* 0x000f6e0000000200 */
[C---:B-1----:R-:W-:Y:S01]  /*33f0*/  HMMA.16816.F32 R92, R8.reuse, R108, R52 ;  /* 0x0000006c085c723c */ /* 0x042fe20000001834 */
[----:B------:R-:W-:Y:S07]  /*3400*/  LDSM.16.M88.4 R52, [R229+0x7000] ;  /* 0x00700000e534783b */ /* 0x000fee0000000200 */
[C---:B------:R-:W-:Y:S01]  /*3410*/  HMMA.16816.F32 R88, R8.reuse, R104, R44 ;  /* 0x000000680858723c */ /* 0x040fe2000000182c */
[----:B------:R-:W-:Y:S07]  /*3420*/  LDSM.16.M88.4 R44, [R229+0x8000] ;  /* 0x00800000e52c783b */ /* 0x000fee0000000200 */
[C---:B--2---:R-:W-:Y:S08]  /*3430*/  HMMA.16816.F32 R64, R8.reuse, R40, R36 ;  /* 0x000000280840723c */ /* 0x044ff00000001824 */
[C---:B------:R-:W-:Y:S08]  /*3440*/  HMMA.16816.F32 R68, R8.reuse, R42, R32 ;  /* 0x0000002a0844723c */ /* 0x040ff00000001820 */
[C---:B------:R-:W-:Y:S08]  /*3450*/  HMMA.16816.F32 R108, R8.reuse, R110, R48 ;  /* 0x0000006e086c723c */ /* 0x040ff00000001830 */
[C---:B------:R-:W-:Y:S01]  /*3460*/  HMMA.16816.F32 R40, R8.reuse, R22, R24 ;  /* 0x000000160828723c */ /* 0x040fe20000001818 */
[----:B------:R-:W1:Y:S07]  /*3470*/  LDSM.16.M88.4 R24, [R229+0x7800] ;  /* 0x00780000e518783b */ /* 0x000e6e0000000200 */
[C---:B------:R-:W-:Y:S08]  /*3480*/  HMMA.16816.F32 R48, R8.reuse, R16, R84 ;  /* 0x000000100830723c */ /* 0x040ff00000001854 */
[C---:B------:R-:W-:Y:S01]  /*3490*/  HMMA.16816.F32 R36, R8.reuse, R18, R80 ;  /* 0x000000120824723c */ /* 0x040fe20000001850 */
[----:B------:R-:W-:Y:S07]  /*34a0*/  LDSM.16.M88.4 R80, [R228+0x8000] ;  /* 0x00800000e450783b */ /* 0x000fee0000000200 */
[C---:B------:R-:W-:Y:S01]  /*34b0*/  HMMA.16816.F32 R60, R8.reuse, R20, R28 ;  /* 0x00000014083c723c */ /* 0x040fe2000000181c */
[----:B------:R-:W2:Y:S04]  /*34c0*/  LDSM.16.M88.4 R20, [R229+0x8800] ;  /* 0x00880000e514783b */ /* 0x000ea80000000200 */
[----:B------:R-:W-:Y:S03]  /*34d0*/  LDSM.16.M88.4 R28, [R228+0x6000] ;  /* 0x00600000e41c783b */ /* 0x000fe60000000200 */
[C---:B---3--:R-:W-:Y:S08]  /*34e0*/  HMMA.16816.F32 R32, R8.reuse, R56, R100 ;  /* 0x000000380820723c */ /* 0x048ff00000001864 */
[----:B------:R-:W-:Y:S08]  /*34f0*/  HMMA.16816.F32 R16, R8, R58, R96 ;  /* 0x0000003a0810723c */ /* 0x000ff00000001860 */
[C---:B----4-:R-:W-:Y:S08]  /*3500*/  HMMA.16816.F32 R8, R4.reuse, R72, R92 ;  /* 0x000000480408723c */ /* 0x050ff0000000185c */
[C---:B-----5:R-:W-:Y:S08]  /*3510*/  HMMA.16816.F32 R100, R4.reuse, R12, R88 ;  /* 0x0000000c0464723c */ /* 0x060ff00000001858 */
[C---:B------:R-:W-:Y:S01]  /*3520*/  HMMA.16816.F32 R92, R4.reuse, R14, R76 ;  /* 0x0000000e045c723c */ /* 0x040fe2000000184c */
[----:B------:R-:W3:Y:S04]  /*3530*/  LDSM.16.M88.4 R12, [R240+0x8000] ;  /* 0x00800000f00c783b */ /* 0x000ee80000000200 */
[----:B------:R-:W-:Y:S03]  /*3540*/  LDSM.16.M88.4 R76, [R228+0x7000] ;  /* 0x00700000e44c783b */ /* 0x000fe60000000200 */
[C---:B------:R-:W-:Y:S01]  /*3550*/  HMMA.16816.F32 R56, R4.reuse, R74, R108 ;  /* 0x0000004a0438723c */ /* 0x040fe2000000186c */
[----:B------:R-:W4:Y:S07]  /*3560*/  LDSM.16.M88.4 R72, [R228+0x7800] ;  /* 0x00780000e448783b */ /* 0x000f2e0000000200 */
[C---:B-1----:R-:W-:Y:S01]  /*3570*/  HMMA.16816.F32 R108, R4.reuse, R24, R60 ;  /* 0x00000018046c723c */ /* 0x042fe2000000183c */
[----:B------:R-:W-:Y:S07]  /*3580*/  LDSM.16.M88.4 R60, [R231+0x6000] ;  /* 0x00600000e73c783b */ /* 0x000fee0000000200 */
[C---:B------:R-:W-:Y:S01]  /*3590*/  HMMA.16816.F32 R104, R4.reuse, R26, R40 ;  /* 0x0000001a0468723c */ /* 0x040fe20000001828 */
[----:B------:R-:W1:Y:S04]  /*35a0*/  LDSM.16.M88.4 R24, [R228+0x6800] ;  /* 0x00680000e418783b */ /* 0x000e680000000200 */
[----:B------:R-:W-:Y:S03]  /*35b0*/  LDSM.16.M88.4 R40, [R231+0x7800] ;  /* 0x00780000e728783b */ /* 0x000fe60000000200 */
[C---:B------:R-:W-:Y:S08]  /*35c0*/  HMMA.16816.F32 R116, R4.reuse, R52, R64 ;  /* 0x000000340474723c */ /* 0x040ff00000001840 */
[C---:B------:R-:W-:Y:S01]  /*35d0*/  HMMA.16816.F32 R112, R4.reuse, R54, R68 ;  /* 0x000000360470723c */ /* 0x040fe20000001844 */
[----:B------:R-:W-:Y:S07]  /*35e0*/  LDSM.16.M88.4 R68, [R228+0x8800] ;  /* 0x00880000e444783b */ /* 0x000fee0000000200 */
[C---:B------:R-:W-:Y:S01]  /*35f0*/  HMMA.16816.F32 R96, R4.reuse, R44, R48 ;  /* 0x0000002c0460723c */ /* 0x040fe20000001830 */
[----:B------:R-:W-:Y:S07]  /*3600*/  LDSM.16.M88.4 R48, [R231+0x6800] ;  /* 0x00680000e730783b */ /* 0x000fee0000000200 */
[C---:B------:R-:W-:Y:S01]  /*3610*/  HMMA.16816.F32 R88, R4.reuse, R46, R36 ;  /* 0x0000002e0458723c */ /* 0x040fe20000001824 */
[----:B------:R-:W-:Y:S07]  /*3620*/  LDSM.16.M88.4 R44, [R231+0x7000] ;  /* 0x00700000e72c783b */ /* 0x000fee0000000200 */
[C---:B--2---:R-:W-:Y:S08]  /*3630*/  HMMA.16816.F32 R84, R4.reuse, R20, R32 ;  /* 0x000000140454723c */ /* 0x044ff00000001820 */
[----:B------:R-:W-:Y:S08]  /*3640*/  HMMA.16816.F32 R64, R4, R22, R16 ;  /* 0x000000160440723c */ /* 0x000ff00000001810 */
[C---:B---3--:R-:W-:Y:S01]  /*3650*/  HMMA.16816.F32 R4, R12.reuse, R28, R8 ;  /* 0x0000001c0c04723c */ /* 0x048fe20000001808 */
[----:B------:R-:W2:Y:S07]  /*3660*/  LDSM.16.M88.4 R8, [R242+0x8000] ;  /* 0x00800000f208783b */ /* 0x000eae0000000200 */
[C---:B------:R-:W-:Y:S08]  /*3670*/  HMMA.16816.F32 R56, R12.reuse, R30, R56 ;  /* 0x0000001e0c38723c */ /* 0x040ff00000001838 */
[C---:B----4-:R-:W-:Y:S01]  /*3680*/  HMMA.16816.F32 R20, R12.reuse, R74, R104 ;  /* 0x0000004a0c14723c */ /* 0x050fe20000001868 */
[----:B------:R-:W-:Y:S07]  /*3690*/  LDSM.16.M88.4 R104, [R229+0x9800] ;  /* 0x00980000e568783b */ /* 0x000fee0000000200 */
[C---:B-1----:R-:W-:Y:S01]  /*36a0*/  HMMA.16816.F32 R52, R12.reuse, R24, R100 ;  /* 0x000000180c34723c */ /* 0x042fe20000001864 */
[----:B------:R-:W1:Y:S07]  /*36b0*/  LDSM.16.M88.4 R100, [R231+0x8800] ;  /* 0x00880000e764783b */ /* 0x000e6e0000000200 */
[C---:B------:R-:W-:Y:S08]  /*36c0*/  HMMA.16816.F32 R36, R12.reuse, R26, R92 ;  /* 0x0000001a0c24723c */ /* 0x040ff0000000185c */
[C---:B------:R-:W-:Y:S08]  /*36d0*/  HMMA.16816.F32 R16, R12.reuse, R80, R96 ;  /* 0x000000500c10723c */ /* 0x040ff00000001860 */
[----:B------:R-:W-:Y:S08]  /*36e0*/  HMMA.16816.F32 R88, R12, R82, R88 ;  /* 0x000000520c58723c */ /* 0x000ff00000001858 */
[C---:B--2---:R-:W-:Y:S01]  /*36f0*/  HMMA.16816.F32 R80, R8.reuse, R60, R4 ;  /* 0x0000003c0850723c */ /* 0x044fe20000001804 */
[----:B------:R-:W-:Y:S07]  /*3700*/  LDSM.16.M88.4 R4, [R241+0x8000] ;  /* 0x00800000f104783b */ /* 0x000fee0000000200 */
[----:B------:R-:W-:Y:S08]  /*3710*/  HMMA.16816.F32 R56, R8, R62, R56 ;  /* 0x0000003e0838723c */ /* 0x000ff00000001838 */
[----:B------:R-:W-:Y:S01]  /*3720*/  HMMA.16816.F32 R32, R12, R76, R116 ;  /* 0x0000004c0c20723c */ /* 0x000fe20000001874 */
[----:B------:R-:W2:Y:S07]  /*3730*/  LDSM.16.M88.4 R116, [R231+0x8000] ;  /* 0x00800000e774783b */ /* 0x000eae0000000200 */
[----:B------:R-:W-:Y:S01]  /*3740*/  HMMA.16816.F32 R60, R8, R42, R20 ;  /* 0x0000002a083c723c */ /* 0x000fe20000001814 */
[----:B------:R-:W3:Y:S07]  /*3750*/  LDSM.16.M88.4 R20, [R230+-0x2800] ;  /* 0xffd80000e614783b */ /* 0x000eee0000000200 */
[C---:B------:R-:W-:Y:S01]  /*3760*/  HMMA.16816.F32 R24, R12.reuse, R72, R108 ;  /* 0x000000480c18723c */ /* 0x040fe2000000186c */
[----:B------:R-:W-:Y:S07]  /*3770*/  LDSM.16.M88.4 R108, [R229+0x9000] ;  /* 0x00900000e56c783b */ /* 0x000fee0000000200 */
[C---:B------:R-:W-:Y:S01]  /*3780*/  HMMA.16816.F32 R28, R12.reuse, R78, R112 ;  /* 0x0000004e0c1c723c */ /* 0x040fe20000001870 */
[----:B------:R-:W-:Y:S07]  /*3790*/  LDSM.16.M88.4 R112, [R229+0xa000] ;  /* 0x00a00000e570783b */ /* 0x000fee0000000200 */
[----:B------:R-:W-:Y:S01]  /*37a0*/  HMMA.16816.F32 R96, R12, R68, R84 ;  /* 0x000000440c60723c */ /* 0x000fe20000001854 */
[----:B------:R-:W-:Y:S07]  /*37b0*/  LDSM.16.M88.4 R84, [R230+-0x3000] ;  /* 0xffd00000e654783b */ /* 0x000fee0000000200 */
[----:B------:R-:W-:Y:S08]  /*37c0*/  HMMA.16816.F32 R52, R8, R48, R52 ;  /* 0x000000300834723c */ /* 0x000ff00000001834 */
[----:B------:R-:W-:Y:S01]  /*37d0*/  HMMA.16816.F32 R92, R12, R70, R64 ;  /* 0x000000460c5c723c */ /* 0x000fe20000001840 */
[----:B------:R-:W-:Y:S07]  /*37e0*/  LDSM.16.M88.4 R12, [R239+0xc000] ;  /* 0x00c00000ef0c783b */ /* 0x000fee0000000200 */
[C---:B------:R-:W-:Y:S01]  /*37f0*/  HMMA.16816.F32 R76, R8.reuse, R50, R36 ;  /* 0x00000032084c723c */ /* 0x040fe20000001824 */
[----:B------:R-:W4:Y:S04]  /*3800*/  LDSM.16.M88.4 R48, [R230+-0x2000] ;  /* 0xffe00000e630783b */ /* 0x000f280000000200 */
[----:B------:R-:W5:Y:S03]  /*3810*/  LDSM.16.M88.4 R36, [R230+-0x800] ;  /* 0xfff80000e624783b */ /* 0x000f660000000200 */
[C---:B------:R-:W-:Y:S01]  /*3820*/  HMMA.16816.F32 R64, R8.reuse, R40, R24 ;  /* 0x000000280840723c */ /* 0x040fe20000001818 */
[----:B------:R-:W-:Y:S07]  /*3830*/  LDSM.16.M88.4 R40, [R230+-0x1000] ;  /* 0xfff00000e628783b */ /* 0x000fee0000000200 */
[C---:B------:R-:W-:Y:S08]  /*3840*/  HMMA.16816.F32 R72, R8.reuse, R44, R32 ;  /* 0x0000002c0848723c */ /* 0x040ff00000001820 */
[C---:B------:R-:W-:Y:S01]  /*3850*/  HMMA.16816.F32 R68, R8.reuse, R46, R28 ;  /* 0x0000002e0844723c */ /* 0x040fe2000000181c */
[----:B------:R-:W4:Y:S07]  /*3860*/  LDSM.16.M88.4 R44, [R230+-0x1800] ;  /* 0xffe80000e62c783b */ /* 0x000f2e0000000200 */
[C---:B-1----:R-:W-:Y:S08]  /*3870*/  HMMA.16816.F32 R24, R8.reuse, R100, R96 ;  /* 0x000000640818723c */ /* 0x042ff00000001860 */
[----:B--2---:R-:W-:Y:S08]  /*3880*/  HMMA.16816.F32 R32, R8, R116, R16 ;  /* 0x000000740820723c */ /* 0x004ff00000001810 */
[----:B---3--:R-:W-:Y:S08]  /*3890*/  HMMA.16816.F32 R52, R4, R20, R52 ;  /* 0x000000140434723c */ /* 0x008ff00000001834 */
[----:B------:R-:W-:Y:S08]  /*38a0*/  HMMA.16816.F32 R16, R8, R102, R92 ;  /* 0x000000660810723c */ /* 0x000ff0000000185c */
[----:B------:R-:W-:Y:S08]  /*38b0*/  HMMA.16816.F32 R20, R4, R22, R76 ;  /* 0x000000160414723c */ /* 0x000ff0000000184c */
[----:B------:R-:W-:Y:S08]  /*38c0*/  HMMA.16816.F32 R28, R8, R118, R88 ;  /* 0x00000076081c723c */ /* 0x000ff00000001858 */
[C---:B----4-:R-:W-:Y:S08]  /*38d0*/  HMMA.16816.F32 R96, R4.reuse, R48, R72 ;  /* 0x000000300460723c */ /* 0x050ff00000001848 */
[C---:B------:R-:W-:Y:S08]  /*38e0*/  HMMA.16816.F32 R100, R4.reuse, R50, R68 ;  /* 0x000000320464723c */ /* 0x040ff00000001844 */
[C---:B-----5:R-:W-:Y:S01]  /*38f0*/  HMMA.16816.F32 R92, R4.reuse, R36, R24 ;  /* 0x00000024045c723c */ /* 0x060fe20000001818 */
[----:B------:R-:W1:Y:S07]  /*3900*/  LDSM.16.M88.4 R24, [R229+0xa800] ;  /* 0x00a80000e518783b */ /* 0x000e6e0000000200 */
[C---:B------:R-:W-:Y:S08]  /*3910*/  HMMA.16816.F32 R8, R4.reuse, R84, R80 ;  /* 0x000000540408723c */ /* 0x040ff00000001850 */
[----:B------:R-:W-:Y:S08]  /*3920*/  HMMA.16816.F32 R56, R4, R86, R56 ;  /* 0x000000560438723c */ /* 0x000ff00000001838 */
[----:B------:R-:W-:Y:S08]  /*3930*/  HMMA.16816.F32 R72, R12, R104, R52 ;  /* 0x000000680c48723c */ /* 0x000ff00000001834 */
[----:B------:R-:W-:Y:S01]  /*3940*/  HMMA.16816.F32 R84, R4, R38, R16 ;  /* 0x000000260454723c */ /* 0x000fe20000001810 */
[----:B------:R-:W2:Y:S04]  /*3950*/  LDSM.16.M88.4 R16, [R229+0xb000] ;  /* 0x00b00000e510783b */ /* 0x000ea80000000200 */
[----:B------:R-:W-:Y:S03]  /*3960*/  LDSM.16.M88.4 R36, [R228+0x9000] ;  /* 0x00900000e424783b */ /* 0x000fe60000000200 */
[----:B------:R-:W-:Y:S01]  /*3970*/  HMMA.16816.F32 R52, R12, R106, R20 ;  /* 0x0000006a0c34723c */ /* 0x000fe20000001814 */
[----:B------:R-:W3:Y:S07]  /*3980*/  LDSM.16.M88.4 R20, [R229+0xb800] ;  /* 0x00b80000e514783b */ /* 0x000eee0000000200 */
[C---:B------:R-:W-:Y:S01]  /*3990*/  HMMA.16816.F32 R68, R4.reuse, R44, R64 ;  /* 0x0000002c0444723c */ /* 0x040fe20000001840 */
[----:B------:R-:W-:Y:S07]  /*39a0*/  LDSM.16.M88.4 R64, [R228+0x9800] ;  /* 0x00980000e440783b */ /* 0x000fee0000000200 */
[C---:B------:R-:W-:Y:S01]  /*39b0*/  HMMA.16816.F32 R88, R4.reuse, R46, R60 ;  /* 0x0000002e0458723c */ /* 0x040fe2000000183c */
[----:B------:R-:W-:Y:S07]  /*39c0*/  LDSM.16.M88.4 R60, [R228+0xa000] ;  /* 0x00a00000e43c783b */ /* 0x000fee0000000200 */
[C---:B------:R-:W-:Y:S08]  /*39d0*/  HMMA.16816.F32 R32, R4.reuse, R40, R32 ;  /* 0x000000280420723c */ /* 0x040ff00000001820 */
[----:B------:R-:W-:Y:S01]  /*39e0*/  HMMA.16816.F32 R28, R4, R42, R28 ;  /* 0x0000002a041c723c */ /* 0x000fe2000000181c */
[----:B------:R-:W4:Y:S07]  /*39f0*/  LDSM.16.M88.4 R4, [R240+0xc000] ;  /* 0x00c00000f004783b */ /* 0x000f2e0000000200 */
[C---:B------:R-:W-:Y:S01]  /*3a00*/  HMMA.16816.F32 R44, R12.reuse, R114, R100 ;  /* 0x000000720c2c723c */ /* 0x040fe20000001864 */
[----:B------:R-:W5:Y:S07]  /*3a10*/  LDSM.16.M88.4 R100, [R228+0xa800] ;  /* 0x00a80000e464783b */ /* 0x000f6e0000000200 */
[C---:B------:R-:W-:Y:S01]  /*3a20*/  HMMA.16816.F32 R76, R12.reuse, R110, R56 ;  /* 0x0000006e0c4c723c */ /* 0x040fe20000001838 */
[----:B------:R-:W3:Y:S07]  /*3a30*/  LDSM.16.M88.4 R56, [R228+0xb000] ;  /* 0x00b00000e438783b */ /* 0x000eee0000000200 */
[C---:B------:R-:W-:Y:S01]  /*3a40*/  HMMA.16816.F32 R80, R12.reuse, R108, R8 ;  /* 0x0000006c0c50723c */ /* 0x040fe20000001808 */
[----:B------:R-:W-:Y:S07]  /*3a50*/  LDSM.16.M88.4 R8, [R242+0xc000] ;  /* 0x00c00000f208783b */ /* 0x000fee0000000200 */
[C---:B------:R-:W-:Y:S01]  /*3a60*/  HMMA.16816.F32 R48, R12.reuse, R112, R96 ;  /* 0x000000700c30723c */ /* 0x040fe20000001860 */
[----:B------:R-:W4:Y:S07]  /*3a70*/  LDSM.16.M88.4 R96, [R231+0xa000] ;  /* 0x00a00000e760783b */ /* 0x000f2e0000000200 */
[C---:B-1----:R-:W-:Y:S08]  /*3a80*/  HMMA.16816.F32 R68, R12.reuse, R24, R68 ;  /* 0x000000180c44723c */ /* 0x042ff00000001844 */
[C---:B------:R-:W-:Y:S08]  /*3a90*/  HMMA.16816.F32 R40, R12.reuse, R26, R88 ;  /* 0x0000001a0c28723c */ /* 0x040ff00000001858 */
[C---:B--2---:R-:W-:Y:S08]  /*3aa0*/  HMMA.16816.F32 R32, R12.reuse, R16, R32 ;  /* 0x000000100c20723c */ /* 0x044ff00000001820 */
[C---:B------:R-:W-:Y:S08]  /*3ab0*/  HMMA.16816.F32 R28, R12.reuse, R18, R28 ;  /* 0x000000120c1c723c */ /* 0x040ff0000000181c */
[C---:B---3--:R-:W-:Y:S08]  /*3ac0*/  HMMA.16816.F32 R24, R12.reuse, R20, R92 ;  /* 0x000000140c18723c */ /* 0x048ff0000000185c */
[----:B------:R-:W-:Y:S01]  /*3ad0*/  HMMA.16816.F32 R12, R12, R22, R84 ;  /* 0x000000160c0c723c */ /* 0x000fe20000001854 */
[----:B------:R-:W1:Y:S07]  /*3ae0*/  LDSM.16.M88.4 R20, [R231+0x9800] ;  /* 0x00980000e714783b */ /* 0x000e6e0000000200 */
[C---:B----4-:R-:W-:Y:S01]  /*3af0*/  HMMA.16816.F32 R16, R4.reuse, R36, R80 ;  /* 0x000000240410723c */ /* 0x050fe20000001850 */
[----:B------:R-:W-:Y:S07]  /*3b00*/  LDSM.16.M88.4 R80, [R230] ;  /* 0x00000000e650783b */ /* 0x000fee0000000200 */
[C---:B------:R-:W-:Y:S08]  /*3b10*/  HMMA.16816.F32 R116, R4.reuse, R38, R76 ;  /* 0x000000260474723c */ /* 0x040ff0000000184c */
[C---:B------:R-:W-:Y:S08]  /*3b20*/  HMMA.16816.F32 R36, R4.reuse, R60, R48 ;  /* 0x0000003c0424723c */ /* 0x040ff00000001830 */
[C---:B------:R-:W-:Y:S01]  /*3b30*/  HMMA.16816.F32 R108, R4.reuse, R62, R44 ;  /* 0x0000003e046c723c */ /* 0x040fe2000000182c */
[----:B------:R-:W-:Y:S07]  /*3b40*/  LDSM.16.M88.4 R60, [R230+0x2000] ;  /* 0x00200000e63c783b */ /* 0x000fee0000000200 */
[C---:B-----5:R-:W-:Y:S01]  /*3b50*/  HMMA.16816.F32 R104, R4.reuse, R100, R68 ;  /* 0x000000640468723c */ /* 0x060fe20000001844 */
[----:B------:R-:W-:Y:S07]  /*3b60*/  LDSM.16.M88.4 R68, [R230+0x1000] ;  /* 0x00100000e644783b */ /* 0x000fee0000000200 */
[C---:B------:R-:W-:Y:S01]  /*3b70*/  HMMA.16816.F32 R120, R4.reuse, R64, R72 ;  /* 0x000000400478723c */ /* 0x040fe20000001848 */
[----:B------:R-:W-:Y:S07]  /*3b80*/  LDSM.16.M88.4 R72, [R230+0x800] ;  /* 0x00080000e648783b */ /* 0x000fee0000000200 */
[C---:B------:R-:W-:Y:S01]  /*3b90*/  HMMA.16816.F32 R112, R4.reuse, R66, R52 ;  /* 0x000000420470723c */ /* 0x040fe20000001834 */
[----:B------:R-:W-:Y:S07]  /*3ba0*/  LDSM.16.M88.4 R64, [R230+0x1800] ;  /* 0x00180000e640783b */ /* 0x000fee0000000200 */
[C---:B------:R-:W-:Y:S08]  /*3bb0*/  HMMA.16816.F32 R100, R4.reuse, R102, R40 ;  /* 0x000000660464723c */ /* 0x040ff00000001828 */
[C---:B------:R-:W-:Y:S08]  /*3bc0*/  HMMA.16816.F32 R92, R4.reuse, R56, R32 ;  /* 0x00000038045c723c */ /* 0x040ff00000001820 */
[C---:B------:R-:W-:Y:S01]  /*3bd0*/  HMMA.16816.F32 R88, R4.reuse, R58, R28 ;  /* 0x0000003a0458723c */ /* 0x040fe2000000181c */
[----:B------:R-:W-:Y:S07]  /*3be0*/  LDSM.16.M88.4 R56, [R230+0x2800] ;  /* 0x00280000e638783b */ /* 0x000fee0000000200 */
[C---:B------:R-:W-:Y:S08]  /*3bf0*/  HMMA.16816.F32 R84, R4.reuse, R128, R24 ;  /* 0x000000800454723c */ /* 0x040ff00000001818 */
[----:B------:R-:W-:Y:S01]  /*3c00*/  HMMA.16816.F32 R76, R4, R130, R12 ;  /* 0x00000082044c723c */ /* 0x000fe2000000180c */
[----:B------:R-:W2:Y:S01]  /*3c10*/  LDSM.16.M88.4 R4, [R241+0xc000] ;  /* 0x00c00000f104783b */ /* 0x000ea20000000200 */
[----:B------:R-:W-:Y:S01]  /*3c20*/  ISETP.GE.AND P0, PT, R163, 0x2, PT ;  /* 0x00000002a300780c */ /* 0x000fe20003f06270 */
[----:B------:R-:W-:-:S05]  /*3c30*/  DEPBAR.LE SB0, 0x0 ;  /* 0x000080000000791a */ /* 0x000fca0000000000 */
[C---:B------:R-:W-:Y:S08]  /*3c40*/  HMMA.16816.F32 R36, R8.reuse, R96, R36 ;  /* 0x000000600824723c */ /* 0x040ff00000001824 */
[C---:B------:R-:W-:Y:S08]  /*3c50*/  HMMA.16816.F32 R32, R8.reuse, R98, R108 ;  /* 0x000000620820723c */ /* 0x040ff0000000186c */
[C---:B------:R-:W-:Y:S08]  /*3c60*/  HMMA.16816.F32 R28, R8.reuse, R124, R104 ;  /* 0x0000007c081c723c */ /* 0x040ff00000001868 */
        /* <DEDUP_REMOVED lines=8> */
[----:B------:R-:W-:Y:S01]  /*3cf0*/  HMMA.16816.F32 R8, R8, R138, R76 ;  /* 0x0000008a0808723c */ /* 0x000fe2000000184c */
[----:B------:R-:W-:Y:S07]  /*3d00*/  BSSY B0, `(.L_x_3236) ;  /* 0x0000070000007945 */ /* 0x000fee0003800000 */
[C---:B--2---:R-:W-:Y:S01]  /*3d10*/  HMMA.16816.F32 R36, R4.reuse, R68, R36 ;  /* 0x000000440424723c */ /* 0x044fe20000001824 */
[----:B------:R-:W-:Y:S07]  /*3d20*/  BAR.SYNC.DEFER_BLOCKING 0x0 ;  /* 0x0000000000007b1d */ /* 0x000fee0000010000 */
[----:B------:R-:W-:Y:S01]  /*3d30*/  HMMA.16816.F32 R68, R4, R70, R32 ;  /* 0x000000460444723c */ /* 0x000fe20000001820 */
[----:B------:R-:W-:-:S07]  /*3d40*/  ISETP.GT.AND P6, PT, R160, 0x5f, PT ;  /* 0x0000005fa000780c */ /* 0x000fce0003fc4270 */
        /* <DEDUP_REMOVED lines=10> */
[----:B------:R-:W-:Y:S07]  /*3df0*/  @!UPT UIADD3 URZ, URZ, URZ, URZ ;  /* 0x0000003f3f3ff290 */ /* 0x000fee000fffe03f */
[----:B------:R-:W-:Y:S11]  /*3e00*/  @!P0 BRA `(.L_x_3237) ;  /* 0x000005f000008947 */ /* 0x000ff60003800000 */
        /* <DEDUP_REMOVED lines=29> */
.L_x_3300:
[----:B------:R-:W-:Y:S05]  /*3fe0*/  BRA.DIV ~URZ, `(.L_x_3239) ;  /* 0x000108227f007947 */ /* 0x000fea000b800000 */
[----:B------:R-:W3:Y:S01]  /*3ff0*/  SHFL.IDX PT, R3, R23, RZ, 0x181f ;  /* 0x00181fff17037589 */ /* 0x000ee200000e0000 */
[C---:B------:R-:W-:Y:S02]  /*4000*/  IADD3 R72, R245.reuse, 0xc0, RZ ;  /* 0x000000c0f5487810 */ /* 0x040fe40007ffe0ff */
[----:B------:R-:W-:Y:S01]  /*4010*/  ISETP.GE.AND P3, PT, R245, c[0x0][0x1d4], PT ;  /* 0x00007500f5007a0c */ /* 0x000fe20003f66270 */
[----:B------:R-:W4:Y:S03]  /*4020*/  SHFL.IDX PT, R0, R23, 0x1, 0x181f ;  /* 0x00381f0017007f89 */ /* 0x000f2600000e0000 */
[----:B------:R-:W-:Y:S01]  /*4030*/  SEL R5, RZ, 0x10, P3 ;  /* 0x00000010ff057807 */ /* 0x000fe20001800000 */
[----:B------:R-:W5:Y:S01]  /*4040*/  SHFL.IDX PT, R2, R22, 0x1, 0x181f ;  /* 0x00381f0016027f89 */ /* 0x000f6200000e0000 */
[----:B---3--:R-:W-:-:S02]  /*4050*/  IADD3 R20, P0, R3, R150, RZ ;  /* 0x0000009603147210 */ /* 0x008fc40007f1e0ff */
[C---:B------:R-:W-:Y:S02]  /*4060*/  IADD3 R18, P2, R3.reuse, R151, RZ ;  /* 0x0000009703127210 */ /* 0x040fe40007f5e0ff */
[----:B------:R-:W-:Y:S01]  /*4070*/  IADD3 R14, P1, R3, R153, RZ ;  /* 0x00000099030e7210 */ /* 0x000fe20007f3e0ff */
[--C-:B--2---:R-:W-:Y:S01]  /*4080*/  IMAD.X R21, R4, 0x1, R144.reuse, P0 ;  /* 0x0000000104157824 */ /* 0x104fe200000e0690 */
[----:B----4-:R-:W-:Y:S01]  /*4090*/  IADD3 R12, P0, R0, R150, RZ ;  /* 0x00000096000c7210 */ /* 0x010fe20007f1e0ff */
[----:B------:R-:W-:Y:S01]  /*40a0*/  IMAD.X R19, R4, 0x1, R145, P2 ;  /* 0x0000000104137824 */ /* 0x000fe200010e0691 */
[----:B------:R-:W-:Y:S01]  /*40b0*/  IADD3 R10, P2, R0, R151, RZ ;  /* 0x00000097000a7210 */ /* 0x000fe20007f5e0ff */
[----:B------:R-:W-:Y:S01]  /*40c0*/  IMAD.X R15, R4, 0x1, R147, P1 ;  /* 0x00000001040f7824 */ /* 0x000fe200008e0693 */
[-C--:B------:R-:W-:Y:S01]  /*40d0*/  IADD3 R8, P1, R0, R152.reuse, RZ ;  /* 0x0000009800087210 */ /* 0x080fe20007f3e0ff */
[----:B-----5:R-:W-:Y:S01]  /*40e0*/  IMAD.X R13, R2, 0x1, R144, P0 ;  /* 0x00000001020d7824 */ /* 0x020fe200000e0690 */
[----:B------:R-:W-:Y:S01]  /*40f0*/  IADD3 R6, P0, R0, R153, RZ ;  /* 0x0000009900067210 */ /* 0x000fe20007f1e0ff */
[----:B------:R-:W-:Y:S01]  /*4100*/  IMAD.X R11, R2, 0x1, R145, P2 ;  /* 0x00000001020b7824 */ /* 0x000fe200010e0691 */
[----:B------:R-:W-:Y:S01]  /*4110*/  ISETP.GE.AND P2, PT, R252, c[0x0][0x1d4], PT ;  /* 0x00007500fc007a0c */ /* 0x000fe20003f46270 */
[C---:B------:R-:W-:Y:S01]  /*4120*/  IMAD.X R9, R2.reuse, 0x1, R146, P1 ;  /* 0x0000000102097824 */ /* 0x040fe200008e0692 */
[----:B------:R-:W-:Y:S01]  /*4130*/  ISETP.GE.AND P1, PT, R251, c[0x0][0x1d4], PT ;  /* 0x00007500fb007a0c */ /* 0x000fe20003f26270 */
[----:B------:R-:W-:Y:S01]  /*4140*/  IMAD.X R7, R2, 0x1, R147, P0 ;  /* 0x0000000102077824 */ /* 0x000fe200000e0693 */
[----:B------:R-:W-:Y:S01]  /*4150*/  ISETP.GE.AND P0, PT, R72, c[0x0][0x1d4], PT ;  /* 0x0000750048007a0c */ /* 0x000fe20003f06270 */
[----:B------:R2:W-:Y:S01]  /*4160*/  LDGSTS.E.BYPASS.LTC128B.128 [R243+0xc100], [R20.64], !P3 ;  /* 0x0c10000014f37fae */ /* 0x0005e2000d901d46 */
[----:B------:R-:W-:-:S03]  /*4170*/  IADD3 R16, P4, R3, R152, RZ ;  /* 0x0000009803107210 */ /* 0x000fc60007f9e0ff */
[----:B------:R2:W3:Y:S02]  /*4180*/  SHFL.IDX PT, R0, R23, 0x2, 0x181f ;  /* 0x00581f0017007f89 */ /* 0x0004e400000e0000 */
[----:B------:R-:W-:Y:S02]  /*4190*/  IMAD.X R17, R4, 0x1, R146, P4 ;  /* 0x0000000104117824 */ /* 0x000fe400020e0692 */
        /* <DEDUP_REMOVED lines=11> */
.L_x_3301:
[----:B---3--:R-:W-:Y:S02]  /*4250*/  IADD3 R2, -R5, 0x10, RZ ;  /* 0x0000001005027810 */ /* 0x008fe40007ffe1ff */
[----:B--2---:R-:W-:Y:S02]  /*4260*/  IADD3 R6, -R13, 0x10, RZ ;  /* 0x000000100d067810 */ /* 0x004fe40007ffe1ff */
[----:B------:R-:W-:Y:S02]  /*4270*/  LOP3.LUT R2, R2, 0xf, RZ, 0xc0, !PT ;  /* 0x0000000f02027812 */ /* 0x000fe400078ec0ff */
[----:B------:R-:W-:Y:S02]  /*4280*/  IADD3 R3, -R14, 0x10, RZ ;  /* 0x000000100e037810 */ /* 0x000fe40007ffe1ff */
[----:B------:R-:W-:-:S02]  /*4290*/  IADD3 R10, P1, P0, R2, R0, R150 ;  /* 0x00000000020a7210 */ /* 0x000fc4000783e096 */
[----:B------:R-:W-:Y:S02]  /*42a0*/  LOP3.LUT R2, R6, 0xf, RZ, 0xc0, !PT ;  /* 0x0000000f06027812 */ /* 0x000fe400078ec0ff */
[----:B------:R-:W-:Y:S02]  /*42b0*/  IADD3 R7, -R12, 0x10, RZ ;  /* 0x000000100c077810 */ /* 0x000fe40007ffe1ff */
[----:B------:R-:W-:Y:S02]  /*42c0*/  LOP3.LUT R3, R3, 0xf, RZ, 0xc0, !PT ;  /* 0x0000000f03037812 */ /* 0x000fe400078ec0ff */
[----:B-1----:R-:W-:Y:S02]  /*42d0*/  IADD3.X R11, RZ, R4, R144, P1, P0 ;  /* 0x00000004ff0b7210 */ /* 0x002fe40000fe0490 */
[----:B------:R-:W-:Y:S02]  /*42e0*/  IADD3 R6, P1, P0, R2, R0, R152 ;  /* 0x0000000002067210 */ /* 0x000fe4000783e098 */
[----:B------:R-:W-:-:S02]  /*42f0*/  LOP3.LUT R2, R7, 0xf, RZ, 0xc0, !PT ;  /* 0x0000000f07027812 */ /* 0x000fc400078ec0ff */
[----:B------:R-:W-:Y:S02]  /*4300*/  IADD3 R8, P3, P2, R3, R0, R151 ;  /* 0x0000000003087210 */ /* 0x000fe40007a7e097 */
        /* <DEDUP_REMOVED lines=15> */
.L_x_3237:
[----:B------:R-:W-:Y:S05]  /*4400*/  BSYNC B0 ;  /* 0x0000000000007941 */ /* 0x000fea0003800000 */
.L_x_3236:
        /* <DEDUP_REMOVED lines=8> */
[----:B------:R-:W-:Y:S02]  /*4490*/  MOV R4, R0 ;  /* 0x0000000000047202 */ /* 0x000fe40000000f00 */
[----:B---3--:R-:W-:Y:S01]  /*44a0*/  IADD3 R0, -R3, 0x1, R148 ;  /* 0x0000000103007810 */ /* 0x008fe20007ffe194 */
[----:B------:R-:W-:Y:S01]  /*44b0*/  IMAD.IADD R6, R148, 0x1, -R3 ;  /* 0x0000000194067824 */ /* 0x000fe200078e0a03 */
[----:B------:R-:W-:Y:S02]  /*44c0*/  @P0 SHF.R.U32.HI R4, RZ, c[0x0][0x2cc], R2 ;  /* 0x0000b300ff040a19 */ /* 0x000fe40000011602 */
[----:B------:R-:W-:Y:S01]  /*44d0*/  IADD3 R5, R0, -c[0x0][0x168], RZ ;  /* 0x80005a0000057a10 */ /* 0x000fe20007ffe0ff */
[----:B------:R-:W-:Y:S05]  /*44e0*/  BRA.DIV ~URZ, `(.L_x_3240) ;  /* 0x000108227f007947 */ /* 0x000fea000b800000 */
[----:B------:R1:W2:Y:S02]  /*44f0*/  SHFL.IDX PT, R0, R4, RZ, 0x1c1f ;  /* 0x001c1fff04007589 */ /* 0x0002a400000e0000 */
.L_x_3302:
        /* <DEDUP_REMOVED lines=8> */
[----:B------:R-:W-:Y:S02]  /*4580*/  FSEL R9, R53, -INF , P1 ;  /* 0xff80000035097808 */ /* 0x000fe40000800000 */
[----:B------:R-:W-:Y:S02]  /*4590*/  FSEL R17, R49, -INF , P4 ;  /* 0xff80000031117808 */ /* 0x000fe40002000000 */
[----:B------:R-:W-:Y:S02]  /*45a0*/  FSEL R18, R44, -INF , P0 ;  /* 0xff8000002c127808 */ /* 0x000fe40000000000 */
[C---:B------:R-:W-:Y:S02]  /*45b0*/  ISETP.GT.AND P2, PT, R0.reuse, 0x8, PT ;  /* 0x000000080000780c */ /* 0x040fe40003f44270 */
[C---:B------:R-:W-:Y:S02]  /*45c0*/  ISETP.GT.AND P1, PT, R0.reuse, 0x11, PT ;  /* 0x000000110000780c */ /* 0x040fe40003f24270 */
[----:B------:R-:W-:-:S02]  /*45d0*/  ISETP.GT.AND P4, PT, R0, 0x19, PT ;  /* 0x000000190000780c */ /* 0x000fc40003f84270 */
[----:B------:R-:W-:Y:S02]  /*45e0*/  ISETP.GT.AND P0, PT, R0, 0x20, PT ;  /* 0x000000200000780c */ /* 0x000fe40003f04270 */
[----:B------:R-:W-:Y:S02]  /*45f0*/  FSEL R20, R40, -INF , P3 ;  /* 0xff80000028147808 */ /* 0x000fe40001800000 */
[----:B------:R-:W-:Y:S02]  /*4600*/  ISETP.GT.AND P3, PT, R0, 0x28, PT ;  /* 0x000000280000780c */ /* 0x000fe40003f64270 */
[----:B------:R-:W-:Y:S02]  /*4610*/  FSEL R16, R48, -INF , P2 ;  /* 0xff80000030107808 */ /* 0x000fe40001000000 */
        /* <DEDUP_REMOVED lines=8> */
[----:B------:R-:W-:Y:S02]  /*46a0*/  ISETP.GT.AND P3, PT, R0, 0x38, PT ;  /* 0x000000380000780c */ /* 0x000fe40003f64270 */
[----:B------:R-:W-:Y:S02]  /*46b0*/  FSEL R86, R37, -INF , P2 ;  /* 0xff80000025567808 */ /* 0x000fe40001000000 */
[----:B------:R-:W-:Y:S02]  /*46c0*/  FSEL R84, R69, -INF , P4 ;  /* 0xff80000045547808 */ /* 0x000fe40002000000 */
[----:B------:R-:W-:Y:S02]  /*46d0*/  FSEL R221, R32, -INF , P1 ;  /* 0xff80000020dd7808 */ /* 0x000fe40000800000 */
[----:B------:R-:W-:Y:S02]  /*46e0*/  FSEL R220, R33, -INF , P0 ;  /* 0xff80000021dc7808 */ /* 0x000fe40000000000 */
[----:B------:R-:W-:-:S02]  /*46f0*/  ISETP.GT.AND P4, PT, R0, 0x39, PT ;  /* 0x000000390000780c */ /* 0x000fc40003f84270 */
[C---:B------:R-:W-:Y:S02]  /*4700*/  ISETP.GT.AND P2, PT, R0.reuse, 0x40, PT ;  /* 0x000000400000780c */ /* 0x040fe40003f44270 */
[C---:B------:R-:W-:Y:S02]  /*4710*/  ISETP.GT.AND P1, PT, R0.reuse, 0x41, PT ;  /* 0x000000410000780c */ /* 0x040fe40003f24270 */
[----:B------:R-:W-:Y:S02]  /*4720*/  ISETP.GT.AND P0, PT, R0, 0x48, PT ;  /* 0x000000480000780c */ /* 0x000fe40003f04270 */
[----:B------:R-:W-:Y:S02]  /*4730*/  FSEL R219, R64, -INF , P3 ;  /* 0xff80000040db7808 */ /* 0x000fe40001800000 */
[----:B------:R-:W-:Y:S02]  /*4740*/  ISETP.GT.AND P3, PT, R0, 0x50, PT ;  /* 0x000000500000780c */ /* 0x000fe40003f64270 */
[----:B------:R-:W-:-:S02]  /*4750*/  FSEL R218, R65, -INF , P4 ;  /* 0xff80000041da7808 */ /* 0x000fc40002000000 */
        /* <DEDUP_REMOVED lines=8> */
[----:B------:R-:W-:Y:S02]  /*47e0*/  FSEL R226, R61, -INF , P4 ;  /* 0xff8000003de27808 */ /* 0x000fe40002000000 */
[----:B------:R-:W-:Y:S01]  /*47f0*/  FSEL R247, R25, -INF , P2 ;  /* 0xff80000019f77808 */ /* 0x000fe20001000000 */
[----:B------:R2:W-:Y:S01]  /*4800*/  STL [R1], R0 ;  /* 0x0000000001007387 */ /* 0x0005e20000100800 */
[----:B------:R-:W-:Y:S02]  /*4810*/  FSEL R244, R56, -INF , P1 ;  /* 0xff80000038f47808 */ /* 0x000fe40000800000 */
[----:B------:R-:W-:Y:S01]  /*4820*/  FSEL R238, R57, -INF , P0 ;  /* 0xff80000039ee7808 */ /* 0x000fe20000000000 */
[----:B------:R-:W-:Y:S05]  /*4830*/  BRA.DIV ~URZ, `(.L_x_3241) ;  /* 0x000105427f007947 */ /* 0x000fea000b800000 */
[----:B------:R-:W3:Y:S01]  /*4840*/  LDL R3, [R1] ;  /* 0x0000000001037983 */ /* 0x000ee20000100800 */
[----:B--2---:R-:W-:-:S03]  /*4850*/  FMNMX.FTZ R0, R8, R9, !PT ;  /* 0x0000000908007209 */ /* 0x004fc60007810000 */
        /* <DEDUP_REMOVED lines=19> */
[----:B------:R-:W-:-:S02]  /*4990*/  FSEL R13, R51, -INF , P0 ;  /* 0xff800000330d7808 */ /* 0x000fc40000000000 */
[C---:B------:R-:W-:Y:S02]  /*49a0*/  ISETP.GT.AND P1, PT, R5.reuse, 0x10, PT ;  /* 0x000000100500780c */ /* 0x040fe40003f24270 */
        /* <DEDUP_REMOVED lines=59> */
[C---:B------:R-:W-:Y:S02]  /*4d60*/  ISETP.GT.AND P0, PT, R5.reuse, 0x51, PT ;  /* 0x000000510500780c */ /* 0x040fe40003f04270 */
[----:B------:R-:W-:Y:S02]  /*4d70*/  FSEL R4, R26, -INF , P1 ;  /* 0xff8000001a047808 */ /* 0x000fe40000800000 */
[----:B------:R-:W-:Y:S02]  /*4d80*/  FMNMX.FTZ R2, R224, R2, !PT ;  /* 0x00000002e0027209 */ /* 0x000fe40007810000 */
[----:B------:R-:W-:Y:S01]  /*4d90*/  ISETP.GT.AND P1, PT, R5, 0x58, PT ;  /* 0x000000580500780c */ /* 0x000fe20003f24270 */
[----:B------:R-:W-:Y:S01]  /*4da0*/  STL [R1+0x8], R4 ;  /* 0x0000080401007387 */ /* 0x000fe20000100800 */
[----:B------:R-:W-:Y:S02]  /*4db0*/  FMNMX.FTZ R2, R4, R2, !PT ;  /* 0x0000000204027209 */ /* 0x000fe40007810000 */
[----:B------:R-:W-:-:S02]  /*4dc0*/  FSEL R250, R58, -INF , P1 ;  /* 0xff8000003afa7808 */ /* 0x000fc40000800000 */
[----:B---3--:R-:W-:Y:S02]  /*4dd0*/  FMNMX.FTZ R0, R3, R0, !PT ;  /* 0x0000000003007209 */ /* 0x008fe40007810000 */
[----:B------:R-:W-:Y:S02]  /*4de0*/  FSEL R3, R27, -INF , P0 ;  /* 0xff8000001b037808 */ /* 0x000fe40000000000 */
[----:B------:R-:W-:Y:S02]  /*4df0*/  FMNMX.FTZ R0, R247, R0, !PT ;  /* 0x00000000f7007209 */ /* 0x000fe40007810000 */
[----:B------:R-:W-:Y:S01]  /*4e00*/  ISETP.GT.AND P0, PT, R5, 0x59, PT ;  /* 0x000000590500780c */ /* 0x000fe20003f04270 */
[----:B------:R-:W-:Y:S01]  /*4e10*/  STL [R1+0x4], R3 ;  /* 0x0000040301007387 */ /* 0x000fe20000100800 */
[----:B------:R-:W-:Y:S02]  /*4e20*/  FMNMX.FTZ R0, R244, R0, !PT ;  /* 0x00000000f4007209 */ /* 0x000fe40007810000 */
[----:B------:R-:W-:-:S02]  /*4e30*/  FMNMX.FTZ R2, R3, R2, !PT ;  /* 0x0000000203027209 */ /* 0x000fc40007810000 */
        /* <DEDUP_REMOVED lines=11> */
.L_x_3303:
[C---:B------:R-:W-:Y:S01]  /*4ef0*/  FMUL.FTZ R0, R173.reuse, c[0x0][0x2d0] ;  /* 0x0000b400ad007a20 */ /* 0x040fe20000410000 */
[----:B------:R-:W-:Y:S01]  /*4f00*/  FSETP.NEU.FTZ.AND P0, PT, R173, -INF , PT ;  /* 0xff800000ad00780b */ /* 0x000fe20003f1d000 */
[----:B------:R-:W4:Y:S03]  /*4f10*/  LDL.LU R99, [R1] ;  /* 0x0000000001637983 */ /* 0x000f260000300800 */
[----:B------:R-:W-:Y:S02]  /*4f20*/  FSEL R0, R0, RZ, P0 ;  /* 0x000000ff00007208 */ /* 0x000fe40000000000 */
[----:B---3--:R-:W-:Y:S01]  /*4f30*/  FMNMX.FTZ R12, R12, R4, !PT ;  /* 0x000000040c0c7209 */ /* 0x008fe20007810000 */
[----:B------:R-:W-:Y:S01]  /*4f40*/  WARPSYNC 0xffffffff ;  /* 0xffffffff00007948 */ /* 0x000fe20003800000 */
[----:B------:R-:W-:Y:S01]  /*4f50*/  LDSM.16.MT88.4 R36, [R233] ;  /* 0x00000000e924783b */ /* 0x000fe20000004200 */
[--C-:B------:R-:W-:Y:S01]  /*4f60*/  FFMA.FTZ R2, R8, c[0x0][0x2d0], -R0.reuse ;  /* 0x0000b40008027a23 */ /* 0x100fe20000010800 */
[----:B------:R-:W-:Y:S01]  /*4f70*/  FSETP.NEU.FTZ.AND P0, PT, R12, -INF , PT ;  /* 0xff8000000c00780b */ /* 0x000fe20003f1d000 */
[--C-:B------:R-:W-:Y:S01]  /*4f80*/  FFMA.FTZ R3, R20, c[0x0][0x2d0], -R0.reuse ;  /* 0x0000b40014037a23 */ /* 0x100fe20000010800 */
[----:B------:R-:W-:Y:S01]  /*4f90*/  LDSM.16.MT88.4 R32, [R232+0x800] ;  /* 0x00080000e820783b */ /* 0x000fe20000004200 */
[----:B------:R1:W-:Y:S03]  /*4fa0*/  MUFU.EX2 R106, R2 ;  /* 0x00000002006a7308 */ /* 0x0003e60000000800 */
[----:B------:R-:W3:Y:S04]  /*4fb0*/  LDL.LU R95, [R1+0x4] ;  /* 0x00000400015f7983 */ /* 0x000ee80000300800 */
[----:B------:R-:W5:Y:S01]  /*4fc0*/  LDL.LU R94, [R1+0x8] ;  /* 0x00000800015e7983 */ /* 0x000f620000300800 */
[----:B------:R2:W-:Y:S03]  /*4fd0*/  MUFU.EX2 R102, R3 ;  /* 0x0000000300667308 */ /* 0x0005e60000000800 */
[----:B------:R-:W-:Y:S04]  /*4fe0*/  LDSM.16.MT88.4 R40, [R233+0x800] ;  /* 0x00080000e928783b */ /* 0x000fe80000004200 */
[----:B------:R-:W-:Y:S01]  /*4ff0*/  LDSM.16.MT88.4 R60, [R232+0x3000] ;  /* 0x00300000e83c783b */ /* 0x000fe20000004200 */
[----:B-1----:R-:W-:-:S03]  /*5000*/  FFMA.FTZ R2, R9, c[0x0][0x2d0], -R0 ;  /* 0x0000b40009027a23 */ /* 0x002fc60000010800 */
[----:B------:R-:W-:Y:S01]  /*5010*/  LDSM.16.MT88.4 R52, [R234] ;  /* 0x00000000ea34783b */ /* 0x000fe20000004200 */
[----:B------:R1:W1:Y:S03]  /*5020*/  MUFU.EX2 R107, R2 ;  /* 0x00000002006b7308 */ /* 0x0002660000000800 */
[----:B------:R-:W-:Y:S01]  /*5030*/  LDSM.16.MT88.4 R64, [R233+0x3000] ;  /* 0x00300000e940783b */ /* 0x000fe20000004200 */
[----:B--2---:R-:W-:-:S03]  /*5040*/  FFMA.FTZ R3, R21, c[0x0][0x2d0], -R0 ;  /* 0x0000b40015037a23 */ /* 0x004fc60000010800 */
[----:B------:R-:W2:Y:S01]  /*5050*/  LDSM.16.MT88.4 R20, [R232] ;  /* 0x00000000e814783b */ /* 0x000ea20000004200 */
[----:B------:R-:W-:Y:S03]  /*5060*/  MUFU.EX2 R104, R3 ;  /* 0x0000000300687308 */ /* 0x000fe60000000800 */
[----:B------:R-:W-:Y:S04]  /*5070*/  LDSM.16.MT88.4 R56, [R235+0x800] ;  /* 0x00080000eb38783b */ /* 0x000fe80000004200 */
[----:B------:R-:W-:Y:S01]  /*5080*/  LDSM.16.MT88.4 R44, [R234+0x800] ;  /* 0x00080000ea2c783b */ /* 0x000fe20000004200 */
[----:B-1----:R-:W-:Y:S01]  /*5090*/  FFMA.FTZ R2, R16, c[0x0][0x2d0], -R0 ;  /* 0x0000b40010027a23 */ /* 0x002fe20000010800 */
[----:B------:R-:W-:-:S02]  /*50a0*/  F2FP.PACK_AB R8, R107, R106 ;  /* 0x0000006a6b08723e */ /* 0x000fc400000000ff */
[----:B------:R-:W-:Y:S01]  /*50b0*/  LDSM.16.MT88.4 R72, [R233+0x3800] ;  /* 0x00380000e948783b */ /* 0x000fe20000004200 */
[----:B------:R1:W-:Y:S03]  /*50c0*/  MUFU.EX2 R105, R2 ;  /* 0x0000000200697308 */ /* 0x0003e60000000800 */
[----:B------:R-:W-:Y:S04]  /*50d0*/  LDSM.16.MT88.4 R76, [R232+0x6000] ;  /* 0x00600000e84c783b */ /* 0x000fe80000004200 */
[----:B------:R-:W-:Y:S01]  /*50e0*/  LDSM.16.MT88.4 R68, [R234+0x3000] ;  /* 0x00300000ea44783b */ /* 0x000fe20000004200 */
[----:B-1----:R-:W-:-:S04]  /*50f0*/  FFMA.FTZ R2, R17, c[0x0][0x2d0], -R0 ;  /* 0x0000b40011027a23 */ /* 0x002fc80000010800 */
[----:B------:R1:W-:Y:S02]  /*5100*/  MUFU.EX2 R100, R2 ;  /* 0x0000000200647308 */ /* 0x0003e40000000800 */
[----:B-1----:R-:W-:-:S06]  /*5110*/  FFMA.FTZ R2, R18, c[0x0][0x2d0], -R0 ;  /* 0x0000b40012027a23 */ /* 0x002fcc0000010800 */
[----:B------:R1:W-:Y:S02]  /*5120*/  MUFU.EX2 R97, R2 ;  /* 0x0000000200617308 */ /* 0x0003e40000000800 */
[----:B-1----:R-:W-:-:S06]  /*5130*/  FFMA.FTZ R2, R19, c[0x0][0x2d0], -R0 ;  /* 0x0000b40013027a23 */ /* 0x002fcc0000010800 */
[----:B------:R1:W1:Y:S02]  /*5140*/  MUFU.EX2 R93, R2 ;  /* 0x00000002005d7308 */ /* 0x0002640000000800 */
[----:B-1----:R-:W-:Y:S01]  /*5150*/  FMUL.FTZ R2, R12, c[0x0][0x2d0] ;  /* 0x0000b4000c027a20 */ /* 0x002fe20000410000 */
[----:B------:R-:W-:-:S04]  /*5160*/  F2FP.PACK_AB R4, R93, R97 ;  /* 0x000000615d04723e */ /* 0x000fc800000000ff */
[----:B------:R-:W-:-:S05]  /*5170*/  FSEL R2, R2, RZ, P0 ;  /* 0x000000ff02027208 */ /* 0x000fca0000000000 */
[----:B------:R-:W-:Y:S01]  /*5180*/  FFMA.FTZ R3, R6, c[0x0][0x2d0], -R2 ;  /* 0x0000b40006037a23 */ /* 0x000fe20000010802 */
[----:B------:R-:W-:-:S03]  /*5190*/  F2FP.PACK_AB R6, R104, R102 ;  /* 0x000000666806723e */ /* 0x000fc600000000ff */
[----:B------:R1:W-:Y:S02]  /*51a0*/  MUFU.EX2 R101, R3 ;  /* 0x0000000300657308 */ /* 0x0003e40000000800 */
[----:B-1----:R-:W-:-:S06]  /*51b0*/  FFMA.FTZ R3, R7, c[0x0][0x2d0], -R2 ;  /* 0x0000b40007037a23 */ /* 0x002fcc0000010802 */
[----:B------:R1:W1:Y:S02]  /*51c0*/  MUFU.EX2 R172, R3 ;  /* 0x0000000300ac7308 */ /* 0x0002640000000800 */
[----:B-1----:R-:W-:Y:S01]  /*51d0*/  FFMA.FTZ R3, R14, c[0x0][0x2d0], -R2 ;  /* 0x0000b4000e037a23 */ /* 0x002fe20000010802 */
[----:B------:R-:W-:-:S05]  /*51e0*/  F2FP.PACK_AB R9, R172, R101 ;  /* 0x00000065ac09723e */ /* 0x000fca00000000ff */
[----:B------:R1:W-:Y:S02]  /*51f0*/  MUFU.EX2 R98, R3 ;  /* 0x0000000300627308 */ /* 0x0003e40000000800 */
[----:B-1----:R-:W-:-:S06]  /*5200*/  FFMA.FTZ R3, R13, c[0x0][0x2d0], -R2 ;  /* 0x0000b4000d037a23 */ /* 0x002fcc0000010802 */
[----:B------:R1:W1:Y:S02]  /*5210*/  MUFU.EX2 R14, R3 ;  /* 0x00000003000e7308 */ /* 0x0002640000000800 */
[----:B-1----:R-:W-:Y:S01]  /*5220*/  FFMA.FTZ R3, R11, c[0x0][0x2d0], -R2 ;  /* 0x0000b4000b037a23 */ /* 0x002fe20000010802 */
[----:B------:R-:W-:-:S05]  /*5230*/  F2FP.PACK_AB R11, R14, R98 ;  /* 0x000000620e0b723e */ /* 0x000fca00000000ff */
[----:B------:R1:W-:Y:S02]  /*5240*/  MUFU.EX2 R96, R3 ;  /* 0x0000000300607308 */ /* 0x0003e40000000800 */
[----:B-1----:R-:W-:Y:S01]  /*5250*/  FFMA.FTZ R3, R10, c[0x0][0x2d0], -R2 ;  /* 0x0000b4000a037a23 */ /* 0x002fe20000010802 */
[----:B------:R-:W-:-:S05]  /*5260*/  F2FP.PACK_AB R10, R100, R105 ;  /* 0x00000069640a723e */ /* 0x000fca00000000ff */
[----:B------:R1:W1:Y:S02]  /*5270*/  MUFU.EX2 R92, R3 ;  /* 0x00000003005c7308 */ /* 0x0002640000000800 */
[C---:B--2---:R-:W-:Y:S08]  /*5280*/  HMMA.16816.F32 R16, R8.reuse, R20, RZ ;  /* 0x000000140810723c */ /* 0x044ff000000018ff */
[----:B------:R-:W-:Y:S01]  /*5290*/  HMMA.16816.F32 R28, R8, R22, RZ ;  /* 0x00000016081c723c */ /* 0x000fe200000018ff */
[----:B-1----:R-:W-:Y:S01]  /*52a0*/  FFMA.FTZ R3, R15, c[0x0][0x2d0], -R2 ;  /* 0x0000b4000f037a23 */ /* 0x002fe20000010802 */
[----:B------:R-:W-:-:S03]  /*52b0*/  F2FP.PACK_AB R5, R92, R96 ;  /* 0x000000605c05723e */ /* 0x000fc600000000ff */
[----:B------:R1:W-:Y:S03]  /*52c0*/  MUFU.EX2 R103, R3 ;  /* 0x0000000300677308 */ /* 0x0003e60000000800 */
[----:B------:R-:W-:Y:S01]  /*52d0*/  HMMA.16816.F32 R20, R8, R36, RZ ;  /* 0x000000240814723c */ /* 0x000fe200000018ff */
[----:B-1----:R-:W-:Y:S02]  /*52e0*/  FFMA.FTZ R3, R24, c[0x0][0x2d0], -R2 ;  /* 0x0000b40018037a23 */ /* 0x002fe40000010802 */
[----:B------:R-:W1:Y:S02]  /*52f0*/  LDSM.16.MT88.4 R24, [R235] ;  /* 0x00000000eb18783b */ /* 0x000e640000004200 */
[----:B------:R-:W2:Y:S02]  /*5300*/  MUFU.EX2 R13, R3 ;  /* 0x00000003000d7308 */ /* 0x000ea40000000800 */
[----:B--2---:R-:W-:Y:S01]  /*5310*/  F2FP.PACK_AB R7, R13, R103 ;  /* 0x000000670d07723e */ /* 0x004fe200000000ff */
[----:B------:R-:W-:-:S02]  /*5320*/  FFMA.FTZ R3, R87, c[0x0][0x2d0], -R0 ;  /* 0x0000b40057037a23 */ /* 0x000fc40000010800 */
[----:B----4-:R-:W-:-:S04]  /*5330*/  IMAD.MOV.U32 R15, RZ, RZ, R99 ;  /* 0x000000ffff0f7224 */ /* 0x010fc800078e0063 */
[----:B------:R-:W-:Y:S01]  /*5340*/  HMMA.16816.F32 R88, R4, R32, R16 ;  /* 0x000000200458723c */ /* 0x000fe20000001810 */
[----:B------:R-:W-:-:S06]  /*5350*/  FFMA.FTZ R15, R15, c[0x0][0x2d0], -R0 ;  /* 0x0000b4000f0f7a23 */ /* 0x000fcc0000010800 */
[----:B------:R-:W-:Y:S01]  /*5360*/  MUFU.EX2 R15, R15 ;  /* 0x0000000f000f7308 */ /* 0x000fe20000000800 */
        /* <DEDUP_REMOVED lines=12> */
[----:B------:R-:W4:Y:S07]  /*5430*/  LDSM.16.MT88.4 R52, [R235+0x3800] ;  /* 0x00380000eb34783b */ /* 0x000f2e0000004200 */
[----:B------:R-:W-:Y:S08]  /*5440*/  HMMA.16816.F32 R16, R8, R64, RZ ;  /* 0x000000400810723c */ /* 0x000ff000000018ff */
[C---:B------:R-:W-:Y:S08]  /*5450*/  HMMA.16816.F32 R184, R4.reuse, R58, R36 ;  /* 0x0000003a04b8723c */ /* 0x040ff00000001824 */
[C---:B------:R-:W-:Y:S08]  /*5460*/  HMMA.16816.F32 R196, R4.reuse, R44, R32 ;  /* 0x0000002c04c4723c */ /* 0x040ff00000001820 */
[C---:B------:R-:W-:Y:S01]  /*5470*/  HMMA.16816.F32 R180, R4.reuse, R46, R28 ;  /* 0x0000002e04b4723c */ /* 0x040fe2000000181c */
[----:B------:R-:W3:Y:S07]  /*5480*/  LDSM.16.MT88.4 R44, [R232+0x6800] ;  /* 0x00680000e82c783b */ /* 0x000eee0000004200 */
[----:B------:R-:W-:Y:S01]  /*5490*/  HMMA.16816.F32 R200, R4, R56, R48 ;  /* 0x0000003804c8723c */ /* 0x000fe20000001830 */
[----:B------:R-:W3:Y:S04]  /*54a0*/  LDSM.16.MT88.4 R56, [R233+0x6000] ;  /* 0x00600000e938783b */ /* 0x000ee80000004200 */
[----:B------:R-:W3:Y:S03]  /*54b0*/  LDSM.16.MT88.4 R48, [R234+0x3800] ;  /* 0x00380000ea30783b */ /* 0x000ee60000004200 */
[C---:B-1----:R-:W-:Y:S08]  /*54c0*/  HMMA.16816.F32 R36, R8.reuse, R60, RZ ;  /* 0x0000003c0824723c */ /* 0x042ff000000018ff */
[----:B------:R-:W-:Y:S01]  /*54d0*/  HMMA.16816.F32 R32, R8, R62, RZ ;  /* 0x0000003e0820723c */ /* 0x000fe200000018ff */
[----:B------:R-:W-:Y:S07]  /*54e0*/  LDSM.16.MT88.4 R60, [R234+0x6000] ;  /* 0x00600000ea3c783b */ /* 0x000fee0000004200 */
[C---:B--2---:R-:W-:Y:S08]  /*54f0*/  HMMA.16816.F32 R176, R4.reuse, R42, R20 ;  /* 0x0000002a04b0723c */ /* 0x044ff00000001814 */
[C---:B------:R-:W-:Y:S07]  /*5500*/  HMMA.16816.F32 R188, R4.reuse, R72, R16 ;  /* 0x0000004804bc723c */ /* 0x040fee0000001810 */
[----:B------:R-:W-:Y:S01]  /*5510*/  MOV R73, R107 ;  /* 0x0000006b00497202 */ /* 0x000fe20000000f00 */
[----:B------:R-:W-:Y:S01]  /*5520*/  HMMA.16816.F32 R192, R4, R40, R24 ;  /* 0x0000002804c0723c */ /* 0x000fe20000001818 */
[----:B------:R-:W-:-:S07]  /*5530*/  MOV R72, R106 ;  /* 0x0000006a00487202 */ /* 0x000fce0000000f00 */
[C---:B------:R-:W-:Y:S07]  /*5540*/  HMMA.16816.F32 R20, R8.reuse, R76, RZ ;  /* 0x0000004c0814723c */ /* 0x040fee00000018ff */
[----:B---3--:R-:W-:Y:S01]  /*5550*/  MOV R77, R95 ;  /* 0x0000005f004d7202 */ /* 0x008fe20000000f00 */
[----:B------:R-:W-:Y:S01]  /*5560*/  HMMA.16816.F32 R16, R8, R78, RZ ;  /* 0x0000004e0810723c */ /* 0x000fe200000018ff */
[----:B-----5:R-:W-:-:S06]  /*5570*/  MOV R76, R94 ;  /* 0x0000005e004c7202 */ /* 0x020fcc0000000f00 */
[----:B------:R-:W-:Y:S01]  /*5580*/  IMAD.MOV.U32 R79, RZ, RZ, R93 ;  /* 0x000000ffff4f7224 */ /* 0x000fe200078e005d */
[----:B------:R-:W-:Y:S01]  /*5590*/  HMMA.16816.F32 R40, R8, R66, RZ ;  /* 0x000000420828723c */ /* 0x000fe200000018ff */
[----:B------:R-:W-:Y:S07]  /*55a0*/  LDSM.16.MT88.4 R64, [R235+0x6000] ;  /* 0x00600000eb40783b */ /* 0x000fee0000004200 */
[C---:B----4-:R-:W-:Y:S01]  /*55b0*/  HMMA.16816.F32 R168, R4.reuse, R52, R36 ;  /* 0x0000003404a8723c */ /* 0x050fe20000001824 */
[----:B------:R-:W-:Y:S07]  /*55c0*/  LDSM.16.MT88.4 R36, [R235+0x6800] ;  /* 0x00680000eb24783b */ /* 0x000fee0000004200 */
[C---:B------:R-:W-:Y:S01]  /*55d0*/  HMMA.16816.F32 R152, R4.reuse, R54, R32 ;  /* 0x000000360498723c */ /* 0x040fe20000001820 */
[----:B------:R-:W1:Y:S07]  /*55e0*/  LDSM.16.MT88.4 R52, [R233+0x6800] ;  /* 0x00680000e934783b */ /* 0x000e6e0000004200 */
[C---:B------:R-:W-:Y:S08]  /*55f0*/  HMMA.16816.F32 R160, R4.reuse, R44, R20 ;  /* 0x0000002c04a0723c */ /* 0x040ff00000001814 */
[----:B------:R-:W-:Y:S01]  /*5600*/  HMMA.16816.F32 R140, R4, R46, R16 ;  /* 0x0000002e048c723c */ /* 0x000fe20000001810 */
[----:B------:R-:W-:Y:S07]  /*5610*/  LDSM.16.MT88.4 R44, [R234+0x6800] ;  /* 0x00680000ea2c783b */ /* 0x000fee0000004200 */
[----:B------:R-:W-:Y:S07]  /*5620*/  HMMA.16816.F32 R28, R8, R68, RZ ;  /* 0x00000044081c723c */ /* 0x000fee00000018ff */
[----:B------:R-:W-:Y:S01]  /*5630*/  IMAD.MOV.U32 R69, RZ, RZ, R105 ;  /* 0x000000ffff457224 */ /* 0x000fe200078e0069 */
[----:B------:R-:W-:Y:S01]  /*5640*/  HMMA.16816.F32 R156, R4, R74, R40 ;  /* 0x0000004a049c723c */ /* 0x000fe20000001828 */
[----:B------:R-:W2:Y:S01]  /*5650*/  LDSM.16.MT88.4 R40, [R232+0x9000] ;  /* 0x00900000e828783b */ /* 0x000ea20000004200 */
[----:B------:R-:W-:-:S05]  /*5660*/  MOV R68, R104 ;  /* 0x0000006800447202 */ /* 0x000fca0000000f00 */
[----:B------:R-:W-:Y:S01]  /*5670*/  MOV R75, R101 ;  /* 0x00000065004b7202 */ /* 0x000fe20000000f00 */
[----:B------:R-:W-:Y:S01]  /*5680*/  HMMA.16816.F32 R20, R8, R56, RZ ;  /* 0x000000380814723c */ /* 0x000fe200000018ff */
[----:B------:R-:W-:-:S06]  /*5690*/  MOV R74, R100 ;  /* 0x00000064004a7202 */ /* 0x000fcc0000000f00 */
[----:B------:R-:W-:Y:S01]  /*56a0*/  MOV R57, R98 ;  /* 0x0000006200397202 */ /* 0x000fe20000000f00 */
[----:B------:R-:W-:Y:S01]  /*56b0*/  HMMA.16816.F32 R16, R8, R58, RZ ;  /* 0x0000003a0810723c */ /* 0x000fe200000018ff */
[----:B------:R3:W-:Y:S01]  /*56c0*/  MUFU.EX2 R58, R3 ;  /* 0x00000003003a7308 */ /* 0x0007e20000000800 */
[----:B------:R-:W-:-:S05]  /*56d0*/  MOV R56, R97 ;  /* 0x0000006100387202 */ /* 0x000fca0000000f00 */
[----:B------:R-:W-:Y:S01]  /*56e0*/  IMAD.MOV.U32 R59, RZ, RZ, R96 ;  /* 0x000000ffff3b7224 */ /* 0x000fe200078e0060 */
[----:B------:R-:W-:Y:S07]  /*56f0*/  HMMA.16816.F32 R24, R8, R70, RZ ;  /* 0x000000460818723c */ /* 0x000fee00000018ff */
[----:B------:R-:W-:Y:S01]  /*5700*/  MOV R71, R103 ;  /* 0x0000006700477202 */ /* 0x000fe20000000f00 */
[----:B------:R-:W-:Y:S01]  /*5710*/  IMAD.MOV.U32 R70, RZ, RZ, R102 ;  /* 0x000000ffff467224 */ /* 0x000fe200078e0066 */
[----:B------:R-:W-:Y:S01]  /*5720*/  HMMA.16816.F32 R164, R4, R48, R28 ;  /* 0x0000003004a4723c */ /* 0x000fe2000000181c */
[----:B---3--:R-:W-:-:S07]  /*5730*/  FFMA.FTZ R3, R86, c[0x0][0x2d0], -R0 ;  /* 0x0000b40056037a23 */ /* 0x008fce0000010800 */
[C---:B-1----:R-:W-:Y:S08]  /*5740*/  HMMA.16816.F32 R100, R4.reuse, R52, R20 ;  /* 0x000000340464723c */ /* 0x042ff00000001814 */
[C---:B------:R-:W-:Y:S01]  /*5750*/  HMMA.16816.F32 R104, R4.reuse, R54, R16 ;  /* 0x000000360468723c */ /* 0x040fe20000001810 */
[----:B------:R-:W1:Y:S07]  /*5760*/  LDSM.16.MT88.4 R52, [R232+0x9800] ;  /* 0x00980000e834783b */ /* 0x000e6e0000004200 */
[----:B------:R-:W-:Y:S01]  /*5770*/  HMMA.16816.F32 R144, R4, R50, R24 ;  /* 0x000000320490723c */ /* 0x000fe20000001818 */
[----:B------:R-:W3:Y:S07]  /*5780*/  LDSM.16.MT88.4 R48, [R233+0x9000] ;  /* 0x00900000e930783b */ /* 0x000eee0000004200 */
[C---:B------:R-:W-:Y:S08]  /*5790*/  HMMA.16816.F32 R28, R8.reuse, R66, RZ ;  /* 0x00000042081c723c */ /* 0x040ff000000018ff */
[C---:B--2---:R-:W-:Y:S08]  /*57a0*/  HMMA.16816.F32 R16, R8.reuse, R40, RZ ;  /* 0x000000280810723c */ /* 0x044ff000000018ff */
[----:B------:R-:W-:Y:S01]  /*57b0*/  HMMA.16816.F32 R32, R8, R64, RZ ;  /* 0x000000400820723c */ /* 0x000fe200000018ff */
[----:B------:R2:W4:Y:S07]  /*57c0*/  MUFU.EX2 R65, R3 ;  /* 0x0000000300417308 */ /* 0x00052e0000000800 */
[C---:B------:R-:W-:Y:S01]  /*57d0*/  HMMA.16816.F32 R112, R4.reuse, R38, R28 ;  /* 0x000000260470723c */ /* 0x040fe2000000181c */
[----:B------:R-:W5:Y:S07]  /*57e0*/  LDSM.16.MT88.4 R28, [R233+0x9800] ;  /* 0x00980000e91c783b */ /* 0x000f6e0000004200 */
[----:B-1----:R-:W-:Y:S01]  /*57f0*/  HMMA.16816.F32 R132, R4, R52, R16 ;  /* 0x000000340484723c */ /* 0x002fe20000001810 */
[----:B--2---:R-:W-:-:S07]  /*5800*/  FFMA.FTZ R3, R85, c[0x0][0x2d0], -R0 ;  /* 0x0000b40055037a23 */ /* 0x004fce0000010800 */
[C---:B---3--:R-:W-:Y:S08]  /*5810*/  HMMA.16816.F32 R16, R8.reuse, R50, RZ ;  /* 0x000000320810723c */ /* 0x048ff000000018ff */
[C---:B------:R-:W-:Y:S01]  /*5820*/  HMMA.16816.F32 R24, R8.reuse, R60, RZ ;  /* 0x0000003c0818723c */ /* 0x040fe200000018ff */
[----:B------:R1:W-:Y:S07]  /*5830*/  MUFU.EX2 R60, R3 ;  /* 0x00000003003c7308 */ /* 0x0003ee0000000800 */
[----:B------:R-:W-:Y:S08]  /*5840*/  HMMA.16816.F32 R20, R8, R62, RZ ;  /* 0x0000003e0814723c */ /* 0x000ff000000018ff */
[----:B------:R-:W-:Y:S01]  /*5850*/  HMMA.16816.F32 R148, R4, R36, R32 ;  /* 0x000000240494723c */ /* 0x000fe20000001820 */
[----:B------:R-:W2:Y:S01]  /*5860*/  LDSM.16.MT88.4 R32, [R235+0x9000] ;  /* 0x00900000eb20783b */ /* 0x000ea20000004200 */
[----:B-1----:R-:W-:-:S04]  /*5870*/  FFMA.FTZ R3, R84, c[0x0][0x2d0], -R0 ;  /* 0x0000b40054037a23 */ /* 0x002fc80000010800 */
[----:B------:R1:W3:Y:S01]  /*5880*/  MUFU.EX2 R66, R3 ;  /* 0x0000000300427308 */ /* 0x0002e20000000800 */
[----:B------:R-:W-:Y:S01]  /*5890*/  MOV R37, R92 ;  /* 0x0000005c00257202 */ /* 0x000fe20000000f00 */
[C---:B-----5:R-:W-:Y:S01]  /*58a0*/  HMMA.16816.F32 R120, R4.reuse, R30, R16 ;  /* 0x0000001e0478723c */ /* 0x060fe20000001810 */
[----:B------:R-:W5:Y:S07]  /*58b0*/  LDSM.16.MT88.4 R16, [R234+0x9000] ;  /* 0x00900000ea10783b */ /* 0x000f6e0000004200 */
[----:B------:R-:W-:Y:S01]  /*58c0*/  HMMA.16816.F32 R136, R4, R44, R24 ;  /* 0x0000002c0488723c */ /* 0x000fe20000001818 */
[----:B-1----:R-:W-:-:S07]  /*58d0*/  FFMA.FTZ R3, R83, c[0x0][0x2d0], -R2 ;  /* 0x0000b40053037a23 */ /* 0x002fce0000010802 */
[----:B------:R-:W-:Y:S01]  /*58e0*/  HMMA.16816.F32 R116, R4, R46, R20 ;  /* 0x0000002e0474723c */ /* 0x000fe20000001814 */
[----:B------:R1:W-:Y:S07]  /*58f0*/  MUFU.EX2 R78, R3 ;  /* 0x00000003004e7308 */ /* 0x0003ee0000000800 */
[C---:B------:R-:W-:Y:S08]  /*5900*/  HMMA.16816.F32 R24, R8.reuse, R42, RZ ;  /* 0x0000002a0818723c */ /* 0x040ff000000018ff */
[----:B------:R-:W-:Y:S01]  /*5910*/  HMMA.16816.F32 R20, R8, R48, RZ ;  /* 0x000000300814723c */ /* 0x000fe200000018ff */
[----:B-1----:R-:W-:-:S04]  /*5920*/  FFMA.FTZ R3, R81, c[0x0][0x2d0], -R2 ;  /* 0x0000b40051037a23 */ /* 0x002fc80000010802 */
[----:B------:R1:W1:Y:S11]  /*5930*/  MUFU.EX2 R64, R3 ;  /* 0x0000000300407308 */ /* 0x0002760000000800 */
[----:B------:R-:W-:Y:S01]  /*5940*/  HMMA.16816.F32 R128, R4, R54, R24 ;  /* 0x000000360480723c */ /* 0x000fe20000001818 */
[----:B-1----:R-:W-:-:S07]  /*5950*/  FFMA.FTZ R3, R82, c[0x0][0x2d0], -R2 ;  /* 0x0000b40052037a23 */ /* 0x002fce0000010802 */
[----:B------:R-:W-:Y:S01]  /*5960*/  HMMA.16816.F32 R124, R4, R28, R20 ;  /* 0x0000001c047c723c */ /* 0x000fe20000001814 */
[----:B------:R-:W1:Y:S01]  /*5970*/  LDSM.16.MT88.4 R28, [R235+0x9800] ;  /* 0x00980000eb1c783b */ /* 0x000e620000004200 */
[----:B------:R3:W-:Y:S06]  /*5980*/  MUFU.EX2 R61, R3 ;  /* 0x00000003003d7308 */ /* 0x0007ec0000000800 */
[C---:B--2---:R-:W-:Y:S08]  /*5990*/  HMMA.16816.F32 R24, R8.reuse, R32, RZ ;  /* 0x000000200818723c */ /* 0x044ff000000018ff */
[----:B------:R-:W-:Y:S01]  /*59a0*/  HMMA.16816.F32 R20, R8, R34, RZ ;  /* 0x000000220814723c */ /* 0x000fe200000018ff */
[----:B---3--:R-:W-:-:S04]  /*59b0*/  FFMA.FTZ R3, R80, c[0x0][0x2d0], -R2 ;  /* 0x0000b40050037a23 */ /* 0x008fc80000010802 */
[----:B------:R2:W3:Y:S03]  /*59c0*/  MUFU.EX2 R67, R3 ;  /* 0x0000000300437308 */ /* 0x0004e60000000800 */
[C---:B-----5:R-:W-:Y:S08]  /*59d0*/  HMMA.16816.F32 R32, R8.reuse, R16, RZ ;  /* 0x000000100820723c */ /* 0x060ff000000018ff */
[----:B------:R-:W-:Y:S01]  /*59e0*/  HMMA.16816.F32 R8, R8, R18, RZ ;  /* 0x000000120808723c */ /* 0x000fe200000018ff */
[----:B------:R-:W5:Y:S01]  /*59f0*/  LDSM.16.MT88.4 R16, [R234+0x9800] ;  /* 0x00980000ea10783b */ /* 0x000f620000004200 */
[----:B--2---:R-:W-:-:S06]  /*5a00*/  FFMA.FTZ R3, R221, c[0x0][0x2d0], -R0 ;  /* 0x0000b400dd037a23 */ /* 0x004fcc0000010800 */
[C---:B-1----:R-:W-:Y:S08]  /*5a10*/  HMMA.16816.F32 R108, R4.reuse, R28, R24 ;  /* 0x0000001c046c723c */ /* 0x042ff00000001818 */
[C---:B------:R-:W-:Y:S08]  /*5a20*/  HMMA.16816.F32 R96, R4.reuse, R30, R20 ;  /* 0x0000001e0460723c */ /* 0x040ff00000001814 */
[C---:B-----5:R-:W-:Y:S08]  /*5a30*/  HMMA.16816.F32 R92, R4.reuse, R16, R32 ;  /* 0x00000010045c723c */ /* 0x060ff00000001820 */
[----:B------:R-:W-:Y:S01]  /*5a40*/  HMMA.16816.F32 R16, R4, R18, R8 ;  /* 0x000000120410723c */ /* 0x000fe20000001808 */
[----:B------:R-:W1:Y:S06]  /*5a50*/  LDSM.16.MT88.4 R8, [R232+0x1000] ;  /* 0x00100000e808783b */ /* 0x000e6c0000004200 */
[----:B----4-:R-:W-:-:S02]  /*5a60*/  F2FP.PACK_AB R4, R65, R58 ;  /* 0x0000003a4104723e */ /* 0x010fc400000000ff */
[----:B------:R-:W-:Y:S02]  /*5a70*/  F2FP.PACK_AB R6, R66, R60 ;  /* 0x0000003c4206723e */ /* 0x000fe400000000ff */
[----:B------:R-:W-:Y:S02]  /*5a80*/  F2FP.PACK_AB R5, R64, R78 ;  /* 0x0000004e4005723e */ /* 0x000fe400000000ff */
[----:B---3--:R-:W-:-:S07]  /*5a90*/  F2FP.PACK_AB R7, R67, R61 ;  /* 0x0000003d4307723e */ /* 0x008fce00000000ff */
        /* <DEDUP_REMOVED lines=8> */
[----:B------:R-:W-:Y:S01]  /*5b20*/  IMAD.MOV.U32 R215, RZ, RZ, R76 ;  /* 0x000000ffffd77224 */ /* 0x000fe200078e004c */
[----:B------:R-:W-:Y:S01]  /*5b30*/  HMMA.16816.F32 R48, R4, R10, R204 ;  /* 0x0000000a0430723c */ /* 0x000fe200000018cc */
[----:B------:R-:W1:Y:S01]  /*5b40*/  LDSM.16.MT88.4 R8, [R235+0x1000] ;  /* 0x00100000eb08783b */ /* 0x000e620000004200 */
[----:B------:R-:W-:-:S02]  /*5b50*/  MOV R214, R77 ;  /* 0x0000004d00d67202 */ /* 0x000fc40000000f00 */
[----:B------:R-:W-:Y:S02]  /*5b60*/  MOV R212, R37 ;  /* 0x0000002500d47202 */ /* 0x000fe40000000f00 */
[----:B------:R-:W-:Y:S01]  /*5b70*/  MOV R213, R70 ;  /* 0x0000004600d57202 */ /* 0x000fe20000000f00 */
[----:B------:R-:W-:Y:S01]  /*5b80*/  IMAD.MOV.U32 R206, RZ, RZ, R68 ;  /* 0x000000ffffce7224 */ /* 0x000fe200078e0044 */
[----:B------:R-:W-:Y:S01]  /*5b90*/  MOV R207, R71 ;  /* 0x0000004700cf7202 */ /* 0x000fe20000000f00 */
[C---:B-1----:R-:W-:Y:S07]  /*5ba0*/  HMMA.16816.F32 R80, R4.reuse, R8, R200 ;  /* 0x000000080450723c */ /* 0x042fee00000018c8 */
[----:B------:R-:W-:Y:S01]  /*5bb0*/  MOV R201, R66 ;  /* 0x0000004200c97202 */ /* 0x000fe20000000f00 */
[C---:B------:R-:W-:Y:S01]  /*5bc0*/  HMMA.16816.F32 R44, R4.reuse, R10, R184 ;  /* 0x0000000a042c723c */ /* 0x040fe200000018b8 */
[----:B------:R-:W1:Y:S01]  /*5bd0*/  LDSM.16.MT88.4 R8, [R234+0x1000] ;  /* 0x00100000ea08783b */ /* 0x000e620000004200 */
[----:B------:R-:W-:Y:S01]  /*5be0*/  IMAD.MOV.U32 R200, RZ, RZ, R67 ;  /* 0x000000ffffc87224 */ /* 0x000fe200078e0043 */
[----:B------:R-:W-:Y:S01]  /*5bf0*/  MOV R202, R61 ;  /* 0x0000003d00ca7202 */ /* 0x000fe20000000f00 */
[----:B------:R-:W-:Y:S01]  /*5c00*/  IMAD.MOV.U32 R203, RZ, RZ, R60 ;  /* 0x000000ffffcb7224 */ /* 0x000fe200078e003c */
[----:B------:R2:W-:Y:S02]  /*5c10*/  MUFU.EX2 R186, R3 ;  /* 0x0000000300ba7308 */ /* 0x0005e40000000800 */
[----:B------:R-:W-:Y:S01]  /*5c20*/  MOV R184, R79 ;  /* 0x0000004f00b87202 */ /* 0x000fe20000000f00 */
[----:B--2---:R-:W-:Y:S01]  /*5c30*/  FFMA.FTZ R3, R220, c[0x0][0x2d0], -R0 ;  /* 0x0000b400dc037a23 */ /* 0x004fe20000010800 */
[C---:B-1----:R-:W-:Y:S07]  /*5c40*/  HMMA.16816.F32 R76, R4.reuse, R8, R196 ;  /* 0x00000008044c723c */ /* 0x042fee00000018c4 */
[----:B------:R-:W-:Y:S01]  /*5c50*/  MOV R196, R74 ;  /* 0x0000004a00c47202 */ /* 0x000fe20000000f00 */
[----:B------:R-:W-:Y:S01]  /*5c60*/  HMMA.16816.F32 R40, R4, R10, R180 ;  /* 0x0000000a0428723c */ /* 0x000fe200000018b4 */
[----:B------:R-:W1:Y:S01]  /*5c70*/  LDSM.16.MT88.4 R8, [R232+0x4000] ;  /* 0x00400000e808783b */ /* 0x000e620000004200 */
[----:B------:R-:W-:Y:S01]  /*5c80*/  MOV R199, R59 ;  /* 0x0000003b00c77202 */ /* 0x000fe20000000f00 */
[----:B------:R-:W-:Y:S01]  /*5c90*/  IMAD.MOV.U32 R198, RZ, RZ, R56 ;  /* 0x000000ffffc67224 */ /* 0x000fe200078e0038 */
[----:B------:R-:W-:-:S03]  /*5ca0*/  MOV R197, R57 ;  /* 0x0000003900c57202 */ /* 0x000fc60000000f00 */
[----:B------:R-:W-:Y:S01]  /*5cb0*/  IMAD.MOV.U32 R183, RZ, RZ, R75 ;  /* 0x000000ffffb77224 */ /* 0x000fe200078e004b */
[----:B------:R-:W-:Y:S01]  /*5cc0*/  MOV R181, R72 ;  /* 0x0000004800b57202 */ /* 0x000fe20000000f00 */
[----:B------:R-:W-:Y:S01]  /*5cd0*/  IMAD.MOV.U32 R180, RZ, RZ, R73 ;  /* 0x000000ffffb47224 */ /* 0x000fe200078e0049 */
[----:B------:R-:W-:Y:S02]  /*5ce0*/  MOV R182, R69 ;  /* 0x0000004500b67202 */ /* 0x000fe40000000f00 */
[----:B------:R-:W-:Y:S02]  /*5cf0*/  MOV R221, R181 ;  /* 0x000000b500dd7202 */ /* 0x000fe40000000f00 */
[----:B------:R-:W-:Y:S01]  /*5d00*/  MOV R220, R180 ;  /* 0x000000b400dc7202 */ /* 0x000fe20000000f00 */
[C---:B-1----:R-:W-:Y:S01]  /*5d10*/  HMMA.16816.F32 R72, R4.reuse, R8, R192 ;  /* 0x000000080448723c */ /* 0x042fe200000018c0 */
[----:B------:R1:W2:Y:S07]  /*5d20*/  MUFU.EX2 R194, R3 ;  /* 0x0000000300c27308 */ /* 0x0002ae0000000800 */
[----:B------:R-:W-:Y:S01]  /*5d30*/  HMMA.16816.F32 R36, R4, R10, R176 ;  /* 0x0000000a0424723c */ /* 0x000fe200000018b0 */
[----:B------:R-:W3:Y:S01]  /*5d40*/  LDSM.16.MT88.4 R8, [R233+0x4000] ;  /* 0x00400000e908783b */ /* 0x000ee20000004200 */
[----:B-1----:R-:W-:-:S02]  /*5d50*/  FFMA.FTZ R3, R219, c[0x0][0x2d0], -R0 ;  /* 0x0000b400db037a23 */ /* 0x002fc40000010800 */
[----:B------:R-:W-:Y:S02]  /*5d60*/  IMAD.MOV.U32 R219, RZ, RZ, R182 ;  /* 0x000000ffffdb7224 */ /* 0x000fe400078e00b6 */
[----:B------:R1:W-:Y:S02]  /*5d70*/  MUFU.EX2 R185, R3 ;  /* 0x0000000300b97308 */ /* 0x0003e40000000800 */
[----:B-1----:R-:W-:Y:S01]  /*5d80*/  FFMA.FTZ R3, R218, c[0x0][0x2d0], -R0 ;  /* 0x0000b400da037a23 */ /* 0x002fe20000010800 */
[----:B------:R-:W-:-:S05]  /*5d90*/  MOV R218, R183 ;  /* 0x000000b700da7202 */ /* 0x000fca0000000f00 */
[----:B------:R1:W4:Y:S01]  /*5da0*/  MUFU.EX2 R204, R3 ;  /* 0x0000000300cc7308 */ /* 0x0003220000000800 */
[C---:B---3--:R-:W-:Y:S08]  /*5db0*/  HMMA.16816.F32 R68, R4.reuse, R8, R188 ;  /* 0x000000080444723c */ /* 0x048ff000000018bc */
[----:B------:R-:W-:Y:S01]  /*5dc0*/  HMMA.16816.F32 R32, R4, R10, R156 ;  /* 0x0000000a0420723c */ /* 0x000fe2000000189c */
[----:B------:R-:W3:Y:S01]  /*5dd0*/  LDSM.16.MT88.4 R8, [R235+0x4000] ;  /* 0x00400000eb08783b */ /* 0x000ee20000004200 */
[----:B-1----:R-:W-:Y:S01]  /*5de0*/  FFMA.FTZ R3, R217, c[0x0][0x2d0], -R2 ;  /* 0x0000b400d9037a23 */ /* 0x002fe20000010802 */
[----:B------:R-:W-:-:S03]  /*5df0*/  MOV R217, R196 ;  /* 0x000000c400d97202 */ /* 0x000fc60000000f00 */
[----:B------:R1:W-:Y:S02]  /*5e00*/  MUFU.EX2 R195, R3 ;  /* 0x0000000300c37308 */ /* 0x0003e40000000800 */
[----:B-1----:R-:W-:Y:S02]  /*5e10*/  FFMA.FTZ R3, R175, c[0x0][0x2d0], -R2 ;  /* 0x0000b400af037a23 */ /* 0x002fe40000010802 */
[----:B------:R-:W-:-:S04]  /*5e20*/  IMAD.MOV.U32 R175, RZ, RZ, R197 ;  /* 0x000000ffffaf7224 */ /* 0x000fc800078e00c5 */
[----:B------:R1:W5:Y:S01]  /*5e30*/  MUFU.EX2 R193, R3 ;  /* 0x0000000300c17308 */ /* 0x0003620000000800 */
[----:B---3--:R-:W-:Y:S01]  /*5e40*/  HMMA.16816.F32 R64, R4, R8, R168 ;  /* 0x000000080440723c */ /* 0x008fe200000018a8 */
[----:B-1----:R-:W-:Y:S01]  /*5e50*/  FFMA.FTZ R3, R216, c[0x0][0x2d0], -R2 ;  /* 0x0000b400d8037a23 */ /* 0x002fe20000010802 */
[----:B------:R-:W-:-:S05]  /*5e60*/  MOV R216, R198 ;  /* 0x000000c600d87202 */ /* 0x000fca0000000f00 */
[----:B------:R1:W-:Y:S01]  /*5e70*/  MUFU.EX2 R205, R3 ;  /* 0x0000000300cd7308 */ /* 0x0003e20000000800 */
[----:B------:R-:W-:Y:S01]  /*5e80*/  HMMA.16816.F32 R28, R4, R10, R152 ;  /* 0x0000000a041c723c */ /* 0x000fe20000001898 */
[----:B------:R-:W3:Y:S01]  /*5e90*/  LDSM.16.MT88.4 R8, [R234+0x4000] ;  /* 0x00400000ea08783b */ /* 0x000ee20000004200 */
[----:B-1----:R-:W-:Y:S01]  /*5ea0*/  FFMA.FTZ R3, R174, c[0x0][0x2d0], -R2 ;  /* 0x0000b400ae037a23 */ /* 0x002fe20000010802 */
[----:B------:R-:W-:-:S04]  /*5eb0*/  MOV R174, R199 ;  /* 0x000000c700ae7202 */ /* 0x000fc80000000f00 */
[----:B------:R1:W1:Y:S02]  /*5ec0*/  MUFU.EX2 R187, R3 ;  /* 0x0000000300bb7308 */ /* 0x0002640000000800 */
[----:B-1----:R-:W-:Y:S01]  /*5ed0*/  IMAD.MOV.U32 R3, RZ, RZ, R184 ;  /* 0x000000ffff037224 */ /* 0x002fe200078e00b8 */
        /* <DEDUP_REMOVED lines=27> */
[----:B--2---:R-:W-:-:S02]  /*6090*/  F2FP.PACK_AB R4, R194, R186 ;  /* 0x000000bac204723e */ /* 0x004fc400000000ff */
[----:B----4-:R-:W-:Y:S02]  /*60a0*/  F2FP.PACK_AB R6, R204, R185 ;  /* 0x000000b9cc06723e */ /* 0x010fe400000000ff */
[----:B-----5:R-:W-:Y:S02]  /*60b0*/  F2FP.PACK_AB R5, R193, R195 ;  /* 0x000000c3c105723e */ /* 0x020fe400000000ff */
[----:B------:R-:W-:-:S07]  /*60c0*/  F2FP.PACK_AB R7, R187, R205 ;  /* 0x000000cdbb07723e */ /* 0x000fce00000000ff */
        /* <DEDUP_REMOVED lines=10> */
[----:B------:R-:W-:Y:S02]  /*6170*/  MOV R52, R211 ;  /* 0x000000d300347202 */ /* 0x000fe40000000f00 */
[----:B-1----:R-:W-:Y:S07]  /*6180*/  HMMA.16816.F32 R208, R4, R8, R84 ;  /* 0x0000000804d0723c */ /* 0x002fee0000001854 */
[----:B------:R-:W-:Y:S01]  /*6190*/  IMAD.MOV.U32 R84, RZ, RZ, R200 ;  /* 0x000000ffff547224 */ /* 0x000fe200078e00c8 */
[----:B------:R-:W-:Y:S01]  /*61a0*/  MOV R85, R201 ;  /* 0x000000c900557202 */ /* 0x000fe20000000f00 */
[----:B------:R-:W-:Y:S01]  /*61b0*/  IMAD.MOV.U32 R87, RZ, RZ, R203 ;  /* 0x000000ffff577224 */ /* 0x000fe200078e00cb */
[----:B------:R-:W-:-:S02]  /*61c0*/  MOV R86, R202 ;  /* 0x000000ca00567202 */ /* 0x000fc40000000f00 */
[C---:B------:R-:W-:Y:S01]  /*61d0*/  HMMA.16816.F32 R200, R4.reuse, R10, R48 ;  /* 0x0000000a04c8723c */ /* 0x040fe20000001830 */
[----:B------:R-:W1:Y:S06]  /*61e0*/  LDSM.16.MT88.4 R8, [R235+0x1800] ;  /* 0x00180000eb08783b */ /* 0x000e6c0000004200 */
        /* <DEDUP_REMOVED lines=9> */
[----:B------:R-:W-:Y:S01]  /*6280*/  MOV R80, R91 ;  /* 0x0000005b00507202 */ /* 0x000fe20000000f00 */
[----:B------:R-:W-:-:S04]  /*6290*/  IMAD.MOV.U32 R81, RZ, RZ, R90 ;  /* 0x000000ffff517224 */ /* 0x000fc800078e005a */
        /* <DEDUP_REMOVED lines=17> */
[----:B------:R-:W-:Y:S01]  /*63b0*/  MOV R48, R49 ;  /* 0x0000003100307202 */ /* 0x000fe20000000f00 */
[----:B------:R-:W-:Y:S01]  /*63c0*/  IMAD.MOV.U32 R25, RZ, RZ, R175 ;  /* 0x000000ffff197224 */ /* 0x000fe200078e00af */
        /* <DEDUP_REMOVED lines=14> */
[----:B------:R-:W-:Y:S01]  /*64b0*/  IMAD.MOV.U32 R103, RZ, RZ, R80 ;  /* 0x000000ffff677224 */ /* 0x000fe200078e0050 */
        /* <DEDUP_REMOVED lines=9> */
[C---:B-1----:R-:W-:Y:S07]  /*6550*/  HMMA.16816.F32 R84, R4.reuse, R8, R148 ;  /* 0x000000080454723c */ /* 0x042fee0000001894 */
[----:B------:R-:W-:Y:S01]  /*6560*/  MOV R151, R52 ;  /* 0x0000003400977202 */ /* 0x000fe20000000f00 */
[----:B------:R-:W-:Y:S01]  /*6570*/  HMMA.16816.F32 R76, R4, R10, R112 ;  /* 0x0000000a044c723c */ /* 0x000fe20000001870 */
[----:B------:R-:W1:Y:S01]  /*6580*/  LDSM.16.MT88.4 R8, [R234+0x7800] ;  /* 0x00780000ea08783b */ /* 0x000e620000004200 */
[----:B------:R-:W-:Y:S01]  /*6590*/  IMAD.MOV.U32 R150, RZ, RZ, R53 ;  /* 0x000000ffff967224 */ /* 0x000fe200078e0035 */
[----:B------:R-:W-:-:S02]  /*65a0*/  MOV R149, R54 ;  /* 0x0000003600957202 */ /* 0x000fc40000000f00 */
[----:B------:R-:W-:Y:S02]  /*65b0*/  MOV R148, R55 ;  /* 0x0000003700947202 */ /* 0x000fe40000000f00 */
[----:B------:R-:W-:Y:S01]  /*65c0*/  IMAD.MOV.U32 R115, RZ, RZ, R3 ;  /* 0x000000ffff737224 */ /* 0x000fe200078e0003 */
[----:B------:R-:W-:Y:S01]  /*65d0*/  MOV R113, R217 ;  /* 0x000000d900717202 */ /* 0x000fe20000000f00 */
[--C-:B------:R-:W-:Y:S01]  /*65e0*/  FFMA.FTZ R3, R237, c[0x0][0x2d0], -R0.reuse ;  /* 0x0000b400ed037a23 */ /* 0x100fe20000010800 */
[----:B------:R-:W-:Y:S01]  /*65f0*/  MOV R112, R218 ;  /* 0x000000da00707202 */ /* 0x000fe20000000f00 */
[----:B------:R-:W-:Y:S01]  /*6600*/  IMAD.MOV.U32 R218, RZ, RZ, R219 ;  /* 0x000000ffffda7224 */ /* 0x000fe200078e00db */
[----:B------:R-:W-:Y:S01]  /*6610*/  MOV R114, R174 ;  /* 0x000000ae00727202 */ /* 0x000fe20000000f00 */
[----:B------:R2:W-:Y:S02]  /*6620*/  MUFU.EX2 R217, R3 ;  /* 0x0000000300d97308 */ /* 0x0005e40000000800 */
[----:B--2---:R-:W-:-:S06]  /*6630*/  FFMA.FTZ R3, R236, c[0x0][0x2d0], -R0 ;  /* 0x0000b400ec037a23 */ /* 0x004fcc0000010800 */
[----:B------:R2:W-:Y:S01]  /*6640*/  MUFU.EX2 R219, R3 ;  /* 0x0000000300db7308 */ /* 0x0005e20000000800 */
[C---:B-1----:R-:W-:Y:S07]  /*6650*/  HMMA.16816.F32 R68, R4.reuse, R8, R144 ;  /* 0x000000080444723c */ /* 0x042fee0000001890 */
[----:B------:R-:W-:Y:S01]  /*6660*/  MOV R146, R220 ;  /* 0x000000dc00927202 */ /* 0x000fe20000000f00 */
[----:B------:R-:W-:Y:S01]  /*6670*/  HMMA.16816.F32 R56, R4, R10, R116 ;  /* 0x0000000a0438723c */ /* 0x000fe20000001874 */
[----:B------:R-:W1:Y:S01]  /*6680*/  LDSM.16.MT88.4 R8, [R232+0xa800] ;  /* 0x00a80000e808783b */ /* 0x000e620000004200 */
[----:B--2---:R-:W-:Y:S01]  /*6690*/  FFMA.FTZ R3, R227, c[0x0][0x2d0], -R0 ;  /* 0x0000b400e3037a23 */ /* 0x004fe20000010800 */
[----:B------:R-:W-:-:S03]  /*66a0*/  MOV R147, R221 ;  /* 0x000000dd00937202 */ /* 0x000fc60000000f00 */
[----:B------:R2:W-:Y:S02]  /*66b0*/  MUFU.EX2 R220, R3 ;  /* 0x0000000300dc7308 */ /* 0x0005e40000000800 */
[----:B--2---:R-:W-:-:S06]  /*66c0*/  FFMA.FTZ R3, R226, c[0x0][0x2d0], -R0 ;  /* 0x0000b400e2037a23 */ /* 0x004fcc0000010800 */
[----:B------:R2:W3:Y:S01]  /*66d0*/  MUFU.EX2 R221, R3 ;  /* 0x0000000300dd7308 */ /* 0x0004e20000000800 */
[----:B-1----:R-:W-:Y:S01]  /*66e0*/  HMMA.16816.F32 R44, R4, R8, R140 ;  /* 0x00000008042c723c */ /* 0x002fe2000000188c */
[----:B--2---:R-:W-:-:S06]  /*66f0*/  FFMA.FTZ R3, R225, c[0x0][0x2d0], -R2 ;  /* 0x0000b400e1037a23 */ /* 0x004fcc0000010802 */
[----:B------:R1:W-:Y:S01]  /*6700*/  MUFU.EX2 R174, R3 ;  /* 0x0000000300ae7308 */ /* 0x0003e20000000800 */
[----:B------:R-:W-:Y:S01]  /*6710*/  HMMA.16816.F32 R32, R4, R10, R132 ;  /* 0x0000000a0420723c */ /* 0x000fe20000001884 */
[----:B------:R-:W2:Y:S01]  /*6720*/  LDSM.16.MT88.4 R8, [R233+0xa800] ;  /* 0x00a80000e908783b */ /* 0x000ea20000004200 */
[----:B-1----:R-:W-:-:S05]  /*6730*/  FFMA.FTZ R3, R222, c[0x0][0x2d0], -R2 ;  /* 0x0000b400de037a23 */ /* 0x002fca0000010802 */
[----:B------:R1:W-:Y:S02]  /*6740*/  MUFU.EX2 R216, R3 ;  /* 0x0000000300d87308 */ /* 0x0003e40000000800 */
[--C-:B-1----:R-:W-:Y:S01]  /*6750*/  FFMA.FTZ R3, R224, c[0x0][0x2d0], -R2.reuse ;  /* 0x0000b400e0037a23 */ /* 0x102fe20000010802 */
[C---:B--2---:R-:W-:Y:S08]  /*6760*/  HMMA.16816.F32 R80, R4.reuse, R8, R136 ;  /* 0x000000080450723c */ /* 0x044ff00000001888 */
[C---:B------:R-:W-:Y:S01]  /*6770*/  HMMA.16816.F32 R72, R4.reuse, R10, R128 ;  /* 0x0000000a0448723c */ /* 0x040fe20000001880 */
[----:B------:R-:W1:Y:S07]  /*6780*/  LDSM.16.MT88.4 R8, [R235+0xa800] ;  /* 0x00a80000eb08783b */ /* 0x000e6e0000004200 */
        /* <DEDUP_REMOVED lines=9> */
[----:B------:R-:W-:-:S02]  /*6820*/  FADD.FTZ R5, R112, R172 ;  /* 0x000000ac70057221 */ /* 0x000fc40000010000 */
[----:B------:R3:W4:Y:S01]  /*6830*/  MUFU.EX2 R175, R4 ;  /* 0x0000000400af7308 */ /* 0x0007220000000800 */
[----:B------:R-:W-:Y:S01]  /*6840*/  IMAD.MOV.U32 R112, RZ, RZ, R114 ;  /* 0x000000ffff707224 */ /* 0x000fe200078e0072 */
[----:B------:R-:W-:Y:S01]  /*6850*/  MOV R114, R148 ;  /* 0x0000009400727202 */ /* 0x000fe20000000f00 */
[----:B------:R-:W-:Y:S01]  /*6860*/  FADD.FTZ R25, R25, R5 ;  /* 0x0000000519197221 */ /* 0x000fe20000010000 */
[----:B------:R-:W-:Y:S01]  /*6870*/  MOV R148, R150 ;  /* 0x0000009600947202 */ /* 0x000fe20000000f00 */
[----:B------:R-:W-:Y:S01]  /*6880*/  IMAD.MOV.U32 R150, RZ, RZ, R104 ;  /* 0x000000ffff967224 */ /* 0x000fe200078e0068 */
[----:B------:R-:W-:Y:S02]  /*6890*/  MOV R104, R106 ;  /* 0x0000006a00687202 */ /* 0x000fe40000000f00 */
[----:B------:R-:W-:Y:S01]  /*68a0*/  MOV R106, R100 ;  /* 0x00000064006a7202 */ /* 0x000fe20000000f00 */
[----:B------:R-:W-:Y:S01]  /*68b0*/  IMAD.MOV.U32 R100, RZ, RZ, R102 ;  /* 0x000000ffff647224 */ /* 0x000fe200078e0066 */
[----:B------:R-:W-:Y:S01]  /*68c0*/  MOV R102, R20 ;  /* 0x0000001400667202 */ /* 0x000fe20000000f00 */
[----:B------:R-:W-:Y:S01]  /*68d0*/  IMAD.MOV.U32 R137, RZ, RZ, R150 ;  /* 0x000000ffff897224 */ /* 0x000fe200078e0096 */
[----:B------:R-:W-:Y:S01]  /*68e0*/  MOV R20, R22 ;  /* 0x0000001600147202 */ /* 0x000fe20000000f00 */
[----:B------:R-:W-:Y:S01]  /*68f0*/  IMAD.MOV.U32 R22, RZ, RZ, R26 ;  /* 0x000000ffff167224 */ /* 0x000fe200078e001a */
[----:B------:R-:W-:Y:S01]  /*6900*/  MOV R226, R102 ;  /* 0x0000006600e27202 */ /* 0x000fe20000000f00 */
[----:B------:R-:W-:Y:S01]  /*6910*/  IMAD.MOV.U32 R223, RZ, RZ, R100 ;  /* 0x000000ffffdf7224 */ /* 0x000fe200078e0064 */
[----:B------:R-:W-:Y:S01]  /*6920*/  MOV R236, R20 ;  /* 0x0000001400ec7202 */ /* 0x000fe20000000f00 */
[----:B---3--:R-:W-:Y:S01]  /*6930*/  FADD.FTZ R4, R147, R146 ;  /* 0x0000009293047221 */ /* 0x008fe20000010000 */
[----:B----4-:R-:W-:Y:S01]  /*6940*/  F2FP.PACK_AB R5, R175, R174 ;  /* 0x000000aeaf05723e */ /* 0x010fe200000000ff */
[----:B------:R-:W-:Y:S01]  /*6950*/  IMAD.MOV.U32 R224, RZ, RZ, R22 ;  /* 0x000000ffffe07224 */ /* 0x000fe200078e0016 */
[----:B------:R-:W-:Y:S01]  /*6960*/  MOV R139, R148 ;  /* 0x00000094008b7202 */ /* 0x000fe20000000f00 */
[----:B------:R-:W-:Y:S01]  /*6970*/  FADD.FTZ R4, R218, R4 ;  /* 0x00000004da047221 */ /* 0x000fe20000010000 */
[----:B------:R-:W-:Y:S01]  /*6980*/  MOV R130, R104 ;  /* 0x0000006800827202 */ /* 0x000fe20000000f00 */
[----:B------:R3:W4:Y:S01]  /*6990*/  MUFU.EX2 R218, R3 ;  /* 0x0000000300da7308 */ /* 0x0007220000000800 */
[----:B------:R-:W-:Y:S01]  /*69a0*/  MOV R128, R106 ;  /* 0x0000006a00807202 */ /* 0x000fe20000000f00 */
[----:B------:R-:W-:Y:S01]  /*69b0*/  IMAD.MOV.U32 R147, RZ, RZ, R112 ;  /* 0x000000ffff937224 */ /* 0x000fe200078e0070 */
[----:B------:R-:W-:-:S02]  /*69c0*/  MOV R26, R212 ;  /* 0x000000d4001a7202 */ /* 0x000fc40000000f00 */
[----:B------:R-:W-:Y:S01]  /*69d0*/  MOV R212, R13 ;  /* 0x0000000d00d47202 */ /* 0x000fe20000000f00 */
[----:B------:R-:W-:Y:S01]  /*69e0*/  FFMA.FTZ R13, R244, c[0x0][0x2d0], -R0 ;  /* 0x0000b400f40d7a23 */ /* 0x000fe20000010800 */
[----:B------:R-:W-:Y:S02]  /*69f0*/  MOV R145, R114 ;  /* 0x0000007200917202 */ /* 0x000fe40000000f00 */
[----:B------:R-:W-:Y:S02]  /*6a00*/  MOV R131, R212 ;  /* 0x000000d400837202 */ /* 0x000fe40000000f00 */
[----:B------:R-:W-:Y:S01]  /*6a10*/  MOV R244, R26 ;  /* 0x0000001a00f47202 */ /* 0x000fe20000000f00 */
[----:B---3--:R-:W-:Y:S01]  /*6a20*/  FADD.FTZ R3, R113, R4 ;  /* 0x0000000471037221 */ /* 0x008fe20000010000 */
[----:B------:R-:W-:Y:S01]  /*6a30*/  MOV R113, R115 ;  /* 0x0000007300717202 */ /* 0x000fe20000000f00 */
[----:B------:R-:W-:Y:S01]  /*6a40*/  IMAD.MOV.U32 R115, RZ, RZ, R149 ;  /* 0x000000ffff737224 */ /* 0x000fe200078e0095 */
[----:B------:R-:W-:Y:S01]  /*6a50*/  MOV R149, R151 ;  /* 0x0000009700957202 */ /* 0x000fe20000000f00 */
[----:B------:R-:W-:Y:S01]  /*6a60*/  FADD.FTZ R24, R24, R3 ;  /* 0x0000000318187221 */ /* 0x000fe20000010000 */
        /* <DEDUP_REMOVED lines=11> */
[--C-:B------:R-:W-:Y:S01]  /*6b20*/  FFMA.FTZ R14, R247, c[0x0][0x2d0], -R0.reuse ;  /* 0x0000b400f70e7a23 */ /* 0x100fe20000010800 */
[----:B------:R-:W-:Y:S01]  /*6b30*/  MOV R237, R21 ;  /* 0x0000001500ed7202 */ /* 0x000fe20000000f00 */
[----:B------:R-:W-:Y:S01]  /*6b40*/  IMAD.MOV.U32 R227, RZ, RZ, R103 ;  /* 0x000000ffffe37224 */ /* 0x000fe200078e0067 */
[----:B------:R-:W-:Y:S01]  /*6b50*/  MOV R247, R23 ;  /* 0x0000001700f77202 */ /* 0x000fe20000000f00 */
[----:B------:R-:W-:Y:S01]  /*6b60*/  FFMA.FTZ R0, R238, c[0x0][0x2d0], -R0 ;  /* 0x0000b400ee007a23 */ /* 0x000fe20000010800 */
[----:B------:R-:W3:Y:S01]  /*6b70*/  LDSM.16.MT88.4 R20, [R233+0x2000] ;  /* 0x00200000e914783b */ /* 0x000ee20000004200 */
[----:B------:R-:W-:Y:S01]  /*6b80*/  F2FP.PACK_AB R4, R219, R217 ;  /* 0x000000d9db04723e */ /* 0x000fe200000000ff */
[----:B------:R-:W-:Y:S01]  /*6b90*/  IMAD.MOV.U32 R238, RZ, RZ, R27 ;  /* 0x000000ffffee7224 */ /* 0x000fe200078e001b */
[----:B----4-:R-:W-:Y:S01]  /*6ba0*/  F2FP.PACK_AB R7, R218, R216 ;  /* 0x000000d8da07723e */ /* 0x010fe200000000ff */
[----:B------:R4:W-:Y:S01]  /*6bb0*/  MUFU.EX2 R172, R0 ;  /* 0x0000000000ac7308 */ /* 0x0009e20000000800 */
[----:B------:R-:W-:-:S02]  /*6bc0*/  MOV R225, R101 ;  /* 0x0000006500e17202 */ /* 0x000fc40000000f00 */
[----:B------:R-:W-:Y:S02]  /*6bd0*/  MOV R138, R149 ;  /* 0x00000095008a7202 */ /* 0x000fe40000000f00 */
[----:B------:R-:W-:Y:S01]  /*6be0*/  MOV R136, R151 ;  /* 0x0000009700887202 */ /* 0x000fe20000000f00 */
[----:B-1----:R-:W-:Y:S01]  /*6bf0*/  HMMA.16816.F32 R176, R4, R8, R176 ;  /* 0x0000000804b0723c */ /* 0x002fe200000018b0 */
[----:B------:R-:W-:Y:S01]  /*6c00*/  MOV R222, R107 ;  /* 0x0000006b00de7202 */ /* 0x000fe20000000f00 */
[----:B------:R-:W-:Y:S01]  /*6c10*/  MUFU.EX2 R26, R14 ;  /* 0x0000000e001a7308 */ /* 0x000fe20000000800 */
[----:B------:R-:W-:Y:S02]  /*6c20*/  MOV R3, R213 ;  /* 0x000000d500037202 */ /* 0x000fe40000000f00 */
[----:B------:R-:W-:-:S03]  /*6c30*/  MOV R146, R113 ;  /* 0x0000007100927202 */ /* 0x000fc60000000f00 */
[C---:B------:R-:W-:Y:S01]  /*6c40*/  HMMA.16816.F32 R92, R4.reuse, R10, R168 ;  /* 0x0000000a045c723c */ /* 0x040fe200000018a8 */
[----:B------:R-:W1:Y:S01]  /*6c50*/  LDSM.16.MT88.4 R8, [R234+0x2000] ;  /* 0x00200000ea08783b */ /* 0x000e620000004200 */
[----:B------:R-:W5:Y:S05]  /*6c60*/  MUFU.EX2 R27, R13 ;  /* 0x0000000d001b7308 */ /* 0x000f6a0000000800 */
[----:B------:R-:W-:Y:S01]  /*6c70*/  IMAD.MOV.U32 R171, RZ, RZ, R214 ;  /* 0x000000ffffab7224 */ /* 0x000fe200078e00d6 */
[----:B--2---:R-:W-:Y:S01]  /*6c80*/  HMMA.16816.F32 R140, R4, R16, R192 ;  /* 0x00000010048c723c */ /* 0x004fe200000018c0 */
[----:B------:R-:W-:Y:S01]  /*6c90*/  MOV R170, R215 ;  /* 0x000000d700aa7202 */ /* 0x000fe20000000f00 */
[----:B------:R-:W-:Y:S01]  /*6ca0*/  IMAD.MOV.U32 R168, RZ, RZ, R247 ;  /* 0x000000ffffa87224 */ /* 0x000fe200078e00f7 */
[----:B------:R-:W-:-:S02]  /*6cb0*/  MOV R169, R224 ;  /* 0x000000e000a97202 */ /* 0x000fc40000000f00 */
[----:B------:R-:W-:Y:S01]  /*6cc0*/  MOV R224, R128 ;  /* 0x0000008000e07202 */ /* 0x000fe20000000f00 */
[----:B----4-:R-:W-:Y:S01]  /*6cd0*/  FFMA.FTZ R0, R170, c[0x0][0x2d0], -R2 ;  /* 0x0000b400aa007a23 */ /* 0x010fe20000010802 */
[----:B------:R-:W-:Y:S01]  /*6ce0*/  MOV R247, R129 ;  /* 0x0000008100f77202 */ /* 0x000fe20000000f00 */
[----:B------:R-:W-:Y:S01]  /*6cf0*/  HMMA.16816.F32 R100, R4, R18, R184 ;  /* 0x000000120464723c */ /* 0x000fe200000018b8 */
[----:B------:R-:W2:Y:S01]  /*6d00*/  LDSM.16.MT88.4 R16, [R233+0x5000] ;  /* 0x00500000e910783b */ /* 0x000ea20000004200 */
[----:B------:R-:W-:Y:S01]  /*6d10*/  IMAD.MOV.U32 R128, RZ, RZ, R139 ;  /* 0x000000ffff807224 */ /* 0x000fe200078e008b */
[----:B------:R-:W-:Y:S02]  /*6d20*/  MOV R129, R144 ;  /* 0x0000009000817202 */ /* 0x000fe40000000f00 */
[----:B------:R-:W-:-:S03]  /*6d30*/  MOV R170, R137 ;  /* 0x0000008900aa7202 */ /* 0x000fc60000000f00 */
[C---:B---3--:R-:W-:Y:S08]  /*6d40*/  HMMA.16816.F32 R132, R4.reuse, R20, R208 ;  /* 0x000000140484723c */ /* 0x048ff000000018d0 */
[C---:B------:R-:W-:Y:S01]  /*6d50*/  HMMA.16816.F32 R96, R4.reuse, R22, R200 ;  /* 0x000000160460723c */ /* 0x040fe200000018c8 */
[----:B------:R-:W3:Y:S07]  /*6d60*/  LDSM.16.MT88.4 R20, [R232+0x5000] ;  /* 0x00500000e814783b */ /* 0x000eee0000004200 */
[C---:B-1----:R-:W-:Y:S01]  /*6d70*/  HMMA.16816.F32 R148, R4.reuse, R8, R180 ;  /* 0x000000080494723c */ /* 0x042fe200000018b4 */
[----:B------:R-:W-:Y:S07]  /*6d80*/  LDSM.16.MT88.4 R180, [R232+0x2800] ;  /* 0x00280000e8b4783b */ /* 0x000fee0000004200 */
[C---:B------:R-:W-:Y:S01]  /*6d90*/  HMMA.16816.F32 R104, R4.reuse, R10, R156 ;  /* 0x0000000a0468723c */ /* 0x040fe2000000189c */
[----:B------:R-:W1:Y:S07]  /*6da0*/  LDSM.16.MT88.4 R8, [R235+0x5000] ;  /* 0x00500000eb08783b */ /* 0x000e6e0000004200 */
[C---:B--2---:R-:W-:Y:S08]  /*6db0*/  HMMA.16816.F32 R212, R4.reuse, R16, R188 ;  /* 0x0000001004d4723c */ /* 0x044ff000000018bc */
[C---:B---3--:R-:W-:Y:S08]  /*6dc0*/  HMMA.16816.F32 R156, R4.reuse, R20, R204 ;  /* 0x00000014049c723c */ /* 0x048ff000000018cc */
[C---:B------:R-:W-:Y:S01]  /*6dd0*/  HMMA.16816.F32 R108, R4.reuse, R22, R196 ;  /* 0x00000016046c723c */ /* 0x040fe200000018c4 */
[----:B------:R-:W2:Y:S07]  /*6de0*/  LDSM.16.MT88.4 R20, [R234+0x5000] ;  /* 0x00500000ea14783b */ /* 0x000eae0000004200 */
[C---:B------:R-:W-:Y:S01]  /*6df0*/  HMMA.16816.F32 R204, R4.reuse, R18, R164 ;  /* 0x0000001204cc723c */ /* 0x040fe200000018a4 */
[----:B------:R-:W3:Y:S06]  /*6e00*/  LDSM.16.MT88.4 R16, [R232+0x8000] ;  /* 0x00800000e810783b */ /* 0x000eec0000004200 */
[----:B------:R-:W-:Y:S01]  /*6e10*/  MOV R167, R244 ;  /* 0x000000f400a77202 */ /* 0x000fe20000000f00 */
[----:B-1----:R-:W-:Y:S01]  /*6e20*/  HMMA.16816.F32 R200, R4, R8, R160 ;  /* 0x0000000804c8723c */ /* 0x002fe200000018a0 */
[----:B------:R-:W-:Y:S01]  /*6e30*/  IMAD.MOV.U32 R244, RZ, RZ, R130 ;  /* 0x000000fffff47224 */ /* 0x000fe200078e0082 */
[----:B------:R-:W-:Y:S01]  /*6e40*/  MOV R130, R145 ;  /* 0x0000009100827202 */ /* 0x000fe20000000f00 */
[----:B------:R-:W-:Y:S01]  /*6e50*/  LDSM.16.MT88.4 R160, [R232+0x5800] ;  /* 0x00580000e8a0783b */ /* 0x000fe20000004200 */
[----:B------:R-:W-:-:S02]  /*6e60*/  MOV R166, R238 ;  /* 0x000000ee00a67202 */ /* 0x000fc40000000f00 */
[----:B------:R-:W-:Y:S02]  /*6e70*/  MOV R238, R136 ;  /* 0x0000008800ee7202 */ /* 0x000fe40000000f00 */
[C---:B------:R-:W-:Y:S01]  /*6e80*/  HMMA.16816.F32 R196, R4.reuse, R10, R124 ;  /* 0x0000000a04c4723c */ /* 0x040fe2000000187c */
[----:B------:R-:W1:Y:S07]  /*6e90*/  LDSM.16.MT88.4 R8, [R233+0x8000] ;  /* 0x00800000e908783b */ /* 0x000e6e0000004200 */
[C---:B--2---:R-:W-:Y:S01]  /*6ea0*/  HMMA.16816.F32 R184, R4.reuse, R20, R152 ;  /* 0x0000001404b8723c */ /* 0x044fe20000001898 */
[----:B------:R-:W-:Y:S07]  /*6eb0*/  LDSM.16.MT88.4 R152, [R234+0x2800] ;  /* 0x00280000ea98783b */ /* 0x000fee0000004200 */
        /* <DEDUP_REMOVED lines=13> */
[----:B------:R-:W3:Y:S04]  /*6f90*/  LDSM.16.MT88.4 R16, [R235+0xb000] ;  /* 0x00b00000eb10783b */ /* 0x000ee80000004200 */
[----:B------:R-:W-:Y:S03]  /*6fa0*/  LDSM.16.MT88.4 R56, [R235+0x5800] ;  /* 0x00580000eb38783b */ /* 0x000fe60000004200 */
[C---:B-1----:R-:W-:Y:S08]  /*6fb0*/  HMMA.16816.F32 R44, R4.reuse, R8, R44 ;  /* 0x00000008042c723c */ /* 0x042ff0000000182c */
[C---:B------:R-:W-:Y:S01]  /*6fc0*/  HMMA.16816.F32 R32, R4.reuse, R10, R32 ;  /* 0x0000000a0420723c */ /* 0x040fe20000001820 */
[----:B------:R-:W1:Y:S07]  /*6fd0*/  LDSM.16.MT88.4 R8, [R234+0xb000] ;  /* 0x00b00000ea08783b */ /* 0x000e6e0000004200 */
[C---:B--2---:R-:W-:Y:S01]  /*6fe0*/  HMMA.16816.F32 R36, R4.reuse, R20, R80 ;  /* 0x000000140424723c */ /* 0x044fe20000001850 */
[----:B------:R-:W-:Y:S07]  /*6ff0*/  LDSM.16.MT88.4 R80, [R233+0x8800] ;  /* 0x00880000e950783b */ /* 0x000fee0000004200 */
[C---:B------:R-:W-:Y:S01]  /*7000*/  HMMA.16816.F32 R20, R4.reuse, R22, R72 ;  /* 0x000000160414723c */ /* 0x040fe20000001848 */
[----:B------:R-:W2:Y:S07]  /*7010*/  LDSM.16.MT88.4 R72, [R232+0x8800] ;  /* 0x00880000e848783b */ /* 0x000eae0000004200 */
[C---:B---3--:R-:W-:Y:S01]  /*7020*/  HMMA.16816.F32 R208, R4.reuse, R16, R64 ;  /* 0x0000001004d0723c */ /* 0x048fe20000001840 */
[----:B------:R-:W-:Y:S07]  /*7030*/  LDSM.16.MT88.4 R64, [R234+0x5800] ;  /* 0x00580000ea40783b */ /* 0x000fee0000004200 */
[C---:B------:R-:W-:Y:S08]  /*7040*/  HMMA.16816.F32 R16, R4.reuse, R18, R52 ;  /* 0x000000120410723c */ /* 0x040ff00000001834 */
[C---:B-1----:R-:W-:Y:S07]  /*7050*/  HMMA.16816.F32 R40, R4.reuse, R8, R40 ;  /* 0x000000080428723c */ /* 0x042fee0000001828 */
[----:B------:R-:W-:Y:S01]  /*7060*/  MOV R9, R129 ;  /* 0x0000008100097202 */ /* 0x000fe20000000f00 */
[----:B------:R-:W-:Y:S01]  /*7070*/  HMMA.16816.F32 R28, R4, R10, R28 ;  /* 0x0000000a041c723c */ /* 0x000fe2000000181c */
[----:B------:R1:W-:Y:S01]  /*7080*/  MUFU.EX2 R7, R0 ;  /* 0x0000000000077308 */ /* 0x0003e20000000800 */
[----:B------:R-:W-:Y:S01]  /*7090*/  MOV R8, R130 ;  /* 0x0000008200087202 */ /* 0x000fe20000000f00 */
[----:B------:R-:W3:Y:S04]  /*70a0*/  LDL R5, [R1+0x40] ;  /* 0x0000400001057983 */ /* 0x000ee80000100800 */
[----:B------:R-:W-:-:S02]  /*70b0*/  FADD.FTZ R4, R3, R25 ;  /* 0x0000001903047221 */ /* 0x000fc40000010000 */
[----:B------:R-:W-:Y:S02]  /*70c0*/  IMAD.MOV.U32 R11, RZ, RZ, R131 ;  /* 0x000000ffff0b7224 */ /* 0x000fe400078e0083 */
[--C-:B-1----:R-:W-:Y:S01]  /*70d0*/  FFMA.FTZ R0, R171, c[0x0][0x2d0], -R2.reuse ;  /* 0x0000b400ab007a23 */ /* 0x102fe20000010802 */
[----:B-----5:R-:W-:Y:S01]  /*70e0*/  F2FP.PACK_AB R130, R172, R27 ;  /* 0x0000001bac82723e */ /* 0x020fe200000000ff */
[--C-:B------:R-:W-:Y:S01]  /*70f0*/  FFMA.FTZ R3, R250, c[0x0][0x2d0], -R2.reuse ;  /* 0x0000b400fa037a23 */ /* 0x100fe20000010802 */
[----:B------:R-:W-:Y:S01]  /*7100*/  MOV R171, R138 ;  /* 0x0000008a00ab7202 */ /* 0x000fe20000000f00 */
[----:B------:R-:W-:Y:S01]  /*7110*/  FFMA.FTZ R2, R249, c[0x0][0x2d0], -R2 ;  /* 0x0000b400f9027a23 */ /* 0x000fe20000010802 */
[----:B------:R1:W4:Y:S01]  /*7120*/  MUFU.EX2 R14, R0 ;  /* 0x00000000000e7308 */ /* 0x0003220000000800 */
[----:B------:R-:W-:Y:S01]  /*7130*/  MOV R249, R128 ;  /* 0x0000008000f97202 */ /* 0x000fe20000000f00 */
[----:B------:R-:W-:Y:S01]  /*7140*/  FADD.FTZ R4, R147, R4 ;  /* 0x0000000493047221 */ /* 0x000fe20000010000 */
[----:B------:R-:W-:Y:S01]  /*7150*/  LDSM.16.MT88.4 R136, [R233+0x2800] ;  /* 0x00280000e988783b */ /* 0x000fe20000004200 */
[----:B------:R-:W-:Y:S01]  /*7160*/  IMAD.MOV.U32 R250, RZ, RZ, R171 ;  /* 0x000000fffffa7224 */ /* 0x000fe200078e00ab */
[----:B------:R-:W-:-:S03]  /*7170*/  MOV R25, R170 ;  /* 0x000000aa00197202 */ /* 0x000fc60000000f00 */
[----:B------:R5:W-:Y:S08]  /*7180*/  MUFU.EX2 R6, R3 ;  /* 0x0000000300067308 */ /* 0x000bf00000000800 */
[----:B------:R-:W2:Y:S01]  /*7190*/  MUFU.EX2 R13, R2 ;  /* 0x00000002000d7308 */ /* 0x000ea20000000800 */
[----:B------:R-:W-:Y:S01]  /*71a0*/  F2FP.PACK_AB R128, R26, R15 ;  /* 0x0000000f1a80723e */ /* 0x000fe200000000ff */
[----:B-1----:R-:W-:Y:S01]  /*71b0*/  FADD.FTZ R0, R146, R24 ;  /* 0x0000001892007221 */ /* 0x002fe20000010000 */
[----:B----4-:R-:W-:Y:S01]  /*71c0*/  F2FP.PACK_AB R129, R14, R7 ;  /* 0x000000070e81723e */ /* 0x010fe200000000ff */
[----:B------:R-:W-:Y:S02]  /*71d0*/  LDSM.16.MT88.4 R144, [R235+0x2800] ;  /* 0x00280000eb90783b */ /* 0x000fe40000004200 */
[----:B------:R-:W-:-:S04]  /*71e0*/  FADD.FTZ R0, R166, R0 ;  /* 0x00000000a6007221 */ /* 0x000fc80000010000 */
[----:B-----5:R-:W-:Y:S01]  /*71f0*/  FADD.FTZ R3, R168, R0 ;  /* 0x00000000a8037221 */ /* 0x020fe20000010000 */
[----:B--2---:R-:W-:Y:S01]  /*7200*/  F2FP.PACK_AB R131, R13, R6 ;  /* 0x000000060d83723e */ /* 0x004fe200000000ff */
[----:B------:R-:W-:-:S04]  /*7210*/  FADD.FTZ R2, R167, R4 ;  /* 0x00000004a7027221 */ /* 0x000fc80000010000 */
[----:B------:R-:W-:Y:S02]  /*7220*/  FADD.FTZ R0, R169, R2 ;  /* 0x00000002a9007221 */ /* 0x000fe40000010000 */
[C---:B------:R-:W-:Y:S01]  /*7230*/  HMMA.16816.F32 R68, R128.reuse, R72, R112 ;  /* 0x000000488044723c */ /* 0x040fe20000001870 */
[----:B------:R-:W1:Y:S07]  /*7240*/  LDSM.16.MT88.4 R112, [R233+0xb800] ;  /* 0x00b80000e970783b */ /* 0x000e6e0000004200 */
[C---:B------:R-:W-:Y:S01]  /*7250*/  HMMA.16816.F32 R156, R128.reuse, R160, R156 ;  /* 0x000000a0809c723c */ /* 0x040fe2000000189c */
[----:B------:R-:W-:Y:S01]  /*7260*/  MOV R4, c[0x0][0x2c4] ;  /* 0x0000b10000047a02 */ /* 0x000fe20000000f00 */
[----:B------:R-:W-:Y:S06]  /*7270*/  LDSM.16.MT88.4 R168, [R233+0x5800] ;  /* 0x00580000e9a8783b */ /* 0x000fec0000004200 */
[C---:B------:R-:W-:Y:S08]  /*7280*/  HMMA.16816.F32 R160, R128.reuse, R162, R108 ;  /* 0x000000a280a0723c */ /* 0x040ff0000000186c */
[C---:B-1----:R-:W-:Y:S08]  /*7290*/  HMMA.16816.F32 R108, R128.reuse, R112, R36 ;  /* 0x00000070806c723c */ /* 0x042ff00000001824 */
[----:B------:R-:W-:Y:S01]  /*72a0*/  HMMA.16816.F32 R112, R128, R114, R20 ;  /* 0x000000728070723c */ /* 0x000fe20000001814 */
[----:B------:R-:W2:Y:S01]  /*72b0*/  LDL.LU R20, [R1+0xc] ;  /* 0x00000c0001147983 */ /* 0x000ea20000300800 */
[----:B------:R-:W-:-:S02]  /*72c0*/  FADD.FTZ R0, R11, R0 ;  /* 0x000000000b007221 */ /* 0x000fc40000010000 */
[----:B------:R-:W-:Y:S02]  /*72d0*/  FADD.FTZ R2, R8, R3 ;  /* 0x0000000308027221 */ /* 0x000fe40000010000 */
[----:B------:R-:W-:Y:S02]  /*72e0*/  FADD.FTZ R0, R9, R0 ;  /* 0x0000000009007221 */ /* 0x000fe40000010000 */
[----:B------:R-:W-:Y:S01]  /*72f0*/  FADD.FTZ R2, R249, R2 ;  /* 0x00000002f9027221 */ /* 0x000fe20000010000 */
[----:B------:R-:W-:Y:S01]  /*7300*/  ISETP.NE.AND P1, PT, R4, 0x1, PT ;  /* 0x000000010400780c */ /* 0x000fe20003f25270 */
[----:B------:R-:W-:Y:S01]  /*7310*/  FADD.FTZ R0, R250, R0 ;  /* 0x00000000fa007221 */ /* 0x000fe20000010000 */
[----:B------:R-:W-:Y:S01]  /*7320*/  MOV R24, c[0x0][0x2ac] ;  /* 0x0000ab0000187a02 */ /* 0x000fe20000000f00 */
[----:B------:R-:W-:Y:S01]  /*7330*/  FADD.FTZ R2, R25, R2 ;  /* 0x0000000219027221 */ /* 0x000fe20000010000 */
[----:B------:R-:W-:Y:S01]  /*7340*/  HMMA.16816.F32 R132, R128, R136, R132 ;  /* 0x000000888084723c */ /* 0x000fe20000001884 */
        /* <DEDUP_REMOVED lines=59> */
[C---:B----4-:R-:W-:Y:S08]  /*7700*/  HMMA.16816.F32 R84, R128.reuse, R88, R84 ;  /* 0x000000588054723c */ /* 0x050ff00000001854 */
[C---:B------:R-:W-:Y:S08]  /*7710*/  HMMA.16816.F32 R100, R128.reuse, R104, R44 ;  /* 0x000000688064723c */ /* 0x040ff0000000182c */
        /* <DEDUP_REMOVED lines=15> */
.L_x_3253:
        /* <DEDUP_REMOVED lines=22> */
[----:B------:R-:W-:Y:S01]  /*7970*/  SHF.R.S32.HI R4, RZ, 0x1f, R246 ;  /* 0x0000001fff047819 */ /* 0x000fe200000114f6 */
[----:B------:R-:W-:Y:S01]  /*7980*/  IMAD.WIDE.U32 R2, R248, c[0x0][0x208], RZ ;  /* 0x00008200f8027a25 */ /* 0x000fe200078e00ff */
[C---:B------:R-:W-:Y:S02]  /*7990*/  IADD3 R7, R245.reuse, 0xc0, RZ ;  /* 0x000000c0f5077810 */ /* 0x040fe40007ffe0ff */
[----:B------:R-:W-:Y:S01]  /*79a0*/  IADD3 R12, R245, 0xc0, RZ ;  /* 0x000000c0f50c7810 */ /* 0x000fe20007ffe0ff */
[----:B------:R-:W3:Y:S01]  /*79b0*/  LDL R6, [R1+0x3c] ;  /* 0x00003c0001067983 */ /* 0x000ee20000100800 */
[----:B------:R-:W-:Y:S01]  /*79c0*/  SHF.R.S32.HI R7, RZ, 0x1f, R7 ;  /* 0x0000001fff077819 */ /* 0x000fe20000011407 */
[----:B------:R-:W-:Y:S02]  /*79d0*/  IMAD R0, R0, c[0x0][0x208], RZ ;  /* 0x0000820000007a24 */ /* 0x000fe400078e02ff */
[----:B------:R-:W-:Y:S02]  /*79e0*/  IMAD.SHL.U32 R31, R12, 0x2, RZ ;  /* 0x000000020c1f7824 */ /* 0x000fe400078e00ff */
[----:B------:R-:W-:Y:S02]  /*79f0*/  IMAD R0, R248, c[0x0][0x20c], R0 ;  /* 0x00008300f8007a24 */ /* 0x000fe400078e0200 */
[----:B------:R-:W-:Y:S02]  /*7a00*/  IMAD.SHL.U32 R30, R251, 0x2, RZ ;  /* 0x00000002fb1e7824 */ /* 0x000fe400078e00ff */
[----:B------:R-:W-:Y:S02]  /*7a10*/  IMAD.IADD R3, R3, 0x1, R0 ;  /* 0x0000000103037824 */ /* 0x000fe400078e0200 */
[----:B------:R-:W-:Y:S02]  /*7a20*/  IMAD R0, R4, c[0x0][0x218], RZ ;  /* 0x0000860004007a24 */ /* 0x000fe400078e02ff */
[C---:B------:R-:W-:Y:S04]  /*7a30*/  IMAD.WIDE.U32 R2, R246.reuse, c[0x0][0x218], R2 ;  /* 0x00008600f6027a25 */ /* 0x040fe800078e0002 */
[----:B------:R-:W-:Y:S02]  /*7a40*/  IMAD R0, R246, c[0x0][0x21c], R0 ;  /* 0x00008700f6007a24 */ /* 0x000fe400078e0200 */
[----:B------:R-:W-:Y:S02]  /*7a50*/  IMAD.SHL.U32 R29, R252, 0x2, RZ ;  /* 0x00000002fc1d7824 */ /* 0x000fe400078e00ff */
[----:B------:R-:W-:Y:S01]  /*7a60*/  IMAD.SHL.U32 R28, R245, 0x2, RZ ;  /* 0x00000002f51c7824 */ /* 0x000fe200078e00ff */
[----:B--2---:R-:W-:Y:S02]  /*7a70*/  IADD3 R5, P0, R14, R2, RZ ;  /* 0x000000020e057210 */ /* 0x004fe40007f1e0ff */
[----:B------:R-:W-:Y:S02]  /*7a80*/  SHF.L.U64.HI R14, R12, 0x1, R7 ;  /* 0x000000010c0e7819 */ /* 0x000fe40000010207 */
[----:B------:R-:W-:Y:S02]  /*7a90*/  SHF.R.S32.HI R7, RZ, 0x1f, R251 ;  /* 0x0000001fff077819 */ /* 0x000fe400000114fb */
[----:B---3--:R-:W-:Y:S02]  /*7aa0*/  IADD3.X R0, R6, R3, R0, P0, !PT ;  /* 0x0000000306007210 */ /* 0x008fe400007fe400 */
[----:B------:R-:W-:Y:S02]  /*7ab0*/  LEA R6, P0, R5, c[0x0][0x1f8], 0x1 ;  /* 0x00007e0005067a11 */ /* 0x000fe400078008ff */
        /* <DEDUP_REMOVED lines=8> */
.L_x_3304:
[----:B------:R-:W-:-:S05]  /*7b40*/  BRA.DIV ~URZ, `(.L_x_3246) ;  /* 0x0000da727f007947 */ /* 0x000fca000b800000 */
[----:B------:R-:W4:Y:S01]  /*7b50*/  SHFL.IDX PT, R3, R6, RZ, 0x181f ;  /* 0x00181fff06037589 */ /* 0x000f2200000e0000 */
[----:B------:R-:W-:Y:S02]  /*7b60*/  ISETP.GE.AND P4, PT, R245, c[0x0][0x1d4], PT ;  /* 0x00007500f5007a0c */ /* 0x000fe40003f86270 */
[----:B------:R-:W-:Y:S01]  /*7b70*/  ISETP.GE.AND P3, PT, R252, c[0x0][0x1d4], PT ;  /* 0x00007500fc007a0c */ /* 0x000fe20003f66270 */
[----:B------:R-:W5:Y:S01]  /*7b80*/  SHFL.IDX PT, R0, R6, 0x1, 0x181f ;  /* 0x00381f0006007f89 */ /* 0x000f6200000e0000 */
[----:B------:R-:W-:Y:S02]  /*7b90*/  ISETP.GE.AND P2, PT, R251, c[0x0][0x1d4], PT ;  /* 0x00007500fb007a0c */ /* 0x000fe40003f46270 */
[----:B------:R-:W-:Y:S01]  /*7ba0*/  IADD3 R36, R245, 0xc0, RZ ;  /* 0x000000c0f5247810 */ /* 0x000fe20007ffe0ff */
[----:B------:R-:W2:Y:S01]  /*7bb0*/  SHFL.IDX PT, R2, R5, 0x1, 0x181f ;  /* 0x00381f0005027f89 */ /* 0x000ea200000e0000 */
[----:B------:R-:W-:Y:S02]  /*7bc0*/  SEL R15, RZ, 0x10, P4 ;  /* 0x00000010ff0f7807 */ /* 0x000fe40002000000 */
[----:B------:R-:W-:Y:S02]  /*7bd0*/  ISETP.GE.AND P1, PT, R36, c[0x0][0x1d4], PT ;  /* 0x0000750024007a0c */ /* 0x000fe40003f26270 */
        /* <DEDUP_REMOVED lines=29> */
.L_x_3305:
        /* <DEDUP_REMOVED lines=28> */
.L_x_3244:
[----:B--234-:R-:W-:Y:S05]  /*7f70*/  BSYNC B0 ;  /* 0x0000000000007941 */ /* 0x01cfea0003800000 */
.L_x_3243:
        /* <DEDUP_REMOVED lines=52> */
[----:B------:R-:W2:Y:S06]  /*82c0*/  LDSM.16.M88.4 R184, [R230+-0x7000] ;  /* 0xff900000e6b8783b */ /* 0x000eac0000000200 */
        /* <DEDUP_REMOVED lines=18> */
[----:B------:R-:W2:Y:S06]  /*83f0*/  LDSM.16.M88.4 R188, [R229+0x5000] ;  /* 0x00500000e5bc783b */ /* 0x000eac0000000200 */
        /* <DEDUP_REMOVED lines=193> */
[----:B------:R-:W-:Y:S07]  /*9010*/  LDSM.16.M88.4 R192, [R230] ;  /* 0x00000000e6c0783b */ /* 0x000fee0000000200 */
        /* <DEDUP_REMOVED lines=16> */
[----:B------:R-:W-:Y:S05]  /*9120*/  DEPBAR.LE SB0, 0x0 ;  /* 0x000080000000791a */ /* 0x000fea0000000000 */
        /* <DEDUP_REMOVED lines=13> */
[----:B------:R-:W-:Y:S07]  /*9200*/  @!UPT UIADD3 URZ, URZ, URZ, URZ ;  /* 0x0000003f3f3ff290 */ /* 0x000fee000fffe03f */
[----:B------:R-:W-:-:S11]  /*9210*/  @!P0 BRA `(.L_x_3248) ;  /* 0x0000075000008947 */ /* 0x000fd60003800000 */
[----:B------:R-:W-:Y:S01]  /*9220*/  SHF.R.S32.HI R185, RZ, 0x1f, R251 ;  /* 0x0000001fffb97819 */ /* 0x000fe200000114fb */
[----:B------:R-:W2:Y:S01]  /*9230*/  LDL R2, [R1+0x18] ;  /* 0x0000180001027983 */ /* 0x000ea20000100800 */
[----:B------:R-:W-:Y:S01]  /*9240*/  SHF.R.S32.HI R186, RZ, 0x1f, R252 ;  /* 0x0000001fffba7819 */ /* 0x000fe200000114fc */
[----:B------:R-:W-:Y:S01]  /*9250*/  IMAD.MOV.U32 R3, RZ, RZ, c[0x0][0x2b8] ;  /* 0x0000ae00ff037624 */ /* 0x000fe200078e00ff */
[----:B------:R-:W-:Y:S01]  /*9260*/  SHF.L.U64.HI R187, R251, 0x1, R185 ;  /* 0x00000001fbbb7819 */ /* 0x000fe200000102b9 */
[----:B------:R-:W3:Y:S01]  /*9270*/  LDL R0, [R1+0x10] ;  /* 0x0000100001007983 */ /* 0x000ee20000100800 */
[----:B------:R-:W-:Y:S01]  /*9280*/  SHF.R.S32.HI R185, RZ, 0x1f, R245 ;  /* 0x0000001fffb97819 */ /* 0x000fe200000114f5 */
[----:B------:R-:W-:Y:S01]  /*9290*/  IMAD.MOV.U32 R246, RZ, RZ, RZ ;  /* 0x000000fffff67224 */ /* 0x000fe200078e00ff */
[----:B------:R-:W-:Y:S01]  /*92a0*/  ISETP.NE.AND P1, PT, R3, 0x1, PT ;  /* 0x000000010300780c */ /* 0x000fe20003f25270 */
[----:B------:R-:W-:Y:S01]  /*92b0*/  IMAD.SHL.U32 R196, R251, 0x2, RZ ;  /* 0x00000002fbc47824 */ /* 0x000fe200078e00ff */
[C---:B------:R-:W-:Y:S01]  /*92c0*/  SHF.L.U64.HI R186, R252.reuse, 0x1, R186 ;  /* 0x00000001fcba7819 */ /* 0x040fe200000102ba */
[----:B------:R-:W-:Y:S01]  /*92d0*/  IMAD.SHL.U32 R195, R252, 0x2, RZ ;  /* 0x00000002fcc37824 */ /* 0x000fe200078e00ff */
[C---:B------:R-:W-:Y:S01]  /*92e0*/  SHF.L.U64.HI R185, R245.reuse, 0x1, R185 ;  /* 0x00000001f5b97819 */ /* 0x040fe200000102b9 */
[C---:B------:R-:W-:Y:S01]  /*92f0*/  IMAD.SHL.U32 R194, R245.reuse, 0x2, RZ ;  /* 0x00000002f5c27824 */ /* 0x040fe200078e00ff */
[----:B------:R-:W4:Y:S06]  /*9300*/  LDL.64 R216, [R1+0x28] ;  /* 0x0000280001d87983 */ /* 0x000f2c0000100a00 */
[----:B------:R-:W5:Y:S04]  /*9310*/  LDL R172, [R1+0x38] ;  /* 0x0000380001ac7983 */ /* 0x000f680000100800 */
[----:B------:R-:W5:Y:S06]  /*9320*/  LDL.64 R220, [R1+0x20] ;  /* 0x0000200001dc7983 */ /* 0x000f6c0000100a00 */
[----:B------:R-:W5:Y:S01]  /*9330*/  LDL R218, [R1+0x1c] ;  /* 0x00001c0001da7983 */ /* 0x000f620000100800 */
[----:B----4-:R-:W-:Y:S01]  /*9340*/  IADD3 R217, R245, 0xc0, RZ ;  /* 0x000000c0f5d97810 */ /* 0x010fe20007ffe0ff */
[----:B--2---:R-:W-:Y:S03]  /*9350*/  IMAD R2, R247, 0x60, R2 ;  /* 0x00000060f7027824 */ /* 0x004fe600078e0202 */
[----:B------:R-:W-:Y:S02]  /*9360*/  SHF.R.S32.HI R217, RZ, 0x1f, R217 ;  /* 0x0000001fffd97819 */ /* 0x000fe400000114d9 */
[----:B---3--:R-:W-:Y:S05]  /*9370*/  IADD3 R2, R2, -0x60, R0 ;  /* 0xffffffa002027810 */ /* 0x008fea0007ffe000 */
[----:B------:R-:W-:Y:S04]  /*9380*/  @P1 IMAD.HI.U32 R3, R2, c[0x0][0x2bc], RZ ;  /* 0x0000af0002031a27 */ /* 0x000fe800078e00ff */
[----:B------:R-:W-:Y:S01]  /*9390*/  IMAD.MOV.U32 R0, RZ, RZ, R2 ;  /* 0x000000ffff007224 */ /* 0x000fe200078e0002 */
[----:B------:R-:W-:Y:S04]  /*93a0*/  @P1 SHF.R.U32.HI R0, RZ, c[0x0][0x2c0], R3 ;  /* 0x0000b000ff001a19 */ /* 0x000fe80000011603 */
[C---:B------:R-:W-:Y:S02]  /*93b0*/  @!P6 IADD3 R3, P0, R0.reuse, R216, RZ ;  /* 0x000000d80003e210 */ /* 0x040fe40007f1e0ff */
[----:B------:R-:W-:Y:S02]  /*93c0*/  IADD3 R216, R245, 0xc0, RZ ;  /* 0x000000c0f5d87810 */ /* 0x000fe40007ffe0ff */
[----:B-----5:R-:W-:Y:S01]  /*93d0*/  @!P6 LEA.HI.X.SX32 R173, R0, R172, 0x1, P0 ;  /* 0x000000ac00ade211 */ /* 0x020fe200000f0eff */
[----:B------:R-:W-:Y:S01]  /*93e0*/  IMAD.MOV R0, RZ, RZ, -R0 ;  /* 0x000000ffff007224 */ /* 0x000fe200078e0a00 */
[C---:B------:R-:W-:Y:S01]  /*93f0*/  @!P6 LEA R172, P0, R3.reuse, c[0x0][0x2a0], 0x2 ;  /* 0x0000a80003acea11 */ /* 0x040fe200078010ff */
[C---:B------:R-:W-:Y:S01]  /*9400*/  IMAD.SHL.U32 R197, R216.reuse, 0x2, RZ ;  /* 0x00000002d8c57824 */ /* 0x040fe200078e00ff */
[----:B------:R-:W-:Y:S01]  /*9410*/  SHF.L.U64.HI R188, R216, 0x1, R217 ;  /* 0x00000001d8bc7819 */ /* 0x000fe200000102d9 */
        /* <DEDUP_REMOVED lines=18> */
.L_x_3306:
[----:B------:R-:W-:-:S05]  /*9540*/  BRA.DIV ~URZ, `(.L_x_3250) ;  /* 0x0000c5e27f007947 */ /* 0x000fca000b800000 */
[----:B------:R-:W3:Y:S01]  /*9550*/  SHFL.IDX PT, R3, R184, RZ, 0x181f ;  /* 0x00181fffb8037589 */ /* 0x000ee200000e0000 */
[----:B------:R-:W-:Y:S02]  /*9560*/  ISETP.GE.AND P4, PT, R245, c[0x0][0x1d4], PT ;  /* 0x00007500f5007a0c */ /* 0x000fe40003f86270 */
[----:B------:R-:W-:Y:S01]  /*9570*/  ISETP.GE.AND P3, PT, R252, c[0x0][0x1d4], PT ;  /* 0x00007500fc007a0c */ /* 0x000fe20003f66270 */
[----:B------:R-:W4:Y:S01]  /*9580*/  SHFL.IDX PT, R0, R184, 0x1, 0x181f ;  /* 0x00381f00b8007f89 */ /* 0x000f2200000e0000 */
[----:B------:R-:W-:Y:S02]  /*9590*/  ISETP.GE.AND P2, PT, R251, c[0x0][0x1d4], PT ;  /* 0x00007500fb007a0c */ /* 0x000fe40003f46270 */
[----:B------:R-:W-:Y:S01]  /*95a0*/  IADD3 R198, R245, 0xc0, RZ ;  /* 0x000000c0f5c67810 */ /* 0x000fe20007ffe0ff */
[----:B------:R-:W5:Y:S01]  /*95b0*/  SHFL.IDX PT, R2, R173, 0x1, 0x181f ;  /* 0x00381f00ad027f89 */ /* 0x000f6200000e0000 */
[----:B------:R-:W-:Y:S02]  /*95c0*/  SEL R189, RZ, 0x10, P4 ;  /* 0x00000010ffbd7807 */ /* 0x000fe40002000000 */
[----:B------:R-:W-:Y:S02]  /*95d0*/  ISETP.GE.AND P1, PT, R198, c[0x0][0x1d4], PT ;  /* 0x00007500c6007a0c */ /* 0x000fe40003f26270 */
[C---:B---3--:R-:W-:Y:S05]  /*95e0*/  IADD3 R190, P0, R3.reuse, R194, RZ ;  /* 0x000000c203be7210 */ /* 0x048fea0007f1e0ff */
[C---:B--2---:R-:W-:Y:S05]  /*95f0*/  IMAD.X R191, R172.reuse, 0x1, R185, P0 ;  /* 0x00000001acbf7824 */ /* 0x044fea00000e06b9 */
[----:B------:R2:W-:Y:S02]  /*9600*/  LDGSTS.E.BYPASS.LTC128B.128 [R243+0xc100], [R190.64], !P4 ;  /* 0x0c100000bef37fae */ /* 0x0005e4000e101d46 */
[C---:B--2---:R-:W-:Y:S05]  /*9610*/  IADD3 R190, P0, R3.reuse, R195, RZ ;  /* 0x000000c303be7210 */ /* 0x044fea0007f1e0ff */
[C---:B------:R-:W-:Y:S05]  /*9620*/  IMAD.X R191, R172.reuse, 0x1, R186, P0 ;  /* 0x00000001acbf7824 */ /* 0x040fea00000e06ba */
[----:B------:R2:W-:Y:S02]  /*9630*/  LDGSTS.E.BYPASS.LTC128B.128 [R243+0xf100], [R190.64], !P3 ;  /* 0x0f100000bef37fae */ /* 0x0005e4000d901d46 */
[C---:B--2---:R-:W-:Y:S05]  /*9640*/  IADD3 R190, P0, R3.reuse, R196, RZ ;  /* 0x000000c403be7210 */ /* 0x044fea0007f1e0ff */
[C---:B------:R-:W-:Y:S01]  /*9650*/  IMAD.X R191, R172.reuse, 0x1, R187, P0 ;  /* 0x00000001acbf7824 */ /* 0x040fe200000e06bb */
[----:B------:R-:W-:Y:S04]  /*9660*/  IADD3 R192, P0, R3, R197, RZ ;  /* 0x000000c503c07210 */ /* 0x000fe80007f1e0ff */
[----:B------:R4:W-:Y:S01]  /*9670*/  LDGSTS.E.BYPASS.LTC128B.128 [R243+0x12100], [R190.64], !P2 ;  /* 0x12100000bef37fae */ /* 0x0009e2000d101d46 */
[----:B------:R-:W-:Y:S03]  /*9680*/  IMAD.X R193, R172, 0x1, R188, P0 ;  /* 0x00000001acc17824 */ /* 0x000fe600000e06bc */
[----:B------:R2:W3:Y:S04]  /*9690*/  SHFL.IDX PT, R172, R173, 0x2, 0x181f ;  /* 0x00581f00adac7f89 */ /* 0x0004e800000e0000 */
[----:B------:R1:W-:Y:S01]  /*96a0*/  LDGSTS.E.BYPASS.LTC128B.128 [R243+0x15100], [R192.64], !P1 ;  /* 0x15100000c0f37fae */ /* 0x0003e2000c901d46 */
[----:B----4-:R-:W-:Y:S05]  /*96b0*/  IADD3 R190, P0, R0, R194, RZ ;  /* 0x000000c200be7210 */ /* 0x010fea0007f1e0ff */
[----:B-----5:R-:W-:Y:S05]  /*96c0*/  IMAD.X R191, R2, 0x1, R185, P0 ;  /* 0x0000000102bf7824 */ /* 0x020fea00000e06b9 */
[----:B------:R4:W-:Y:S02]  /*96d0*/  LDGSTS.E.BYPASS.LTC128B.128 [R243+0xd100], [R190.64], !P4 ;  /* 0x0d100000bef37fae */ /* 0x0009e4000e101d46 */
[----:B----4-:R-:W-:Y:S05]  /*96e0*/  IADD3 R190, P0, R0, R195, RZ ;  /* 0x000000c300be7210 */ /* 0x010fea0007f1e0ff */
        /* <DEDUP_REMOVED lines=8> */
[----:B----4-:R-:W-:Y:S02]  /*9770*/  SEL R193, RZ, 0x10, P2 ;  /* 0x00000010ffc17807 */ /* 0x010fe40001000000 */
[----:B------:R-:W-:Y:S02]  /*9780*/  SEL R192, RZ, 0x10, P1 ;  /* 0x00000010ffc07807 */ /* 0x000fe40000800000 */
[----:B------:R4:W-:Y:S02]  /*9790*/  LDGSTS.E.BYPASS.LTC128B.128 [R243+0x16100], [R190.64], !P1 ;  /* 0x16100000bef37fae */ /* 0x0009e4000c901d46 */
[----:B----4-:R-:W-:Y:S02]  /*97a0*/  SEL R190, RZ, 0x10, P3 ;  /* 0x00000010ffbe7807 */ /* 0x010fe40001800000 */
.L_x_3307:
        /* <DEDUP_REMOVED lines=28> */
.L_x_3248:
[----:B------:R-:W-:Y:S05]  /*9970*/  BSYNC B0 ;  /* 0x0000000000007941 */ /* 0x000fea0003800000 */
.L_x_3247:
[----:B------:R-:W3:Y:S01]  /*9980*/  LDL R172, [R1+0x40] ;  /* 0x0000400001ac7983 */ /* 0x000ee20000100800 */
[----:B------:R-:W-:Y:S02]  /*9990*/  IMAD.MOV.U32 R173, RZ, RZ, c[0x0][0x2c4] ;  /* 0x0000b100ffad7624 */ /* 0x000fe400078e00ff */
[----:B------:R-:W-:Y:S01]  /*99a0*/  IMAD R0, R247, -0x60, RZ ;  /* 0xffffffa0f7007824 */ /* 0x000fe200078e02ff */
[----:B--2---:R-:W3:Y:S02]  /*99b0*/  LDL R3, [R1+0x4c] ;  /* 0x00004c0001037983 */ /* 0x004ee40000100800 */
[----:B------:R-:W-:Y:S02]  /*99c0*/  ISETP.NE.AND P0, PT, R173, 0x1, PT ;  /* 0x00000001ad00780c */ /* 0x000fe40003f05270 */
[----:B------:R-:W2:Y:S04]  /*99d0*/  LDL R2, [R1+0x50] ;  /* 0x0000500001027983 */ /* 0x000ea80000100800 */
[----:B------:R-:W0:Y:S01]  /*99e0*/  LDGDEPBAR ;  /* 0x00000000000079af */ /* 0x000e220000000000 */
[----:B---3--:R-:W-:Y:S01]  /*99f0*/  IADD3 R172, R3, R172, RZ ;  /* 0x000000ac03ac7210 */ /* 0x008fe20007ffe0ff */
[----:B------:R-:W-:Y:S01]  /*9a00*/  IMAD.MOV.U32 R3, RZ, RZ, c[0x0][0x2ac] ;  /* 0x0000ab00ff037624 */ /* 0x000fe200078e00ff */
[----:B--2---:R-:W-:Y:S04]  /*9a10*/  IADD3 R0, -R2, 0x1, R0 ;  /* 0x0000000102007810 */ /* 0x004fe80007ffe100 */
[----:B------:R-:W-:Y:S04]  /*9a20*/  @P0 IMAD.HI.U32 R2, R172, c[0x0][0x2c8], RZ ;  /* 0x0000b200ac020a27 */ /* 0x000fe800078e00ff */
[----:B------:R-:W-:Y:S01]  /*9a30*/  IMAD R0, R3, c[0x0][0x1d0], R0 ;  /* 0x0000740003007a24 */ /* 0x000fe200078e0200 */
[----:B------:R-:W-:Y:S04]  /*9a40*/  @P0 SHF.R.U32.HI R172, RZ, c[0x0][0x2cc], R2 ;  /* 0x0000b300ffac0a19 */ /* 0x000fe80000011602 */
[----:B------:R-:W-:Y:S01]  /*9a50*/  IADD3 R173, R0, -c[0x0][0x168], RZ ;  /* 0x80005a0000ad7a10 */ /* 0x000fe20007ffe0ff */
[----:B------:R-:W-:-:S05]  /*9a60*/  BRA.DIV ~URZ, `(.L_x_3251) ;  /* 0x0000c5c27f007947 */ /* 0x000fca000b800000 */
[----:B------:R1:W2:Y:S02]  /*9a70*/  SHFL.IDX PT, R0, R172, RZ, 0x1c1f ;  /* 0x001c1fffac007589 */ /* 0x0002a400000e0000 */
.L_x_3308:
[----:B--2---:R-:W-:Y:S05]  /*9a80*/  IMAD.IADD R0, R173, 0x1, R0 ;  /* 0x00000001ad007824 */ /* 0x004fea00078e0200 */
        /* <DEDUP_REMOVED lines=50> */
[----:B------:R-:W2:Y:S03]  /*9db0*/  SHFL.IDX PT, R0, R172, 0x1, 0x1c1f ;  /* 0x003c1f00ac007f89 */ /* 0x000ea600000e0000 */
[----:B------:R-:W-:Y:S04]  /*9dc0*/  FMNMX.FTZ R2, R5, R2, !PT ;  /* 0x0000000205027209 */ /* 0x000fe80007810000 */
[----:B------:R-:W-:Y:S04]  /*9dd0*/  FMNMX.FTZ R2, R8, R2, !PT ;  /* 0x0000000208027209 */ /* 0x000fe80007810000 */
[----:B------:R-:W-:Y:S04]  /*9de0*/  FMNMX.FTZ R2, R9, R2, !PT ;  /* 0x0000000209027209 */ /* 0x000fe80007810000 */
[----:B------:R-:W-:Y:S04]  /*9df0*/  FMNMX.FTZ R2, R196, R2, !PT ;  /* 0x00000002c4027209 */ /* 0x000fe80007810000 */
[----:B------:R-:W-:Y:S04]  /*9e00*/  FMNMX.FTZ R2, R195, R2, !PT ;  /* 0x00000002c3027209 */ /* 0x000fe80007810000 */
[----:B------:R-:W-:Y:S01]  /*9e10*/  FMNMX.FTZ R2, R194, R2, !PT ;  /* 0x00000002c2027209 */ /* 0x000fe20007810000 */
[----:B--2---:R-:W-:Y:S03]  /*9e20*/  IMAD.IADD R0, R173, 0x1, R0 ;  /* 0x00000001ad007824 */ /* 0x004fe600078e0200 */
[----:B------:R-:W-:Y:S02]  /*9e30*/  FMNMX.FTZ R2, R193, R2, !PT ;  /* 0x00000002c1027209 */ /* 0x000fe40007810000 */
[C---:B------:R-:W-:Y:S02]  /*9e40*/  ISETP.GT.AND P1, PT, R0.reuse, RZ, PT ;  /* 0x000000ff0000720c */ /* 0x040fe40003f24270 */
[----:B------:R-:W-:Y:S02]  /*9e50*/  ISETP.GT.AND P0, PT, R0, 0x1, PT ;  /* 0x000000010000780c */ /* 0x000fe40003f04270 */
[----:B------:R-:W-:Y:S02]  /*9e60*/  FSEL R6, R6, -INF , P1 ;  /* 0xff80000006067808 */ /* 0x000fe40000800000 */
[----:B------:R-:W-:Y:S02]  /*9e70*/  FSEL R7, R7, -INF , P0 ;  /* 0xff80000007077808 */ /* 0x000fe40000000000 */
[----:B------:R-:W-:Y:S02]  /*9e80*/  ISETP.GT.AND P1, PT, R0, 0x8, PT ;  /* 0x000000080000780c */ /* 0x000fe40003f24270 */
[----:B-1----:R-:W-:Y:S02]  /*9e90*/  FMNMX.FTZ R172, R6, R175, !PT ;  /* 0x000000af06ac7209 */ /* 0x002fe40007810000 */
[----:B------:R-:W-:Y:S02]  /*9ea0*/  ISETP.GT.AND P0, PT, R0, 0x9, PT ;  /* 0x000000090000780c */ /* 0x000fe40003f04270 */
[----:B------:R-:W-:Y:S02]  /*9eb0*/  FSEL R10, R10, -INF , P1 ;  /* 0xff8000000a0a7808 */ /* 0x000fe40000800000 */
[----:B------:R-:W-:Y:S02]  /*9ec0*/  FMNMX.FTZ R172, R7, R172, !PT ;  /* 0x000000ac07ac7209 */ /* 0x000fe40007810000 */
[----:B------:R-:W-:Y:S02]  /*9ed0*/  FSEL R11, R11, -INF , P0 ;  /* 0xff8000000b0b7808 */ /* 0x000fe40000000000 */
[----:B------:R-:W-:Y:S02]  /*9ee0*/  ISETP.GT.AND P1, PT, R0, 0x10, PT ;  /* 0x000000100000780c */ /* 0x000fe40003f24270 */
[----:B------:R-:W-:Y:S02]  /*9ef0*/  FMNMX.FTZ R172, R10, R172, !PT ;  /* 0x000000ac0aac7209 */ /* 0x000fe40007810000 */
        /* <DEDUP_REMOVED lines=83> */
.L_x_3309:
[----:B------:R-:W4:Y:S01]  /*a430*/  LDL.LU R17, [R1+0x4] ;  /* 0x0000040001117983 */ /* 0x000f220000300800 */
[C---:B------:R-:W-:Y:S01]  /*a440*/  FMUL.FTZ R188, R173.reuse, c[0x0][0x2d0] ;  /* 0x0000b400adbc7a20 */ /* 0x040fe20000410000 */
[----:B------:R-:W-:Y:S01]  /*a450*/  FSETP.NEU.FTZ.AND P0, PT, R173, -INF , PT ;  /* 0xff800000ad00780b */ /* 0x000fe20003f1d000 */
[----:B------:R-:W-:Y:S01]  /*a460*/  WARPSYNC 0xffffffff ;  /* 0xffffffff00007948 */ /* 0x000fe20003800000 */
[----:B---3--:R-:W-:Y:S01]  /*a470*/  FMNMX.FTZ R3, R0, R172, !PT ;  /* 0x000000ac00037209 */ /* 0x008fe20007810000 */
[----:B------:R-:W1:Y:S01]  /*a480*/  LDSM.16.MT88.4 R12, [R232] ;  /* 0x00000000e80c783b */ /* 0x000e620000004200 */
[----:B------:R-:W-:Y:S03]  /*a490*/  FSEL R188, R188, RZ, P0 ;  /* 0x000000ffbcbc7208 */ /* 0x000fe60000000000 */
[----:B--2---:R-:W-:Y:S02]  /*a4a0*/  FMUL.FTZ R172, R3, c[0x0][0x2d0] ;  /* 0x0000b40003ac7a20 */ /* 0x004fe40000410000 */
[--C-:B------:R-:W-:Y:S02]  /*a4b0*/  FFMA.FTZ R2, R5, c[0x0][0x2d0], -R188.reuse ;  /* 0x0000b40005027a23 */ /* 0x100fe400000108bc */
[--C-:B------:R-:W-:Y:S01]  /*a4c0*/  FFMA.FTZ R4, R4, c[0x0][0x2d0], -R188.reuse ;  /* 0x0000b40004047a23 */ /* 0x100fe200000108bc */
[----:B------:R-:W2:Y:S01]  /*a4d0*/  LDSM.16.MT88.4 R20, [R233] ;  /* 0x00000000e914783b */ /* 0x000ea20000004200 */
[----:B------:R3:W-:Y:S07]  /*a4e0*/  MUFU.EX2 R238, R2 ;  /* 0x0000000200ee7308 */ /* 0x0007ee0000000800 */
[----:B------:R-:W5:Y:S03]  /*a4f0*/  LDSM.16.MT88.4 R28, [R235] ;  /* 0x00000000eb1c783b */ /* 0x000f660000004200 */
[----:B------:R1:W-:Y:S05]  /*a500*/  MUFU.EX2 R184, R4 ;  /* 0x0000000400b87308 */ /* 0x0003ea0000000800 */
[----:B------:R-:W2:Y:S08]  /*a510*/  LDSM.16.MT88.4 R36, [R234] ;  /* 0x00000000ea24783b */ /* 0x000eb00000004200 */
[----:B------:R-:W2:Y:S01]  /*a520*/  LDSM.16.MT88.4 R44, [R232+0x3000] ;  /* 0x00300000e82c783b */ /* 0x000ea20000004200 */
[--C-:B---3--:R-:W-:Y:S04]  /*a530*/  FFMA.FTZ R2, R8, c[0x0][0x2d0], -R188.reuse ;  /* 0x0000b40008027a23 */ /* 0x108fe800000108bc */
[----:B------:R3:W-:Y:S01]  /*a540*/  MUFU.EX2 R250, R2 ;  /* 0x0000000200fa7308 */ /* 0x0007e20000000800 */
[----:B-1----:R-:W-:Y:S09]  /*a550*/  FFMA.FTZ R4, R9, c[0x0][0x2d0], -R188 ;  /* 0x0000b40009047a23 */ /* 0x002ff200000108bc */
[----:B------:R-:W-:Y:S01]  /*a560*/  MUFU.EX2 R16, R4 ;  /* 0x0000000400107308 */ /* 0x000fe20000000800 */
[----:B---3--:R-:W-:Y:S02]  /*a570*/  FSEL R2, R173, RZ, P0 ;  /* 0x000000ffad027208 */ /* 0x008fe40000000000 */
[----:B------:R-:W-:Y:S03]  /*a580*/  FSETP.NEU.FTZ.AND P0, PT, R3, -INF , PT ;  /* 0xff8000000300780b */ /* 0x000fe60003f1d000 */
[----:B------:R-:W-:Y:S01]  /*a590*/  FADD.FTZ R0, -R2, R174 ;  /* 0x000000ae02007221 */ /* 0x000fe20000010100 */
[----:B------:R-:W-:Y:S03]  /*a5a0*/  FSEL R172, R172, RZ, P0 ;  /* 0x000000ffacac7208 */ /* 0x000fe60000000000 */
[----:B------:R-:W-:Y:S02]  /*a5b0*/  FMUL.FTZ R0, R0, c[0x0][0x2d0] ;  /* 0x0000b40000007a20 */ /* 0x000fe40000410000 */
[--C-:B------:R-:W-:Y:S02]  /*a5c0*/  FFMA.FTZ R10, R10, c[0x0][0x2d0], -R172.reuse ;  /* 0x0000b4000a0a7a23 */ /* 0x100fe400000108ac */
[----:B------:R1:W4:Y:S01]  /*a5d0*/  MUFU.EX2 R2, R0 ;  /* 0x0000000000027308 */ /* 0x0003220000000800 */
[--C-:B------:R-:W-:Y:S02]  /*a5e0*/  FFMA.FTZ R11, R11, c[0x0][0x2d0], -R172.reuse ;  /* 0x0000b4000b0b7a23 */ /* 0x100fe400000108ac */
[--C-:B------:R-:W-:Y:S02]  /*a5f0*/  FFMA.FTZ R6, R6, c[0x0][0x2d0], -R172.reuse ;  /* 0x0000b40006067a23 */ /* 0x100fe400000108ac */
[----:B------:R-:W-:Y:S05]  /*a600*/  FFMA.FTZ R7, R7, c[0x0][0x2d0], -R172 ;  /* 0x0000b40007077a23 */ /* 0x000fea00000108ac */
[----:B------:R-:W-:Y:S10]  /*a610*/  MUFU.EX2 R244, R7 ;  /* 0x0000000700f47308 */ /* 0x000ff40000000800 */
[----:B------:R-:W-:Y:S01]  /*a620*/  MUFU.EX2 R249, R10 ;  /* 0x0000000a00f97308 */ /* 0x000fe20000000800 */
[----:B-1----:R-:W-:Y:S05]  /*a630*/  FSEL R0, R3, RZ, P0 ;  /* 0x000000ff03007208 */ /* 0x002fea0000000000 */
[----:B------:R-:W-:Y:S04]  /*a640*/  FADD.FTZ R0, -R0, R175 ;  /* 0x000000af00007221 */ /* 0x000fe80000010100 */
[----:B------:R-:W-:Y:S01]  /*a650*/  MUFU.EX2 R237, R6 ;  /* 0x0000000600ed7308 */ /* 0x000fe20000000800 */
[----:B------:R-:W-:Y:S09]  /*a660*/  FMUL.FTZ R0, R0, c[0x0][0x2d0] ;  /* 0x0000b40000007a20 */ /* 0x000ff20000410000 */
[----:B------:R-:W-:Y:S10]  /*a670*/  MUFU.EX2 R175, R11 ;  /* 0x0000000b00af7308 */ /* 0x000ff40000000800 */
[----:B------:R-:W1:Y:S01]  /*a680*/  MUFU.EX2 R0, R0 ;  /* 0x0000000000007308 */ /* 0x000e620000000800 */
[----:B----4-:R-:W-:Y:S01]  /*a690*/  FFMA.FTZ R174, R2, R17, R184 ;  /* 0x0000001102ae7223 */ /* 0x010fe200000100b8 */
[----:B------:R-:W-:Y:S01]  /*a6a0*/  F2FP.PACK_AB R184, R238, R184 ;  /* 0x000000b8eeb8723e */ /* 0x000fe200000000ff */
[----:B------:R-:W-:Y:S01]  /*a6b0*/  FMUL.FTZ R5, R2, R177 ;  /* 0x000000b102057220 */ /* 0x000fe20000410000 */
[----:B------:R-:W-:Y:S01]  /*a6c0*/  F2FP.PACK_AB R186, R16, R250 ;  /* 0x000000fa10ba723e */ /* 0x000fe200000000ff */
[----:B-1----:R-:W-:Y:S01]  /*a6d0*/  FMUL.FTZ R6, R0, R178 ;  /* 0x000000b200067220 */ /* 0x002fe20000410000 */
[----:B------:R-:W-:Y:S01]  /*a6e0*/  F2FP.PACK_AB R185, R244, R237 ;  /* 0x000000edf4b9723e */ /* 0x000fe200000000ff */
[----:B------:R-:W-:Y:S01]  /*a6f0*/  FMUL.FTZ R7, R0, R179 ;  /* 0x000000b300077220 */ /* 0x000fe20000410000 */
[----:B------:R-:W-:Y:S01]  /*a700*/  F2FP.PACK_AB R187, R175, R249 ;  /* 0x000000f9afbb723e */ /* 0x000fe200000000ff */
[C---:B------:R-:W-:Y:S01]  /*a710*/  FMUL.FTZ R4, R2.reuse, R176 ;  /* 0x000000b002047220 */ /* 0x040fe20000410000 */
[----:B------:R-:W3:Y:S01]  /*a720*/  LDL.LU R177, [R1+0x8] ;  /* 0x0000080001b17983 */ /* 0x000ee20000300800 */
[C---:B------:R-:W-:Y:S01]  /*a730*/  FMUL.FTZ R8, R2.reuse, R180 ;  /* 0x000000b402087220 */ /* 0x040fe20000410000 */
[----:B------:R-:W-:Y:S01]  /*a740*/  MOV R176, R16 ;  /* 0x0000001000b07202 */ /* 0x000fe20000000f00 */
[----:B------:R-:W-:Y:S02]  /*a750*/  FMUL.FTZ R9, R2, R181 ;  /* 0x000000b502097220 */ /* 0x000fe40000410000 */
[C---:B------:R-:W-:Y:S01]  /*a760*/  FMUL.FTZ R10, R0.reuse, R182 ;  /* 0x000000b6000a7220 */ /* 0x040fe20000410000 */
[C---:B------:R-:W-:Y:S05]  /*a770*/  HMMA.16816.F32 R4, R184.reuse, R12, R4 ;  /* 0x0000000cb804723c */ /* 0x040fea0000001804 */
[----:B------:R-:W-:Y:S02]  /*a780*/  FMUL.FTZ R11, R0, R183 ;  /* 0x000000b7000b7220 */ /* 0x000fe40000410000 */
[----:B------:R-:W-:Y:S01]  /*a790*/  LDSM.16.MT88.4 R180, [R232+0x2800] ;  /* 0x00280000e8b4783b */ /* 0x000fe20000004200 */
[C---:B------:R-:W-:Y:S04]  /*a7a0*/  FMUL.FTZ R12, R2.reuse, R132 ;  /* 0x00000084020c7220 */ /* 0x040fe80000410000 */
[C---:B------:R-:W-:Y:S03]  /*a7b0*/  HMMA.16816.F32 R8, R184.reuse, R14, R8 ;  /* 0x0000000eb808723c */ /* 0x040fe60000001808 */
[C---:B------:R-:W-:Y:S02]  /*a7c0*/  FMUL.FTZ R13, R2.reuse, R133 ;  /* 0x00000085020d7220 */ /* 0x040fe40000410000 */
[----:B------:R-:W-:Y:S02]  /*a7d0*/  FMUL.FTZ R16, R2, R136 ;  /* 0x0000008802107220 */ /* 0x000fe40000410000 */
[C---:B------:R-:W-:Y:S02]  /*a7e0*/  FMUL.FTZ R14, R0.reuse, R134 ;  /* 0x00000086000e7220 */ /* 0x040fe40000410000 */
[----:B------:R-:W-:Y:S02]  /*a7f0*/  FMUL.FTZ R15, R0, R135 ;  /* 0x00000087000f7220 */ /* 0x000fe40000410000 */
[----:B------:R-:W1:Y:S01]  /*a800*/  LDSM.16.MT88.4 R132, [R233+0x3000] ;  /* 0x00300000e984783b */ /* 0x000e620000004200 */
[----:B------:R-:W-:Y:S02]  /*a810*/  FMUL.FTZ R17, R2, R137 ;  /* 0x0000008902117220 */ /* 0x000fe40000410000 */
[C---:B------:R-:W-:Y:S02]  /*a820*/  FMUL.FTZ R18, R0.reuse, R138 ;  /* 0x0000008a00127220 */ /* 0x040fe40000410000 */
[C---:B--2---:R-:W-:Y:S03]  /*a830*/  HMMA.16816.F32 R12, R184.reuse, R20, R12 ;  /* 0x00000014b80c723c */ /* 0x044fe6000000180c */
[C---:B------:R-:W-:Y:S02]  /*a840*/  FMUL.FTZ R19, R0.reuse, R139 ;  /* 0x0000008b00137220 */ /* 0x040fe40000410000 */
[----:B------:R-:W-:Y:S01]  /*a850*/  LDSM.16.MT88.4 R136, [R232+0x800] ;  /* 0x00080000e888783b */ /* 0x000fe20000004200 */
[----:B------:R-:W-:Y:S02]  /*a860*/  FMUL.FTZ R27, R0, R147 ;  /* 0x00000093001b7220 */ /* 0x000fe40000410000 */
[C---:B------:R-:W-:Y:S02]  /*a870*/  FMUL.FTZ R20, R2.reuse, R140 ;  /* 0x0000008c02147220 */ /* 0x040fe40000410000 */
[C---:B------:R-:W-:Y:S03]  /*a880*/  HMMA.16816.F32 R16, R184.reuse, R22, R16 ;  /* 0x00000016b810723c */ /* 0x040fe60000001810 */
[C---:B------:R-:W-:Y:S02]  /*a890*/  FMUL.FTZ R21, R2.reuse, R141 ;  /* 0x0000008d02157220 */ /* 0x040fe40000410000 */
[----:B------:R-:W-:Y:S02]  /*a8a0*/  FMUL.FTZ R24, R2, R144 ;  /* 0x0000009002187220 */ /* 0x000fe40000410000 */
[C---:B------:R-:W-:Y:S02]  /*a8b0*/  FMUL.FTZ R22, R0.reuse, R142 ;  /* 0x0000008e00167220 */ /* 0x040fe40000410000 */
[----:B------:R-:W-:Y:S02]  /*a8c0*/  FMUL.FTZ R23, R0, R143 ;  /* 0x0000008f00177220 */ /* 0x000fe40000410000 */
[----:B------:R-:W-:Y:S01]  /*a8d0*/  LDSM.16.MT88.4 R140, [R233+0x800] ;  /* 0x00080000e98c783b */ /* 0x000fe20000004200 */
[C---:B------:R-:W-:Y:S02]  /*a8e0*/  FMUL.FTZ R48, R2.reuse, R168 ;  /* 0x000000a802307220 */ /* 0x040fe40000410000 */
[C---:B------:R-:W-:Y:S02]  /*a8f0*/  FMUL.FTZ R49, R2.reuse, R169 ;  /* 0x000000a902317220 */ /* 0x040fe40000410000 */
[C---:B-----5:R-:W-:Y:S03]  /*a900*/  HMMA.16816.F32 R20, R184.reuse, R28, R20 ;  /* 0x0000001cb814723c */ /* 0x060fe60000001814 */
[----:B------:R-:W-:Y:S02]  /*a910*/  FMUL.FTZ R25, R2, R145 ;  /* 0x0000009102197220 */ /* 0x000fe40000410000 */
[C---:B------:R-:W-:Y:S02]  /*a920*/  FMUL.FTZ R26, R0.reuse, R146 ;  /* 0x00000092001a7220 */ /* 0x040fe40000410000 */
[C---:B------:R-:W-:Y:S02]  /*a930*/  FMUL.FTZ R50, R0.reuse, R170 ;  /* 0x000000aa00327220 */ /* 0x040fe40000410000 */
[----:B------:R-:W-:Y:S02]  /*a940*/  FMUL.FTZ R51, R0, R171 ;  /* 0x000000ab00337220 */ /* 0x000fe40000410000 */
[----:B------:R-:W-:Y:S01]  /*a950*/  LDSM.16.MT88.4 R168, [R233+0x5800] ;  /* 0x00580000e9a8783b */ /* 0x000fe20000004200 */
[C---:B------:R-:W-:Y:S03]  /*a960*/  HMMA.16816.F32 R24, R184.reuse, R30, R24 ;  /* 0x0000001eb818723c */ /* 0x040fe60000001818 */
[C---:B------:R-:W-:Y:S02]  /*a970*/  FMUL.FTZ R29, R2.reuse, R149 ;  /* 0x00000095021d7220 */ /* 0x040fe40000410000 */
[----:B------:R-:W-:Y:S02]  /*a980*/  FMUL.FTZ R28, R2, R148 ;  /* 0x00000094021c7220 */ /* 0x000fe40000410000 */
[C---:B------:R-:W-:Y:S02]  /*a990*/  FMUL.FTZ R30, R0.reuse, R150 ;  /* 0x00000096001e7220 */ /* 0x040fe40000410000 */
[----:B------:R-:W-:Y:S03]  /*a9a0*/  FMUL.FTZ R31, R0, R151 ;  /* 0x00000097001f7220 */ /* 0x000fe60000410000 */
[--C-:B------:R-:W-:Y:S02]  /*a9b0*/  FFMA.FTZ R150, R215, c[0x0][0x2d0], -R188.reuse ;  /* 0x0000b400d7967a23 */ /* 0x100fe400000108bc */
[--C-:B------:R-:W-:Y:S02]  /*a9c0*/  FFMA.FTZ R149, R214, c[0x0][0x2d0], -R188.reuse ;  /* 0x0000b400d6957a23 */ /* 0x100fe400000108bc */
[C---:B------:R-:W-:Y:S03]  /*a9d0*/  HMMA.16816.F32 R28, R184.reuse, R36, R28 ;  /* 0x00000024b81c723c */ /* 0x040fe6000000181c */
[----:B------:R-:W-:Y:S02]  /*a9e0*/  FMUL.FTZ R33, R2, R153 ;  /* 0x0000009902217220 */ /* 0x000fe40000410000 */
[C---:B------:R-:W-:Y:S02]  /*a9f0*/  FMUL.FTZ R34, R0.reuse, R154 ;  /* 0x0000009a00227220 */ /* 0x040fe40000410000 */
[----:B------:R-:W-:Y:S02]  /*aa00*/  FMUL.FTZ R35, R0, R155 ;  /* 0x0000009b00237220 */ /* 0x000fe40000410000 */
[----:B------:R-:W-:Y:S03]  /*aa10*/  FMUL.FTZ R32, R2, R152 ;  /* 0x0000009802207220 */ /* 0x000fe60000410000 */
[--C-:B------:R-:W-:Y:S02]  /*aa20*/  FFMA.FTZ R154, R212, c[0x0][0x2d0], -R188.reuse ;  /* 0x0000b400d49a7a23 */ /* 0x100fe400000108bc */
[--C-:B------:R-:W-:Y:S02]  /*aa30*/  FFMA.FTZ R153, R211, c[0x0][0x2d0], -R188.reuse ;  /* 0x0000b400d3997a23 */ /* 0x100fe400000108bc */
[C---:B------:R-:W-:Y:S03]  /*aa40*/  HMMA.16816.F32 R32, R184.reuse, R38, R32 ;  /* 0x00000026b820723c */ /* 0x040fe60000001820 */
[C---:B------:R-:W-:Y:S02]  /*aa50*/  FMUL.FTZ R36, R2.reuse, R156 ;  /* 0x0000009c02247220 */ /* 0x040fe40000410000 */
[----:B------:R-:W-:Y:S02]  /*aa60*/  FMUL.FTZ R37, R2, R157 ;  /* 0x0000009d02257220 */ /* 0x000fe40000410000 */
[C---:B------:R-:W-:Y:S02]  /*aa70*/  FMUL.FTZ R38, R0.reuse, R158 ;  /* 0x0000009e00267220 */ /* 0x040fe40000410000 */
[----:B------:R-:W-:Y:S03]  /*aa80*/  FMUL.FTZ R39, R0, R159 ;  /* 0x0000009f00277220 */ /* 0x000fe60000410000 */
[----:B------:R-:W-:Y:S02]  /*aa90*/  FFMA.FTZ R155, R210, c[0x0][0x2d0], -R188 ;  /* 0x0000b400d29b7a23 */ /* 0x000fe400000108bc */
[C---:B------:R-:W-:Y:S02]  /*aaa0*/  FMUL.FTZ R40, R2.reuse, R160 ;  /* 0x000000a002287220 */ /* 0x040fe40000410000 */
[C---:B------:R-:W-:Y:S03]  /*aab0*/  HMMA.16816.F32 R36, R184.reuse, R44, R36 ;  /* 0x0000002cb824723c */ /* 0x040fe60000001824 */
[----:B------:R-:W-:Y:S02]  /*aac0*/  FMUL.FTZ R41, R2, R161 ;  /* 0x000000a102297220 */ /* 0x000fe40000410000 */
[C---:B------:R-:W-:Y:S02]  /*aad0*/  FMUL.FTZ R42, R0.reuse, R162 ;  /* 0x000000a2002a7220 */ /* 0x040fe40000410000 */
[----:B------:R-:W-:Y:S02]  /*aae0*/  FMUL.FTZ R43, R0, R163 ;  /* 0x000000a3002b7220 */ /* 0x000fe40000410000 */
[C---:B------:R-:W-:Y:S03]  /*aaf0*/  FMUL.FTZ R44, R2.reuse, R164 ;  /* 0x000000a4022c7220 */ /* 0x040fe60000410000 */
[C---:B------:R-:W-:Y:S02]  /*ab00*/  FMUL.FTZ R45, R2.reuse, R165 ;  /* 0x000000a5022d7220 */ /* 0x040fe40000410000 */
[C---:B------:R-:W-:Y:S03]  /*ab10*/  HMMA.16816.F32 R40, R184.reuse, R46, R40 ;  /* 0x0000002eb828723c */ /* 0x040fe60000001828 */
        /* <DEDUP_REMOVED lines=38> */
[C---:B------:R-:W-:Y:S04]  /*ad80*/  FMUL.FTZ R82, R0.reuse, R82 ;  /* 0x0000005200527220 */ /* 0x040fe80000410000 */
        /* <DEDUP_REMOVED lines=46> */
[----:B------:R-:W-:Y:S02]  /*b070*/  FMUL.FTZ R123, R0, R123 ;  /* 0x0000007b007b7220 */ /* 0x000fe40000410000 */
[----:B------:R-:W-:Y:S04]  /*b080*/  FADD.FTZ R151, R238, R174 ;  /* 0x000000aeee977221 */ /* 0x000fe80000010000 */
[----:B------:R-:W-:Y:S02]  /*b090*/  FADD.FTZ R151, R250, R151 ;  /* 0x00000097fa977221 */ /* 0x000fe40000010000 */
[--C-:B------:R-:W-:Y:S02]  /*b0a0*/  FFMA.FTZ R148, R213, c[0x0][0x2d0], -R188.reuse ;  /* 0x0000b400d5947a23 */ /* 0x100fe400000108bc */
[C---:B------:R-:W-:Y:S02]  /*b0b0*/  FMUL.FTZ R124, R2.reuse, R124 ;  /* 0x0000007c027c7220 */ /* 0x040fe40000410000 */
[C---:B------:R-:W-:Y:S02]  /*b0c0*/  FMUL.FTZ R125, R2.reuse, R125 ;  /* 0x0000007d027d7220 */ /* 0x040fe40000410000 */
[C---:B------:R-:W-:Y:S02]  /*b0d0*/  FMUL.FTZ R128, R2.reuse, R128 ;  /* 0x0000008002807220 */ /* 0x040fe40000410000 */
[----:B------:R-:W-:Y:S02]  /*b0e0*/  FMUL.FTZ R129, R2, R129 ;  /* 0x0000008102817220 */ /* 0x000fe40000410000 */
[--C-:B------:R-:W-:Y:S02]  /*b0f0*/  FFMA.FTZ R2, R196, c[0x0][0x2d0], -R188.reuse ;  /* 0x0000b400c4027a23 */ /* 0x100fe400000108bc */
[C---:B------:R-:W-:Y:S02]  /*b100*/  FMUL.FTZ R126, R0.reuse, R126 ;  /* 0x0000007e007e7220 */ /* 0x040fe40000410000 */
[----:B------:R2:W-:Y:S01]  /*b110*/  MUFU.EX2 R157, R2 ;  /* 0x00000002009d7308 */ /* 0x0005e20000000800 */
[C---:B------:R-:W-:Y:S02]  /*b120*/  FMUL.FTZ R127, R0.reuse, R127 ;  /* 0x0000007f007f7220 */ /* 0x040fe40000410000 */
[C---:B------:R-:W-:Y:S02]  /*b130*/  FMUL.FTZ R130, R0.reuse, R130 ;  /* 0x0000008200827220 */ /* 0x040fe40000410000 */
[----:B------:R-:W-:Y:S02]  /*b140*/  FMUL.FTZ R131, R0, R131 ;  /* 0x0000008300837220 */ /* 0x000fe40000410000 */
[--C-:B------:R-:W-:Y:S01]  /*b150*/  FFMA.FTZ R156, R209, c[0x0][0x2d0], -R188.reuse ;  /* 0x0000b400d19c7a23 */ /* 0x100fe200000108bc */
[C---:B-1----:R-:W-:Y:S08]  /*b160*/  HMMA.16816.F32 R76, R184.reuse, R132, R76 ;  /* 0x00000084b84c723c */ /* 0x042ff0000000184c */
[C---:B------:R-:W-:Y:S01]  /*b170*/  HMMA.16816.F32 R80, R184.reuse, R134, R80 ;  /* 0x00000086b850723c */ /* 0x040fe20000001850 */
[----:B------:R-:W1:Y:S03]  /*b180*/  LDSM.16.MT88.4 R132, [R235+0x6000] ;  /* 0x00600000eb84783b */ /* 0x000e660000004200 */
[--C-:B--2---:R-:W-:Y:S04]  /*b190*/  FFMA.FTZ R2, R195, c[0x0][0x2d0], -R188.reuse ;  /* 0x0000b400c3027a23 */ /* 0x104fe800000108bc */
[----:B------:R2:W4:Y:S04]  /*b1a0*/  MUFU.EX2 R163, R2 ;  /* 0x0000000200a37308 */ /* 0x0005280000000800 */
[--C-:B--2---:R-:W-:Y:S06]  /*b1b0*/  FFMA.FTZ R2, R194, c[0x0][0x2d0], -R188.reuse ;  /* 0x0000b400c2027a23 */ /* 0x104fec00000108bc */
[----:B------:R2:W-:Y:S01]  /*b1c0*/  MUFU.EX2 R164, R2 ;  /* 0x0000000200a47308 */ /* 0x0005e20000000800 */
[C---:B-1----:R-:W-:Y:S08]  /*b1d0*/  HMMA.16816.F32 R84, R184.reuse, R132, R84 ;  /* 0x00000084b854723c */ /* 0x042ff00000001854 */
[C---:B------:R-:W-:Y:S01]  /*b1e0*/  HMMA.16816.F32 R88, R184.reuse, R134, R88 ;  /* 0x00000086b858723c */ /* 0x040fe20000001858 */
[----:B------:R-:W1:Y:S03]  /*b1f0*/  LDSM.16.MT88.4 R132, [R234+0x6000] ;  /* 0x00600000ea84783b */ /* 0x000e660000004200 */
[----:B--2---:R-:W-:Y:S04]  /*b200*/  FFMA.FTZ R2, R193, c[0x0][0x2d0], -R188 ;  /* 0x0000b400c1027a23 */ /* 0x004fe800000108bc */
[----:B------:R2:W-:Y:S04]  /*b210*/  MUFU.EX2 R167, R2 ;  /* 0x0000000200a77308 */ /* 0x0005e80000000800 */
[----:B--2---:R-:W-:Y:S01]  /*b220*/  FFMA.FTZ R2, R190, c[0x0][0x2d0], -R172 ;  /* 0x0000b400be027a23 */ /* 0x004fe200000108ac */
[C---:B-1----:R-:W-:Y:S03]  /*b230*/  HMMA.16816.F32 R92, R184.reuse, R132, R92 ;  /* 0x00000084b85c723c */ /* 0x042fe6000000185c */
[----:B------:R-:W-:Y:S02]  /*b240*/  FFMA.FTZ R190, R207, c[0x0][0x2d0], -R188 ;  /* 0x0000b400cfbe7a23 */ /* 0x000fe400000108bc */
[----:B------:R1:W-:Y:S03]  /*b250*/  MUFU.EX2 R158, R2 ;  /* 0x00000002009e7308 */ /* 0x0003e60000000800 */
[C---:B------:R-:W-:Y:S01]  /*b260*/  HMMA.16816.F32 R96, R184.reuse, R134, R96 ;  /* 0x00000086b860723c */ /* 0x040fe20000001860 */
[----:B------:R-:W2:Y:S06]  /*b270*/  LDSM.16.MT88.4 R132, [R232+0x9000] ;  /* 0x00900000e884783b */ /* 0x000eac0000004200 */
[----:B------:R-:W-:Y:S10]  /*b280*/  MUFU.EX2 R207, R149 ;  /* 0x0000009500cf7308 */ /* 0x000ff40000000800 */
[----:B------:R-:W-:Y:S01]  /*b290*/  MUFU.EX2 R190, R190 ;  /* 0x000000be00be7308 */ /* 0x000fe20000000800 */
[----:B-1----:R-:W-:Y:S02]  /*b2a0*/  FFMA.FTZ R2, R189, c[0x0][0x2d0], -R172 ;  /* 0x0000b400bd027a23 */ /* 0x002fe400000108ac */
[----:B------:R-:W-:Y:S07]  /*b2b0*/  FFMA.FTZ R189, R208, c[0x0][0x2d0], -R188 ;  /* 0x0000b400d0bd7a23 */ /* 0x000fee00000108bc */
[----:B------:R1:W-:Y:S10]  /*b2c0*/  MUFU.EX2 R208, R148 ;  /* 0x0000009400d07308 */ /* 0x0003f40000000800 */
[----:B------:R5:W3:Y:S01]  /*b2d0*/  MUFU.EX2 R159, R2 ;  /* 0x00000002009f7308 */ /* 0x000ae20000000800 */
[C---:B--2---:R-:W-:Y:S09]  /*b2e0*/  HMMA.16816.F32 R100, R184.reuse, R132, R100 ;  /* 0x00000084b864723c */ /* 0x044ff20000001864 */
[----:B------:R-:W-:Y:S01]  /*b2f0*/  MUFU.EX2 R189, R189 ;  /* 0x000000bd00bd7308 */ /* 0x000fe20000000800 */
[C---:B------:R-:W-:Y:S01]  /*b300*/  HMMA.16816.F32 R104, R184.reuse, R134, R104 ;  /* 0x00000086b868723c */ /* 0x040fe20000001868 */
[----:B------:R-:W2:Y:S02]  /*b310*/  LDSM.16.MT88.4 R132, [R233+0x9000] ;  /* 0x00900000e984783b */ /* 0x000ea40000004200 */
[----:B-1----:R-:W-:Y:S02]  /*b320*/  FADD.FTZ R148, R176, R151 ;  /* 0x00000097b0947221 */ /* 0x002fe40000010000 */
[----:B-----5:R-:W-:Y:S02]  /*b330*/  FFMA.FTZ R2, R191, c[0x0][0x2d0], -R172 ;  /* 0x0000b400bf027a23 */ /* 0x020fe400000108ac */
[----:B------:R-:W-:Y:S02]  /*b340*/  FFMA.FTZ R191, R206, c[0x0][0x2d0], -R188 ;  /* 0x0000b400cebf7a23 */ /* 0x000fe400000108bc */
[----:B------:R-:W-:Y:S10]  /*b350*/  MUFU.EX2 R206, R150 ;  /* 0x0000009600ce7308 */ /* 0x000ff40000000800 */
[----:B------:R3:W-:Y:S10]  /*b360*/  MUFU.EX2 R165, R2 ;  /* 0x0000000200a57308 */ /* 0x0007f40000000800 */
[----:B------:R-:W-:Y:S01]  /*b370*/  MUFU.EX2 R191, R191 ;  /* 0x000000bf00bf7308 */ /* 0x000fe20000000800 */
[C---:B--2---:R-:W-:Y:S08]  /*b380*/  HMMA.16816.F32 R108, R184.reuse, R132, R108 ;  /* 0x00000084b86c723c */ /* 0x044ff0000000186c */
[C---:B------:R-:W-:Y:S01]  /*b390*/  HMMA.16816.F32 R112, R184.reuse, R134, R112 ;  /* 0x00000086b870723c */ /* 0x040fe20000001870 */
[----:B------:R-:W1:Y:S03]  /*b3a0*/  LDSM.16.MT88.4 R132, [R235+0x9000] ;  /* 0x00900000eb84783b */ /* 0x000e660000004200 */
[----:B---3--:R-:W-:Y:S02]  /*b3b0*/  FFMA.FTZ R2, R0, R177, R237 ;  /* 0x000000b100027223 */ /* 0x008fe400000100ed */
[----:B------:R-:W-:Y:S04]  /*b3c0*/  FFMA.FTZ R0, R192, c[0x0][0x2d0], -R172 ;  /* 0x0000b400c0007a23 */ /* 0x000fe800000108ac */
[----:B------:R2:W3:Y:S02]  /*b3d0*/  MUFU.EX2 R166, R0 ;  /* 0x0000000000a67308 */ /* 0x0004e40000000800 */
[--C-:B--2---:R-:W-:Y:S08]  /*b3e0*/  FFMA.FTZ R0, R204, c[0x0][0x2d0], -R188.reuse ;  /* 0x0000b400cc007a23 */ /* 0x104ff000000108bc */
[----:B------:R2:W-:Y:S01]  /*b3f0*/  MUFU.EX2 R162, R0 ;  /* 0x0000000000a27308 */ /* 0x0005e20000000800 */
[C---:B-1----:R-:W-:Y:S08]  /*b400*/  HMMA.16816.F32 R116, R184.reuse, R132, R116 ;  /* 0x00000084b874723c */ /* 0x042ff00000001874 */
[C---:B------:R-:W-:Y:S01]  /*b410*/  HMMA.16816.F32 R120, R184.reuse, R134, R120 ;  /* 0x00000086b878723c */ /* 0x040fe20000001878 */
[----:B------:R-:W1:Y:S03]  /*b420*/  LDSM.16.MT88.4 R132, [R234+0x9000] ;  /* 0x00900000ea84783b */ /* 0x000e660000004200 */
[--C-:B--2---:R-:W-:Y:S04]  /*b430*/  FFMA.FTZ R0, R203, c[0x0][0x2d0], -R188.reuse ;  /* 0x0000b400cb007a23 */ /* 0x104fe800000108bc */
[----:B------:R2:W-:Y:S01]  /*b440*/  MUFU.EX2 R161, R0 ;  /* 0x0000000000a17308 */ /* 0x0005e20000000800 */
[C---:B-1----:R-:W-:Y:S03]  /*b450*/  HMMA.16816.F32 R124, R184.reuse, R132, R124 ;  /* 0x00000084b87c723c */ /* 0x042fe6000000187c */
[--C-:B--2---:R-:W-:Y:S04]  /*b460*/  FFMA.FTZ R0, R202, c[0x0][0x2d0], -R188.reuse ;  /* 0x0000b400ca007a23 */ /* 0x104fe800000108bc */
[----:B----4-:R-:W-:Y:S01]  /*b470*/  F2FP.PACK_AB R132, R163, R157 ;  /* 0x0000009da384723e */ /* 0x010fe200000000ff */
[----:B------:R-:W-:Y:S01]  /*b480*/  HMMA.16816.F32 R128, R184, R134, R128 ;  /* 0x00000086b880723c */ /* 0x000fe20000001880 */
[----:B------:R1:W-:Y:S03]  /*b490*/  MUFU.EX2 R145, R0 ;  /* 0x0000000000917308 */ /* 0x0003e60000000800 */
[----:B------:R-:W-:Y:S03]  /*b4a0*/  F2FP.PACK_AB R133, R159, R158 ;  /* 0x0000009e9f85723e */ /* 0x000fe600000000ff */
[----:B------:R-:W-:Y:S02]  /*b4b0*/  F2FP.PACK_AB R134, R167, R164 ;  /* 0x000000a4a786723e */ /* 0x000fe400000000ff */
[----:B---3--:R-:W-:Y:S03]  /*b4c0*/  F2FP.PACK_AB R135, R166, R165 ;  /* 0x000000a5a687723e */ /* 0x008fe600000000ff */
[----:B------:R-:W-:Y:S04]  /*b4d0*/  F2FP.PACK_AB R184, R190, R189 ;  /* 0x000000bdbeb8723e */ /* 0x000fe800000000ff */
[C---:B------:R-:W-:Y:S08]  /*b4e0*/  HMMA.16816.F32 R4, R132.reuse, R136, R4 ;  /* 0x000000888404723c */ /* 0x040ff00000001804 */
[C---:B------:R-:W-:Y:S01]  /*b4f0*/  HMMA.16816.F32 R8, R132.reuse, R138, R8 ;  /* 0x0000008a8408723c */ /* 0x040fe20000001808 */
[----:B------:R-:W2:Y:S03]  /*b500*/  LDSM.16.MT88.4 R136, [R235+0x800] ;  /* 0x00080000eb88783b */ /* 0x000ea60000004200 */
[----:B-1----:R-:W-:Y:S04]  /*b510*/  FFMA.FTZ R0, R201, c[0x0][0x2d0], -R188 ;  /* 0x0000b400c9007a23 */ /* 0x002fe800000108bc */
[C---:B------:R-:W-:Y:S01]  /*b520*/  HMMA.16816.F32 R12, R132.reuse, R140, R12 ;  /* 0x0000008c840c723c */ /* 0x040fe2000000180c */
[----:B------:R1:W-:Y:S07]  /*b530*/  MUFU.EX2 R146, R0 ;  /* 0x0000000000927308 */ /* 0x0003ee0000000800 */
[C---:B------:R-:W-:Y:S01]  /*b540*/  HMMA.16816.F32 R16, R132.reuse, R142, R16 ;  /* 0x0000008e8410723c */ /* 0x040fe20000001810 */
[----:B------:R-:W3:Y:S03]  /*b550*/  LDSM.16.MT88.4 R140, [R234+0x800] ;  /* 0x00080000ea8c783b */ /* 0x000ee60000004200 */
[--C-:B-1----:R-:W-:Y:S02]  /*b560*/  FFMA.FTZ R0, R197, c[0x0][0x2d0], -R172.reuse ;  /* 0x0000b400c5007a23 */ /* 0x102fe400000108ac */
[----:B------:R1:W-:Y:S02]  /*b570*/  MUFU.EX2 R197, R156 ;  /* 0x0000009c00c57308 */ /* 0x0003e40000000800 */
[C---:B--2---:R-:W-:Y:S08]  /*b580*/  HMMA.16816.F32 R20, R132.reuse, R136, R20 ;  /* 0x000000888414723c */ /* 0x044ff00000001814 */
[----:B------:R2:W-:Y:S01]  /*b590*/  MUFU.EX2 R160, R0 ;  /* 0x0000000000a07308 */ /* 0x0005e20000000800 */
[C---:B------:R-:W-:Y:S01]  /*b5a0*/  HMMA.16816.F32 R24, R132.reuse, R138, R24 ;  /* 0x0000008a8418723c */ /* 0x040fe20000001818 */
[----:B------:R-:W4:Y:S07]  /*b5b0*/  LDSM.16.MT88.4 R136, [R232+0x3800] ;  /* 0x00380000e888783b */ /* 0x000f2e0000004200 */
[C---:B---3--:R-:W-:Y:S04]  /*b5c0*/  HMMA.16816.F32 R28, R132.reuse, R140, R28 ;  /* 0x0000008c841c723c */ /* 0x048fe8000000181c */
[--C-:B-1----:R-:W-:Y:S04]  /*b5d0*/  FFMA.FTZ R156, R227, c[0x0][0x2d0], -R172.reuse ;  /* 0x0000b400e39c7a23 */ /* 0x102fe800000108ac */
[C---:B------:R-:W-:Y:S01]  /*b5e0*/  HMMA.16816.F32 R32, R132.reuse, R142, R32 ;  /* 0x0000008e8420723c */ /* 0x040fe20000001820 */
[----:B------:R-:W1:Y:S03]  /*b5f0*/  LDSM.16.MT88.4 R140, [R233+0x3800] ;  /* 0x00380000e98c783b */ /* 0x000e660000004200 */
[--C-:B--2---:R-:W-:Y:S02]  /*b600*/  FFMA.FTZ R0, R198, c[0x0][0x2d0], -R172.reuse ;  /* 0x0000b400c6007a23 */ /* 0x104fe400000108ac */
[----:B------:R-:W-:Y:S10]  /*b610*/  MUFU.EX2 R198, R155 ;  /* 0x0000009b00c67308 */ /* 0x000ff40000000800 */
[----:B------:R-:W2:Y:S01]  /*b620*/  MUFU.EX2 R144, R0 ;  /* 0x0000000000907308 */ /* 0x000ea20000000800 */
[C---:B----4-:R-:W-:Y:S08]  /*b630*/  HMMA.16816.F32 R36, R132.reuse, R136, R36 ;  /* 0x000000888424723c */ /* 0x050ff00000001824 */
[C---:B------:R-:W-:Y:S01]  /*b640*/  HMMA.16816.F32 R40, R132.reuse, R138, R40 ;  /* 0x0000008a8428723c */ /* 0x040fe20000001828 */
[----:B------:R-:W3:Y:S03]  /*b650*/  LDSM.16.MT88.4 R136, [R235+0x3800] ;  /* 0x00380000eb88783b */ /* 0x000ee60000004200 */
[----:B--2---:R-:W-:Y:S04]  /*b660*/  MOV R215, R144 ;  /* 0x0000009000d77202 */ /* 0x004fe80000000f00 */
[C---:B-1----:R-:W-:Y:S04]  /*b670*/  HMMA.16816.F32 R44, R132.reuse, R140, R44 ;  /* 0x0000008c842c723c */ /* 0x042fe8000000182c */
[--C-:B------:R-:W-:Y:S02]  /*b680*/  FFMA.FTZ R0, R199, c[0x0][0x2d0], -R172.reuse ;  /* 0x0000b400c7007a23 */ /* 0x100fe400000108ac */
[----:B------:R-:W-:Y:S02]  /*b690*/  MUFU.EX2 R199, R154 ;  /* 0x0000009a00c77308 */ /* 0x000fe40000000800 */
[C---:B------:R-:W-:Y:S01]  /*b6a0*/  HMMA.16816.F32 R48, R132.reuse, R142, R48 ;  /* 0x0000008e8430723c */ /* 0x040fe20000001830 */
[----:B------:R-:W1:Y:S07]  /*b6b0*/  LDSM.16.MT88.4 R140, [R234+0x3800] ;  /* 0x00380000ea8c783b */ /* 0x000e6e0000004200 */
[----:B------:R2:W-:Y:S01]  /*b6c0*/  MUFU.EX2 R238, R0 ;  /* 0x0000000000ee7308 */ /* 0x0005e20000000800 */
[C---:B---3--:R-:W-:Y:S03]  /*b6d0*/  HMMA.16816.F32 R52, R132.reuse, R136, R52 ;  /* 0x000000888434723c */ /* 0x048fe60000001834 */
[----:B--2---:R-:W-:Y:S05]  /*b6e0*/  FFMA.FTZ R0, R200, c[0x0][0x2d0], -R172 ;  /* 0x0000b400c8007a23 */ /* 0x004fea00000108ac */
[C---:B------:R-:W-:Y:S01]  /*b6f0*/  HMMA.16816.F32 R56, R132.reuse, R138, R56 ;  /* 0x0000008a8438723c */ /* 0x040fe20000001838 */
[----:B------:R-:W2:Y:S01]  /*b700*/  LDSM.16.MT88.4 R136, [R232+0x6800] ;  /* 0x00680000e888783b */ /* 0x000ea20000004200 */
[----:B------:R-:W-:Y:S06]  /*b710*/  MUFU.EX2 R200, R153 ;  /* 0x0000009900c87308 */ /* 0x000fec0000000800 */
[C---:B-1----:R-:W-:Y:S04]  /*b720*/  HMMA.16816.F32 R60, R132.reuse, R140, R60 ;  /* 0x0000008c843c723c */ /* 0x042fe8000000183c */
[----:B------:R1:W-:Y:S04]  /*b730*/  MUFU.EX2 R237, R0 ;  /* 0x0000000000ed7308 */ /* 0x0003e80000000800 */
[C---:B------:R-:W-:Y:S01]  /*b740*/  HMMA.16816.F32 R64, R132.reuse, R142, R64 ;  /* 0x0000008e8440723c */ /* 0x040fe20000001840 */
[----:B------:R-:W3:Y:S03]  /*b750*/  LDSM.16.MT88.4 R140, [R233+0x6800] ;  /* 0x00680000e98c783b */ /* 0x000ee60000004200 */
[----:B-1----:R-:W-:Y:S01]  /*b760*/  FADD.FTZ R0, R244, R2 ;  /* 0x00000002f4007221 */ /* 0x002fe20000010000 */
[----:B------:R-:W-:Y:S01]  /*b770*/  MOV R244, R146 ;  /* 0x0000009200f47202 */ /* 0x000fe20000000f00 */
[----:B------:R-:W-:Y:S01]  /*b780*/  FFMA.FTZ R2, R216, c[0x0][0x2d0], -R188 ;  /* 0x0000b400d8027a23 */ /* 0x000fe200000108bc */
[----:B------:R-:W-:Y:S01]  /*b790*/  MOV R216, R145 ;  /* 0x0000009100d87202 */ /* 0x000fe20000000f00 */
[----:B------:R-:W-:Y:S01]  /*b7a0*/  FADD.FTZ R152, R249, R0 ;  /* 0x00000000f9987221 */ /* 0x000fe20000010000 */
[C---:B--2---:R-:W-:Y:S01]  /*b7b0*/  HMMA.16816.F32 R68, R132.reuse, R136, R68 ;  /* 0x000000888444723c */ /* 0x044fe20000001844 */
[----:B------:R-:W-:Y:S02]  /*b7c0*/  LDSM.16.MT88.4 R144, [R235+0x1000] ;  /* 0x00100000eb90783b */ /* 0x000fe40000004200 */
[----:B------:R-:W-:Y:S02]  /*b7d0*/  FFMA.FTZ R188, R205, c[0x0][0x2d0], -R188 ;  /* 0x0000b400cdbc7a23 */ /* 0x000fe400000108bc */
[----:B------:R1:W-:Y:S01]  /*b7e0*/  MUFU.EX2 R205, R2 ;  /* 0x0000000200cd7308 */ /* 0x0003e20000000800 */
[----:B------:R-:W-:Y:S02]  /*b7f0*/  FFMA.FTZ R0, R217, c[0x0][0x2d0], -R172 ;  /* 0x0000b400d9007a23 */ /* 0x000fe400000108ac */
[C---:B------:R-:W-:Y:S01]  /*b800*/  HMMA.16816.F32 R72, R132.reuse, R138, R72 ;  /* 0x0000008a8448723c */ /* 0x040fe20000001848 */
[----:B------:R-:W2:Y:S06]  /*b810*/  LDSM.16.MT88.4 R136, [R235+0x6800] ;  /* 0x00680000eb88783b */ /* 0x000eac0000004200 */
[----:B------:R-:W4:Y:S01]  /*b820*/  MUFU.EX2 R192, R188 ;  /* 0x000000bc00c07308 */ /* 0x000f220000000800 */
[C---:B---3--:R-:W-:Y:S08]  /*b830*/  HMMA.16816.F32 R76, R132.reuse, R140, R76 ;  /* 0x0000008c844c723c */ /* 0x048ff0000000184c */
[C---:B------:R-:W-:Y:S01]  /*b840*/  HMMA.16816.F32 R80, R132.reuse, R142, R80 ;  /* 0x0000008e8450723c */ /* 0x040fe20000001850 */
[----:B------:R-:W3:Y:S01]  /*b850*/  LDSM.16.MT88.4 R140, [R234+0x6800] ;  /* 0x00680000ea8c783b */ /* 0x000ee20000004200 */
[----:B------:R5:W-:Y:S02]  /*b860*/  MUFU.EX2 R204, R0 ;  /* 0x0000000000cc7308 */ /* 0x000be40000000800 */
[----:B-1----:R-:W-:Y:S02]  /*b870*/  FADD.FTZ R2, R175, R152 ;  /* 0x00000098af027221 */ /* 0x002fe40000010000 */
[----:B------:R-:W-:Y:S03]  /*b880*/  FADD.FTZ R152, R157, R148 ;  /* 0x000000949d987221 */ /* 0x000fe60000010000 */
[----:B------:R-:W-:Y:S03]  /*b890*/  LDSM.16.MT88.4 R148, [R235+0x1800] ;  /* 0x00180000eb94783b */ /* 0x000fe60000004200 */
[----:B------:R-:W-:Y:S01]  /*b8a0*/  MUFU.EX2 R175, R156 ;  /* 0x0000009c00af7308 */ /* 0x000fe20000000800 */
[----:B------:R-:W-:Y:S01]  /*b8b0*/  FFMA.FTZ R157, R226, c[0x0][0x2d0], -R172 ;  /* 0x0000b400e29d7a23 */ /* 0x000fe200000108ac */
[----:B----4-:R-:W-:Y:S01]  /*b8c0*/  F2FP.PACK_AB R186, R192, R191 ;  /* 0x000000bfc0ba723e */ /* 0x010fe200000000ff */
[----:B------:R-:W-:Y:S02]  /*b8d0*/  FADD.FTZ R158, R158, R2 ;  /* 0x000000029e9e7221 */ /* 0x000fe40000010000 */
[----:B------:R-:W-:Y:S02]  /*b8e0*/  FFMA.FTZ R2, R236, c[0x0][0x2d0], -R172 ;  /* 0x0000b400ec027a23 */ /* 0x000fe400000108ac */
[----:B------:R-:W-:Y:S03]  /*b8f0*/  FADD.FTZ R158, R159, R158 ;  /* 0x0000009e9f9e7221 */ /* 0x000fe60000010000 */
[----:B------:R-:W1:Y:S01]  /*b900*/  MUFU.EX2 R188, R2 ;  /* 0x0000000200bc7308 */ /* 0x000e620000000800 */
[C---:B--2---:R-:W-:Y:S03]  /*b910*/  HMMA.16816.F32 R84, R132.reuse, R136, R84 ;  /* 0x000000888454723c */ /* 0x044fe60000001854 */
[----:B-----5:R-:W-:Y:S06]  /*b920*/  FFMA.FTZ R0, R218, c[0x0][0x2d0], -R172 ;  /* 0x0000b400da007a23 */ /* 0x020fec00000108ac */
[----:B------:R2:W4:Y:S01]  /*b930*/  MUFU.EX2 R203, R0 ;  /* 0x0000000000cb7308 */ /* 0x0005220000000800 */
[C---:B------:R-:W-:Y:S01]  /*b940*/  HMMA.16816.F32 R88, R132.reuse, R138, R88 ;  /* 0x0000008a8458723c */ /* 0x040fe20000001858 */
[----:B------:R-:W5:Y:S07]  /*b950*/  LDSM.16.MT88.4 R136, [R232+0x9800] ;  /* 0x00980000e888783b */ /* 0x000f6e0000004200 */
[C---:B---3--:R-:W-:Y:S01]  /*b960*/  HMMA.16816.F32 R92, R132.reuse, R140, R92 ;  /* 0x0000008c845c723c */ /* 0x048fe2000000185c */
[----:B------:R-:W-:Y:S03]  /*b970*/  MUFU.EX2 R174, R157 ;  /* 0x0000009d00ae7308 */ /* 0x000fe60000000800 */
[----:B-1----:R-:W-:Y:S01]  /*b980*/  F2FP.PACK_AB R185, R175, R188 ;  /* 0x000000bcafb9723e */ /* 0x002fe200000000ff */
[----:B------:R-:W-:Y:S03]  /*b990*/  FADD.FTZ R2, R165, R158 ;  /* 0x0000009ea5027221 */ /* 0x000fe60000010000 */
[C---:B------:R-:W-:Y:S01]  /*b9a0*/  HMMA.16816.F32 R96, R132.reuse, R142, R96 ;  /* 0x0000008e8460723c */ /* 0x040fe20000001860 */
[----:B------:R-:W1:Y:S03]  /*b9b0*/  LDSM.16.MT88.4 R140, [R233+0x9800] ;  /* 0x00980000e98c783b */ /* 0x000e660000004200 */
[----:B------:R-:W-:Y:S02]  /*b9c0*/  FADD.FTZ R2, R166, R2 ;  /* 0x00000002a6027221 */ /* 0x000fe40000010000 */
[----:B--2---:R-:W-:Y:S02]  /*b9d0*/  FFMA.FTZ R0, R219, c[0x0][0x2d0], -R172 ;  /* 0x0000b400db007a23 */ /* 0x004fe400000108ac */
[----:B------:R-:W-:Y:S02]  /*b9e0*/  FADD.FTZ R2, R160, R2 ;  /* 0x00000002a0027221 */ /* 0x000fe40000010000 */
[----:B------:R2:W3:Y:S02]  /*b9f0*/  MUFU.EX2 R202, R0 ;  /* 0x0000000000ca7308 */ /* 0x0004e40000000800 */
[----:B------:R-:W-:Y:S04]  /*ba00*/  FADD.FTZ R2, R215, R2 ;  /* 0x00000002d7027221 */ /* 0x000fe80000010000 */
[----:B------:R-:W-:Y:S04]  /*ba10*/  FADD.FTZ R2, R238, R2 ;  /* 0x00000002ee027221 */ /* 0x000fe80000010000 */
[----:B------:R-:W-:Y:S01]  /*ba20*/  FADD.FTZ R2, R237, R2 ;  /* 0x00000002ed027221 */ /* 0x000fe20000010000 */
[C---:B-----5:R-:W-:Y:S03]  /*ba30*/  HMMA.16816.F32 R100, R132.reuse, R136, R100 ;  /* 0x000000888464723c */ /* 0x060fe60000001864 */
[----:B------:R-:W-:Y:S04]  /*ba40*/  FADD.FTZ R2, R204, R2 ;  /* 0x00000002cc027221 */ /* 0x000fe80000010000 */
[----:B----4-:R-:W-:Y:S01]  /*ba50*/  FADD.FTZ R2, R203, R2 ;  /* 0x00000002cb027221 */ /* 0x010fe20000010000 */
[C---:B------:R-:W-:Y:S01]  /*ba60*/  HMMA.16816.F32 R104, R132.reuse, R138, R104 ;  /* 0x0000008a8468723c */ /* 0x040fe20000001868 */
[----:B------:R-:W4:Y:S03]  /*ba70*/  LDSM.16.MT88.4 R136, [R235+0x9800] ;  /* 0x00980000eb88783b */ /* 0x000f260000004200 */
[----:B--2---:R-:W-:Y:S02]  /*ba80*/  FFMA.FTZ R0, R220, c[0x0][0x2d0], -R172 ;  /* 0x0000b400dc007a23 */ /* 0x004fe400000108ac */
[----:B---3--:R-:W-:Y:S02]  /*ba90*/  FADD.FTZ R2, R202, R2 ;  /* 0x00000002ca027221 */ /* 0x008fe40000010000 */
[C---:B-1----:R-:W-:Y:S01]  /*baa0*/  HMMA.16816.F32 R108, R132.reuse, R140, R108 ;  /* 0x0000008c846c723c */ /* 0x042fe2000000186c */
[----:B------:R1:W2:Y:S07]  /*bab0*/  MUFU.EX2 R201, R0 ;  /* 0x0000000000c97308 */ /* 0x0002ae0000000800 */
[C---:B------:R-:W-:Y:S01]  /*bac0*/  HMMA.16816.F32 R112, R132.reuse, R142, R112 ;  /* 0x0000008e8470723c */ /* 0x040fe20000001870 */
[----:B------:R-:W3:Y:S03]  /*bad0*/  LDSM.16.MT88.4 R140, [R234+0x9800] ;  /* 0x00980000ea8c783b */ /* 0x000ee60000004200 */
[----:B-1----:R-:W-:Y:S02]  /*bae0*/  FFMA.FTZ R0, R221, c[0x0][0x2d0], -R172 ;  /* 0x0000b400dd007a23 */ /* 0x002fe400000108ac */
[----:B--2---:R-:W-:Y:S02]  /*baf0*/  FADD.FTZ R2, R201, R2 ;  /* 0x00000002c9027221 */ /* 0x004fe40000010000 */
[----:B------:R1:W2:Y:S01]  /*bb00*/  MUFU.EX2 R196, R0 ;  /* 0x0000000000c47308 */ /* 0x0002a20000000800 */
[C---:B----4-:R-:W-:Y:S08]  /*bb10*/  HMMA.16816.F32 R116, R132.reuse, R136, R116 ;  /* 0x000000888474723c */ /* 0x050ff00000001874 */
[C---:B------:R-:W-:Y:S01]  /*bb20*/  HMMA.16816.F32 R120, R132.reuse, R138, R120 ;  /* 0x0000008a8478723c */ /* 0x040fe20000001878 */
[----:B------:R-:W4:Y:S07]  /*bb30*/  LDSM.16.MT88.4 R136, [R232+0x1000] ;  /* 0x00100000e888783b */ /* 0x000f2e0000004200 */
[C---:B---3--:R-:W-:Y:S04]  /*bb40*/  HMMA.16816.F32 R124, R132.reuse, R140, R124 ;  /* 0x0000008c847c723c */ /* 0x048fe8000000187c */
[----:B-1----:R-:W-:Y:S02]  /*bb50*/  FFMA.FTZ R0, R222, c[0x0][0x2d0], -R172 ;  /* 0x0000b400de007a23 */ /* 0x002fe400000108ac */
[----:B--2---:R-:W-:Y:S02]  /*bb60*/  FADD.FTZ R2, R196, R2 ;  /* 0x00000002c4027221 */ /* 0x004fe40000010000 */
[----:B------:R-:W-:Y:S01]  /*bb70*/  HMMA.16816.F32 R128, R132, R142, R128 ;  /* 0x0000008e8480723c */ /* 0x000fe20000001880 */
[----:B------:R-:W1:Y:S01]  /*bb80*/  LDSM.16.MT88.4 R140, [R233+0x1000] ;  /* 0x00100000e98c783b */ /* 0x000e620000004200 */
[----:B------:R2:W3:Y:S05]  /*bb90*/  MUFU.EX2 R195, R0 ;  /* 0x0000000000c37308 */ /* 0x0004ea0000000800 */
[----:B------:R-:W-:Y:S02]  /*bba0*/  F2FP.PACK_AB R132, R161, R162 ;  /* 0x000000a2a184723e */ /* 0x000fe400000000ff */
[----:B------:R-:W-:Y:S03]  /*bbb0*/  F2FP.PACK_AB R133, R215, R160 ;  /* 0x000000a0d785723e */ /* 0x000fe600000000ff */
[----:B------:R-:W-:Y:S02]  /*bbc0*/  F2FP.PACK_AB R134, R244, R216 ;  /* 0x000000d8f486723e */ /* 0x000fe400000000ff */
[----:B------:R-:W-:Y:S07]  /*bbd0*/  F2FP.PACK_AB R135, R237, R238 ;  /* 0x000000eeed87723e */ /* 0x000fee00000000ff */
[C---:B----4-:R-:W-:Y:S03]  /*bbe0*/  HMMA.16816.F32 R4, R132.reuse, R136, R4 ;  /* 0x000000888404723c */ /* 0x050fe60000001804 */
[----:B--2---:R-:W-:Y:S02]  /*bbf0*/  FFMA.FTZ R0, R223, c[0x0][0x2d0], -R172 ;  /* 0x0000b400df007a23 */ /* 0x004fe400000108ac */
[----:B---3--:R-:W-:Y:S02]  /*bc00*/  FADD.FTZ R2, R195, R2 ;  /* 0x00000002c3027221 */ /* 0x008fe40000010000 */
[----:B------:R2:W3:Y:S01]  /*bc10*/  MUFU.EX2 R194, R0 ;  /* 0x0000000000c27308 */ /* 0x0004e20000000800 */
[C---:B------:R-:W-:Y:S01]  /*bc20*/  HMMA.16816.F32 R8, R132.reuse, R138, R8 ;  /* 0x0000008a8408723c */ /* 0x040fe20000001808 */
[----:B------:R-:W4:Y:S07]  /*bc30*/  LDSM.16.MT88.4 R136, [R234+0x1000] ;  /* 0x00100000ea88783b */ /* 0x000f2e0000004200 */
[C---:B-1----:R-:W-:Y:S08]  /*bc40*/  HMMA.16816.F32 R12, R132.reuse, R140, R12 ;  /* 0x0000008c840c723c */ /* 0x042ff0000000180c */
[C---:B------:R-:W-:Y:S01]  /*bc50*/  HMMA.16816.F32 R16, R132.reuse, R142, R16 ;  /* 0x0000008e8410723c */ /* 0x040fe20000001810 */
[----:B------:R-:W1:Y:S03]  /*bc60*/  LDSM.16.MT88.4 R140, [R232+0x4000] ;  /* 0x00400000e88c783b */ /* 0x000e660000004200 */
[--C-:B--2---:R-:W-:Y:S04]  /*bc70*/  FFMA.FTZ R0, R224, c[0x0][0x2d0], -R172.reuse ;  /* 0x0000b400e0007a23 */ /* 0x104fe800000108ac */
[C---:B------:R-:W-:Y:S01]  /*bc80*/  HMMA.16816.F32 R20, R132.reuse, R144, R20 ;  /* 0x000000908414723c */ /* 0x040fe20000001814 */
[----:B------:R2:W-:Y:S03]  /*bc90*/  MUFU.EX2 R193, R0 ;  /* 0x0000000000c17308 */ /* 0x0005e60000000800 */
[----:B------:R-:W-:Y:S02]  /*bca0*/  FFMA.FTZ R172, R225, c[0x0][0x2d0], -R172 ;  /* 0x0000b400e1ac7a23 */ /* 0x000fe400000108ac */
[----:B---3--:R-:W-:Y:S02]  /*bcb0*/  FADD.FTZ R2, R194, R2 ;  /* 0x00000002c2027221 */ /* 0x008fe40000010000 */
[C---:B------:R-:W-:Y:S01]  /*bcc0*/  HMMA.16816.F32 R24, R132.reuse, R146, R24 ;  /* 0x000000928418723c */ /* 0x040fe20000001818 */
[----:B------:R-:W3:Y:S02]  /*bcd0*/  LDSM.16.MT88.4 R144, [R233+0x4000] ;  /* 0x00400000e990783b */ /* 0x000ee40000004200 */
[----:B------:R-:W5:Y:S05]  /*bce0*/  MUFU.EX2 R172, R172 ;  /* 0x000000ac00ac7308 */ /* 0x000f6a0000000800 */
[C---:B----4-:R-:W-:Y:S08]  /*bcf0*/  HMMA.16816.F32 R28, R132.reuse, R136, R28 ;  /* 0x00000088841c723c */ /* 0x050ff0000000181c */
[C---:B------:R-:W-:Y:S01]  /*bd00*/  HMMA.16816.F32 R32, R132.reuse, R138, R32 ;  /* 0x0000008a8420723c */ /* 0x040fe20000001820 */
[----:B------:R-:W4:Y:S03]  /*bd10*/  LDSM.16.MT88.4 R136, [R235+0x4000] ;  /* 0x00400000eb88783b */ /* 0x000f260000004200 */
[----:B--2---:R-:W-:Y:S04]  /*bd20*/  FADD.FTZ R0, R163, R152 ;  /* 0x00000098a3007221 */ /* 0x004fe80000010000 */
[C---:B-1----:R-:W-:Y:S01]  /*bd30*/  HMMA.16816.F32 R36, R132.reuse, R140, R36 ;  /* 0x0000008c8424723c */ /* 0x042fe20000001824 */
[----:B------:R-:W-:Y:S03]  /*bd40*/  LDSM.16.MT88.4 R152, [R234+0x2000] ;  /* 0x00200000ea98783b */ /* 0x000fe60000004200 */
[----:B-----5:R-:W-:Y:S01]  /*bd50*/  F2FP.PACK_AB R187, R172, R174 ;  /* 0x000000aeacbb723e */ /* 0x020fe200000000ff */
[----:B------:R-:W-:Y:S03]  /*bd60*/  FADD.FTZ R0, R164, R0 ;  /* 0x00000000a4007221 */ /* 0x000fe60000010000 */
[C---:B------:R-:W-:Y:S01]  /*bd70*/  HMMA.16816.F32 R40, R132.reuse, R142, R40 ;  /* 0x0000008e8428723c */ /* 0x040fe20000001828 */
[----:B------:R-:W1:Y:S03]  /*bd80*/  LDSM.16.MT88.4 R140, [R234+0x4000] ;  /* 0x00400000ea8c783b */ /* 0x000e660000004200 */
[----:B------:R-:W-:Y:S04]  /*bd90*/  FADD.FTZ R0, R167, R0 ;  /* 0x00000000a7007221 */ /* 0x000fe80000010000 */
[C---:B---3--:R-:W-:Y:S04]  /*bda0*/  HMMA.16816.F32 R44, R132.reuse, R144, R44 ;  /* 0x00000090842c723c */ /* 0x048fe8000000182c */
[----:B------:R-:W-:Y:S04]  /*bdb0*/  FADD.FTZ R0, R162, R0 ;  /* 0x00000000a2007221 */ /* 0x000fe80000010000 */
[C---:B------:R-:W-:Y:S01]  /*bdc0*/  HMMA.16816.F32 R48, R132.reuse, R146, R48 ;  /* 0x000000928430723c */ /* 0x040fe20000001830 */
[----:B------:R-:W2:Y:S03]  /*bdd0*/  LDSM.16.MT88.4 R144, [R232+0x7000] ;  /* 0x00700000e890783b */ /* 0x000ea60000004200 */
[----:B------:R-:W-:Y:S04]  /*bde0*/  FADD.FTZ R0, R161, R0 ;  /* 0x00000000a1007221 */ /* 0x000fe80000010000 */
[----:B------:R-:W-:Y:S01]  /*bdf0*/  FADD.FTZ R0, R216, R0 ;  /* 0x00000000d8007221 */ /* 0x000fe20000010000 */
[C---:B----4-:R-:W-:Y:S01]  /*be00*/  HMMA.16816.F32 R52, R132.reuse, R136, R52 ;  /* 0x000000888434723c */ /* 0x050fe20000001834 */
[----:B------:R-:W-:Y:S02]  /*be10*/  LDSM.16.MT88.4 R160, [R232+0x5800] ;  /* 0x00580000e8a0783b */ /* 0x000fe40000004200 */
        /* <DEDUP_REMOVED lines=90> */
[----:B------:R-:W-:Y:S02]  /*c3c0*/  F2FP.PACK_AB R132, R200, R199 ;  /* 0x000000c7c884723e */ /* 0x000fe400000000ff */
[----:B------:R-:W-:Y:S03]  /*c3d0*/  F2FP.PACK_AB R134, R197, R198 ;  /* 0x000000c6c586723e */ /* 0x000fe600000000ff */
[----:B------:R-:W-:Y:S02]  /*c3e0*/  F2FP.PACK_AB R133, R195, R196 ;  /* 0x000000c4c385723e */ /* 0x000fe400000000ff */
[C---:B------:R-:W-:Y:S07]  /*c3f0*/  F2FP.PACK_AB R135, R193.reuse, R194 ;  /* 0x000000c2c187723e */ /* 0x040fee00000000ff */
        /* <DEDUP_REMOVED lines=11> */
[----:B------:R-:W-:Y:S07]  /*c4b0*/  LDSM.16.MT88.4 R152, [R233+0x8000] ;  /* 0x00800000e998783b */ /* 0x000fee0000004200 */
        /* <DEDUP_REMOVED lines=34> */
[C---:B------:R-:W-:Y:S01]  /*c6e0*/  HMMA.16816.F32 R176, R184.reuse, R180, R4 ;  /* 0x000000b4b8b0723c */ /* 0x040fe20000001804 */
[----:B------:R-:W1:Y:S07]  /*c6f0*/  LDSM.16.MT88.4 R4, [R235+0x5800] ;  /* 0x00580000eb04783b */ /* 0x000e6e0000004200 */
[C---:B------:R-:W-:Y:S01]  /*c700*/  HMMA.16816.F32 R180, R184.reuse, R182, R8 ;  /* 0x000000b6b8b4723c */ /* 0x040fe20000001808 */
[----:B------:R-:W4:Y:S07]  /*c710*/  LDSM.16.MT88.4 R8, [R234+0x5800] ;  /* 0x00580000ea08783b */ /* 0x000f2e0000004200 */
[C---:B--2---:R-:W-:Y:S01]  /*c720*/  HMMA.16816.F32 R132, R184.reuse, R136, R12 ;  /* 0x00000088b884723c */ /* 0x044fe2000000180c */
[----:B------:R-:W2:Y:S07]  /*c730*/  LDSM.16.MT88.4 R12, [R232+0x8800] ;  /* 0x00880000e80c783b */ /* 0x000eae0000004200 */
[C---:B------:R-:W-:Y:S01]  /*c740*/  HMMA.16816.F32 R136, R184.reuse, R138, R16 ;  /* 0x0000008ab888723c */ /* 0x040fe20000001810 */
[----:B------:R-:W5:Y:S07]  /*c750*/  LDSM.16.MT88.4 R16, [R233+0x8800] ;  /* 0x00880000e910783b */ /* 0x000f6e0000004200 */
[C---:B------:R-:W-:Y:S01]  /*c760*/  HMMA.16816.F32 R140, R184.reuse, R144, R20 ;  /* 0x00000090b88c723c */ /* 0x040fe20000001814 */
[----:B------:R-:W1:Y:S07]  /*c770*/  LDSM.16.MT88.4 R20, [R235+0x8800] ;  /* 0x00880000eb14783b */ /* 0x000e6e0000004200 */
[C---:B------:R-:W-:Y:S01]  /*c780*/  HMMA.16816.F32 R144, R184.reuse, R146, R24 ;  /* 0x00000092b890723c */ /* 0x040fe20000001818 */
[----:B------:R-:W1:Y:S07]  /*c790*/  LDSM.16.MT88.4 R24, [R234+0x8800] ;  /* 0x00880000ea18783b */ /* 0x000e6e0000004200 */
        /* <DEDUP_REMOVED lines=15> */
[C---:B-----5:R-:W-:Y:S01]  /*c890*/  HMMA.16816.F32 R76, R184.reuse, R16, R76 ;  /* 0x00000010b84c723c */ /* 0x060fe2000000184c */
[----:B------:R-:W4:Y:S07]  /*c8a0*/  LDL R16, [R1+0x14] ;  /* 0x0000140001107983 */ /* 0x000f2e0000100800 */
        /* <DEDUP_REMOVED lines=10> */
[C---:B--2---:R-:W-:Y:S07]  /*c950*/  HMMA.16816.F32 R116, R184.reuse, R12, R116 ;  /* 0x0000000cb874723c */ /* 0x044fee0000001874 */
        /* <DEDUP_REMOVED lines=17> */
[C---:B----4-:R-:W-:Y:S02]  /*ca70*/  ISETP.GT.AND P0, PT, R247.reuse, R16, PT ;  /* 0x00000010f700720c */ /* 0x050fe40003f04270 */
[----:B------:R-:W-:Y:S11]  /*ca80*/  IADD3 R247, R247, -0x1, RZ ;  /* 0xfffffffff7f77810 */ /* 0x000ff60007ffe0ff */
[----:B-1----:R-:W-:-:S05]  /*ca90*/  @P0 BRA `(.L_x_3253) ;  /* 0xffffad7000000947 */ /* 0x002fca000383ffff */
.L_x_3242:
[----:B-1----:R-:W-:-:S13]  /*caa0*/  ISETP.GE.AND P0, PT, R247, RZ, PT ;  /* 0x000000fff700720c */ /* 0x002fda0003f06270 */
[----:B------:R-:W-:Y:S05]  /*cab0*/  @!P0 BRA `(.L_x_3254) ;  /* 0x00004a8000008947 */ /* 0x000fea0003800000 */
[----:B------:R-:W-:Y:S02]  /*cac0*/  MOV R175, R12 ;  /* 0x0000000c00af7202 */ /* 0x000fe40000000f00 */
[----:B------:R-:W-:Y:S02]  /*cad0*/  MOV R174, R173 ;  /* 0x000000ad00ae7202 */ /* 0x000fe40000000f00 */
.L_x_3261:
[----:B------:R-:W-:Y:S01]  /*cae0*/  SHF.R.S32.HI R0, RZ, 0x1f, R248 ;  /* 0x0000001fff007819 */ /* 0x000fe200000114f8 */
[----:B------:R-:W2:Y:S01]  /*caf0*/  LDL.64 R6, [R1+0x30] ;  /* 0x0000300001067983 */ /* 0x000ea20000100a00 */
[----:B------:R-:W-:Y:S01]  /*cb00*/  SHF.R.S32.HI R4, RZ, 0x1f, R246 ;  /* 0x0000001fff047819 */ /* 0x000fe200000114f6 */
[----:B------:R-:W-:Y:S04]  /*cb10*/  DEPBAR.LE SB0, 0x0 ;  /* 0x000080000000791a */ /* 0x000fe80000000000 */
[----:B------:R-:W3:Y:S01]  /*cb20*/  LDL R5, [R1+0x3c] ;  /* 0x00003c0001057983 */ /* 0x000ee20000100800 */
[----:B------:R-:W-:Y:S01]  /*cb30*/  IADD3 R13, R245, 0xc0, RZ ;  /* 0x000000c0f50d7810 */ /* 0x000fe20007ffe0ff */
[----:B------:R-:W-:Y:S01]  /*cb40*/  WARPSYNC 0xffffffff ;  /* 0xffffffff00007948 */ /* 0x000fe20003800000 */
[----:B------:R-:W-:Y:S01]  /*cb50*/  IADD3 R238, R228, 0xb800, RZ ;  /* 0x0000b800e4ee7810 */ /* 0x000fe20007ffe0ff */
[----:B------:R-:W-:Y:S01]  /*cb60*/  BAR.SYNC.DEFER_BLOCKING 0x0 ;  /* 0x0000000000007b1d */ /* 0x000fe20000010000 */
[----:B------:R-:W-:Y:S01]  /*cb70*/  SHF.R.S32.HI R13, RZ, 0x1f, R13 ;  /* 0x0000001fff0d7819 */ /* 0x000fe2000001140d */
[----:B------:R-:W-:Y:S01]  /*cb80*/  IMAD R0, R0, c[0x0][0x208], RZ ;  /* 0x0000820000007a24 */ /* 0x000fe200078e02ff */
[----:B------:R-:W-:Y:S01]  /*cb90*/  IADD3 R237, R228, 0xb000, RZ ;  /* 0x0000b000e4ed7810 */ /* 0x000fe20007ffe0ff */
[----:B------:R-:W-:Y:S01]  /*cba0*/  IMAD.WIDE.U32 R2, R248, c[0x0][0x208], RZ ;  /* 0x00008200f8027a25 */ /* 0x000fe200078e00ff */
[C---:B------:R-:W-:Y:S02]  /*cbb0*/  IADD3 R236, R228.reuse, 0xa800, RZ ;  /* 0x0000a800e4ec7810 */ /* 0x040fe40007ffe0ff */
[----:B------:R-:W-:Y:S01]  /*cbc0*/  IADD3 R227, R228, 0xa000, RZ ;  /* 0x0000a000e4e37810 */ /* 0x000fe20007ffe0ff */
[----:B------:R-:W-:Y:S01]  /*cbd0*/  IMAD R0, R248, c[0x0][0x20c], R0 ;  /* 0x00008300f8007a24 */ /* 0x000fe200078e0200 */
[----:B------:R-:W-:Y:S01]  /*cbe0*/  IADD3 R226, R228, 0x9800, RZ ;  /* 0x00009800e4e27810 */ /* 0x000fe20007ffe0ff */
[----:B------:R-:W-:Y:S01]  /*cbf0*/  IMAD R4, R4, c[0x0][0x218], RZ ;  /* 0x0000860004047a24 */ /* 0x000fe200078e02ff */
[C---:B------:R-:W-:Y:S01]  /*cc00*/  IADD3 R225, R228.reuse, 0x9000, RZ ;  /* 0x00009000e4e17810 */ /* 0x040fe20007ffe0ff */
[----:B------:R-:W-:Y:S01]  /*cc10*/  IMAD.IADD R3, R3, 0x1, R0 ;  /* 0x0000000103037824 */ /* 0x000fe200078e0200 */
[----:B------:R-:W-:Y:S01]  /*cc20*/  IADD3 R224, R228, 0x8800, RZ ;  /* 0x00008800e4e07810 */ /* 0x000fe20007ffe0ff */
[----:B------:R-:W-:Y:S01]  /*cc30*/  IMAD R4, R246, c[0x0][0x21c], R4 ;  /* 0x00008700f6047a24 */ /* 0x000fe200078e0204 */
[----:B------:R-:W-:Y:S01]  /*cc40*/  IADD3 R223, R228, 0x8000, RZ ;  /* 0x00008000e4df7810 */ /* 0x000fe20007ffe0ff */
        /* <DEDUP_REMOVED lines=8> */
[C---:B------:R-:W-:Y:S01]  /*ccd0*/  IADD3 R218, R228.reuse, 0x5800, RZ ;  /* 0x00005800e4da7810 */ /* 0x040fe20007ffe0ff */
[C---:B------:R-:W-:Y:S01]  /*cce0*/  IMAD.SHL.U32 R36, R245.reuse, 0x2, RZ ;  /* 0x00000002f5247824 */ /* 0x040fe200078e00ff */
        /* <DEDUP_REMOVED lines=19> */
[----:B------:R-:W-:Y:S02]  /*ce20*/  IADD3 R6, R245, 0xc0, RZ ;  /* 0x000000c0f5067810 */ /* 0x000fe40007ffe0ff */
[----:B---3--:R-:W-:Y:S03]  /*ce30*/  IADD3.X R4, R5, R3, R4, P0, !PT ;  /* 0x0000000305047210 */ /* 0x008fe600007fe404 */
[----:B------:R-:W-:Y:S01]  /*ce40*/  IMAD.SHL.U32 R45, R6, 0x2, RZ ;  /* 0x00000002062d7824 */ /* 0x000fe200078e00ff */
[----:B------:R-:W-:Y:S02]  /*ce50*/  SHF.R.S32.HI R5, RZ, 0x1f, R251 ;  /* 0x0000001fff057819 */ /* 0x000fe400000114fb */
[----:B------:R-:W-:Y:S02]  /*ce60*/  LEA R7, P0, R12, c[0x0][0x1f8], 0x1 ;  /* 0x00007e000c077a11 */ /* 0x000fe400078008ff */
[----:B------:R-:W-:Y:S02]  /*ce70*/  SHF.L.U64.HI R20, R6, 0x1, R13 ;  /* 0x0000000106147819 */ /* 0x000fe4000001020d */
[----:B------:R-:W-:Y:S02]  /*ce80*/  SHF.R.S32.HI R6, RZ, 0x1f, R252 ;  /* 0x0000001fff067819 */ /* 0x000fe400000114fc */
[----:B------:R-:W-:Y:S02]  /*ce90*/  SHF.L.U64.HI R15, R251, 0x1, R5 ;  /* 0x00000001fb0f7819 */ /* 0x000fe40000010205 */
[----:B------:R-:W-:Y:S02]  /*cea0*/  SHF.R.S32.HI R5, RZ, 0x1f, R245 ;  /* 0x0000001fff057819 */ /* 0x000fe400000114f5 */
[----:B------:R-:W-:Y:S02]  /*ceb0*/  LEA.HI.X R12, R12, c[0x0][0x1fc], R4, 0x1, P0 ;  /* 0x00007f000c0c7a11 */ /* 0x000fe400000f0c04 */
[----:B------:R-:W-:Y:S02]  /*cec0*/  SHF.L.U64.HI R14, R252, 0x1, R6 ;  /* 0x00000001fc0e7819 */ /* 0x000fe40000010206 */
[----:B------:R-:W-:Y:S01]  /*ced0*/  SHF.L.U64.HI R13, R245, 0x1, R5 ;  /* 0x00000001f50d7819 */ /* 0x000fe20000010205 */
[----:B------:R-:W-:-:S05]  /*cee0*/  BRA.DIV ~URZ, `(.L_x_3255) ;  /* 0x000099227f007947 */ /* 0x000fca000b800000 */
[----:B-1--4-:R1:W2:Y:S02]  /*cef0*/  SHFL.IDX PT, R2, R12, RZ, 0x181f ;  /* 0x00181fff0c027589 */ /* 0x0122a400000e0000 */
.L_x_3310:
[----:B------:R-:W3:Y:S01]  /*cf00*/  SHFL.IDX PT, R6, R7, RZ, 0x181f ;  /* 0x00181fff07067589 */ /* 0x000ee200000e0000 */
[----:B------:R-:W-:Y:S01]  /*cf10*/  ISETP.GE.AND P1, PT, R245, c[0x0][0x1d4], PT ;  /* 0x00007500f5007a0c */ /* 0x000fe20003f26270 */
[----:B------:R-:W-:Y:S01]  /*cf20*/  BSSY B0, `(.L_x_3256) ;  /* 0x00001cb000007945 */ /* 0x000fe20003800000 */
[----:B------:R-:W-:Y:S02]  /*cf30*/  ISETP.GE.AND P5, PT, R252, c[0x0][0x1d4], PT ;  /* 0x00007500fc007a0c */ /* 0x000fe40003fa6270 */
[----:B------:R-:W4:Y:S01]  /*cf40*/  SHFL.IDX PT, R4, R7, 0x1, 0x181f ;  /* 0x00381f0007047f89 */ /* 0x000f2200000e0000 */
[----:B------:R-:W-:Y:S02]  /*cf50*/  ISETP.GE.AND P4, PT, R251, c[0x0][0x1d4], PT ;  /* 0x00007500fb007a0c */ /* 0x000fe40003f86270 */
[----:B------:R-:W-:Y:S02]  /*cf60*/  IADD3 R249, R245, 0xc0, RZ ;  /* 0x000000c0f5f97810 */ /* 0x000fe40007ffe0ff */
[----:B------:R5:W-:Y:S01]  /*cf70*/  SHFL.IDX PT, R3, R7, 0x2, 0x181f ;  /* 0x00581f0007037f89 */ /* 0x000be200000e0000 */
[----:B------:R-:W-:Y:S02]  /*cf80*/  SEL R244, RZ, 0x10, P1 ;  /* 0x00000010fff47807 */ /* 0x000fe40000800000 */
[----:B------:R-:W-:Y:S02]  /*cf90*/  ISETP.GE.AND P3, PT, R249, c[0x0][0x1d4], PT ;  /* 0x00007500f9007a0c */ /* 0x000fe40003f66270 */
[----:B------:R-:W1:Y:S01]  /*cfa0*/  SHFL.IDX PT, R5, R12, 0x1, 0x181f ;  /* 0x00381f000c057f89 */ /* 0x000e6200000e0000 */
[----:B------:R-:W-:Y:S02]  /*cfb0*/  SEL R21, RZ, 0x10, P5 ;  /* 0x00000010ff157807 */ /* 0x000fe40002800000 */
[----:B------:R-:W-:Y:S02]  /*cfc0*/  SEL R46, RZ, 0x10, P4 ;  /* 0x00000010ff2e7807 */ /* 0x000fe40002000000 */
[----:B------:R-:W-:Y:S02]  /*cfd0*/  SEL R47, RZ, 0x10, P3 ;  /* 0x00000010ff2f7807 */ /* 0x000fe40001800000 */
[----:B------:R-:W-:Y:S02]  /*cfe0*/  IADD3 R38, -R46, 0x10, RZ ;  /* 0x000000102e267810 */ /* 0x000fe40007ffe1ff */
[----:B------:R-:W-:Y:S02]  /*cff0*/  IADD3 R44, -R47, 0x10, RZ ;  /* 0x000000102f2c7810 */ /* 0x000fe40007ffe1ff */
[----:B------:R-:W-:Y:S02]  /*d000*/  LOP3.LUT R38, R38, 0xf, RZ, 0xc0, !PT ;  /* 0x0000000f26267812 */ /* 0x000fe400078ec0ff */
[----:B------:R-:W-:Y:S02]  /*d010*/  LOP3.LUT R44, R44, 0xf, RZ, 0xc0, !PT ;  /* 0x0000000f2c2c7812 */ /* 0x000fe400078ec0ff */
[CC--:B---3--:R-:W-:Y:S02]  /*d020*/  IADD3 R28, P0, R6.reuse, R36.reuse, RZ ;  /* 0x00000024061c7210 */ /* 0x0c8fe40007f1e0ff */
[----:B------:R-:W-:Y:S03]  /*d030*/  IADD3 R22, P2, R6, R37, RZ ;  /* 0x0000002506167210 */ /* 0x000fe60007f5e0ff */
[----:B--2---:R-:W-:Y:S01]  /*d040*/  IMAD.X R29, R2, 0x1, R13, P0 ;  /* 0x00000001021d7824 */ /* 0x004fe200000e060d */
[----:B------:R-:W-:Y:S01]  /*d050*/  IADD3 R30, P0, R6, R39, RZ ;  /* 0x00000027061e7210 */ /* 0x000fe20007f1e0ff */
[C---:B------:R-:W-:Y:S01]  /*d060*/  IMAD.X R23, R2.reuse, 0x1, R14, P2 ;  /* 0x0000000102177824 */ /* 0x040fe200010e060e */
[----:B------:R-:W-:Y:S02]  /*d070*/  ISETP.NE.U32.AND P2, PT, R21, RZ, PT ;  /* 0x000000ff1500720c */ /* 0x000fe40003f45070 */
[----:B------:R2:W-:Y:S01]  /*d080*/  LDGSTS.E.BYPASS.LTC128B.128 [R243+0x100], [R28.64], !P1 ;  /* 0x001000001cf37fae */ /* 0x0005e2000c901d46 */
[----:B------:R-:W-:Y:S01]  /*d090*/  IMAD.X R31, R2, 0x1, R15, P0 ;  /* 0x00000001021f7824 */ /* 0x000fe200000e060f */
[----:B------:R-:W-:Y:S03]  /*d0a0*/  IADD3 R6, P0, R6, R45, RZ ;  /* 0x0000002d06067210 */ /* 0x000fe60007f1e0ff */
[----:B------:R4:W-:Y:S02]  /*d0b0*/  LDGSTS.E.BYPASS.LTC128B.128 [R243+0x3100], [R22.64], !P5 ;  /* 0x0310000016f37fae */ /* 0x0009e4000e901d46 */
[----:B-----5:R-:W-:Y:S03]  /*d0c0*/  IMAD.X R7, R2, 0x1, R20, P0 ;  /* 0x0000000102077824 */ /* 0x020fe600000e0614 */
[----:B------:R3:W-:Y:S05]  /*d0d0*/  LDGSTS.E.BYPASS.LTC128B.128 [R243+0x6100], [R30.64], !P4 ;  /* 0x061000001ef37fae */ /* 0x0007ea000e101d46 */
[----:B------:R5:W-:Y:S05]  /*d0e0*/  LDGSTS.E.BYPASS.LTC128B.128 [R243+0x9100], [R6.64], !P3 ;  /* 0x0910000006f37fae */ /* 0x000bea000d901d46 */
[----:B------:R-:W2:Y:S01]  /*d0f0*/  SHFL.IDX PT, R2, R12, 0x2, 0x181f ;  /* 0x00581f000c027f89 */ /* 0x000ea200000e0000 */
[----:B----4-:R-:W-:Y:S05]  /*d100*/  IADD3 R22, P0, R4, R36, RZ ;  /* 0x0000002404167210 */ /* 0x010fea0007f1e0ff */
[C---:B-1----:R-:W-:Y:S01]  /*d110*/  IMAD.X R23, R5.reuse, 0x1, R13, P0 ;  /* 0x0000000105177824 */ /* 0x042fe200000e060d */
[----:B---3--:R-:W-:Y:S04]  /*d120*/  IADD3 R30, -R244, 0x10, RZ ;  /* 0x00000010f41e7810 */ /* 0x008fe80007ffe1ff */
[----:B------:R1:W-:Y:S01]  /*d130*/  LDGSTS.E.BYPASS.LTC128B.128 [R243+0x1100], [R22.64], !P1 ;  /* 0x0110000016f37fae */ /* 0x0003e2000c901d46 */
[----:B-----5:R-:W-:Y:S02]  /*d140*/  IADD3 R6, P0, R4, R37, RZ ;  /* 0x0000002504067210 */ /* 0x020fe40007f1e0ff */
[----:B------:R-:W-:Y:S03]  /*d150*/  LOP3.LUT R30, R30, 0xf, RZ, 0xc0, !PT ;  /* 0x0000000f1e1e7812 */ /* 0x000fe600078ec0ff */
[C---:B------:R-:W-:Y:S01]  /*d160*/  IMAD.X R7, R5.reuse, 0x1, R14, P0 ;  /* 0x0000000105077824 */ /* 0x040fe200000e060e */
[C---:B--2---:R-:W-:Y:S04]  /*d170*/  IADD3 R28, P0, R4.reuse, R45, RZ ;  /* 0x0000002d041c7210 */ /* 0x044fe80007f1e0ff */
[----:B------:R2:W-:Y:S01]  /*d180*/  LDGSTS.E.BYPASS.LTC128B.128 [R243+0x4100], [R6.64], !P5 ;  /* 0x0410000006f37fae */ /* 0x0005e2000e901d46 */
[C---:B------:R-:W-:Y:S01]  /*d190*/  IMAD.X R29, R5.reuse, 0x1, R20, P0 ;  /* 0x00000001051d7824 */ /* 0x040fe200000e0614 */
[----:B-1----:R-:W-:Y:S05]  /*d1a0*/  IADD3 R22, P1, R4, R39, RZ ;  /* 0x0000002704167210 */ /* 0x002fea0007f3e0ff */
[----:B------:R-:W-:Y:S01]  /*d1b0*/  IMAD.X R23, R5, 0x1, R15, P1 ;  /* 0x0000000105177824 */ /* 0x000fe200008e060f */
[-C--:B------:R-:W-:Y:S02]  /*d1c0*/  IADD3 R30, P1, P0, R30, R3.reuse, R36 ;  /* 0x000000031e1e7210 */ /* 0x080fe4000783e024 */
[----:B------:R-:W-:Y:S02]  /*d1d0*/  IADD3 R36, -R21, 0x10, RZ ;  /* 0x0000001015247810 */ /* 0x000fe40007ffe1ff */
[-C--:B------:R-:W-:Y:S01]  /*d1e0*/  IADD3.X R31, RZ, R2.reuse, R13, P1, P0 ;  /* 0x00000002ff1f7210 */ /* 0x080fe20000fe040d */
[C---:B--2---:R-:W-:Y:S01]  /*d1f0*/  HMMA.16816.F32 R4, R48.reuse, R8, RZ ;  /* 0x000000083004723c */ /* 0x044fe200000018ff */
[----:B------:R1:W-:Y:S02]  /*d200*/  LDGSTS.E.BYPASS.LTC128B.128 [R243+0x7100], [R22.64], !P4 ;  /* 0x0710000016f37fae */ /* 0x0003e4000e101d46 */
[----:B------:R-:W-:Y:S03]  /*d210*/  LOP3.LUT R36, R36, 0xf, RZ, 0xc0, !PT ;  /* 0x0000000f24247812 */ /* 0x000fe600078ec0ff */
[----:B------:R2:W-:Y:S01]  /*d220*/  LDGSTS.E.BYPASS.LTC128B.128 [R243+0xa100], [R28.64], !P3 ;  /* 0x0a1000001cf37fae */ /* 0x0005e2000d901d46 */
[-C--:B------:R-:W-:Y:S01]  /*d230*/  IADD3 R36, P1, P0, R36, R3.reuse, R37 ;  /* 0x0000000324247210 */ /* 0x080fe2000783e025 */
[C---:B------:R-:W-:Y:S04]  /*d240*/  HMMA.16816.F32 R8, R48.reuse, R10, RZ ;  /* 0x0000000a3008723c */ /* 0x040fe800000018ff */
[-C--:B------:R-:W-:Y:S02]  /*d250*/  IADD3.X R37, RZ, R2.reuse, R14, P1, P0 ;  /* 0x00000002ff257210 */ /* 0x080fe40000fe040e */
[-C--:B------:R-:W-:Y:S06]  /*d260*/  IADD3 R38, P1, P0, R38, R3.reuse, R39 ;  /* 0x0000000326267210 */ /* 0x080fec000783e027 */
[-C--:B------:R-:W-:Y:S02]  /*d270*/  IADD3.X R39, RZ, R2.reuse, R15, P1, P0 ;  /* 0x00000002ff277210 */ /* 0x080fe40000fe040f */
[C---:B------:R-:W-:Y:S01]  /*d280*/  HMMA.16816.F32 R12, R48.reuse, R16, RZ ;  /* 0x00000010300c723c */ /* 0x040fe200000018ff */
[----:B------:R-:W-:Y:S04]  /*d290*/  IADD3 R44, P1, P0, R44, R3, R45 ;  /* 0x000000032c2c7210 */ /* 0x000fe8000783e02d */
[----:B------:R-:W-:Y:S02]  /*d2a0*/  IADD3.X R45, RZ, R2, R20, P1, P0 ;  /* 0x00000002ff2d7210 */ /* 0x000fe40000fe0414 */
[----:B------:R-:W-:Y:S01]  /*d2b0*/  ISETP.NE.U32.AND P0, PT, R244, RZ, PT ;  /* 0x000000fff400720c */ /* 0x000fe20003f05070 */
[C---:B------:R-:W-:Y:S01]  /*d2c0*/  HMMA.16816.F32 R16, R48.reuse, R18, RZ ;  /* 0x000000123010723c */ /* 0x040fe200000018ff */
[----:B------:R-:W-:Y:S07]  /*d2d0*/  ISETP.NE.U32.AND P1, PT, R46, RZ, PT ;  /* 0x000000ff2e00720c */ /* 0x000fee0003f25070 */
[C---:B-1----:R-:W-:Y:S04]  /*d2e0*/  HMMA.16816.F32 R20, R48.reuse, R24, RZ ;  /* 0x000000183014723c */ /* 0x042fe800000018ff */
[----:B------:R2:W-:Y:S01]  /*d2f0*/  LDGSTS.E.BYPASS.LTC128B.128.ZFILL [R243+0x2100], [R30.64], P0 ;  /* 0x021000001ef37fae */ /* 0x0005e20008141d46 */
[----:B------:R-:W-:Y:S03]  /*d300*/  ISETP.NE.U32.AND P0, PT, R47, RZ, PT ;  /* 0x000000ff2f00720c */ /* 0x000fe60003f05070 */
[C---:B------:R-:W-:Y:S01]  /*d310*/  HMMA.16816.F32 R24, R48.reuse, R26, RZ ;  /* 0x0000001a3018723c */ /* 0x040fe200000018ff */
[----:B------:R1:W-:Y:S05]  /*d320*/  LDGSTS.E.BYPASS.LTC128B.128.ZFILL [R243+0x5100], [R36.64], P2 ;  /* 0x0510000024f37fae */ /* 0x0003ea0009141d46 */
[----:B------:R1:W-:Y:S05]  /*d330*/  LDGSTS.E.BYPASS.LTC128B.128.ZFILL [R243+0x8100], [R38.64], P1 ;  /* 0x0810000026f37fae */ /* 0x0003ea0008941d46 */
[----:B------:R3:W-:Y:S01]  /*d340*/  LDGSTS.E.BYPASS.LTC128B.128.ZFILL [R243+0xb100], [R44.64], P0 ;  /* 0x0b1000002cf37fae */ /* 0x0007e20008141d46 */
[----:B------:R-:W-:Y:S04]  /*d350*/  ISETP.GE.AND P0, PT, R247, 0x1, PT ;  /* 0x00000001f700780c */ /* 0x000fe80003f06270 */
        /* <DEDUP_REMOVED lines=25> */
[----:B------:R-:W5:Y:S05]  /*d4f0*/  LDSM.16.M88.4 R188, [R231+0x2000] ;  /* 0x00200000e7bc783b */ /* 0x000f6a0000000200 */
[----:B------:R-:W-:Y:S02]  /*d500*/  LDSM.16.M88.4 R212, [R231+0x3000] ;  /* 0x00300000e7d4783b */ /* 0x000fe40000000200 */
[C---:B-1----:R-:W-:Y:S08]  /*d510*/  HMMA.16816.F32 R4, R184.reuse, R192, R4 ;  /* 0x000000c0b804723c */ /* 0x042ff00000001804 */
        /* <DEDUP_REMOVED lines=16> */
[----:B------:R-:W5:Y:S05]  /*d620*/  LDSM.16.M88.4 R184, [R230+-0x7000] ;  /* 0xff900000e6b8783b */ /* 0x000f6a0000000200 */
[----:B------:R-:W-:Y:S02]  /*d630*/  LDSM.16.M88.4 R208, [R229+0x3000] ;  /* 0x00300000e5d0783b */ /* 0x000fe40000000200 */
[C---:B-1----:R-:W-:Y:S08]  /*d640*/  HMMA.16816.F32 R4, R192.reuse, R196, R4 ;  /* 0x000000c4c004723c */ /* 0x042ff00000001804 */
        /* <DEDUP_REMOVED lines=16> */
[----:B------:R-:W1:Y:S05]  /*d750*/  LDSM.16.M88.4 R192, [R229+0x5000] ;  /* 0x00500000e5c0783b */ /* 0x000e6a0000000200 */
[----:B------:R-:W1:Y:S02]  /*d760*/  LDSM.16.M88.4 R196, [R229+0x5800] ;  /* 0x00580000e5c4783b */ /* 0x000e640000000200 */
[C---:B--2---:R-:W-:Y:S08]  /*d770*/  HMMA.16816.F32 R4, R200.reuse, R208, R4 ;  /* 0x000000d0c804723c */ /* 0x044ff00000001804 */
[C---:B------:R-:W-:Y:S01]  /*d780*/  HMMA.16816.F32 R8, R200.reuse, R210, R8 ;  /* 0x000000d2c808723c */ /* 0x040fe20000001808 */
[----:B------:R-:W-:Y:S07]  /*d790*/  LDSM.16.M88.4 R208, [R0] ;  /* 0x0000000000d0783b */ /* 0x000fee0000000200 */
[C---:B---3--:R-:W-:Y:S08]  /*d7a0*/  HMMA.16816.F32 R12, R200.reuse, R204, R12 ;  /* 0x000000ccc80c723c */ /* 0x048ff0000000180c */
[C---:B------:R-:W-:Y:S01]  /*d7b0*/  HMMA.16816.F32 R16, R200.reuse, R206, R16 ;  /* 0x000000cec810723c */ /* 0x040fe20000001810 */
[----:B------:R-:W2:Y:S07]  /*d7c0*/  LDSM.16.M88.4 R204, [R240+0x4000] ;  /* 0x00400000f0cc783b */ /* 0x000eae0000000200 */
[C---:B----4-:R-:W-:Y:S08]  /*d7d0*/  HMMA.16816.F32 R20, R200.reuse, R188, R20 ;  /* 0x000000bcc814723c */ /* 0x050ff00000001814 */
[C---:B------:R-:W-:Y:S01]  /*d7e0*/  HMMA.16816.F32 R24, R200.reuse, R190, R24 ;  /* 0x000000bec818723c */ /* 0x040fe20000001818 */
[----:B------:R-:W3:Y:S07]  /*d7f0*/  LDSM.16.M88.4 R188, [R172] ;  /* 0x00000000acbc783b */ /* 0x000eee0000000200 */
[C---:B-----5:R-:W-:Y:S08]  /*d800*/  HMMA.16816.F32 R28, R200.reuse, R184, R28 ;  /* 0x000000b8c81c723c */ /* 0x060ff0000000181c */
[C---:B------:R-:W-:Y:S01]  /*d810*/  HMMA.16816.F32 R32, R200.reuse, R186, R32 ;  /* 0x000000bac820723c */ /* 0x040fe20000001820 */
[----:B------:R-:W4:Y:S07]  /*d820*/  LDSM.16.M88.4 R184, [R173] ;  /* 0x00000000adb8783b */ /* 0x000f2e0000000200 */
[C---:B-1----:R-:W-:Y:S08]  /*d830*/  HMMA.16816.F32 R36, R200.reuse, R192, R36 ;  /* 0x000000c0c824723c */ /* 0x042ff00000001824 */
[C---:B------:R-:W-:Y:S01]  /*d840*/  HMMA.16816.F32 R40, R200.reuse, R194, R40 ;  /* 0x000000c2c828723c */ /* 0x040fe20000001828 */
[----:B------:R-:W1:Y:S07]  /*d850*/  LDSM.16.M88.4 R192, [R216] ;  /* 0x00000000d8c0783b */ /* 0x000e6e0000000200 */
[C---:B------:R-:W-:Y:S08]  /*d860*/  HMMA.16816.F32 R44, R200.reuse, R196, R44 ;  /* 0x000000c4c82c723c */ /* 0x040ff0000000182c */
[----:B------:R-:W-:Y:S01]  /*d870*/  HMMA.16816.F32 R48, R200, R198, R48 ;  /* 0x000000c6c830723c */ /* 0x000fe20000001830 */
[----:B------:R-:W5:Y:S05]  /*d880*/  LDSM.16.M88.4 R196, [R217] ;  /* 0x00000000d9c4783b */ /* 0x000f6a0000000200 */
[----:B------:R-:W1:Y:S02]  /*d890*/  LDSM.16.M88.4 R200, [R218] ;  /* 0x00000000dac8783b */ /* 0x000e640000000200 */
        /* <DEDUP_REMOVED lines=12> */
[C---:B-----5:R-:W-:Y:S08]  /*d960*/  HMMA.16816.F32 R36, R204.reuse, R196, R36 ;  /* 0x000000c4cc24723c */ /* 0x060ff00000001824 */
[C---:B------:R-:W-:Y:S01]  /*d970*/  HMMA.16816.F32 R40, R204.reuse, R198, R40 ;  /* 0x000000c6cc28723c */ /* 0x040fe20000001828 */
[----:B------:R-:W5:Y:S07]  /*d980*/  LDSM.16.M88.4 R196, [R231+0x5000] ;  /* 0x00500000e7c4783b */ /* 0x000f6e0000000200 */
[C---:B------:R-:W-:Y:S08]  /*d990*/  HMMA.16816.F32 R44, R204.reuse, R200, R44 ;  /* 0x000000c8cc2c723c */ /* 0x040ff0000000182c */
[----:B------:R-:W-:Y:S01]  /*d9a0*/  HMMA.16816.F32 R48, R204, R202, R48 ;  /* 0x000000cacc30723c */ /* 0x000fe20000001830 */
[----:B------:R-:W1:Y:S05]  /*d9b0*/  LDSM.16.M88.4 R200, [R231+0x5800] ;  /* 0x00580000e7c8783b */ /* 0x000e6a0000000200 */
[----:B------:R-:W-:Y:S02]  /*d9c0*/  LDSM.16.M88.4 R204, [R241+0x4000] ;  /* 0x00400000f1cc783b */ /* 0x000fe40000000200 */
[C---:B--2---:R-:W-:Y:S08]  /*d9d0*/  HMMA.16816.F32 R4, R208.reuse, R212, R4 ;  /* 0x000000d4d004723c */ /* 0x044ff00000001804 */
[C---:B------:R-:W-:Y:S01]  /*d9e0*/  HMMA.16816.F32 R8, R208.reuse, R214, R8 ;  /* 0x000000d6d008723c */ /* 0x040fe20000001808 */
[----:B------:R-:W2:Y:S07]  /*d9f0*/  LDSM.16.M88.4 R212, [R230+-0x6000] ;  /* 0xffa00000e6d4783b */ /* 0x000eae0000000200 */
[C---:B---3--:R-:W-:Y:S08]  /*da00*/  HMMA.16816.F32 R12, R208.reuse, R188, R12 ;  /* 0x000000bcd00c723c */ /* 0x048ff0000000180c */
[C---:B------:R-:W-:Y:S01]  /*da10*/  HMMA.16816.F32 R16, R208.reuse, R190, R16 ;  /* 0x000000bed010723c */ /* 0x040fe20000001810 */
[----:B------:R-:W3:Y:S07]  /*da20*/  LDSM.16.M88.4 R188, [R230+-0x5800] ;  /* 0xffa80000e6bc783b */ /* 0x000eee0000000200 */
[C---:B----4-:R-:W-:Y:S08]  /*da30*/  HMMA.16816.F32 R20, R208.reuse, R184, R20 ;  /* 0x000000b8d014723c */ /* 0x050ff00000001814 */
[C---:B------:R-:W-:Y:S01]  /*da40*/  HMMA.16816.F32 R24, R208.reuse, R186, R24 ;  /* 0x000000bad018723c */ /* 0x040fe20000001818 */
[----:B------:R-:W4:Y:S07]  /*da50*/  LDSM.16.M88.4 R184, [R230+-0x5000] ;  /* 0xffb00000e6b8783b */ /* 0x000f2e0000000200 */
[C---:B-1----:R-:W-:Y:S08]  /*da60*/  HMMA.16816.F32 R28, R208.reuse, R192, R28 ;  /* 0x000000c0d01c723c */ /* 0x042ff0000000181c */
[C---:B------:R-:W-:Y:S01]  /*da70*/  HMMA.16816.F32 R32, R208.reuse, R194, R32 ;  /* 0x000000c2d020723c */ /* 0x040fe20000001820 */
[----:B------:R-:W1:Y:S07]  /*da80*/  LDSM.16.M88.4 R192, [R230+-0x4800] ;  /* 0xffb80000e6c0783b */ /* 0x000e6e0000000200 */
[C---:B-----5:R-:W-:Y:S08]  /*da90*/  HMMA.16816.F32 R36, R208.reuse, R196, R36 ;  /* 0x000000c4d024723c */ /* 0x060ff00000001824 */
[C---:B------:R-:W-:Y:S01]  /*daa0*/  HMMA.16816.F32 R40, R208.reuse, R198, R40 ;  /* 0x000000c6d028723c */ /* 0x040fe20000001828 */
[----:B------:R-:W5:Y:S07]  /*dab0*/  LDSM.16.M88.4 R196, [R230+-0x4000] ;  /* 0xffc00000e6c4783b */ /* 0x000f6e0000000200 */
[C---:B------:R-:W-:Y:S08]  /*dac0*/  HMMA.16816.F32 R44, R208.reuse, R200, R44 ;  /* 0x000000c8d02c723c */ /* 0x040ff0000000182c */
[----:B------:R-:W-:Y:S01]  /*dad0*/  HMMA.16816.F32 R48, R208, R202, R48 ;  /* 0x000000cad030723c */ /* 0x000fe20000001830 */
[----:B------:R-:W-:Y:S05]  /*dae0*/  LDSM.16.M88.4 R200, [R239+0x8000] ;  /* 0x00800000efc8783b */ /* 0x000fea0000000200 */
[----:B------:R-:W-:Y:S02]  /*daf0*/  LDSM.16.M88.4 R208, [R229+0x6000] ;  /* 0x00600000e5d0783b */ /* 0x000fe40000000200 */
[C---:B--2---:R-:W-:Y:S08]  /*db00*/  HMMA.16816.F32 R4, R204.reuse, R212, R4 ;  /* 0x000000d4cc04723c */ /* 0x044ff00000001804 */
[C---:B------:R-:W-:Y:S01]  /*db10*/  HMMA.16816.F32 R8, R204.reuse, R214, R8 ;  /* 0x000000d6cc08723c */ /* 0x040fe20000001808 */
[----:B------:R-:W-:Y:S05]  /*db20*/  LDSM.16.M88.4 R212, [R219] ;  /* 0x00000000dbd4783b */ /* 0x000fea0000000200 */
[----:B------:R-:W-:Y:S02]  /*db30*/  LDSM.16.M88.4 R216, [R220] ;  /* 0x00000000dcd8783b */ /* 0x000fe40000000200 */
[C---:B---3--:R-:W-:Y:S08]  /*db40*/  HMMA.16816.F32 R12, R204.reuse, R188, R12 ;  /* 0x000000bccc0c723c */ /* 0x048ff0000000180c */
[C---:B------:R-:W-:Y:S01]  /*db50*/  HMMA.16816.F32 R16, R204.reuse, R190, R16 ;  /* 0x000000becc10723c */ /* 0x040fe20000001810 */
[----:B------:R-:W2:Y:S07]  /*db60*/  LDSM.16.M88.4 R188, [R230+-0x3800] ;  /* 0xffc80000e6bc783b */ /* 0x000eae0000000200 */
[C---:B----4-:R-:W-:Y:S08]  /*db70*/  HMMA.16816.F32 R20, R204.reuse, R184, R20 ;  /* 0x000000b8cc14723c */ /* 0x050ff00000001814 */
[C---:B------:R-:W-:Y:S01]  /*db80*/  HMMA.16816.F32 R24, R204.reuse, R186, R24 ;  /* 0x000000bacc18723c */ /* 0x040fe20000001818 */
[----:B------:R-:W3:Y:S07]  /*db90*/  LDSM.16.M88.4 R184, [R229+0x6800] ;  /* 0x00680000e5b8783b */ /* 0x000eee0000000200 */
[C---:B-1----:R-:W-:Y:S08]  /*dba0*/  HMMA.16816.F32 R28, R204.reuse, R192, R28 ;  /* 0x000000c0cc1c723c */ /* 0x042ff0000000181c */
[C---:B------:R-:W-:Y:S01]  /*dbb0*/  HMMA.16816.F32 R32, R204.reuse, R194, R32 ;  /* 0x000000c2cc20723c */ /* 0x040fe20000001820 */
[----:B------:R-:W1:Y:S07]  /*dbc0*/  LDSM.16.M88.4 R192, [R229+0x7000] ;  /* 0x00700000e5c0783b */ /* 0x000e6e0000000200 */
[C---:B-----5:R-:W-:Y:S08]  /*dbd0*/  HMMA.16816.F32 R36, R204.reuse, R196, R36 ;  /* 0x000000c4cc24723c */ /* 0x060ff00000001824 */
[C---:B------:R-:W-:Y:S01]  /*dbe0*/  HMMA.16816.F32 R40, R204.reuse, R198, R40 ;  /* 0x000000c6cc28723c */ /* 0x040fe20000001828 */
[----:B------:R-:W4:Y:S07]  /*dbf0*/  LDSM.16.M88.4 R196, [R229+0x7800] ;  /* 0x00780000e5c4783b */ /* 0x000f2e0000000200 */
[C---:B--2---:R-:W-:Y:S08]  /*dc00*/  HMMA.16816.F32 R44, R204.reuse, R188, R44 ;  /* 0x000000bccc2c723c */ /* 0x044ff0000000182c */
[----:B------:R-:W-:Y:S01]  /*dc10*/  HMMA.16816.F32 R48, R204, R190, R48 ;  /* 0x000000becc30723c */ /* 0x000fe20000001830 */
[----:B------:R-:W2:Y:S05]  /*dc20*/  LDSM.16.M88.4 R188, [R229+0x8000] ;  /* 0x00800000e5bc783b */ /* 0x000eaa0000000200 */
[----:B------:R-:W5:Y:S02]  /*dc30*/  LDSM.16.M88.4 R204, [R229+0x8800] ;  /* 0x00880000e5cc783b */ /* 0x000f640000000200 */
[C---:B------:R-:W-:Y:S08]  /*dc40*/  HMMA.16816.F32 R4, R200.reuse, R208, R4 ;  /* 0x000000d0c804723c */ /* 0x040ff00000001804 */
[C---:B------:R-:W-:Y:S01]  /*dc50*/  HMMA.16816.F32 R8, R200.reuse, R210, R8 ;  /* 0x000000d2c808723c */ /* 0x040fe20000001808 */
[----:B------:R-:W2:Y:S07]  /*dc60*/  LDSM.16.M88.4 R208, [R240+0x8000] ;  /* 0x00800000f0d0783b */ /* 0x000eae0000000200 */
[C---:B---3--:R-:W-:Y:S08]  /*dc70*/  HMMA.16816.F32 R12, R200.reuse, R184, R12 ;  /* 0x000000b8c80c723c */ /* 0x048ff0000000180c */
[C---:B------:R-:W-:Y:S01]  /*dc80*/  HMMA.16816.F32 R16, R200.reuse, R186, R16 ;  /* 0x000000bac810723c */ /* 0x040fe20000001810 */
[----:B------:R-:W3:Y:S07]  /*dc90*/  LDSM.16.M88.4 R184, [R221] ;  /* 0x00000000ddb8783b */ /* 0x000eee0000000200 */
[C---:B-1----:R-:W-:Y:S08]  /*dca0*/  HMMA.16816.F32 R20, R200.reuse, R192, R20 ;  /* 0x000000c0c814723c */ /* 0x042ff00000001814 */
[C---:B------:R-:W-:Y:S01]  /*dcb0*/  HMMA.16816.F32 R24, R200.reuse, R194, R24 ;  /* 0x000000c2c818723c */ /* 0x040fe20000001818 */
[----:B------:R-:W1:Y:S05]  /*dcc0*/  LDSM.16.M88.4 R192, [R222] ;  /* 0x00000000dec0783b */ /* 0x000e6a0000000200 */
[----:B------:R-:W1:Y:S02]  /*dcd0*/  LDSM.16.M88.4 R220, [R223] ;  /* 0x00000000dfdc783b */ /* 0x000e640000000200 */
[C---:B----4-:R-:W-:Y:S08]  /*dce0*/  HMMA.16816.F32 R28, R200.reuse, R196, R28 ;  /* 0x000000c4c81c723c */ /* 0x050ff0000000181c */
[C---:B------:R-:W-:Y:S01]  /*dcf0*/  HMMA.16816.F32 R32, R200.reuse, R198, R32 ;  /* 0x000000c6c820723c */ /* 0x040fe20000001820 */
[----:B------:R-:W4:Y:S07]  /*dd00*/  LDSM.16.M88.4 R196, [R224] ;  /* 0x00000000e0c4783b */ /* 0x000f2e0000000200 */
[C---:B--2---:R-:W-:Y:S08]  /*dd10*/  HMMA.16816.F32 R36, R200.reuse, R188, R36 ;  /* 0x000000bcc824723c */ /* 0x044ff00000001824 */
[C---:B------:R-:W-:Y:S01]  /*dd20*/  HMMA.16816.F32 R40, R200.reuse, R190, R40 ;  /* 0x000000bec828723c */ /* 0x040fe20000001828 */
[----:B------:R-:W-:Y:S07]  /*dd30*/  LDSM.16.M88.4 R188, [R242+0x8000] ;  /* 0x00800000f2bc783b */ /* 0x000fee0000000200 */
[C---:B-----5:R-:W-:Y:S08]  /*dd40*/  HMMA.16816.F32 R44, R200.reuse, R204, R44 ;  /* 0x000000ccc82c723c */ /* 0x060ff0000000182c */
[----:B------:R-:W-:Y:S01]  /*dd50*/  HMMA.16816.F32 R48, R200, R206, R48 ;  /* 0x000000cec830723c */ /* 0x000fe20000001830 */
[----:B------:R-:W2:Y:S05]  /*dd60*/  LDSM.16.M88.4 R200, [R231+0x6000] ;  /* 0x00600000e7c8783b */ /* 0x000eaa0000000200 */
[----:B------:R-:W5:Y:S02]  /*dd70*/  LDSM.16.M88.4 R204, [R231+0x6800] ;  /* 0x00680000e7cc783b */ /* 0x000f640000000200 */
[C---:B------:R-:W-:Y:S08]  /*dd80*/  HMMA.16816.F32 R4, R208.reuse, R212, R4 ;  /* 0x000000d4d004723c */ /* 0x040ff00000001804 */
[C---:B------:R-:W-:Y:S01]  /*dd90*/  HMMA.16816.F32 R8, R208.reuse, R214, R8 ;  /* 0x000000d6d008723c */ /* 0x040fe20000001808 */
[----:B------:R-:W-:Y:S07]  /*dda0*/  LDSM.16.M88.4 R212, [R231+0x8000] ;  /* 0x00800000e7d4783b */ /* 0x000fee0000000200 */
[C---:B------:R-:W-:Y:S08]  /*ddb0*/  HMMA.16816.F32 R12, R208.reuse, R216, R12 ;  /* 0x000000d8d00c723c */ /* 0x040ff0000000180c */
[C---:B------:R-:W-:Y:S01]  /*ddc0*/  HMMA.16816.F32 R16, R208.reuse, R218, R16 ;  /* 0x000000dad010723c */ /* 0x040fe20000001810 */
[----:B------:R-:W-:Y:S07]  /*ddd0*/  LDSM.16.M88.4 R216, [R230+-0x3000] ;  /* 0xffd00000e6d8783b */ /* 0x000fee0000000200 */
        /* <DEDUP_REMOVED lines=8> */
[----:B------:R-:W-:Y:S07]  /*de60*/  LDSM.16.M88.4 R220, [R230+-0x2800] ;  /* 0xffd80000e6dc783b */ /* 0x000fee0000000200 */
[C---:B----4-:R-:W-:Y:S08]  /*de70*/  HMMA.16816.F32 R44, R208.reuse, R196, R44 ;  /* 0x000000c4d02c723c */ /* 0x050ff0000000182c */
[----:B------:R-:W-:Y:S01]  /*de80*/  HMMA.16816.F32 R48, R208, R198, R48 ;  /* 0x000000c6d030723c */ /* 0x000fe20000001830 */
[----:B------:R-:W4:Y:S05]  /*de90*/  LDSM.16.M88.4 R196, [R231+0x8800] ;  /* 0x00880000e7c4783b */ /* 0x000f2a0000000200 */
[----:B------:R-:W1:Y:S02]  /*dea0*/  LDSM.16.M88.4 R208, [R241+0x8000] ;  /* 0x00800000f1d0783b */ /* 0x000e640000000200 */
[C---:B--2---:R-:W-:Y:S08]  /*deb0*/  HMMA.16816.F32 R4, R188.reuse, R200, R4 ;  /* 0x000000c8bc04723c */ /* 0x044ff00000001804 */
[C---:B------:R-:W-:Y:S01]  /*dec0*/  HMMA.16816.F32 R8, R188.reuse, R202, R8 ;  /* 0x000000cabc08723c */ /* 0x040fe20000001808 */
[----:B------:R-:W2:Y:S07]  /*ded0*/  LDSM.16.M88.4 R200, [R230+-0x2000] ;  /* 0xffe00000e6c8783b */ /* 0x000eae0000000200 */
[C---:B-----5:R-:W-:Y:S08]  /*dee0*/  HMMA.16816.F32 R12, R188.reuse, R204, R12 ;  /* 0x000000ccbc0c723c */ /* 0x060ff0000000180c */
[C---:B------:R-:W-:Y:S01]  /*def0*/  HMMA.16816.F32 R16, R188.reuse, R206, R16 ;  /* 0x000000cebc10723c */ /* 0x040fe20000001810 */
[----:B------:R-:W-:Y:S07]  /*df00*/  LDSM.16.M88.4 R204, [R229+0x9000] ;  /* 0x00900000e5cc783b */ /* 0x000fee0000000200 */
[C---:B---3--:R-:W-:Y:S08]  /*df10*/  HMMA.16816.F32 R20, R188.reuse, R184, R20 ;  /* 0x000000b8bc14723c */ /* 0x048ff00000001814 */
[C---:B------:R-:W-:Y:S01]  /*df20*/  HMMA.16816.F32 R24, R188.reuse, R186, R24 ;  /* 0x000000babc18723c */ /* 0x040fe20000001818 */
[----:B------:R-:W3:Y:S07]  /*df30*/  LDSM.16.M88.4 R184, [R230+-0x1800] ;  /* 0xffe80000e6b8783b */ /* 0x000eee0000000200 */
[C---:B-1----:R-:W-:Y:S08]  /*df40*/  HMMA.16816.F32 R28, R188.reuse, R192, R28 ;  /* 0x000000c0bc1c723c */ /* 0x042ff0000000181c */
[C---:B------:R-:W-:Y:S01]  /*df50*/  HMMA.16816.F32 R32, R188.reuse, R194, R32 ;  /* 0x000000c2bc20723c */ /* 0x040fe20000001820 */
[----:B------:R-:W-:Y:S07]  /*df60*/  LDSM.16.M88.4 R192, [R230+-0x800] ;  /* 0xfff80000e6c0783b */ /* 0x000fee0000000200 */
[C---:B------:R-:W-:Y:S08]  /*df70*/  HMMA.16816.F32 R36, R188.reuse, R212, R36 ;  /* 0x000000d4bc24723c */ /* 0x040ff00000001824 */
[C---:B------:R-:W-:Y:S01]  /*df80*/  HMMA.16816.F32 R40, R188.reuse, R214, R40 ;  /* 0x000000d6bc28723c */ /* 0x040fe20000001828 */
[----:B------:R-:W-:Y:S07]  /*df90*/  LDSM.16.M88.4 R212, [R229+0x9800] ;  /* 0x00980000e5d4783b */ /* 0x000fee0000000200 */
[C---:B----4-:R-:W-:Y:S08]  /*dfa0*/  HMMA.16816.F32 R44, R188.reuse, R196, R44 ;  /* 0x000000c4bc2c723c */ /* 0x050ff0000000182c */
[----:B------:R-:W-:Y:S01]  /*dfb0*/  HMMA.16816.F32 R48, R188, R198, R48 ;  /* 0x000000c6bc30723c */ /* 0x000fe20000001830 */
[----:B------:R-:W1:Y:S05]  /*dfc0*/  LDSM.16.M88.4 R188, [R230+-0x1000] ;  /* 0xfff00000e6bc783b */ /* 0x000e6a0000000200 */
[----:B------:R-:W4:Y:S02]  /*dfd0*/  LDSM.16.M88.4 R196, [R239+0xc000] ;  /* 0x00c00000efc4783b */ /* 0x000f240000000200 */
        /* <DEDUP_REMOVED lines=17> */
[----:B------:R-:W1:Y:S05]  /*e0f0*/  LDSM.16.M88.4 R192, [R225] ;  /* 0x00000000e1c0783b */ /* 0x000e6a0000000200 */
[----:B------:R-:W-:Y:S02]  /*e100*/  LDSM.16.M88.4 R208, [R236] ;  /* 0x00000000ecd0783b */ /* 0x000fe40000000200 */
[C---:B----4-:R-:W-:Y:S08]  /*e110*/  HMMA.16816.F32 R4, R196.reuse, R204, R4 ;  /* 0x000000ccc404723c */ /* 0x050ff00000001804 */
[C---:B------:R-:W-:Y:S01]  /*e120*/  HMMA.16816.F32 R8, R196.reuse, R206, R8 ;  /* 0x000000cec408723c */ /* 0x040fe20000001808 */
[----:B------:R-:W-:Y:S07]  /*e130*/  LDSM.16.M88.4 R204, [R227] ;  /* 0x00000000e3cc783b */ /* 0x000fee0000000200 */
[C---:B------:R-:W-:Y:S08]  /*e140*/  HMMA.16816.F32 R12, R196.reuse, R212, R12 ;  /* 0x000000d4c40c723c */ /* 0x040ff0000000180c */
[C---:B------:R-:W-:Y:S01]  /*e150*/  HMMA.16816.F32 R16, R196.reuse, R214, R16 ;  /* 0x000000d6c410723c */ /* 0x040fe20000001810 */
[----:B------:R-:W-:Y:S07]  /*e160*/  LDSM.16.M88.4 R212, [R237] ;  /* 0x00000000edd4783b */ /* 0x000fee0000000200 */
[C---:B--2---:R-:W-:Y:S08]  /*e170*/  HMMA.16816.F32 R20, R196.reuse, R200, R20 ;  /* 0x000000c8c414723c */ /* 0x044ff00000001814 */
[C---:B------:R-:W-:Y:S01]  /*e180*/  HMMA.16816.F32 R24, R196.reuse, R202, R24 ;  /* 0x000000cac418723c */ /* 0x040fe20000001818 */
[----:B------:R-:W2:Y:S05]  /*e190*/  LDSM.16.M88.4 R200, [R226] ;  /* 0x00000000e2c8783b */ /* 0x000eaa0000000200 */
[----:B------:R-:W-:Y:S02]  /*e1a0*/  LDSM.16.M88.4 R224, [R231+0x9000] ;  /* 0x00900000e7e0783b */ /* 0x000fe40000000200 */
[C---:B------:R-:W-:Y:S08]  /*e1b0*/  HMMA.16816.F32 R28, R196.reuse, R216, R28 ;  /* 0x000000d8c41c723c */ /* 0x040ff0000000181c */
[C---:B------:R-:W-:Y:S01]  /*e1c0*/  HMMA.16816.F32 R32, R196.reuse, R218, R32 ;  /* 0x000000dac420723c */ /* 0x040fe20000001820 */
[----:B------:R-:W4:Y:S07]  /*e1d0*/  LDSM.16.M88.4 R216, [R238] ;  /* 0x00000000eed8783b */ /* 0x000f2e0000000200 */
[C---:B------:R-:W-:Y:S08]  /*e1e0*/  HMMA.16816.F32 R36, R196.reuse, R220, R36 ;  /* 0x000000dcc424723c */ /* 0x040ff00000001824 */
[C---:B------:R-:W-:Y:S01]  /*e1f0*/  HMMA.16816.F32 R40, R196.reuse, R222, R40 ;  /* 0x000000dec428723c */ /* 0x040fe20000001828 */
[----:B------:R-:W5:Y:S07]  /*e200*/  LDSM.16.M88.4 R220, [R242+0xc000] ;  /* 0x00c00000f2dc783b */ /* 0x000f6e0000000200 */
[C---:B---3--:R-:W-:Y:S08]  /*e210*/  HMMA.16816.F32 R44, R196.reuse, R184, R44 ;  /* 0x000000b8c42c723c */ /* 0x048ff0000000182c */
[----:B------:R-:W-:Y:S01]  /*e220*/  HMMA.16816.F32 R48, R196, R186, R48 ;  /* 0x000000bac430723c */ /* 0x000fe20000001830 */
[----:B------:R-:W3:Y:S05]  /*e230*/  LDSM.16.M88.4 R184, [R231+0x9800] ;  /* 0x00980000e7b8783b */ /* 0x000eea0000000200 */
[----:B------:R-:W3:Y:S02]  /*e240*/  LDSM.16.M88.4 R196, [R231+0xa000] ;  /* 0x00a00000e7c4783b */ /* 0x000ee40000000200 */
        /* <DEDUP_REMOVED lines=17> */
[----:B------:R-:W-:Y:S05]  /*e360*/  LDSM.16.M88.4 R188, [R230] ;  /* 0x00000000e6bc783b */ /* 0x000fea0000000200 */
[----:B------:R-:W-:Y:S02]  /*e370*/  LDSM.16.M88.4 R216, [R230+0x1800] ;  /* 0x00180000e6d8783b */ /* 0x000fe40000000200 */
[C---:B-----5:R-:W-:Y:S08]  /*e380*/  HMMA.16816.F32 R4, R220.reuse, R224, R4 ;  /* 0x000000e0dc04723c */ /* 0x060ff00000001804 */
[C---:B------:R-:W-:Y:S01]  /*e390*/  HMMA.16816.F32 R8, R220.reuse, R226, R8 ;  /* 0x000000e2dc08723c */ /* 0x040fe20000001808 */
[----:B------:R-:W-:Y:S07]  /*e3a0*/  LDSM.16.M88.4 R224, [R230+0x2000] ;  /* 0x00200000e6e0783b */ /* 0x000fee0000000200 */
[C---:B---3--:R-:W-:Y:S08]  /*e3b0*/  HMMA.16816.F32 R12, R220.reuse, R184, R12 ;  /* 0x000000b8dc0c723c */ /* 0x048ff0000000180c */
[C---:B------:R-:W-:Y:S01]  /*e3c0*/  HMMA.16816.F32 R16, R220.reuse, R186, R16 ;  /* 0x000000badc10723c */ /* 0x040fe20000001810 */
[----:B------:R-:W3:Y:S07]  /*e3d0*/  LDSM.16.M88.4 R184, [R241+0xc000] ;  /* 0x00c00000f1b8783b */ /* 0x000eee0000000200 */
[C---:B------:R-:W-:Y:S08]  /*e3e0*/  HMMA.16816.F32 R20, R220.reuse, R196, R20 ;  /* 0x000000c4dc14723c */ /* 0x040ff00000001814 */
[C---:B------:R-:W-:Y:S01]  /*e3f0*/  HMMA.16816.F32 R24, R220.reuse, R198, R24 ;  /* 0x000000c6dc18723c */ /* 0x040fe20000001818 */
[----:B------:R-:W4:Y:S01]  /*e400*/  LDSM.16.M88.4 R196, [R230+0x2800] ;  /* 0x00280000e6c4783b */ /* 0x000f220000000200 */
[----:B------:R-:W-:Y:S04]  /*e410*/  DEPBAR.LE SB0, 0x0 ;  /* 0x000080000000791a */ /* 0x000fe80000000000 */
[----:B------:R-:W-:Y:S02]  /*e420*/  BAR.SYNC.DEFER_BLOCKING 0x0 ;  /* 0x0000000000007b1d */ /* 0x000fe40000010000 */
        /* <DEDUP_REMOVED lines=25> */
[----:B------:R-:W-:Y:S01]  /*e5c0*/  IMAD.MOV.U32 R246, RZ, RZ, RZ ;  /* 0x000000fffff67224 */ /* 0x000fe200078e00ff */
[----:B------:R-:W-:Y:S01]  /*e5d0*/  SHF.R.S32.HI R185, RZ, 0x1f, R245 ;  /* 0x0000001fffb97819 */ /* 0x000fe200000114f5 */
[----:B------:R-:W-:Y:S01]  /*e5e0*/  IMAD.SHL.U32 R196, R249, 0x2, RZ ;  /* 0x00000002f9c47824 */ /* 0x000fe200078e00ff */
[----:B------:R-:W-:Y:S01]  /*e5f0*/  ISETP.NE.AND P2, PT, R0, 0x1, PT ;  /* 0x000000010000780c */ /* 0x000fe20003f45270 */
[----:B------:R-:W-:Y:S01]  /*e600*/  IMAD.SHL.U32 R195, R251, 0x2, RZ ;  /* 0x00000002fbc37824 */ /* 0x000fe200078e00ff */
[C---:B------:R-:W-:Y:S01]  /*e610*/  SHF.L.U64.HI R186, R252.reuse, 0x1, R186 ;  /* 0x00000001fcba7819 */ /* 0x040fe200000102ba */
[----:B------:R-:W-:Y:S01]  /*e620*/  IMAD.SHL.U32 R194, R252, 0x2, RZ ;  /* 0x00000002fcc27824 */ /* 0x000fe200078e00ff */
[C---:B------:R-:W-:Y:S01]  /*e630*/  SHF.L.U64.HI R185, R245.reuse, 0x1, R185 ;  /* 0x00000001f5b97819 */ /* 0x040fe200000102b9 */
[----:B------:R-:W-:Y:S01]  /*e640*/  IMAD.SHL.U32 R189, R245, 0x2, RZ ;  /* 0x00000002f5bd7824 */ /* 0x000fe200078e00ff */
[----:B------:R-:W3:Y:S04]  /*e650*/  LDL R3, [R1+0x10] ;  /* 0x0000100001037983 */ /* 0x000ee80000100800 */
[----:B------:R-:W4:Y:S06]  /*e660*/  LDL.64 R172, [R1+0x28] ;  /* 0x0000280001ac7983 */ /* 0x000f2c0000100a00 */
        /* <DEDUP_REMOVED lines=15> */
[----:B------:R-:W-:Y:S01]  /*e760*/  SHF.R.S32.HI R250, RZ, 0x1f, R250 ;  /* 0x0000001ffffa7819 */ /* 0x000fe200000114fa */
[----:B------:R-:W-:Y:S01]  /*e770*/  IMAD.WIDE.U32 R2, R248, c[0x0][0x1e0], RZ ;  /* 0x00007800f8027a25 */ /* 0x000fe200078e00ff */
[----:B------:R-:W-:Y:S01]  /*e780*/  SHF.R.S32.HI R0, RZ, 0x1f, R248 ;  /* 0x0000001fff007819 */ /* 0x000fe200000114f8 */
[----:B------:R-:W2:Y:S01]  /*e790*/  @!P6 LDG.E R246, [R172.64] ;  /* 0x00000006acf6e981 */ /* 0x000ea2000c1e1900 */
[----:B------:R-:W-:Y:S03]  /*e7a0*/  SHF.L.U64.HI R188, R249, 0x1, R250 ;  /* 0x00000001f9bc7819 */ /* 0x000fe600000102fa */
        /* <DEDUP_REMOVED lines=13> */
.L_x_3311:
[----:B------:R-:W-:-:S05]  /*e880*/  BRA.DIV ~URZ, `(.L_x_3259) ;  /* 0x000080627f007947 */ /* 0x000fca000b800000 */
[----:B------:R-:W3:Y:S01]  /*e890*/  SHFL.IDX PT, R0, R184, RZ, 0x181f ;  /* 0x00181fffb8007589 */ /* 0x000ee200000e0000 */
[C---:B------:R-:W-:Y:S02]  /*e8a0*/  IADD3 R190, -R244.reuse, 0x10, RZ ;  /* 0x00000010f4be7810 */ /* 0x040fe40007ffe1ff */
[----:B------:R-:W-:Y:S02]  /*e8b0*/  ISETP.NE.U32.AND P2, PT, R244, RZ, PT ;  /* 0x000000fff400720c */ /* 0x000fe40003f45070 */
[----:B------:R-:W-:Y:S04]  /*e8c0*/  LOP3.LUT R190, R190, 0xf, RZ, 0xc0, !PT ;  /* 0x0000000fbebe7812 */ /* 0x000fe800078ec0ff */
[----:B---3--:R-:W-:Y:S04]  /*e8d0*/  IADD3 R2, P1, P0, R190, R0, R189 ;  /* 0x00000000be027210 */ /* 0x008fe8000783e0bd */
[----:B--2---:R-:W-:Y:S02]  /*e8e0*/  IADD3.X R3, RZ, R172, R185, P1, P0 ;  /* 0x000000acff037210 */ /* 0x004fe40000fe04b9 */
[----:B------:R-:W-:Y:S03]  /*e8f0*/  IADD3 R192, P0, R0, R194, RZ ;  /* 0x000000c200c07210 */ /* 0x000fe60007f1e0ff */
[----:B------:R-:W-:Y:S01]  /*e900*/  @!PT LDS RZ, [RZ] ;  /* 0x00000000fffff984 */ /* 0x000fe20000000800 */
[----:B------:R-:W-:Y:S01]  /*e910*/  @!PT LDS RZ, [RZ] ;  /* 0x00000000fffff984 */ /* 0x000fe20000000800 */
[----:B------:R2:W-:Y:S02]  /*e920*/  LDGSTS.E.BYPASS.LTC128B.128.ZFILL [R243+0xc100], [R2.64], P2 ;  /* 0x0c10000002f37fae */ /* 0x0005e40009141d46 */
[----:B------:R-:W-:Y:S05]  /*e930*/  IMAD.X R193, R172, 0x1, R186, P0 ;  /* 0x00000001acc17824 */ /* 0x000fea00000e06ba */
[----:B------:R3:W-:Y:S01]  /*e940*/  LDGSTS.E.BYPASS.LTC128B.128 [R243+0xf100], [R192.64], !P5 ;  /* 0x0f100000c0f37fae */ /* 0x0007e2000e901d46 */
[-C--:B--2---:R-:W-:Y:S05]  /*e950*/  IADD3 R2, P0, R0, R195.reuse, RZ ;  /* 0x000000c300027210 */ /* 0x084fea0007f1e0ff */
[----:B------:R-:W-:Y:S05]  /*e960*/  IMAD.X R3, R172, 0x1, R187, P0 ;  /* 0x00000001ac037824 */ /* 0x000fea00000e06bb */
[----:B------:R2:W-:Y:S02]  /*e970*/  LDGSTS.E.BYPASS.LTC128B.128 [R243+0x12100], [R2.64], !P4 ;  /* 0x1210000002f37fae */ /* 0x0005e4000e101d46 */
[----:B--2---:R-:W-:Y:S02]  /*e980*/  IADD3 R2, P0, R0, R196, RZ ;  /* 0x000000c400027210 */ /* 0x004fe40007f1e0ff */
[----:B------:R-:W2:Y:S03]  /*e990*/  SHFL.IDX PT, R0, R184, 0x1, 0x181f ;  /* 0x00381f00b8007f89 */ /* 0x000ea600000e0000 */
[----:B------:R-:W-:Y:S02]  /*e9a0*/  IMAD.X R3, R172, 0x1, R188, P0 ;  /* 0x00000001ac037824 */ /* 0x000fe400000e06bc */
[----:B------:R-:W-:Y:S04]  /*e9b0*/  SHFL.IDX PT, R172, R173, 0x2, 0x181f ;  /* 0x00581f00adac7f89 */ /* 0x000fe800000e0000 */
[----:B------:R4:W-:Y:S01]  /*e9c0*/  LDGSTS.E.BYPASS.LTC128B.128 [R243+0x15100], [R2.64], !P3 ;  /* 0x1510000002f37fae */ /* 0x0009e2000d901d46 */
[----:B--2---:R-:W-:Y:S03]  /*e9d0*/  IADD3 R190, P1, P0, R190, R0, R189 ;  /* 0x00000000bebe7210 */ /* 0x004fe6000783e0bd */
[----:B----4-:R-:W2:Y:S02]  /*e9e0*/  SHFL.IDX PT, R2, R173, 0x1, 0x181f ;  /* 0x00381f00ad027f89 */ /* 0x010ea400000e0000 */
[----:B--2---:R-:W-:Y:S05]  /*e9f0*/  IADD3.X R191, RZ, R2, R185, P1, P0 ;  /* 0x00000002ffbf7210 */ /* 0x004fea0000fe04b9 */
[----:B------:R2:W-:Y:S02]  /*ea00*/  LDGSTS.E.BYPASS.LTC128B.128.ZFILL [R243+0xd100], [R190.64], P2 ;  /* 0x0d100000bef37fae */ /* 0x0005e40009141d46 */
[----:B--2---:R-:W-:Y:S05]  /*ea10*/  IADD3 R190, P0, R0, R194, RZ ;  /* 0x000000c200be7210 */ /* 0x004fea0007f1e0ff */
[----:B------:R-:W-:Y:S05]  /*ea20*/  IMAD.X R191, R2, 0x1, R186, P0 ;  /* 0x0000000102bf7824 */ /* 0x000fea00000e06ba */
[----:B------:R2:W-:Y:S02]  /*ea30*/  LDGSTS.E.BYPASS.LTC128B.128 [R243+0x10100], [R190.64], !P5 ;  /* 0x10100000bef37fae */ /* 0x0005e4000e901d46 */
[----:B--2---:R-:W-:Y:S05]  /*ea40*/  IADD3 R190, P0, R0, R195, RZ ;  /* 0x000000c300be7210 */ /* 0x004fea0007f1e0ff */
[----:B------:R-:W-:Y:S01]  /*ea50*/  IMAD.X R191, R2, 0x1, R187, P0 ;  /* 0x0000000102bf7824 */ /* 0x000fe200000e06bb */
[----:B---3--:R-:W-:Y:S02]  /*ea60*/  IADD3 R192, P0, R0, R196, RZ ;  /* 0x000000c400c07210 */ /* 0x008fe40007f1e0ff */
[----:B------:R2:W3:Y:S03]  /*ea70*/  SHFL.IDX PT, R0, R184, 0x2, 0x181f ;  /* 0x00581f00b8007f89 */ /* 0x0004e600000e0000 */
[----:B------:R-:W-:Y:S01]  /*ea80*/  IMAD.X R193, R2, 0x1, R188, P0 ;  /* 0x0000000102c17824 */ /* 0x000fe200000e06bc */
[----:B------:R2:W-:Y:S04]  /*ea90*/  LDGSTS.E.BYPASS.LTC128B.128 [R243+0x13100], [R190.64], !P4 ;  /* 0x13100000bef37fae */ /* 0x0005e8000e101d46 */
[----:B------:R2:W-:Y:S03]  /*eaa0*/  LDGSTS.E.BYPASS.LTC128B.128 [R243+0x16100], [R192.64], !P3 ;  /* 0x16100000c0f37fae */ /* 0x0005e6000d901d46 */
.L_x_3312:
[C---:B--2---:R-:W-:Y:S02]  /*eab0*/  IADD3 R192, -R244.reuse, 0x10, RZ ;  /* 0x00000010f4c07810 */ /* 0x044fe40007ffe1ff */
[----:B------:R-:W-:Y:S02]  /*eac0*/  ISETP.NE.U32.AND P2, PT, R244, RZ, PT ;  /* 0x000000fff400720c */ /* 0x000fe40003f45070 */
[----:B------:R-:W-:Y:S04]  /*ead0*/  LOP3.LUT R192, R192, 0xf, RZ, 0xc0, !PT ;  /* 0x0000000fc0c07812 */ /* 0x000fe800078ec0ff */
[----:B---3--:R-:W-:Y:S04]  /*eae0*/  IADD3 R192, P1, P0, R192, R0, R189 ;  /* 0x00000000c0c07210 */ /* 0x008fe8000783e0bd */
        /* <DEDUP_REMOVED lines=14> */
.L_x_3257:
[----:B------:R-:W-:Y:S05]  /*ebd0*/  BSYNC B0 ;  /* 0x0000000000007941 */ /* 0x000fea0003800000 */
.L_x_3256:
        /* <DEDUP_REMOVED lines=50> */
[----:B-1----:R-:W1:Y:S04]  /*ef00*/  SHFL.BFLY PT, R173, R172, 0x2, 0x1f ;  /* 0x0c401f00acad7f89 */ /* 0x002e6800000e0000 */
[----:B------:R-:W2:Y:S01]  /*ef10*/  SHFL.BFLY PT, R0, R184, 0x2, 0x1f ;  /* 0x0c401f00b8007f89 */ /* 0x000ea200000e0000 */
[----:B-1----:R-:W-:Y:S02]  /*ef20*/  FMNMX.FTZ R173, R172, R173, !PT ;  /* 0x000000adacad7209 */ /* 0x002fe40007810000 */
[----:B--2---:R-:W-:Y:S03]  /*ef30*/  FMNMX.FTZ R172, R184, R0, !PT ;  /* 0x00000000b8ac7209 */ /* 0x004fe60007810000 */
[----:B------:R-:W1:Y:S04]  /*ef40*/  SHFL.BFLY PT, R2, R173, 0x1, 0x1f ;  /* 0x0c201f00ad027f89 */ /* 0x000e6800000e0000 */
[----:B------:R2:W3:Y:S01]  /*ef50*/  SHFL.BFLY PT, R0, R172, 0x1, 0x1f ;  /* 0x0c201f00ac007f89 */ /* 0x0004e200000e0000 */
[----:B-1----:R-:W-:Y:S04]  /*ef60*/  FMNMX.FTZ R173, R173, R2, !PT ;  /* 0x00000002adad7209 */ /* 0x002fe80007810000 */
.L_x_3313:
[----:B---3--:R-:W-:Y:S01]  /*ef70*/  FMNMX.FTZ R3, R0, R172, !PT ;  /* 0x000000ac00037209 */ /* 0x008fe20007810000 */
[C---:B------:R-:W-:Y:S01]  /*ef80*/  FADD.FTZ R2, -R173.reuse, R174 ;  /* 0x000000aead027221 */ /* 0x040fe20000010100 */
[----:B------:R-:W-:Y:S01]  /*ef90*/  WARPSYNC 0xffffffff ;  /* 0xffffffff00007948 */ /* 0x000fe20003800000 */
[----:B------:R-:W-:Y:S01]  /*efa0*/  FMUL.FTZ R174, R173, c[0x0][0x2d0] ;  /* 0x0000b400adae7a20 */ /* 0x000fe20000410000 */
[----:B------:R-:W1:Y:S01]  /*efb0*/  LDSM.16.MT88.4 R188, [R232] ;  /* 0x00000000e8bc783b */ /* 0x000e620000004200 */
[----:B------:R-:W-:Y:S01]  /*efc0*/  FADD.FTZ R0, -R3, R175 ;  /* 0x000000af03007221 */ /* 0x000fe20000010100 */
[----:B------:R-:W-:Y:S01]  /*efd0*/  ISETP.GT.AND P0, PT, R247, RZ, PT ;  /* 0x000000fff700720c */ /* 0x000fe20003f04270 */
[----:B------:R-:W-:Y:S02]  /*efe0*/  FMUL.FTZ R175, R3, c[0x0][0x2d0] ;  /* 0x0000b40003af7a20 */ /* 0x000fe40000410000 */
[----:B------:R-:W-:Y:S02]  /*eff0*/  FMUL.FTZ R2, R2, c[0x0][0x2d0] ;  /* 0x0000b40002027a20 */ /* 0x000fe40000410000 */
[----:B------:R-:W-:Y:S01]  /*f000*/  FMUL.FTZ R0, R0, c[0x0][0x2d0] ;  /* 0x0000b40000007a20 */ /* 0x000fe20000410000 */
[----:B------:R-:W3:Y:S01]  /*f010*/  LDL.LU R199, [R1+0x4] ;  /* 0x0000040001c77983 */ /* 0x000ee20000300800 */
[--C-:B------:R-:W-:Y:S02]  /*f020*/  FFMA.FTZ R4, R4, c[0x0][0x2d0], -R174.reuse ;  /* 0x0000b40004047a23 */ /* 0x100fe400000108ae */
[--C-:B------:R-:W-:Y:S01]  /*f030*/  FFMA.FTZ R5, R5, c[0x0][0x2d0], -R174.reuse ;  /* 0x0000b40005057a23 */ /* 0x100fe200000108ae */
[----:B------:R-:W4:Y:S01]  /*f040*/  MUFU.EX2 R2, R2 ;  /* 0x0000000200027308 */ /* 0x000f220000000800 */
[--C-:B------:R-:W-:Y:S01]  /*f050*/  FFMA.FTZ R6, R6, c[0x0][0x2d0], -R175.reuse ;  /* 0x0000b40006067a23 */ /* 0x100fe200000108af */
[----:B------:R-:W5:Y:S01]  /*f060*/  LDL.LU R197, [R1+0x8] ;  /* 0x0000080001c57983 */ /* 0x000f620000300800 */
        /* <DEDUP_REMOVED lines=22> */
[----:B--2---:R-:W-:Y:S01]  /*f1d0*/  MUFU.EX2 R172, R6 ;  /* 0x0000000600ac7308 */ /* 0x004fe20000000800 */
        /* <DEDUP_REMOVED lines=27> */
[--C-:B------:R-:W-:Y:S02]  /*f390*/  FFMA.FTZ R46, R46, c[0x0][0x2d0], -R175.reuse ;  /* 0x0000b4002e2e7a23 */ /* 0x100fe400000108af */
[--C-:B------:R-:W-:Y:S01]  /*f3a0*/  FFMA.FTZ R47, R47, c[0x0][0x2d0], -R175.reuse ;  /* 0x0000b4002f2f7a23 */ /* 0x100fe200000108af */
[----:B------:R-:W1:Y:S01]  /*f3b0*/  MUFU.EX2 R203, R11 ;  /* 0x0000000b00cb7308 */ /* 0x000e620000000800 */
[----:B------:R-:W-:Y:S01]  /*f3c0*/  FFMA.FTZ R50, R50, c[0x0][0x2d0], -R175 ;  /* 0x0000b40032327a23 */ /* 0x000fe200000108af */
[----:B------:R-:W-:Y:S08]  /*f3d0*/  MOV R175, R3 ;  /* 0x0000000300af7202 */ /* 0x000ff00000000f00 */
[----:B------:R-:W-:Y:S10]  /*f3e0*/  MUFU.EX2 R212, R16 ;  /* 0x0000001000d47308 */ /* 0x000ff40000000800 */
[----:B------:R-:W1:Y:S10]  /*f3f0*/  MUFU.EX2 R213, R17 ;  /* 0x0000001100d57308 */ /* 0x000e740000000800 */
[----:B------:R-:W-:Y:S10]  /*f400*/  MUFU.EX2 R210, R18 ;  /* 0x0000001200d27308 */ /* 0x000ff40000000800 */
[----:B------:R1:W-:Y:S10]  /*f410*/  MUFU.EX2 R211, R19 ;  /* 0x0000001300d37308 */ /* 0x0003f40000000800 */
[----:B------:R-:W-:Y:S10]  /*f420*/  MUFU.EX2 R208, R21 ;  /* 0x0000001500d07308 */ /* 0x000ff40000000800 */
[----:B------:R-:W-:Y:S01]  /*f430*/  MUFU.EX2 R206, R23 ;  /* 0x0000001700ce7308 */ /* 0x000fe20000000800 */
[----:B-1----:R-:W-:Y:S09]  /*f440*/  LDSM.16.MT88.4 R16, [R235+0x800] ;  /* 0x00080000eb10783b */ /* 0x002ff20000004200 */
[----:B------:R-:W-:Y:S10]  /*f450*/  MUFU.EX2 R207, R24 ;  /* 0x0000001800cf7308 */ /* 0x000ff40000000800 */
[----:B------:R-:W-:Y:S10]  /*f460*/  MUFU.EX2 R209, R25 ;  /* 0x0000001900d17308 */ /* 0x000ff40000000800 */
[----:B------:R-:W-:Y:S10]  /*f470*/  MUFU.EX2 R205, R26 ;  /* 0x0000001a00cd7308 */ /* 0x000ff40000000800 */
[----:B------:R1:W-:Y:S10]  /*f480*/  MUFU.EX2 R204, R27 ;  /* 0x0000001b00cc7308 */ /* 0x0003f40000000800 */
[----:B------:R2:W-:Y:S10]  /*f490*/  MUFU.EX2 R198, R14 ;  /* 0x0000000e00c67308 */ /* 0x0005f40000000800 */
[----:B------:R-:W-:Y:S01]  /*f4a0*/  MUFU.EX2 R174, R174 ;  /* 0x000000ae00ae7308 */ /* 0x000fe20000000800 */
[----:B-1----:R-:W-:Y:S09]  /*f4b0*/  LDSM.16.MT88.4 R24, [R235+0x1000] ;  /* 0x00100000eb18783b */ /* 0x002ff20000004200 */
[----:B------:R-:W-:Y:S10]  /*f4c0*/  MUFU.EX2 R51, R51 ;  /* 0x0000003300337308 */ /* 0x000ff40000000800 */
[----:B------:R-:W-:Y:S10]  /*f4d0*/  MUFU.EX2 R200, R13 ;  /* 0x0000000d00c87308 */ /* 0x000ff40000000800 */
[----:B------:R-:W1:Y:S10]  /*f4e0*/  MUFU.EX2 R196, R15 ;  /* 0x0000000f00c47308 */ /* 0x000e740000000800 */
[----:B------:R-:W-:Y:S10]  /*f4f0*/  MUFU.EX2 R49, R41 ;  /* 0x0000002900317308 */ /* 0x000ff40000000800 */
[----:B------:R-:W-:Y:S10]  /*f500*/  MUFU.EX2 R41, R38 ;  /* 0x0000002600297308 */ /* 0x000ff40000000800 */
[----:B------:R-:W-:Y:S10]  /*f510*/  MUFU.EX2 R42, R42 ;  /* 0x0000002a002a7308 */ /* 0x000ff40000000800 */
[----:B------:R-:W-:Y:S10]  /*f520*/  MUFU.EX2 R43, R43 ;  /* 0x0000002b002b7308 */ /* 0x000ff40000000800 */
[----:B------:R-:W-:Y:S10]  /*f530*/  MUFU.EX2 R38, R45 ;  /* 0x0000002d00267308 */ /* 0x000ff40000000800 */
[----:B------:R-:W-:Y:S10]  /*f540*/  MUFU.EX2 R46, R46 ;  /* 0x0000002e002e7308 */ /* 0x000ff40000000800 */
[----:B------:R-:W-:Y:S10]  /*f550*/  MUFU.EX2 R47, R47 ;  /* 0x0000002f002f7308 */ /* 0x000ff40000000800 */
[----:B------:R-:W-:Y:S01]  /*f560*/  MUFU.EX2 R50, R50 ;  /* 0x0000003200327308 */ /* 0x000fe20000000800 */
[C---:B----4-:R-:W-:Y:S01]  /*f570*/  FMUL.FTZ R4, R2.reuse, R176 ;  /* 0x000000b002047220 */ /* 0x050fe20000410000 */
[----:B------:R-:W-:Y:S01]  /*f580*/  F2FP.PACK_AB R184, R193, R192 ;  /* 0x000000c0c1b8723e */ /* 0x000fe200000000ff */
[----:B------:R-:W-:Y:S01]  /*f590*/  FMUL.FTZ R5, R2, R177 ;  /* 0x000000b102057220 */ /* 0x000fe20000410000 */
[----:B--2---:R-:W-:Y:S01]  /*f5a0*/  F2FP.PACK_AB R186, R202, R195 ;  /* 0x000000c3caba723e */ /* 0x004fe200000000ff */
[----:B------:R-:W-:Y:S01]  /*f5b0*/  FMUL.FTZ R6, R0, R178 ;  /* 0x000000b200067220 */ /* 0x000fe20000410000 */
[----:B------:R-:W-:Y:S01]  /*f5c0*/  F2FP.PACK_AB R185, R194, R172 ;  /* 0x000000acc2b9723e */ /* 0x000fe200000000ff */
[----:B------:R-:W-:Y:S01]  /*f5d0*/  FMUL.FTZ R7, R0, R179 ;  /* 0x000000b300077220 */ /* 0x000fe20000410000 */
[----:B------:R-:W-:Y:S01]  /*f5e0*/  F2FP.PACK_AB R187, R203, R201 ;  /* 0x000000c9cbbb723e */ /* 0x000fe200000000ff */
[----:B------:R-:W2:Y:S01]  /*f5f0*/  LDSM.16.MT88.4 R176, [R233] ;  /* 0x00000000e9b0783b */ /* 0x000ea20000004200 */
[C---:B------:R-:W-:Y:S01]  /*f600*/  FMUL.FTZ R8, R2.reuse, R180 ;  /* 0x000000b402087220 */ /* 0x040fe20000410000 */
[----:B------:R-:W-:Y:S01]  /*f610*/  F2FP.PACK_AB R14, R213, R212 ;  /* 0x000000d4d50e723e */ /* 0x000fe200000000ff */
[----:B------:R-:W-:Y:S01]  /*f620*/  FMUL.FTZ R9, R2, R181 ;  /* 0x000000b502097220 */ /* 0x000fe20000410000 */
[----:B-1----:R-:W-:Y:S01]  /*f630*/  F2FP.PACK_AB R13, R196, R198 ;  /* 0x000000c6c40d723e */ /* 0x002fe200000000ff */
[C---:B------:R-:W-:Y:S01]  /*f640*/  FMUL.FTZ R10, R0.reuse, R182 ;  /* 0x000000b6000a7220 */ /* 0x040fe20000410000 */
[C---:B------:R-:W-:Y:S01]  /*f650*/  HMMA.16816.F32 R4, R184.reuse, R188, R4 ;  /* 0x000000bcb804723c */ /* 0x040fe20000001804 */
[----:B------:R-:W-:Y:S04]  /*f660*/  MUFU.EX2 R189, R31 ;  /* 0x0000001f00bd7308 */ /* 0x000fe80000000800 */
[----:B------:R-:W-:Y:S01]  /*f670*/  FMUL.FTZ R11, R0, R183 ;  /* 0x000000b7000b7220 */ /* 0x000fe20000410000 */
[----:B------:R-:W-:Y:S01]  /*f680*/  F2FP.PACK_AB R15, R211, R210 ;  /* 0x000000d2d30f723e */ /* 0x000fe200000000ff */
[----:B------:R-:W-:Y:S01]  /*f690*/  LDSM.16.MT88.4 R180, [R233+0x800] ;  /* 0x00080000e9b4783b */ /* 0x000fe20000004200 */
[C---:B------:R-:W-:Y:S03]  /*f6a0*/  FMUL.FTZ R132, R2.reuse, R132 ;  /* 0x0000008402847220 */ /* 0x040fe60000410000 */
[----:B------:R-:W1:Y:S01]  /*f6b0*/  MUFU.EX2 R188, R12 ;  /* 0x0000000c00bc7308 */ /* 0x000e620000000800 */
[C---:B------:R-:W-:Y:S03]  /*f6c0*/  HMMA.16816.F32 R8, R184.reuse, R190, R8 ;  /* 0x000000beb808723c */ /* 0x040fe60000001808 */
[----:B------:R-:W-:Y:S02]  /*f6d0*/  FMUL.FTZ R133, R2, R133 ;  /* 0x0000008502857220 */ /* 0x000fe40000410000 */
[C---:B------:R-:W-:Y:S02]  /*f6e0*/  FMUL.FTZ R134, R0.reuse, R134 ;  /* 0x0000008600867220 */ /* 0x040fe40000410000 */
[----:B------:R-:W-:Y:S02]  /*f6f0*/  FMUL.FTZ R135, R0, R135 ;  /* 0x0000008700877220 */ /* 0x000fe40000410000 */
[----:B------:R-:W-:Y:S03]  /*f700*/  MUFU.EX2 R191, R28 ;  /* 0x0000001c00bf7308 */ /* 0x000fe60000000800 */
[C---:B------:R-:W-:Y:S02]  /*f710*/  FMUL.FTZ R136, R2.reuse, R136 ;  /* 0x0000008802887220 */ /* 0x040fe40000410000 */
[----:B------:R-:W-:Y:S02]  /*f720*/  FMUL.FTZ R137, R2, R137 ;  /* 0x0000008902897220 */ /* 0x000fe40000410000 */
[C---:B------:R-:W-:Y:S02]  /*f730*/  FMUL.FTZ R138, R0.reuse, R138 ;  /* 0x0000008a008a7220 */ /* 0x040fe40000410000 */
[----:B------:R-:W-:Y:S01]  /*f740*/  FMUL.FTZ R139, R0, R139 ;  /* 0x0000008b008b7220 */ /* 0x000fe20000410000 */
[----:B------:R-:W-:Y:S01]  /*f750*/  MUFU.EX2 R190, R30 ;  /* 0x0000001e00be7308 */ /* 0x000fe20000000800 */
[C---:B------:R-:W-:Y:S01]  /*f760*/  FMUL.FTZ R140, R2.reuse, R140 ;  /* 0x0000008c028c7220 */ /* 0x040fe20000410000 */
[C---:B--2---:R-:W-:Y:S03]  /*f770*/  HMMA.16816.F32 R132, R184.reuse, R176, R132 ;  /* 0x000000b0b884723c */ /* 0x044fe60000001884 */
[----:B------:R-:W-:Y:S01]  /*f780*/  FMUL.FTZ R141, R2, R141 ;  /* 0x0000008d028d7220 */ /* 0x000fe20000410000 */
[----:B-1----:R-:W-:Y:S01]  /*f790*/  F2FP.PACK_AB R12, R200, R188 ;  /* 0x000000bcc80c723e */ /* 0x002fe200000000ff */
[C---:B------:R-:W-:Y:S02]  /*f7a0*/  FMUL.FTZ R142, R0.reuse, R142 ;  /* 0x0000008e008e7220 */ /* 0x040fe40000410000 */
[----:B------:R-:W-:Y:S01]  /*f7b0*/  FMUL.FTZ R143, R0, R143 ;  /* 0x0000008f008f7220 */ /* 0x000fe20000410000 */
[C---:B------:R-:W-:Y:S01]  /*f7c0*/  HMMA.16816.F32 R136, R184.reuse, R178, R136 ;  /* 0x000000b2b888723c */ /* 0x040fe20000001888 */
[----:B------:R-:W1:Y:S03]  /*f7d0*/  LDSM.16.MT88.4 R176, [R235] ;  /* 0x00000000ebb0783b */ /* 0x000e660000004200 */
        /* <DEDUP_REMOVED lines=23> */
[----:B------:R-:W1:Y:S03]  /*f950*/  LDSM.16.MT88.4 R176, [R234] ;  /* 0x00000000eab0783b */ /* 0x000e660000004200 */
        /* <DEDUP_REMOVED lines=99> */
[----:B---3--:R-:W-:Y:S02]  /*ff90*/  FFMA.FTZ R2, R2, R199, R192 ;  /* 0x000000c702027223 */ /* 0x008fe400000100c0 */
[----:B------:R-:W2:Y:S01]  /*ffa0*/  MUFU.EX2 R199, R20 ;  /* 0x0000001400c77308 */ /* 0x000ea20000000800 */
[----:B-----5:R-:W-:Y:S02]  /*ffb0*/  FFMA.FTZ R172, R0, R197, R172 ;  /* 0x000000c500ac7223 */ /* 0x020fe400000100ac */
[----:B------:R-:W-:Y:S02]  /*ffc0*/  FADD.FTZ R0, R193, R2 ;  /* 0x00000002c1007221 */ /* 0x000fe40000010000 */
[----:B------:R-:W-:Y:S02]  /*ffd0*/  FADD.FTZ R2, R194, R172 ;  /* 0x000000acc2027221 */ /* 0x000fe40000010000 */
[----:B------:R-:W-:Y:S02]  /*ffe0*/  FADD.FTZ R0, R195, R0 ;  /* 0x00000000c3007221 */ /* 0x000fe40000010000 */
[----:B------:R-:W-:Y:S01]  /*fff0*/  FADD.FTZ R2, R201, R2 ;  /* 0x00000002c9027221 */ /* 0x000fe20000010000 */
[----:B------:R3:W4:Y:S01]  /*10000*/  MUFU.EX2 R197, R22 ;  /* 0x0000001600c57308 */ /* 0x0007220000000800 */
[----:B------:R-:W-:Y:S09]  /*10010*/  FADD.FTZ R0, R202, R0 ;  /* 0x00000000ca007221 */ /* 0x000ff20000010000 */
[----:B------:R5:W2:Y:S01]  /*10020*/  MUFU.EX2 R192, R29 ;  /* 0x0000001d00c07308 */ /* 0x000aa20000000800 */
[C---:B-1----:R-:W-:Y:S09]  /*10030*/  HMMA.16816.F32 R60, R184.reuse, R176, R60 ;  /* 0x000000b0b83c723c */ /* 0x042ff2000000183c */
[----:B------:R-:W-:Y:S01]  /*10040*/  MUFU.EX2 R194, R33 ;  /* 0x0000002100c27308 */ /* 0x000fe20000000800 */
[----:B---3--:R-:W-:Y:S01]  /*10050*/  LDSM.16.MT88.4 R20, [R233+0x1000] ;  /* 0x00100000e914783b */ /* 0x008fe20000004200 */
[C---:B------:R-:W-:Y:S08]  /*10060*/  HMMA.16816.F32 R64, R184.reuse, R178, R64 ;  /* 0x000000b2b840723c */ /* 0x040ff00000001840 */
[----:B------:R1:W-:Y:S01]  /*10070*/  MUFU.EX2 R193, R32 ;  /* 0x0000002000c17308 */ /* 0x0003e20000000800 */
[----:B------:R-:W3:Y:S08]  /*10080*/  LDSM.16.MT88.4 R176, [R232+0x6000] ;  /* 0x00600000e8b0783b */ /* 0x000ef00000004200 */
[----:B-----5:R-:W-:Y:S01]  /*10090*/  LDSM.16.MT88.4 R28, [R235+0x1800] ;  /* 0x00180000eb1c783b */ /* 0x020fe20000004200 */
[----:B------:R-:W-:Y:S10]  /*100a0*/  MUFU.EX2 R172, R40 ;  /* 0x0000002800ac7308 */ /* 0x000ff40000000800 */
[----:B------:R-:W-:Y:S01]  /*100b0*/  MUFU.EX2 R40, R39 ;  /* 0x0000002700287308 */ /* 0x000fe20000000800 */
[----:B-1----:R-:W-:Y:S02]  /*100c0*/  FADD.FTZ R32, R203, R2 ;  /* 0x00000002cb207221 */ /* 0x002fe40000010000 */
[----:B------:R-:W-:Y:S02]  /*100d0*/  FADD.FTZ R2, R188, R0 ;  /* 0x00000000bc027221 */ /* 0x000fe40000010000 */
[----:B------:R-:W-:Y:S02]  /*100e0*/  FADD.FTZ R0, R198, R32 ;  /* 0x00000020c6007221 */ /* 0x000fe40000010000 */
[----:B------:R-:W-:Y:S03]  /*100f0*/  FADD.FTZ R2, R200, R2 ;  /* 0x00000002c8027221 */ /* 0x000fe60000010000 */
[----:B------:R-:W-:Y:S01]  /*10100*/  MUFU.EX2 R39, R48 ;  /* 0x0000003000277308 */ /* 0x000fe20000000800 */
[----:B------:R-:W-:Y:S02]  /*10110*/  FADD.FTZ R0, R196, R0 ;  /* 0x00000000c4007221 */ /* 0x000fe40000010000 */
[----:B------:R-:W-:Y:S02]  /*10120*/  FADD.FTZ R2, R212, R2 ;  /* 0x00000002d4027221 */ /* 0x000fe40000010000 */
[----:B------:R-:W-:Y:S02]  /*10130*/  FADD.FTZ R0, R210, R0 ;  /* 0x00000000d2007221 */ /* 0x000fe40000010000 */
[----:B------:R-:W-:Y:S02]  /*10140*/  FADD.FTZ R2, R213, R2 ;  /* 0x00000002d5027221 */ /* 0x000fe40000010000 */
        /* <DEDUP_REMOVED lines=25> */
[----:B------:R-:W3:Y:S10]  /*102e0*/  MUFU.EX2 R187, R34 ;  /* 0x0000002200bb7308 */ /* 0x000ef40000000800 */
[----:B------:R5:W1:Y:S10]  /*102f0*/  MUFU.EX2 R186, R35 ;  /* 0x0000002300ba7308 */ /* 0x000a740000000800 */
[----:B------:R2:W2:Y:S10]  /*10300*/  MUFU.EX2 R184, R36 ;  /* 0x0000002400b87308 */ /* 0x0004b40000000800 */
[----:B------:R-:W3:Y:S01]  /*10310*/  MUFU.EX2 R185, R37 ;  /* 0x0000002500b97308 */ /* 0x000ee20000000800 */
[----:B-----5:R-:W-:Y:S01]  /*10320*/  LDSM.16.MT88.4 R32, [R234+0x2000] ;  /* 0x00200000ea20783b */ /* 0x020fe20000004200 */
[C---:B-1----:R-:W-:Y:S08]  /*10330*/  HMMA.16816.F32 R4, R12.reuse, R176, R4 ;  /* 0x000000b00c04723c */ /* 0x042ff00000001804 */
[----:B------:R-:W1:Y:S01]  /*10340*/  MUFU.EX2 R37, R44 ;  /* 0x0000002c00257308 */ /* 0x000e620000000800 */
[----:B--2---:R-:W-:Y:S03]  /*10350*/  FADD.FTZ R36, R199, R2 ;  /* 0x00000002c7247221 */ /* 0x004fe60000010000 */
[----:B----4-:R-:W-:Y:S01]  /*10360*/  FADD.FTZ R2, R197, R0 ;  /* 0x00000000c5027221 */ /* 0x010fe20000010000 */
[C---:B------:R-:W-:Y:S01]  /*10370*/  HMMA.16816.F32 R8, R12.reuse, R178, R8 ;  /* 0x000000b20c08723c */ /* 0x040fe20000001808 */
[----:B------:R-:W2:Y:S02]  /*10380*/  LDSM.16.MT88.4 R176, [R234+0x800] ;  /* 0x00080000eab0783b */ /* 0x000ea40000004200 */
[----:B------:R-:W-:Y:S02]  /*10390*/  FADD.FTZ R2, R206, R2 ;  /* 0x00000002ce027221 */ /* 0x000fe40000010000 */
[----:B------:R-:W-:Y:S03]  /*103a0*/  FADD.FTZ R0, R208, R36 ;  /* 0x00000024d0007221 */ /* 0x000fe60000010000 */
        /* <DEDUP_REMOVED lines=14> */
[----:B---3--:R-:W-:Y:S01]  /*10490*/  FADD.FTZ R2, R187, R2 ;  /* 0x00000002bb027221 */ /* 0x008fe20000010000 */
        /* <DEDUP_REMOVED lines=8> */
[----:B------:R-:W-:Y:S04]  /*10520*/  FADD.FTZ R2, R42, R2 ;  /* 0x000000022a027221 */ /* 0x000fe80000010000 */
[----:B------:R-:W-:Y:S04]  /*10530*/  FADD.FTZ R0, R184, R0 ;  /* 0x00000000b8007221 */ /* 0x000fe80000010000 */
[----:B------:R-:W-:Y:S04]  /*10540*/  FADD.FTZ R0, R185, R0 ;  /* 0x00000000b9007221 */ /* 0x000fe80000010000 */
[----:B------:R-:W-:Y:S01]  /*10550*/  FADD.FTZ R0, R172, R0 ;  /* 0x00000000ac007221 */ /* 0x000fe20000010000 */
[C---:B----4-:R-:W-:Y:S03]  /*10560*/  HMMA.16816.F32 R156, R12.reuse, R16, R156 ;  /* 0x000000100c9c723c */ /* 0x050fe6000000189c */
[----:B------:R-:W-:Y:S05]  /*10570*/  FADD.FTZ R0, R49, R0 ;  /* 0x0000000031007221 */ /* 0x000fea0000010000 */
        /* <DEDUP_REMOVED lines=33> */
[----:B------:R-:W-:Y:S07]  /*10790*/  HMMA.16816.F32 R128, R12, R178, R128 ;  /* 0x000000b20c80723c */ /* 0x000fee0000001880 */
[----:B------:R-:W-:Y:S02]  /*107a0*/  F2FP.PACK_AB R12, R208, R199 ;  /* 0x000000c7d00c723e */ /* 0x000fe400000000ff */
[----:B------:R-:W-:Y:S03]  /*107b0*/  F2FP.PACK_AB R14, R209, R207 ;  /* 0x000000cfd10e723e */ /* 0x000fe600000000ff */
[----:B------:R-:W-:Y:S02]  /*107c0*/  F2FP.PACK_AB R13, R206, R197 ;  /* 0x000000c5ce0d723e */ /* 0x000fe400000000ff */
[----:B------:R-:W-:Y:S07]  /*107d0*/  F2FP.PACK_AB R15, R204, R205 ;  /* 0x000000cdcc0f723e */ /* 0x000fee00000000ff */
[C---:B---3--:R-:W-:Y:S08]  /*107e0*/  HMMA.16816.F32 R4, R12.reuse, R16, R4 ;  /* 0x000000100c04723c */ /* 0x048ff00000001804 */
        /* <DEDUP_REMOVED lines=50> */
[----:B------:R-:W-:Y:S07]  /*10b10*/  F2FP.PACK_AB R15, R186, R187 ;  /* 0x000000bbba0f723e */ /* 0x000fee00000000ff */
        /* <DEDUP_REMOVED lines=94> */
[C---:B-----5:R-:W-:Y:S08]  /*11100*/  HMMA.16816.F32 R116, R12.reuse, R32, R116 ;  /* 0x000000200c74723c */ /* 0x060ff00000001874 */
[C---:B------:R-:W-:Y:S01]  /*11110*/  HMMA.16816.F32 R120, R12.reuse, R34, R120 ;  /* 0x000000220c78723c */ /* 0x040fe20000001878 */
[----:B------:R-:W-:Y:S07]  /*11120*/  LDSM.16.MT88.4 R32, [R233+0x5800] ;  /* 0x00580000e920783b */ /* 0x000fee0000004200 */
[C---:B---3--:R-:W-:Y:S08]  /*11130*/  HMMA.16816.F32 R124, R12.reuse, R20, R124 ;  /* 0x000000140c7c723c */ /* 0x048ff0000000187c */
[----:B------:R-:W-:Y:S01]  /*11140*/  HMMA.16816.F32 R128, R12, R22, R128 ;  /* 0x000000160c80723c */ /* 0x000fe20000001880 */
[----:B------:R-:W3:Y:S06]  /*11150*/  LDSM.16.MT88.4 R20, [R235+0x2800] ;  /* 0x00280000eb14783b */ /* 0x000eec0000004200 */
[----:B-1----:R-:W-:Y:S02]  /*11160*/  F2FP.PACK_AB R12, R38, R37 ;  /* 0x00000025260c723e */ /* 0x002fe400000000ff */
[----:B------:R-:W-:Y:S03]  /*11170*/  F2FP.PACK_AB R14, R174, R39 ;  /* 0x00000027ae0e723e */ /* 0x000fe600000000ff */
[----:B------:R-:W-:Y:S02]  /*11180*/  F2FP.PACK_AB R13, R47, R46 ;  /* 0x0000002e2f0d723e */ /* 0x000fe400000000ff */
[----:B------:R-:W-:Y:S07]  /*11190*/  F2FP.PACK_AB R15, R51, R50 ;  /* 0x00000032330f723e */ /* 0x000fee00000000ff */
        /* <DEDUP_REMOVED lines=12> */
[----:B------:R-:W5:Y:S07]  /*11260*/  LDSM.16.MT88.4 R24, [R235+0x8800] ;  /* 0x00880000eb18783b */ /* 0x000f6e0000004200 */
[C---:B------:R-:W-:Y:S08]  /*11270*/  HMMA.16816.F32 R156, R12.reuse, R28, R156 ;  /* 0x0000001c0c9c723c */ /* 0x040ff0000000189c */
[C---:B------:R-:W-:Y:S01]  /*11280*/  HMMA.16816.F32 R160, R12.reuse, R30, R160 ;  /* 0x0000001e0ca0723c */ /* 0x040fe200000018a0 */
[----:B------:R-:W2:Y:S07]  /*11290*/  LDSM.16.MT88.4 R28, [R234+0x8800] ;  /* 0x00880000ea1c783b */ /* 0x000eae0000004200 */
[C---:B------:R-:W-:Y:S08]  /*112a0*/  HMMA.16816.F32 R164, R12.reuse, R32, R164 ;  /* 0x000000200ca4723c */ /* 0x040ff000000018a4 */
[C---:B------:R-:W-:Y:S08]  /*112b0*/  HMMA.16816.F32 R168, R12.reuse, R34, R168 ;  /* 0x000000220ca8723c */ /* 0x040ff000000018a8 */
        /* <DEDUP_REMOVED lines=10> */
[C---:B------:R-:W-:Y:S08]  /*11360*/  HMMA.16816.F32 R80, R12.reuse, R22, R80 ;  /* 0x000000160c50723c */ /* 0x040ff00000001850 */
[C---:B-----5:R-:W-:Y:S08]  /*11370*/  HMMA.16816.F32 R84, R12.reuse, R24, R84 ;  /* 0x000000180c54723c */ /* 0x060ff00000001854 */
[C---:B------:R-:W-:Y:S08]  /*11380*/  HMMA.16816.F32 R88, R12.reuse, R26, R88 ;  /* 0x0000001a0c58723c */ /* 0x040ff00000001858 */
[C---:B------:R-:W-:Y:S08]  /*11390*/  HMMA.16816.F32 R92, R12.reuse, R28, R92 ;  /* 0x0000001c0c5c723c */ /* 0x040ff0000000185c */
[C---:B------:R-:W-:Y:S08]  /*113a0*/  HMMA.16816.F32 R96, R12.reuse, R30, R96 ;  /* 0x0000001e0c60723c */ /* 0x040ff00000001860 */
[C---:B-1----:R-:W-:Y:S08]  /*113b0*/  HMMA.16816.F32 R100, R12.reuse, R4, R100 ;  /* 0x000000040c64723c */ /* 0x042ff00000001864 */
[C---:B------:R-:W-:Y:S01]  /*113c0*/  HMMA.16816.F32 R104, R12.reuse, R6, R104 ;  /* 0x000000060c68723c */ /* 0x040fe20000001868 */
[----:B------:R-:W1:Y:S07]  /*113d0*/  LDSM.16.MT88.4 R4, [R234+0xb800] ;  /* 0x00b80000ea04783b */ /* 0x000e6e0000004200 */
[C---:B----4-:R-:W-:Y:S08]  /*113e0*/  HMMA.16816.F32 R108, R12.reuse, R8, R108 ;  /* 0x000000080c6c723c */ /* 0x050ff0000000186c */
[C---:B------:R-:W-:Y:S08]  /*113f0*/  HMMA.16816.F32 R112, R12.reuse, R10, R112 ;  /* 0x0000000a0c70723c */ /* 0x040ff00000001870 */
[C---:B--2---:R-:W-:Y:S08]  /*11400*/  HMMA.16816.F32 R116, R12.reuse, R16, R116 ;  /* 0x000000100c74723c */ /* 0x044ff00000001874 */
[C---:B------:R-:W-:Y:S08]  /*11410*/  HMMA.16816.F32 R120, R12.reuse, R18, R120 ;  /* 0x000000120c78723c */ /* 0x040ff00000001878 */
[C---:B-1----:R-:W-:Y:S07]  /*11420*/  HMMA.16816.F32 R124, R12.reuse, R4, R124 ;  /* 0x000000040c7c723c */ /* 0x042fee000000187c */
[----:B------:R-:W-:Y:S01]  /*11430*/  FADD.FTZ R4, R43, R2 ;  /* 0x000000022b047221 */ /* 0x000fe20000010000 */
[----:B------:R-:W-:Y:S04]  /*11440*/  HMMA.16816.F32 R128, R12, R6, R128 ;  /* 0x000000060c80723c */ /* 0x000fe80000001880 */
[----:B------:R-:W-:Y:S02]  /*11450*/  FADD.FTZ R2, R37, R0 ;  /* 0x0000000025027221 */ /* 0x000fe40000010000 */
[----:B------:R-:W-:Y:S01]  /*11460*/  FADD.FTZ R0, R46, R4 ;  /* 0x000000042e007221 */ /* 0x000fe20000010000 */
[----:B------:R-:W-:Y:S01]  /*11470*/  MOV R12, R3 ;  /* 0x00000003000c7202 */ /* 0x000fe20000000f00 */
[----:B------:R-:W-:Y:S04]  /*11480*/  FADD.FTZ R2, R38, R2 ;  /* 0x0000000226027221 */ /* 0x000fe80000010000 */
[----:B------:R-:W-:Y:S02]  /*11490*/  FADD.FTZ R0, R47, R0 ;  /* 0x000000002f007221 */ /* 0x000fe40000010000 */
[----:B------:R-:W-:Y:S02]  /*114a0*/  FADD.FTZ R4, R39, R2 ;  /* 0x0000000227047221 */ /* 0x000fe40000010000 */
[----:B------:R-:W-:Y:S01]  /*114b0*/  FADD.FTZ R2, R50, R0 ;  /* 0x0000000032027221 */ /* 0x000fe20000010000 */
[----:B------:R-:W-:Y:S01]  /*114c0*/  IADD3 R0, R247, -0x1, RZ ;  /* 0xfffffffff7007810 */ /* 0x000fe20007ffe0ff */
[----:B------:R-:W-:Y:S01]  /*114d0*/  FADD.FTZ R4, R174, R4 ;  /* 0x00000004ae047221 */ /* 0x000fe20000010000 */
[----:B------:R-:W-:Y:S01]  /*114e0*/  MOV R174, R173 ;  /* 0x000000ad00ae7202 */ /* 0x000fe20000000f00 */
[----:B------:R-:W-:Y:S01]  /*114f0*/  FADD.FTZ R2, R51, R2 ;  /* 0x0000000233027221 */ /* 0x000fe20000010000 */
[----:B------:R-:W-:Y:S02]  /*11500*/  MOV R247, R0 ;  /* 0x0000000000f77202 */ /* 0x000fe40000000f00 */
[----:B------:R1:W-:Y:S04]  /*11510*/  STL [R1+0x4], R4 ;  /* 0x0000040401007387 */ /* 0x0003e80000100800 */
[----:B------:R1:W-:Y:S02]  /*11520*/  STL [R1+0x8], R2 ;  /* 0x0000080201007387 */ /* 0x0003e40000100800 */
[----:B-1----:R-:W-:-:S05]  /*11530*/  @P0 BRA `(.L_x_3261) ;  /* 0xffffb5a000000947 */ /* 0x002fca000383ffff */
.L_x_3254:
[----:B------:R-:W-:Y:S05]  /*11540*/  BRA.DIV ~URZ, `(.L_x_3262) ;  /* 0x000058e27f007947 */ /* 0x000fea000b800000 */
[----:B------:R-:W2:Y:S04]  /*11550*/  LDL R0, [R1+0x4] ;  /* 0x0000040001007983 */ /* 0x000ea80000100800 */
[----:B--2---:R1:W2:Y:S02]  /*11560*/  SHFL.BFLY PT, R4, R0, 0x2, 0x1f ;  /* 0x0c401f0000047f89 */ /* 0x0042a400000e0000 */
.L_x_3314:
        /* <DEDUP_REMOVED lines=9> */
.L_x_3315:
        /* <DEDUP_REMOVED lines=76> */
[----:B------:R4:W5:Y:S01]  /*11ac0*/  @P0 MUFU.LG2 R2, R3 ;  /* 0x0000000300020308 */ /* 0x0009620000000c00 */
[----:B-1-3--:R-:W-:Y:S02]  /*11ad0*/  @P1 FMUL.FTZ R5, R4, 0.69314718246459960938 ;  /* 0x3f31721804051820 */ /* 0x00afe40000410000 */
[----:B------:R-:W-:Y:S02]  /*11ae0*/  @P1 FMUL.FTZ R4, R6, c[0x0][0x2d0] ;  /* 0x0000b40006041a20 */ /* 0x000fe40000410000 */
[----:B--2---:R-:W-:Y:S02]  /*11af0*/  FMUL.FTZ R178, R0, R178 ;  /* 0x000000b200b27220 */ /* 0x004fe40000410000 */
[----:B------:R-:W-:Y:S02]  /*11b00*/  @P1 FFMA.FTZ R172, R4, R173, R5 ;  /* 0x000000ad04ac1223 */ /* 0x000fe40000010005 */
[----:B------:R-:W-:-:S02]  /*11b10*/  FMUL.FTZ R179, R0, R179 ;  /* 0x000000b300b37220 */ /* 0x000fc40000410000 */
[C---:B------:R-:W-:Y:S02]  /*11b20*/  FMUL.FTZ R182, R0.reuse, R182 ;  /* 0x000000b600b67220 */ /* 0x040fe40000410000 */
[C---:B------:R-:W-:Y:S02]  /*11b30*/  FMUL.FTZ R61, R0.reuse, R183 ;  /* 0x000000b7003d7220 */ /* 0x040fe40000410000 */
[----:B------:R-:W-:Y:S01]  /*11b40*/  FMUL.FTZ R134, R0, R134 ;  /* 0x0000008600867220 */ /* 0x000fe20000410000 */
[----:B----4-:R-:W-:Y:S01]  /*11b50*/  @P0 MOV R3, 0x3f317218 ;  /* 0x3f31721800030802 */ /* 0x010fe20000000f00 */
[----:B-----5:R-:W-:Y:S02]  /*11b60*/  @P0 FMUL.FTZ R2, R2, 0.69314718246459960938 ;  /* 0x3f31721802020820 */ /* 0x020fe40000410000 */
        /* <DEDUP_REMOVED lines=59> */
[----:B------:R-:W-:Y:S01]  /*11f20*/  FMUL.FTZ R131, R0, R131 ;  /* 0x0000008300837220 */ /* 0x000fe20000410000 */
[----:B------:R-:W-:Y:S01]  /*11f30*/  PRMT R0, R52, 0x7610, R0 ;  /* 0x0000761034007816 */ /* 0x000fe20000000000 */
[----:B------:R-:W-:Y:S02]  /*11f40*/  @P0 FFMA.FTZ R65, R3, R12, R2 ;  /* 0x0000000c03410223 */ /* 0x000fe40000010002 */
.L_x_3223:
        /* <DEDUP_REMOVED lines=19> */
.L_x_3265:
[----:B-1----:R-:W-:Y:S05]  /*12080*/  BSYNC B0 ;  /* 0x0000000000007941 */ /* 0x002fea0003800000 */
.L_x_3264:
        /* <DEDUP_REMOVED lines=145> */
[----:B-1----:R-:W-:Y:S01]  /*129a0*/  SHF.R.S32.HI R67, RZ, 0x1f, R69 ;  /* 0x0000001fff437819 */ /* 0x002fe20000011445 */
[----:B------:R-:W-:Y:S01]  /*129b0*/  IMAD.MOV.U32 R250, RZ, RZ, RZ ;  /* 0x000000fffffa7224 */ /* 0x000fe200078e00ff */
[----:B------:R-:W-:Y:S01]  /*129c0*/  MOV R2, 0x12a20 ;  /* 0x00012a2000027802 */ /* 0x000fe20000000f00 */
[----:B------:R-:W-:Y:S01]  /*129d0*/  IMAD.MOV.U32 R3, RZ, RZ, 0x1f ;  /* 0x0000001fff037424 */ /* 0x000fe200078e00ff */
[----:B------:R-:W-:-:S04]  /*129e0*/  LEA.HI R67, R67, R69, RZ, 0x7 ;  /* 0x0000004543437211 */ /* 0x000fc800078f38ff */
[----:B------:R-:W-:-:S05]  /*129f0*/  SHF.R.S32.HI R67, RZ, 0x7, R67 ;  /* 0x00000007ff437819 */ /* 0x000fca0000011443 */
[----:B------:R-:W-:Y:S02]  /*12a00*/  IMAD.MOV.U32 R249, RZ, RZ, R67 ;  /* 0x000000fffff97224 */ /* 0x000fe400078e0043 */
[----:B------:R-:W-:Y:S05]  /*12a10*/  CALL.REL.NOINC `($__internal_18_$__cuda_sm70_shflsync_idx_p) ;  /* 0x000049b000007944 */ /* 0x000fea0003c00000 */
.L_x_3268:
        /* <DEDUP_REMOVED lines=12> */
[----:B------:R-:W-:Y:S01]  /*12ae0*/  IADD3 R80, R245, 0xc0, RZ ;  /* 0x000000c0f5507810 */ /* 0x000fe20007ffe0ff */
[----:B------:R-:W-:Y:S01]  /*12af0*/  BSSY B0, `(.L_x_3269) ;  /* 0x0000071000007945 */ /* 0x000fe20003800000 */
[----:B------:R-:W-:-:S02]  /*12b00*/  SHF.R.S32.HI R82, RZ, 0x1f, R251 ;  /* 0x0000001fff527819 */ /* 0x000fc400000114fb */
[----:B------:R-:W-:Y:S02]  /*12b10*/  SHF.R.S32.HI R80, RZ, 0x1f, R80 ;  /* 0x0000001fff507819 */ /* 0x000fe40000011450 */
[----:B------:R-:W-:Y:S02]  /*12b20*/  SHF.R.S32.HI R83, RZ, 0x1f, R252 ;  /* 0x0000001fff537819 */ /* 0x000fe400000114fc */
[----:B------:R-:W-:Y:S02]  /*12b30*/  SHF.R.S32.HI R84, RZ, 0x1f, R245 ;  /* 0x0000001fff547819 */ /* 0x000fe400000114f5 */
[----:B----4-:R-:W-:Y:S01]  /*12b40*/  SHF.R.S32.HI R5, RZ, 0x1f, R10 ;  /* 0x0000001fff057819 */ /* 0x010fe2000001140a */
[----:B--2---:R-:W-:-:S04]  /*12b50*/  IMAD.IADD R4, R2, 0x1, R15 ;  /* 0x0000000102047824 */ /* 0x004fc800078e020f */
[----:B------:R-:W-:Y:S02]  /*12b60*/  IMAD R6, R5, c[0x0][0x490], RZ ;  /* 0x0001240005067a24 */ /* 0x000fe400078e02ff */
[----:B------:R-:W-:Y:S01]  /*12b70*/  @P0 IMAD.HI.U32 R7, R4, c[0x0][0x4ec], RZ ;  /* 0x00013b0004070a27 */ /* 0x000fe200078e00ff */
[----:B------:R-:W-:-:S03]  /*12b80*/  MOV R0, R4 ;  /* 0x0000000400007202 */ /* 0x000fc60000000f00 */
[----:B------:R-:W-:Y:S01]  /*12b90*/  IMAD.WIDE.U32 R2, R10, c[0x0][0x490], RZ ;  /* 0x000124000a027a25 */ /* 0x000fe200078e00ff */
[----:B------:R-:W-:-:S03]  /*12ba0*/  @P0 SHF.R.U32.HI R0, RZ, c[0x0][0x4f0], R7 ;  /* 0x00013c00ff000a19 */ /* 0x000fc60000011607 */
[----:B------:R-:W-:Y:S01]  /*12bb0*/  IMAD R6, R10, c[0x0][0x494], R6 ;  /* 0x000125000a067a24 */ /* 0x000fe200078e0206 */
[----:B------:R-:W-:Y:S01]  /*12bc0*/  SHF.R.S32.HI R11, RZ, 0x1f, R12 ;  /* 0x0000001fff0b7819 */ /* 0x000fe2000001140c */
[----:B------:R-:W-:Y:S02]  /*12bd0*/  IMAD.MOV R8, RZ, RZ, -R0 ;  /* 0x000000ffff087224 */ /* 0x000fe400078e0a00 */
        /* <DEDUP_REMOVED lines=9> */
[----:B------:R-:W-:Y:S02]  /*12c70*/  IADD3.X R5, R8, R7, R3, P1, !PT ;  /* 0x0000000708057210 */ /* 0x000fe40000ffe403 */
[----:B---3--:R-:W-:Y:S01]  /*12c80*/  IADD3 R8, R14, R15, RZ ;  /* 0x0000000f0e087210 */ /* 0x008fe20007ffe0ff */
[----:B------:R-:W-:-:S02]  /*12c90*/  IMAD R3, R6, c[0x0][0x488], RZ ;  /* 0x0001220006037a24 */ /* 0x000fc400078e02ff */
[C---:B------:R-:W-:Y:S02]  /*12ca0*/  IMAD R9, R10.reuse, c[0x0][0x3ec], R0 ;  /* 0x0000fb000a097a24 */ /* 0x040fe400078e0200 */
        /* <DEDUP_REMOVED lines=9> */
[----:B-1----:R-:W-:Y:S01]  /*12d40*/  SHF.R.S32.HI R14, RZ, 0x1f, R16 ;  /* 0x0000001fff0e7819 */ /* 0x002fe20000011410 */
[----:B------:R-:W-:Y:S01]  /*12d50*/  IMAD.MOV.U32 R2, RZ, RZ, R6 ;  /* 0x000000ffff027224 */ /* 0x000fe200078e0006 */
[----:B------:R-:W-:Y:S01]  /*12d60*/  LEA.HI.X R5, R4, c[0x0][0x454], R5, 0x2, P0 ;  /* 0x0001150004057a11 */ /* 0x000fe200000f1405 */
[----:B------:R-:W-:Y:S01]  /*12d70*/  IMAD R6, R11, c[0x0][0x3f0], RZ ;  /* 0x0000fc000b067a24 */ /* 0x000fe200078e02ff */
[----:B------:R-:W-:Y:S01]  /*12d80*/  LEA.HI R14, R14, R16, RZ, 0x5 ;  /* 0x000000100e0e7211 */ /* 0x000fe200078f28ff */
[----:B------:R-:W-:Y:S02]  /*12d90*/  SHFL.IDX PT, R4, R9, 0x1, 0x1c1f ;  /* 0x003c1f0009047f89 */ /* 0x000fe400000e0000 */
[----:B------:R-:W-:Y:S01]  /*12da0*/  IMAD R10, R12, c[0x0][0x3f4], R6 ;  /* 0x0000fd000c0a7a24 */ /* 0x000fe200078e0206 */
[----:B------:R-:W-:Y:S01]  /*12db0*/  LOP3.LUT R14, R14, 0xffffffe0, RZ, 0xc0, !PT ;  /* 0xffffffe00e0e7812 */ /* 0x000fe200078ec0ff */
[----:B------:R1:W-:Y:S01]  /*12dc0*/  SHFL.IDX PT, R6, R9, RZ, 0x1c1f ;  /* 0x001c1fff09067589 */ /* 0x0003e200000e0000 */
[----:B------:R-:W-:-:S03]  /*12dd0*/  IMAD.MOV R11, RZ, RZ, -R0 ;  /* 0x000000ffff0b7224 */ /* 0x000fc600078e0a00 */
[----:B------:R-:W2:Y:S01]  /*12de0*/  SHFL.IDX PT, R7, R5, RZ, 0x1c1f ;  /* 0x001c1fff05077589 */ /* 0x000ea200000e0000 */
[----:B------:R-:W-:-:S03]  /*12df0*/  IADD3 R14, -R14, R16, RZ ;  /* 0x000000100e0e7210 */ /* 0x000fc60007ffe1ff */
        /* <DEDUP_REMOVED lines=8> */
[----:B------:R-:W-:-:S03]  /*12e80*/  SHF.R.S32.HI R12, RZ, 0x1f, R0 ;  /* 0x0000001fff0c7819 */ /* 0x000fc60000011400 */
[----:B------:R-:W-:Y:S02]  /*12e90*/  IMAD.IADD R3, R3, 0x1, R10 ;  /* 0x0000000103037824 */ /* 0x000fe400078e020a */
[----:B------:R-:W-:-:S04]  /*12ea0*/  IMAD R10, R12, c[0x0][0x3e0], RZ ;  /* 0x0000f8000c0a7a24 */ /* 0x000fc800078e02ff */
[----:B--2---:R1:W-:Y:S01]  /*12eb0*/  @!P1 ST.E [R6.64], R172 ;  /* 0x000000ac06009985 */ /* 0x0043e2000c101906 */
[----:B------:R-:W-:-:S03]  /*12ec0*/  IMAD R9, R0, c[0x0][0x3e4], R10 ;  /* 0x0000f90000097a24 */ /* 0x000fc600078e020a */
[----:B---3--:R1:W-:Y:S01]  /*12ed0*/  @!P0 ST.E [R4.64], R65 ;  /* 0x0000004104008985 */ /* 0x0083e2000c101906 */
[----:B------:R-:W-:Y:S01]  /*12ee0*/  IMAD.WIDE.U32 R2, R0, c[0x0][0x3e0], R2 ;  /* 0x0000f80000027a25 */ /* 0x000fe200078e0002 */
[----:B------:R-:W-:Y:S02]  /*12ef0*/  SHF.R.S32.HI R0, RZ, 0x1f, R8 ;  /* 0x0000001fff007819 */ /* 0x000fe40000011408 */
[----:B------:R1:W2:Y:S04]  /*12f00*/  LDS.128 R44, [R243+0x1080] ;  /* 0x00108000f32c7984 */ /* 0x0002a80000000c00 */
        /* <DEDUP_REMOVED lines=11> */
[----:B------:R-:W-:Y:S01]  /*12fc0*/  SHF.R.S32.HI R13, RZ, 0x1f, R16 ;  /* 0x0000001fff0d7819 */ /* 0x000fe20000011410 */
[----:B------:R-:W-:Y:S01]  /*12fd0*/  IMAD R0, R0, c[0x0][0x3d8], RZ ;  /* 0x0000f60000007a24 */ /* 0x000fe200078e02ff */
[----:B------:R-:W-:-:S02]  /*12fe0*/  IADD3 R3, R3, R9, RZ ;  /* 0x0000000903037210 */ /* 0x000fc40007ffe0ff */
[----:B------:R-:W-:Y:S01]  /*12ff0*/  LEA.HI R13, R13, R16, RZ, 0x3 ;  /* 0x000000100d0d7211 */ /* 0x000fe200078f18ff */
[C---:B------:R-:W-:Y:S02]  /*13000*/  IMAD R0, R8.reuse, c[0x0][0x3dc], R0 ;  /* 0x0000f70008007a24 */ /* 0x040fe400078e0200 */
[----:B------:R-:W-:Y:S01]  /*13010*/  IMAD.WIDE.U32 R2, R8, c[0x0][0x3d8], R2 ;  /* 0x0000f60008027a25 */ /* 0x000fe200078e0002 */
[----:B------:R-:W-:-:S03]  /*13020*/  SHF.R.S32.HI R13, RZ, 0x3, R13 ;  /* 0x00000003ff0d7819 */ /* 0x000fc6000001140d */
[----:B------:R-:W-:Y:S01]  /*13030*/  IMAD.IADD R0, R3, 0x1, R0 ;  /* 0x0000000103007824 */ /* 0x000fe200078e0200 */
[C---:B------:R-:W-:Y:S02]  /*13040*/  LEA R14, P0, R2.reuse, c[0x0][0x380], 0x1 ;  /* 0x0000e000020e7a11 */ /* 0x040fe400078008ff */
[----:B------:R-:W-:Y:S02]  /*13050*/  IADD3 R13, R13, R15, RZ ;  /* 0x0000000f0d0d7210 */ /* 0x000fe40007ffe0ff */
        /* <DEDUP_REMOVED lines=18> */
[----:B------:R-:W-:Y:S02]  /*13180*/  @!P0 LEA R4, P4, R15, R0, 0x1 ;  /* 0x000000000f048211 */ /* 0x000fe400078808ff */
[-C--:B------:R-:W-:Y:S02]  /*13190*/  @!P2 LEA.HI.X R9, R252, R2.reuse, R83, 0x1, P6 ;  /* 0x00000002fc09a211 */ /* 0x080fe400030f0c53 */
[-C--:B------:R-:W-:Y:S02]  /*131a0*/  @!P1 LEA.HI.X R7, R251, R2.reuse, R82, 0x1, P5 ;  /* 0x00000002fb079211 */ /* 0x080fe400028f0c52 */
[----:B------:R-:W-:Y:S01]  /*131b0*/  @!P0 LEA.HI.X R5, R15, R2, R80, 0x1, P4 ;  /* 0x000000020f058211 */ /* 0x000fe200020f0c50 */
[----:B--2---:R1:W-:Y:S04]  /*131c0*/  @!P3 ST.E.128 [R10.64], R28 ;  /* 0x0000001c0a00b985 */ /* 0x0043e8000c101d06 */
[----:B---3--:R1:W-:Y:S04]  /*131d0*/  @!P2 ST.E.128 [R8.64], R24 ;  /* 0x000000180800a985 */ /* 0x0083e8000c101d06 */
[----:B----4-:R1:W-:Y:S04]  /*131e0*/  @!P1 ST.E.128 [R6.64], R20 ;  /* 0x0000001406009985 */ /* 0x0103e8000c101d06 */
[----:B-----5:R1:W-:Y:S02]  /*131f0*/  @!P0 ST.E.128 [R4.64], R16 ;  /* 0x0000001004008985 */ /* 0x0203e4000c101d06 */
.L_x_3270:
[----:B--234-:R-:W-:Y:S05]  /*13200*/  BSYNC B0 ;  /* 0x0000000000007941 */ /* 0x01cfea0003800000 */
.L_x_3269:
        /* <DEDUP_REMOVED lines=11> */
[C---:B------:R-:W-:Y:S02]  /*132c0*/  @!P2 LEA R8, P6, R252.reuse, R0, 0x1 ;  /* 0x00000000fc08a211 */ /* 0x040fe400078c08ff */
        /* <DEDUP_REMOVED lines=10> */
.L_x_3272:
[----:B------:R-:W-:Y:S05]  /*13370*/  BSYNC B0 ;  /* 0x0000000000007941 */ /* 0x000fea0003800000 */
.L_x_3271:
        /* <DEDUP_REMOVED lines=11> */
[C---:B------:R-:W-:Y:S02]  /*13430*/  @!P2 LEA R8, P6, R252.reuse, R0, 0x1 ;  /* 0x00000000fc08a211 */ /* 0x040fe400078c08ff */
        /* <DEDUP_REMOVED lines=10> */
.L_x_3274:
[----:B------:R-:W-:Y:S05]  /*134e0*/  BSYNC B0 ;  /* 0x0000000000007941 */ /* 0x000fea0003800000 */
.L_x_3273:
        /* <DEDUP_REMOVED lines=8> */
[-C--:B---3--:R-:W-:Y:S02]  /*13570*/  @!P2 LEA R8, P5, R245, R0.reuse, 0x1 ;  /* 0x00000000f508a211 */ /* 0x088fe400078a08ff */
[CC--:B------:R-:W-:Y:S02]  /*13580*/  @!P1 LEA R6, P4, R252.reuse, R0.reuse, 0x1 ;  /* 0x00000000fc069211 */ /* 0x0c0fe400078808ff */
        /* <DEDUP_REMOVED lines=13> */
.L_x_3267:
        /* <DEDUP_REMOVED lines=42> */
.L_x_3277:
[----:B------:R-:W-:Y:S05]  /*13900*/  BSYNC B0 ;  /* 0x0000000000007941 */ /* 0x000fea0003800000 */
.L_x_3276:
        /* <DEDUP_REMOVED lines=31> */
.L_x_3316:
[----:B------:R-:W-:Y:S05]  /*13b00*/  BRA.DIV ~URZ, `(.L_x_3279) ;  /* 0x000035027f007947 */ /* 0x000fea000b800000 */
[----:B------:R3:W4:Y:S02]  /*13b10*/  SHFL.IDX PT, R0, R13, RZ, 0x181f ;  /* 0x00181fff0d007589 */ /* 0x00072400000e0000 */
.L_x_3317:
        /* <DEDUP_REMOVED lines=12> */
[----:B------:R-:W-:Y:S02]  /*13be0*/  ISETP.GE.AND P2, PT, R252, c[0x0][0x3c8], PT ;  /* 0x0000f200fc007a0c */ /* 0x000fe40003f46270 */
[----:B------:R-:W-:Y:S02]  /*13bf0*/  IADD3 R15, R245, 0xc0, RZ ;  /* 0x000000c0f50f7810 */ /* 0x000fe40007ffe0ff */
[----:B------:R-:W-:Y:S02]  /*13c00*/  ISETP.GE.AND P1, PT, R251, c[0x0][0x3c8], PT ;  /* 0x0000f200fb007a0c */ /* 0x000fe40003f26270 */
[----:B------:R-:W-:Y:S02]  /*13c10*/  ISETP.GE.AND P0, PT, R15, c[0x0][0x3c8], PT ;  /* 0x0000f2000f007a0c */ /* 0x000fe40003f06270 */
[----:B------:R-:W-:-:S02]  /*13c20*/  SHF.R.S32.HI R2, RZ, 0x1f, R245 ;  /* 0x0000001fff027819 */ /* 0x000fc400000114f5 */
[C---:B------:R-:W-:Y:S02]  /*13c30*/  IADD3 R16, R245.reuse, 0xc0, RZ ;  /* 0x000000c0f5107810 */ /* 0x040fe40007ffe0ff */
[CC--:B----4-:R-:W-:Y:S02]  /*13c40*/  @!P3 LEA R10, P4, R245.reuse, R0.reuse, 0x1 ;  /* 0x00000000f50ab211 */ /* 0x0d0fe400078808ff */
[----:B------:R-:W-:Y:S02]  /*13c50*/  @!P2 LEA R8, P6, R252, R0, 0x1 ;  /* 0x00000000fc08a211 */ /* 0x000fe400078c08ff */
[----:B--2---:R-:W-:Y:S02]  /*13c60*/  @!P3 LEA.HI.X R11, R245, R4, R2, 0x1, P4 ;  /* 0x00000004f50bb211 */ /* 0x004fe400020f0c02 */
[----:B------:R-:W-:Y:S02]  /*13c70*/  SHF.R.S32.HI R2, RZ, 0x1f, R252 ;  /* 0x0000001fff027819 */ /* 0x000fe400000114fc */
[----:B------:R-:W-:Y:S01]  /*13c80*/  @!P1 LEA R6, P5, R251, R0, 0x1 ;  /* 0x00000000fb069211 */ /* 0x000fe200078a08ff */
[----:B------:R1:W-:Y:S01]  /*13c90*/  @!P3 ST.E.128 [R10.64], RZ ;  /* 0x000000ff0a00b985 */ /* 0x0003e2000c101d06 */
[----:B------:R-:W-:-:S02]  /*13ca0*/  SHF.R.S32.HI R17, RZ, 0x1f, R251 ;  /* 0x0000001fff117819 */ /* 0x000fc400000114fb */
[----:B------:R-:W-:Y:S02]  /*13cb0*/  @!P2 LEA.HI.X R9, R252, R4, R2, 0x1, P6 ;  /* 0x00000004fc09a211 */ /* 0x000fe400030f0c02 */
[----:B------:R-:W-:Y:S02]  /*13cc0*/  SHF.R.S32.HI R16, RZ, 0x1f, R16 ;  /* 0x0000001fff107819 */ /* 0x000fe40000011410 */
[----:B------:R-:W-:Y:S01]  /*13cd0*/  @!P0 LEA R2, P4, R15, R0, 0x1 ;  /* 0x000000000f028211 */ /* 0x000fe200078808ff */
[----:B------:R1:W-:Y:S01]  /*13ce0*/  @!P2 ST.E.128 [R8.64], RZ ;  /* 0x000000ff0800a985 */ /* 0x0003e2000c101d06 */
[-C--:B------:R-:W-:Y:S02]  /*13cf0*/  @!P1 LEA.HI.X R7, R251, R4.reuse, R17, 0x1, P5 ;  /* 0x00000004fb079211 */ /* 0x080fe400028f0c11 */
[----:B------:R-:W-:-:S03]  /*13d00*/  @!P0 LEA.HI.X R3, R15, R4, R16, 0x1, P4 ;  /* 0x000000040f038211 */ /* 0x000fc600020f0c10 */
[----:B------:R1:W-:Y:S04]  /*13d10*/  @!P1 ST.E.128 [R6.64], RZ ;  /* 0x000000ff06009985 */ /* 0x0003e8000c101d06 */
[----:B------:R1:W-:Y:S02]  /*13d20*/  @!P0 ST.E.128 [R2.64], RZ ;  /* 0x000000ff02008985 */ /* 0x0003e4000c101d06 */
.L_x_3281:
[----:B------:R-:W-:Y:S05]  /*13d30*/  BSYNC B0 ;  /* 0x0000000000007941 */ /* 0x000fea0003800000 */
.L_x_3280:
[----:B------:R-:W-:Y:S05]  /*13d40*/  BRA.DIV ~URZ, `(.L_x_3282) ;  /* 0x000033327f007947 */ /* 0x000fea000b800000 */
[----:B--2---:R2:W1:Y:S04]  /*13d50*/  SHFL.IDX PT, R4, R5, 0x1, 0x181f ;  /* 0x00381f0005047f89 */ /* 0x00446800000e0000 */
[----:B----4-:R2:W4:Y:S02]  /*13d60*/  SHFL.IDX PT, R0, R13, 0x1, 0x181f ;  /* 0x00381f000d007f89 */ /* 0x01052400000e0000 */
.L_x_3318:
[----:B-1----:R-:W-:Y:S01]  /*13d70*/  IADD3 R2, R12, 0x20, RZ ;  /* 0x000000200c027810 */ /* 0x002fe20007ffe0ff */
[----:B------:R-:W-:Y:S03]  /*13d80*/  BSSY B0, `(.L_x_3283) ;  /* 0x0000019000007945 */ /* 0x000fe60003800000 */
[----:B------:R-:W-:-:S13]  /*13d90*/  ISETP.GE.AND P0, PT, R2, R14, PT ;  /* 0x0000000e0200720c */ /* 0x000fda0003f06270 */
[----:B------:R-:W-:Y:S05]  /*13da0*/  @P0 BRA `(.L_x_3284) ;  /* 0x0000016000000947 */ /* 0x000fea0003800000 */
[C---:B------:R-:W-:Y:S02]  /*13db0*/  ISETP.GE.AND P3, PT, R245.reuse, c[0x0][0x3c8], PT ;  /* 0x0000f200f5007a0c */ /* 0x040fe40003f66270 */
[----:B------:R-:W-:Y:S02]  /*13dc0*/  IADD3 R15, R245, 0xc0, RZ ;  /* 0x000000c0f50f7810 */ /* 0x000fe40007ffe0ff */
[----:B------:R-:W-:Y:S02]  /*13dd0*/  ISETP.GE.AND P2, PT, R252, c[0x0][0x3c8], PT ;  /* 0x0000f200fc007a0c */ /* 0x000fe40003f46270 */
[----:B------:R-:W-:Y:S02]  /*13de0*/  ISETP.GE.AND P1, PT, R251, c[0x0][0x3c8], PT ;  /* 0x0000f200fb007a0c */ /* 0x000fe40003f26270 */
[----:B------:R-:W-:Y:S02]  /*13df0*/  ISETP.GE.AND P0, PT, R15, c[0x0][0x3c8], PT ;  /* 0x0000f2000f007a0c */ /* 0x000fe40003f06270 */
[----:B------:R-:W-:-:S02]  /*13e00*/  SHF.R.S32.HI R3, RZ, 0x1f, R245 ;  /* 0x0000001fff037819 */ /* 0x000fc400000114f5 */
[C---:B------:R-:W-:Y:S02]  /*13e10*/  IADD3 R16, R245.reuse, 0xc0, RZ ;  /* 0x000000c0f5107810 */ /* 0x040fe40007ffe0ff */
[C---:B----4-:R-:W-:Y:S02]  /*13e20*/  @!P3 LEA R10, P4, R245.reuse, R0, 0x1 ;  /* 0x00000000f50ab211 */ /* 0x050fe400078808ff */
[----:B------:R-:W-:Y:S02]  /*13e30*/  SHF.R.S32.HI R17, RZ, 0x1f, R251 ;  /* 0x0000001fff117819 */ /* 0x000fe400000114fb */
[----:B------:R-:W-:Y:S02]  /*13e40*/  @!P3 LEA.HI.X R11, R245, R4, R3, 0x1, P4 ;  /* 0x00000004f50bb211 */ /* 0x000fe400020f0c03 */
[-C--:B------:R-:W-:Y:S02]  /*13e50*/  @!P2 LEA R8, P6, R252, R0.reuse, 0x1 ;  /* 0x00000000fc08a211 */ /* 0x080fe400078c08ff */
[----:B------:R-:W-:Y:S01]  /*13e60*/  SHF.R.S32.HI R3, RZ, 0x1f, R252 ;  /* 0x0000001fff037819 */ /* 0x000fe200000114fc */
[----:B------:R1:W-:Y:S01]  /*13e70*/  @!P3 ST.E.128 [R10.64], RZ ;  /* 0x000000ff0a00b985 */ /* 0x0003e2000c101d06 */
[----:B------:R-:W-:-:S02]  /*13e80*/  @!P1 LEA R6, P5, R251, R0, 0x1 ;  /* 0x00000000fb069211 */ /* 0x000fc400078a08ff */
[----:B------:R-:W-:Y:S02]  /*13e90*/  SHF.R.S32.HI R16, RZ, 0x1f, R16 ;  /* 0x0000001fff107819 */ /* 0x000fe40000011410 */
[----:B------:R-:W-:Y:S02]  /*13ea0*/  @!P0 LEA R2, P4, R15, R0, 0x1 ;  /* 0x000000000f028211 */ /* 0x000fe400078808ff */
[-C--:B------:R-:W-:Y:S02]  /*13eb0*/  @!P2 LEA.HI.X R9, R252, R4.reuse, R3, 0x1, P6 ;  /* 0x00000004fc09a211 */ /* 0x080fe400030f0c03 */
[-C--:B------:R-:W-:Y:S02]  /*13ec0*/  @!P1 LEA.HI.X R7, R251, R4.reuse, R17, 0x1, P5 ;  /* 0x00000004fb079211 */ /* 0x080fe400028f0c11 */
[----:B------:R-:W-:Y:S01]  /*13ed0*/  @!P0 LEA.HI.X R3, R15, R4, R16, 0x1, P4 ;  /* 0x000000040f038211 */ /* 0x000fe200020f0c10 */
[----:B------:R1:W-:Y:S04]  /*13ee0*/  @!P2 ST.E.128 [R8.64], RZ ;  /* 0x000000ff0800a985 */ /* 0x0003e8000c101d06 */
[----:B------:R1:W-:Y:S04]  /*13ef0*/  @!P1 ST.E.128 [R6.64], RZ ;  /* 0x000000ff06009985 */ /* 0x0003e8000c101d06 */
[----:B------:R1:W-:Y:S02]  /*13f00*/  @!P0 ST.E.128 [R2.64], RZ ;  /* 0x000000ff02008985 */ /* 0x0003e4000c101d06 */
.L_x_3284:
[----:B------:R-:W-:Y:S05]  /*13f10*/  BSYNC B0 ;  /* 0x0000000000007941 */ /* 0x000fea0003800000 */
.L_x_3283:
[----:B------:R-:W-:Y:S05]  /*13f20*/  BRA.DIV ~URZ, `(.L_x_3285) ;  /* 0x000032227f007947 */ /* 0x000fea000b800000 */
[----:B------:R1:W2:Y:S02]  /*13f30*/  SHFL.IDX PT, R4, R5, 0x2, 0x181f ;  /* 0x00581f0005047f89 */ /* 0x0002a400000e0000 */
.L_x_3319:
[----:B------:R-:W-:Y:S05]  /*13f40*/  BRA.DIV ~URZ, `(.L_x_3286) ;  /* 0x000032727f007947 */ /* 0x000fea000b800000 */
[----:B----4-:R4:W1:Y:S02]  /*13f50*/  SHFL.IDX PT, R0, R13, 0x2, 0x181f ;  /* 0x00581f000d007f89 */ /* 0x01086400000e0000 */
.L_x_3320:
        /* <DEDUP_REMOVED lines=11> */
[C---:B------:R-:W-:Y:S02]  /*14010*/  @!P3 LEA R10, P4, R245.reuse, R0, 0x1 ;  /* 0x00000000f50ab211 */ /* 0x040fe400078808ff */
[----:B------:R-:W-:Y:S02]  /*14020*/  SHF.R.S32.HI R17, RZ, 0x1f, R251 ;  /* 0x0000001fff117819 */ /* 0x000fe400000114fb */
[----:B--2---:R-:W-:Y:S02]  /*14030*/  @!P3 LEA.HI.X R11, R245, R4, R3, 0x1, P4 ;  /* 0x00000004f50bb211 */ /* 0x004fe400020f0c03 */
        /* <DEDUP_REMOVED lines=12> */
.L_x_3288:
[----:B------:R-:W-:Y:S05]  /*14100*/  BSYNC B0 ;  /* 0x0000000000007941 */ /* 0x000fea0003800000 */
.L_x_3287:
[----:B------:R-:W-:Y:S05]  /*14110*/  BRA.DIV ~URZ, `(.L_x_3289) ;  /* 0x000031127f007947 */ /* 0x000fea000b800000 */
[----:B--2---:R2:W1:Y:S04]  /*14120*/  SHFL.IDX PT, R4, R5, 0x3, 0x181f ;  /* 0x00781f0005047f89 */ /* 0x00446800000e0000 */
[----:B------:R2:W3:Y:S02]  /*14130*/  SHFL.IDX PT, R0, R13, 0x3, 0x181f ;  /* 0x00781f000d007f89 */ /* 0x0004e400000e0000 */
.L_x_3321:
[----:B-1----:R-:W-:-:S04]  /*14140*/  IADD3 R2, R12, 0x60, RZ ;  /* 0x000000600c027810 */ /* 0x002fc80007ffe0ff */
[----:B------:R-:W-:-:S13]  /*14150*/  ISETP.GE.AND P0, PT, R2, R14, PT ;  /* 0x0000000e0200720c */ /* 0x000fda0003f06270 */
[----:B------:R-:W-:Y:S05]  /*14160*/  @P0 BRA `(.L_x_3275) ;  /* 0x0000016000000947 */ /* 0x000fea0003800000 */
[C---:B------:R-:W-:Y:S02]  /*14170*/  ISETP.GE.AND P3, PT, R245.reuse, c[0x0][0x3c8], PT ;  /* 0x0000f200f5007a0c */ /* 0x040fe40003f66270 */
[----:B--2---:R-:W-:Y:S02]  /*14180*/  IADD3 R5, R245, 0xc0, RZ ;  /* 0x000000c0f5057810 */ /* 0x004fe40007ffe0ff */
[----:B------:R-:W-:Y:S02]  /*14190*/  ISETP.GE.AND P2, PT, R252, c[0x0][0x3c8], PT ;  /* 0x0000f200fc007a0c */ /* 0x000fe40003f46270 */
[----:B------:R-:W-:Y:S02]  /*141a0*/  ISETP.GE.AND P1, PT, R251, c[0x0][0x3c8], PT ;  /* 0x0000f200fb007a0c */ /* 0x000fe40003f26270 */
[----:B------:R-:W-:Y:S02]  /*141b0*/  ISETP.GE.AND P0, PT, R5, c[0x0][0x3c8], PT ;  /* 0x0000f20005007a0c */ /* 0x000fe40003f06270 */
[----:B------:R-:W-:-:S02]  /*141c0*/  SHF.R.S32.HI R3, RZ, 0x1f, R245 ;  /* 0x0000001fff037819 */ /* 0x000fc400000114f5 */
[C---:B---34-:R-:W-:Y:S02]  /*141d0*/  IADD3 R13, R245.reuse, 0xc0, RZ ;  /* 0x000000c0f50d7810 */ /* 0x058fe40007ffe0ff */
[C---:B------:R-:W-:Y:S02]  /*141e0*/  @!P3 LEA R10, P4, R245.reuse, R0, 0x1 ;  /* 0x00000000f50ab211 */ /* 0x040fe400078808ff */
        /* <DEDUP_REMOVED lines=14> */
.L_x_3275:
[----:B------:R-:W-:Y:S05]  /*142d0*/  BSYNC B1 ;  /* 0x0000000000017941 */ /* 0x000fea0003800000 */
.L_x_3266:
        /* <DEDUP_REMOVED lines=10> */
.L_x_3322:
[----:B-1----:R-:W1:Y:S01]  /*14380*/  S2R R2, SR_TID.X ;  /* 0x0000000000027919 */ /* 0x002e620000002100 */
[----:B------:R-:W-:Y:S03]  /*14390*/  WARPSYNC 0xffffffff ;  /* 0xffffffff00007948 */ /* 0x000fe60003800000 */
[----:B------:R-:W-:Y:S06]  /*143a0*/  BAR.SYNC.DEFER_BLOCKING 0x4, 0x100 ;  /* 0x0104000000007b1d */ /* 0x000fec0000010000 */
[----:B--2---:R2:W-:Y:S01]  /*143b0*/  STL [R1+0x54], R0 ;  /* 0x0000540001007387 */ /* 0x0045e20000100800 */
[----:B-1----:R-:W-:-:S13]  /*143c0*/  LOP3.LUT P0, RZ, R2, 0xff, RZ, 0xc0, !PT ;  /* 0x000000ff02ff7812 */ /* 0x002fda000780c0ff */
[----:B------:R2:W-:Y:S04]  /*143d0*/  @!P0 STS [0x28100], R81 ;  /* 0x02810051ff008388 */ /* 0x0005e80000000800 */
[----:B------:R-:W-:Y:S06]  /*143e0*/  BAR.ARV 0x5, 0x100 ;  /* 0x0144000000007b1d */ /* 0x000fec0000002000 */
.L_x_3290:
[----:B--23--:R-:W2:Y:S02]  /*143f0*/  LDL R0, [R1+0x54] ;  /* 0x0000540001007983 */ /* 0x00cea40000100800 */
[----:B--2---:R-:W-:-:S13]  /*14400*/  ISETP.GE.AND P0, PT, R0, c[0x0][0x538], PT ;  /* 0x00014e0000007a0c */ /* 0x004fda0003f06270 */
[----:B-1--4-:R-:W-:Y:S01]  /*14410*/  @P0 CALL.REL.NOINC `(.L_x_3292) ;  /* 0x0000001000000944 */ /* 0x012fe20003c00000 */
[----:B------:R-:W-:Y:S05]  /*14420*/  BRA `(.L_x_3293) ;  /* 0xfffec48000007947 */ /* 0x000fea000383ffff */
.L_x_3292:
[----:B------:R-:W-:Y:S05]  /*14430*/  EXIT ;  /* 0x000000000000794d */ /* 0x000fea0003800000 */
.L_x_3224:
[----:B------:R-:W-:Y:S01]  /*14440*/  IMAD.MOV.U32 R249, RZ, RZ, R5 ;  /* 0x000000fffff97224 */ /* 0x000fe200078e0005 */
[----:B------:R-:W-:Y:S01]  /*14450*/  MOV R250, RZ ;  /* 0x000000ff00fa7202 */ /* 0x000fe20000000f00 */
[----:B------:R-:W-:Y:S01]  /*14460*/  IMAD.MOV.U32 R3, RZ, RZ, 0x181f ;  /* 0x0000181fff037424 */ /* 0x000fe200078e00ff */
[----:B------:R-:W-:Y:S02]  /*14470*/  MOV R2, 0x14490 ;  /* 0x0001449000027802 */ /* 0x000fe40000000f00 */
[----:B-----5:R-:W-:Y:S05]  /*14480*/  CALL.REL.NOINC `($__internal_18_$__cuda_sm70_shflsync_idx_p) ;  /* 0x00002f4000007944 */ /* 0x020fea0003c00000 */
[----:B------:R-:W-:Y:S01]  /*14490*/  MOV R4, R250 ;  /* 0x000000fa00047202 */ /* 0x000fe20000000f00 */
[----:B-1---5:R-:W-:Y:S05]  /*144a0*/  BRA `(.L_x_3294) ;  /* 0xfffed07000007947 */ /* 0x022fea000383ffff */
.L_x_3225:
[----:B------:R-:W-:Y:S01]  /*144b0*/  IMAD.MOV.U32 R249, RZ, RZ, R13 ;  /* 0x000000fffff97224 */ /* 0x000fe200078e000d */
[----:B------:R-:W-:Y:S01]  /*144c0*/  MOV R250, RZ ;  /* 0x000000ff00fa7202 */ /* 0x000fe20000000f00 */
[----:B------:R-:W-:Y:S01]  /*144d0*/  IMAD.MOV.U32 R3, RZ, RZ, 0x181f ;  /* 0x0000181fff037424 */ /* 0x000fe200078e00ff */
[----:B------:R-:W-:Y:S02]  /*144e0*/  MOV R2, 0x14500 ;  /* 0x0001450000027802 */ /* 0x000fe40000000f00 */
[----:B-12--5:R-:W-:Y:S05]  /*144f0*/  CALL.REL.NOINC `($__internal_18_$__cuda_sm70_shflsync_idx_p) ;  /* 0x00002ed000007944 */ /* 0x026fea0003c00000 */
[----:B-----5:R-:W-:Y:S01]  /*14500*/  MOV R0, R250 ;  /* 0x000000fa00007202 */ /* 0x020fe20000000f00 */
[----:B-1----:R-:W-:Y:S05]  /*14510*/  BRA `(.L_x_3295) ;  /* 0xfffed02000007947 */ /* 0x002fea000383ffff */
.L_x_3228:
[----:B------:R-:W-:Y:S01]  /*14520*/  IMAD.MOV.U32 R249, RZ, RZ, R5 ;  /* 0x000000fffff97224 */ /* 0x000fe200078e0005 */
[----:B------:R-:W-:Y:S01]  /*14530*/  MOV R250, 0x1 ;  /* 0x0000000100fa7802 */ /* 0x000fe20000000f00 */
[----:B-1----:R-:W-:Y:S01]  /*14540*/  IMAD.MOV.U32 R3, RZ, RZ, 0x181f ;  /* 0x0000181fff037424 */ /* 0x002fe200078e00ff */
[----:B------:R-:W-:-:S02]  /*14550*/  MOV R2, 0x14570 ;  /* 0x0001457000027802 */ /* 0x000fc40000000f00 */
[----:B--2-45:R-:W-:Y:S05]  /*14560*/  CALL.REL.NOINC `($__internal_18_$__cuda_sm70_shflsync_idx_p) ;  /* 0x00002e6000007944 */ /* 0x034fea0003c00000 */
[----:B------:R-:W-:Y:S01]  /*14570*/  IMAD.MOV.U32 R4, RZ, RZ, R250 ;  /* 0x000000ffff047224 */ /* 0x000fe200078e00fa */
[----:B------:R-:W-:Y:S01]  /*14580*/  MOV R250, 0x1 ;  /* 0x0000000100fa7802 */ /* 0x000fe20000000f00 */
[----:B------:R-:W-:Y:S01]  /*14590*/  IMAD.MOV.U32 R249, RZ, RZ, R13 ;  /* 0x000000fffff97224 */ /* 0x000fe200078e000d */
[----:B------:R-:W-:-:S02]  /*145a0*/  MOV R3, 0x181f ;  /* 0x0000181f00037802 */ /* 0x000fc40000000f00 */
[----:B------:R-:W-:Y:S02]  /*145b0*/  MOV R2, 0x145d0 ;  /* 0x000145d000027802 */ /* 0x000fe40000000f00 */
[----:B-1---5:R-:W-:Y:S05]  /*145c0*/  CALL.REL.NOINC `($__internal_18_$__cuda_sm70_shflsync_idx_p) ;  /* 0x00002e0000007944 */ /* 0x022fea0003c00000 */
[----:B-----5:R-:W-:Y:S01]  /*145d0*/  MOV R0, R250 ;  /* 0x000000fa00007202 */ /* 0x020fe20000000f00 */
[----:B-1----:R-:W-:Y:S05]  /*145e0*/  BRA `(.L_x_3296) ;  /* 0xfffed19000007947 */ /* 0x002fea000383ffff */
.L_x_3231:
[----:B------:R-:W-:Y:S01]  /*145f0*/  IMAD.MOV.U32 R249, RZ, RZ, R5 ;  /* 0x000000fffff97224 */ /* 0x000fe200078e0005 */
[----:B------:R-:W-:Y:S01]  /*14600*/  MOV R250, 0x2 ;  /* 0x0000000200fa7802 */ /* 0x000fe20000000f00 */
[----:B-1----:R-:W-:Y:S01]  /*14610*/  IMAD.MOV.U32 R3, RZ, RZ, 0x181f ;  /* 0x0000181fff037424 */ /* 0x002fe200078e00ff */
[----:B------:R-:W-:Y:S02]  /*14620*/  MOV R2, 0x14640 ;  /* 0x0001464000027802 */ /* 0x000fe40000000f00 */
[----:B--2345:R-:W-:Y:S05]  /*14630*/  CALL.REL.NOINC `($__internal_18_$__cuda_sm70_shflsync_idx_p) ;  /* 0x00002d9000007944 */ /* 0x03cfea0003c00000 */
[----:B------:R-:W-:Y:S01]  /*14640*/  MOV R4, R250 ;  /* 0x000000fa00047202 */ /* 0x000fe20000000f00 */
[----:B-1---5:R-:W-:Y:S05]  /*14650*/  BRA `(.L_x_3297) ;  /* 0xfffed2e000007947 */ /* 0x022fea000383ffff */
.L_x_3232:
[----:B------:R-:W-:Y:S01]  /*14660*/  IMAD.MOV.U32 R249, RZ, RZ, R13 ;  /* 0x000000fffff97224 */ /* 0x000fe200078e000d */
[----:B------:R-:W-:Y:S01]  /*14670*/  MOV R250, 0x2 ;  /* 0x0000000200fa7802 */ /* 0x000fe20000000f00 */
[----:B-1----:R-:W-:Y:S01]  /*14680*/  IMAD.MOV.U32 R3, RZ, RZ, 0x181f ;  /* 0x0000181fff037424 */ /* 0x002fe200078e00ff */
[----:B------:R-:W-:Y:S02]  /*14690*/  MOV R2, 0x146b0 ;  /* 0x000146b000027802 */ /* 0x000fe40000000f00 */
[----:B--2345:R-:W-:Y:S05]  /*146a0*/  CALL.REL.NOINC `($__internal_18_$__cuda_sm70_shflsync_idx_p) ;  /* 0x00002d2000007944 */ /* 0x03cfea0003c00000 */
[----:B-----5:R-:W-:Y:S01]  /*146b0*/  MOV R0, R250 ;  /* 0x000000fa00007202 */ /* 0x020fe20000000f00 */
[----:B-1----:R-:W-:Y:S05]  /*146c0*/  BRA `(.L_x_3298) ;  /* 0xfffed29000007947 */ /* 0x002fea000383ffff */
.L_x_3235:
[----:B------:R-:W-:Y:S01]  /*146d0*/  IMAD.MOV.U32 R249, RZ, RZ, R5 ;  /* 0x000000fffff97224 */ /* 0x000fe200078e0005 */
[----:B------:R-:W-:Y:S01]  /*146e0*/  MOV R250, 0x3 ;  /* 0x0000000300fa7802 */ /* 0x000fe20000000f00 */
[----:B-1----:R-:W-:Y:S01]  /*146f0*/  IMAD.MOV.U32 R3, RZ, RZ, 0x181f ;  /* 0x0000181fff037424 */ /* 0x002fe200078e00ff */
[----:B------:R-:W-:-:S02]  /*14700*/  MOV R2, 0x14720 ;  /* 0x0001472000027802 */ /* 0x000fc40000000f00 */
[----:B--2345:R-:W-:Y:S05]  /*14710*/  CALL.REL.NOINC `($__internal_18_$__cuda_sm70_shflsync_idx_p) ;  /* 0x00002cb000007944 */ /* 0x03cfea0003c00000 */
        /* <DEDUP_REMOVED lines=8> */
.L_x_3238:
[----:B------:R-:W-:Y:S01]  /*147a0*/  IMAD.MOV.U32 R249, RZ, RZ, R22 ;  /* 0x000000fffff97224 */ /* 0x000fe200078e0016 */
[----:B------:R-:W-:Y:S01]  /*147b0*/  MOV R250, RZ ;  /* 0x000000ff00fa7202 */ /* 0x000fe20000000f00 */
[----:B------:R-:W-:Y:S01]  /*147c0*/  IMAD.MOV.U32 R3, RZ, RZ, 0x181f ;  /* 0x0000181fff037424 */ /* 0x000fe200078e00ff */
[----:B------:R-:W-:Y:S02]  /*147d0*/  MOV R2, 0x147f0 ;  /* 0x000147f000027802 */ /* 0x000fe40000000f00 */
[----:B------:R-:W-:Y:S05]  /*147e0*/  CALL.REL.NOINC `($__internal_18_$__cuda_sm70_shflsync_idx_p) ;  /* 0x00002be000007944 */ /* 0x000fea0003c00000 */
[----:B------:R-:W-:Y:S01]  /*147f0*/  MOV R4, R250 ;  /* 0x000000fa00047202 */ /* 0x000fe20000000f00 */
[----:B-1---5:R-:W-:Y:S05]  /*14800*/  BRA `(.L_x_3300) ;  /* 0xfffef7d000007947 */ /* 0x022fea000383ffff */
.L_x_3239:
[----:B------:R-:W-:Y:S01]  /*14810*/  IMAD.MOV.U32 R249, RZ, RZ, R23 ;  /* 0x000000fffff97224 */ /* 0x000fe200078e0017 */
[----:B------:R-:W-:Y:S01]  /*14820*/  MOV R250, RZ ;  /* 0x000000ff00fa7202 */ /* 0x000fe20000000f00 */
[----:B------:R-:W-:Y:S01]  /*14830*/  IMAD.MOV.U32 R3, RZ, RZ, 0x181f ;  /* 0x0000181fff037424 */ /* 0x000fe200078e00ff */
[----:B------:R-:W-:Y:S02]  /*14840*/  MOV R2, 0x14860 ;  /* 0x0001486000027802 */ /* 0x000fe40000000f00 */
[----:B-12---:R-:W-:Y:S05]  /*14850*/  CALL.REL.NOINC `($__internal_18_$__cuda_sm70_shflsync_idx_p) ;  /* 0x00002b7000007944 */ /* 0x006fea0003c00000 */
[C---:B------:R-:W-:Y:S01]  /*14860*/  IADD3 R10, P1, R250.reuse, R150, RZ ;  /* 0x00000096fa0a7210 */ /* 0x040fe20007f3e0ff */
[----:B------:R-:W-:Y:S01]  /*14870*/  IMAD.MOV.U32 R249, RZ, RZ, R22 ;  /* 0x000000fffff97224 */ /* 0x000fe200078e0016 */
[----:B------:R-:W-:-:S02]  /*14880*/  IADD3 R8, P0, R250, R151, RZ ;  /* 0x00000097fa087210 */ /* 0x000fc40007f1e0ff */
[C---:B-----5:R-:W-:Y:S01]  /*14890*/  IADD3 R0, R245.reuse, 0xc0, RZ ;  /* 0x000000c0f5007810 */ /* 0x060fe20007ffe0ff */
[C---:B------:R-:W-:Y:S01]  /*148a0*/  IMAD.X R11, R4.reuse, 0x1, R144, P1 ;  /* 0x00000001040b7824 */ /* 0x040fe200008e0690 */
[----:B------:R-:W-:Y:S01]  /*148b0*/  ISETP.GE.AND P3, PT, R245, c[0x0][0x1d4], PT ;  /* 0x00007500f5007a0c */ /* 0x000fe20003f66270 */
[----:B------:R-:W-:Y:S01]  /*148c0*/  IMAD.X R9, R4, 0x1, R145, P0 ;  /* 0x0000000104097824 */ /* 0x000fe200000e0691 */
[----:B------:R-:W-:Y:S02]  /*148d0*/  ISETP.GE.AND P2, PT, R252, c[0x0][0x1d4], PT ;  /* 0x00007500fc007a0c */ /* 0x000fe40003f46270 */
[----:B------:R-:W-:Y:S02]  /*148e0*/  ISETP.GE.AND P1, PT, R251, c[0x0][0x1d4], PT ;  /* 0x00007500fb007a0c */ /* 0x000fe40003f26270 */
[----:B------:R-:W-:Y:S02]  /*148f0*/  ISETP.GE.AND P0, PT, R0, c[0x0][0x1d4], PT ;  /* 0x0000750000007a0c */ /* 0x000fe40003f06270 */
[----:B------:R-:W-:-:S02]  /*14900*/  IADD3 R6, P5, R250, R152, RZ ;  /* 0x00000098fa067210 */ /* 0x000fc40007fbe0ff */
[----:B------:R-:W-:Y:S01]  /*14910*/  IADD3 R2, P4, R250, R153, RZ ;  /* 0x00000099fa027210 */ /* 0x000fe20007f9e0ff */
[----:B------:R-:W-:Y:S01]  /*14920*/  IMAD.MOV.U32 R250, RZ, RZ, 0x1 ;  /* 0x00000001fffa7424 */ /* 0x000fe200078e00ff */
[----:B------:R-:W-:Y:S01]  /*14930*/  SEL R5, RZ, 0x10, P3 ;  /* 0x00000010ff057807 */ /* 0x000fe20001800000 */
[C---:B------:R-:W-:Y:S01]  /*14940*/  IMAD.X R7, R4.reuse, 0x1, R146, P5 ;  /* 0x0000000104077824 */ /* 0x040fe200028e0692 */
[----:B------:R-:W-:Y:S01]  /*14950*/  @!PT LDS RZ, [RZ] ;  /* 0x00000000fffff984 */ /* 0x000fe20000000800 */
[----:B------:R-:W-:Y:S01]  /*14960*/  @!PT LDS RZ, [RZ] ;  /* 0x00000000fffff984 */ /* 0x000fe20000000800 */
[----:B------:R-:W-:Y:S01]  /*14970*/  @!PT LDS RZ, [RZ] ;  /* 0x00000000fffff984 */ /* 0x000fe20000000800 */
[----:B------:R2:W-:Y:S01]  /*14980*/  LDGSTS.E.BYPASS.LTC128B.128 [R243+0xc100], [R10.64], !P3 ;  /* 0x0c1000000af37fae */ /* 0x0005e2000d901d46 */
[----:B------:R-:W-:Y:S01]  /*14990*/  IMAD.X R3, R4, 0x1, R147, P4 ;  /* 0x0000000104037824 */ /* 0x000fe200020e0693 */
[----:B------:R-:W-:Y:S02]  /*149a0*/  SEL R14, RZ, 0x10, P2 ;  /* 0x00000010ff0e7807 */ /* 0x000fe40001000000 */
[----:B------:R2:W-:Y:S01]  /*149b0*/  LDGSTS.E.BYPASS.LTC128B.128 [R243+0xf100], [R8.64], !P2 ;  /* 0x0f10000008f37fae */ /* 0x0005e2000d101d46 */
[----:B------:R-:W-:Y:S02]  /*149c0*/  SEL R13, RZ, 0x10, P1 ;  /* 0x00000010ff0d7807 */ /* 0x000fe40000800000 */
[----:B------:R-:W-:Y:S01]  /*149d0*/  SEL R12, RZ, 0x10, P0 ;  /* 0x00000010ff0c7807 */ /* 0x000fe20000000000 */
[----:B------:R2:W-:Y:S04]  /*149e0*/  LDGSTS.E.BYPASS.LTC128B.128 [R243+0x12100], [R6.64], !P1 ;  /* 0x1210000006f37fae */ /* 0x0005e8000c901d46 */
[----:B------:R3:W-:Y:S02]  /*149f0*/  LDGSTS.E.BYPASS.LTC128B.128 [R243+0x15100], [R2.64], !P0 ;  /* 0x1510000002f37fae */ /* 0x0007e4000c101d46 */
[----:B---3--:R-:W-:Y:S01]  /*14a00*/  IMAD.MOV.U32 R3, RZ, RZ, 0x181f ;  /* 0x0000181fff037424 */ /* 0x008fe200078e00ff */
[----:B------:R-:W-:-:S02]  /*14a10*/  MOV R2, 0x14a30 ;  /* 0x00014a3000027802 */ /* 0x000fc40000000f00 */
[----:B-12---:R-:W-:Y:S05]  /*14a20*/  CALL.REL.NOINC `($__internal_18_$__cuda_sm70_shflsync_idx_p) ;  /* 0x000029a000007944 */ /* 0x006fea0003c00000 */
[----:B-----5:R-:W-:Y:S01]  /*14a30*/  IMAD.MOV.U32 R0, RZ, RZ, R250 ;  /* 0x000000ffff007224 */ /* 0x020fe200078e00fa */
[----:B------:R-:W-:Y:S01]  /*14a40*/  MOV R250, 0x1 ;  /* 0x0000000100fa7802 */ /* 0x000fe20000000f00 */
[----:B------:R-:W-:Y:S01]  /*14a50*/  IMAD.MOV.U32 R249, RZ, RZ, R23 ;  /* 0x000000fffff97224 */ /* 0x000fe200078e0017 */
[----:B------:R-:W-:-:S02]  /*14a60*/  MOV R3, 0x181f ;  /* 0x0000181f00037802 */ /* 0x000fc40000000f00 */
[----:B------:R-:W-:Y:S02]  /*14a70*/  MOV R2, 0x14a90 ;  /* 0x00014a9000027802 */ /* 0x000fe40000000f00 */
[----:B-1----:R-:W-:Y:S05]  /*14a80*/  CALL.REL.NOINC `($__internal_18_$__cuda_sm70_shflsync_idx_p) ;  /* 0x0000294000007944 */ /* 0x002fea0003c00000 */
[----:B------:R-:W-:Y:S01]  /*14a90*/  IADD3 R10, -R5, 0x10, RZ ;  /* 0x00000010050a7810 */ /* 0x000fe20007ffe1ff */
[----:B------:R-:W-:Y:S01]  /*14aa0*/  IMAD.MOV.U32 R249, RZ, RZ, R22 ;  /* 0x000000fffff97224 */ /* 0x000fe200078e0016 */
[----:B------:R-:W-:Y:S02]  /*14ab0*/  IADD3 R6, -R13, 0x10, RZ ;  /* 0x000000100d067810 */ /* 0x000fe40007ffe1ff */
[----:B------:R-:W-:Y:S02]  /*14ac0*/  IADD3 R2, -R14, 0x10, RZ ;  /* 0x000000100e027810 */ /* 0x000fe40007ffe1ff */
[----:B------:R-:W-:Y:S02]  /*14ad0*/  LOP3.LUT R10, R10, 0xf, RZ, 0xc0, !PT ;  /* 0x0000000f0a0a7812 */ /* 0x000fe400078ec0ff */
[----:B------:R-:W-:Y:S02]  /*14ae0*/  IADD3 R3, -R12, 0x10, RZ ;  /* 0x000000100c037810 */ /* 0x000fe40007ffe1ff */
[----:B------:R-:W-:-:S02]  /*14af0*/  LOP3.LUT R6, R6, 0xf, RZ, 0xc0, !PT ;  /* 0x0000000f06067812 */ /* 0x000fc400078ec0ff */
[----:B------:R-:W-:Y:S02]  /*14b00*/  LOP3.LUT R2, R2, 0xf, RZ, 0xc0, !PT ;  /* 0x0000000f02027812 */ /* 0x000fe400078ec0ff */
[-C--:B------:R-:W-:Y:S02]  /*14b10*/  IADD3 R10, P1, P0, R10, R250.reuse, R150 ;  /* 0x000000fa0a0a7210 */ /* 0x080fe4000783e096 */
[----:B------:R-:W-:Y:S02]  /*14b20*/  LOP3.LUT R3, R3, 0xf, RZ, 0xc0, !PT ;  /* 0x0000000f03037812 */ /* 0x000fe400078ec0ff */
[-C--:B------:R-:W-:Y:S02]  /*14b30*/  IADD3 R6, P3, P2, R6, R250.reuse, R152 ;  /* 0x000000fa06067210 */ /* 0x080fe40007a7e098 */
[----:B------:R-:W-:Y:S02]  /*14b40*/  IADD3 R8, P5, P4, R2, R250, R151 ;  /* 0x000000fa02087210 */ /* 0x000fe40007cbe097 */
[----:B-----5:R-:W-:-:S02]  /*14b50*/  IADD3.X R11, RZ, R0, R144, P1, P0 ;  /* 0x00000000ff0b7210 */ /* 0x020fc40000fe0490 */
[----:B------:R-:W-:Y:S01]  /*14b60*/  IADD3 R2, P1, P0, R3, R250, R153 ;  /* 0x000000fa03027210 */ /* 0x000fe2000783e099 */
[----:B------:R-:W-:Y:S01]  /*14b70*/  IMAD.MOV.U32 R250, RZ, RZ, 0x2 ;  /* 0x00000002fffa7424 */ /* 0x000fe200078e00ff */
[-C--:B------:R-:W-:Y:S02]  /*14b80*/  IADD3.X R7, RZ, R0.reuse, R146, P3, P2 ;  /* 0x00000000ff077210 */ /* 0x080fe40001fe4492 */
[----:B------:R-:W-:Y:S02]  /*14b90*/  ISETP.NE.U32.AND P3, PT, R5, RZ, PT ;  /* 0x000000ff0500720c */ /* 0x000fe40003f65070 */
[----:B------:R-:W-:Y:S02]  /*14ba0*/  ISETP.NE.U32.AND P2, PT, R14, RZ, PT ;  /* 0x000000ff0e00720c */ /* 0x000fe40003f45070 */
[----:B------:R-:W-:Y:S02]  /*14bb0*/  IADD3.X R3, RZ, R0, R147, P1, P0 ;  /* 0x00000000ff037210 */ /* 0x000fe40000fe0493 */
[----:B------:R-:W-:-:S02]  /*14bc0*/  ISETP.NE.U32.AND P1, PT, R13, RZ, PT ;  /* 0x000000ff0d00720c */ /* 0x000fc40003f25070 */
[----:B------:R-:W-:Y:S02]  /*14bd0*/  ISETP.NE.U32.AND P0, PT, R12, RZ, PT ;  /* 0x000000ff0c00720c */ /* 0x000fe40003f05070 */
[----:B------:R-:W-:-:S03]  /*14be0*/  IADD3.X R9, RZ, R0, R145, P5, P4 ;  /* 0x00000000ff097210 */ /* 0x000fc60002fe8491 */
        /* <DEDUP_REMOVED lines=9> */
[----:B-12---:R-:W-:Y:S05]  /*14c80*/  CALL.REL.NOINC `($__internal_18_$__cuda_sm70_shflsync_idx_p) ;  /* 0x0000274000007944 */ /* 0x006fea0003c00000 */
        /* <DEDUP_REMOVED lines=8> */
.L_x_3240:
[----:B------:R-:W-:Y:S01]  /*14d10*/  IMAD.MOV.U32 R249, RZ, RZ, R4 ;  /* 0x000000fffff97224 */ /* 0x000fe200078e0004 */
[----:B------:R-:W-:Y:S01]  /*14d20*/  MOV R250, RZ ;  /* 0x000000ff00fa7202 */ /* 0x000fe20000000f00 */
[----:B------:R-:W-:Y:S01]  /*14d30*/  IMAD.MOV.U32 R3, RZ, RZ, 0x1c1f ;  /* 0x00001c1fff037424 */ /* 0x000fe200078e00ff */
[----:B------:R-:W-:Y:S02]  /*14d40*/  MOV R2, 0x14d60 ;  /* 0x00014d6000027802 */ /* 0x000fe40000000f00 */
[----:B------:R-:W-:Y:S05]  /*14d50*/  CALL.REL.NOINC `($__internal_18_$__cuda_sm70_shflsync_idx_p) ;  /* 0x0000267000007944 */ /* 0x000fea0003c00000 */
[----:B-----5:R-:W-:Y:S01]  /*14d60*/  MOV R0, R250 ;  /* 0x000000fa00007202 */ /* 0x020fe20000000f00 */
[----:B-1----:R-:W-:Y:S05]  /*14d70*/  BRA `(.L_x_3302) ;  /* 0xfffef78000007947 */ /* 0x002fea000383ffff */
.L_x_3241:
[----:B------:R-:W-:Y:S01]  /*14d80*/  IMAD.MOV.U32 R249, RZ, RZ, R4 ;  /* 0x000000fffff97224 */ /* 0x000fe200078e0004 */
[----:B------:R-:W-:Y:S01]  /*14d90*/  MOV R250, 0x1 ;  /* 0x0000000100fa7802 */ /* 0x000fe20000000f00 */
[----:B------:R-:W-:Y:S01]  /*14da0*/  IMAD.MOV.U32 R3, RZ, RZ, 0x1c1f ;  /* 0x00001c1fff037424 */ /* 0x000fe200078e00ff */
[----:B------:R-:W-:Y:S02]  /*14db0*/  MOV R2, 0x14dd0 ;  /* 0x00014dd000027802 */ /* 0x000fe40000000f00 */
[----:B-12---:R-:W-:Y:S05]  /*14dc0*/  CALL.REL.NOINC `($__internal_18_$__cuda_sm70_shflsync_idx_p) ;  /* 0x0000260000007944 */ /* 0x006fea0003c00000 */
[----:B------:R-:W2:Y:S01]  /*14dd0*/  LDL R2, [R1] ;  /* 0x0000000001027983 */ /* 0x000ea20000100800 */
        /* <DEDUP_REMOVED lines=80> */
[----:B------:R-:W-:Y:S02]  /*152e0*/  ISETP.GT.AND P0, PT, R0, 0x51, PT ;  /* 0x000000510000780c */ /* 0x000fe40003f04270 */
[----:B------:R-:W-:Y:S02]  /*152f0*/  FSEL R3, R26, -INF , P1 ;  /* 0xff8000001a037808 */ /* 0x000fe40000800000 */
[----:B------:R-:W-:Y:S02]  /*15300*/  FMNMX.FTZ R4, R224, R4, !PT ;  /* 0x00000004e0047209 */ /* 0x000fe40007810000 */
[----:B------:R-:W-:Y:S01]  /*15310*/  ISETP.GT.AND P1, PT, R0, 0x58, PT ;  /* 0x000000580000780c */ /* 0x000fe20003f24270 */
[----:B------:R-:W-:Y:S01]  /*15320*/  STL [R1+0x8], R3 ;  /* 0x0000080301007387 */ /* 0x000fe20000100800 */
[----:B------:R-:W-:Y:S02]  /*15330*/  FMNMX.FTZ R4, R3, R4, !PT ;  /* 0x0000000403047209 */ /* 0x000fe40007810000 */
[----:B------:R-:W-:-:S02]  /*15340*/  FSEL R250, R58, -INF , P1 ;  /* 0xff8000003afa7808 */ /* 0x000fc40000800000 */
[----:B--2---:R-:W-:Y:S02]  /*15350*/  FMNMX.FTZ R173, R2, R173, !PT ;  /* 0x000000ad02ad7209 */ /* 0x004fe40007810000 */
[----:B------:R-:W-:Y:S02]  /*15360*/  FSEL R2, R27, -INF , P0 ;  /* 0xff8000001b027808 */ /* 0x000fe40000000000 */
[----:B------:R-:W-:Y:S02]  /*15370*/  FMNMX.FTZ R173, R247, R173, !PT ;  /* 0x000000adf7ad7209 */ /* 0x000fe40007810000 */
[----:B------:R-:W-:Y:S01]  /*15380*/  ISETP.GT.AND P0, PT, R0, 0x59, PT ;  /* 0x000000590000780c */ /* 0x000fe20003f04270 */
[----:B------:R2:W-:Y:S01]  /*15390*/  STL [R1+0x4], R2 ;  /* 0x0000040201007387 */ /* 0x0005e20000100800 */
[----:B------:R-:W-:Y:S01]  /*153a0*/  FMNMX.FTZ R173, R244, R173, !PT ;  /* 0x000000adf4ad7209 */ /* 0x000fe20007810000 */
[----:B------:R-:W-:Y:S01]  /*153b0*/  IMAD.MOV.U32 R0, RZ, RZ, 0x2 ;  /* 0x00000002ff007424 */ /* 0x000fe200078e00ff */
[----:B------:R-:W-:-:S02]  /*153c0*/  FMNMX.FTZ R4, R2, R4, !PT ;  /* 0x0000000402047209 */ /* 0x000fc40007810000 */
[----:B------:R-:W-:Y:S02]  /*153d0*/  FMNMX.FTZ R173, R238, R173, !PT ;  /* 0x000000adeead7209 */ /* 0x000fe40007810000 */
[----:B------:R-:W-:Y:S02]  /*153e0*/  FSEL R249, R59, -INF , P0 ;  /* 0xff8000003bf97808 */ /* 0x000fe40000000000 */
[----:B------:R-:W-:Y:S01]  /*153f0*/  FMNMX.FTZ R4, R250, R4, !PT ;  /* 0x00000004fa047209 */ /* 0x000fe20007810000 */
[----:B------:R-:W-:-:S03]  /*15400*/  IMAD.MOV.U32 R172, RZ, RZ, R173 ;  /* 0x000000ffffac7224 */ /* 0x000fc600078e00ad */
[----:B------:R-:W-:Y:S02]  /*15410*/  FMNMX.FTZ R4, R249, R4, !PT ;  /* 0x00000004f9047209 */ /* 0x000fe40007810000 */
[----:B--2---:R-:W-:Y:S02]  /*15420*/  MOV R2, 0x15440 ;  /* 0x0001544000027802 */ /* 0x004fe40000000f00 */
[----:B-1----:R-:W-:Y:S05]  /*15430*/  CALL.REL.NOINC `($__internal_17_$__cuda_sm70_shflsync_bfly_p) ;  /* 0x00001f3000007944 */ /* 0x002fea0003c00000 */
[----:B------:R-:W-:Y:S01]  /*15440*/  FMNMX.FTZ R173, R173, R0, !PT ;  /* 0x00000000adad7209 */ /* 0x000fe20007810000 */
[----:B------:R-:W-:Y:S01]  /*15450*/  IMAD.MOV.U32 R0, RZ, RZ, 0x1 ;  /* 0x00000001ff007424 */ /* 0x000fe200078e00ff */
[----:B------:R-:W-:-:S03]  /*15460*/  MOV R2, 0x15490 ;  /* 0x0001549000027802 */ /* 0x000fc60000000f00 */
[----:B------:R-:W-:Y:S02]  /*15470*/  IMAD.MOV.U32 R172, RZ, RZ, R173 ;  /* 0x000000ffffac7224 */ /* 0x000fe400078e00ad */
[----:B------:R-:W-:Y:S05]  /*15480*/  CALL.REL.NOINC `($__internal_17_$__cuda_sm70_shflsync_bfly_p) ;  /* 0x00001ee000007944 */ /* 0x000fea0003c00000 */
[----:B------:R-:W-:Y:S01]  /*15490*/  FMNMX.FTZ R173, R173, R0, !PT ;  /* 0x00000000adad7209 */ /* 0x000fe20007810000 */
[----:B------:R-:W-:Y:S01]  /*154a0*/  IMAD.MOV.U32 R172, RZ, RZ, R4 ;  /* 0x000000ffffac7224 */ /* 0x000fe200078e0004 */
[----:B------:R-:W-:Y:S01]  /*154b0*/  MOV R2, 0x154e0 ;  /* 0x000154e000027802 */ /* 0x000fe20000000f00 */
[----:B------:R-:W-:Y:S02]  /*154c0*/  IMAD.MOV.U32 R0, RZ, RZ, 0x2 ;  /* 0x00000002ff007424 */ /* 0x000fe400078e00ff */
[----:B------:R-:W-:Y:S05]  /*154d0*/  CALL.REL.NOINC `($__internal_17_$__cuda_sm70_shflsync_bfly_p) ;  /* 0x00001e9000007944 */ /* 0x000fea0003c00000 */
[----:B------:R-:W-:Y:S01]  /*154e0*/  FMNMX.FTZ R4, R4, R0, !PT ;  /* 0x0000000004047209 */ /* 0x000fe20007810000 */
[----:B------:R-:W-:Y:S01]  /*154f0*/  IMAD.MOV.U32 R0, RZ, RZ, 0x1 ;  /* 0x00000001ff007424 */ /* 0x000fe200078e00ff */
[----:B------:R-:W-:-:S03]  /*15500*/  MOV R2, 0x15530 ;  /* 0x0001553000027802 */ /* 0x000fc60000000f00 */
[----:B------:R-:W-:Y:S02]  /*15510*/  IMAD.MOV.U32 R172, RZ, RZ, R4 ;  /* 0x000000ffffac7224 */ /* 0x000fe400078e0004 */
[----:B------:R-:W-:Y:S05]  /*15520*/  CALL.REL.NOINC `($__internal_17_$__cuda_sm70_shflsync_bfly_p) ;  /* 0x00001e4000007944 */ /* 0x000fea0003c00000 */
[----:B------:R-:W-:Y:S01]  /*15530*/  MOV R12, R0 ;  /* 0x00000000000c7202 */ /* 0x000fe20000000f00 */
[----:B------:R-:W-:Y:S05]  /*15540*/  BRA `(.L_x_3303) ;  /* 0xfffef9a000007947 */ /* 0x000fea000383ffff */
.L_x_3245:
[----:B------:R-:W-:Y:S01]  /*15550*/  MOV R250, RZ ;  /* 0x000000ff00fa7202 */ /* 0x000fe20000000f00 */
[----:B------:R-:W-:Y:S01]  /*15560*/  IMAD.MOV.U32 R249, RZ, RZ, R5 ;  /* 0x000000fffff97224 */ /* 0x000fe200078e0005 */
[----:B------:R-:W-:Y:S01]  /*15570*/  MOV R2, 0x155a0 ;  /* 0x000155a000027802 */ /* 0x000fe20000000f00 */
[----:B------:R-:W-:Y:S02]  /*15580*/  IMAD.MOV.U32 R3, RZ, RZ, 0x181f ;  /* 0x0000181fff037424 */ /* 0x000fe400078e00ff */
[----:B-1----:R-:W-:Y:S05]  /*15590*/  CALL.REL.NOINC `($__internal_18_$__cuda_sm70_shflsync_idx_p) ;  /* 0x00001e3000007944 */ /* 0x002fea0003c00000 */
[----:B------:R-:W-:Y:S01]  /*155a0*/  MOV R4, R250 ;  /* 0x000000fa00047202 */ /* 0x000fe20000000f00 */
[----:B-1---5:R-:W-:-:S05]  /*155b0*/  BRA `(.L_x_3304) ;  /* 0xffff258000007947 */ /* 0x022fca000383ffff */
.L_x_3246:
[----:B------:R-:W-:Y:S01]  /*155c0*/  MOV R250, RZ ;  /* 0x000000ff00fa7202 */ /* 0x000fe20000000f00 */
[----:B------:R-:W-:Y:S01]  /*155d0*/  IMAD.MOV.U32 R249, RZ, RZ, R6 ;  /* 0x000000fffff97224 */ /* 0x000fe200078e0006 */
[----:B------:R-:W-:Y:S01]  /*155e0*/  MOV R2, 0x15610 ;  /* 0x0001561000027802 */ /* 0x000fe20000000f00 */
[----:B------:R-:W-:Y:S02]  /*155f0*/  IMAD.MOV.U32 R3, RZ, RZ, 0x181f ;  /* 0x0000181fff037424 */ /* 0x000fe400078e00ff */
[----:B-123--:R-:W-:Y:S05]  /*15600*/  CALL.REL.NOINC `($__internal_18_$__cuda_sm70_shflsync_idx_p) ;  /* 0x00001dc000007944 */ /* 0x00efea0003c00000 */
[----:B------:R-:W-:Y:S01]  /*15610*/  ISETP.GE.AND P3, PT, R245, c[0x0][0x1d4], PT ;  /* 0x00007500f5007a0c */ /* 0x000fe20003f66270 */
[----:B------:R-:W-:Y:S01]  /*15620*/  IMAD.MOV.U32 R249, RZ, RZ, R5 ;  /* 0x000000fffff97224 */ /* 0x000fe200078e0005 */
[----:B------:R-:W-:Y:S02]  /*15630*/  IADD3 R20, P0, R250, R28, RZ ;  /* 0x0000001cfa147210 */ /* 0x000fe40007f1e0ff */
[----:B------:R-:W-:Y:S02]  /*15640*/  ISETP.GE.AND P2, PT, R252, c[0x0][0x1d4], PT ;  /* 0x00007500fc007a0c */ /* 0x000fe40003f46270 */
[----:B------:R-:W-:Y:S01]  /*15650*/  ISETP.GE.AND P1, PT, R251, c[0x0][0x1d4], PT ;  /* 0x00007500fb007a0c */ /* 0x000fe20003f26270 */
[----:B------:R-:W-:Y:S01]  /*15660*/  IMAD.X R21, R4, 0x1, R7, P0 ;  /* 0x0000000104157824 */ /* 0x000fe200000e0607 */
[----:B------:R-:W-:Y:S02]  /*15670*/  IADD3 R2, P0, R250, R29, RZ ;  /* 0x0000001dfa027210 */ /* 0x000fe40007f1e0ff */
[----:B-----5:R-:W-:Y:S02]  /*15680*/  IADD3 R0, R245, 0xc0, RZ ;  /* 0x000000c0f5007810 */ /* 0x020fe40007ffe0ff */
[----:B------:R-:W-:Y:S01]  /*15690*/  SEL R15, RZ, 0x10, P3 ;  /* 0x00000010ff0f7807 */ /* 0x000fe20001800000 */
[----:B------:R-:W-:Y:S01]  /*156a0*/  @!PT LDS RZ, [RZ] ;  /* 0x00000000fffff984 */ /* 0x000fe20000000800 */
[----:B------:R-:W-:Y:S01]  /*156b0*/  @!PT LDS RZ, [RZ] ;  /* 0x00000000fffff984 */ /* 0x000fe20000000800 */
[----:B------:R-:W-:Y:S01]  /*156c0*/  @!PT LDS RZ, [RZ] ;  /* 0x00000000fffff984 */ /* 0x000fe20000000800 */
[----:B------:R2:W-:Y:S01]  /*156d0*/  LDGSTS.E.BYPASS.LTC128B.128 [R243+0x100], [R20.64], !P3 ;  /* 0x0010000014f37fae */ /* 0x0005e2000d901d46 */
[----:B------:R-:W-:Y:S01]  /*156e0*/  SEL R23, RZ, 0x10, P1 ;  /* 0x00000010ff177807 */ /* 0x000fe20000800000 */
[----:B------:R-:W-:Y:S05]  /*156f0*/  IMAD.X R3, R4, 0x1, R12, P0 ;  /* 0x0000000104037824 */ /* 0x000fea00000e060c */
[----:B------:R3:W-:Y:S01]  /*15700*/  LDGSTS.E.BYPASS.LTC128B.128 [R243+0x3100], [R2.64], !P2 ;  /* 0x0310000002f37fae */ /* 0x0007e2000d101d46 */
[----:B--2---:R-:W-:Y:S02]  /*15710*/  SEL R20, RZ, 0x10, P2 ;  /* 0x00000010ff147807 */ /* 0x004fe40001000000 */
[----:B---3--:R-:W-:Y:S05]  /*15720*/  IADD3 R2, P0, R250, R30, RZ ;  /* 0x0000001efa027210 */ /* 0x008fea0007f1e0ff */
[----:B------:R-:W-:Y:S05]  /*15730*/  IMAD.X R3, R4, 0x1, R13, P0 ;  /* 0x0000000104037824 */ /* 0x000fea00000e060d */
[----:B------:R2:W-:Y:S02]  /*15740*/  LDGSTS.E.BYPASS.LTC128B.128 [R243+0x6100], [R2.64], !P1 ;  /* 0x0610000002f37fae */ /* 0x0005e4000c901d46 */
[----:B--2---:R-:W-:Y:S01]  /*15750*/  IADD3 R2, P0, R250, R31, RZ ;  /* 0x0000001ffa027210 */ /* 0x004fe20007f1e0ff */
[----:B------:R-:W-:Y:S04]  /*15760*/  IMAD.MOV.U32 R250, RZ, RZ, 0x1 ;  /* 0x00000001fffa7424 */ /* 0x000fe800078e00ff */
[----:B------:R-:W-:Y:S01]  /*15770*/  IMAD.X R3, R4, 0x1, R14, P0 ;  /* 0x0000000104037824 */ /* 0x000fe200000e060e */
[----:B------:R-:W-:Y:S04]  /*15780*/  ISETP.GE.AND P0, PT, R0, c[0x0][0x1d4], PT ;  /* 0x0000750000007a0c */ /* 0x000fe80003f06270 */
[----:B------:R-:W-:Y:S09]  /*15790*/  SEL R22, RZ, 0x10, P0 ;  /* 0x00000010ff167807 */ /* 0x000ff20000000000 */
[----:B------:R2:W-:Y:S02]  /*157a0*/  LDGSTS.E.BYPASS.LTC128B.128 [R243+0x9100], [R2.64], !P0 ;  /* 0x0910000002f37fae */ /* 0x0005e4000c101d46 */
[----:B--2---:R-:W-:Y:S01]  /*157b0*/  MOV R2, 0x157e0 ;  /* 0x000157e000027802 */ /* 0x004fe20000000f00 */
[----:B------:R-:W-:Y:S02]  /*157c0*/  IMAD.MOV.U32 R3, RZ, RZ, 0x181f ;  /* 0x0000181fff037424 */ /* 0x000fe400078e00ff */
[----:B-1----:R-:W-:Y:S05]  /*157d0*/  CALL.REL.NOINC `($__internal_18_$__cuda_sm70_shflsync_idx_p) ;  /* 0x00001bf000007944 */ /* 0x002fea0003c00000 */
[----:B------:R-:W-:Y:S01]  /*157e0*/  MOV R3, 0x181f ;  /* 0x0000181f00037802 */ /* 0x000fe20000000f00 */
[----:B-----5:R-:W-:Y:S01]  /*157f0*/  IMAD.MOV.U32 R0, RZ, RZ, R250 ;  /* 0x000000ffff007224 */ /* 0x020fe200078e00fa */
[----:B------:R-:W-:Y:S01]  /*15800*/  MOV R250, 0x1 ;  /* 0x0000000100fa7802 */ /* 0x000fe20000000f00 */
[----:B------:R-:W-:Y:S01]  /*15810*/  IMAD.MOV.U32 R249, RZ, RZ, R6 ;  /* 0x000000fffff97224 */ /* 0x000fe200078e0006 */
[----:B------:R-:W-:Y:S02]  /*15820*/  MOV R2, 0x15840 ;  /* 0x0001584000027802 */ /* 0x000fe40000000f00 */
[----:B-1----:R-:W-:Y:S05]  /*15830*/  CALL.REL.NOINC `($__internal_18_$__cuda_sm70_shflsync_idx_p) ;  /* 0x00001b9000007944 */ /* 0x002fea0003c00000 */
[C---:B------:R-:W-:Y:S01]  /*15840*/  IADD3 R2, -R15.reuse, 0x10, RZ ;  /* 0x000000100f027810 */ /* 0x040fe20007ffe1ff */
[----:B------:R-:W-:Y:S01]  /*15850*/  IMAD.MOV.U32 R249, RZ, RZ, R5 ;  /* 0x000000fffff97224 */ /* 0x000fe200078e0005 */
        /* <DEDUP_REMOVED lines=24> */
[----:B------:R-:W-:Y:S03]  /*159e0*/  IMAD.MOV.U32 R250, RZ, RZ, 0x2 ;  /* 0x00000002fffa7424 */ /* 0x000fe600078e00ff */
[----:B------:R-:W-:Y:S05]  /*159f0*/  IADD3.X R3, RZ, R0, R14, P1, P0 ;  /* 0x00000000ff037210 */ /* 0x000fea0000fe040e */
[----:B------:R2:W-:Y:S02]  /*15a00*/  LDGSTS.E.BYPASS.LTC128B.128.ZFILL [R243+0xa100], [R2.64], P2 ;  /* 0x0a10000002f37fae */ /* 0x0005e40009141d46 */
[----:B--2---:R-:W-:Y:S01]  /*15a10*/  MOV R2, 0x15a40 ;  /* 0x00015a4000027802 */ /* 0x004fe20000000f00 */
[----:B------:R-:W-:Y:S02]  /*15a20*/  IMAD.MOV.U32 R3, RZ, RZ, 0x181f ;  /* 0x0000181fff037424 */ /* 0x000fe400078e00ff */
[----:B-1----:R-:W-:Y:S05]  /*15a30*/  CALL.REL.NOINC `($__internal_18_$__cuda_sm70_shflsync_idx_p) ;  /* 0x0000199000007944 */ /* 0x002fea0003c00000 */
[----:B------:R-:W-:Y:S01]  /*15a40*/  MOV R3, 0x181f ;  /* 0x0000181f00037802 */ /* 0x000fe20000000f00 */
[----:B------:R-:W-:Y:S01]  /*15a50*/  IMAD.MOV.U32 R4, RZ, RZ, R250 ;  /* 0x000000ffff047224 */ /* 0x000fe200078e00fa */
[----:B------:R-:W-:Y:S01]  /*15a60*/  MOV R250, 0x2 ;  /* 0x0000000200fa7802 */ /* 0x000fe20000000f00 */
[----:B------:R-:W-:Y:S01]  /*15a70*/  IMAD.MOV.U32 R249, RZ, RZ, R6 ;  /* 0x000000fffff97224 */ /* 0x000fe200078e0006 */
[----:B------:R-:W-:Y:S02]  /*15a80*/  MOV R2, 0x15aa0 ;  /* 0x00015aa000027802 */ /* 0x000fe40000000f00 */
[----:B-1---5:R-:W-:Y:S05]  /*15a90*/  CALL.REL.NOINC `($__internal_18_$__cuda_sm70_shflsync_idx_p) ;  /* 0x0000193000007944 */ /* 0x022fea0003c00000 */
[----:B-----5:R-:W-:Y:S01]  /*15aa0*/  MOV R0, R250 ;  /* 0x000000fa00007202 */ /* 0x020fe20000000f00 */
[----:B-1----:R-:W-:-:S05]  /*15ab0*/  BRA `(.L_x_3305) ;  /* 0xffff22f000007947 */ /* 0x002fca000383ffff */
.L_x_3249:
[----:B------:R-:W-:Y:S01]  /*15ac0*/  MOV R250, RZ ;  /* 0x000000ff00fa7202 */ /* 0x000fe20000000f00 */
[----:B------:R-:W-:Y:S01]  /*15ad0*/  IMAD.MOV.U32 R249, RZ, RZ, R173 ;  /* 0x000000fffff97224 */ /* 0x000fe200078e00ad */
[----:B------:R-:W-:Y:S01]  /*15ae0*/  MOV R2, 0x15b10 ;  /* 0x00015b1000027802 */ /* 0x000fe20000000f00 */
[----:B------:R-:W-:Y:S02]  /*15af0*/  IMAD.MOV.U32 R3, RZ, RZ, 0x181f ;  /* 0x0000181fff037424 */ /* 0x000fe400078e00ff */
[----:B------:R-:W-:Y:S05]  /*15b00*/  CALL.REL.NOINC `($__internal_18_$__cuda_sm70_shflsync_idx_p) ;  /* 0x000018c000007944 */ /* 0x000fea0003c00000 */
[----:B------:R-:W-:Y:S01]  /*15b10*/  MOV R172, R250 ;  /* 0x000000fa00ac7202 */ /* 0x000fe20000000f00 */
[----:B-1---5:R-:W-:-:S05]  /*15b20*/  BRA `(.L_x_3306) ;  /* 0xffff3a1000007947 */ /* 0x022fca000383ffff */
.L_x_3250:
[----:B------:R-:W-:Y:S01]  /*15b30*/  MOV R250, RZ ;  /* 0x000000ff00fa7202 */ /* 0x000fe20000000f00 */
[----:B------:R-:W-:Y:S01]  /*15b40*/  IMAD.MOV.U32 R249, RZ, RZ, R184 ;  /* 0x000000fffff97224 */ /* 0x000fe200078e00b8 */
[----:B------:R-:W-:Y:S01]  /*15b50*/  MOV R2, 0x15b80 ;  /* 0x00015b8000027802 */ /* 0x000fe20000000f00 */
[----:B------:R-:W-:Y:S02]  /*15b60*/  IMAD.MOV.U32 R3, RZ, RZ, 0x181f ;  /* 0x0000181fff037424 */ /* 0x000fe400078e00ff */
[----:B-12---:R-:W-:Y:S05]  /*15b70*/  CALL.REL.NOINC `($__internal_18_$__cuda_sm70_shflsync_idx_p) ;  /* 0x0000185000007944 */ /* 0x006fea0003c00000 */
        /* <DEDUP_REMOVED lines=75> */
.L_x_3251:
[----:B------:R-:W-:Y:S01]  /*16030*/  MOV R250, RZ ;  /* 0x000000ff00fa7202 */ /* 0x000fe20000000f00 */
[----:B------:R-:W-:Y:S01]  /*16040*/  IMAD.MOV.U32 R249, RZ, RZ, R172 ;  /* 0x000000fffff97224 */ /* 0x000fe200078e00ac */
[----:B------:R-:W-:Y:S01]  /*16050*/  MOV R2, 0x16080 ;  /* 0x0001608000027802 */ /* 0x000fe20000000f00 */
[----:B------:R-:W-:Y:S02]  /*16060*/  IMAD.MOV.U32 R3, RZ, RZ, 0x1c1f ;  /* 0x00001c1fff037424 */ /* 0x000fe400078e00ff */
[----:B------:R-:W-:Y:S05]  /*16070*/  CALL.REL.NOINC `($__internal_18_$__cuda_sm70_shflsync_idx_p) ;  /* 0x0000135000007944 */ /* 0x000fea0003c00000 */
[----:B-----5:R-:W-:Y:S01]  /*16080*/  MOV R0, R250 ;  /* 0x000000fa00007202 */ /* 0x020fe20000000f00 */
[----:B-1----:R-:W-:-:S05]  /*16090*/  BRA `(.L_x_3308) ;  /* 0xffff39e000007947 */ /* 0x002fca000383ffff */
.L_x_3252:
[----:B------:R-:W-:Y:S01]  /*160a0*/  MOV R250, 0x1 ;  /* 0x0000000100fa7802 */ /* 0x000fe20000000f00 */
[----:B------:R-:W-:Y:S01]  /*160b0*/  IMAD.MOV.U32 R249, RZ, RZ, R172 ;  /* 0x000000fffff97224 */ /* 0x000fe200078e00ac */
[----:B------:R-:W-:Y:S01]  /*160c0*/  MOV R2, 0x160f0 ;  /* 0x000160f000027802 */ /* 0x000fe20000000f00 */
[----:B------:R-:W-:Y:S02]  /*160d0*/  IMAD.MOV.U32 R3, RZ, RZ, 0x1c1f ;  /* 0x00001c1fff037424 */ /* 0x000fe400078e00ff */
[----:B-1----:R-:W-:Y:S05]  /*160e0*/  CALL.REL.NOINC `($__internal_18_$__cuda_sm70_shflsync_idx_p) ;  /* 0x000012e000007944 */ /* 0x002fea0003c00000 */
        /* <DEDUP_REMOVED lines=99> */
[----:B-1----:R-:W-:Y:S05]  /*16720*/  CALL.REL.NOINC `($__internal_17_$__cuda_sm70_shflsync_bfly_p) ;  /* 0x00000c4000007944 */ /* 0x002fea0003c00000 */
[----:B------:R-:W-:Y:S01]  /*16730*/  FMNMX.FTZ R172, R172, R0, !PT ;  /* 0x00000000acac7209 */ /* 0x000fe20007810000 */
[----:B------:R-:W-:Y:S01]  /*16740*/  IMAD.MOV.U32 R0, RZ, RZ, 0x1 ;  /* 0x00000001ff007424 */ /* 0x000fe200078e00ff */
[----:B------:R-:W-:Y:S02]  /*16750*/  MOV R2, 0x16770 ;  /* 0x0001677000027802 */ /* 0x000fe40000000f00 */
        /* <DEDUP_REMOVED lines=8> */
[----:B------:R-:W-:Y:S02]  /*167e0*/  MOV R2, 0x16800 ;  /* 0x0001680000027802 */ /* 0x000fe40000000f00 */
[----:B------:R-:W-:Y:S05]  /*167f0*/  CALL.REL.NOINC `($__internal_17_$__cuda_sm70_shflsync_bfly_p) ;  /* 0x00000b7000007944 */ /* 0x000fea0003c00000 */
[----:B------:R-:W-:-:S05]  /*16800*/  BRA `(.L_x_3309) ;  /* 0xffff3c2000007947 */ /* 0x000fca000383ffff */
.L_x_3255:
[----:B-1--4-:R-:W-:Y:S01]  /*16810*/  MOV R250, RZ ;  /* 0x000000ff00fa7202 */ /* 0x012fe20000000f00 */
[----:B------:R-:W-:Y:S01]  /*16820*/  IMAD.MOV.U32 R249, RZ, RZ, R12 ;  /* 0x000000fffff97224 */ /* 0x000fe200078e000c */
[----:B------:R-:W-:Y:S01]  /*16830*/  MOV R2, 0x16860 ;  /* 0x0001686000027802 */ /* 0x000fe20000000f00 */
[----:B------:R-:W-:Y:S02]  /*16840*/  IMAD.MOV.U32 R3, RZ, RZ, 0x181f ;  /* 0x0000181fff037424 */ /* 0x000fe400078e00ff */
[----:B------:R-:W-:Y:S05]  /*16850*/  CALL.REL.NOINC `($__internal_18_$__cuda_sm70_shflsync_idx_p) ;  /* 0x00000b7000007944 */ /* 0x000fea0003c00000 */
[----:B------:R-:W-:Y:S01]  /*16860*/  MOV R2, R250 ;  /* 0x000000fa00027202 */ /* 0x000fe20000000f00 */
[----:B-1---5:R-:W-:-:S05]  /*16870*/  BRA `(.L_x_3310) ;  /* 0xffff668000007947 */ /* 0x022fca000383ffff */
.L_x_3258:
[----:B------:R-:W-:Y:S01]  /*16880*/  MOV R250, RZ ;  /* 0x000000ff00fa7202 */ /* 0x000fe20000000f00 */
[----:B------:R-:W-:Y:S01]  /*16890*/  IMAD.MOV.U32 R249, RZ, RZ, R173 ;  /* 0x000000fffff97224 */ /* 0x000fe200078e00ad */
[----:B------:R-:W-:Y:S01]  /*168a0*/  MOV R2, 0x168d0 ;  /* 0x000168d000027802 */ /* 0x000fe20000000f00 */
[----:B------:R-:W-:Y:S02]  /*168b0*/  IMAD.MOV.U32 R3, RZ, RZ, 0x181f ;  /* 0x0000181fff037424 */ /* 0x000fe400078e00ff */
[----:B------:R-:W-:Y:S05]  /*168c0*/  CALL.REL.NOINC `($__internal_18_$__cuda_sm70_shflsync_idx_p) ;  /* 0x00000b0000007944 */ /* 0x000fea0003c00000 */
[----:B------:R-:W-:Y:S01]  /*168d0*/  MOV R172, R250 ;  /* 0x000000fa00ac7202 */ /* 0x000fe20000000f00 */
[----:B-1---5:R-:W-:-:S05]  /*168e0*/  BRA `(.L_x_3311) ;  /* 0xffff7f9000007947 */ /* 0x022fca000383ffff */
.L_x_3259:
[----:B------:R-:W-:Y:S01]  /*168f0*/  MOV R250, RZ ;  /* 0x000000ff00fa7202 */ /* 0x000fe20000000f00 */
[----:B------:R-:W-:Y:S01]  /*16900*/  IMAD.MOV.U32 R249, RZ, RZ, R184 ;  /* 0x000000fffff97224 */ /* 0x000fe200078e00b8 */
[----:B------:R-:W-:Y:S01]  /*16910*/  MOV R2, 0x16940 ;  /* 0x0001694000027802 */ /* 0x000fe20000000f00 */
[----:B------:R-:W-:Y:S02]  /*16920*/  IMAD.MOV.U32 R3, RZ, RZ, 0x181f ;  /* 0x0000181fff037424 */ /* 0x000fe400078e00ff */
[----:B-12---:R-:W-:Y:S05]  /*16930*/  CALL.REL.NOINC `($__internal_18_$__cuda_sm70_shflsync_idx_p) ;  /* 0x00000a9000007944 */ /* 0x006fea0003c00000 */
[----:B------:R-:W-:Y:S01]  /*16940*/  IADD3 R2, -R244, 0x10, RZ ;  /* 0x00000010f4027810 */ /* 0x000fe20007ffe1ff */
[----:B------:R-:W-:Y:S03]  /*16950*/  IMAD.MOV.U32 R249, RZ, RZ, R173 ;  /* 0x000000fffff97224 */ /* 0x000fe600078e00ad */
        /* <DEDUP_REMOVED lines=16> */
[----:B------:R-:W-:Y:S04]  /*16a60*/  IMAD.MOV.U32 R250, RZ, RZ, 0x1 ;  /* 0x00000001fffa7424 */ /* 0x000fe800078e00ff */
[----:B------:R-:W-:Y:S05]  /*16a70*/  IMAD.X R3, R172, 0x1, R188, P0 ;  /* 0x00000001ac037824 */ /* 0x000fea00000e06bc */
[----:B------:R2:W-:Y:S02]  /*16a80*/  LDGSTS.E.BYPASS.LTC128B.128 [R243+0x15100], [R2.64], !P3 ;  /* 0x1510000002f37fae */ /* 0x0005e4000d901d46 */
[----:B--2---:R-:W-:Y:S01]  /*16a90*/  MOV R2, 0x16ac0 ;  /* 0x00016ac000027802 */ /* 0x004fe20000000f00 */
[----:B------:R-:W-:Y:S02]  /*16aa0*/  IMAD.MOV.U32 R3, RZ, RZ, 0x181f ;  /* 0x0000181fff037424 */ /* 0x000fe400078e00ff */
[----:B-1-3-5:R-:W-:Y:S05]  /*16ab0*/  CALL.REL.NOINC `($__internal_18_$__cuda_sm70_shflsync_idx_p) ;  /* 0x0000091000007944 */ /* 0x02afea0003c00000 */
[----:B------:R-:W-:Y:S01]  /*16ac0*/  MOV R3, 0x181f ;  /* 0x0000181f00037802 */ /* 0x000fe20000000f00 */
[----:B-----5:R-:W-:Y:S01]  /*16ad0*/  IMAD.MOV.U32 R0, RZ, RZ, R250 ;  /* 0x000000ffff007224 */ /* 0x020fe200078e00fa */
[----:B------:R-:W-:Y:S01]  /*16ae0*/  MOV R250, 0x1 ;  /* 0x0000000100fa7802 */ /* 0x000fe20000000f00 */
[----:B------:R-:W-:Y:S01]  /*16af0*/  IMAD.MOV.U32 R249, RZ, RZ, R184 ;  /* 0x000000fffff97224 */ /* 0x000fe200078e00b8 */
[----:B------:R-:W-:Y:S02]  /*16b00*/  MOV R2, 0x16b20 ;  /* 0x00016b2000027802 */ /* 0x000fe40000000f00 */
[----:B-1----:R-:W-:Y:S05]  /*16b10*/  CALL.REL.NOINC `($__internal_18_$__cuda_sm70_shflsync_idx_p) ;  /* 0x000008b000007944 */ /* 0x002fea0003c00000 */
[----:B------:R-:W-:Y:S01]  /*16b20*/  IADD3 R2, -R244, 0x10, RZ ;  /* 0x00000010f4027810 */ /* 0x000fe20007ffe1ff */
[----:B------:R-:W-:Y:S03]  /*16b30*/  IMAD.MOV.U32 R249, RZ, RZ, R173 ;  /* 0x000000fffff97224 */ /* 0x000fe600078e00ad */
        /* <DEDUP_REMOVED lines=21> */
[----:B-1-3--:R-:W-:Y:S05]  /*16c90*/  CALL.REL.NOINC `($__internal_18_$__cuda_sm70_shflsync_idx_p) ;  /* 0x0000073000007944 */ /* 0x00afea0003c00000 */
        /* <DEDUP_REMOVED lines=8> */
.L_x_3260:
[----:B------:R-:W-:Y:S02]  /*16d20*/  MOV R0, 0x2 ;  /* 0x0000000200007802 */ /* 0x000fe40000000f00 */
        /* <DEDUP_REMOVED lines=16> */
.L_x_3262:
[----:B------:R1:W5:Y:S01]  /*16e30*/  LDL R172, [R1+0x4] ;  /* 0x0000040001ac7983 */ /* 0x0003620000100800 */
[----:B------:R-:W-:-:S02]  /*16e40*/  MOV R0, 0x2 ;  /* 0x0000000200007802 */ /* 0x000fc40000000f00 */
[----:B------:R-:W-:Y:S02]  /*16e50*/  MOV R2, 0x16e70 ;  /* 0x00016e7000027802 */ /* 0x000fe40000000f00 */
[----:B-1---5:R-:W-:Y:S05]  /*16e60*/  CALL.REL.NOINC `($__internal_17_$__cuda_sm70_shflsync_bfly_p) ;  /* 0x0000050000007944 */ /* 0x022fea0003c00000 */
[----:B------:R-:W-:Y:S01]  /*16e70*/  MOV R4, R0 ;  /* 0x0000000000047202 */ /* 0x000fe20000000f00 */
[----:B------:R-:W-:Y:S05]  /*16e80*/  BRA `(.L_x_3314) ;  /* 0xffffa6e000007947 */ /* 0x000fea000383ffff */
.L_x_3263:
[----:B------:R-:W-:Y:S01]  /*16e90*/  IMAD.MOV.U32 R172, RZ, RZ, R4 ;  /* 0x000000ffffac7224 */ /* 0x000fe200078e0004 */
[----:B------:R-:W-:Y:S02]  /*16ea0*/  MOV R0, 0x1 ;  /* 0x0000000100007802 */ /* 0x000fe40000000f00 */
[----:B------:R-:W-:Y:S02]  /*16eb0*/  MOV R2, 0x16ed0 ;  /* 0x00016ed000027802 */ /* 0x000fe40000000f00 */
[----:B------:R-:W-:Y:S05]  /*16ec0*/  CALL.REL.NOINC `($__internal_17_$__cuda_sm70_shflsync_bfly_p) ;  /* 0x000004a000007944 */ /* 0x000fea0003c00000 */
[----:B------:R1:W5:Y:S01]  /*16ed0*/  LDL R172, [R1+0x8] ;  /* 0x0000080001ac7983 */ /* 0x0003620000100800 */
[----:B------:R-:W-:Y:S01]  /*16ee0*/  FADD.FTZ R4, R4, R0 ;  /* 0x0000000004047221 */ /* 0x000fe20000010000 */
[----:B------:R-:W-:Y:S02]  /*16ef0*/  MOV R0, 0x2 ;  /* 0x0000000200007802 */ /* 0x000fe40000000f00 */
[----:B------:R-:W-:Y:S02]  /*16f00*/  MOV R2, 0x16f20 ;  /* 0x00016f2000027802 */ /* 0x000fe40000000f00 */
[----:B-1---5:R-:W-:Y:S05]  /*16f10*/  CALL.REL.NOINC `($__internal_17_$__cuda_sm70_shflsync_bfly_p) ;  /* 0x0000045000007944 */ /* 0x022fea0003c00000 */
[----:B------:R-:W2:Y:S02]  /*16f20*/  LDL.LU R2, [R1+0x8] ;  /* 0x0000080001027983 */ /* 0x000ea40000300800 */
[----:B--2---:R-:W-:Y:S01]  /*16f30*/  FADD.FTZ R5, R2, R0 ;  /* 0x0000000002057221 */ /* 0x004fe20000010000 */
[----:B------:R-:W-:-:S02]  /*16f40*/  MOV R0, 0x1 ;  /* 0x0000000100007802 */ /* 0x000fc40000000f00 */
[----:B------:R-:W-:Y:S02]  /*16f50*/  MOV R2, 0x16f80 ;  /* 0x00016f8000027802 */ /* 0x000fe40000000f00 */
[----:B------:R-:W-:Y:S02]  /*16f60*/  MOV R172, R5 ;  /* 0x0000000500ac7202 */ /* 0x000fe40000000f00 */
[----:B------:R-:W-:Y:S05]  /*16f70*/  CALL.REL.NOINC `($__internal_17_$__cuda_sm70_shflsync_bfly_p) ;  /* 0x000003f000007944 */ /* 0x000fea0003c00000 */
[----:B------:R-:W-:Y:S01]  /*16f80*/  MOV R3, R0 ;  /* 0x0000000000037202 */ /* 0x000fe20000000f00 */
[----:B------:R-:W-:Y:S05]  /*16f90*/  BRA `(.L_x_3315) ;  /* 0xffffa66000007947 */ /* 0x000fea000383ffff */
.L_x_3278:
[----:B------:R-:W-:Y:S01]  /*16fa0*/  IMAD.MOV.U32 R249, RZ, RZ, R5 ;  /* 0x000000fffff97224 */ /* 0x000fe200078e0005 */
[----:B------:R-:W-:Y:S01]  /*16fb0*/  MOV R250, RZ ;  /* 0x000000ff00fa7202 */ /* 0x000fe20000000f00 */
[----:B------:R-:W-:Y:S01]  /*16fc0*/  IMAD.MOV.U32 R3, RZ, RZ, 0x181f ;  /* 0x0000181fff037424 */ /* 0x000fe200078e00ff */
[----:B------:R-:W-:Y:S02]  /*16fd0*/  MOV R2, 0x16ff0 ;  /* 0x00016ff000027802 */ /* 0x000fe40000000f00 */
[----:B------:R-:W-:Y:S05]  /*16fe0*/  CALL.REL.NOINC `($__internal_18_$__cuda_sm70_shflsync_idx_p) ;  /* 0x000003e000007944 */ /* 0x000fea0003c00000 */
[----:B------:R-:W-:Y:S01]  /*16ff0*/  MOV R4, R250 ;  /* 0x000000fa00047202 */ /* 0x000fe20000000f00 */
[----:B-1---5:R-:W-:Y:S05]  /*17000*/  BRA `(.L_x_3316) ;  /* 0xffffcaf000007947 */ /* 0x022fea000383ffff */
.L_x_3279:
[----:B------:R-:W-:Y:S01]  /*17010*/  IMAD.MOV.U32 R249, RZ, RZ, R13 ;  /* 0x000000fffff97224 */ /* 0x000fe200078e000d */
[----:B------:R-:W-:Y:S01]  /*17020*/  MOV R250, RZ ;  /* 0x000000ff00fa7202 */ /* 0x000fe20000000f00 */
[----:B------:R-:W-:Y:S01]  /*17030*/  IMAD.MOV.U32 R3, RZ, RZ, 0x181f ;  /* 0x0000181fff037424 */ /* 0x000fe200078e00ff */
[----:B------:R-:W-:-:S02]  /*17040*/  MOV R2, 0x17060 ;  /* 0x0001706000027802 */ /* 0x000fc40000000f00 */
[----:B-12---:R-:W-:Y:S05]  /*17050*/  CALL.REL.NOINC `($__internal_18_$__cuda_sm70_shflsync_idx_p) ;  /* 0x0000037000007944 */ /* 0x006fea0003c00000 */
[----:B-----5:R-:W-:Y:S01]  /*17060*/  MOV R0, R250 ;  /* 0x000000fa00007202 */ /* 0x020fe20000000f00 */
[----:B-1----:R-:W-:Y:S05]  /*17070*/  BRA `(.L_x_3317) ;  /* 0xffffcaa000007947 */ /* 0x002fea000383ffff */
.L_x_3282:
[----:B------:R-:W-:Y:S01]  /*17080*/  IMAD.MOV.U32 R249, RZ, RZ, R5 ;  /* 0x000000fffff97224 */ /* 0x000fe200078e0005 */
[----:B------:R-:W-:Y:S01]  /*17090*/  MOV R250, 0x1 ;  /* 0x0000000100fa7802 */ /* 0x000fe20000000f00 */
[----:B-1----:R-:W-:Y:S01]  /*170a0*/  IMAD.MOV.U32 R3, RZ, RZ, 0x181f ;  /* 0x0000181fff037424 */ /* 0x002fe200078e00ff */
[----:B------:R-:W-:-:S02]  /*170b0*/  MOV R2, 0x170d0 ;  /* 0x000170d000027802 */ /* 0x000fc40000000f00 */
[----:B--234-:R-:W-:Y:S05]  /*170c0*/  CALL.REL.NOINC `($__internal_18_$__cuda_sm70_shflsync_idx_p) ;  /* 0x0000030000007944 */ /* 0x01cfea0003c00000 */
        /* <DEDUP_REMOVED lines=8> */
.L_x_3285:
[----:B------:R-:W-:Y:S01]  /*17150*/  IMAD.MOV.U32 R249, RZ, RZ, R5 ;  /* 0x000000fffff97224 */ /* 0x000fe200078e0005 */
[----:B------:R-:W-:Y:S01]  /*17160*/  MOV R250, 0x2 ;  /* 0x0000000200fa7802 */ /* 0x000fe20000000f00 */
[----:B-1----:R-:W-:Y:S01]  /*17170*/  IMAD.MOV.U32 R3, RZ, RZ, 0x181f ;  /* 0x0000181fff037424 */ /* 0x002fe200078e00ff */
[----:B------:R-:W-:Y:S02]  /*17180*/  MOV R2, 0x171a0 ;  /* 0x000171a000027802 */ /* 0x000fe40000000f00 */
[----:B--234-:R-:W-:Y:S05]  /*17190*/  CALL.REL.NOINC `($__internal_18_$__cuda_sm70_shflsync_idx_p) ;  /* 0x0000023000007944 */ /* 0x01cfea0003c00000 */
[----:B------:R-:W-:Y:S01]  /*171a0*/  MOV R4, R250 ;  /* 0x000000fa00047202 */ /* 0x000fe20000000f00 */
[----:B-1---5:R-:W-:Y:S05]  /*171b0*/  BRA `(.L_x_3319) ;  /* 0xffffcd8000007947 */ /* 0x022fea000383ffff */
.L_x_3286:
[----:B------:R-:W-:Y:S01]  /*171c0*/  IMAD.MOV.U32 R249, RZ, RZ, R13 ;  /* 0x000000fffff97224 */ /* 0x000fe200078e000d */
[----:B------:R-:W-:Y:S01]  /*171d0*/  MOV R250, 0x2 ;  /* 0x0000000200fa7802 */ /* 0x000fe20000000f00 */
[----:B-1----:R-:W-:Y:S01]  /*171e0*/  IMAD.MOV.U32 R3, RZ, RZ, 0x181f ;  /* 0x0000181fff037424 */ /* 0x002fe200078e00ff */
[----:B------:R-:W-:Y:S02]  /*171f0*/  MOV R2, 0x17210 ;  /* 0x0001721000027802 */ /* 0x000fe40000000f00 */
[----:B--234-:R-:W-:Y:S05]  /*17200*/  CALL.REL.NOINC `($__internal_18_$__cuda_sm70_shflsync_idx_p) ;  /* 0x000001c000007944 */ /* 0x01cfea0003c00000 */
[----:B-----5:R-:W-:Y:S01]  /*17210*/  MOV R0, R250 ;  /* 0x000000fa00007202 */ /* 0x020fe20000000f00 */
[----:B-1----:R-:W-:Y:S05]  /*17220*/  BRA `(.L_x_3320) ;  /* 0xffffcd3000007947 */ /* 0x002fea000383ffff */
.L_x_3289:
        /* <DEDUP_REMOVED lines=13> */
.L_x_3291:
[----:B------:R-:W-:Y:S01]  /*17300*/  IMAD.MOV.U32 R249, RZ, RZ, R81 ;  /* 0x000000fffff97224 */ /* 0x000fe200078e0051 */
[----:B------:R-:W-:Y:S01]  /*17310*/  MOV R250, RZ ;  /* 0x000000ff00fa7202 */ /* 0x000fe20000000f00 */
[----:B-1----:R-:W-:Y:S01]  /*17320*/  IMAD.MOV.U32 R3, RZ, RZ, 0x1f ;  /* 0x0000001fff037424 */ /* 0x002fe200078e00ff */
[----:B------:R-:W-:Y:S02]  /*17330*/  MOV R2, 0x17350 ;  /* 0x0001735000027802 */ /* 0x000fe40000000f00 */
[----:B--234-:R-:W-:Y:S05]  /*17340*/  CALL.REL.NOINC `($__internal_18_$__cuda_sm70_shflsync_idx_p) ;  /* 0x0000008000007944 */ /* 0x01cfea0003c00000 */
[----:B-----5:R-:W-:Y:S01]  /*17350*/  MOV R0, R250 ;  /* 0x000000fa00007202 */ /* 0x020fe20000000f00 */
[----:B-1----:R-:W-:Y:S05]  /*17360*/  BRA `(.L_x_3322) ;  /* 0xffffd01000007947 */ /* 0x002fea000383ffff */
        .weak           $__internal_17_$__cuda_sm70_shflsync_bfly_p
        .type           $__internal_17_$__cuda_sm70_shflsync_bfly_p,@function
        .size           $__internal_17_$__cuda_sm70_shflsync_bfly_p,($__internal_18_$__cuda_sm70_shflsync_idx_p - $__internal_17_$__cuda_sm70_shflsync_bfly_p)
$__internal_17_$__cuda_sm70_shflsync_bfly_p:
[----:B------:R-:W-:Y:S02]  /*17370*/  MOV R185, 0xffffffff ;  /* 0xffffffff00b97802 */ /* 0x000fe40000000f00 */
[----:B------:R-:W-:Y:S02]  /*17380*/  MOV R3, 0x1f ;  /* 0x0000001f00037802 */ /* 0x000fe40000000f00 */
[----:B------:R-:W-:Y:S04]  /*17390*/  WARPSYNC R185 ;  /* 0x000000b900007348 */ /* 0x000fe80003800000 */
[----:B------:R1:W2:Y:S02]  /*173a0*/  SHFL.BFLY PT, R0, R172, R0, R3 ;  /* 0x0c000000ac007389 */ /* 0x0002a400000e0003 */
[----:B-1----:R-:W-:-:S04]  /*173b0*/  MOV R3, 0x0 ;  /* 0x0000000000037802 */ /* 0x002fc80000000f00 */
[----:B--2---:R-:W-:Y:S05]  /*173c0*/  RET.REL.NODEC R2 `(_ZN7cutlass13device_kernelIN5flash19enable_sm80_to_sm89INS1_16FlashAttnFwdSm80INS1_25CollectiveMainloopFwdSm80ILi8ELi1ELb0EN4cute5tupleIJNS5_1CILi128EEENS7_ILi96EEENS7_ILi256EEEEEELi256ENS_6half_tEfNS_4arch4Sm80ELb1ELb0ELb0ELb0ELb1ELb0ELb1ELb0EEENS1_21CollectiveEpilogueFwdINS6_IJS8_SA_S9_EEENS6_IJNS7_ILi1EEESI_SI_EEESC_SE_Li256ELb0ELb1ELb0ELb0EEENS1_30DynamicPersistentTileSchedulerILi256ELi256ELb0ELb1ELb0EEEEEEEEEvNT_6ParamsE) ;  /* 0xfffe8c3002007950 */ /* 0x004fea0003c3ffff */
        .weak           $__internal_18_$__cuda_sm70_shflsync_idx_p
        .type           $__internal_18_$__cuda_sm70_shflsync_idx_p,@function
        .size           $__internal_18_$__cuda_sm70_shflsync_idx_p,(.L_x_3584 - $__internal_18_$__cuda_sm70_shflsync_idx_p)
$__internal_18_$__cuda_sm70_shflsync_idx_p:
[----:B------:R1:W-:Y:S02]  /*173d0*/  STL [R1+0x80], R0 ;  /* 0x0000800001007387 */ /* 0x0003e40000100800 */
[----:B-1----:R-:W-:-:S04]  /*173e0*/  MOV R0, 0xffffffff ;  /* 0xffffffff00007802 */ /* 0x002fc80000000f00 */
[----:B------:R-:W-:Y:S04]  /*173f0*/  WARPSYNC R0 ;  /* 0x0000000000007348 */ /* 0x000fe80003800000 */
[----:B------:R1:W2:Y:S04]  /*17400*/  SHFL.IDX PT, R250, R249, R250, R3 ;  /* 0x000000faf9fa7389 */ /* 0x0002a800000e0003 */
[----:B-1----:R1:W5:Y:S01]  /*17410*/  LDL.LU R0, [R1+0x80] ;  /* 0x0000800001007983 */ /* 0x0023620000300800 */
[----:B------:R-:W-:-:S04]  /*17420*/  MOV R3, 0x0 ;  /* 0x0000000000037802 */ /* 0x000fc80000000f00 */
[----:B--2---:R-:W-:Y:S05]  /*17430*/  RET.REL.NODEC R2 `(_ZN7cutlass13device_kernelIN5flash19enable_sm80_to_sm89INS1_16FlashAttnFwdSm80INS1_25CollectiveMainloopFwdSm80ILi8ELi1ELb0EN4cute5tupleIJNS5_1CILi128EEENS7_ILi96EEENS7_ILi256EEEEEELi256ENS_6half_tEfNS_4arch4Sm80ELb1ELb0ELb0ELb0ELb1ELb0ELb1ELb0EEENS1_21CollectiveEpilogueFwdINS6_IJS8_SA_S9_EEENS6_IJNS7_ILi1EEESI_SI_EEESC_SE_Li256ELb0ELb1ELb0ELb0EEENS1_30DynamicPersistentTileSchedulerILi256ELi256ELb0ELb1ELb0EEEEEEEEEvNT_6ParamsE) ;  /* 0xfffe8bc002007950 */ /* 0x004fea0003c3ffff */
.L_x_3323:
        /* <DEDUP_REMOVED lines=12> */
.L_x_3584:


//--------------------- .text._ZN7cutlass13device_kernelIN5flash19enable_sm80_to_sm89INS1_16FlashAttnFwdSm80INS1_25CollectiveMainloopFwdSm80ILi8ELi1ELb0EN4cute5tupleIJNS5_1CILi128EEENS7_ILi96EEENS7_ILi256EEEEEELi256ENS_6half_tEfNS_4arch4Sm80ELb1ELb0ELb0ELb1ELb1ELb0ELb1ELb0EEENS1_21CollectiveEpilogueFwdINS6_IJS8_SA_S9_EEENS6_IJNS7_ILi1EEESI_SI_EEESC_SE_Li256ELb1ELb1ELb0ELb0EEENS1_19SingleTileSchedulerILb1ELb0ELb1ELi128EEEEEEEEEvNT_6ParamsE --------------------------
	.section	.text._ZN7cutlass13device_kernelIN5flash19enable_sm80_to_sm89INS1_16FlashAttnFwdSm80INS1_25CollectiveMainloopFwdSm80ILi8ELi1ELb0EN4cute5tupleIJNS5_1CILi128EEENS7_ILi96EEENS7_ILi256EEEEEELi256ENS_6half_tEfNS_4arch4Sm80ELb1ELb0ELb0ELb1ELb1ELb0ELb1ELb0EEENS1_21CollectiveEpilogueFwdINS6_IJS8_SA_S9_EEENS6_IJNS7_ILi1EEESI_SI_EEESC_SE_Li256ELb1ELb1ELb0ELb0EEENS1_19SingleTileSchedulerILb1ELb0ELb1ELi128EEEEEEEEEvNT_6ParamsE,"ax",@progbits
	.sectioninfo	@"SHI_REGISTERS=255"
	.align	128
.text._ZN7cutlass13device_kernelIN5flash19enable_sm80_to_sm89INS1_16FlashAttnFwdSm80INS1_25CollectiveMainloopFwdSm80ILi8ELi1ELb0EN4cute5tupleIJNS5_1CILi128EEENS7_ILi96EEENS7_ILi256EEEEEELi256ENS_6half_tEfNS_4arch4Sm80ELb1ELb0ELb0ELb1ELb1ELb0ELb1ELb0EEENS1_21CollectiveEpilogueFwdINS6_IJS8_SA_S9_EEENS6_IJNS7_ILi1EEESI_SI_EEESC_SE_Li256ELb1ELb1ELb0ELb0EEENS1_19SingleTileSchedulerILb1ELb0ELb1ELi128EEEEEEEEEvNT_6ParamsE:
        .type           _ZN7cutlass13device_kernelIN5flash19enable_sm80_to_sm89INS1_16FlashAttnFwdSm80INS1_25CollectiveMainloopFwdSm80ILi8ELi1ELb0EN4cute5tupleIJNS5_1CILi128EEENS7_ILi96EEENS7_ILi256EEEEEELi256ENS_6half_tEfNS_4arch4Sm80ELb1ELb0ELb0ELb1ELb1ELb0ELb1ELb0EEENS1_21CollectiveEpilogueFwdINS6_IJS8_SA_S9_EEENS6_IJNS7_ILi1EEESI_SI_EEESC_SE_Li256ELb1ELb1ELb0ELb0EEENS1_19SingleTileSchedulerILb1ELb0ELb1ELi128EEEEEEEEEvNT_6ParamsE,@function
        .size           _ZN7cutlass13device_kernelIN5flash19enable_sm80_to_sm89INS1_16FlashAttnFwdSm80INS1_25CollectiveMainloopFwdSm80ILi8ELi1ELb0EN4cute5tupleIJNS5_1CILi128EEENS7_ILi96EEENS7_ILi256EEEEEELi256ENS_6half_tEfNS_4arch4Sm80ELb1ELb0ELb0ELb1ELb1ELb0ELb1ELb0EEENS1_21CollectiveEpilogueFwdINS6_IJS8_SA_S9_EEENS6_IJNS7_ILi1EEESI_SI_EEESC_SE_Li256ELb1ELb1ELb0ELb0EEENS1_19SingleTileSchedulerILb1ELb0ELb1ELi128EEEEEEEEEvNT_6ParamsE,(.L_x_3587 - _ZN7cutlass13device_kernelIN5flash19enable_sm80_to_sm89INS1_16FlashAttnFwdSm80INS1_25CollectiveMainloopFwdSm80ILi8ELi1ELb0EN4cute5tupleIJNS5_1CILi128EEENS7_ILi96EEENS7_ILi256EEEEEELi256ENS_6half_tEfNS_4arch4Sm80ELb1ELb0ELb0ELb1ELb1ELb0ELb1ELb0EEENS1_21CollectiveEpilogueFwdINS6_IJS8_SA_S9_EEENS6_IJNS7_ILi1EEESI_SI_EEESC_SE_Li256ELb1ELb1ELb0ELb0EEENS1_19SingleTileSchedulerILb1ELb0ELb1ELi128EEEEEEEEEvNT_6ParamsE)
        .other          _ZN7cutlass13device_kernelIN5flash19enable_sm80_to_sm89INS1_16FlashAttnFwdSm80INS1_25CollectiveMainloopFwdSm80ILi8ELi1ELb0EN4cute5tupleIJNS5_1CILi128EEENS7_ILi96EEENS7_ILi256EEEEEELi256ENS_6half_tEfNS_4arch4Sm80ELb1ELb0ELb0ELb1ELb1ELb0ELb1ELb0EEENS1_21CollectiveEpilogueFwdINS6_IJS8_SA_S9_EEENS6_IJNS7_ILi1EEESI_SI_EEESC_SE_Li256ELb1ELb1ELb0ELb0EEENS1_19SingleTileSchedulerILb1ELb0ELb1ELi128EEEEEEEEEvNT_6ParamsE,@"STO_CUDA_ENTRY STV_DEFAULT"
_ZN7cutlass13device_kernelIN5flash19enable_sm80_to_sm89INS1_16FlashAttnFwdSm80INS1_25CollectiveMainloopFwdSm80ILi8ELi1ELb0EN4cute5tupleIJNS5_1CILi128EEENS7_ILi96EEENS7_ILi256EEEEEELi256ENS_6half_tEfNS_4arch4Sm80ELb1ELb0ELb0ELb1ELb1ELb0ELb1ELb0EEENS1_21CollectiveEpilogueFwdINS6_IJS8_SA_S9_EEENS6_IJNS7_ILi1EEESI_SI_EEESC_SE_Li256ELb1ELb1ELb0ELb0EEENS1_19SingleTileSchedulerILb1ELb0ELb1ELi128EEEEEEEEEvNT_6ParamsE:
        /* <DEDUP_REMOVED lines=21> */
.L_x_3325:
        /* <DEDUP_REMOVED lines=13> */
.L_x_3327:
[----:B------:R-:W-:Y:S02]  /*0220*/  ULDC UR5, c[0x0][0x54c] ;  /* 0x0001530000057ab9 */ /* 0x000fe40000000800 */
.L_x_3326:
[----:B------:R-:W-:Y:S02]  /*0230*/  ULDC UR4, c[0x0][0x548] ;  /* 0x0001520000047ab9 */ /* 0x000fe40000000800 */
[----:B------:R-:W-:-:S02]  /*0240*/  USHF.L.U32 UR11, UR10, 0x7, URZ ;  /* 0x000000070a0b7899 */ /* 0x000fc4000800063f */
[----:B------:R-:W-:-:S04]  /*0250*/  UIMAD UR4, UR5, UR4, URZ ;  /* 0x00000004050472a4 */ /* 0x000fc8000f8e023f */
[----:B------:R-:W-:-:S04]  /*0260*/  UISETP.GE.AND UP0, UPT, UR11, UR4, UPT ;  /* 0x000000040b00728c */ /* 0x000fc8000bf06270 */
[----:B------:R-:W-:Y:S01]  /*0270*/  USEL UR14, UR14, 0xffffffff, !UP0 ;  /* 0xffffffff0e0e7887 */ /* 0x000fe2000c000000 */
[----:B------:R-:W-:Y:S05]  /*0280*/  BRA `(.L_x_3328) ;  /* 0x000001b000007947 */ /* 0x000fea0003800000 */
.L_x_3324:
        /* <DEDUP_REMOVED lines=8> */
.L_x_3329:
        /* <DEDUP_REMOVED lines=13> */
.L_x_3331:
[----:B------:R-:W-:Y:S02]  /*03e0*/  ULDC UR5, c[0x0][0x54c] ;  /* 0x0001530000057ab9 */ /* 0x000fe40000000800 */
.L_x_3330:
[----:B------:R-:W-:Y:S02]  /*03f0*/  ULDC UR4, c[0x0][0x548] ;  /* 0x0001520000047ab9 */ /* 0x000fe40000000800 */
[----:B------:R-:W-:-:S02]  /*0400*/  USHF.L.U32 UR11, UR10, 0x7, URZ ;  /* 0x000000070a0b7899 */ /* 0x000fc4000800063f */
[----:B------:R-:W-:-:S04]  /*0410*/  UIMAD UR4, UR5, UR4, URZ ;  /* 0x00000004050472a4 */ /* 0x000fc8000f8e023f */
[----:B------:R-:W-:-:S04]  /*0420*/  UISETP.GE.AND UP0, UPT, UR11, UR4, UPT ;  /* 0x000000040b00728c */ /* 0x000fc8000bf06270 */
[----:B------:R-:W-:-:S06]  /*0430*/  USEL UR14, UR14, 0xffffffff, !UP0 ;  /* 0xffffffff0e0e7887 */ /* 0x000fcc000c000000 */
.L_x_3328:
        /* <DEDUP_REMOVED lines=47> */
.L_x_3332:
        /* <DEDUP_REMOVED lines=10> */
.L_x_3333:
        /* <DEDUP_REMOVED lines=12> */
.L_x_3334:
        /* <DEDUP_REMOVED lines=8> */
[----:B------:R-:W-:Y:S01]  /*0910*/  UIADD3 UR6, UR7, 0x5f, URZ ;  /* 0x0000005f07067890 */ /* 0x000fe2000fffe03f */
[----:B------:R-:W-:Y:S01]  /*0920*/  IMAD.MOV.U32 R128, RZ, RZ, RZ ;  /* 0x000000ffff807224 */ /* 0x000fe200078e00ff */
[----:B------:R-:W-:Y:S01]  /*0930*/  MOV R126, RZ ;  /* 0x000000ff007e7202 */ /* 0x000fe20000000f00 */
[----:B------:R-:W-:Y:S01]  /*0940*/  CS2R R8, SRZ ;  /* 0x0000000000087805 */ /* 0x000fe2000001ff00 */
[----:B------:R-:W-:Y:S01]  /*0950*/  IMAD.MOV.U32 R124, RZ, RZ, RZ ;  /* 0x000000ffff7c7224 */ /* 0x000fe200078e00ff */
[----:B------:R-:W-:Y:S01]  /*0960*/  @UP1 UIADD3 UR20, UR11, 0x7f, URZ ;  /* 0x0000007f0b141890 */ /* 0x000fe2000fffe03f */
[----:B------:R-:W-:Y:S01]  /*0970*/  MOV R122, RZ ;  /* 0x000000ff007a7202 */ /* 0x000fe20000000f00 */
[----:B------:R-:W-:Y:S01]  /*0980*/  CS2R R12, SRZ ;  /* 0x00000000000c7805 */ /* 0x000fe2000001ff00 */
[----:B------:R-:W-:Y:S01]  /*0990*/  IMAD.MOV.U32 R120, RZ, RZ, RZ ;  /* 0x000000ffff787224 */ /* 0x000fe200078e00ff */
[----:B------:R-:W-:Y:S01]  /*09a0*/  UIMAD.WIDE.U32 UR20, UR20, UR4, URZ ;  /* 0x00000004141472a5 */ /* 0x000fe2000f8e003f */
[----:B------:R-:W-:Y:S01]  /*09b0*/  MOV R118, RZ ;  /* 0x000000ff00767202 */ /* 0x000fe20000000f00 */
[----:B------:R-:W-:Y:S01]  /*09c0*/  UIADD3 UR4, UR11, 0x7f, URZ ;  /* 0x0000007f0b047890 */ /* 0x000fe2000fffe03f */
[----:B------:R-:W-:Y:S01]  /*09d0*/  CS2R R16, SRZ ;  /* 0x0000000000107805 */ /* 0x000fe2000001ff00 */
[----:B------:R-:W-:Y:S01]  /*09e0*/  @UP1 USHF.R.U32.HI UR4, URZ, UR5, UR21 ;  /* 0x000000053f041299 */ /* 0x000fe20008011615 */
[----:B------:R-:W-:Y:S01]  /*09f0*/  IMAD.MOV.U32 R116, RZ, RZ, RZ ;  /* 0x000000ffff747224 */ /* 0x000fe200078e00ff */
[----:B---3--:R-:W-:Y:S01]  /*0a00*/  UIADD3 UR5, UR7, 0x60, -UR13 ;  /* 0x0000006007057890 */ /* 0x008fe2000fffe80d */
[----:B------:R-:W-:Y:S01]  /*0a10*/  MOV R114, RZ ;  /* 0x000000ff00727202 */ /* 0x000fe20000000f00 */
[----:B------:R-:W-:Y:S01]  /*0a20*/  UIMAD.WIDE UR20, UR6, 0x2aaaaaab, URZ ;  /* 0x2aaaaaab061478a5 */ /* 0x000fe2000f8e023f */
[----:B------:R-:W-:Y:S01]  /*0a30*/  CS2R R18, SRZ ;  /* 0x0000000000127805 */ /* 0x000fe2000001ff00 */
[----:B------:R-:W-:Y:S01]  /*0a40*/  UIADD3 UR4, UR5, UR4, URZ ;  /* 0x0000000405047290 */ /* 0x000fe2000fffe03f */
[----:B------:R-:W-:Y:S01]  /*0a50*/  IMAD.MOV.U32 R112, RZ, RZ, RZ ;  /* 0x000000ffff707224 */ /* 0x000fe200078e00ff */
[----:B------:R-:W-:Y:S01]  /*0a60*/  MOV R110, RZ ;  /* 0x000000ff006e7202 */ /* 0x000fe20000000f00 */
[----:B------:R-:W-:Y:S01]  /*0a70*/  CS2R R20, SRZ ;  /* 0x0000000000147805 */ /* 0x000fe2000001ff00 */
[----:B------:R-:W-:Y:S01]  /*0a80*/  UIMAD.WIDE UR4, UR4, 0x2aaaaaab, URZ ;  /* 0x2aaaaaab040478a5 */ /* 0x000fe2000f8e023f */
[----:B------:R-:W-:Y:S01]  /*0a90*/  IMAD.MOV.U32 R108, RZ, RZ, RZ ;  /* 0x000000ffff6c7224 */ /* 0x000fe200078e00ff */
[----:B------:R-:W-:Y:S01]  /*0aa0*/  UMOV UR19, UR21 ;  /* 0x0000001500137c82 */ /* 0x000fe20008000000 */
[----:B------:R-:W-:Y:S01]  /*0ab0*/  CS2R R106, SRZ ;  /* 0x00000000006a7805 */ /* 0x000fe2000001ff00 */
[----:B------:R-:W-:Y:S01]  /*0ac0*/  USHF.R.U32.HI UR6, URZ, 0x1f, UR19 ;  /* 0x0000001f3f067899 */ /* 0x000fe20008011613 */
[----:B------:R-:W-:Y:S01]  /*0ad0*/  MOV R104, RZ ;  /* 0x000000ff00687202 */ /* 0x000fe20000000f00 */
[----:B------:R-:W-:Y:S01]  /*0ae0*/  USHF.R.U32.HI UR4, URZ, 0x1f, UR5 ;  /* 0x0000001f3f047899 */ /* 0x000fe20008011605 */
[----:B------:R-:W-:Y:S01]  /*0af0*/  CS2R R102, SRZ ;  /* 0x0000000000667805 */ /* 0x000fe2000001ff00 */
[----:B------:R-:W-:Y:S01]  /*0b00*/  ULEA.HI.SX32 UR6, UR19, UR6, 0x1c ;  /* 0x0000000613067291 */ /* 0x000fe2000f8fe23f */
[----:B------:R-:W-:Y:S01]  /*0b10*/  IMAD.MOV.U32 R23, RZ, RZ, RZ ;  /* 0x000000ffff177224 */ /* 0x000fe200078e00ff */
[----:B------:R-:W-:Y:S01]  /*0b20*/  ULEA.HI.SX32 UR4, UR5, UR4, 0x1c ;  /* 0x0000000405047291 */ /* 0x000fe2000f8fe23f */
[----:B------:R-:W-:Y:S01]  /*0b30*/  MOV R100, RZ ;  /* 0x000000ff00647202 */ /* 0x000fe20000000f00 */
[----:B------:R-:W-:Y:S01]  /*0b40*/  CS2R R98, SRZ ;  /* 0x0000000000627805 */ /* 0x000fe2000001ff00 */
[----:B------:R-:W-:Y:S01]  /*0b50*/  CS2R R24, SRZ ;  /* 0x0000000000187805 */ /* 0x000fe2000001ff00 */
[----:B------:R-:W-:Y:S01]  /*0b60*/  UISETP.LT.AND UP0, UPT, UR6, UR4, UPT ;  /* 0x000000040600728c */ /* 0x000fe2000bf01270 */
[----:B------:R-:W-:Y:S01]  /*0b70*/  IMAD.MOV.U32 R96, RZ, RZ, RZ ;  /* 0x000000ffff607224 */ /* 0x000fe200078e00ff */
[----:B------:R-:W-:Y:S01]  /*0b80*/  CS2R R94, SRZ ;  /* 0x00000000005e7805 */ /* 0x000fe2000001ff00 */
[----:B------:R-:W-:Y:S01]  /*0b90*/  MOV R92, RZ ;  /* 0x000000ff005c7202 */ /* 0x000fe20000000f00 */
[----:B------:R-:W-:Y:S01]  /*0ba0*/  USEL UR6, UR6, UR4, UP0 ;  /* 0x0000000406067287 */ /* 0x000fe20008000000 */
[----:B------:R-:W-:Y:S01]  /*0bb0*/  CS2R R90, SRZ ;  /* 0x00000000005a7805 */ /* 0x000fe2000001ff00 */
[----:B------:R-:W-:Y:S01]  /*0bc0*/  CS2R R26, SRZ ;  /* 0x00000000001a7805 */ /* 0x000fe2000001ff00 */
[----:B------:R-:W-:Y:S01]  /*0bd0*/  IMAD.MOV.U32 R88, RZ, RZ, RZ ;  /* 0x000000ffff587224 */ /* 0x000fe200078e00ff */
[----:B------:R-:W-:Y:S01]  /*0be0*/  UISETP.GE.AND UP0, UPT, UR6, 0x1, UPT ;  /* 0x000000010600788c */ /* 0x000fe2000bf06270 */
[----:B------:R-:W-:Y:S01]  /*0bf0*/  CS2R R86, SRZ ;  /* 0x0000000000567805 */ /* 0x000fe2000001ff00 */
[----:B------:R-:W-:Y:S01]  /*0c00*/  MOV R84, RZ ;  /* 0x000000ff00547202 */ /* 0x000fe20000000f00 */
[----:B------:R-:W-:Y:S01]  /*0c10*/  CS2R R82, SRZ ;  /* 0x0000000000527805 */ /* 0x000fe2000001ff00 */
[----:B------:R-:W-:Y:S01]  /*0c20*/  CS2R R28, SRZ ;  /* 0x00000000001c7805 */ /* 0x000fe2000001ff00 */
[----:B------:R-:W-:Y:S01]  /*0c30*/  IMAD.MOV.U32 R80, RZ, RZ, RZ ;  /* 0x000000ffff507224 */ /* 0x000fe200078e00ff */
[----:B------:R-:W-:Y:S01]  /*0c40*/  PLOP3.LUT P0, PT, PT, PT, UP0, 0x80, 0x0 ;  /* 0x000000000000781c */ /* 0x000fe20003f0f008 */
        /* <DEDUP_REMOVED lines=38> */
[----:B------:R-:W-:Y:S01]  /*0eb0*/  IMAD.MOV.U32 R136, RZ, RZ, RZ ;  /* 0x000000ffff887224 */ /* 0x000fe200078e00ff */
        /* <DEDUP_REMOVED lines=33> */
[----:B------:R-:W-:Y:S02]  /*10d0*/  UIMAD.WIDE.U32 UR20, UR9, UR4, UR20 ;  /* 0x00000004091472a5 */ /* 0x000fe4000f8e0014 */
[----:B------:R-:W-:Y:S02]  /*10e0*/  UIMAD UR15, UR9, UR5, UR15 ;  /* 0x00000005090f72a4 */ /* 0x000fe4000f8e020f */
[----:B------:R-:W-:Y:S02]  /*10f0*/  USEL UR18, UR18, URZ, !UP2 ;  /* 0x0000003f12127287 */ /* 0x000fe4000d000000 */
[----:B------:R-:W-:-:S02]  /*1100*/  ULDC.64 UR4, c[0x0][0x1c0] ;  /* 0x0000700000047ab9 */ /* 0x000fc40000000a00 */
[----:B------:R-:W-:Y:S01]  /*1110*/  USEL UR19, UR14, URZ, !UP2 ;  /* 0x0000003f0e137287 */ /* 0x000fe2000d000000 */
        /* <DEDUP_REMOVED lines=16> */
[----:B------:R-:W-:Y:S01]  /*1220*/  IMAD.U32 R3, RZ, RZ, UR5 ;  /* 0x00000005ff037e24 */ /* 0x000fe2000f8e00ff */
[----:B------:R1:W-:Y:S02]  /*1230*/  STL [R1+0x4c], R159 ;  /* 0x00004c9f01007387 */ /* 0x0003e40000100800 */
[C---:B------:R-:W-:Y:S01]  /*1240*/  IADD3 R42, R157.reuse, 0x40, RZ ;  /* 0x000000409d2a7810 */ /* 0x040fe20007ffe0ff */
[----:B------:R-:W-:Y:S01]  /*1250*/  @P1 IMAD.HI.U32 R2, R4, c[0x0][0x2c8], RZ ;  /* 0x0000b20004021a27 */ /* 0x000fe200078e00ff */
[----:B------:R1:W-:Y:S01]  /*1260*/  STL [R1+0x44], R157 ;  /* 0x0000449d01007387 */ /* 0x0003e20000100800 */
[C---:B------:R-:W-:Y:S02]  /*1270*/  IADD3 R64, R157.reuse, 0x80, RZ ;  /* 0x000000809d407810 */ /* 0x040fe40007ffe0ff */
[----:B------:R-:W-:Y:S01]  /*1280*/  IMAD.MOV.U32 R0, RZ, RZ, R4 ;  /* 0x000000ffff007224 */ /* 0x000fe200078e0004 */
[----:B------:R-:W-:Y:S01]  /*1290*/  @P0 SHF.R.U32.HI R0, RZ, c[0x0][0x2cc], R2 ;  /* 0x0000b300ff000a19 */ /* 0x000fe20000011602 */
[----:B------:R-:W-:Y:S01]  /*12a0*/  IMAD.U32 R2, RZ, RZ, UR20 ;  /* 0x00000014ff027e24 */ /* 0x000fe2000f8e00ff */
[----:B------:R-:W-:-:S02]  /*12b0*/  IADD3 R41, R157, 0xc0, RZ ;  /* 0x000000c09d297810 */ /* 0x000fc40007ffe0ff */
[--C-:B------:R-:W-:Y:S01]  /*12c0*/  SHF.R.S32.HI R6, RZ, 0x1f, R0.reuse ;  /* 0x0000001fff067819 */ /* 0x100fe20000011400 */
[----:B------:R-:W-:Y:S01]  /*12d0*/  IMAD.MOV R5, RZ, RZ, -R0 ;  /* 0x000000ffff057224 */ /* 0x000fe200078e0a00 */
[----:B------:R-:W-:Y:S01]  /*12e0*/  ISETP.GE.AND P4, PT, R157, c[0x0][0x198], PT ;  /* 0x000066009d007a0c */ /* 0x000fe20003f86270 */
[----:B------:R-:W-:Y:S01]  /*12f0*/  IMAD.WIDE.U32 R2, R0, c[0x0][0x1b0], R2 ;  /* 0x00006c0000027a25 */ /* 0x000fe200078e0002 */
[----:B------:R-:W-:Y:S02]  /*1300*/  ISETP.GE.AND P3, PT, R42, c[0x0][0x198], PT ;  /* 0x000066002a007a0c */ /* 0x000fe40003f66270 */
[----:B------:R-:W-:Y:S01]  /*1310*/  ISETP.GE.AND P6, PT, R64, c[0x0][0x198], PT ;  /* 0x0000660040007a0c */ /* 0x000fe20003fc6270 */
[----:B------:R-:W-:Y:S01]  /*1320*/  IMAD R4, R5, c[0x0][0x2c4], R4 ;  /* 0x0000b10005047a24 */ /* 0x000fe200078e0204 */
[----:B------:R-:W-:Y:S01]  /*1330*/  ISETP.GE.AND P5, PT, R41, c[0x0][0x198], PT ;  /* 0x0000660029007a0c */ /* 0x000fe20003fa6270 */
        /* <DEDUP_REMOVED lines=9> */
[----:B------:R-:W-:Y:S02]  /*13d0*/  IMAD.IADD R4, R3, 0x1, R5 ;  /* 0x0000000103047824 */ /* 0x000fe400078e0205 */
[----:B------:R-:W-:Y:S02]  /*13e0*/  IMAD.IADD R3, R149, 0x1, -R0 ;  /* 0x0000000195037824 */ /* 0x000fe400078e0a00 */
[----:B------:R-:W-:Y:S01]  /*13f0*/  IMAD.SHL.U32 R0, R24, 0x40, RZ ;  /* 0x0000004018007824 */ /* 0x000fe200078e00ff */
[----:B------:R-:W-:Y:S02]  /*1400*/  LEA.HI.X R14, R2, c[0x0][0x164], R4, 0x1, P0 ;  /* 0x00005900020e7a11 */ /* 0x000fe400000f0c04 */
[----:B------:R-:W-:Y:S01]  /*1410*/  SHF.R.S32.HI R2, RZ, 0x1f, R3 ;  /* 0x0000001fff027819 */ /* 0x000fe20000011403 */
[----:B------:R1:W3:Y:S01]  /*1420*/  SHFL.IDX PT, R4, R15, RZ, 0x181f ;  /* 0x00181fff0f047589 */ /* 0x0002e200000e0000 */
[----:B------:R-:W-:-:S02]  /*1430*/  LOP3.LUT R0, R0, 0x1c0, RZ, 0xc0, !PT ;  /* 0x000001c000007812 */ /* 0x000fc400078ec0ff */
[----:B------:R-:W-:Y:S01]  /*1440*/  LEA.HI R19, R2, R3, RZ, 0x3 ;  /* 0x0000000302137211 */ /* 0x000fe200078f18ff */
[----:B------:R1:W4:Y:S01]  /*1450*/  SHFL.IDX PT, R5, R14, RZ, 0x181f ;  /* 0x00181fff0e057589 */ /* 0x00032200000e0000 */
[----:B------:R-:W-:Y:S02]  /*1460*/  ISETP.GE.AND P0, PT, R13, UR4, PT ;  /* 0x000000040d007c0c */ /* 0x000fe4000bf06270 */
[----:B------:R-:W-:Y:S02]  /*1470*/  LOP3.LUT R6, R19, 0xfffffff8, RZ, 0xc0, !PT ;  /* 0xfffffff813067812 */ /* 0x000fe400078ec0ff */
[----:B------:R-:W-:Y:S02]  /*1480*/  SHF.R.U32.HI R2, RZ, 0x3, R0 ;  /* 0x00000003ff027819 */ /* 0x000fe40000011600 */
[----:B------:R-:W-:Y:S01]  /*1490*/  LOP3.LUT R0, R0, 0x38, R157, 0xf8, !PT ;  /* 0x0000003800007812 */ /* 0x000fe200078ef89d */
[----:B------:R-:W-:Y:S02]  /*14a0*/  IMAD.IADD R18, R3, 0x1, -R6 ;  /* 0x0000000103127824 */ /* 0x000fe400078e0a06 */
[----:B------:R-:W-:Y:S01]  /*14b0*/  IMAD.MOV.U32 R3, RZ, RZ, 0x10 ;  /* 0x00000010ff037424 */ /* 0x000fe200078e00ff */
[----:B------:R-:W-:Y:S01]  /*14c0*/  LOP3.LUT R2, R0, R2, RZ, 0x3c, !PT ;  /* 0x0000000200027212 */ /* 0x000fe200078e3cff */
[----:B------:R-:W-:Y:S01]  /*14d0*/  IMAD.MOV.U32 R6, RZ, RZ, 0x20 ;  /* 0x00000020ff067424 */ /* 0x000fe200078e00ff */
[----:B--2---:R2:W5:Y:S01]  /*14e0*/  @P2 R2UR UR19, R7 ;  /* 0x00000000071323c2 */ /* 0x00456200000e0000 */
[----:B------:R-:W-:Y:S01]  /*14f0*/  R2P PR, R18, 0x6 ;  /* 0x0000000612007804 */ /* 0x000fe20000000000 */
[----:B-----5:R-:W-:-:S04]  /*1500*/  @!UP0 UMOV UR19, UR14 ;  /* 0x0000000e00138c82 */ /* 0x020fc80008000000 */
[----:B------:R-:W-:Y:S02]  /*1510*/  SEL R3, R3, 0xfffffff0, !P1 ;  /* 0xfffffff003037807 */ /* 0x000fe40004800000 */
[----:B--2---:R-:W-:-:S05]  /*1520*/  LEA.HI R7, R148, R149, RZ, 0x6 ;  /* 0x0000009594077211 */ /* 0x004fca00078f30ff */
[----:B------:R-:W-:-:S05]  /*1530*/  IMAD.SHL.U32 R0, R7, 0x8, RZ ;  /* 0x0000000807007824 */ /* 0x000fca00078e00ff */
[----:B------:R-:W-:Y:S02]  /*1540*/  LOP3.LUT R251, R2, 0xfffffe00, R0, 0xf8, !PT ;  /* 0xfffffe0002fb7812 */ /* 0x000fe400078ef800 */
[----:B------:R-:W-:Y:S01]  /*1550*/  SEL R2, R6, 0xffffffe0, !P2 ;  /* 0xffffffe006027807 */ /* 0x000fe20005000000 */
[----:B------:R-:W-:Y:S05]  /*1560*/  @P0 BRA `(.L_x_3337) ;  /* 0x0000013000000947 */ /* 0x000fea0003800000 */
[----:B-1-34-:R-:W-:Y:S01]  /*1570*/  SHF.R.S32.HI R7, RZ, 0x1f, R42 ;  /* 0x0000001fff077819 */ /* 0x01afe2000001142a */
[----:B------:R-:W-:Y:S01]  /*1580*/  IMAD.WIDE R10, R157, 0x2, R4 ;  /* 0x000000029d0a7825 */ /* 0x000fe200078e0204 */
[----:B------:R-:W-:Y:S02]  /*1590*/  SHF.R.S32.HI R6, RZ, 0x1f, R64 ;  /* 0x0000001fff067819 */ /* 0x000fe40000011440 */
[----:B------:R-:W-:Y:S02]  /*15a0*/  SHF.R.S32.HI R0, RZ, 0x1f, R41 ;  /* 0x0000001fff007819 */ /* 0x000fe40000011429 */
[----:B------:R-:W-:Y:S02]  /*15b0*/  LEA.HI R7, R7, R42, RZ, 0x3 ;  /* 0x0000002a07077211 */ /* 0x000fe400078f18ff */
[----:B------:R-:W-:-:S02]  /*15c0*/  LEA.HI R6, R6, R64, RZ, 0x3 ;  /* 0x0000004006067211 */ /* 0x000fc400078f18ff */
        /* <DEDUP_REMOVED lines=13> */
.L_x_3337:
[----:B-1-34-:R-:W-:Y:S05]  /*16a0*/  BSYNC B0 ;  /* 0x0000000000007941 */ /* 0x01afea0003800000 */
.L_x_3336:
[----:B------:R-:W-:Y:S01]  /*16b0*/  IADD3 R0, R13, 0x20, RZ ;  /* 0x000000200d007810 */ /* 0x000fe20007ffe0ff */
[----:B------:R1:W2:Y:S01]  /*16c0*/  SHFL.IDX PT, R5, R14, 0x1, 0x181f ;  /* 0x00381f000e057f89 */ /* 0x0002a200000e0000 */
[----:B------:R-:W-:Y:S02]  /*16d0*/  BSSY B0, `(.L_x_3338) ;  /* 0x0000017000007945 */ /* 0x000fe40003800000 */
[----:B------:R-:W-:Y:S01]  /*16e0*/  ISETP.GE.AND P0, PT, R0, UR4, PT ;  /* 0x0000000400007c0c */ /* 0x000fe2000bf06270 */
        /* <DEDUP_REMOVED lines=21> */
.L_x_3339:
[----:B------:R-:W-:Y:S05]  /*1840*/  BSYNC B0 ;  /* 0x0000000000007941 */ /* 0x000fea0003800000 */
.L_x_3338:
[----:B--2---:R-:W-:Y:S01]  /*1850*/  IADD3 R0, R13, 0x40, RZ ;  /* 0x000000400d007810 */ /* 0x004fe20007ffe0ff */
[----:B------:R2:W4:Y:S01]  /*1860*/  SHFL.IDX PT, R5, R14, 0x2, 0x181f ;  /* 0x00581f000e057f89 */ /* 0x00052200000e0000 */
[----:B------:R-:W-:Y:S02]  /*1870*/  BSSY B0, `(.L_x_3340) ;  /* 0x0000017000007945 */ /* 0x000fe40003800000 */
[----:B------:R-:W-:Y:S01]  /*1880*/  ISETP.GE.AND P0, PT, R0, UR4, PT ;  /* 0x0000000400007c0c */ /* 0x000fe2000bf06270 */
        /* <DEDUP_REMOVED lines=21> */
.L_x_3341:
[----:B------:R-:W-:Y:S05]  /*19e0*/  BSYNC B0 ;  /* 0x0000000000007941 */ /* 0x000fea0003800000 */
.L_x_3340:
[----:B------:R-:W-:Y:S01]  /*19f0*/  IMAD.MOV.U32 R160, RZ, RZ, c[0x0][0x2b8] ;  /* 0x0000ae00ffa07624 */ /* 0x000fe200078e00ff */
[----:B------:R-:W-:Y:S01]  /*1a00*/  UMOV UR15, 0x60 ;  /* 0x00000060000f7882 */ /* 0x000fe20000000000 */
[----:B---3--:R-:W-:Y:S01]  /*1a10*/  SHFL.IDX PT, R4, R15, 0x3, 0x181f ;  /* 0x00781f000f047f89 */ /* 0x008fe200000e0000 */
[----:B------:R-:W-:Y:S01]  /*1a20*/  UIMAD UR15, UR6, UR15, -0x60 ;  /* 0xffffffa0060f74a4 */ /* 0x000fe2000f8e020f */
[----:B------:R-:W-:Y:S01]  /*1a30*/  IADD3 R6, R13, 0x60, RZ ;  /* 0x000000600d067810 */ /* 0x000fe20007ffe0ff */
[----:B------:R-:W-:Y:S01]  /*1a40*/  IMAD.SHL.U32 R251, R251, 0x2, RZ ;  /* 0x00000002fbfb7824 */ /* 0x000fe200078e00ff */
[----:B------:R-:W-:Y:S01]  /*1a50*/  ISETP.NE.AND P2, PT, R160, 0x1, PT ;  /* 0x00000001a000780c */ /* 0x000fe20003f45270 */
[----:B----4-:R-:W3:Y:S01]  /*1a60*/  SHFL.IDX PT, R5, R14, 0x3, 0x181f ;  /* 0x00781f000e057f89 */ /* 0x010ee200000e0000 */
[----:B------:R-:W-:Y:S01]  /*1a70*/  ISETP.GE.AND P0, PT, R6, UR4, PT ;  /* 0x0000000406007c0c */ /* 0x000fe2000bf06270 */
[----:B------:R-:W-:Y:S01]  /*1a80*/  USHF.R.S32.HI UR18, URZ, 0x1f, UR19 ;  /* 0x0000001f3f127899 */ /* 0x000fe20008011413 */
[----:B------:R-:W-:Y:S01]  /*1a90*/  IADD3 R0, R159, UR15, RZ ;  /* 0x0000000f9f007c10 */ /* 0x000fe2000fffe0ff */
[----:B------:R-:W-:Y:S01]  /*1aa0*/  ULDC.64 UR4, c[0x0][0x2b0] ;  /* 0x0000ac0000047ab9 */ /* 0x000fe20000000a00 */
[----:B------:R-:W-:Y:S01]  /*1ab0*/  SHF.R.S32.HI R12, RZ, 0x1f, R41 ;  /* 0x0000001fff0c7819 */ /* 0x000fe20000011429 */
[----:B------:R-:W-:Y:S01]  /*1ac0*/  UIMAD UR18, UR18, UR4, URZ ;  /* 0x00000004121272a4 */ /* 0x000fe2000f8e023f */
[C---:B------:R-:W-:Y:S01]  /*1ad0*/  IADD3 R11, R0.reuse, UR12, RZ ;  /* 0x0000000c000b7c10 */ /* 0x040fe2000fffe0ff */
[----:B------:R-:W-:Y:S01]  /*1ae0*/  UIMAD.WIDE.U32 UR20, UR19, UR4, URZ ;  /* 0x00000004131472a5 */ /* 0x000fe2000f8e003f */
[----:B------:R-:W-:Y:S01]  /*1af0*/  ISETP.GE.AND P1, PT, R0, UR7, PT ;  /* 0x0000000700007c0c */ /* 0x000fe2000bf26270 */
[----:B------:R-:W-:Y:S01]  /*1b00*/  UIMAD UR18, UR19, UR5, UR18 ;  /* 0x00000005131272a4 */ /* 0x000fe2000f8e0212 */
[----:B------:R-:W-:Y:S01]  /*1b10*/  SHF.R.S32.HI R0, RZ, 0x1f, R42 ;  /* 0x0000001fff007819 */ /* 0x000fe2000001142a */
[----:B------:R-:W-:Y:S01]  /*1b20*/  @P2 IMAD.HI.U32 R6, R11, c[0x0][0x2bc], RZ ;  /* 0x0000af000b062a27 */ /* 0x000fe200078e00ff */
[----:B------:R-:W-:Y:S01]  /*1b30*/  LEA.HI R12, R12, R41, RZ, 0x3 ;  /* 0x000000290c0c7211 */ /* 0x000fe200078f18ff */
[----:B------:R-:W-:Y:S01]  /*1b40*/  UIADD3 UR18, UR21, UR18, URZ ;  /* 0x0000001215127290 */ /* 0x000fe2000fffe03f */
[----:B------:R-:W-:Y:S01]  /*1b50*/  LEA.HI R0, R0, R42, RZ, 0x3 ;  /* 0x0000002a00007211 */ /* 0x000fe200078f18ff */
[----:B------:R-:W-:Y:S01]  /*1b60*/  IMAD.MOV.U32 R10, RZ, RZ, R11 ;  /* 0x000000ffff0a7224 */ /* 0x000fe200078e000b */
[----:B------:R-:W-:Y:S01]  /*1b70*/  @P2 SHF.R.U32.HI R10, RZ, c[0x0][0x2c0], R6 ;  /* 0x0000b000ff0a2a19 */ /* 0x000fe20000011606 */
[----:B------:R-:W-:Y:S01]  /*1b80*/  IMAD.MOV.U32 R20, RZ, RZ, RZ ;  /* 0x000000ffff147224 */ /* 0x000fe200078e00ff */
[----:B------:R-:W-:Y:S01]  /*1b90*/  SHF.R.S32.HI R6, RZ, 0x1f, R64 ;  /* 0x0000001fff067819 */ /* 0x000fe20000011440 */
[----:B------:R-:W-:Y:S01]  /*1ba0*/  ULDC.64 UR4, c[0x0][0x1e8] ;  /* 0x00007a0000047ab9 */ /* 0x000fe20000000a00 */
[----:B------:R-:W-:-:S02]  /*1bb0*/  LOP3.LUT R155, R0, 0xfffffff8, RZ, 0xc0, !PT ;  /* 0xfffffff8009b7812 */ /* 0x000fc400078ec0ff */
[----:B------:R-:W-:Y:S01]  /*1bc0*/  LEA.HI R6, R6, R64, RZ, 0x3 ;  /* 0x0000004006067211 */ /* 0x000fe200078f18ff */
[--C-:B---3--:R-:W-:Y:S01]  /*1bd0*/  @!P0 IMAD.WIDE R8, R157, 0x2, R4.reuse ;  /* 0x000000029d088825 */ /* 0x108fe200078e0204 */
[----:B------:R-:W-:Y:S02]  /*1be0*/  LOP3.LUT R151, R12, 0xfffffff8, RZ, 0xc0, !PT ;  /* 0xfffffff80c977812 */ /* 0x000fe400078ec0ff */
[----:B------:R-:W-:Y:S01]  /*1bf0*/  ISETP.GT.OR P1, PT, R159, 0x5f, P1 ;  /* 0x0000005f9f00780c */ /* 0x000fe20000f24670 */
[----:B------:R-:W-:Y:S01]  /*1c00*/  UIMAD UR19, UR8, UR4, URZ ;  /* 0x00000004081372a4 */ /* 0x000fe2000f8e023f */
[----:B------:R-:W-:Y:S01]  /*1c10*/  LOP3.LUT R153, R6, 0xfffffff8, RZ, 0xc0, !PT ;  /* 0xfffffff806997812 */ /* 0x000fe200078ec0ff */
[----:B------:R-:W-:Y:S01]  /*1c20*/  @!P0 IMAD.WIDE R6, R155, 0x2, R4 ;  /* 0x000000029b068825 */ /* 0x000fe200078e0204 */
[----:B------:R-:W-:Y:S01]  /*1c30*/  @!PT LDS RZ, [RZ] ;  /* 0x00000000fffff984 */ /* 0x000fe20000000800 */
[----:B------:R3:W-:Y:S04]  /*1c40*/  @!P0 LDGSTS.E.BYPASS.LTC128B.128 [R251+0x1b100], [R8.64], !P4 ;  /* 0x1b10000008fb8fae */ /* 0x0007e8000e101d50 */
[----:B------:R4:W-:Y:S01]  /*1c50*/  @!P0 LDGSTS.E.BYPASS.LTC128B.128 [R251+0x1f100], [R6.64], !P3 ;  /* 0x1f10000006fb8fae */ /* 0x0009e2000d901d50 */
[----:B------:R-:W-:-:S03]  /*1c60*/  UIMAD.WIDE.U32 UR22, UR9, UR4, URZ ;  /* 0x00000004091672a5 */ /* 0x000fc6000f8e003f */
[----:B------:R-:W-:Y:S01]  /*1c70*/  STL [R1+0x64], R155 ;  /* 0x0000649b01007387 */ /* 0x000fe20000100800 */
[C---:B------:R-:W-:Y:S01]  /*1c80*/  @!P1 IADD3 R0, P2, R10.reuse, UR20, RZ ;  /* 0x000000140a009c10 */ /* 0x040fe2000ff5e0ff */
[----:B------:R-:W-:Y:S02]  /*1c90*/  UIMAD UR19, UR9, UR5, UR19 ;  /* 0x00000005091372a4 */ /* 0x000fe4000f8e0213 */
[----:B------:R-:W-:Y:S01]  /*1ca0*/  STL [R1+0x60], R153 ;  /* 0x0000609901007387 */ /* 0x000fe20000100800 */
[----:B------:R-:W-:Y:S01]  /*1cb0*/  ULDC.64 UR4, c[0x0][0x210] ;  /* 0x0000840000047ab9 */ /* 0x000fe20000000a00 */
[----:B---3--:R-:W-:Y:S01]  /*1cc0*/  @!P0 IMAD.WIDE R8, R153, 0x2, R4 ;  /* 0x0000000299088825 */ /* 0x008fe200078e0204 */
[----:B----4-:R-:W-:-:S03]  /*1cd0*/  @!P1 LEA.HI.X.SX32 R7, R10, UR18, 0x1, P2 ;  /* 0x000000120a079c11 */ /* 0x010fc600090f0eff */
[----:B------:R-:W-:Y:S01]  /*1ce0*/  @!P0 IMAD.WIDE R4, R151, 0x2, R4 ;  /* 0x0000000297048825 */ /* 0x000fe200078e0204 */
[----:B------:R3:W-:Y:S01]  /*1cf0*/  @!P0 LDGSTS.E.BYPASS.LTC128B.128 [R251+0x23100], [R8.64], !P6 ;  /* 0x2310000008fb8fae */ /* 0x0007e2000f101d50 */
[----:B------:R-:W-:-:S03]  /*1d00*/  @!P1 LEA R6, P2, R0, c[0x0][0x2a0], 0x2 ;  /* 0x0000a80000069a11 */ /* 0x000fc600078410ff */
[----:B------:R4:W-:Y:S01]  /*1d10*/  @!P0 LDGSTS.E.BYPASS.LTC128B.128 [R251+0x27100], [R4.64], !P5 ;  /* 0x2710000004fb8fae */ /* 0x0009e2000e901d50 */
[----:B------:R-:W-:-:S03]  /*1d20*/  @!P1 LEA.HI.X R7, R0, c[0x0][0x2a4], R7, 0x2, P2 ;  /* 0x0000a90000079a11 */ /* 0x000fc600010f1407 */
[----:B------:R-:W0:Y:S04]  /*1d30*/  LDGDEPBAR ;  /* 0x00000000000079af */ /* 0x000e280000000000 */
[----:B------:R-:W-:Y:S01]  /*1d40*/  BAR.SYNC.DEFER_BLOCKING 0x0 ;  /* 0x0000000000007b1d */ /* 0x000fe20000010000 */
[----:B------:R-:W-:-:S05]  /*1d50*/  UIADD3 UR19, UR23, UR19, URZ ;  /* 0x0000001317137290 */ /* 0x000fca000fffe03f */
[----:B------:R-:W-:Y:S04]  /*1d60*/  STL [R1+0x48], R151 ;  /* 0x0000489701007387 */ /* 0x000fe80000100800 */
[----:B--2---:R5:W2:Y:S01]  /*1d70*/  @!P1 LDG.E R20, [R6.64] ;  /* 0x0000001006149981 */ /* 0x004aa2000c1e1900 */
[----:B------:R-:W-:Y:S01]  /*1d80*/  IMAD.MOV R0, RZ, RZ, -R10 ;  /* 0x000000ffff007224 */ /* 0x000fe200078e0a0a */
[----:B------:R-:W-:Y:S01]  /*1d90*/  SHF.R.S32.HI R10, RZ, 0x4, R16 ;  /* 0x00000004ff0a7819 */ /* 0x000fe20000011410 */
[----:B---3--:R-:W-:Y:S01]  /*1da0*/  IMAD.SHL.U32 R9, R24, 0x8, RZ ;  /* 0x0000000818097824 */ /* 0x008fe200078e00ff */
[----:B------:R-:W-:Y:S01]  /*1db0*/  UIMAD UR8, UR8, UR4, URZ ;  /* 0x00000004080872a4 */ /* 0x000fe2000f8e023f */
[----:B------:R-:W-:Y:S01]  /*1dc0*/  IMAD R21, R0, c[0x0][0x2b8], R11 ;  /* 0x0000ae0000157a24 */ /* 0x000fe200078e020b */
[----:B------:R-:W-:Y:S01]  /*1dd0*/  LEA.HI R8, R16, R10, RZ, 0x1 ;  /* 0x0000000a10087211 */ /* 0x000fe200078f08ff */
[----:B------:R-:W-:Y:S01]  /*1de0*/  IMAD.SHL.U32 R0, R40, 0x40, RZ ;  /* 0x0000004028007824 */ /* 0x000fe200078e00ff */
[----:B------:R-:W-:Y:S01]  /*1df0*/  UIMAD.WIDE.U32 UR24, UR9, UR4, URZ ;  /* 0x00000004091872a5 */ /* 0x000fe2000f8e003f */
[----:B----4-:R-:W-:Y:S01]  /*1e00*/  IMAD.WIDE.U32 R4, R21, c[0x0][0x1e0], RZ ;  /* 0x0000780015047a25 */ /* 0x010fe200078e00ff */
[----:B------:R-:W-:Y:S01]  /*1e10*/  LOP3.LUT R8, R8, 0xfffffffe, RZ, 0xc0, !PT ;  /* 0xfffffffe08087812 */ /* 0x000fe200078ec0ff */
[----:B------:R-:W-:Y:S01]  /*1e20*/  UIMAD UR8, UR9, UR5, UR8 ;  /* 0x00000005090872a4 */ /* 0x000fe2000f8e0208 */
[----:B------:R-:W-:Y:S01]  /*1e30*/  LOP3.LUT R0, R0, 0x1c0, RZ, 0xc0, !PT ;  /* 0x000001c000007812 */ /* 0x000fe200078ec0ff */
[----:B------:R-:W-:Y:S01]  /*1e40*/  UIADD3 UR4, UR6, -0x1, URZ ;  /* 0xffffffff06047890 */ /* 0x000fe2000fffe03f */
[----:B------:R-:W-:Y:S01]  /*1e50*/  LOP3.LUT P1, RZ, R40, 0x2, RZ, 0xc0, !PT ;  /* 0x0000000228ff7812 */ /* 0x000fe2000782c0ff */
[----:B------:R-:W-:Y:S01]  /*1e60*/  IMAD.IADD R17, R10, 0x1, -R8 ;  /* 0x000000010a117824 */ /* 0x000fe200078e0a08 */
[----:B------:R-:W-:Y:S01]  /*1e70*/  LOP3.LUT R9, R0, 0x8, R9, 0xf8, !PT ;  /* 0x0000000800097812 */ /* 0x000fe200078ef809 */
[----:B------:R-:W-:Y:S01]  /*1e80*/  UIADD3 UR8, UR25, UR8, URZ ;  /* 0x0000000819087290 */ /* 0x000fe2000fffe03f */
[----:B------:R-:W-:Y:S01]  /*1e90*/  SHF.R.U32.HI R0, RZ, 0x3, R0 ;  /* 0x00000003ff007819 */ /* 0x000fe20000011600 */
[----:B------:R-:W-:Y:S01]  /*1ea0*/  UIMAD UR4, UR4, -0x60, UR7 ;  /* 0xffffffa0040478a4 */ /* 0x000fe2000f8e0207 */
[----:B------:R-:W-:Y:S01]  /*1eb0*/  STL [R1+0x2c], R21 ;  /* 0x00002c1501007387 */ /* 0x000fe20000100800 */
[----:B------:R-:W-:Y:S01]  /*1ec0*/  ISETP.GE.AND P2, PT, R157, c[0x0][0x1d4], PT ;  /* 0x000075009d007a0c */ /* 0x000fe20003f46270 */
[----:B------:R-:W-:Y:S01]  /*1ed0*/  UISETP.GE.AND UP0, UPT, UR6, 0x2, UPT ;  /* 0x000000020600788c */ /* 0x000fe2000bf06270 */
[----:B------:R-:W-:-:S02]  /*1ee0*/  LOP3.LUT R11, R9, R0, RZ, 0x3c, !PT ;  /* 0x00000000090b7212 */ /* 0x000fc400078e3cff */
[----:B-----5:R-:W-:Y:S02]  /*1ef0*/  SHF.R.S32.HI R6, RZ, 0x1f, R21 ;  /* 0x0000001fff067819 */ /* 0x020fe40000011415 */
[----:B------:R-:W-:Y:S02]  /*1f00*/  IADD3 R24, -R24, UR4, RZ ;  /* 0x0000000418187c10 */ /* 0x000fe4000fffe1ff */
[----:B------:R-:W-:Y:S01]  /*1f10*/  ISETP.GE.AND P5, PT, R42, c[0x0][0x1d4], PT ;  /* 0x000075002a007a0c */ /* 0x000fe20003fa6270 */
[----:B------:R-:W-:Y:S01]  /*1f20*/  IMAD R7, R6, c[0x0][0x1e0], RZ ;  /* 0x0000780006077a24 */ /* 0x000fe200078e02ff */
[----:B------:R-:W-:Y:S01]  /*1f30*/  ISETP.GE.AND P4, PT, R64, c[0x0][0x1d4], PT ;  /* 0x0000750040007a0c */ /* 0x000fe20003f86270 */
[----:B------:R-:W-:Y:S01]  /*1f40*/  IMAD R0, R6, c[0x0][0x208], RZ ;  /* 0x0000820006007a24 */ /* 0x000fe200078e02ff */
[----:B------:R-:W-:Y:S01]  /*1f50*/  ISETP.GE.AND P6, PT, R41, c[0x0][0x1d4], PT ;  /* 0x0000750029007a0c */ /* 0x000fe20003fc6270 */
[C---:B------:R-:W-:Y:S01]  /*1f60*/  IMAD R7, R21.reuse, c[0x0][0x1e4], R7 ;  /* 0x0000790015077a24 */ /* 0x040fe200078e0207 */
[----:B------:R-:W-:Y:S01]  /*1f70*/  LEA.HI R147, R148, R149, RZ, 0x5 ;  /* 0x0000009594937211 */ /* 0x000fe200078f28ff */
[----:B------:R-:W-:Y:S01]  /*1f80*/  IMAD R0, R21, c[0x0][0x20c], R0 ;  /* 0x0000830015007a24 */ /* 0x000fe200078e0200 */
[----:B------:R-:W-:Y:S01]  /*1f90*/  SHF.R.S32.HI R158, RZ, 0x1f, R157 ;  /* 0x0000001fff9e7819 */ /* 0x000fe2000001149d */
[----:B------:R-:W-:Y:S01]  /*1fa0*/  IMAD.IADD R5, R5, 0x1, R7 ;  /* 0x0000000105057824 */ /* 0x000fe200078e0207 */
[----:B------:R-:W-:-:S02]  /*1fb0*/  SHF.R.S32.HI R146, RZ, 0x5, R147 ;  /* 0x00000005ff927819 */ /* 0x000fc40000011493 */
[----:B------:R-:W-:Y:S02]  /*1fc0*/  SHF.R.S32.HI R156, RZ, 0x1f, R155 ;  /* 0x0000001fff9c7819 */ /* 0x000fe4000001149b */
[----:B------:R-:W-:Y:S02]  /*1fd0*/  SHF.R.S32.HI R154, RZ, 0x1f, R153 ;  /* 0x0000001fff9a7819 */ /* 0x000fe40000011499 */
[----:B------:R-:W-:Y:S02]  /*1fe0*/  SHF.R.S32.HI R152, RZ, 0x1f, R151 ;  /* 0x0000001fff987819 */ /* 0x000fe40000011497 */
[----:B------:R-:W-:Y:S02]  /*1ff0*/  SEL R150, RZ, 0x10, P6 ;  /* 0x00000010ff967807 */ /* 0x000fe40003000000 */
[----:B------:R-:W-:Y:S02]  /*2000*/  IADD3 R252, R251, 0x100, RZ ;  /* 0x00000100fbfc7810 */ /* 0x000fe40007ffe0ff */
[----:B--2---:R-:W-:Y:S01]  /*2010*/  SHF.R.S32.HI R9, RZ, 0x1f, R20 ;  /* 0x0000001fff097819 */ /* 0x004fe20000011414 */
[----:B------:R-:W-:Y:S01]  /*2020*/  IMAD.WIDE.U32 R6, R20, c[0x0][0x1f0], R4 ;  /* 0x00007c0014067a25 */ /* 0x000fe200078e0004 */
[----:B------:R-:W-:Y:S03]  /*2030*/  STL [R1+0x28], R20 ;  /* 0x0000281401007387 */ /* 0x000fe60000100800 */
[----:B------:R-:W-:Y:S01]  /*2040*/  IMAD R8, R9, c[0x0][0x1f0], RZ ;  /* 0x00007c0009087a24 */ /* 0x000fe200078e02ff */
[----:B------:R-:W-:Y:S01]  /*2050*/  IADD3 R6, P0, R6, UR22, RZ ;  /* 0x0000001606067c10 */ /* 0x000fe2000ff1e0ff */
[----:B------:R-:W-:Y:S01]  /*2060*/  IMAD.WIDE.U32 R4, R21, c[0x0][0x208], RZ ;  /* 0x0000820015047a25 */ /* 0x000fe200078e00ff */
[----:B------:R-:W-:Y:S03]  /*2070*/  STL [R1+0x74], R158 ;  /* 0x0000749e01007387 */ /* 0x000fe60000100800 */
[----:B------:R-:W-:Y:S01]  /*2080*/  IMAD R8, R20, c[0x0][0x1f4], R8 ;  /* 0x00007d0014087a24 */ /* 0x000fe200078e0208 */
[----:B------:R-:W-:Y:S01]  /*2090*/  STL [R1+0x6c], R156 ;  /* 0x00006c9c01007387 */ /* 0x000fe20000100800 */
[----:B------:R-:W-:-:S02]  /*20a0*/  IMAD.IADD R5, R5, 0x1, R0 ;  /* 0x0000000105057824 */ /* 0x000fc400078e0200 */
[----:B------:R-:W-:Y:S01]  /*20b0*/  IMAD R0, R17, 0x200, R11 ;  /* 0x0000020011007824 */ /* 0x000fe200078e020b */
[----:B------:R-:W-:Y:S01]  /*20c0*/  IADD3.X R7, R7, UR19, R8, P0, !PT ;  /* 0x0000001307077c10 */ /* 0x000fe200087fe408 */
[----:B------:R-:W-:Y:S01]  /*20d0*/  STL [R1+0x70], R154 ;  /* 0x0000709a01007387 */ /* 0x000fe20000100800 */
[----:B------:R-:W-:Y:S01]  /*20e0*/  LEA R10, P0, R6, c[0x0][0x1c8], 0x1 ;  /* 0x00007200060a7a11 */ /* 0x000fe200078008ff */
[----:B------:R-:W-:Y:S02]  /*20f0*/  IMAD.SHL.U32 R216, R0, 0x2, RZ ;  /* 0x0000000200d87824 */ /* 0x000fe400078e00ff */
[----:B------:R-:W-:Y:S01]  /*2100*/  IMAD R0, R9, c[0x0][0x218], RZ ;  /* 0x0000860009007a24 */ /* 0x000fe200078e02ff */
[----:B-1----:R-:W-:Y:S01]  /*2110*/  LEA.HI.X R14, R6, c[0x0][0x1cc], R7, 0x1, P0 ;  /* 0x00007300060e7a11 */ /* 0x002fe200000f0c07 */
[----:B------:R-:W-:Y:S01]  /*2120*/  IMAD.WIDE.U32 R6, R20, c[0x0][0x218], R4 ;  /* 0x0000860014067a25 */ /* 0x000fe200078e0004 */
[C---:B------:R-:W-:Y:S01]  /*2130*/  IADD3 R9, R216.reuse, 0xc100, RZ ;  /* 0x0000c100d8097810 */ /* 0x040fe20007ffe0ff */
[----:B------:R-:W-:Y:S01]  /*2140*/  SHFL.IDX PT, R4, R10, RZ, 0x181f ;  /* 0x00181fff0a047589 */ /* 0x000fe200000e0000 */
[----:B------:R-:W-:Y:S01]  /*2150*/  IADD3 R227, R216, 0xc120, RZ ;  /* 0x0000c120d8e37810 */ /* 0x000fe20007ffe0ff */
[----:B------:R-:W-:Y:S01]  /*2160*/  IMAD R8, R20, c[0x0][0x21c], R0 ;  /* 0x0000870014087a24 */ /* 0x000fe200078e0200 */
[----:B------:R-:W-:Y:S01]  /*2170*/  IADD3 R0, P0, R6, UR24, RZ ;  /* 0x0000001806007c10 */ /* 0x000fe2000ff1e0ff */
[----:B------:R-:W1:Y:S01]  /*2180*/  SHFL.IDX PT, R5, R14, RZ, 0x181f ;  /* 0x00181fff0e057589 */ /* 0x000e6200000e0000 */
[----:B------:R-:W-:Y:S01]  /*2190*/  @P1 IADD3 R227, R9, -0x20, RZ ;  /* 0xffffffe009e31810 */ /* 0x000fe20007ffe0ff */
[----:B------:R-:W-:Y:S01]  /*21a0*/  IMAD.U32 R9, RZ, RZ, UR9 ;  /* 0x00000009ff097e24 */ /* 0x000fe2000f8e00ff */
[----:B------:R-:W-:Y:S01]  /*21b0*/  IADD3.X R8, R7, UR8, R8, P0, !PT ;  /* 0x0000000807087c10 */ /* 0x000fe200087fe408 */
[----:B------:R-:W-:Y:S01]  /*21c0*/  IMAD R7, R21, c[0x0][0x1e0], RZ ;  /* 0x0000780015077a24 */ /* 0x000fe200078e02ff */
[----:B------:R-:W-:Y:S01]  /*21d0*/  LEA R6, P0, R0, c[0x0][0x1f8], 0x1 ;  /* 0x00007e0000067a11 */ /* 0x000fe200078008ff */
[----:B------:R-:W-:Y:S01]  /*21e0*/  STL [R1+0x50], R152 ;  /* 0x0000509801007387 */ /* 0x000fe20000100800 */
[----:B------:R-:W-:Y:S01]  /*21f0*/  IADD3 R250, R227, 0x800, RZ ;  /* 0x00000800e3fa7810 */ /* 0x000fe20007ffe0ff */
[----:B------:R-:W-:Y:S01]  /*2200*/  IMAD R7, R20, c[0x0][0x1f0], R7 ;  /* 0x00007c0014077a24 */ /* 0x000fe200078e0207 */
[----:B------:R-:W-:Y:S01]  /*2210*/  LEA.HI.X R0, R0, c[0x0][0x1fc], R8, 0x1, P0 ;  /* 0x00007f0000007a11 */ /* 0x000fe200000f0c08 */
[----:B------:R-:W2:Y:S01]  /*2220*/  SHFL.IDX PT, R15, R6, RZ, 0x181f ;  /* 0x00181fff060f7589 */ /* 0x000ea200000e0000 */
[----:B------:R-:W-:Y:S01]  /*2230*/  ISETP.GE.AND P0, PT, R24, 0x1, PT ;  /* 0x000000011800780c */ /* 0x000fe20003f06270 */
[----:B------:R-:W-:Y:S01]  /*2240*/  IMAD R16, R9, c[0x0][0x1e8], R7 ;  /* 0x00007a0009107a24 */ /* 0x000fe200078e0207 */
[C---:B------:R-:W-:Y:S01]  /*2250*/  IADD3 R249, R227.reuse, 0x1000, RZ ;  /* 0x00001000e3f97810 */ /* 0x040fe20007ffe0ff */
[----:B------:R-:W3:Y:S01]  /*2260*/  SHFL.IDX PT, R32, R0, RZ, 0x181f ;  /* 0x00181fff00207589 */ /* 0x000ee200000e0000 */
[----:B------:R-:W-:-:S02]  /*2270*/  IADD3 R248, R227, 0x1800, RZ ;  /* 0x00001800e3f87810 */ /* 0x000fc40007ffe0ff */
[C---:B------:R-:W-:Y:S01]  /*2280*/  IADD3 R247, R227.reuse, 0x2000, RZ ;  /* 0x00002000e3f77810 */ /* 0x040fe20007ffe0ff */
[----:B------:R-:W4:Y:S01]  /*2290*/  SHFL.IDX PT, R20, R6, 0x1, 0x181f ;  /* 0x00381f0006147f89 */ /* 0x000f2200000e0000 */
[C---:B------:R-:W-:Y:S02]  /*22a0*/  IADD3 R246, R227.reuse, 0x2800, RZ ;  /* 0x00002800e3f67810 */ /* 0x040fe40007ffe0ff */
[C---:B------:R-:W-:Y:S01]  /*22b0*/  IADD3 R245, R227.reuse, 0x3000, RZ ;  /* 0x00003000e3f57810 */ /* 0x040fe20007ffe0ff */
[----:B------:R-:W5:Y:S01]  /*22c0*/  SHFL.IDX PT, R33, R0, 0x1, 0x181f ;  /* 0x00381f0000217f89 */ /* 0x000f6200000e0000 */
[----:B------:R-:W-:Y:S01]  /*22d0*/  IADD3 R244, R227, 0x3800, RZ ;  /* 0x00003800e3f47810 */ /* 0x000fe20007ffe0ff */
[----:B-1----:R-:W-:Y:S01]  /*22e0*/  @P0 IMAD.WIDE R12, R157, 0x2, R4 ;  /* 0x000000029d0c0825 */ /* 0x002fe200078e0204 */
[C---:B------:R-:W-:Y:S01]  /*22f0*/  IADD3 R243, R227.reuse, 0x4000, RZ ;  /* 0x00004000e3f37810 */ /* 0x040fe20007ffe0ff */
[----:B------:R1:W2:Y:S01]  /*2300*/  SHFL.IDX PT, R21, R6, 0x2, 0x181f ;  /* 0x00581f0006157f89 */ /* 0x0002a200000e0000 */
[----:B------:R-:W-:-:S02]  /*2310*/  IADD3 R242, R227, 0x4800, RZ ;  /* 0x00004800e3f27810 */ /* 0x000fc40007ffe0ff */
[C---:B------:R-:W-:Y:S01]  /*2320*/  IADD3 R241, R227.reuse, 0x5000, RZ ;  /* 0x00005000e3f17810 */ /* 0x040fe20007ffe0ff */
[----:B------:R2:W-:Y:S01]  /*2330*/  SHFL.IDX PT, R8, R10, 0x1, 0x181f ;  /* 0x00381f000a087f89 */ /* 0x0005e200000e0000 */
[C---:B------:R-:W-:Y:S02]  /*2340*/  IADD3 R240, R227.reuse, 0x5800, RZ ;  /* 0x00005800e3f07810 */ /* 0x040fe40007ffe0ff */
[C---:B------:R-:W-:Y:S01]  /*2350*/  IADD3 R239, R227.reuse, 0x6000, RZ ;  /* 0x00006000e3ef7810 */ /* 0x040fe20007ffe0ff */
[----:B------:R-:W3:Y:S01]  /*2360*/  SHFL.IDX PT, R9, R14, 0x1, 0x181f ;  /* 0x00381f000e097f89 */ /* 0x000ee200000e0000 */
[C---:B------:R-:W-:Y:S02]  /*2370*/  IADD3 R238, R227.reuse, 0x6800, RZ ;  /* 0x00006800e3ee7810 */ /* 0x040fe40007ffe0ff */
[C---:B------:R-:W-:Y:S01]  /*2380*/  IADD3 R237, R227.reuse, 0x7000, RZ ;  /* 0x00007000e3ed7810 */ /* 0x040fe20007ffe0ff */
[----:B------:R3:W4:Y:S01]  /*2390*/  SHFL.IDX PT, R25, R0, 0x2, 0x181f ;  /* 0x00581f0000197f89 */ /* 0x00072200000e0000 */
[----:B------:R-:W-:-:S02]  /*23a0*/  IADD3 R236, R227, 0x7800, RZ ;  /* 0x00007800e3ec7810 */ /* 0x000fc40007ffe0ff */
[C---:B------:R-:W-:Y:S01]  /*23b0*/  IADD3 R235, R227.reuse, 0x8000, RZ ;  /* 0x00008000e3eb7810 */ /* 0x040fe20007ffe0ff */
[----:B------:R4:W-:Y:S01]  /*23c0*/  @P0 LDGSTS.E.BYPASS.LTC128B.128 [R251+0xc100], [R12.64], !P2 ;  /* 0x0c1000000cfb0fae */ /* 0x0009e2000d101d50 */
[C---:B------:R-:W-:Y:S02]  /*23d0*/  IADD3 R234, R227.reuse, 0x8800, RZ ;  /* 0x00008800e3ea7810 */ /* 0x040fe40007ffe0ff */
[C---:B------:R-:W-:Y:S02]  /*23e0*/  IADD3 R233, R227.reuse, 0x9000, RZ ;  /* 0x00009000e3e97810 */ /* 0x040fe40007ffe0ff */
[----:B------:R-:W-:Y:S01]  /*23f0*/  IADD3 R232, R227, 0x9800, RZ ;  /* 0x00009800e3e87810 */ /* 0x000fe20007ffe0ff */
[--C-:B-1----:R-:W-:Y:S01]  /*2400*/  @P0 IMAD.WIDE R6, R153, 0x2, R4.reuse ;  /* 0x0000000299060825 */ /* 0x102fe200078e0204 */
[C---:B------:R-:W-:Y:S02]  /*2410*/  IADD3 R231, R227.reuse, 0xa000, RZ ;  /* 0x0000a000e3e77810 */ /* 0x040fe40007ffe0ff */
[----:B------:R-:W-:Y:S01]  /*2420*/  IADD3 R230, R227, 0xa800, RZ ;  /* 0x0000a800e3e67810 */ /* 0x000fe20007ffe0ff */
[----:B--2---:R-:W-:Y:S01]  /*2430*/  @P0 IMAD.WIDE R10, R155, 0x2, R4 ;  /* 0x000000029b0a0825 */ /* 0x004fe200078e0204 */
[----:B------:R-:W-:-:S02]  /*2440*/  IADD3 R229, R227, 0xb000, RZ ;  /* 0x0000b000e3e57810 */ /* 0x000fc40007ffe0ff */
[----:B------:R-:W-:Y:S01]  /*2450*/  IADD3 R228, R227, 0xb800, RZ ;  /* 0x0000b800e3e47810 */ /* 0x000fe20007ffe0ff */
[----:B------:R-:W-:Y:S01]  /*2460*/  @P0 IMAD.WIDE R4, R151, 0x2, R4 ;  /* 0x0000000297040825 */ /* 0x000fe200078e0204 */
[----:B------:R1:W-:Y:S03]  /*2470*/  @P0 LDGSTS.E.BYPASS.LTC128B.128 [R251+0xf100], [R10.64], !P5 ;  /* 0x0f1000000afb0fae */ /* 0x0003e6000e901d50 */
[----:B---3--:R-:W-:Y:S01]  /*2480*/  IMAD.SHL.U32 R0, R18, 0x40, RZ ;  /* 0x0000004012007824 */ /* 0x008fe200078e00ff */
[----:B------:R2:W-:Y:S04]  /*2490*/  @P0 LDGSTS.E.BYPASS.LTC128B.128 [R251+0x12100], [R6.64], !P4 ;  /* 0x1210000006fb0fae */ /* 0x0005e8000e101d50 */
[----:B------:R3:W-:Y:S01]  /*24a0*/  @P0 LDGSTS.E.BYPASS.LTC128B.128 [R251+0x15100], [R4.64], !P6 ;  /* 0x1510000004fb0fae */ /* 0x0007e2000f101d50 */
[----:B------:R-:W-:Y:S01]  /*24b0*/  ISETP.GE.AND P0, PT, R24, 0x21, PT ;  /* 0x000000211800780c */ /* 0x000fe20003f06270 */
[----:B----4-:R-:W-:Y:S01]  /*24c0*/  IMAD.WIDE R12, R157, 0x2, RZ ;  /* 0x000000029d0c7825 */ /* 0x010fe200078e02ff */
[----:B------:R-:W-:-:S04]  /*24d0*/  LOP3.LUT R0, R0, 0x1c0, RZ, 0xc0, !PT ;  /* 0x000001c000007812 */ /* 0x000fc800078ec0ff */
[----:B------:R-:W-:-:S05]  /*24e0*/  IADD3 R38, P1, R15, R12, RZ ;  /* 0x0000000c0f267210 */ /* 0x000fca0007f3e0ff */
[----:B------:R-:W-:Y:S01]  /*24f0*/  IMAD.X R39, R32, 0x1, R13, P1 ;  /* 0x0000000120277824 */ /* 0x000fe200008e060d */
[----:B------:R-:W-:-:S05]  /*2500*/  IADD3 R36, P1, R12, R20, RZ ;  /* 0x000000140c247210 */ /* 0x000fca0007f3e0ff */
[----:B-----5:R-:W-:Y:S01]  /*2510*/  IMAD.X R37, R13, 0x1, R33, P1 ;  /* 0x000000010d257824 */ /* 0x020fe200008e0621 */
[----:B------:R-:W-:Y:S01]  /*2520*/  IADD3 R34, P1, R12, R21, RZ ;  /* 0x000000150c227210 */ /* 0x000fe20007f3e0ff */
[----:B-1----:R-:W-:Y:S01]  /*2530*/  @P0 IMAD.WIDE R10, R157, 0x2, R8 ;  /* 0x000000029d0a0825 */ /* 0x002fe200078e0208 */
[----:B--2---:R-:W-:Y:S01]  /*2540*/  LEA R6, R16, c[0x0][0x1c8], 0x1 ;  /* 0x0000720010067a11 */ /* 0x004fe200078e08ff */
[----:B------:R-:W-:Y:S02]  /*2550*/  SHFL.IDX PT, R7, R14, 0x2, 0x181f ;  /* 0x00581f000e077f89 */ /* 0x000fe400000e0000 */
[----:B------:R-:W-:Y:S02]  /*2560*/  IMAD.X R35, R13, 0x1, R25, P1 ;  /* 0x000000010d237824 */ /* 0x000fe400008e0619 */
[--C-:B---3--:R-:W-:Y:S01]  /*2570*/  @P0 IMAD.WIDE R4, R155, 0x2, R8.reuse ;  /* 0x000000029b040825 */ /* 0x108fe200078e0208 */
[----:B------:R1:W-:Y:S03]  /*2580*/  @P0 LDGSTS.E.BYPASS.LTC128B.128 [R251+0xd100], [R10.64], !P2 ;  /* 0x0d1000000afb0fae */ /* 0x0003e6000d101d50 */
[--C-:B------:R-:W-:Y:S01]  /*2590*/  @P0 IMAD.WIDE R12, R153, 0x2, R8.reuse ;  /* 0x00000002990c0825 */ /* 0x100fe200078e0208 */
[----:B------:R-:W1:Y:S03]  /*25a0*/  SHFL.IDX PT, R6, R6, 0x2, 0x181f ;  /* 0x00581f0006067f89 */ /* 0x000e6600000e0000 */
[----:B------:R-:W-:Y:S01]  /*25b0*/  @P0 IMAD.WIDE R8, R151, 0x2, R8 ;  /* 0x0000000297080825 */ /* 0x000fe200078e0208 */
[----:B------:R2:W-:Y:S04]  /*25c0*/  @P0 LDGSTS.E.BYPASS.LTC128B.128 [R251+0x10100], [R4.64], !P5 ;  /* 0x1010000004fb0fae */ /* 0x0005e8000e901d50 */
[----:B------:R3:W-:Y:S04]  /*25d0*/  @P0 LDGSTS.E.BYPASS.LTC128B.128 [R251+0x13100], [R12.64], !P4 ;  /* 0x131000000cfb0fae */ /* 0x0007e8000e101d50 */
[----:B------:R4:W-:Y:S01]  /*25e0*/  @P0 LDGSTS.E.BYPASS.LTC128B.128 [R251+0x16100], [R8.64], !P6 ;  /* 0x1610000008fb0fae */ /* 0x0009e2000f101d50 */
[----:B------:R-:W-:-:S13]  /*25f0*/  ISETP.GT.AND P0, PT, R24, 0x40, PT ;  /* 0x000000401800780c */ /* 0x000fda0003f04270 */
[----:B-1----:R-:W-:-:S05]  /*2600*/  @P0 IMAD.WIDE R10, R157, 0x2, R6 ;  /* 0x000000029d0a0825 */ /* 0x002fca00078e0206 */
[----:B------:R1:W-:Y:S01]  /*2610*/  @P0 LDGSTS.E.BYPASS.LTC128B.128 [R251+0xe100], [R10.64], !P2 ;  /* 0x0e1000000afb0fae */ /* 0x0003e2000d101d50 */
[----:B--2---:R-:W-:-:S05]  /*2620*/  IMAD.WIDE R4, R155, 0x2, RZ ;  /* 0x000000029b047825 */ /* 0x004fca00078e02ff */
[----:B------:R-:W-:Y:S01]  /*2630*/  IADD3 R30, P1, R15, R4, RZ ;  /* 0x000000040f1e7210 */ /* 0x000fe20007f3e0ff */
[----:B----4-:R-:W-:-:S04]  /*2640*/  IMAD.SHL.U32 R8, R17, 0x8, RZ ;  /* 0x0000000811087824 */ /* 0x010fc800078e00ff */
[----:B------:R-:W-:Y:S01]  /*2650*/  IMAD.X R31, R32, 0x1, R5, P1 ;  /* 0x00000001201f7824 */ /* 0x000fe200008e0605 */
[----:B------:R-:W-:Y:S02]  /*2660*/  IADD3 R28, P1, R4, R20, RZ ;  /* 0x00000014041c7210 */ /* 0x000fe40007f3e0ff */
[----:B---3--:R-:W-:Y:S01]  /*2670*/  LOP3.LUT R12, R0, 0x8, R8, 0xf8, !PT ;  /* 0x00000008000c7812 */ /* 0x008fe200078ef808 */
[----:B------:R-:W-:Y:S01]  /*2680*/  @P0 IMAD.WIDE R8, R155, 0x2, R6 ;  /* 0x000000029b080825 */ /* 0x000fe200078e0206 */
[----:B------:R-:W-:-:S03]  /*2690*/  SHF.R.U32.HI R0, RZ, 0x3, R0 ;  /* 0x00000003ff007819 */ /* 0x000fc60000011600 */
[----:B------:R-:W-:Y:S01]  /*26a0*/  IMAD.X R29, R5, 0x1, R33, P1 ;  /* 0x00000001051d7824 */ /* 0x000fe200008e0621 */
[----:B------:R2:W-:Y:S01]  /*26b0*/  @P0 LDGSTS.E.BYPASS.LTC128B.128 [R251+0x11100], [R8.64], !P5 ;  /* 0x1110000008fb0fae */ /* 0x0005e2000e901d50 */
[----:B------:R-:W-:Y:S02]  /*26c0*/  IADD3 R26, P1, R4, R21, RZ ;  /* 0x00000015041a7210 */ /* 0x000fe40007f3e0ff */
[----:B------:R-:W-:Y:S01]  /*26d0*/  LOP3.LUT R145, R12, R0, RZ, 0x3c, !PT ;  /* 0x000000000c917212 */ /* 0x000fe200078e3cff */
[----:B------:R-:W-:Y:S02]  /*26e0*/  IMAD.SHL.U32 R0, R19, 0x40, RZ ;  /* 0x0000004013007824 */ /* 0x000fe400078e00ff */
[----:B------:R-:W-:Y:S02]  /*26f0*/  IMAD.X R27, R5, 0x1, R25, P1 ;  /* 0x00000001051b7824 */ /* 0x000fe400008e0619 */
[----:B------:R-:W-:Y:S01]  /*2700*/  IMAD.WIDE R4, R153, 0x2, RZ ;  /* 0x0000000299047825 */ /* 0x000fe200078e02ff */
[----:B------:R-:W-:-:S04]  /*2710*/  LOP3.LUT R144, R0, 0xfffffe00, RZ, 0xc0, !PT ;  /* 0xfffffe0000907812 */ /* 0x000fc800078ec0ff */
[----:B------:R-:W-:Y:S01]  /*2720*/  IADD3 R16, P1, R4, R20, RZ ;  /* 0x0000001404107210 */ /* 0x000fe20007f3e0ff */
[----:B------:R-:W-:-:S04]  /*2730*/  IMAD R0, R146, 0x400, R144 ;  /* 0x0000040092007824 */ /* 0x000fc800078e0290 */
[----:B------:R-:W-:Y:S02]  /*2740*/  IMAD.X R17, R5, 0x1, R33, P1 ;  /* 0x0000000105117824 */ /* 0x000fe400008e0621 */
[----:B------:R-:W-:-:S04]  /*2750*/  IMAD.IADD R0, R145, 0x1, R0 ;  /* 0x0000000191007824 */ /* 0x000fc800078e0200 */
[----:B------:R-:W-:Y:S02]  /*2760*/  IMAD.SHL.U32 R223, R0, 0x2, RZ ;  /* 0x0000000200df7824 */ /* 0x000fe400078e00ff */
[----:B------:R-:W-:Y:S02]  /*2770*/  IMAD.MOV.U32 R0, RZ, RZ, 0x40 ;  /* 0x00000040ff007424 */ /* 0x000fe400078e00ff */
[----:B--2---:R-:W-:-:S04]  /*2780*/  @P0 IMAD.WIDE R8, R153, 0x2, R6 ;  /* 0x0000000299080825 */ /* 0x004fc800078e0206 */
[----:B------:R-:W-:Y:S01]  /*2790*/  @P0 IMAD.WIDE R6, R151, 0x2, R6 ;  /* 0x0000000297060825 */ /* 0x000fe200078e0206 */
[----:B------:R1:W-:Y:S03]  /*27a0*/  @P0 LDGSTS.E.BYPASS.LTC128B.128 [R251+0x14100], [R8.64], !P4 ;  /* 0x1410000008fb0fae */ /* 0x0003e6000e101d50 */
[--C-:B------:R-:W-:Y:S01]  /*27b0*/  IMAD R224, R3, 0x2, R223.reuse ;  /* 0x0000000203e07824 */ /* 0x100fe200078e02df */
[----:B------:R2:W-:Y:S01]  /*27c0*/  @P0 LDGSTS.E.BYPASS.LTC128B.128 [R251+0x17100], [R6.64], !P6 ;  /* 0x1710000006fb0fae */ /* 0x0005e2000f101d50 */
[----:B------:R-:W-:Y:S01]  /*27d0*/  IADD3 R18, P0, R15, R4, RZ ;  /* 0x000000040f127210 */ /* 0x000fe20007f1e0ff */
[C---:B------:R-:W-:Y:S02]  /*27e0*/  IMAD R226, R2.reuse, 0x2, R223 ;  /* 0x0000000202e27824 */ /* 0x040fe400078e02df */
[----:B------:R-:W0:Y:S01]  /*27f0*/  LDGDEPBAR ;  /* 0x00000000000079af */ /* 0x000e220000000000 */
[----:B------:R-:W-:-:S02]  /*2800*/  IMAD R225, R2, 0x2, R224 ;  /* 0x0000000202e17824 */ /* 0x000fc400078e02e0 */
[----:B------:R-:W-:Y:S01]  /*2810*/  IMAD.X R19, R32, 0x1, R5, P0 ;  /* 0x0000000120137824 */ /* 0x000fe200000e0605 */
[----:B------:R-:W-:-:S05]  /*2820*/  IADD3 R22, P0, R4, R21, RZ ;  /* 0x0000001504167210 */ /* 0x000fca0007f1e0ff */
[----:B------:R-:W-:Y:S02]  /*2830*/  IMAD.X R23, R5, 0x1, R25, P0 ;  /* 0x0000000105177824 */ /* 0x000fe400000e0619 */
[----:B--2---:R-:W-:Y:S01]  /*2840*/  IMAD.WIDE R6, R151, 0x2, RZ ;  /* 0x0000000297067825 */ /* 0x004fe200078e02ff */
        /* <DEDUP_REMOVED lines=8> */
[C---:B------:R-:W-:Y:S01]  /*28d0*/  IMAD.X R13, R7.reuse, 0x1, R33, P1 ;  /* 0x00000001070d7824 */ /* 0x040fe200008e0621 */
[----:B------:R-:W-:Y:S01]  /*28e0*/  ISETP.GE.AND P1, PT, R42, c[0x0][0x1d4], PT ;  /* 0x000075002a007a0c */ /* 0x000fe20003f26270 */
[----:B------:R-:W-:Y:S01]  /*28f0*/  IMAD.X R21, R7, 0x1, R25, P0 ;  /* 0x0000000107157824 */ /* 0x000fe200000e0619 */
[----:B------:R-:W-:-:S02]  /*2900*/  ISETP.LT.OR P0, PT, R24, 0x1, P3 ;  /* 0x000000011800780c */ /* 0x000fc40001f01670 */
[----:B------:R-:W-:Y:S01]  /*2910*/  ISETP.GE.AND P3, PT, R64, c[0x0][0x1d4], PT ;  /* 0x0000750040007a0c */ /* 0x000fe20003f66270 */
[----:B------:R-:W-:Y:S04]  /*2920*/  LDSM.16.M88.4 R4, [R223+0x18100] ;  /* 0x01810000df04783b */ /* 0x000fe80000000200 */
[----:B-1----:R-:W-:Y:S04]  /*2930*/  LDSM.16.M88.4 R8, [R224+0x18100] ;  /* 0x01810000e008783b */ /* 0x002fe80000000200 */
[----:B------:R-:W1:Y:S04]  /*2940*/  LDSM.16.M88.4 R44, [R216+0xc100] ;  /* 0x00c10000d82c783b */ /* 0x000e680000000200 */
[----:B------:R-:W-:Y:S04]  /*2950*/  LDSM.16.M88.4 R48, [R216+0xc900] ;  /* 0x00c90000d830783b */ /* 0x000fe80000000200 */
[----:B------:R-:W-:Y:S04]  /*2960*/  LDSM.16.M88.4 R56, [R216+0xd100] ;  /* 0x00d10000d838783b */ /* 0x000fe80000000200 */
[----:B------:R-:W-:Y:S04]  /*2970*/  LDSM.16.M88.4 R60, [R216+0xd900] ;  /* 0x00d90000d83c783b */ /* 0x000fe80000000200 */
[----:B------:R-:W-:Y:S04]  /*2980*/  LDSM.16.M88.4 R68, [R216+0xe100] ;  /* 0x00e10000d844783b */ /* 0x000fe80000000200 */
[----:B------:R-:W2:Y:S04]  /*2990*/  LDSM.16.M88.4 R80, [R216+0xe900] ;  /* 0x00e90000d850783b */ /* 0x000ea80000000200 */
[----:B------:R-:W3:Y:S04]  /*29a0*/  LDSM.16.M88.4 R76, [R227] ;  /* 0x00000000e34c783b */ /* 0x000ee80000000200 */
[----:B------:R-:W-:Y:S04]  /*29b0*/  LDSM.16.M88.4 R72, [R227+0x800] ;  /* 0x00080000e348783b */ /* 0x000fe80000000200 */
[----:B------:R-:W-:Y:S04]  /*29c0*/  LDSM.16.M88.4 R92, [R227+0x1000] ;  /* 0x00100000e35c783b */ /* 0x000fe80000000200 */
[----:B------:R-:W-:Y:S04]  /*29d0*/  LDSM.16.M88.4 R112, [R227+0x1800] ;  /* 0x00180000e370783b */ /* 0x000fe80000000200 */
[----:B------:R-:W4:Y:S01]  /*29e0*/  LDSM.16.M88.4 R116, [R227+0x2000] ;  /* 0x00200000e374783b */ /* 0x000f220000000200 */
[C---:B-1----:R-:W-:Y:S03]  /*29f0*/  HMMA.16816.F32 R52, R4.reuse, R44, RZ ;  /* 0x0000002c0434723c */ /* 0x042fe600000018ff */
[----:B------:R-:W1:Y:S04]  /*2a00*/  LDSM.16.M88.4 R120, [R227+0x2800] ;  /* 0x00280000e378783b */ /* 0x000e680000000200 */
[----:B------:R-:W-:Y:S01]  /*2a10*/  @!PT LDS RZ, [RZ] ;  /* 0x00000000fffff984 */ /* 0x000fe20000000800 */
[----:B------:R-:W-:Y:S01]  /*2a20*/  @!PT LDS RZ, [RZ] ;  /* 0x00000000fffff984 */ /* 0x000fe20000000800 */
[----:B------:R-:W-:Y:S01]  /*2a30*/  @!PT LDS RZ, [RZ] ;  /* 0x00000000fffff984 */ /* 0x000fe20000000800 */
[----:B------:R5:W-:Y:S01]  /*2a40*/  LDGSTS.E.BYPASS.LTC128B.128 [R251+0x100], [R38.64], !P0 ;  /* 0x0010000026fb7fae */ /* 0x000be2000c101d50 */
[C---:B------:R-:W-:Y:S01]  /*2a50*/  ISETP.LT.OR P0, PT, R24.reuse, 0x1, P1 ;  /* 0x000000011800780c */ /* 0x040fe20000f01670 */
[C---:B--2---:R-:W-:Y:S11]  /*2a60*/  HMMA.16816.F32 R108, R4.reuse, R80, RZ ;  /* 0x00000050046c723c */ /* 0x044ff600000018ff */
[----:B------:R-:W-:Y:S01]  /*2a70*/  @!UPT UIADD3 URZ, URZ, URZ, URZ ;  /* 0x0000003f3f3ff290 */ /* 0x000fe2000fffe03f */
[----:B------:R2:W-:Y:S01]  /*2a80*/  LDGSTS.E.BYPASS.LTC128B.128 [R251+0x3100], [R30.64], !P0 ;  /* 0x031000001efb7fae */ /* 0x0005e2000c101d50 */
[C---:B------:R-:W-:Y:S02]  /*2a90*/  ISETP.LT.OR P0, PT, R24.reuse, 0x1, P3 ;  /* 0x000000011800780c */ /* 0x040fe40001f01670 */
[----:B------:R-:W-:Y:S01]  /*2aa0*/  ISETP.GE.AND P3, PT, R41, c[0x0][0x1d4], PT ;  /* 0x0000750029007a0c */ /* 0x000fe20003f66270 */
[----:B------:R-:W-:Y:S10]  /*2ab0*/  HMMA.16816.F32 R104, R4, R82, RZ ;  /* 0x000000520468723c */ /* 0x000ff400000018ff */
[----:B------:R1:W-:Y:S01]  /*2ac0*/  LDGSTS.E.BYPASS.LTC128B.128 [R251+0x6100], [R18.64], !P0 ;  /* 0x0610000012fb7fae */ /* 0x0003e2000c101d50 */
[----:B------:R-:W-:Y:S01]  /*2ad0*/  ISETP.LT.OR P0, PT, R24, 0x1, P3 ;  /* 0x000000011800780c */ /* 0x000fe20001f01670 */
[----:B---3--:R-:W-:Y:S11]  /*2ae0*/  HMMA.16816.F32 R100, R8, R76, R52 ;  /* 0x0000004c0864723c */ /* 0x008ff60000001834 */
[----:B------:R-:W-:Y:S01]  /*2af0*/  @!UPT UIADD3 URZ, URZ, URZ, URZ ;  /* 0x0000003f3f3ff290 */ /* 0x000fe2000fffe03f */
[----:B------:R3:W-:Y:S01]  /*2b00*/  LDGSTS.E.BYPASS.LTC128B.128 [R251+0x9100], [R14.64], !P0 ;  /* 0x091000000efb7fae */ /* 0x0007e2000c101d50 */
[----:B------:R-:W-:-:S04]  /*2b10*/  ISETP.GE.AND P0, PT, R157, c[0x0][0x1d4], PT ;  /* 0x000075009d007a0c */ /* 0x000fc80003f06270 */
[C---:B------:R-:W-:Y:S11]  /*2b20*/  ISETP.LT.OR P0, PT, R24.reuse, 0x21, P0 ;  /* 0x000000211800780c */ /* 0x040ff60000701670 */
[----:B------:R-:W-:Y:S02]  /*2b30*/  @!UPT UIADD3 URZ, URZ, URZ, URZ ;  /* 0x0000003f3f3ff290 */ /* 0x000fe4000fffe03f */
[----:B------:R5:W-:Y:S01]  /*2b40*/  LDGSTS.E.BYPASS.LTC128B.128 [R251+0x1100], [R36.64], !P0 ;  /* 0x0110000024fb7fae */ /* 0x000be2000c101d50 */
[----:B------:R-:W-:Y:S11]  /*2b50*/  ISETP.LT.OR P0, PT, R24, 0x21, P1 ;  /* 0x000000211800780c */ /* 0x000ff60000f01670 */
[----:B------:R-:W-:Y:S02]  /*2b60*/  @!UPT UIADD3 URZ, URZ, URZ, URZ ;  /* 0x0000003f3f3ff290 */ /* 0x000fe4000fffe03f */
[----:B------:R2:W-:Y:S01]  /*2b70*/  LDGSTS.E.BYPASS.LTC128B.128 [R251+0x4100], [R28.64], !P0 ;  /* 0x041000001cfb7fae */ /* 0x0005e2000c101d50 */
[----:B------:R-:W-:-:S04]  /*2b80*/  ISETP.GE.AND P0, PT, R64, c[0x0][0x1d4], PT ;  /* 0x0000750040007a0c */ /* 0x000fc80003f06270 */
[C---:B------:R-:W-:Y:S01]  /*2b90*/  ISETP.LT.OR P0, PT, R24.reuse, 0x21, P0 ;  /* 0x000000211800780c */ /* 0x040fe20000701670 */
[C---:B-----5:R-:W-:Y:S11]  /*2ba0*/  HMMA.16816.F32 R36, R4.reuse, R68, RZ ;  /* 0x000000440424723c */ /* 0x060ff600000018ff */
[----:B------:R-:W-:Y:S01]  /*2bb0*/  @!UPT UIADD3 URZ, URZ, URZ, URZ ;  /* 0x0000003f3f3ff290 */ /* 0x000fe2000fffe03f */
[----:B------:R1:W-:Y:S01]  /*2bc0*/  LDGSTS.E.BYPASS.LTC128B.128 [R251+0x7100], [R16.64], !P0 ;  /* 0x0710000010fb7fae */ /* 0x0003e2000c101d50 */
[----:B------:R-:W-:Y:S01]  /*2bd0*/  ISETP.LT.OR P0, PT, R24, 0x21, P3 ;  /* 0x000000211800780c */ /* 0x000fe20001f01670 */
[----:B--2---:R-:W-:Y:S11]  /*2be0*/  HMMA.16816.F32 R28, R4, R48, RZ ;  /* 0x00000030041c723c */ /* 0x004ff600000018ff */
[----:B------:R-:W-:Y:S01]  /*2bf0*/  @!UPT UIADD3 URZ, URZ, URZ, URZ ;  /* 0x0000003f3f3ff290 */ /* 0x000fe2000fffe03f */
[----:B------:R3:W-:Y:S01]  /*2c00*/  LDGSTS.E.BYPASS.LTC128B.128 [R251+0xa100], [R12.64], !P0 ;  /* 0x0a1000000cfb7fae */ /* 0x0007e2000c101d50 */
[----:B------:R-:W-:-:S04]  /*2c10*/  ISETP.GE.AND P0, PT, R157, c[0x0][0x1d4], PT ;  /* 0x000075009d007a0c */ /* 0x000fc80003f06270 */
[C---:B------:R-:W-:Y:S01]  /*2c20*/  ISETP.LT.OR P0, PT, R24.reuse, 0x41, P0 ;  /* 0x000000411800780c */ /* 0x040fe20000701670 */
[----:B----4-:R-:W-:Y:S08]  /*2c30*/  HMMA.16816.F32 R36, R8, R116, R36 ;  /* 0x000000740824723c */ /* 0x010ff00000001824 */
[----:B-1----:R-:W-:Y:S04]  /*2c40*/  HMMA.16816.F32 R16, R4, R50, RZ ;  /* 0x000000320410723c */ /* 0x002fe800000018ff */
[----:B------:R1:W-:Y:S01]  /*2c50*/  LDGSTS.E.BYPASS.LTC128B.128 [R251+0x2100], [R34.64], !P0 ;  /* 0x0210000022fb7fae */ /* 0x0003e2000c101d50 */
[----:B------:R-:W-:-:S02]  /*2c60*/  ISETP.LT.OR P0, PT, R24, 0x41, P1 ;  /* 0x000000411800780c */ /* 0x000fc40000f01670 */
[----:B------:R-:W-:Y:S01]  /*2c70*/  ISETP.GE.AND P1, PT, R64, c[0x0][0x1d4], PT ;  /* 0x0000750040007a0c */ /* 0x000fe20003f26270 */
[----:B------:R-:W-:Y:S03]  /*2c80*/  HMMA.16816.F32 R48, R4, R58, RZ ;  /* 0x0000003a0430723c */ /* 0x000fe600000018ff */
[----:B------:R-:W-:-:S05]  /*2c90*/  ISETP.LT.OR P1, PT, R24, 0x41, P1 ;  /* 0x000000411800780c */ /* 0x000fca0000f21670 */
[----:B---3--:R-:W-:Y:S02]  /*2ca0*/  HMMA.16816.F32 R12, R4, R56, RZ ;  /* 0x00000038040c723c */ /* 0x008fe400000018ff */
[----:B------:R2:W-:Y:S01]  /*2cb0*/  LDGSTS.E.BYPASS.LTC128B.128 [R251+0x5100], [R26.64], !P0 ;  /* 0x051000001afb7fae */ /* 0x0005e2000c101d50 */
[----:B------:R-:W-:-:S04]  /*2cc0*/  LOP3.LUT P0, RZ, R40, 0x4, RZ, 0xc0, !PT ;  /* 0x0000000428ff7812 */ /* 0x000fc8000780c0ff */
[----:B------:R-:W-:Y:S01]  /*2cd0*/  SEL R0, R0, 0xffffffc0, !P0 ;  /* 0xffffffc000007807 */ /* 0x000fe20004000000 */
[C---:B------:R-:W-:Y:S01]  /*2ce0*/  HMMA.16816.F32 R40, R4.reuse, R62, RZ ;  /* 0x0000003e0428723c */ /* 0x040fe200000018ff */
[----:B------:R-:W-:Y:S01]  /*2cf0*/  ISETP.LT.OR P0, PT, R24, 0x41, P3 ;  /* 0x000000411800780c */ /* 0x000fe20001f01670 */
[----:B------:R3:W-:Y:S01]  /*2d00*/  LDGSTS.E.BYPASS.LTC128B.128 [R251+0x8100], [R22.64], !P1 ;  /* 0x0810000016fb7fae */ /* 0x0007e2000c901d50 */
[----:B------:R-:W-:Y:S01]  /*2d10*/  ISETP.GT.AND P3, PT, R159, 0x5f, PT ;  /* 0x0000005f9f00780c */ /* 0x000fe20003f64270 */
[----:B------:R-:W-:Y:S02]  /*2d20*/  IMAD.IADD R222, R216, 0x1, R0 ;  /* 0x00000001d8de7824 */ /* 0x000fe400078e0200 */
[----:B------:R-:W-:Y:S02]  /*2d30*/  IMAD.IADD R221, R0, 0x1, R227 ;  /* 0x0000000100dd7824 */ /* 0x000fe400078e02e3 */
[C---:B-1----:R-:W-:Y:S06]  /*2d40*/  HMMA.16816.F32 R32, R4.reuse, R46, RZ ;  /* 0x0000002e0420723c */ /* 0x042fec00000018ff */
[----:B------:R3:W-:Y:S01]  /*2d50*/  LDGSTS.E.BYPASS.LTC128B.128 [R251+0xb100], [R20.64], !P0 ;  /* 0x0b10000014fb7fae */ /* 0x0007e2000c101d50 */
[----:B------:R-:W-:Y:S01]  /*2d60*/  PLOP3.LUT P0, PT, PT, PT, UP0, 0x40, 0x0 ;  /* 0x000000000000781c */ /* 0x000fe20003f0e808 */
[C---:B------:R-:W-:Y:S02]  /*2d70*/  HMMA.16816.F32 R44, R4.reuse, R60, RZ ;  /* 0x0000003c042c723c */ /* 0x040fe400000018ff */
[----:B------:R-:W-:Y:S04]  /*2d80*/  LDSM.16.M88.4 R64, [R222+0xc100] ;  /* 0x00c10000de40783b */ /* 0x000fe80000000200 */
[----:B------:R-:W-:Y:S02]  /*2d90*/  LDSM.16.M88.4 R60, [R222+0xd100] ;  /* 0x00d10000de3c783b */ /* 0x000fe40000000200 */
[----:B------:R-:W-:Y:S02]  /*2da0*/  HMMA.16816.F32 R56, R4, R70, RZ ;  /* 0x000000460438723c */ /* 0x000fe400000018ff */
[----:B------:R-:W1:Y:S04]  /*2db0*/  LDSM.16.M88.4 R4, [R226+0x18100] ;  /* 0x01810000e204783b */ /* 0x000e680000000200 */
[----:B--2---:R-:W-:Y:S02]  /*2dc0*/  LDSM.16.M88.4 R24, [R222+0xe900] ;  /* 0x00e90000de18783b */ /* 0x004fe40000000200 */
[C---:B------:R-:W-:Y:S02]  /*2dd0*/  HMMA.16816.F32 R96, R8.reuse, R78, R32 ;  /* 0x0000004e0860723c */ /* 0x040fe40000001820 */
[----:B------:R-:W-:Y:S04]  /*2de0*/  LDSM.16.M88.4 R128, [R227+0xb800] ;  /* 0x00b80000e380783b */ /* 0x000fe80000000200 */
[----:B------:R-:W-:Y:S02]  /*2df0*/  LDSM.16.M88.4 R140, [R222+0x15100] ;  /* 0x01510000de8c783b */ /* 0x000fe40000000200 */
[C---:B------:R-:W-:Y:S02]  /*2e00*/  HMMA.16816.F32 R52, R8.reuse, R114, R40 ;  /* 0x000000720834723c */ /* 0x040fe40000001828 */
[----:B------:R-:W2:Y:S04]  /*2e10*/  LDSM.16.M88.4 R40, [R222+0xd900] ;  /* 0x00d90000de28783b */ /* 0x000ea80000000200 */
[----:B------:R-:W-:Y:S02]  /*2e20*/  LDSM.16.M88.4 R124, [R222+0x16900] ;  /* 0x01690000de7c783b */ /* 0x000fe40000000200 */
[C---:B------:R-:W-:Y:S02]  /*2e30*/  HMMA.16816.F32 R88, R8.reuse, R72, R28 ;  /* 0x000000480858723c */ /* 0x040fe4000000181c */
[----:B------:R-:W-:Y:S04]  /*2e40*/  LDSM.16.M88.4 R28, [R222+0xe100] ;  /* 0x00e10000de1c783b */ /* 0x000fe80000000200 */
[----:B------:R-:W-:Y:S02]  /*2e50*/  LDSM.16.M88.4 R132, [R222+0x17100] ;  /* 0x01710000de84783b */ /* 0x000fe40000000200 */
[C---:B------:R-:W-:Y:S02]  /*2e60*/  HMMA.16816.F32 R84, R8.reuse, R74, R16 ;  /* 0x0000004a0854723c */ /* 0x040fe40000001810 */
[----:B------:R-:W4:Y:S04]  /*2e70*/  LDSM.16.M88.4 R72, [R222+0xc900] ;  /* 0x00c90000de48783b */ /* 0x000f280000000200 */
[----:B------:R-:W-:Y:S02]  /*2e80*/  LDSM.16.M88.4 R16, [R225+0x18100] ;  /* 0x01810000e110783b */ /* 0x000fe40000000200 */
[C---:B------:R-:W-:Y:S02]  /*2e90*/  HMMA.16816.F32 R68, R8.reuse, R112, R44 ;  /* 0x000000700844723c */ /* 0x040fe4000000182c */
[----:B------:R-:W5:Y:S04]  /*2ea0*/  LDSM.16.M88.4 R112, [R221] ;  /* 0x00000000dd70783b */ /* 0x000f680000000200 */
[----:B------:R-:W-:Y:S02]  /*2eb0*/  LDSM.16.M88.4 R136, [R222+0x17900] ;  /* 0x01790000de88783b */ /* 0x000fe40000000200 */
[C---:B------:R-:W-:Y:S02]  /*2ec0*/  HMMA.16816.F32 R80, R8.reuse, R92, R12 ;  /* 0x0000005c0850723c */ /* 0x040fe4000000180c */
[----:B------:R-:W0:Y:S06]  /*2ed0*/  LDGDEPBAR ;  /* 0x00000000000079af */ /* 0x000e2c0000000000 */
[C---:B------:R-:W-:Y:S01]  /*2ee0*/  HMMA.16816.F32 R76, R8.reuse, R94, R48 ;  /* 0x0000005e084c723c */ /* 0x040fe20000001830 */
[----:B------:R-:W-:Y:S07]  /*2ef0*/  LDSM.16.M88.4 R92, [R221+0x1000] ;  /* 0x00100000dd5c783b */ /* 0x000fee0000000200 */
[C---:B---3--:R-:W-:Y:S01]  /*2f00*/  HMMA.16816.F32 R20, R8.reuse, R120, R108 ;  /* 0x000000780814723c */ /* 0x048fe2000000186c */
[----:B------:R-:W-:Y:S07]  /*2f10*/  LDSM.16.M88.4 R108, [R221+0x800] ;  /* 0x00080000dd6c783b */ /* 0x000fee0000000200 */
[C---:B------:R-:W-:Y:S08]  /*2f20*/  HMMA.16816.F32 R32, R8.reuse, R118, R56 ;  /* 0x000000760820723c */ /* 0x040ff00000001838 */
[----:B------:R-:W-:Y:S01]  /*2f30*/  HMMA.16816.F32 R12, R8, R122, R104 ;  /* 0x0000007a080c723c */ /* 0x000fe20000001868 */
[----:B------:R-:W-:Y:S07]  /*2f40*/  LDSM.16.M88.4 R104, [R227+0x3000] ;  /* 0x00300000e368783b */ /* 0x000fee0000000200 */
[C---:B-1----:R-:W-:Y:S01]  /*2f50*/  HMMA.16816.F32 R8, R4.reuse, R64, R100 ;  /* 0x000000400408723c */ /* 0x042fe20000001864 */
[----:B------:R-:W-:Y:S07]  /*2f60*/  LDSM.16.M88.4 R100, [R227+0x4000] ;  /* 0x00400000e364783b */ /* 0x000fee0000000200 */
[C---:B------:R-:W-:Y:S01]  /*2f70*/  HMMA.16816.F32 R44, R4.reuse, R66, R96 ;  /* 0x00000042042c723c */ /* 0x040fe20000001860 */
[----:B------:R-:W1:Y:S04]  /*2f80*/  LDSM.16.M88.4 R64, [R221+0x1800] ;  /* 0x00180000dd40783b */ /* 0x000e680000000200 */
[----:B------:R-:W3:Y:S03]  /*2f90*/  LDSM.16.M88.4 R96, [R221+0x2000] ;  /* 0x00200000dd60783b */ /* 0x000ee60000000200 */
[C---:B--2---:R-:W-:Y:S08]  /*2fa0*/  HMMA.16816.F32 R68, R4.reuse, R40, R68 ;  /* 0x000000280444723c */ /* 0x044ff00000001844 */
[C---:B----4-:R-:W-:Y:S08]  /*2fb0*/  HMMA.16816.F32 R48, R4.reuse, R72, R88 ;  /* 0x000000480430723c */ /* 0x050ff00000001858 */
[C---:B------:R-:W-:Y:S08]  /*2fc0*/  HMMA.16816.F32 R56, R4.reuse, R42, R52 ;  /* 0x0000002a0438723c */ /* 0x040ff00000001834 */
[C---:B------:R-:W-:Y:S08]  /*2fd0*/  HMMA.16816.F32 R80, R4.reuse, R60, R80 ;  /* 0x0000003c0450723c */ /* 0x040ff00000001850 */
[C---:B------:R-:W-:Y:S01]  /*2fe0*/  HMMA.16816.F32 R76, R4.reuse, R62, R76 ;  /* 0x0000003e044c723c */ /* 0x040fe2000000184c */
[----:B------:R-:W-:Y:S07]  /*2ff0*/  LDSM.16.M88.4 R60, [R216+0x10900] ;  /* 0x01090000d83c783b */ /* 0x000fee0000000200 */
[C---:B------:R-:W-:Y:S01]  /*3000*/  HMMA.16816.F32 R88, R4.reuse, R24, R20 ;  /* 0x000000180458723c */ /* 0x040fe20000001814 */
[----:B------:R-:W2:Y:S07]  /*3010*/  LDSM.16.M88.4 R20, [R221+0x2800] ;  /* 0x00280000dd14783b */ /* 0x000eae0000000200 */
[C---:B------:R-:W-:Y:S08]  /*3020*/  HMMA.16816.F32 R84, R4.reuse, R74, R84 ;  /* 0x0000004a0454723c */ /* 0x040ff00000001854 */
[C---:B------:R-:W-:Y:S08]  /*3030*/  HMMA.16816.F32 R52, R4.reuse, R28, R36 ;  /* 0x0000001c0434723c */ /* 0x040ff00000001824 */
[C---:B------:R-:W-:Y:S01]  /*3040*/  HMMA.16816.F32 R32, R4.reuse, R30, R32 ;  /* 0x0000001e0420723c */ /* 0x040fe20000001820 */
[----:B------:R-:W-:Y:S07]  /*3050*/  LDSM.16.M88.4 R28, [R216+0xf100] ;  /* 0x00f10000d81c783b */ /* 0x000fee0000000200 */
[----:B------:R-:W-:Y:S01]  /*3060*/  HMMA.16816.F32 R24, R4, R26, R12 ;  /* 0x0000001a0418723c */ /* 0x000fe2000000180c */
[----:B------:R-:W4:Y:S04]  /*3070*/  LDSM.16.M88.4 R4, [R223+0x1c100] ;  /* 0x01c10000df04783b */ /* 0x000f280000000200 */
[----:B------:R-:W-:Y:S03]  /*3080*/  LDSM.16.M88.4 R12, [R224+0x1c100] ;  /* 0x01c10000e00c783b */ /* 0x000fe60000000200 */
[C---:B-----5:R-:W-:Y:S01]  /*3090*/  HMMA.16816.F32 R36, R16.reuse, R114, R44 ;  /* 0x000000721024723c */ /* 0x060fe2000000182c */
[----:B------:R-:W5:Y:S07]  /*30a0*/  LDSM.16.M88.4 R44, [R216+0xf900] ;  /* 0x00f90000d82c783b */ /* 0x000f6e0000000200 */
[C---:B-1----:R-:W-:Y:S08]  /*30b0*/  HMMA.16816.F32 R72, R16.reuse, R64, R68 ;  /* 0x000000401048723c */ /* 0x042ff00000001844 */
[C---:B------:R-:W-:Y:S01]  /*30c0*/  HMMA.16816.F32 R68, R16.reuse, R66, R56 ;  /* 0x000000421044723c */ /* 0x040fe20000001838 */
[----:B------:R-:W1:Y:S04]  /*30d0*/  LDSM.16.M88.4 R56, [R216+0x11100] ;  /* 0x01110000d838783b */ /* 0x000e680000000200 */
[----:B------:R-:W1:Y:S03]  /*30e0*/  LDSM.16.M88.4 R64, [R216+0x10100] ;  /* 0x01010000d840783b */ /* 0x000e660000000200 */
[C---:B------:R-:W-:Y:S08]  /*30f0*/  HMMA.16816.F32 R80, R16.reuse, R92, R80 ;  /* 0x0000005c1050723c */ /* 0x040ff00000001850 */
[C---:B------:R-:W-:Y:S01]  /*3100*/  HMMA.16816.F32 R76, R16.reuse, R94, R76 ;  /* 0x0000005e104c723c */ /* 0x040fe2000000184c */
[----:B------:R-:W1:Y:S07]  /*3110*/  LDSM.16.M88.4 R92, [R216+0x11900] ;  /* 0x01190000d85c783b */ /* 0x000e6e0000000200 */
[C---:B------:R-:W-:Y:S08]  /*3120*/  HMMA.16816.F32 R8, R16.reuse, R112, R8 ;  /* 0x000000701008723c */ /* 0x040ff00000001808 */
[C---:B------:R-:W-:Y:S08]  /*3130*/  HMMA.16816.F32 R84, R16.reuse, R110, R84 ;  /* 0x0000006e1054723c */ /* 0x040ff00000001854 */
[C---:B------:R-:W-:Y:S01]  /*3140*/  HMMA.16816.F32 R40, R16.reuse, R108, R48 ;  /* 0x0000006c1028723c */ /* 0x040fe20000001830 */
[----:B------:R-:W-:Y:S07]  /*3150*/  LDSM.16.M88.4 R108, [R227+0x4800] ;  /* 0x00480000e36c783b */ /* 0x000fee0000000200 */
[C---:B---3--:R-:W-:Y:S08]  /*3160*/  HMMA.16816.F32 R52, R16.reuse, R96, R52 ;  /* 0x000000601034723c */ /* 0x048ff00000001834 */
[C---:B------:R-:W-:Y:S01]  /*3170*/  HMMA.16816.F32 R48, R16.reuse, R98, R32 ;  /* 0x000000621030723c */ /* 0x040fe20000001820 */
[----:B------:R-:W3:Y:S07]  /*3180*/  LDSM.16.M88.4 R96, [R227+0x3800] ;  /* 0x00380000e360783b */ /* 0x000eee0000000200 */
[C---:B--2---:R-:W-:Y:S08]  /*3190*/  HMMA.16816.F32 R88, R16.reuse, R20, R88 ;  /* 0x000000141058723c */ /* 0x044ff00000001858 */
[----:B------:R-:W-:Y:S08]  /*31a0*/  HMMA.16816.F32 R32, R16, R22, R24 ;  /* 0x000000161020723c */ /* 0x000ff00000001818 */
[C---:B----4-:R-:W-:Y:S01]  /*31b0*/  HMMA.16816.F32 R20, R4.reuse, R30, R36 ;  /* 0x0000001e0414723c */ /* 0x050fe20000001824 */
[----:B------:R-:W-:Y:S07]  /*31c0*/  LDSM.16.M88.4 R36, [R227+0x5800] ;  /* 0x00580000e324783b */ /* 0x000fee0000000200 */
[C---:B------:R-:W-:Y:S01]  /*31d0*/  HMMA.16816.F32 R24, R4.reuse, R28, R8 ;  /* 0x0000001c0418723c */ /* 0x040fe20000001808 */
[----:B------:R-:W-:Y:S07]  /*31e0*/  LDSM.16.M88.4 R28, [R222+0xf100] ;  /* 0x00f10000de1c783b */ /* 0x000fee0000000200 */
[C---:B-----5:R-:W-:Y:S08]  /*31f0*/  HMMA.16816.F32 R8, R4.reuse, R46, R84 ;  /* 0x0000002e0408723c */ /* 0x060ff00000001854 */
[C---:B------:R-:W-:Y:S08]  /*3200*/  HMMA.16816.F32 R72, R4.reuse, R60, R72 ;  /* 0x0000003c0448723c */ /* 0x040ff00000001848 */
[C---:B------:R-:W-:Y:S08]  /*3210*/  HMMA.16816.F32 R84, R4.reuse, R62, R68 ;  /* 0x0000003e0454723c */ /* 0x040ff00000001844 */
[C---:B------:R-:W-:Y:S01]  /*3220*/  HMMA.16816.F32 R16, R4.reuse, R44, R40 ;  /* 0x0000002c0410723c */ /* 0x040fe20000001828 */
[----:B------:R-:W2:Y:S07]  /*3230*/  LDSM.16.M88.4 R44, [R227+0x5000] ;  /* 0x00500000e32c783b */ /* 0x000eae0000000200 */
[C---:B-1----:R-:W-:Y:S08]  /*3240*/  HMMA.16816.F32 R68, R4.reuse, R56, R52 ;  /* 0x000000380444723c */ /* 0x042ff00000001834 */
[C---:B------:R-:W-:Y:S08]  /*3250*/  HMMA.16816.F32 R60, R4.reuse, R58, R48 ;  /* 0x0000003a043c723c */ /* 0x040ff00000001830 */
[C---:B------:R-:W-:Y:S08]  /*3260*/  HMMA.16816.F32 R80, R4.reuse, R64, R80 ;  /* 0x000000400450723c */ /* 0x040ff00000001850 */
[C---:B------:R-:W-:Y:S01]  /*3270*/  HMMA.16816.F32 R76, R4.reuse, R66, R76 ;  /* 0x00000042044c723c */ /* 0x040fe2000000184c */
[----:B------:R-:W-:Y:S07]  /*3280*/  LDSM.16.M88.4 R64, [R222+0x10100] ;  /* 0x01010000de40783b */ /* 0x000fee0000000200 */
[C---:B------:R-:W-:Y:S01]  /*3290*/  HMMA.16816.F32 R56, R4.reuse, R92, R88 ;  /* 0x0000005c0438723c */ /* 0x040fe20000001858 */
[----:B------:R-:W-:Y:S07]  /*32a0*/  LDSM.16.M88.4 R88, [R222+0x11100] ;  /* 0x01110000de58783b */ /* 0x000fee0000000200 */
[----:B------:R-:W-:Y:S01]  /*32b0*/  HMMA.16816.F32 R52, R4, R94, R32 ;  /* 0x0000005e0434723c */ /* 0x000fe20000001820 */
[----:B------:R-:W1:Y:S07]  /*32c0*/  LDSM.16.M88.4 R4, [R226+0x1c100] ;  /* 0x01c10000e204783b */ /* 0x000e6e0000000200 */
[C---:B------:R-:W-:Y:S08]  /*32d0*/  HMMA.16816.F32 R40, R12.reuse, R106, R20 ;  /* 0x0000006a0c28723c */ /* 0x040ff00000001814 */
[C---:B------:R-:W-:Y:S01]  /*32e0*/  HMMA.16816.F32 R48, R12.reuse, R104, R24 ;  /* 0x000000680c30723c */ /* 0x040fe20000001818 */
[----:B------:R-:W4:Y:S04]  /*32f0*/  LDSM.16.M88.4 R24, [R222+0xf900] ;  /* 0x00f90000de18783b */ /* 0x000f280000000200 */
[----:B------:R-:W-:Y:S03]  /*3300*/  LDSM.16.M88.4 R104, [R221+0x3800] ;  /* 0x00380000dd68783b */ /* 0x000fe60000000200 */
[C---:B------:R-:W-:Y:S08]  /*3310*/  HMMA.16816.F32 R76, R12.reuse, R102, R76 ;  /* 0x000000660c4c723c */ /* 0x040ff0000000184c */
[C---:B---3--:R-:W-:Y:S08]  /*3320*/  HMMA.16816.F32 R32, R12.reuse, R96, R16 ;  /* 0x000000600c20723c */ /* 0x048ff00000001810 */
[C---:B------:R-:W-:Y:S01]  /*3330*/  HMMA.16816.F32 R20, R12.reuse, R98, R8 ;  /* 0x000000620c14723c */ /* 0x040fe20000001808 */
[----:B------:R-:W-:Y:S04]  /*3340*/  LDSM.16.M88.4 R8, [R225+0x1c100] ;  /* 0x01c10000e108783b */ /* 0x000fe80000000200 */
[----:B------:R-:W-:Y:S03]  /*3350*/  LDSM.16.M88.4 R96, [R222+0x11900] ;  /* 0x01190000de60783b */ /* 0x000fe60000000200 */
[C---:B------:R-:W-:Y:S08]  /*3360*/  HMMA.16816.F32 R72, R12.reuse, R108, R72 ;  /* 0x0000006c0c48723c */ /* 0x040ff00000001848 */
[C---:B------:R-:W-:Y:S01]  /*3370*/  HMMA.16816.F32 R84, R12.reuse, R110, R84 ;  /* 0x0000006e0c54723c */ /* 0x040fe20000001854 */
[----:B------:R-:W3:Y:S07]  /*3380*/  LDSM.16.M88.4 R108, [R221+0x3000] ;  /* 0x00300000dd6c783b */ /* 0x000eee0000000200 */
[C---:B------:R-:W-:Y:S01]  /*3390*/  HMMA.16816.F32 R16, R12.reuse, R100, R80 ;  /* 0x000000640c10723c */ /* 0x040fe20000001850 */
[----:B------:R-:W5:Y:S07]  /*33a0*/  LDSM.16.M88.4 R80, [R222+0x10900] ;  /* 0x01090000de50783b */ /* 0x000f6e0000000200 */
[C---:B--2---:R-:W-:Y:S08]  /*33b0*/  HMMA.16816.F32 R68, R12.reuse, R44, R68 ;  /* 0x0000002c0c44723c */ /* 0x044ff00000001844 */
[C---:B------:R-:W-:Y:S08]  /*33c0*/  HMMA.16816.F32 R60, R12.reuse, R46, R60 ;  /* 0x0000002e0c3c723c */ /* 0x040ff0000000183c */
[C---:B------:R-:W-:Y:S08]  /*33d0*/  HMMA.16816.F32 R56, R12.reuse, R36, R56 ;  /* 0x000000240c38723c */ /* 0x040ff00000001838 */
[----:B------:R-:W-:Y:S08]  /*33e0*/  HMMA.16816.F32 R52, R12, R38, R52 ;  /* 0x000000260c34723c */ /* 0x000ff00000001834 */
[C---:B-1----:R-:W-:Y:S01]  /*33f0*/  HMMA.16816.F32 R12, R4.reuse, R30, R40 ;  /* 0x0000001e040c723c */ /* 0x042fe20000001828 */
[----:B------:R-:W1:Y:S07]  /*3400*/  LDSM.16.M88.4 R40, [R221+0x4000] ;  /* 0x00400000dd28783b */ /* 0x000e6e0000000200 */
[C---:B------:R-:W-:Y:S08]  /*3410*/  HMMA.16816.F32 R48, R4.reuse, R28, R48 ;  /* 0x0000001c0430723c */ /* 0x040ff00000001830 */
[C---:B------:R-:W-:Y:S08]  /*3420*/  HMMA.16816.F32 R28, R4.reuse, R66, R76 ;  /* 0x00000042041c723c */ /* 0x040ff0000000184c */
[C---:B----4-:R-:W-:Y:S08]  /*3430*/  HMMA.16816.F32 R44, R4.reuse, R24, R32 ;  /* 0x00000018042c723c */ /* 0x050ff00000001820 */
[C---:B------:R-:W-:Y:S08]  /*3440*/  HMMA.16816.F32 R36, R4.reuse, R26, R20 ;  /* 0x0000001a0424723c */ /* 0x040ff00000001814 */
[----:B------:R-:W-:Y:S01]  /*3450*/  HMMA.16816.F32 R32, R4, R64, R16 ;  /* 0x000000400420723c */ /* 0x000fe20000001810 */
[----:B------:R-:W2:Y:S07]  /*3460*/  LDSM.16.M88.4 R16, [R221+0x4800] ;  /* 0x00480000dd10783b */ /* 0x000eae0000000200 */
[----:B---3--:R-:W-:Y:S08]  /*3470*/  HMMA.16816.F32 R92, R8, R108, R48 ;  /* 0x0000006c085c723c */ /* 0x008ff00000001830 */
[C---:B-----5:R-:W-:Y:S01]  /*3480*/  HMMA.16816.F32 R24, R4.reuse, R80, R72 ;  /* 0x000000500418723c */ /* 0x060fe20000001848 */
[----:B------:R-:W-:Y:S07]  /*3490*/  LDSM.16.M88.4 R72, [R216+0x12100] ;  /* 0x01210000d848783b */ /* 0x000fee0000000200 */
[C---:B------:R-:W-:Y:S08]  /*34a0*/  HMMA.16816.F32 R20, R4.reuse, R82, R84 ;  /* 0x000000520414723c */ /* 0x040ff00000001854 */
[----:B------:R-:W-:Y:S01]  /*34b0*/  HMMA.16816.F32 R100, R4, R96, R56 ;  /* 0x000000600464723c */ /* 0x000fe20000001838 */
[----:B------:R-:W-:Y:S07]  /*34c0*/  LDSM.16.M88.4 R56, [R221+0x5800] ;  /* 0x00580000dd38783b */ /* 0x000fee0000000200 */
[----:B------:R-:W-:Y:S01]  /*34d0*/  HMMA.16816.F32 R108, R8, R110, R12 ;  /* 0x0000006e086c723c */ /* 0x000fe2000000180c */
[----:B------:R-:W3:Y:S07]  /*34e0*/  LDSM.16.M88.4 R12, [R221+0x5000] ;  /* 0x00500000dd0c783b */ /* 0x000eee0000000200 */
[C---:B------:R-:W-:Y:S08]  /*34f0*/  HMMA.16816.F32 R84, R4.reuse, R88, R68 ;  /* 0x000000580454723c */ /* 0x040ff00000001844 */
        /* <DEDUP_REMOVED lines=9> */
[C---:B--2---:R-:W-:Y:S01]  /*3590*/  HMMA.16816.F32 R60, R8.reuse, R16, R24 ;  /* 0x00000010083c723c */ /* 0x044fe20000001818 */
[----:B------:R-:W2:Y:S07]  /*35a0*/  LDSM.16.M88.4 R24, [R216+0x13900] ;  /* 0x01390000d818783b */ /* 0x000eae0000000200 */
[C---:B------:R-:W-:Y:S08]  /*35b0*/  HMMA.16816.F32 R64, R8.reuse, R40, R32 ;  /* 0x000000280840723c */ /* 0x040ff00000001820 */
[C---:B------:R-:W-:Y:S01]  /*35c0*/  HMMA.16816.F32 R40, R8.reuse, R18, R20 ;  /* 0x000000120828723c */ /* 0x040fe20000001814 */
[----:B------:R-:W5:Y:S07]  /*35d0*/  LDSM.16.M88.4 R20, [R216+0x14900] ;  /* 0x01490000d814783b */ /* 0x000f6e0000000200 */
[C---:B---3--:R-:W-:Y:S08]  /*35e0*/  HMMA.16816.F32 R48, R8.reuse, R12, R84 ;  /* 0x0000000c0830723c */ /* 0x048ff00000001854 */
[C---:B------:R-:W-:Y:S01]  /*35f0*/  HMMA.16816.F32 R36, R8.reuse, R14, R80 ;  /* 0x0000000e0824723c */ /* 0x040fe20000001850 */
[----:B------:R-:W-:Y:S04]  /*3600*/  LDSM.16.M88.4 R12, [R224+0x20100] ;  /* 0x02010000e00c783b */ /* 0x000fe80000000200 */
[----:B------:R-:W-:Y:S03]  /*3610*/  LDSM.16.M88.4 R80, [R227+0x8000] ;  /* 0x00800000e350783b */ /* 0x000fe60000000200 */
[C---:B------:R-:W-:Y:S08]  /*3620*/  HMMA.16816.F32 R32, R8.reuse, R56, R100 ;  /* 0x000000380820723c */ /* 0x040ff00000001864 */
[----:B------:R-:W-:Y:S08]  /*3630*/  HMMA.16816.F32 R16, R8, R58, R96 ;  /* 0x0000003a0810723c */ /* 0x000ff00000001860 */
[C---:B----4-:R-:W-:Y:S08]  /*3640*/  HMMA.16816.F32 R8, R4.reuse, R72, R92 ;  /* 0x000000480408723c */ /* 0x050ff0000000185c */
[C---:B-1----:R-:W-:Y:S08]  /*3650*/  HMMA.16816.F32 R100, R4.reuse, R28, R88 ;  /* 0x0000001c0464723c */ /* 0x042ff00000001858 */
[C---:B------:R-:W-:Y:S01]  /*3660*/  HMMA.16816.F32 R92, R4.reuse, R30, R76 ;  /* 0x0000001e045c723c */ /* 0x040fe2000000184c */
[----:B------:R-:W1:Y:S04]  /*3670*/  LDSM.16.M88.4 R28, [R227+0x6000] ;  /* 0x00600000e31c783b */ /* 0x000e680000000200 */
[----:B------:R-:W-:Y:S03]  /*3680*/  LDSM.16.M88.4 R76, [R227+0x7000] ;  /* 0x00700000e34c783b */ /* 0x000fe60000000200 */
[C---:B------:R-:W-:Y:S01]  /*3690*/  HMMA.16816.F32 R56, R4.reuse, R74, R108 ;  /* 0x0000004a0438723c */ /* 0x040fe2000000186c */
[----:B------:R-:W3:Y:S07]  /*36a0*/  LDSM.16.M88.4 R72, [R227+0x7800] ;  /* 0x00780000e348783b */ /* 0x000eee0000000200 */
[C---:B--2---:R-:W-:Y:S01]  /*36b0*/  HMMA.16816.F32 R108, R4.reuse, R24, R60 ;  /* 0x00000018046c723c */ /* 0x044fe2000000183c */
[----:B------:R-:W-:Y:S07]  /*36c0*/  LDSM.16.M88.4 R60, [R222+0x12100] ;  /* 0x01210000de3c783b */ /* 0x000fee0000000200 */
[C---:B------:R-:W-:Y:S01]  /*36d0*/  HMMA.16816.F32 R104, R4.reuse, R26, R40 ;  /* 0x0000001a0468723c */ /* 0x040fe20000001828 */
[----:B------:R-:W2:Y:S04]  /*36e0*/  LDSM.16.M88.4 R24, [R227+0x6800] ;  /* 0x00680000e318783b */ /* 0x000ea80000000200 */
        /* <DEDUP_REMOVED lines=8> */
[C---:B-----5:R-:W-:Y:S08]  /*3770*/  HMMA.16816.F32 R84, R4.reuse, R20, R32 ;  /* 0x000000140454723c */ /* 0x060ff00000001820 */
[----:B------:R-:W-:Y:S08]  /*3780*/  HMMA.16816.F32 R64, R4, R22, R16 ;  /* 0x000000160440723c */ /* 0x000ff00000001810 */
[C---:B-1----:R-:W-:Y:S01]  /*3790*/  HMMA.16816.F32 R4, R12.reuse, R28, R8 ;  /* 0x0000001c0c04723c */ /* 0x042fe20000001808 */
[----:B------:R-:W1:Y:S07]  /*37a0*/  LDSM.16.M88.4 R8, [R226+0x20100] ;  /* 0x02010000e208783b */ /* 0x000e6e0000000200 */
[C---:B------:R-:W-:Y:S08]  /*37b0*/  HMMA.16816.F32 R56, R12.reuse, R30, R56 ;  /* 0x0000001e0c38723c */ /* 0x040ff00000001838 */
[C---:B---3--:R-:W-:Y:S01]  /*37c0*/  HMMA.16816.F32 R20, R12.reuse, R74, R104 ;  /* 0x0000004a0c14723c */ /* 0x048fe20000001868 */
[----:B------:R-:W-:Y:S07]  /*37d0*/  LDSM.16.M88.4 R104, [R216+0x15900] ;  /* 0x01590000d868783b */ /* 0x000fee0000000200 */
[C---:B--2---:R-:W-:Y:S01]  /*37e0*/  HMMA.16816.F32 R52, R12.reuse, R24, R100 ;  /* 0x000000180c34723c */ /* 0x044fe20000001864 */
[----:B------:R-:W-:Y:S07]  /*37f0*/  LDSM.16.M88.4 R100, [R222+0x14900] ;  /* 0x01490000de64783b */ /* 0x000fee0000000200 */
[C---:B------:R-:W-:Y:S08]  /*3800*/  HMMA.16816.F32 R36, R12.reuse, R26, R92 ;  /* 0x0000001a0c24723c */ /* 0x040ff0000000185c */
[C---:B------:R-:W-:Y:S08]  /*3810*/  HMMA.16816.F32 R16, R12.reuse, R80, R96 ;  /* 0x000000500c10723c */ /* 0x040ff00000001860 */
[----:B------:R-:W-:Y:S08]  /*3820*/  HMMA.16816.F32 R88, R12, R82, R88 ;  /* 0x000000520c58723c */ /* 0x000ff00000001858 */
[C---:B-1----:R-:W-:Y:S01]  /*3830*/  HMMA.16816.F32 R80, R8.reuse, R60, R4 ;  /* 0x0000003c0850723c */ /* 0x042fe20000001804 */
[----:B------:R-:W-:Y:S07]  /*3840*/  LDSM.16.M88.4 R4, [R225+0x20100] ;  /* 0x02010000e104783b */ /* 0x000fee0000000200 */
[----:B------:R-:W-:Y:S08]  /*3850*/  HMMA.16816.F32 R56, R8, R62, R56 ;  /* 0x0000003e0838723c */ /* 0x000ff00000001838 */
[----:B------:R-:W-:Y:S01]  /*3860*/  HMMA.16816.F32 R32, R12, R76, R116 ;  /* 0x0000004c0c20723c */ /* 0x000fe20000001874 */
[----:B------:R-:W1:Y:S07]  /*3870*/  LDSM.16.M88.4 R116, [R222+0x14100] ;  /* 0x01410000de74783b */ /* 0x000e6e0000000200 */
[----:B------:R-:W-:Y:S01]  /*3880*/  HMMA.16816.F32 R60, R8, R42, R20 ;  /* 0x0000002a083c723c */ /* 0x000fe20000001814 */
[----:B------:R-:W2:Y:S07]  /*3890*/  LDSM.16.M88.4 R20, [R221+0x6800] ;  /* 0x00680000dd14783b */ /* 0x000eae0000000200 */
[C---:B------:R-:W-:Y:S01]  /*38a0*/  HMMA.16816.F32 R24, R12.reuse, R72, R108 ;  /* 0x000000480c18723c */ /* 0x040fe2000000186c */
[----:B------:R-:W-:Y:S07]  /*38b0*/  LDSM.16.M88.4 R108, [R216+0x15100] ;  /* 0x01510000d86c783b */ /* 0x000fee0000000200 */
[C---:B------:R-:W-:Y:S01]  /*38c0*/  HMMA.16816.F32 R28, R12.reuse, R78, R112 ;  /* 0x0000004e0c1c723c */ /* 0x040fe20000001870 */
[----:B------:R-:W-:Y:S07]  /*38d0*/  LDSM.16.M88.4 R112, [R216+0x16100] ;  /* 0x01610000d870783b */ /* 0x000fee0000000200 */
[----:B------:R-:W-:Y:S01]  /*38e0*/  HMMA.16816.F32 R96, R12, R68, R84 ;  /* 0x000000440c60723c */ /* 0x000fe20000001854 */
[----:B------:R-:W-:Y:S07]  /*38f0*/  LDSM.16.M88.4 R84, [R221+0x6000] ;  /* 0x00600000dd54783b */ /* 0x000fee0000000200 */
[----:B------:R-:W-:Y:S08]  /*3900*/  HMMA.16816.F32 R52, R8, R48, R52 ;  /* 0x000000300834723c */ /* 0x000ff00000001834 */
[----:B------:R-:W-:Y:S01]  /*3910*/  HMMA.16816.F32 R92, R12, R70, R64 ;  /* 0x000000460c5c723c */ /* 0x000fe20000001840 */
[----:B------:R-:W-:Y:S07]  /*3920*/  LDSM.16.M88.4 R12, [R223+0x24100] ;  /* 0x02410000df0c783b */ /* 0x000fee0000000200 */
[C---:B------:R-:W-:Y:S01]  /*3930*/  HMMA.16816.F32 R76, R8.reuse, R50, R36 ;  /* 0x00000032084c723c */ /* 0x040fe20000001824 */
[----:B------:R-:W3:Y:S04]  /*3940*/  LDSM.16.M88.4 R48, [R221+0x7000] ;  /* 0x00700000dd30783b */ /* 0x000ee80000000200 */
[----:B------:R-:W4:Y:S03]  /*3950*/  LDSM.16.M88.4 R36, [R221+0x8800] ;  /* 0x00880000dd24783b */ /* 0x000f260000000200 */
[C---:B------:R-:W-:Y:S08]  /*3960*/  HMMA.16816.F32 R72, R8.reuse, R44, R32 ;  /* 0x0000002c0848723c */ /* 0x040ff00000001820 */
[C---:B------:R-:W-:Y:S01]  /*3970*/  HMMA.16816.F32 R64, R8.reuse, R40, R24 ;  /* 0x000000280840723c */ /* 0x040fe20000001818 */
[----:B------:R-:W-:Y:S07]  /*3980*/  LDSM.16.M88.4 R40, [R221+0x8000] ;  /* 0x00800000dd28783b */ /* 0x000fee0000000200 */
[C---:B------:R-:W-:Y:S01]  /*3990*/  HMMA.16816.F32 R68, R8.reuse, R46, R28 ;  /* 0x0000002e0844723c */ /* 0x040fe2000000181c */
[----:B------:R-:W5:Y:S07]  /*39a0*/  LDSM.16.M88.4 R44, [R221+0x7800] ;  /* 0x00780000dd2c783b */ /* 0x000f6e0000000200 */
[C---:B-1----:R-:W-:Y:S08]  /*39b0*/  HMMA.16816.F32 R32, R8.reuse, R116, R16 ;  /* 0x000000740820723c */ /* 0x042ff00000001810 */
[----:B------:R-:W-:Y:S08]  /*39c0*/  HMMA.16816.F32 R24, R8, R100, R96 ;  /* 0x000000640818723c */ /* 0x000ff00000001860 */
[----:B--2---:R-:W-:Y:S08]  /*39d0*/  HMMA.16816.F32 R52, R4, R20, R52 ;  /* 0x000000140434723c */ /* 0x004ff00000001834 */
[----:B------:R-:W-:Y:S08]  /*39e0*/  HMMA.16816.F32 R16, R8, R102, R92 ;  /* 0x000000660810723c */ /* 0x000ff0000000185c */
[----:B------:R-:W-:Y:S08]  /*39f0*/  HMMA.16816.F32 R20, R4, R22, R76 ;  /* 0x000000160414723c */ /* 0x000ff0000000184c */
[----:B------:R-:W-:Y:S08]  /*3a00*/  HMMA.16816.F32 R28, R8, R118, R88 ;  /* 0x00000076081c723c */ /* 0x000ff00000001858 */
[C---:B---3--:R-:W-:Y:S08]  /*3a10*/  HMMA.16816.F32 R96, R4.reuse, R48, R72 ;  /* 0x000000300460723c */ /* 0x048ff00000001848 */
[C---:B------:R-:W-:Y:S08]  /*3a20*/  HMMA.16816.F32 R8, R4.reuse, R84, R80 ;  /* 0x000000540408723c */ /* 0x040ff00000001850 */
[C---:B------:R-:W-:Y:S08]  /*3a30*/  HMMA.16816.F32 R56, R4.reuse, R86, R56 ;  /* 0x000000560438723c */ /* 0x040ff00000001838 */
[C---:B------:R-:W-:Y:S08]  /*3a40*/  HMMA.16816.F32 R100, R4.reuse, R50, R68 ;  /* 0x000000320464723c */ /* 0x040ff00000001844 */
[----:B----4-:R-:W-:Y:S01]  /*3a50*/  HMMA.16816.F32 R92, R4, R36, R24 ;  /* 0x00000024045c723c */ /* 0x010fe20000001818 */
[----:B------:R-:W1:Y:S07]  /*3a60*/  LDSM.16.M88.4 R24, [R216+0x16900] ;  /* 0x01690000d818783b */ /* 0x000e6e0000000200 */
[----:B------:R-:W-:Y:S08]  /*3a70*/  HMMA.16816.F32 R72, R12, R104, R52 ;  /* 0x000000680c48723c */ /* 0x000ff00000001834 */
[----:B------:R-:W-:Y:S01]  /*3a80*/  HMMA.16816.F32 R84, R4, R38, R16 ;  /* 0x000000260454723c */ /* 0x000fe20000001810 */
[----:B------:R-:W2:Y:S04]  /*3a90*/  LDSM.16.M88.4 R16, [R216+0x17100] ;  /* 0x01710000d810783b */ /* 0x000ea80000000200 */
[----:B------:R-:W-:Y:S03]  /*3aa0*/  LDSM.16.M88.4 R36, [R227+0x9000] ;  /* 0x00900000e324783b */ /* 0x000fe60000000200 */
[----:B------:R-:W-:Y:S01]  /*3ab0*/  HMMA.16816.F32 R52, R12, R106, R20 ;  /* 0x0000006a0c34723c */ /* 0x000fe20000001814 */
[----:B------:R-:W3:Y:S07]  /*3ac0*/  LDSM.16.M88.4 R20, [R216+0x17900] ;  /* 0x01790000d814783b */ /* 0x000eee0000000200 */
[C---:B-----5:R-:W-:Y:S01]  /*3ad0*/  HMMA.16816.F32 R68, R4.reuse, R44, R64 ;  /* 0x0000002c0444723c */ /* 0x060fe20000001840 */
        /* <DEDUP_REMOVED lines=11> */
[----:B------:R-:W3:Y:S07]  /*3b90*/  LDSM.16.M88.4 R8, [R226+0x24100] ;  /* 0x02410000e208783b */ /* 0x000eee0000000200 */
[C---:B-1----:R-:W-:Y:S08]  /*3ba0*/  HMMA.16816.F32 R68, R12.reuse, R24, R68 ;  /* 0x000000180c44723c */ /* 0x042ff00000001844 */
[C---:B------:R-:W-:Y:S08]  /*3bb0*/  HMMA.16816.F32 R40, R12.reuse, R26, R88 ;  /* 0x0000001a0c28723c */ /* 0x040ff00000001858 */
[C---:B------:R-:W-:Y:S01]  /*3bc0*/  HMMA.16816.F32 R48, R12.reuse, R112, R96 ;  /* 0x000000700c30723c */ /* 0x040fe20000001860 */
[----:B------:R-:W-:Y:S07]  /*3bd0*/  LDSM.16.M88.4 R96, [R222+0x16100] ;  /* 0x01610000de60783b */ /* 0x000fee0000000200 */
[C---:B--2---:R-:W-:Y:S08]  /*3be0*/  HMMA.16816.F32 R32, R12.reuse, R16, R32 ;  /* 0x000000100c20723c */ /* 0x044ff00000001820 */
[C---:B------:R-:W-:Y:S08]  /*3bf0*/  HMMA.16816.F32 R28, R12.reuse, R18, R28 ;  /* 0x000000120c1c723c */ /* 0x040ff0000000181c */
[C---:B---3--:R-:W-:Y:S08]  /*3c00*/  HMMA.16816.F32 R24, R12.reuse, R20, R92 ;  /* 0x000000140c18723c */ /* 0x048ff0000000185c */
[----:B------:R-:W-:Y:S01]  /*3c10*/  HMMA.16816.F32 R12, R12, R22, R84 ;  /* 0x000000160c0c723c */ /* 0x000fe20000001854 */
[----:B------:R-:W1:Y:S07]  /*3c20*/  LDSM.16.M88.4 R20, [R222+0x15900] ;  /* 0x01590000de14783b */ /* 0x000e6e0000000200 */
[C---:B----4-:R-:W-:Y:S01]  /*3c30*/  HMMA.16816.F32 R16, R4.reuse, R36, R80 ;  /* 0x000000240410723c */ /* 0x050fe20000001850 */
[----:B------:R-:W-:Y:S07]  /*3c40*/  LDSM.16.M88.4 R80, [R221+0x9000] ;  /* 0x00900000dd50783b */ /* 0x000fee0000000200 */
[C---:B------:R-:W-:Y:S01]  /*3c50*/  HMMA.16816.F32 R120, R4.reuse, R64, R72 ;  /* 0x000000400478723c */ /* 0x040fe20000001848 */
[----:B------:R-:W-:Y:S07]  /*3c60*/  LDSM.16.M88.4 R72, [R221+0x9800] ;  /* 0x00980000dd48783b */ /* 0x000fee0000000200 */
[C---:B------:R-:W-:Y:S08]  /*3c70*/  HMMA.16816.F32 R116, R4.reuse, R38, R76 ;  /* 0x000000260474723c */ /* 0x040ff0000000184c */
[C---:B------:R-:W-:Y:S01]  /*3c80*/  HMMA.16816.F32 R112, R4.reuse, R66, R52 ;  /* 0x000000420470723c */ /* 0x040fe20000001834 */
[----:B------:R-:W-:Y:S07]  /*3c90*/  LDSM.16.M88.4 R64, [R221+0xa800] ;  /* 0x00a80000dd40783b */ /* 0x000fee0000000200 */
[C---:B-----5:R-:W-:Y:S01]  /*3ca0*/  HMMA.16816.F32 R104, R4.reuse, R100, R68 ;  /* 0x000000640468723c */ /* 0x060fe20000001844 */
[----:B------:R-:W-:Y:S07]  /*3cb0*/  LDSM.16.M88.4 R68, [R221+0xa000] ;  /* 0x00a00000dd44783b */ /* 0x000fee0000000200 */
[C---:B------:R-:W-:Y:S08]  /*3cc0*/  HMMA.16816.F32 R36, R4.reuse, R60, R48 ;  /* 0x0000003c0424723c */ /* 0x040ff00000001830 */
        /* <DEDUP_REMOVED lines=9> */
[----:B------:R-:W-:-:S06]  /*3d60*/  DEPBAR.LE SB0, 0x0 ;  /* 0x000080000000791a */ /* 0x000fcc0000000000 */
        /* <DEDUP_REMOVED lines=40> */
[----:B------:R-:W-:Y:S01]  /*3ff0*/  SEL R36, RZ, 0x10, P2 ;  /* 0x00000010ff247807 */ /* 0x000fe20001000000 */
[C---:B------:R-:W-:Y:S01]  /*4000*/  IMAD.SHL.U32 R16, R157.reuse, 0x2, RZ ;  /* 0x000000029d107824 */ /* 0x040fe200078e00ff */
[----:B------:R-:W-:Y:S01]  /*4010*/  SEL R35, RZ, 0x10, P5 ;  /* 0x00000010ff237807 */ /* 0x000fe20002800000 */
[----:B------:R-:W-:Y:S01]  /*4020*/  IMAD R9, R0, c[0x0][0x2b8], R4 ;  /* 0x0000ae0000097a24 */ /* 0x000fe200078e0204 */
[----:B------:R-:W-:Y:S01]  /*4030*/  SHF.L.U64.HI R14, R157, 0x1, R158 ;  /* 0x000000019d0e7819 */ /* 0x000fe2000001029e */
[----:B------:R-:W-:Y:S01]  /*4040*/  IMAD.SHL.U32 R12, R155, 0x2, RZ ;  /* 0x000000029b0c7824 */ /* 0x000fe200078e00ff */
[----:B------:R-:W-:Y:S01]  /*4050*/  SEL R34, RZ, 0x10, P4 ;  /* 0x00000010ff227807 */ /* 0x000fe20002000000 */
[----:B------:R-:W-:Y:S01]  /*4060*/  IMAD.WIDE.U32 R4, R9, c[0x0][0x1e0], RZ ;  /* 0x0000780009047a25 */ /* 0x000fe200078e00ff */
[----:B------:R-:W-:Y:S01]  /*4070*/  SHF.R.S32.HI R0, RZ, 0x1f, R9 ;  /* 0x0000001fff007819 */ /* 0x000fe20000011409 */
[----:B------:R1:W-:Y:S01]  /*4080*/  STL [R1+0x2c], R9 ;  /* 0x00002c0901007387 */ /* 0x0003e20000100800 */
[----:B------:R-:W-:Y:S01]  /*4090*/  SHF.L.U64.HI R13, R155, 0x1, R156 ;  /* 0x000000019b0d7819 */ /* 0x000fe2000001029c */
[C---:B------:R-:W-:Y:S01]  /*40a0*/  IMAD.SHL.U32 R10, R153.reuse, 0x2, RZ ;  /* 0x00000002990a7824 */ /* 0x040fe200078e00ff */
[----:B------:R-:W-:Y:S01]  /*40b0*/  SHF.L.U64.HI R11, R153, 0x1, R154 ;  /* 0x00000001990b7819 */ /* 0x000fe2000001029a */
[----:B------:R-:W-:Y:S01]  /*40c0*/  IMAD R0, R0, c[0x0][0x1e0], RZ ;  /* 0x0000780000007a24 */ /* 0x000fe200078e02ff */
[----:B------:R-:W-:-:S03]  /*40d0*/  SHF.L.U64.HI R15, R151, 0x1, R152 ;  /* 0x00000001970f7819 */ /* 0x000fc60000010298 */
[----:B------:R-:W-:-:S04]  /*40e0*/  IMAD R0, R9, c[0x0][0x1e4], R0 ;  /* 0x0000790009007a24 */ /* 0x000fc800078e0200 */
[----:B------:R-:W-:Y:S02]  /*40f0*/  IMAD.IADD R5, R5, 0x1, R0 ;  /* 0x0000000105057824 */ /* 0x000fe400078e0200 */
[----:B-1----:R-:W-:Y:S01]  /*4100*/  IMAD.SHL.U32 R9, R151, 0x2, RZ ;  /* 0x0000000297097824 */ /* 0x002fe200078e00ff */
[----:B--2---:R-:W-:Y:S01]  /*4110*/  SHF.R.S32.HI R0, RZ, 0x1f, R8 ;  /* 0x0000001fff007819 */ /* 0x004fe20000011408 */
[----:B------:R-:W-:Y:S01]  /*4120*/  IMAD.WIDE.U32 R4, R8, c[0x0][0x1f0], R4 ;  /* 0x00007c0008047a25 */ /* 0x000fe200078e0004 */
[----:B------:R1:W-:Y:S03]  /*4130*/  STL [R1+0x28], R8 ;  /* 0x0000280801007387 */ /* 0x0003e60000100800 */
[----:B------:R-:W-:-:S04]  /*4140*/  IMAD R0, R0, c[0x0][0x1f0], RZ ;  /* 0x00007c0000007a24 */ /* 0x000fc800078e02ff */
[----:B------:R-:W-:Y:S01]  /*4150*/  IMAD R6, R8, c[0x0][0x1f4], R0 ;  /* 0x00007d0008067a24 */ /* 0x000fe200078e0200 */
[----:B------:R-:W-:-:S04]  /*4160*/  IADD3 R0, P0, R4, UR22, RZ ;  /* 0x0000001604007c10 */ /* 0x000fc8000ff1e0ff */
[----:B------:R-:W-:Y:S02]  /*4170*/  IADD3.X R4, R5, UR19, R6, P0, !PT ;  /* 0x0000001305047c10 */ /* 0x000fe400087fe406 */
[----:B------:R-:W-:Y:S02]  /*4180*/  LEA R7, P0, R0, c[0x0][0x1c8], 0x1 ;  /* 0x0000720000077a11 */ /* 0x000fe400078008ff */
[----:B------:R-:W-:-:S04]  /*4190*/  IADD3 R5, -R36, 0x10, RZ ;  /* 0x0000001024057810 */ /* 0x000fc80007ffe1ff */
[----:B------:R-:W-:Y:S02]  /*41a0*/  LOP3.LUT R5, R5, 0xf, RZ, 0xc0, !PT ;  /* 0x0000000f05057812 */ /* 0x000fe400078ec0ff */
[----:B-1----:R-:W-:Y:S02]  /*41b0*/  LEA.HI.X R8, R0, c[0x0][0x1cc], R4, 0x1, P0 ;  /* 0x0000730000087a11 */ /* 0x002fe400000f0c04 */
[----:B------:R-:W1:Y:S04]  /*41c0*/  SHFL.IDX PT, R0, R7, 0x2, 0x181f ;  /* 0x00581f0007007f89 */ /* 0x000e6800000e0000 */
[----:B------:R-:W2:Y:S04]  /*41d0*/  SHFL.IDX PT, R4, R8, 0x2, 0x181f ;  /* 0x00581f0008047f89 */ /* 0x000ea800000e0000 */
[----:B------:R-:W-:Y:S01]  /*41e0*/  SHFL.IDX PT, R6, R8, RZ, 0x181f ;  /* 0x00181fff08067589 */ /* 0x000fe200000e0000 */
[----:B-1----:R-:W-:-:S02]  /*41f0*/  IADD3 R32, P1, P0, R5, R0, R16 ;  /* 0x0000000005207210 */ /* 0x002fc4000783e010 */
[----:B------:R-:W-:Y:S02]  /*4200*/  IADD3 R5, -R35, 0x10, RZ ;  /* 0x0000001023057810 */ /* 0x000fe40007ffe1ff */
[----:B--2---:R-:W-:Y:S02]  /*4210*/  IADD3.X R33, RZ, R4, R14, P1, P0 ;  /* 0x00000004ff217210 */ /* 0x004fe40000fe040e */
[----:B------:R-:W-:-:S04]  /*4220*/  LOP3.LUT R5, R5, 0xf, RZ, 0xc0, !PT ;  /* 0x0000000f05057812 */ /* 0x000fc800078ec0ff */
        /* <DEDUP_REMOVED lines=11> */
[----:B------:R-:W2:Y:S04]  /*42e0*/  SHFL.IDX PT, R0, R7, 0x1, 0x181f ;  /* 0x00381f0007007f89 */ /* 0x000ea800000e0000 */
[----:B------:R-:W3:Y:S01]  /*42f0*/  SHFL.IDX PT, R4, R8, 0x1, 0x181f ;  /* 0x00381f0008047f89 */ /* 0x000ee200000e0000 */
        /* <DEDUP_REMOVED lines=13> */
[----:B---3--:R-:W-:Y:S01]  /*43d0*/  IMAD.X R17, R4, 0x1, R14, P0 ;  /* 0x0000000104117824 */ /* 0x008fe200000e060e */
        /* <DEDUP_REMOVED lines=18> */
.L_x_3342:
[----:B------:R-:W-:Y:S01]  /*4500*/  LOP3.LUT R0, R147, 0xffffffe0, RZ, 0xc0, !PT ;  /* 0xffffffe093007812 */ /* 0x000fe200078ec0ff */
[----:B------:R-:W-:Y:S01]  /*4510*/  STL [R1+0x84], R223 ;  /* 0x000084df01007387 */ /* 0x000fe20000100800 */
[----:B------:R-:W-:Y:S02]  /*4520*/  LEA.HI R4, R148, R149, RZ, 0x2 ;  /* 0x0000009594047211 */ /* 0x000fe400078f10ff */
[----:B-1----:R-:W-:Y:S01]  /*4530*/  SHF.R.S32.HI R6, RZ, 0x1f, R146 ;  /* 0x0000001fff067819 */ /* 0x002fe20000011492 */
[C---:B------:R-:W-:Y:S01]  /*4540*/  IMAD.IADD R0, R149.reuse, 0x1, -R0 ;  /* 0x0000000195007824 */ /* 0x040fe200078e0a00 */
[----:B------:R-:W-:Y:S01]  /*4550*/  LOP3.LUT R4, R4, 0xfffffffc, RZ, 0xc0, !PT ;  /* 0xfffffffc04047812 */ /* 0x000fe200078ec0ff */
[----:B------:R-:W-:Y:S01]  /*4560*/  STL [R1+0x80], R222 ;  /* 0x000080de01007387 */ /* 0x000fe20000100800 */
[----:B------:R-:W-:Y:S02]  /*4570*/  LEA.HI R6, R6, R146, RZ, 0x3 ;  /* 0x0000009206067211 */ /* 0x000fe400078f18ff */
[----:B------:R-:W-:Y:S01]  /*4580*/  SHF.R.S32.HI R5, RZ, 0x1f, R0 ;  /* 0x0000001fff057819 */ /* 0x000fe20000011400 */
[----:B------:R-:W-:Y:S01]  /*4590*/  IMAD.IADD R4, R149, 0x1, -R4 ;  /* 0x0000000195047824 */ /* 0x000fe200078e0a04 */
[----:B------:R-:W-:Y:S01]  /*45a0*/  LOP3.LUT R6, R6, 0xffffff8, RZ, 0xc0, !PT ;  /* 0x0ffffff806067812 */ /* 0x000fe200078ec0ff */
[----:B------:R-:W-:Y:S01]  /*45b0*/  STL [R1+0x7c], R221 ;  /* 0x00007cdd01007387 */ /* 0x000fe20000100800 */
[----:B------:R-:W-:-:S02]  /*45c0*/  LEA.HI R5, R5, R0, RZ, 0x2 ;  /* 0x0000000005057211 */ /* 0x000fc400078f10ff */
[----:B------:R-:W-:Y:S01]  /*45d0*/  LEA.HI R7, R4, R4, RZ, 0x1 ;  /* 0x0000000404077211 */ /* 0x000fe200078f08ff */
[----:B------:R-:W-:Y:S01]  /*45e0*/  STL [R1+0x78], R216 ;  /* 0x000078d801007387 */ /* 0x000fe20000100800 */
[----:B------:R-:W-:Y:S02]  /*45f0*/  IADD3 R8, -R6, R146, RZ ;  /* 0x0000009206087210 */ /* 0x000fe40007ffe1ff */
[----:B------:R-:W-:Y:S02]  /*4600*/  LEA.HI.SX32 R6, R5, UR11, 0x1e ;  /* 0x0000000b05067c11 */ /* 0x000fe4000f8ff2ff */
[----:B------:R-:W-:Y:S01]  /*4610*/  PLOP3.LUT P0, PT, PT, PT, UP1, 0x80, 0x0 ;  /* 0x000000000000781c */ /* 0x000fe20003f0f018 */
[----:B------:R-:W-:Y:S01]  /*4620*/  @UP1 USHF.L.U32 UR10, UR10, 0x7, URZ ;  /* 0x000000070a0a1899 */ /* 0x000fe2000800063f */
[----:B------:R-:W-:Y:S01]  /*4630*/  LOP3.LUT R7, R7, 0x1ffffffe, RZ, 0xc0, !PT ;  /* 0x1ffffffe07077812 */ /* 0x000fe200078ec0ff */
[----:B------:R-:W-:Y:S01]  /*4640*/  IMAD R6, R8, 0x10, R6 ;  /* 0x0000001008067824 */ /* 0x000fe200078e0206 */
[----:B------:R-:W-:Y:S01]  /*4650*/  LOP3.LUT R5, R5, 0x7ffffffc, RZ, 0xc0, !PT ;  /* 0x7ffffffc05057812 */ /* 0x000fe200078ec0ff */
[----:B------:R-:W-:Y:S01]  /*4660*/  UIADD3 UR6, UR6, -0x2, URZ ;  /* 0xfffffffe06067890 */ /* 0x000fe2000fffe03f */
[----:B------:R-:W0:Y:S01]  /*4670*/  LDGDEPBAR ;  /* 0x00000000000079af */ /* 0x000e220000000000 */
[----:B------:R-:W-:-:S02]  /*4680*/  IMAD.IADD R4, R4, 0x1, -R7 ;  /* 0x0000000104047824 */ /* 0x000fc400078e0a07 */
[----:B------:R-:W-:Y:S01]  /*4690*/  IMAD.IADD R5, R0, 0x1, -R5 ;  /* 0x0000000100057824 */ /* 0x000fe200078e0a05 */
[----:B------:R-:W-:Y:S02]  /*46a0*/  MOV R0, UR4 ;  /* 0x0000000400007c02 */ /* 0x000fe40008000f00 */
[----:B------:R-:W-:Y:S01]  /*46b0*/  LEA R9, R4, R6, 0x3 ;  /* 0x0000000604097211 */ /* 0x000fe200078e18ff */
[----:B------:R-:W-:-:S04]  /*46c0*/  IMAD.SHL.U32 R8, R5, 0x2, RZ ;  /* 0x0000000205087824 */ /* 0x000fc800078e00ff */
[----:B------:R-:W-:Y:S01]  /*46d0*/  @P0 IMAD.HI.U32 R6, R9, c[0x0][0x2c8], RZ ;  /* 0x0000b20009060a27 */ /* 0x000fe200078e00ff */
[----:B------:R-:W-:Y:S01]  /*46e0*/  PLOP3.LUT P0, PT, PT, PT, UP1, 0x80, 0x0 ;  /* 0x000000000000781c */ /* 0x000fe20003f0f018 */
[----:B------:R-:W-:Y:S01]  /*46f0*/  STL [R1+0x58], R9 ;  /* 0x0000580901007387 */ /* 0x000fe20000100800 */
[----:B------:R-:W-:Y:S01]  /*4700*/  IADD3 R0, -R8, 0x1, R0 ;  /* 0x0000000108007810 */ /* 0x000fe20007ffe100 */
[----:B------:R-:W-:Y:S02]  /*4710*/  IMAD.MOV.U32 R4, RZ, RZ, R9 ;  /* 0x000000ffff047224 */ /* 0x000fe400078e0009 */
[----:B------:R-:W-:Y:S01]  /*4720*/  STL [R1+0x5c], R8 ;  /* 0x00005c0801007387 */ /* 0x000fe20000100800 */
[----:B------:R-:W-:-:S07]  /*4730*/  IADD3 R5, R0, -UR13, RZ ;  /* 0x8000000d00057c10 */ /* 0x000fce000fffe0ff */
[----:B------:R-:W-:Y:S02]  /*4740*/  @P0 SHF.R.U32.HI R4, RZ, c[0x0][0x2cc], R6 ;  /* 0x0000b300ff040a19 */ /* 0x000fe40000011606 */
[----:B------:R-:W-:Y:S01]  /*4750*/  IADD3 R6, -R8, UR4, RZ ;  /* 0x0000000408067c10 */ /* 0x000fe2000fffe1ff */
[----:B------:R-:W-:Y:S02]  /*4760*/  ULDC.64 UR4, c[0x0][0x2c8] ;  /* 0x0000b20000047ab9 */ /* 0x000fe40000000a00 */
[----:B------:R-:W1:Y:S04]  /*4770*/  SHFL.IDX PT, R7, R4, RZ, 0x1c1f ;  /* 0x001c1fff04077589 */ /* 0x000e6800000e0000 */
[----:B------:R-:W2:Y:S01]  /*4780*/  SHFL.IDX PT, R4, R4, 0x1, 0x1c1f ;  /* 0x003c1f0004047f89 */ /* 0x000ea200000e0000 */
[C---:B-1----:R-:W-:Y:S01]  /*4790*/  IMAD.IADD R0, R5.reuse, 0x1, R7 ;  /* 0x0000000105007824 */ /* 0x042fe200078e0207 */
[----:B--2---:R-:W-:-:S04]  /*47a0*/  IADD3 R5, R5, R4, RZ ;  /* 0x0000000405057210 */ /* 0x004fc80007ffe0ff */
[----:B------:R-:W-:-:S04]  /*47b0*/  IMNMX R0, R6, R0, PT ;  /* 0x0000000006007217 */ /* 0x000fc80003800200 */
[----:B------:R-:W-:-:S04]  /*47c0*/  ISETP.GT.AND P0, PT, R0, RZ, PT ;  /* 0x000000ff0000720c */ /* 0x000fc80003f04270 */
[----:B------:R-:W-:Y:S02]  /*47d0*/  FSEL R7, R84, -INF , P0 ;  /* 0xff80000054077808 */ /* 0x000fe40000000000 */
[----:B------:R-:W-:-:S04]  /*47e0*/  ISETP.GT.AND P0, PT, R0, 0x1, PT ;  /* 0x000000010000780c */ /* 0x000fc80003f04270 */
        /* <DEDUP_REMOVED lines=65> */
[----:B------:R-:W-:-:S02]  /*4c00*/  IMNMX R0, R6, R5, PT ;  /* 0x0000000506007217 */ /* 0x000fc40003800200 */
[----:B------:R-:W-:Y:S02]  /*4c10*/  FSEL R25, R57, -INF , P0 ;  /* 0xff80000039197808 */ /* 0x000fe40000000000 */
[----:B------:R-:W-:Y:S02]  /*4c20*/  ISETP.GT.AND P0, PT, R0, RZ, PT ;  /* 0x000000ff0000720c */ /* 0x000fe40003f04270 */
[----:B------:R-:W-:Y:S02]  /*4c30*/  FMNMX.FTZ R4, R103, R4, !PT ;  /* 0x0000000467047209 */ /* 0x000fe40007810000 */
[----:B------:R-:W-:Y:S02]  /*4c40*/  FSEL R15, R86, -INF , P0 ;  /* 0xff800000560f7808 */ /* 0x000fe40000000000 */
[----:B------:R-:W-:Y:S02]  /*4c50*/  ISETP.GT.AND P0, PT, R0, 0x1, PT ;  /* 0x000000010000780c */ /* 0x000fe40003f04270 */
[----:B------:R-:W-:-:S02]  /*4c60*/  FMNMX.FTZ R4, R25, R4, !PT ;  /* 0x0000000419047209 */ /* 0x000fc40007810000 */
[----:B------:R-:W-:Y:S02]  /*4c70*/  FSEL R17, R87, -INF , P0 ;  /* 0xff80000057117808 */ /* 0x000fe40000000000 */
[----:B------:R-:W-:Y:S01]  /*4c80*/  ISETP.GT.AND P0, PT, R0, 0x8, PT ;  /* 0x000000080000780c */ /* 0x000fe20003f04270 */
[----:B------:R-:W1:Y:S01]  /*4c90*/  SHFL.BFLY PT, R6, R4, 0x2, 0x1f ;  /* 0x0c401f0004067f89 */ /* 0x000e6200000e0000 */
        /* <DEDUP_REMOVED lines=60> */
[----:B-1----:R-:W-:Y:S02]  /*5060*/  FMNMX.FTZ R4, R6, R4, !PT ;  /* 0x0000000406047209 */ /* 0x002fe40007810000 */
[----:B------:R-:W-:Y:S02]  /*5070*/  FSEL R222, R58, -INF , P0 ;  /* 0xff8000003ade7808 */ /* 0x000fe40000000000 */
[----:B------:R-:W-:Y:S01]  /*5080*/  ISETP.GT.AND P0, PT, R0, 0x59, PT ;  /* 0x000000590000780c */ /* 0x000fe20003f04270 */
[----:B------:R-:W1:Y:S01]  /*5090*/  SHFL.BFLY PT, R173, R4, 0x1, 0x1f ;  /* 0x0c201f0004ad7f89 */ /* 0x000e6200000e0000 */
[----:B------:R-:W-:-:S02]  /*50a0*/  FMNMX.FTZ R172, R206, R172, !PT ;  /* 0x000000acceac7209 */ /* 0x000fc40007810000 */
[----:B------:R-:W-:Y:S02]  /*50b0*/  FSEL R212, R59, -INF , P0 ;  /* 0xff8000003bd47808 */ /* 0x000fe40000000000 */
        /* <DEDUP_REMOVED lines=9> */
[----:B------:R-:W1:Y:S02]  /*5150*/  SHFL.BFLY PT, R4, R172, 0x1, 0x1f ;  /* 0x0c201f00ac047f89 */ /* 0x000e6400000e0000 */
[----:B------:R2:W-:Y:S02]  /*5160*/  MUFU.EX2 R207, R0 ;  /* 0x0000000000cf7308 */ /* 0x0005e40000000800 */
[----:B--2---:R-:W-:-:S06]  /*5170*/  FFMA.FTZ R0, R8, c[0x0][0x2d0], -R13 ;  /* 0x0000b40008007a23 */ /* 0x004fcc000001080d */
[----:B------:R2:W3:Y:S01]  /*5180*/  MUFU.EX2 R210, R0 ;  /* 0x0000000000d27308 */ /* 0x0004e20000000800 */
[----:B-1----:R-:W-:Y:S01]  /*5190*/  FMNMX.FTZ R172, R4, R172, !PT ;  /* 0x000000ac04ac7209 */ /* 0x002fe20007810000 */
[----:B------:R-:W-:-:S03]  /*51a0*/  FFMA.FTZ R4, R16, c[0x0][0x2d0], -R13 ;  /* 0x0000b40010047a23 */ /* 0x000fc6000001080d */
[----:B------:R-:W-:-:S03]  /*51b0*/  FSETP.NEU.FTZ.AND P0, PT, R172, -INF , PT ;  /* 0xff800000ac00780b */ /* 0x000fc60003f1d000 */
[----:B------:R-:W-:Y:S01]  /*51c0*/  MUFU.EX2 R213, R4 ;  /* 0x0000000400d57308 */ /* 0x000fe20000000800 */
[----:B--2---:R-:W-:Y:S01]  /*51d0*/  FFMA.FTZ R0, R9, c[0x0][0x2d0], -R13 ;  /* 0x0000b40009007a23 */ /* 0x004fe2000001080d */
[----:B---3--:R-:W-:-:S06]  /*51e0*/  F2FP.PACK_AB R8, R210, R207 ;  /* 0x000000cfd208723e */ /* 0x008fcc00000000ff */
[----:B------:R1:W-:Y:S02]  /*51f0*/  MUFU.EX2 R107, R0 ;  /* 0x00000000006b7308 */ /* 0x0003e40000000800 */
[----:B-1----:R-:W-:-:S06]  /*5200*/  FFMA.FTZ R0, R10, c[0x0][0x2d0], -R13 ;  /* 0x0000b4000a007a23 */ /* 0x002fcc000001080d */
[----:B------:R1:W2:Y:S02]  /*5210*/  MUFU.EX2 R223, R0 ;  /* 0x0000000000df7308 */ /* 0x0002a40000000800 */
[----:B-1----:R-:W-:Y:S01]  /*5220*/  FFMA.FTZ R0, R11, c[0x0][0x2d0], -R13 ;  /* 0x0000b4000b007a23 */ /* 0x002fe2000001080d */
[----:B--2---:R-:W-:-:S05]  /*5230*/  F2FP.PACK_AB R10, R223, R107 ;  /* 0x0000006bdf0a723e */ /* 0x004fca00000000ff */
[----:B------:R1:W-:Y:S02]  /*5240*/  MUFU.EX2 R216, R0 ;  /* 0x0000000000d87308 */ /* 0x0003e40000000800 */
[----:B-1----:R-:W-:Y:S02]  /*5250*/  FFMA.FTZ R0, R12, c[0x0][0x2d0], -R13 ;  /* 0x0000b4000c007a23 */ /* 0x002fe4000001080d */
[----:B------:R-:W-:-:S04]  /*5260*/  FMUL.FTZ R12, R172, c[0x0][0x2d0] ;  /* 0x0000b400ac0c7a20 */ /* 0x000fc80000410000 */
[----:B------:R1:W-:Y:S01]  /*5270*/  MUFU.EX2 R211, R0 ;  /* 0x0000000000d37308 */ /* 0x0003e20000000800 */
[----:B------:R-:W-:Y:S01]  /*5280*/  FSEL R12, R12, RZ, P0 ;  /* 0x000000ff0c0c7208 */ /* 0x000fe20000000000 */
[----:B-1----:R-:W-:-:S06]  /*5290*/  FFMA.FTZ R0, R14, c[0x0][0x2d0], -R13 ;  /* 0x0000b4000e007a23 */ /* 0x002fcc000001080d */
[----:B------:R1:W-:Y:S02]  /*52a0*/  MUFU.EX2 R101, R0 ;  /* 0x0000000000657308 */ /* 0x0003e40000000800 */
[----:B-1----:R-:W-:-:S04]  /*52b0*/  IMAD.IADD R0, R144, 0x1, R145 ;  /* 0x0000000190007824 */ /* 0x002fc800078e0291 */
[----:B------:R-:W-:Y:S02]  /*52c0*/  IMAD.SHL.U32 R217, R0, 0x2, RZ ;  /* 0x0000000200d97824 */ /* 0x000fe400078e00ff */
[----:B------:R-:W-:Y:S02]  /*52d0*/  FFMA.FTZ R0, R15, c[0x0][0x2d0], -R12 ;  /* 0x0000b4000f007a23 */ /* 0x000fe4000001080c */
[C---:B------:R-:W-:Y:S01]  /*52e0*/  IMAD R220, R2.reuse, 0x2, R217 ;  /* 0x0000000202dc7824 */ /* 0x040fe200078e02d9 */
[----:B------:R-:W-:Y:S01]  /*52f0*/  LEA R218, R3, R217, 0x1 ;  /* 0x000000d903da7211 */ /* 0x000fe200078e08ff */
[----:B------:R1:W-:Y:S01]  /*5300*/  MUFU.EX2 R15, R0 ;  /* 0x00000000000f7308 */ /* 0x0003e20000000800 */
[----:B------:R-:W2:Y:S02]  /*5310*/  LDSM.16.MT88.4 R4, [R217+0x100] ;  /* 0x00010000d904783b */ /* 0x000ea40000004200 */
[----:B------:R-:W-:Y:S01]  /*5320*/  LEA R219, R2, R218, 0x1 ;  /* 0x000000da02db7211 */ /* 0x000fe200078e08ff */
[----:B------:R-:W-:Y:S01]  /*5330*/  IMAD.MOV.U32 R2, RZ, RZ, R88 ;  /* 0x000000ffff027224 */ /* 0x000fe200078e0058 */
[----:B------:R-:W-:Y:S04]  /*5340*/  LDSM.16.MT88.4 R44, [R217+0x900] ;  /* 0x00090000d92c783b */ /* 0x000fe80000004200 */
[----:B------:R-:W-:Y:S04]  /*5350*/  LDSM.16.MT88.4 R36, [R218+0x900] ;  /* 0x00090000da24783b */ /* 0x000fe80000004200 */
[----:B------:R-:W3:Y:S01]  /*5360*/  LDSM.16.MT88.4 R28, [R220+0x100] ;  /* 0x00010000dc1c783b */ /* 0x000ee20000004200 */
[----:B-1----:R-:W-:-:S03]  /*5370*/  FFMA.FTZ R0, R17, c[0x0][0x2d0], -R12 ;  /* 0x0000b40011007a23 */ /* 0x002fc6000001080c */
[----:B------:R-:W1:Y:S01]  /*5380*/  LDSM.16.MT88.4 R72, [R217+0x3100] ;  /* 0x00310000d948783b */ /* 0x000e620000004200 */
[----:B------:R4:W4:Y:S03]  /*5390*/  MUFU.EX2 R14, R0 ;  /* 0x00000000000e7308 */ /* 0x0009260000000800 */
[----:B------:R-:W-:Y:S04]  /*53a0*/  LDSM.16.MT88.4 R84, [R220+0x3100] ;  /* 0x00310000dc54783b */ /* 0x000fe80000004200 */
[----:B------:R-:W-:Y:S04]  /*53b0*/  LDSM.16.MT88.4 R80, [R218+0x3100] ;  /* 0x00310000da50783b */ /* 0x000fe80000004200 */
[----:B------:R-:W-:Y:S04]  /*53c0*/  LDSM.16.MT88.4 R64, [R219+0x900] ;  /* 0x00090000db40783b */ /* 0x000fe80000004200 */
[----:B------:R-:W-:Y:S01]  /*53d0*/  LDSM.16.MT88.4 R68, [R220+0x3900] ;  /* 0x00390000dc44783b */ /* 0x000fe20000004200 */
[----:B----4-:R-:W-:Y:S01]  /*53e0*/  FFMA.FTZ R0, R18, c[0x0][0x2d0], -R12 ;  /* 0x0000b40012007a23 */ /* 0x010fe2000001080c */
[----:B------:R-:W-:-:S02]  /*53f0*/  F2FP.PACK_AB R9, R14, R15 ;  /* 0x0000000f0e09723e */ /* 0x000fc400000000ff */
[----:B------:R-:W4:Y:S01]  /*5400*/  LDSM.16.MT88.4 R16, [R218+0x100] ;  /* 0x00010000da10783b */ /* 0x000f220000004200 */
[----:B------:R2:W-:Y:S03]  /*5410*/  MUFU.EX2 R3, R0 ;  /* 0x0000000000037308 */ /* 0x0005e60000000800 */
[----:B------:R-:W-:Y:S04]  /*5420*/  LDSM.16.MT88.4 R60, [R217+0x3900] ;  /* 0x00390000d93c783b */ /* 0x000fe80000004200 */
[----:B------:R-:W-:Y:S04]  /*5430*/  LDSM.16.MT88.4 R76, [R219+0x3100] ;  /* 0x00310000db4c783b */ /* 0x000fe80000004200 */
[----:B------:R-:W-:Y:S04]  /*5440*/  LDSM.16.MT88.4 R56, [R218+0x3900] ;  /* 0x00390000da38783b */ /* 0x000fe80000004200 */
[----:B------:R-:W-:Y:S01]  /*5450*/  LDSM.16.MT88.4 R88, [R220+0x900] ;  /* 0x00090000dc58783b */ /* 0x000fe20000004200 */
[----:B--2---:R-:W-:-:S03]  /*5460*/  FFMA.FTZ R0, R22, c[0x0][0x2d0], -R12 ;  /* 0x0000b40016007a23 */ /* 0x004fc6000001080c */
[----:B------:R-:W-:Y:S01]  /*5470*/  LDSM.16.MT88.4 R96, [R218+0x6100] ;  /* 0x00610000da60783b */ /* 0x000fe20000004200 */
[----:B------:R2:W1:Y:S03]  /*5480*/  MUFU.EX2 R100, R0 ;  /* 0x0000000000647308 */ /* 0x0004660000000800 */
[----:B------:R-:W-:Y:S01]  /*5490*/  LDSM.16.MT88.4 R92, [R219+0x3900] ;  /* 0x00390000db5c783b */ /* 0x000fe20000004200 */
[----:B--2---:R-:W-:Y:S01]  /*54a0*/  FFMA.FTZ R0, R21, c[0x0][0x2d0], -R12 ;  /* 0x0000b40015007a23 */ /* 0x004fe2000001080c */
[----:B-1----:R-:W-:-:S03]  /*54b0*/  F2FP.PACK_AB R11, R100, R3 ;  /* 0x00000003640b723e */ /* 0x002fc600000000ff */
[----:B------:R1:W-:Y:S04]  /*54c0*/  MUFU.EX2 R111, R0 ;  /* 0x00000000006f7308 */ /* 0x0003e80000000800 */
[C---:B------:R-:W-:Y:S07]  /*54d0*/  HMMA.16816.F32 R40, R8.reuse, R4, RZ ;  /* 0x000000040828723c */ /* 0x040fee00000018ff */
[----:B------:R-:W-:Y:S01]  /*54e0*/  F2FP.PACK_AB R4, R211, R216 ;  /* 0x000000d8d304723e */ /* 0x000fe200000000ff */
[----:B------:R-:W-:Y:S01]  /*54f0*/  HMMA.16816.F32 R32, R8, R6, RZ ;  /* 0x000000060820723c */ /* 0x000fe200000018ff */
[----:B-1----:R-:W-:-:S06]  /*5500*/  FFMA.FTZ R0, R20, c[0x0][0x2d0], -R12 ;  /* 0x0000b40014007a23 */ /* 0x002fcc000001080c */
[----:B------:R-:W-:Y:S01]  /*5510*/  F2FP.PACK_AB R6, R213, R101 ;  /* 0x00000065d506723e */ /* 0x000fe200000000ff */
[----:B------:R1:W2:Y:S01]  /*5520*/  MUFU.EX2 R105, R0 ;  /* 0x0000000000697308 */ /* 0x0002a20000000800 */
[C---:B---3--:R-:W-:Y:S08]  /*5530*/  HMMA.16816.F32 R52, R8.reuse, R28, RZ ;  /* 0x0000001c0834723c */ /* 0x048ff000000018ff */
[C---:B------:R-:W-:Y:S01]  /*5540*/  HMMA.16816.F32 R48, R8.reuse, R30, RZ ;  /* 0x0000001e0830723c */ /* 0x040fe200000018ff */
[--C-:B-1----:R-:W-:Y:S01]  /*5550*/  FFMA.FTZ R0, R23, c[0x0][0x2d0], -R12.reuse ;  /* 0x0000b40017007a23 */ /* 0x102fe2000001080c */
[----:B--2---:R-:W-:Y:S01]  /*5560*/  F2FP.PACK_AB R5, R105, R111 ;  /* 0x0000006f6905723e */ /* 0x004fe200000000ff */
[----:B------:R-:W1:Y:S05]  /*5570*/  LDSM.16.MT88.4 R20, [R219+0x100] ;  /* 0x00010000db14783b */ /* 0x000e6a0000004200 */
[----:B------:R-:W-:Y:S01]  /*5580*/  HMMA.16816.F32 R28, R8, R74, RZ ;  /* 0x0000004a081c723c */ /* 0x000fe200000018ff */
[----:B------:R2:W-:Y:S02]  /*5590*/  MUFU.EX2 R102, R0 ;  /* 0x0000000000667308 */ /* 0x0005e40000000800 */
[----:B--2---:R-:W-:-:S06]  /*55a0*/  FFMA.FTZ R0, R24, c[0x0][0x2d0], -R12 ;  /* 0x0000b40018007a23 */ /* 0x004fcc000001080c */
[----:B------:R2:W3:Y:S02]  /*55b0*/  MUFU.EX2 R110, R0 ;  /* 0x00000000006e7308 */ /* 0x0004e40000000800 */
[----:B--2---:R-:W-:Y:S01]  /*55c0*/  IMAD.MOV.U32 R0, RZ, RZ, R25 ;  /* 0x000000ffff007224 */ /* 0x004fe200078e0019 */
[----:B---3--:R-:W-:Y:S01]  /*55d0*/  F2FP.PACK_AB R7, R110, R102 ;  /* 0x000000666e07723e */ /* 0x008fe200000000ff */
[C---:B----4-:R-:W-:Y:S08]  /*55e0*/  HMMA.16816.F32 R24, R8.reuse, R16, RZ ;  /* 0x000000100818723c */ /* 0x050ff000000018ff */
[----:B------:R-:W-:Y:S08]  /*55f0*/  HMMA.16816.F32 R16, R8, R18, RZ ;  /* 0x000000120810723c */ /* 0x000ff000000018ff */
[----:B------:R-:W-:Y:S08]  /*5600*/  HMMA.16816.F32 R192, R4, R44, R40 ;  /* 0x0000002c04c0723c */ /* 0x000ff00000001828 */
[----:B-1----:R-:W-:Y:S08]  /*5610*/  HMMA.16816.F32 R40, R8, R20, RZ ;  /* 0x000000140828723c */ /* 0x002ff000000018ff */
[C---:B------:R-:W-:Y:S08]  /*5620*/  HMMA.16816.F32 R188, R4.reuse, R46, R32 ;  /* 0x0000002e04bc723c */ /* 0x040ff00000001820 */
[C---:B------:R-:W-:Y:S08]  /*5630*/  HMMA.16816.F32 R184, R4.reuse, R36, R24 ;  /* 0x0000002404b8723c */ /* 0x040ff00000001818 */
[----:B------:R-:W-:Y:S08]  /*5640*/  HMMA.16816.F32 R180, R4, R38, R16 ;  /* 0x0000002604b4723c */ /* 0x000ff00000001810 */
[C---:B------:R-:W-:Y:S08]  /*5650*/  HMMA.16816.F32 R36, R8.reuse, R22, RZ ;  /* 0x000000160824723c */ /* 0x040ff000000018ff */
[C---:B------:R-:W-:Y:S01]  /*5660*/  HMMA.16816.F32 R32, R8.reuse, R72, RZ ;  /* 0x000000480820723c */ /* 0x040fe200000018ff */
[----:B------:R-:W1:Y:S07]  /*5670*/  LDSM.16.MT88.4 R72, [R217+0x6100] ;  /* 0x00610000d948783b */ /* 0x000e6e0000004200 */
[C---:B------:R-:W-:Y:S08]  /*5680*/  HMMA.16816.F32 R44, R8.reuse, R86, RZ ;  /* 0x00000056082c723c */ /* 0x040ff000000018ff */
[C---:B------:R-:W-:Y:S08]  /*5690*/  HMMA.16816.F32 R20, R8.reuse, R82, RZ ;  /* 0x000000520814723c */ /* 0x040ff000000018ff */
[C---:B------:R-:W-:Y:S01]  /*56a0*/  HMMA.16816.F32 R16, R8.reuse, R84, RZ ;  /* 0x000000540810723c */ /* 0x040fe200000018ff */
[----:B------:R-:W-:Y:S07]  /*56b0*/  LDSM.16.MT88.4 R84, [R220+0x6900] ;  /* 0x00690000dc54783b */ /* 0x000fee0000004200 */
[----:B------:R-:W-:Y:S01]  /*56c0*/  HMMA.16816.F32 R24, R8, R80, RZ ;  /* 0x000000500818723c */ /* 0x000fe200000018ff */
[----:B------:R-:W-:Y:S07]  /*56d0*/  LDSM.16.MT88.4 R80, [R219+0x6900] ;  /* 0x00690000db50783b */ /* 0x000fee0000004200 */
[C---:B------:R-:W-:Y:S01]  /*56e0*/  HMMA.16816.F32 R128, R4.reuse, R64, R40 ;  /* 0x000000400480723c */ /* 0x040fe20000001828 */
[----:B------:R-:W2:Y:S07]  /*56f0*/  LDSM.16.MT88.4 R40, [R220+0x6100] ;  /* 0x00610000dc28783b */ /* 0x000eae0000004200 */
[C---:B------:R-:W-:Y:S01]  /*5700*/  HMMA.16816.F32 R176, R4.reuse, R66, R36 ;  /* 0x0000004204b0723c */ /* 0x040fe20000001824 */
[----:B------:R-:W3:Y:S07]  /*5710*/  LDSM.16.MT88.4 R36, [R217+0x6900] ;  /* 0x00690000d924783b */ /* 0x000eee0000004200 */
[C---:B------:R-:W-:Y:S01]  /*5720*/  HMMA.16816.F32 R196, R4.reuse, R70, R44 ;  /* 0x0000004604c4723c */ /* 0x040fe2000000182c */
[----:B------:R-:W4:Y:S07]  /*5730*/  LDSM.16.MT88.4 R44, [R219+0x6100] ;  /* 0x00610000db2c783b */ /* 0x000f2e0000004200 */
[----:B------:R-:W-:Y:S08]  /*5740*/  HMMA.16816.F32 R168, R4, R60, R32 ;  /* 0x0000003c04a8723c */ /* 0x000ff00000001820 */
[----:B------:R-:W-:Y:S08]  /*5750*/  HMMA.16816.F32 R32, R8, R76, RZ ;  /* 0x0000004c0820723c */ /* 0x000ff000000018ff */
[----:B------:R-:W-:Y:S08]  /*5760*/  HMMA.16816.F32 R164, R4, R62, R28 ;  /* 0x0000003e04a4723c */ /* 0x000ff0000000181c */
[----:B------:R-:W-:Y:S01]  /*5770*/  HMMA.16816.F32 R28, R8, R78, RZ ;  /* 0x0000004e081c723c */ /* 0x000fe200000018ff */
[----:B------:R-:W-:Y:S07]  /*5780*/  LDSM.16.MT88.4 R76, [R219+0x9100] ;  /* 0x00910000db4c783b */ /* 0x000fee0000004200 */
[C---:B------:R-:W-:Y:S08]  /*5790*/  HMMA.16816.F32 R144, R4.reuse, R58, R20 ;  /* 0x0000003a0490723c */ /* 0x040ff00000001814 */
[----:B------:R-:W-:Y:S01]  /*57a0*/  HMMA.16816.F32 R148, R4, R68, R16 ;  /* 0x000000440494723c */ /* 0x000fe20000001810 */
[----:B------:R-:W2:Y:S07]  /*57b0*/  LDSM.16.MT88.4 R68, [R218+0x6900] ;  /* 0x00690000da44783b */ /* 0x000eae0000004200 */
[----:B-1----:R-:W-:Y:S08]  /*57c0*/  HMMA.16816.F32 R20, R8, R74, RZ ;  /* 0x0000004a0814723c */ /* 0x002ff000000018ff */
[C---:B------:R-:W-:Y:S01]  /*57d0*/  HMMA.16816.F32 R132, R4.reuse, R90, R48 ;  /* 0x0000005a0484723c */ /* 0x040fe20000001830 */
[----:B------:R-:W1:Y:S07]  /*57e0*/  LDSM.16.MT88.4 R48, [R217+0x9100] ;  /* 0x00910000d930783b */ /* 0x000e6e0000004200 */
[----:B------:R-:W-:Y:S08]  /*57f0*/  HMMA.16816.F32 R140, R4, R56, R24 ;  /* 0x00000038048c723c */ /* 0x000ff00000001818 */
[C---:B------:R-:W-:Y:S01]  /*5800*/  HMMA.16816.F32 R24, R8.reuse, R72, RZ ;  /* 0x000000480818723c */ /* 0x040fe200000018ff */
[----:B------:R-:W1:Y:S07]  /*5810*/  LDSM.16.MT88.4 R72, [R220+0x9100] ;  /* 0x00910000dc48783b */ /* 0x000e6e0000004200 */
[----:B------:R-:W-:Y:S07]  /*5820*/  HMMA.16816.F32 R16, R8, R96, RZ ;  /* 0x000000600810723c */ /* 0x000fee00000018ff */
[----:B------:R-:W-:Y:S01]  /*5830*/  IMAD.MOV.U32 R97, RZ, RZ, R116 ;  /* 0x000000ffff617224 */ /* 0x000fe200078e0074 */
[----:B------:R-:W-:Y:S01]  /*5840*/  HMMA.16816.F32 R160, R4, R92, R32 ;  /* 0x0000005c04a0723c */ /* 0x000fe20000001820 */
[----:B------:R-:W-:-:S06]  /*5850*/  MOV R96, R111 ;  /* 0x0000006f00607202 */ /* 0x000fcc0000000f00 */
[----:B------:R-:W-:Y:S01]  /*5860*/  IMAD.MOV.U32 R93, RZ, RZ, R110 ;  /* 0x000000ffff5d7224 */ /* 0x000fe200078e006e */
[----:B--2---:R-:W-:Y:S01]  /*5870*/  HMMA.16816.F32 R32, R8, R40, RZ ;  /* 0x000000280820723c */ /* 0x004fe200000018ff */
[----:B------:R-:W-:-:S07]  /*5880*/  IMAD.MOV.U32 R92, RZ, RZ, R109 ;  /* 0x000000ffff5c7224 */ /* 0x000fce00078e006d */
[----:B------:R-:W-:Y:S07]  /*5890*/  HMMA.16816.F32 R156, R4, R94, R28 ;  /* 0x0000005e049c723c */ /* 0x000fee000000181c */
[----:B------:R-:W-:Y:S01]  /*58a0*/  MOV R95, R108 ;  /* 0x0000006c005f7202 */ /* 0x000fe20000000f00 */
[----:B------:R-:W-:Y:S08]  /*58b0*/  HMMA.16816.F32 R28, R8, R42, RZ ;  /* 0x0000002a081c723c */ /* 0x000ff000000018ff */
[C---:B---3--:R-:W-:Y:S08]  /*58c0*/  HMMA.16816.F32 R120, R4.reuse, R38, R20 ;  /* 0x000000260478723c */ /* 0x048ff00000001814 */
[----:B------:R-:W-:Y:S01]  /*58d0*/  HMMA.16816.F32 R136, R4, R88, R52 ;  /* 0x000000580488723c */ /* 0x000fe20000001834 */
[----:B------:R-:W2:Y:S04]  /*58e0*/  LDSM.16.MT88.4 R52, [R218+0x9100] ;  /* 0x00910000da34783b */ /* 0x000ea80000004200 */
[----:B------:R-:W3:Y:S03]  /*58f0*/  LDSM.16.MT88.4 R88, [R217+0x9900] ;  /* 0x00990000d958783b */ /* 0x000ee60000004200 */
[----:B----4-:R-:W-:Y:S08]  /*5900*/  HMMA.16816.F32 R20, R8, R46, RZ ;  /* 0x0000002e0814723c */ /* 0x010ff000000018ff */
[C---:B------:R-:W-:Y:S08]  /*5910*/  HMMA.16816.F32 R152, R4.reuse, R36, R24 ;  /* 0x000000240498723c */ /* 0x040ff00000001818 */
[----:B------:R-:W-:Y:S07]  /*5920*/  HMMA.16816.F32 R116, R4, R68, R16 ;  /* 0x000000440474723c */ /* 0x000fee0000001810 */
[----:B------:R-:W-:Y:S01]  /*5930*/  IMAD.MOV.U32 R68, RZ, RZ, R107 ;  /* 0x000000ffff447224 */ /* 0x000fe200078e006b */
[----:B------:R-:W-:Y:S01]  /*5940*/  HMMA.16816.F32 R24, R8, R44, RZ ;  /* 0x0000002c0818723c */ /* 0x000fe200000018ff */
[----:B------:R-:W-:-:S07]  /*5950*/  IMAD.MOV.U32 R69, RZ, RZ, R97 ;  /* 0x000000ffff457224 */ /* 0x000fce00078e0061 */
[C---:B-1----:R-:W-:Y:S08]  /*5960*/  HMMA.16816.F32 R16, R8.reuse, R48, RZ ;  /* 0x000000300810723c */ /* 0x042ff000000018ff */
[C---:B------:R-:W-:Y:S08]  /*5970*/  HMMA.16816.F32 R60, R8.reuse, R50, RZ ;  /* 0x00000032083c723c */ /* 0x040ff000000018ff */
[C---:B------:R-:W-:Y:S07]  /*5980*/  HMMA.16816.F32 R48, R8.reuse, R72, RZ ;  /* 0x000000480830723c */ /* 0x040fee00000018ff */
[----:B------:R-:W-:Y:S01]  /*5990*/  IMAD.MOV.U32 R72, RZ, RZ, R106 ;  /* 0x000000ffff487224 */ /* 0x000fe200078e006a */
[----:B------:R-:W-:Y:S01]  /*59a0*/  HMMA.16816.F32 R44, R8, R74, RZ ;  /* 0x0000004a082c723c */ /* 0x000fe200000018ff */
[----:B------:R-:W-:-:S06]  /*59b0*/  MOV R73, R105 ;  /* 0x0000006900497202 */ /* 0x000fcc0000000f00 */
[----:B------:R-:W-:Y:S01]  /*59c0*/  IMAD.MOV.U32 R74, RZ, RZ, R104 ;  /* 0x000000ffff4a7224 */ /* 0x000fe200078e0068 */
[----:B--2---:R-:W-:Y:S01]  /*59d0*/  HMMA.16816.F32 R56, R8, R52, RZ ;  /* 0x000000340838723c */ /* 0x004fe200000018ff */
[----:B------:R-:W-:-:S07]  /*59e0*/  IMAD.MOV.U32 R75, RZ, RZ, R103 ;  /* 0x000000ffff4b7224 */ /* 0x000fce00078e0067 */
[----:B------:R-:W-:Y:S07]  /*59f0*/  HMMA.16816.F32 R104, R4, R84, R32 ;  /* 0x000000540468723c */ /* 0x000fee0000001820 */
[----:B------:R-:W-:Y:S01]  /*5a00*/  MOV R34, R102 ;  /* 0x0000006600227202 */ /* 0x000fe20000000f00 */
[----:B------:R-:W-:Y:S01]  /*5a10*/  IMAD.MOV.U32 R33, RZ, RZ, R101 ;  /* 0x000000ffff217224 */ /* 0x000fe200078e0065 */
[----:B------:R-:W-:Y:S01]  /*5a20*/  HMMA.16816.F32 R52, R8, R54, RZ ;  /* 0x000000360834723c */ /* 0x000fe200000018ff */
[----:B------:R-:W-:-:S02]  /*5a30*/  IMAD.MOV.U32 R32, RZ, RZ, R100 ;  /* 0x000000ffff207224 */ /* 0x000fc400078e0064 */
[----:B------:R-:W-:-:S05]  /*5a40*/  IMAD.MOV.U32 R35, RZ, RZ, R69 ;  /* 0x000000ffff237224 */ /* 0x000fca00078e0045 */
[C---:B------:R-:W-:Y:S07]  /*5a50*/  HMMA.16816.F32 R100, R4.reuse, R86, R28 ;  /* 0x000000560464723c */ /* 0x040fee000000181c */
[----:B------:R-:W-:Y:S01]  /*5a60*/  MOV R31, R95 ;  /* 0x0000005f001f7202 */ /* 0x000fe20000000f00 */
[----:B------:R-:W-:Y:S01]  /*5a70*/  IMAD.MOV.U32 R30, RZ, RZ, R92 ;  /* 0x000000ffff1e7224 */ /* 0x000fe200078e005c */
[----:B---3--:R-:W-:Y:S01]  /*5a80*/  HMMA.16816.F32 R84, R4, R88, R16 ;  /* 0x000000580454723c */ /* 0x008fe20000001810 */
[----:B------:R-:W-:Y:S01]  /*5a90*/  IMAD.MOV.U32 R29, RZ, RZ, R93 ;  /* 0x000000ffff1d7224 */ /* 0x000fe200078e005d */
[----:B------:R-:W-:Y:S01]  /*5aa0*/  LDSM.16.MT88.4 R16, [R220+0x9900] ;  /* 0x00990000dc10783b */ /* 0x000fe20000004200 */
[----:B------:R-:W-:-:S05]  /*5ab0*/  MOV R28, R96 ;  /* 0x00000060001c7202 */ /* 0x000fca0000000f00 */
[----:B------:R-:W-:Y:S01]  /*5ac0*/  HMMA.16816.F32 R92, R4, R82, R20 ;  /* 0x00000052045c723c */ /* 0x000fe20000001814 */
[----:B------:R-:W1:Y:S07]  /*5ad0*/  LDSM.16.MT88.4 R20, [R218+0x9900] ;  /* 0x00990000da14783b */ /* 0x000e6e0000004200 */
[C---:B------:R-:W-:Y:S08]  /*5ae0*/  HMMA.16816.F32 R64, R8.reuse, R98, RZ ;  /* 0x000000620840723c */ /* 0x040ff000000018ff */
[C---:B------:R-:W-:Y:S08]  /*5af0*/  HMMA.16816.F32 R40, R8.reuse, R76, RZ ;  /* 0x0000004c0828723c */ /* 0x040ff000000018ff */
[----:B------:R-:W-:Y:S01]  /*5b00*/  HMMA.16816.F32 R36, R8, R78, RZ ;  /* 0x0000004e0824723c */ /* 0x000fe200000018ff */
[----:B------:R-:W2:Y:S07]  /*5b10*/  LDSM.16.MT88.4 R8, [R219+0x9900] ;  /* 0x00990000db08783b */ /* 0x000eae0000004200 */
[C---:B------:R-:W-:Y:S07]  /*5b20*/  HMMA.16816.F32 R88, R4.reuse, R90, R60 ;  /* 0x0000005a0458723c */ /* 0x040fee000000183c */
[----:B------:R-:W-:Y:S01]  /*5b30*/  IMAD.MOV.U32 R62, RZ, RZ, R0 ;  /* 0x000000ffff3e7224 */ /* 0x000fe200078e0000 */
[----:B------:R-:W-:Y:S01]  /*5b40*/  HMMA.16816.F32 R96, R4, R80, R24 ;  /* 0x000000500460723c */ /* 0x000fe20000001818 */
[----:B------:R-:W-:Y:S01]  /*5b50*/  FFMA.FTZ R0, R127, c[0x0][0x2d0], -R13 ;  /* 0x0000b4007f007a23 */ /* 0x000fe2000001080d */
[----:B------:R-:W-:Y:S01]  /*5b60*/  MOV R61, R222 ;  /* 0x000000de003d7202 */ /* 0x000fe20000000f00 */
[----:B------:R-:W-:Y:S01]  /*5b70*/  IMAD.MOV.U32 R63, RZ, RZ, R2 ;  /* 0x000000ffff3f7224 */ /* 0x000fe200078e0002 */
[----:B------:R-:W-:Y:S01]  /*5b80*/  LDSM.16.MT88.4 R24, [R219+0x1100] ;  /* 0x00110000db18783b */ /* 0x000fe20000004200 */
[----:B------:R-:W-:-:S02]  /*5b90*/  FFMA.FTZ R2, R113, c[0x0][0x2d0], -R12 ;  /* 0x0000b40071027a23 */ /* 0x000fc4000001080c */
[----:B------:R-:W-:Y:S01]  /*5ba0*/  IMAD.MOV.U32 R127, RZ, RZ, R30 ;  /* 0x000000ffff7f7224 */ /* 0x000fe200078e001e */
[----:B-1----:R-:W-:Y:S01]  /*5bb0*/  HMMA.16816.F32 R80, R4, R20, R56 ;  /* 0x000000140450723c */ /* 0x002fe20000001838 */
[----:B------:R1:W3:Y:S01]  /*5bc0*/  MUFU.EX2 R20, R0 ;  /* 0x0000000000147308 */ /* 0x0002e20000000800 */
[----:B------:R-:W-:-:S05]  /*5bd0*/  IMAD.MOV.U32 R30, RZ, RZ, R33 ;  /* 0x000000ffff1e7224 */ /* 0x000fca00078e0021 */
[----:B------:R-:W-:Y:S01]  /*5be0*/  IMAD.MOV.U32 R59, RZ, RZ, R74 ;  /* 0x000000ffff3b7224 */ /* 0x000fe200078e004a */
[C---:B------:R-:W-:Y:S01]  /*5bf0*/  HMMA.16816.F32 R76, R4.reuse, R22, R52 ;  /* 0x00000016044c723c */ /* 0x040fe20000001834 */
[----:B------:R-:W-:Y:S01]  /*5c00*/  MOV R58, R75 ;  /* 0x0000004b003a7202 */ /* 0x000fe20000000f00 */
[----:B------:R-:W-:Y:S02]  /*5c10*/  IMAD.MOV.U32 R57, RZ, RZ, R72 ;  /* 0x000000ffff397224 */ /* 0x000fe400078e0048 */
[----:B------:R-:W-:Y:S02]  /*5c20*/  IMAD.MOV.U32 R56, RZ, RZ, R73 ;  /* 0x000000ffff387224 */ /* 0x000fe400078e0049 */
[----:B------:R-:W-:Y:S01]  /*5c30*/  IMAD.MOV.U32 R113, RZ, RZ, R59 ;  /* 0x000000ffff717224 */ /* 0x000fe200078e003b */
[----:B------:R-:W-:Y:S01]  /*5c40*/  MOV R54, R68 ;  /* 0x0000004400367202 */ /* 0x000fe20000000f00 */
[----:B------:R-:W-:Y:S01]  /*5c50*/  HMMA.16816.F32 R108, R4, R70, R64 ;  /* 0x00000046046c723c */ /* 0x000fe20000001840 */
[----:B-1----:R-:W-:-:S02]  /*5c60*/  FFMA.FTZ R0, R126, c[0x0][0x2d0], -R13 ;  /* 0x0000b4007e007a23 */ /* 0x002fc4000001080d */
[----:B------:R3:W-:Y:S05]  /*5c70*/  MUFU.EX2 R126, R2 ;  /* 0x00000002007e7308 */ /* 0x0007ea0000000800 */
[C---:B------:R-:W-:Y:S03]  /*5c80*/  HMMA.16816.F32 R72, R4.reuse, R16, R48 ;  /* 0x000000100448723c */ /* 0x040fe60000001830 */
[----:B------:R1:W4:Y:S05]  /*5c90*/  MUFU.EX2 R55, R0 ;  /* 0x0000000000377308 */ /* 0x00032a0000000800 */
[----:B------:R-:W-:Y:S01]  /*5ca0*/  HMMA.16816.F32 R64, R4, R18, R44 ;  /* 0x000000120440723c */ /* 0x000fe2000000182c */
[----:B------:R-:W-:Y:S01]  /*5cb0*/  LDSM.16.MT88.4 R16, [R218+0x1100] ;  /* 0x00110000da10783b */ /* 0x000fe20000004200 */
[----:B---3--:R-:W-:-:S03]  /*5cc0*/  IMAD.MOV.U32 R2, RZ, RZ, R20 ;  /* 0x000000ffff027224 */ /* 0x008fc600078e0014 */
[----:B------:R-:W3:Y:S03]  /*5cd0*/  LDSM.16.MT88.4 R20, [R217+0x1100] ;  /* 0x00110000d914783b */ /* 0x000ee60000004200 */
[----:B--2---:R-:W-:Y:S01]  /*5ce0*/  HMMA.16816.F32 R48, R4, R8, R40 ;  /* 0x000000080430723c */ /* 0x004fe20000001828 */
[----:B-1----:R-:W-:-:S04]  /*5cf0*/  FFMA.FTZ R0, R125, c[0x0][0x2d0], -R13 ;  /* 0x0000b4007d007a23 */ /* 0x002fc8000001080d */
[----:B------:R1:W-:Y:S03]  /*5d00*/  MUFU.EX2 R125, R0 ;  /* 0x00000000007d7308 */ /* 0x0003e60000000800 */
[----:B------:R-:W-:Y:S01]  /*5d10*/  HMMA.16816.F32 R36, R4, R10, R36 ;  /* 0x0000000a0424723c */ /* 0x000fe20000001824 */
[----:B------:R-:W2:Y:S06]  /*5d20*/  LDSM.16.MT88.4 R8, [R220+0x1100] ;  /* 0x00110000dc08783b */ /* 0x000eac0000004200 */
[----:B----4-:R-:W-:Y:S01]  /*5d30*/  F2FP.PACK_AB R4, R55, R2 ;  /* 0x000000023704723e */ /* 0x010fe200000000ff */
[----:B-1----:R-:W-:-:S04]  /*5d40*/  FFMA.FTZ R0, R124, c[0x0][0x2d0], -R13 ;  /* 0x0000b4007c007a23 */ /* 0x002fc8000001080d */
[----:B------:R1:W4:Y:S02]  /*5d50*/  MUFU.EX2 R222, R0 ;  /* 0x0000000000de7308 */ /* 0x0003240000000800 */
[----:B-1----:R-:W-:Y:S01]  /*5d60*/  FFMA.FTZ R0, R115, c[0x0][0x2d0], -R12 ;  /* 0x0000b40073007a23 */ /* 0x002fe2000001080c */
[----:B----4-:R-:W-:Y:S02]  /*5d70*/  F2FP.PACK_AB R6, R222, R125 ;  /* 0x0000007dde06723e */ /* 0x010fe400000000ff */
[----:B------:R-:W-:-:S03]  /*5d80*/  MOV R115, R29 ;  /* 0x0000001d00737202 */ /* 0x000fc60000000f00 */
[----:B------:R1:W4:Y:S01]  /*5d90*/  MUFU.EX2 R52, R0 ;  /* 0x0000000000347308 */ /* 0x0003220000000800 */
[----:B------:R-:W-:Y:S01]  /*5da0*/  MOV R29, R32 ;  /* 0x00000020001d7202 */ /* 0x000fe20000000f00 */
[----:B-1----:R-:W-:Y:S02]  /*5db0*/  FFMA.FTZ R0, R114, c[0x0][0x2d0], -R12 ;  /* 0x0000b40072007a23 */ /* 0x002fe4000001080c */
[----:B------:R-:W-:-:S04]  /*5dc0*/  IMAD.MOV.U32 R114, RZ, RZ, R28 ;  /* 0x000000ffff727224 */ /* 0x000fc800078e001c */
[----:B------:R1:W-:Y:S01]  /*5dd0*/  MUFU.EX2 R124, R0 ;  /* 0x00000000007c7308 */ /* 0x0003e20000000800 */
[----:B------:R-:W-:Y:S02]  /*5de0*/  IMAD.MOV.U32 R28, RZ, RZ, R31 ;  /* 0x000000ffff1c7224 */ /* 0x000fe400078e001f */
[----:B------:R-:W-:Y:S02]  /*5df0*/  IMAD.MOV.U32 R31, RZ, RZ, R34 ;  /* 0x000000ffff1f7224 */ /* 0x000fe400078e0022 */
[----:B-1----:R-:W-:Y:S01]  /*5e00*/  FFMA.FTZ R0, R112, c[0x0][0x2d0], -R12 ;  /* 0x0000b40070007a23 */ /* 0x002fe2000001080c */
[----:B------:R-:W-:-:S03]  /*5e10*/  MOV R112, R58 ;  /* 0x0000003a00707202 */ /* 0x000fc60000000f00 */
[----:B------:R4:W1:Y:S02]  /*5e20*/  MUFU.EX2 R40, R0 ;  /* 0x0000000000287308 */ /* 0x0008640000000800 */
[----:B----4-:R-:W-:Y:S02]  /*5e30*/  MOV R0, R52 ;  /* 0x0000003400007202 */ /* 0x010fe40000000f00 */
[----:B-1----:R-:W-:Y:S02]  /*5e40*/  F2FP.PACK_AB R7, R40, R126 ;  /* 0x0000007e2807723e */ /* 0x002fe400000000ff */
[----:B------:R-:W-:-:S07]  /*5e50*/  F2FP.PACK_AB R5, R124, R0 ;  /* 0x000000007c05723e */ /* 0x000fce00000000ff */
[C---:B---3--:R-:W-:Y:S07]  /*5e60*/  HMMA.16816.F32 R68, R4.reuse, R20, R192 ;  /* 0x000000140444723c */ /* 0x048fee00000018c0 */
[----:B------:R-:W-:Y:S01]  /*5e70*/  IMAD.MOV.U32 R192, RZ, RZ, R61 ;  /* 0x000000ffffc07224 */ /* 0x000fe200078e003d */
[----:B------:R-:W-:Y:S01]  /*5e80*/  MOV R194, R40 ;  /* 0x0000002800c27202 */ /* 0x000fe20000000f00 */
[----:B------:R-:W-:Y:S01]  /*5e90*/  IMAD.MOV.U32 R193, RZ, RZ, R62 ;  /* 0x000000ffffc17224 */ /* 0x000fe200078e003e */
[----:B--2---:R-:W-:Y:S01]  /*5ea0*/  HMMA.16816.F32 R44, R4, R8, R136 ;  /* 0x00000008042c723c */ /* 0x004fe20000001888 */
[----:B------:R-:W-:-:S07]  /*5eb0*/  IMAD.MOV.U32 R195, RZ, RZ, R63 ;  /* 0x000000ffffc37224 */ /* 0x000fce00078e003f */
[C---:B------:R-:W-:Y:S01]  /*5ec0*/  HMMA.16816.F32 R60, R4.reuse, R22, R188 ;  /* 0x00000016043c723c */ /* 0x040fe200000018bc */
[----:B------:R-:W1:Y:S06]  /*5ed0*/  LDSM.16.MT88.4 R20, [R220+0x4100] ;  /* 0x00410000dc14783b */ /* 0x000e6c0000004200 */
[----:B------:R-:W-:Y:S01]  /*5ee0*/  IMAD.MOV.U32 R188, RZ, RZ, R54 ;  /* 0x000000ffffbc7224 */ /* 0x000fe200078e0036 */
[----:B------:R-:W-:Y:S01]  /*5ef0*/  MOV R191, R55 ;  /* 0x0000003700bf7202 */ /* 0x000fe20000000f00 */
[----:B------:R-:W-:Y:S01]  /*5f00*/  IMAD.MOV.U32 R189, RZ, RZ, R56 ;  /* 0x000000ffffbd7224 */ /* 0x000fe200078e0038 */
[----:B------:R-:W-:Y:S01]  /*5f10*/  HMMA.16816.F32 R52, R4, R18, R180 ;  /* 0x000000120434723c */ /* 0x000fe200000018b4 */
[----:B------:R-:W-:-:S07]  /*5f20*/  IMAD.MOV.U32 R190, RZ, RZ, R57 ;  /* 0x000000ffffbe7224 */ /* 0x000fce00078e0039 */
[C---:B------:R-:W-:Y:S01]  /*5f30*/  HMMA.16816.F32 R56, R4.reuse, R16, R184 ;  /* 0x000000100438723c */ /* 0x040fe200000018b8 */
[----:B------:R-:W2:Y:S06]  /*5f40*/  LDSM.16.MT88.4 R16, [R217+0x4100] ;  /* 0x00410000d910783b */ /* 0x000eac0000004200 */
[----:B------:R-:W-:Y:S01]  /*5f50*/  MOV R187, R35 ;  /* 0x0000002300bb7202 */ /* 0x000fe20000000f00 */
[C---:B------:R-:W-:Y:S01]  /*5f60*/  HMMA.16816.F32 R40, R4.reuse, R10, R132 ;  /* 0x0000000a0428723c */ /* 0x040fe20000001884 */
[----:B------:R-:W3:Y:S07]  /*5f70*/  LDSM.16.MT88.4 R8, [R218+0x4100] ;  /* 0x00410000da08783b */ /* 0x000eee0000004200 */
[C---:B------:R-:W-:Y:S08]  /*5f80*/  HMMA.16816.F32 R32, R4.reuse, R24, R128 ;  /* 0x000000180420723c */ /* 0x040ff00000001880 */
[C---:B-1----:R-:W-:Y:S07]  /*5f90*/  HMMA.16816.F32 R148, R4.reuse, R20, R148 ;  /* 0x000000140494723c */ /* 0x042fee0000001894 */
[----:B------:R-:W-:Y:S01]  /*5fa0*/  IMAD.MOV.U32 R20, RZ, RZ, R30 ;  /* 0x000000ffff147224 */ /* 0x000fe200078e001e */
[C---:B------:R-:W-:Y:S01]  /*5fb0*/  HMMA.16816.F32 R128, R4.reuse, R26, R176 ;  /* 0x0000001a0480723c */ /* 0x040fe200000018b0 */
[----:B------:R-:W-:Y:S01]  /*5fc0*/  MOV R21, R189 ;  /* 0x000000bd00157202 */ /* 0x000fe20000000f00 */
[----:B------:R-:W-:Y:S05]  /*5fd0*/  LDSM.16.MT88.4 R24, [R217+0xa100] ;  /* 0x00a10000d918783b */ /* 0x000fea0000004200 */
[----:B------:R-:W-:Y:S01]  /*5fe0*/  IMAD.MOV.U32 R179, RZ, RZ, R187 ;  /* 0x000000ffffb37224 */ /* 0x000fe200078e00bb */
[----:B------:R-:W-:Y:S01]  /*5ff0*/  HMMA.16816.F32 R196, R4, R22, R196 ;  /* 0x0000001604c4723c */ /* 0x000fe200000018c4 */
[----:B------:R-:W-:-:S06]  /*6000*/  IMAD.MOV.U32 R178, RZ, RZ, R188 ;  /* 0x000000ffffb27224 */ /* 0x000fcc00078e00bc */
[----:B------:R-:W-:Y:S01]  /*6010*/  IMAD.MOV.U32 R23, RZ, RZ, R191 ;  /* 0x000000ffff177224 */ /* 0x000fe200078e00bf */
[C---:B--2---:R-:W-:Y:S08]  /*6020*/  HMMA.16816.F32 R132, R4.reuse, R16, R168 ;  /* 0x000000100484723c */ /* 0x044ff000000018a8 */
[C---:B------:R-:W-:Y:S01]  /*6030*/  HMMA.16816.F32 R136, R4.reuse, R18, R164 ;  /* 0x000000120488723c */ /* 0x040fe200000018a4 */
[----:B------:R-:W1:Y:S06]  /*6040*/  LDSM.16.MT88.4 R16, [R219+0x4100] ;  /* 0x00410000db10783b */ /* 0x000e6c0000004200 */
[----:B------:R-:W-:Y:S01]  /*6050*/  IMAD.MOV.U32 R165, RZ, RZ, R127 ;  /* 0x000000ffffa57224 */ /* 0x000fe200078e007f */
[----:B------:R-:W-:Y:S01]  /*6060*/  MOV R166, R28 ;  /* 0x0000001c00a67202 */ /* 0x000fe20000000f00 */
[----:B------:R-:W-:Y:S01]  /*6070*/  IMAD.MOV.U32 R167, RZ, RZ, R29 ;  /* 0x000000ffffa77224 */ /* 0x000fe200078e001d */
[----:B------:R-:W-:Y:S01]  /*6080*/  MOV R127, R31 ;  /* 0x0000001f007f7202 */ /* 0x000fe20000000f00 */
[----:B------:R-:W-:Y:S01]  /*6090*/  IMAD.MOV.U32 R164, RZ, RZ, R190 ;  /* 0x000000ffffa47224 */ /* 0x000fe200078e00be */
[----:B------:R-:W2:Y:S01]  /*60a0*/  LDSM.16.MT88.4 R28, [R218+0x7100] ;  /* 0x00710000da1c783b */ /* 0x000ea20000004200 */
[C---:B---3--:R-:W-:Y:S08]  /*60b0*/  HMMA.16816.F32 R140, R4.reuse, R8, R140 ;  /* 0x00000008048c723c */ /* 0x048ff0000000188c */
[C---:B------:R-:W-:Y:S01]  /*60c0*/  HMMA.16816.F32 R144, R4.reuse, R10, R144 ;  /* 0x0000000a0490723c */ /* 0x040fe20000001890 */
[----:B------:R-:W3:Y:S07]  /*60d0*/  LDSM.16.MT88.4 R8, [R217+0x7100] ;  /* 0x00710000d908783b */ /* 0x000eee0000004200 */
[C---:B-1----:R-:W-:Y:S08]  /*60e0*/  HMMA.16816.F32 R188, R4.reuse, R16, R160 ;  /* 0x0000001004bc723c */ /* 0x042ff000000018a0 */
[C---:B------:R-:W-:Y:S01]  /*60f0*/  HMMA.16816.F32 R184, R4.reuse, R18, R156 ;  /* 0x0000001204b8723c */ /* 0x040fe2000000189c */
[----:B------:R-:W1:Y:S07]  /*6100*/  LDSM.16.MT88.4 R16, [R220+0x7100] ;  /* 0x00710000dc10783b */ /* 0x000e6e0000004200 */
[C---:B--2---:R-:W-:Y:S07]  /*6110*/  HMMA.16816.F32 R160, R4.reuse, R28, R116 ;  /* 0x0000001c04a0723c */ /* 0x044fee0000001874 */
[----:B------:R-:W-:Y:S01]  /*6120*/  IMAD.MOV.U32 R29, RZ, RZ, R192 ;  /* 0x000000ffff1d7224 */ /* 0x000fe200078e00c0 */
[----:B------:R-:W-:Y:S01]  /*6130*/  MOV R28, R193 ;  /* 0x000000c1001c7202 */ /* 0x000fe20000000f00 */
[----:B------:R-:W-:Y:S01]  /*6140*/  IMAD.MOV.U32 R119, RZ, RZ, R194 ;  /* 0x000000ffff777224 */ /* 0x000fe200078e00c2 */
[----:B---3--:R-:W-:Y:S01]  /*6150*/  HMMA.16816.F32 R168, R4, R10, R120 ;  /* 0x0000000a04a8723c */ /* 0x008fe20000001878 */
[----:B------:R-:W-:-:S07]  /*6160*/  IMAD.MOV.U32 R118, RZ, RZ, R195 ;  /* 0x000000ffff767224 */ /* 0x000fce00078e00c3 */
[C---:B------:R-:W-:Y:S07]  /*6170*/  HMMA.16816.F32 R192, R4.reuse, R30, R108 ;  /* 0x0000001e04c0723c */ /* 0x040fee000000186c */
[----:B------:R-:W-:Y:S01]  /*6180*/  MOV R110, R178 ;  /* 0x000000b2006e7202 */ /* 0x000fe20000000f00 */
[----:B------:R-:W-:Y:S01]  /*6190*/  IMAD.MOV.U32 R111, RZ, RZ, R179 ;  /* 0x000000ffff6f7224 */ /* 0x000fe200078e00b3 */
[----:B------:R-:W-:Y:S01]  /*61a0*/  HMMA.16816.F32 R120, R4, R24, R84 ;  /* 0x000000180478723c */ /* 0x000fe20000001854 */
[----:B------:R-:W-:-:S02]  /*61b0*/  IMAD.MOV.U32 R109, RZ, RZ, R210 ;  /* 0x000000ffff6d7224 */ /* 0x000fc400078e00d2 */
[----:B------:R-:W-:Y:S02]  /*61c0*/  IMAD.MOV.U32 R108, RZ, RZ, R207 ;  /* 0x000000ffff6c7224 */ /* 0x000fe400078e00cf */
[----:B------:R-:W-:Y:S02]  /*61d0*/  IMAD.MOV.U32 R31, RZ, RZ, R113 ;  /* 0x000000ffff1f7224 */ /* 0x000fe400078e0071 */
[----:B------:R-:W-:Y:S01]  /*61e0*/  IMAD.MOV.U32 R25, RZ, RZ, R20 ;  /* 0x000000ffff197224 */ /* 0x000fe200078e0014 */
[----:B-1----:R-:W-:Y:S01]  /*61f0*/  HMMA.16816.F32 R176, R4, R16, R104 ;  /* 0x0000001004b0723c */ /* 0x002fe20000001868 */
[----:B------:R-:W-:Y:S01]  /*6200*/  MOV R24, R21 ;  /* 0x0000001500187202 */ /* 0x000fe20000000f00 */
[----:B------:R-:W-:-:S05]  /*6210*/  IMAD.MOV.U32 R30, RZ, RZ, R114 ;  /* 0x000000ffff1e7224 */ /* 0x000fca00078e0072 */
[----:B------:R-:W-:Y:S01]  /*6220*/  IMAD.MOV.U32 R107, RZ, RZ, R164 ;  /* 0x000000ffff6b7224 */ /* 0x000fe200078e00a4 */
[----:B------:R-:W-:Y:S01]  /*6230*/  MOV R106, R165 ;  /* 0x000000a5006a7202 */ /* 0x000fe20000000f00 */
[----:B------:R-:W-:Y:S01]  /*6240*/  IMAD.MOV.U32 R105, RZ, RZ, R166 ;  /* 0x000000ffff697224 */ /* 0x000fe200078e00a6 */
[C---:B------:R-:W-:Y:S01]  /*6250*/  HMMA.16816.F32 R180, R4.reuse, R8, R152 ;  /* 0x0000000804b4723c */ /* 0x040fe20000001898 */
[----:B------:R-:W-:Y:S01]  /*6260*/  IMAD.MOV.U32 R104, RZ, RZ, R167 ;  /* 0x000000ffff687224 */ /* 0x000fe200078e00a7 */
[----:B------:R-:W1:Y:S06]  /*6270*/  LDSM.16.MT88.4 R8, [R219+0x7100] ;  /* 0x00710000db08783b */ /* 0x000e6c0000004200 */
[C---:B------:R-:W-:Y:S01]  /*6280*/  HMMA.16816.F32 R164, R4.reuse, R18, R100 ;  /* 0x0000001204a4723c */ /* 0x040fe20000001864 */
[----:B------:R-:W2:Y:S06]  /*6290*/  LDSM.16.MT88.4 R16, [R220+0xa100] ;  /* 0x00a10000dc10783b */ /* 0x000eac0000004200 */
[----:B------:R-:W-:Y:S01]  /*62a0*/  MOV R100, R23 ;  /* 0x0000001700647202 */ /* 0x000fe20000000f00 */
[----:B------:R-:W-:Y:S01]  /*62b0*/  HMMA.16816.F32 R152, R4, R26, R88 ;  /* 0x0000001a0498723c */ /* 0x000fe20000001858 */
[----:B------:R-:W3:Y:S01]  /*62c0*/  LDSM.16.MT88.4 R20, [R218+0xa100] ;  /* 0x00a10000da14783b */ /* 0x000ee20000004200 */
[----:B------:R-:W-:Y:S01]  /*62d0*/  IMAD.MOV.U32 R101, RZ, RZ, R111 ;  /* 0x000000ffff657224 */ /* 0x000fe200078e006f */
[----:B------:R-:W-:Y:S01]  /*62e0*/  MOV R102, R29 ;  /* 0x0000001d00667202 */ /* 0x000fe20000000f00 */
[----:B------:R-:W-:Y:S01]  /*62f0*/  IMAD.MOV.U32 R111, RZ, RZ, R212 ;  /* 0x000000ffff6f7224 */ /* 0x000fe200078e00d4 */
[----:B------:R-:W-:Y:S01]  /*6300*/  MOV R103, R206 ;  /* 0x000000ce00677202 */ /* 0x000fe20000000f00 */
[----:B------:R-:W-:-:S02]  /*6310*/  IMAD.MOV.U32 R29, RZ, RZ, R2 ;  /* 0x000000ffff1d7224 */ /* 0x000fc400078e0002 */
[----:B------:R-:W-:Y:S02]  /*6320*/  IMAD.MOV.U32 R27, RZ, RZ, R118 ;  /* 0x000000ffff1b7224 */ /* 0x000fe400078e0076 */
[----:B------:R-:W-:Y:S02]  /*6330*/  IMAD.MOV.U32 R26, RZ, RZ, R119 ;  /* 0x000000ffff1a7224 */ /* 0x000fe400078e0077 */
[----:B------:R-:W-:Y:S01]  /*6340*/  FFMA.FTZ R2, R175, c[0x0][0x2d0], -R12 ;  /* 0x0000b400af027a23 */ /* 0x000fe2000001080c */
[C---:B-1----:R-:W-:Y:S07]  /*6350*/  HMMA.16816.F32 R156, R4.reuse, R8, R96 ;  /* 0x00000008049c723c */ /* 0x042fee0000001860 */
[----:B------:R-:W-:Y:S01]  /*6360*/  IMAD.MOV.U32 R99, RZ, RZ, R124 ;  /* 0x000000ffff637224 */ /* 0x000fe200078e007c */
[----:B------:R-:W-:Y:S01]  /*6370*/  MOV R97, R126 ;  /* 0x0000007e00617202 */ /* 0x000fe20000000f00 */
[----:B------:R-:W-:Y:S01]  /*6380*/  IMAD.MOV.U32 R98, RZ, RZ, R125 ;  /* 0x000000ffff627224 */ /* 0x000fe200078e007d */
[----:B--2---:R-:W-:Y:S01]  /*6390*/  HMMA.16816.F32 R88, R4, R18, R64 ;  /* 0x000000120458723c */ /* 0x004fe20000001840 */
[----:B------:R-:W-:-:S06]  /*63a0*/  IMAD.MOV.U32 R96, RZ, RZ, R127 ;  /* 0x000000ffff607224 */ /* 0x000fcc00078e007f */
[----:B------:R-:W-:Y:S01]  /*63b0*/  IMAD.MOV.U32 R65, RZ, RZ, R99 ;  /* 0x000000ffff417224 */ /* 0x000fe200078e0063 */
        /* <DEDUP_REMOVED lines=9> */
[----:B------:R-:W-:Y:S01]  /*6450*/  FFMA.FTZ R0, R205, c[0x0][0x2d0], -R13 ;  /* 0x0000b400cd007a23 */ /* 0x000fe2000001080d */
[C---:B------:R-:W-:Y:S01]  /*6460*/  HMMA.16816.F32 R124, R4.reuse, R10, R92 ;  /* 0x0000000a047c723c */ /* 0x040fe2000000185c */
[----:B------:R-:W-:Y:S01]  /*6470*/  MOV R110, R211 ;  /* 0x000000d3006e7202 */ /* 0x000fe20000000f00 */
[----:B------:R-:W1:Y:S01]  /*6480*/  LDSM.16.MT88.4 R8, [R219+0xa100] ;  /* 0x00a10000db08783b */ /* 0x000e620000004200 */
[----:B------:R2:W-:Y:S01]  /*6490*/  MUFU.EX2 R212, R0 ;  /* 0x0000000000d47308 */ /* 0x0005e20000000800 */
[----:B------:R-:W-:Y:S01]  /*64a0*/  IMAD.MOV.U32 R81, RZ, RZ, R213 ;  /* 0x000000ffff517224 */ /* 0x000fe200078e00d5 */
[----:B------:R-:W-:Y:S01]  /*64b0*/  MOV R80, R115 ;  /* 0x0000007300507202 */ /* 0x000fe20000000f00 */
[----:B------:R-:W-:Y:S01]  /*64c0*/  IMAD.MOV.U32 R82, RZ, RZ, R28 ;  /* 0x000000ffff527224 */ /* 0x000fe200078e001c */
[----:B------:R-:W-:Y:S01]  /*64d0*/  MOV R28, R112 ;  /* 0x00000070001c7202 */ /* 0x000fe20000000f00 */
[C---:B------:R-:W-:Y:S01]  /*64e0*/  HMMA.16816.F32 R92, R4.reuse, R16, R72 ;  /* 0x00000010045c723c */ /* 0x040fe20000001848 */
[----:B------:R-:W3:Y:S01]  /*64f0*/  LDSM.16.MT88.4 R16, [R218+0x1900] ;  /* 0x00190000da10783b */ /* 0x000ee20000004200 */
[----:B------:R-:W-:Y:S01]  /*6500*/  IMAD.MOV.U32 R205, RZ, RZ, R80 ;  /* 0x000000ffffcd7224 */ /* 0x000fe200078e0050 */
[----:B------:R4:W-:Y:S04]  /*6510*/  MUFU.EX2 R208, R2 ;  /* 0x0000000200d07308 */ /* 0x0009e80000000800 */
[----:B------:R-:W-:Y:S01]  /*6520*/  IMAD.MOV.U32 R75, RZ, RZ, R82 ;  /* 0x000000ffff4b7224 */ /* 0x000fe200078e0052 */
[----:B------:R-:W-:Y:S01]  /*6530*/  HMMA.16816.F32 R112, R4, R22, R76 ;  /* 0x000000160470723c */ /* 0x000fe2000000184c */
[----:B--2---:R-:W-:Y:S01]  /*6540*/  FFMA.FTZ R0, R204, c[0x0][0x2d0], -R13 ;  /* 0x0000b400cc007a23 */ /* 0x004fe2000001080d */
[----:B------:R-:W-:-:S03]  /*6550*/  MOV R204, R81 ;  /* 0x0000005100cc7202 */ /* 0x000fc60000000f00 */
[----:B------:R2:W1:Y:S01]  /*6560*/  MUFU.EX2 R211, R0 ;  /* 0x0000000000d37308 */ /* 0x0004620000000800 */
[----:B----4-:R-:W-:Y:S01]  /*6570*/  MOV R2, R102 ;  /* 0x0000006600027202 */ /* 0x010fe20000000f00 */
[----:B--2---:R-:W-:Y:S01]  /*6580*/  FFMA.FTZ R0, R203, c[0x0][0x2d0], -R13 ;  /* 0x0000b400cb007a23 */ /* 0x004fe2000001080d */
[C---:B-1----:R-:W-:Y:S05]  /*6590*/  HMMA.16816.F32 R84, R4.reuse, R8, R48 ;  /* 0x000000080454723c */ /* 0x042fea0000001830 */
[----:B------:R1:W-:Y:S02]  /*65a0*/  MUFU.EX2 R210, R0 ;  /* 0x0000000000d27308 */ /* 0x0003e40000000800 */
[----:B------:R-:W-:Y:S01]  /*65b0*/  IMAD.MOV.U32 R48, RZ, RZ, R24 ;  /* 0x000000ffff307224 */ /* 0x000fe200078e0018 */
[----:B------:R-:W-:Y:S01]  /*65c0*/  HMMA.16816.F32 R76, R4, R10, R36 ;  /* 0x0000000a044c723c */ /* 0x000fe20000001824 */
[----:B------:R-:W-:Y:S01]  /*65d0*/  LDSM.16.MT88.4 R8, [R220+0x1900] ;  /* 0x00190000dc08783b */ /* 0x000fe20000004200 */
[----:B------:R-:W-:Y:S01]  /*65e0*/  MOV R49, R25 ;  /* 0x0000001900317202 */ /* 0x000fe20000000f00 */
[----:B------:R-:W-:-:S02]  /*65f0*/  IMAD.MOV.U32 R50, RZ, RZ, R96 ;  /* 0x000000ffff327224 */ /* 0x000fc400078e0060 */
[----:B------:R-:W-:Y:S02]  /*6600*/  IMAD.MOV.U32 R51, RZ, RZ, R97 ;  /* 0x000000ffff337224 */ /* 0x000fe400078e0061 */
[----:B------:R-:W-:Y:S01]  /*6610*/  F2FP.PACK_AB R4, R211, R212 ;  /* 0x000000d4d304723e */ /* 0x000fe200000000ff */
[----:B------:R-:W-:Y:S01]  /*6620*/  IMAD.MOV.U32 R37, RZ, RZ, R83 ;  /* 0x000000ffff257224 */ /* 0x000fe200078e0053 */
[----:B------:R-:W-:Y:S01]  /*6630*/  MOV R38, R26 ;  /* 0x0000001a00267202 */ /* 0x000fe20000000f00 */
[----:B-1----:R-:W-:Y:S02]  /*6640*/  FFMA.FTZ R0, R202, c[0x0][0x2d0], -R13 ;  /* 0x0000b400ca007a23 */ /* 0x002fe4000001080d */
[----:B------:R-:W-:Y:S02]  /*6650*/  IMAD.MOV.U32 R39, RZ, RZ, R27 ;  /* 0x000000ffff277224 */ /* 0x000fe400078e001b */
[----:B------:R1:W2:Y:S01]  /*6660*/  MUFU.EX2 R213, R0 ;  /* 0x0000000000d57308 */ /* 0x0002a20000000800 */
[----:B------:R-:W-:Y:S01]  /*6670*/  LDSM.16.MT88.4 R24, [R219+0x1900] ;  /* 0x00190000db18783b */ /* 0x000fe20000004200 */
[----:B------:R-:W-:-:S02]  /*6680*/  IMAD.MOV.U32 R36, RZ, RZ, R66 ;  /* 0x000000ffff247224 */ /* 0x000fc400078e0042 */
[----:B------:R-:W-:Y:S02]  /*6690*/  IMAD.MOV.U32 R96, RZ, RZ, R105 ;  /* 0x000000ffff607224 */ /* 0x000fe400078e0069 */
[----:B------:R-:W-:Y:S02]  /*66a0*/  IMAD.MOV.U32 R97, RZ, RZ, R106 ;  /* 0x000000ffff617224 */ /* 0x000fe400078e006a */
[----:B------:R-:W-:Y:S01]  /*66b0*/  IMAD.MOV.U32 R175, RZ, RZ, R38 ;  /* 0x000000ffffaf7224 */ /* 0x000fe200078e0026 */
[----:B------:R-:W-:Y:S01]  /*66c0*/  MOV R38, R96 ;  /* 0x0000006000267202 */ /* 0x000fe20000000f00 */
[----:B-1----:R-:W-:Y:S01]  /*66d0*/  FFMA.FTZ R0, R201, c[0x0][0x2d0], -R12 ;  /* 0x0000b400c9007a23 */ /* 0x002fe2000001080c */
[----:B--2---:R-:W-:-:S03]  /*66e0*/  F2FP.PACK_AB R6, R213, R210 ;  /* 0x000000d2d506723e */ /* 0x004fc600000000ff */
[----:B------:R1:W-:Y:S02]  /*66f0*/  MUFU.EX2 R207, R0 ;  /* 0x0000000000cf7308 */ /* 0x0003e40000000800 */
[----:B-1----:R-:W-:-:S06]  /*6700*/  FFMA.FTZ R0, R200, c[0x0][0x2d0], -R12 ;  /* 0x0000b400c8007a23 */ /* 0x002fcc000001080c */
[----:B------:R1:W2:Y:S02]  /*6710*/  MUFU.EX2 R206, R0 ;  /* 0x0000000000ce7308 */ /* 0x0002a40000000800 */
[----:B-1----:R-:W-:Y:S01]  /*6720*/  FFMA.FTZ R0, R174, c[0x0][0x2d0], -R12 ;  /* 0x0000b400ae007a23 */ /* 0x002fe2000001080c */
[----:B--2---:R-:W-:Y:S01]  /*6730*/  F2FP.PACK_AB R5, R206, R207 ;  /* 0x000000cfce05723e */ /* 0x004fe200000000ff */
[----:B------:R-:W-:-:S04]  /*6740*/  IMAD.MOV.U32 R174, RZ, RZ, R21 ;  /* 0x000000ffffae7224 */ /* 0x000fc800078e0015 */
[----:B------:R-:W1:Y:S01]  /*6750*/  MUFU.EX2 R209, R0 ;  /* 0x0000000000d17308 */ /* 0x000e620000000800 */
[----:B------:R-:W2:Y:S01]  /*6760*/  LDSM.16.MT88.4 R20, [R217+0x1900] ;  /* 0x00190000d914783b */ /* 0x000ea20000004200 */
[----:B-1----:R-:W-:Y:S02]  /*6770*/  F2FP.PACK_AB R7, R209, R208 ;  /* 0x000000d0d107723e */ /* 0x002fe400000000ff */
[----:B------:R-:W-:Y:S01]  /*6780*/  MOV R0, R39 ;  /* 0x0000002700007202 */ /* 0x000fe20000000f00 */
[----:B------:R-:W-:-:S04]  /*6790*/  IMAD.MOV.U32 R39, RZ, RZ, R98 ;  /* 0x000000ffff277224 */ /* 0x000fc800078e0062 */
[----:B---3--:R-:W-:Y:S01]  /*67a0*/  HMMA.16816.F32 R80, R4, R16, R56 ;  /* 0x000000100450723c */ /* 0x008fe20000001838 */
[----:B------:R-:W-:-:S06]  /*67b0*/  FFMA.FTZ R0, R0, c[0x0][0x2d0], -R13 ;  /* 0x0000b40000007a23 */ /* 0x000fcc000001080d */
[----:B------:R-:W-:Y:S01]  /*67c0*/  MOV R56, R75 ;  /* 0x0000004b00387202 */ /* 0x000fe20000000f00 */
[----:B------:R-:W-:Y:S01]  /*67d0*/  IMAD.MOV.U32 R58, RZ, RZ, R64 ;  /* 0x000000ffff3a7224 */ /* 0x000fe200078e0040 */
[C---:B------:R-:W-:Y:S01]  /*67e0*/  HMMA.16816.F32 R72, R4.reuse, R18, R52 ;  /* 0x000000120448723c */ /* 0x040fe20000001834 */
[----:B------:R-:W1:Y:S01]  /*67f0*/  LDSM.16.MT88.4 R16, [R217+0x4900] ;  /* 0x00490000d910783b */ /* 0x000e620000004200 */
[----:B------:R-:W-:Y:S01]  /*6800*/  MOV R59, R65 ;  /* 0x00000041003b7202 */ /* 0x000fe20000000f00 */
[----:B------:R-:W-:Y:S02]  /*6810*/  IMAD.MOV.U32 R57, RZ, RZ, R51 ;  /* 0x000000ffff397224 */ /* 0x000fe400078e0033 */
[----:B------:R-:W-:Y:S02]  /*6820*/  IMAD.MOV.U32 R51, RZ, RZ, R97 ;  /* 0x000000ffff337224 */ /* 0x000fe400078e0061 */
[----:B------:R-:W-:Y:S01]  /*6830*/  IMAD.MOV.U32 R55, RZ, RZ, R37 ;  /* 0x000000ffff377224 */ /* 0x000fe200078e0025 */
[----:B------:R-:W-:Y:S01]  /*6840*/  MOV R54, R50 ;  /* 0x0000003200367202 */ /* 0x000fe20000000f00 */
[----:B--2---:R-:W-:Y:S01]  /*6850*/  HMMA.16816.F32 R200, R4, R20, R68 ;  /* 0x0000001404c8723c */ /* 0x004fe20000001844 */
[----:B------:R-:W-:-:S02]  /*6860*/  IMAD.MOV.U32 R37, RZ, RZ, R67 ;  /* 0x000000ffff257224 */ /* 0x000fc400078e0043 */
[----:B------:R-:W-:Y:S01]  /*6870*/  IMAD.MOV.U32 R52, RZ, RZ, R48 ;  /* 0x000000ffff347224 */ /* 0x000fe200078e0030 */
[----:B------:R-:W-:Y:S01]  /*6880*/  MOV R48, R99 ;  /* 0x0000006300307202 */ /* 0x000fe20000000f00 */
[----:B------:R-:W-:Y:S02]  /*6890*/  IMAD.MOV.U32 R53, RZ, RZ, R49 ;  /* 0x000000ffff357224 */ /* 0x000fe400078e0031 */
[----:B------:R-:W-:Y:S01]  /*68a0*/  IMAD.MOV.U32 R49, RZ, RZ, R100 ;  /* 0x000000ffff317224 */ /* 0x000fe200078e0064 */
[----:B------:R-:W-:Y:S01]  /*68b0*/  HMMA.16816.F32 R68, R4, R8, R44 ;  /* 0x000000080444723c */ /* 0x000fe2000000182c */
[----:B------:R-:W-:-:S07]  /*68c0*/  IMAD.MOV.U32 R50, RZ, RZ, R101 ;  /* 0x000000ffff327224 */ /* 0x000fce00078e0065 */
[C---:B------:R-:W-:Y:S01]  /*68d0*/  HMMA.16816.F32 R64, R4.reuse, R10, R40 ;  /* 0x0000000a0440723c */ /* 0x040fe20000001828 */
[----:B------:R-:W2:Y:S06]  /*68e0*/  LDSM.16.MT88.4 R8, [R218+0x4900] ;  /* 0x00490000da08783b */ /* 0x000eac0000004200 */
[----:B------:R-:W-:Y:S01]  /*68f0*/  IMAD.MOV.U32 R41, RZ, RZ, R108 ;  /* 0x000000ffff297224 */ /* 0x000fe200078e006c */
[----:B------:R-:W-:Y:S01]  /*6900*/  HMMA.16816.F32 R104, R4, R22, R60 ;  /* 0x000000160468723c */ /* 0x000fe2000000183c */
[----:B------:R-:W-:Y:S01]  /*6910*/  MOV R42, R109 ;  /* 0x0000006d002a7202 */ /* 0x000fe20000000f00 */
[----:B------:R-:W-:Y:S01]  /*6920*/  IMAD.MOV.U32 R43, RZ, RZ, R110 ;  /* 0x000000ffff2b7224 */ /* 0x000fe200078e006e */
[----:B------:R-:W3:Y:S01]  /*6930*/  LDSM.16.MT88.4 R20, [R220+0x4900] ;  /* 0x00490000dc14783b */ /* 0x000ee20000004200 */
[----:B------:R-:W-:-:S04]  /*6940*/  IMAD.MOV.U32 R40, RZ, RZ, R103 ;  /* 0x000000ffff287224 */ /* 0x000fc800078e0067 */
[C---:B------:R-:W-:Y:S07]  /*6950*/  HMMA.16816.F32 R44, R4.reuse, R24, R32 ;  /* 0x00000018042c723c */ /* 0x040fee0000001820 */
[----:B------:R-:W-:Y:S01]  /*6960*/  IMAD.MOV.U32 R35, RZ, RZ, R111 ;  /* 0x000000ffff237224 */ /* 0x000fe200078e006f */
[----:B-1----:R-:W-:Y:S01]  /*6970*/  HMMA.16816.F32 R96, R4, R18, R136 ;  /* 0x000000120460723c */ /* 0x002fe20000001888 */
[----:B------:R-:W-:Y:S01]  /*6980*/  IMAD.MOV.U32 R24, RZ, RZ, R54 ;  /* 0x000000ffff187224 */ /* 0x000fe200078e0036 */
[----:B------:R-:W-:Y:S01]  /*6990*/  MOV R32, R56 ;  /* 0x0000003800207202 */ /* 0x000fe20000000f00 */
[----:B------:R-:W-:-:S02]  /*69a0*/  IMAD.MOV.U32 R25, RZ, RZ, R55 ;  /* 0x000000ffff197224 */ /* 0x000fc400078e0037 */
[----:B------:R-:W-:Y:S02]  /*69b0*/  IMAD.MOV.U32 R33, RZ, RZ, R204 ;  /* 0x000000ffff217224 */ /* 0x000fe400078e00cc */
[----:B------:R-:W-:Y:S01]  /*69c0*/  IMAD.MOV.U32 R34, RZ, RZ, R205 ;  /* 0x000000ffff227224 */ /* 0x000fe200078e00cd */
[C---:B------:R-:W-:Y:S01]  /*69d0*/  HMMA.16816.F32 R108, R4.reuse, R16, R132 ;  /* 0x00000010046c723c */ /* 0x040fe20000001884 */
[----:B------:R-:W1:Y:S01]  /*69e0*/  LDSM.16.MT88.4 R16, [R219+0x4900] ;  /* 0x00490000db10783b */ /* 0x000e620000004200 */
[----:B------:R-:W-:Y:S01]  /*69f0*/  MOV R205, R30 ;  /* 0x0000001e00cd7202 */ /* 0x000fe20000000f00 */
[----:B------:R-:W-:Y:S02]  /*6a00*/  IMAD.MOV.U32 R204, RZ, RZ, R31 ;  /* 0x000000ffffcc7224 */ /* 0x000fe400078e001f */
[----:B------:R-:W-:Y:S02]  /*6a10*/  IMAD.MOV.U32 R56, RZ, RZ, R28 ;  /* 0x000000ffff387224 */ /* 0x000fe400078e001c */
[----:B------:R-:W-:Y:S01]  /*6a20*/  IMAD.MOV.U32 R135, RZ, RZ, R43 ;  /* 0x000000ffff877224 */ /* 0x000fe200078e002b */
[C---:B------:R-:W-:Y:S07]  /*6a30*/  HMMA.16816.F32 R100, R4.reuse, R26, R128 ;  /* 0x0000001a0464723c */ /* 0x040fee0000001880 */
[----:B------:R-:W-:Y:S01]  /*6a40*/  IMAD.MOV.U32 R26, RZ, RZ, R52 ;  /* 0x000000ffff1a7224 */ /* 0x000fe200078e0034 */
[----:B------:R-:W-:Y:S01]  /*6a50*/  MOV R27, R53 ;  /* 0x00000035001b7202 */ /* 0x000fe20000000f00 */
[C---:B--2---:R-:W-:Y:S07]  /*6a60*/  HMMA.16816.F32 R60, R4.reuse, R8, R140 ;  /* 0x00000008043c723c */ /* 0x044fee000000188c */
[----:B------:R-:W-:Y:S01]  /*6a70*/  MOV R143, R35 ;  /* 0x00000023008f7202 */ /* 0x000fe20000000f00 */
[----:B------:R-:W-:Y:S01]  /*6a80*/  HMMA.16816.F32 R52, R4, R10, R144 ;  /* 0x0000000a0434723c */ /* 0x000fe20000001890 */
[----:B------:R-:W2:Y:S01]  /*6a90*/  LDSM.16.MT88.4 R8, [R217+0x7900] ;  /* 0x00790000d908783b */ /* 0x000ea20000004200 */
[----:B------:R-:W-:Y:S01]  /*6aa0*/  MOV R35, R29 ;  /* 0x0000001d00237202 */ /* 0x000fe20000000f00 */
[----:B------:R-:W-:Y:S01]  /*6ab0*/  IMAD.MOV.U32 R142, RZ, RZ, R40 ;  /* 0x000000ffff8e7224 */ /* 0x000fe200078e0028 */
[----:B------:R-:W-:Y:S01]  /*6ac0*/  MOV R140, R42 ;  /* 0x0000002a008c7202 */ /* 0x000fe20000000f00 */
[----:B------:R-:W4:Y:S01]  /*6ad0*/  LDSM.16.MT88.4 R28, [R218+0x7900] ;  /* 0x00790000da1c783b */ /* 0x000f220000004200 */
[----:B------:R-:W-:-:S02]  /*6ae0*/  IMAD.MOV.U32 R141, RZ, RZ, R41 ;  /* 0x000000ffff8d7224 */ /* 0x000fc400078e0029 */
[C---:B---3--:R-:W-:Y:S07]  /*6af0*/  HMMA.16816.F32 R128, R4.reuse, R22, R196 ;  /* 0x000000160480723c */ /* 0x048fee00000018c4 */
[----:B------:R-:W-:Y:S01]  /*6b00*/  IMAD.MOV.U32 R199, RZ, RZ, R135 ;  /* 0x000000ffffc77224 */ /* 0x000fe200078e0087 */
[----:B-1----:R-:W-:Y:S01]  /*6b10*/  HMMA.16816.F32 R136, R4, R18, R184 ;  /* 0x000000120488723c */ /* 0x002fe200000018b8 */
[----:B------:R-:W-:Y:S01]  /*6b20*/  IMAD.MOV.U32 R198, RZ, RZ, R26 ;  /* 0x000000ffffc67224 */ /* 0x000fe200078e001a */
[----:B------:R-:W-:Y:S01]  /*6b30*/  MOV R197, R27 ;  /* 0x0000001b00c57202 */ /* 0x000fe20000000f00 */
[----:B------:R-:W-:-:S04]  /*6b40*/  IMAD.MOV.U32 R196, RZ, RZ, R24 ;  /* 0x000000ffffc47224 */ /* 0x000fc800078e0018 */
[----:B------:R-:W-:Y:S01]  /*6b50*/  IMAD.MOV.U32 R187, RZ, RZ, R25 ;  /* 0x000000ffffbb7224 */ /* 0x000fe200078e0019 */
[C---:B------:R-:W-:Y:S01]  /*6b60*/  HMMA.16816.F32 R132, R4.reuse, R16, R188 ;  /* 0x000000100484723c */ /* 0x040fe200000018bc */
[----:B------:R-:W1:Y:S01]  /*6b70*/  LDSM.16.MT88.4 R16, [R220+0x7900] ;  /* 0x00790000dc10783b */ /* 0x000e620000004200 */
[----:B------:R-:W-:Y:S01]  /*6b80*/  MOV R186, R32 ;  /* 0x0000002000ba7202 */ /* 0x000fe20000000f00 */
[----:B------:R-:W-:Y:S02]  /*6b90*/  IMAD.MOV.U32 R184, RZ, RZ, R34 ;  /* 0x000000ffffb87224 */ /* 0x000fe400078e0022 */
[----:B------:R-:W3:Y:S01]  /*6ba0*/  LDSM.16.MT88.4 R24, [R217+0xa900] ;  /* 0x00a90000d918783b */ /* 0x000ee20000004200 */
[----:B------:R-:W-:Y:S02]  /*6bb0*/  IMAD.MOV.U32 R185, RZ, RZ, R33 ;  /* 0x000000ffffb97224 */ /* 0x000fe400078e0021 */
[C---:B------:R-:W-:Y:S01]  /*6bc0*/  HMMA.16816.F32 R40, R4.reuse, R20, R148 ;  /* 0x000000140428723c */ /* 0x040fe20000001894 */
[----:B------:R-:W-:Y:S07]  /*6bd0*/  LDSM.16.MT88.4 R20, [R218+0xa900] ;  /* 0x00a90000da14783b */ /* 0x000fee0000004200 */
[C---:B--2---:R-:W-:Y:S08]  /*6be0*/  HMMA.16816.F32 R144, R4.reuse, R8, R180 ;  /* 0x000000080490723c */ /* 0x044ff000000018b4 */
[C---:B------:R-:W-:Y:S01]  /*6bf0*/  HMMA.16816.F32 R148, R4.reuse, R10, R168 ;  /* 0x0000000a0494723c */ /* 0x040fe200000018a8 */
[----:B------:R-:W2:Y:S07]  /*6c00*/  LDSM.16.MT88.4 R8, [R219+0x7900] ;  /* 0x00790000db08783b */ /* 0x000eae0000004200 */
[C---:B----4-:R-:W-:Y:S07]  /*6c10*/  HMMA.16816.F32 R180, R4.reuse, R30, R192 ;  /* 0x0000001e04b4723c */ /* 0x050fee00000018c0 */
[----:B------:R-:W-:Y:S01]  /*6c20*/  IMAD.MOV.U32 R30, RZ, RZ, R57 ;  /* 0x000000ffff1e7224 */ /* 0x000fe200078e0039 */
[----:B-1----:R-:W-:Y:S01]  /*6c30*/  HMMA.16816.F32 R168, R4, R16, R176 ;  /* 0x0000001004a8723c */ /* 0x002fe200000018b0 */
[----:B------:R-:W-:Y:S01]  /*6c40*/  IMAD.MOV.U32 R192, RZ, RZ, R59 ;  /* 0x000000ffffc07224 */ /* 0x000fe200078e003b */
[----:B------:R-:W-:Y:S01]  /*6c50*/  MOV R194, R37 ;  /* 0x0000002500c27202 */ /* 0x000fe20000000f00 */
[----:B------:R-:W-:Y:S01]  /*6c60*/  IMAD.MOV.U32 R193, RZ, RZ, R36 ;  /* 0x000000ffffc17224 */ /* 0x000fe200078e0024 */
[----:B------:R-:W-:Y:S01]  /*6c70*/  MOV R31, R58 ;  /* 0x0000003a001f7202 */ /* 0x000fe20000000f00 */
[----:B------:R-:W-:-:S02]  /*6c80*/  IMAD.MOV.U32 R195, RZ, RZ, R38 ;  /* 0x000000ffffc37224 */ /* 0x000fc400078e0026 */
[----:B------:R-:W-:Y:S01]  /*6c90*/  IMAD.MOV.U32 R176, RZ, RZ, R39 ;  /* 0x000000ffffb07224 */ /* 0x000fe200078e0027 */
[----:B------:R-:W-:Y:S01]  /*6ca0*/  HMMA.16816.F32 R160, R4, R28, R160 ;  /* 0x0000001c04a0723c */ /* 0x000fe200000018a0 */
[----:B------:R-:W-:Y:S01]  /*6cb0*/  IMAD.MOV.U32 R178, RZ, RZ, R49 ;  /* 0x000000ffffb27224 */ /* 0x000fe200078e0031 */
[----:B------:R-:W-:Y:S01]  /*6cc0*/  MOV R177, R48 ;  /* 0x0000003000b17202 */ /* 0x000fe20000000f00 */
[----:B------:R-:W-:-:S04]  /*6cd0*/  IMAD.MOV.U32 R179, RZ, RZ, R50 ;  /* 0x000000ffffb37224 */ /* 0x000fc800078e0032 */
[----:B------:R-:W-:Y:S01]  /*6ce0*/  IMAD.MOV.U32 R28, RZ, RZ, R56 ;  /* 0x000000ffff1c7224 */ /* 0x000fe200078e0038 */
[C---:B------:R-:W-:Y:S01]  /*6cf0*/  HMMA.16816.F32 R188, R4.reuse, R18, R164 ;  /* 0x0000001204bc723c */ /* 0x040fe200000018a4 */
[----:B------:R-:W-:Y:S01]  /*6d00*/  MOV R29, R35 ;  /* 0x00000023001d7202 */ /* 0x000fe20000000f00 */
[----:B------:R-:W1:Y:S05]  /*6d10*/  LDSM.16.MT88.4 R16, [R220+0xa900] ;  /* 0x00a90000dc10783b */ /* 0x000e6a0000004200 */
[----:B------:R-:W-:Y:S01]  /*6d20*/  IMAD.MOV.U32 R166, RZ, RZ, R176 ;  /* 0x000000ffffa67224 */ /* 0x000fe200078e00b0 */
[----:B------:R-:W-:Y:S01]  /*6d30*/  MOV R167, R51 ;  /* 0x0000003300a77202 */ /* 0x000fe20000000f00 */
[----:B------:R-:W-:Y:S01]  /*6d40*/  IMAD.MOV.U32 R176, RZ, RZ, R178 ;  /* 0x000000ffffb07224 */ /* 0x000fe200078e00b2 */
[----:B------:R-:W-:Y:S01]  /*6d50*/  MOV R178, R30 ;  /* 0x0000001e00b27202 */ /* 0x000fe20000000f00 */
[----:B------:R-:W-:Y:S01]  /*6d60*/  IMAD.MOV.U32 R30, RZ, RZ, R192 ;  /* 0x000000ffff1e7224 */ /* 0x000fe200078e00c0 */
[----:B---3--:R-:W-:Y:S01]  /*6d70*/  HMMA.16816.F32 R120, R4, R24, R120 ;  /* 0x000000180478723c */ /* 0x008fe20000001878 */
[----:B------:R-:W-:Y:S01]  /*6d80*/  IMAD.MOV.U32 R192, RZ, RZ, R194 ;  /* 0x000000ffffc07224 */ /* 0x000fe200078e00c2 */
[----:B------:R-:W-:Y:S01]  /*6d90*/  MOV R194, R28 ;  /* 0x0000001c00c27202 */ /* 0x000fe20000000f00 */
[----:B------:R-:W-:-:S02]  /*6da0*/  IMAD.MOV.U32 R28, RZ, RZ, R184 ;  /* 0x000000ffff1c7224 */ /* 0x000fc400078e00b8 */
[----:B------:R-:W-:Y:S01]  /*6db0*/  IMAD.MOV.U32 R184, RZ, RZ, R186 ;  /* 0x000000ffffb87224 */ /* 0x000fe200078e00ba */
[----:B------:R-:W-:Y:S01]  /*6dc0*/  MOV R186, R196 ;  /* 0x000000c400ba7202 */ /* 0x000fe20000000f00 */
[----:B------:R-:W-:Y:S01]  /*6dd0*/  IMAD.MOV.U32 R165, RZ, RZ, R167 ;  /* 0x000000ffffa57224 */ /* 0x000fe200078e00a7 */
[----:B------:R-:W-:Y:S01]  /*6de0*/  MOV R167, R177 ;  /* 0x000000b100a77202 */ /* 0x000fe20000000f00 */
[----:B------:R-:W-:Y:S01]  /*6df0*/  IMAD.MOV.U32 R196, RZ, RZ, R198 ;  /* 0x000000ffffc47224 */ /* 0x000fe200078e00c6 */
[C---:B--2---:R-:W-:Y:S01]  /*6e00*/  HMMA.16816.F32 R156, R4.reuse, R8, R156 ;  /* 0x00000008049c723c */ /* 0x044fe2000000189c */
[----:B------:R-:W-:Y:S01]  /*6e10*/  IMAD.MOV.U32 R198, RZ, RZ, R140 ;  /* 0x000000ffffc67224 */ /* 0x000fe200078e008c */
[----:B------:R-:W-:Y:S01]  /*6e20*/  MOV R140, R142 ;  /* 0x0000008e008c7202 */ /* 0x000fe20000000f00 */
[----:B------:R-:W-:Y:S02]  /*6e30*/  IMAD.MOV.U32 R177, RZ, RZ, R179 ;  /* 0x000000ffffb17224 */ /* 0x000fe400078e00b3 */
[----:B------:R-:W-:Y:S01]  /*6e40*/  IMAD.MOV.U32 R179, RZ, RZ, R31 ;  /* 0x000000ffffb37224 */ /* 0x000fe200078e001f */
[----:B------:R-:W-:Y:S01]  /*6e50*/  MOV R31, R193 ;  /* 0x000000c1001f7202 */ /* 0x000fe20000000f00 */
[----:B------:R-:W-:Y:S01]  /*6e60*/  IMAD.MOV.U32 R142, RZ, RZ, R174 ;  /* 0x000000ffff8e7224 */ /* 0x000fe200078e00ae */
[C---:B------:R-:W-:Y:S01]  /*6e70*/  HMMA.16816.F32 R124, R4.reuse, R10, R124 ;  /* 0x0000000a047c723c */ /* 0x040fe2000000187c */
[----:B------:R2:W-:Y:S01]  /*6e80*/  MUFU.EX2 R174, R0 ;  /* 0x0000000000ae7308 */ /* 0x0005e20000000800 */
[----:B------:R-:W-:Y:S01]  /*6e90*/  IMAD.MOV.U32 R193, RZ, RZ, R195 ;  /* 0x000000ffffc17224 */ /* 0x000fe200078e00c3 */
[----:B------:R-:W3:Y:S01]  /*6ea0*/  LDSM.16.MT88.4 R8, [R219+0xa900] ;  /* 0x00a90000db08783b */ /* 0x000ee20000004200 */
[----:B------:R-:W-:Y:S01]  /*6eb0*/  IMAD.MOV.U32 R195, RZ, RZ, R29 ;  /* 0x000000ffffc37224 */ /* 0x000fe200078e001d */
[----:B------:R-:W-:Y:S01]  /*6ec0*/  MOV R29, R185 ;  /* 0x000000b9001d7202 */ /* 0x000fe20000000f00 */
[----:B------:R-:W-:Y:S01]  /*6ed0*/  IMAD.MOV.U32 R164, RZ, RZ, R166 ;  /* 0x000000ffffa47224 */ /* 0x000fe200078e00a6 */
[----:B------:R-:W-:Y:S01]  /*6ee0*/  MOV R166, R176 ;  /* 0x000000b000a67202 */ /* 0x000fe20000000f00 */
[----:B------:R-:W-:Y:S01]  /*6ef0*/  IMAD.MOV.U32 R185, RZ, RZ, R187 ;  /* 0x000000ffffb97224 */ /* 0x000fe200078e00bb */
[----:B------:R-:W-:Y:S01]  /*6f00*/  HMMA.16816.F32 R116, R4, R20, R116 ;  /* 0x000000140474723c */ /* 0x000fe20000001874 */
[----:B------:R-:W-:-:S02]  /*6f10*/  IMAD.MOV.U32 R176, RZ, RZ, R178 ;  /* 0x000000ffffb07224 */ /* 0x000fc400078e00b2 */
[----:B------:R-:W-:Y:S01]  /*6f20*/  IMAD.MOV.U32 R187, RZ, RZ, R197 ;  /* 0x000000ffffbb7224 */ /* 0x000fe200078e00c5 */
[----:B------:R-:W-:Y:S01]  /*6f30*/  MOV R197, R199 ;  /* 0x000000c700c57202 */ /* 0x000fe20000000f00 */
[----:B--2---:R-:W-:-:S03]  /*6f40*/  FFMA.FTZ R0, R165, c[0x0][0x2d0], -R13 ;  /* 0x0000b400a5007a23 */ /* 0x004fc6000001080d */
[C---:B-1----:R-:W-:Y:S01]  /*6f50*/  HMMA.16816.F32 R56, R4.reuse, R16, R92 ;  /* 0x000000100438723c */ /* 0x042fe2000000185c */
[----:B------:R-:W-:Y:S02]  /*6f60*/  IMAD.MOV.U32 R165, RZ, RZ, R167 ;  /* 0x000000ffffa57224 */ /* 0x000fe400078e00a7 */
[----:B------:R-:W-:Y:S01]  /*6f70*/  IMAD.MOV.U32 R167, RZ, RZ, R177 ;  /* 0x000000ffffa77224 */ /* 0x000fe200078e00b1 */
[----:B------:R-:W-:Y:S01]  /*6f80*/  MOV R177, R179 ;  /* 0x000000b300b17202 */ /* 0x000fe20000000f00 */
[----:B------:R-:W-:Y:S02]  /*6f90*/  IMAD.MOV.U32 R179, RZ, RZ, R31 ;  /* 0x000000ffffb37224 */ /* 0x000fe400078e001f */
        /* <DEDUP_REMOVED lines=8> */
[----:B------:R-:W-:Y:S01]  /*7020*/  IMAD.MOV.U32 R192, RZ, RZ, R194 ;  /* 0x000000ffffc07224 */ /* 0x000fe200078e00c2 */
[----:B------:R-:W1:Y:S01]  /*7030*/  LDSM.16.MT88.4 R16, [R218+0x2100] ;  /* 0x00210000da10783b */ /* 0x000e620000004200 */
[----:B------:R-:W-:Y:S01]  /*7040*/  IMAD.MOV.U32 R186, RZ, RZ, R196 ;  /* 0x000000ffffba7224 */ /* 0x000fe200078e00c4 */
[----:B------:R-:W-:Y:S01]  /*7050*/  MOV R196, R198 ;  /* 0x000000c600c47202 */ /* 0x000fe20000000f00 */
[----:B------:R-:W-:Y:S01]  /*7060*/  IMAD.MOV.U32 R199, RZ, RZ, R141 ;  /* 0x000000ffffc77224 */ /* 0x000fe200078e008d */
[----:B------:R2:W4:Y:S01]  /*7070*/  MUFU.EX2 R198, R0 ;  /* 0x0000000000c67308 */ /* 0x0005220000000800 */
[----:B------:R-:W-:Y:S01]  /*7080*/  IMAD.MOV.U32 R194, RZ, RZ, R28 ;  /* 0x000000ffffc27224 */ /* 0x000fe200078e001c */
[----:B------:R-:W-:Y:S01]  /*7090*/  HMMA.16816.F32 R112, R4, R22, R112 ;  /* 0x000000160470723c */ /* 0x000fe20000001870 */
[----:B------:R-:W-:Y:S01]  /*70a0*/  IMAD.MOV.U32 R28, RZ, RZ, R185 ;  /* 0x000000ffff1c7224 */ /* 0x000fe200078e00b9 */
[----:B------:R-:W-:Y:S01]  /*70b0*/  MOV R185, R187 ;  /* 0x000000bb00b97202 */ /* 0x000fe20000000f00 */
[----:B------:R-:W-:Y:S01]  /*70c0*/  IMAD.MOV.U32 R25, RZ, RZ, R165 ;  /* 0x000000ffff197224 */ /* 0x000fe200078e00a5 */
[----:B------:R-:W-:Y:S01]  /*70d0*/  LDSM.16.MT88.4 R20, [R217+0x2100] ;  /* 0x00210000d914783b */ /* 0x000fe20000004200 */
[----:B------:R-:W-:-:S02]  /*70e0*/  IMAD.MOV.U32 R187, RZ, RZ, R197 ;  /* 0x000000ffffbb7224 */ /* 0x000fc400078e00c5 */
[----:B------:R-:W-:Y:S01]  /*70f0*/  IMAD.MOV.U32 R165, RZ, RZ, R167 ;  /* 0x000000ffffa57224 */ /* 0x000fe200078e00a7 */
[----:B------:R-:W-:Y:S01]  /*7100*/  MOV R167, R177 ;  /* 0x000000b100a77202 */ /* 0x000fe20000000f00 */
[----:B------:R-:W-:Y:S01]  /*7110*/  IMAD.MOV.U32 R141, RZ, RZ, R143 ;  /* 0x000000ffff8d7224 */ /* 0x000fe200078e008f */
[----:B------:R-:W-:Y:S01]  /*7120*/  MOV R143, R223 ;  /* 0x000000df008f7202 */ /* 0x000fe20000000f00 */
[----:B------:R-:W-:Y:S01]  /*7130*/  IMAD.MOV.U32 R197, RZ, RZ, R199 ;  /* 0x000000ffffc57224 */ /* 0x000fe200078e00c7 */
[C---:B---3--:R-:W-:Y:S01]  /*7140*/  HMMA.16816.F32 R36, R4.reuse, R8, R84 ;  /* 0x000000080424723c */ /* 0x048fe20000001854 */
[----:B--2---:R-:W-:Y:S01]  /*7150*/  FFMA.FTZ R0, R164, c[0x0][0x2d0], -R13 ;  /* 0x0000b400a4007a23 */ /* 0x004fe2000001080d */
[----:B------:R-:W-:Y:S01]  /*7160*/  MOV R164, R166 ;  /* 0x000000a600a47202 */ /* 0x000fe20000000f00 */
[----:B------:R-:W-:Y:S01]  /*7170*/  IMAD.MOV.U32 R166, RZ, RZ, R176 ;  /* 0x000000ffffa67224 */ /* 0x000fe200078e00b0 */
[----:B------:R-:W-:Y:S01]  /*7180*/  UIMAD.WIDE.U32 UR26, UR10, UR4, URZ ;  /* 0x000000040a1a72a5 */ /* 0x000fe2000f8e003f */
[----:B------:R-:W-:Y:S01]  /*7190*/  IMAD.MOV.U32 R199, RZ, RZ, R140 ;  /* 0x000000ffffc77224 */ /* 0x000fe200078e008c */
[----:B------:R2:W5:Y:S01]  /*71a0*/  LDL.LU R223, [R1+0x84] ;  /* 0x0000840001df7983 */ /* 0x0005620000300800 */
[----:B------:R-:W-:Y:S01]  /*71b0*/  IMAD.MOV.U32 R176, RZ, RZ, R178 ;  /* 0x000000ffffb07224 */ /* 0x000fe200078e00b2 */
[----:B------:R-:W-:Y:S01]  /*71c0*/  MOV R178, R30 ;  /* 0x0000001e00b27202 */ /* 0x000fe20000000f00 */
[----:B------:R-:W-:Y:S01]  /*71d0*/  IMAD.MOV.U32 R177, RZ, RZ, R179 ;  /* 0x000000ffffb17224 */ /* 0x000fe200078e00b3 */
        /* <DEDUP_REMOVED lines=8> */
[----:B------:R-:W3:Y:S01]  /*7260*/  LDSM.16.MT88.4 R8, [R220+0x2100] ;  /* 0x00210000dc08783b */ /* 0x000ee20000004200 */
[----:B------:R-:W-:Y:S01]  /*7270*/  IMAD.MOV.U32 R195, RZ, RZ, R196 ;  /* 0x000000ffffc37224 */ /* 0x000fe200078e00c4 */
[----:B------:R-:W-:Y:S01]  /*7280*/  MOV R196, R199 ;  /* 0x000000c700c47202 */ /* 0x000fe20000000f00 */
[----:B------:R-:W-:Y:S01]  /*7290*/  IMAD.MOV.U32 R141, RZ, RZ, R142 ;  /* 0x000000ffff8d7224 */ /* 0x000fe200078e008e */
[----:B------:R1:W-:Y:S01]  /*72a0*/  MUFU.EX2 R199, R0 ;  /* 0x0000000000c77308 */ /* 0x0003e20000000800 */
[----:B------:R-:W-:Y:S01]  /*72b0*/  IMAD.MOV.U32 R184, RZ, RZ, R185 ;  /* 0x000000ffffb87224 */ /* 0x000fe200078e00b9 */
[----:B------:R-:W-:Y:S01]  /*72c0*/  HMMA.16816.F32 R152, R4, R26, R152 ;  /* 0x0000001a0498723c */ /* 0x000fe20000001898 */
[----:B------:R-:W-:Y:S01]  /*72d0*/  IMAD.MOV.U32 R142, RZ, RZ, R143 ;  /* 0x000000ffff8e7224 */ /* 0x000fe200078e008f */
[----:B------:R-:W-:Y:S01]  /*72e0*/  MOV R143, R2 ;  /* 0x00000002008f7202 */ /* 0x000fe20000000f00 */
[----:B------:R-:W-:Y:S01]  /*72f0*/  IMAD.MOV.U32 R185, RZ, RZ, R186 ;  /* 0x000000ffffb97224 */ /* 0x000fe200078e00ba */
[----:B------:R-:W-:Y:S01]  /*7300*/  MOV R186, R187 ;  /* 0x000000bb00ba7202 */ /* 0x000fe20000000f00 */
[----:B------:R-:W-:-:S02]  /*7310*/  IMAD.MOV.U32 R187, RZ, RZ, R197 ;  /* 0x000000ffffbb7224 */ /* 0x000fc400078e00c5 */
[----:B------:R-:W-:Y:S02]  /*7320*/  IMAD.MOV.U32 R2, RZ, RZ, R222 ;  /* 0x000000ffff027224 */ /* 0x000fe400078e00de */
[----:B------:R-:W-:Y:S02]  /*7330*/  IMAD.MOV.U32 R197, RZ, RZ, R140 ;  /* 0x000000ffffc57224 */ /* 0x000fe400078e008c */
[----:B-1----:R-:W-:Y:S01]  /*7340*/  FFMA.FTZ R0, R25, c[0x0][0x2d0], -R13 ;  /* 0x0000b40019007a23 */ /* 0x002fe2000001080d */
[----:B------:R-:W-:Y:S01]  /*7350*/  MOV R25, R165 ;  /* 0x000000a500197202 */ /* 0x000fe20000000f00 */
[----:B------:R-:W-:Y:S02]  /*7360*/  IMAD.MOV.U32 R165, RZ, RZ, R167 ;  /* 0x000000ffffa57224 */ /* 0x000fe400078e00a7 */
[----:B------:R-:W-:Y:S01]  /*7370*/  IMAD.MOV.U32 R24, RZ, RZ, R164 ;  /* 0x000000ffff187224 */ /* 0x000fe200078e00a4 */
[----:B----4-:R-:W-:Y:S01]  /*7380*/  F2FP.PACK_AB R4, R198, R174 ;  /* 0x000000aec604723e */ /* 0x010fe200000000ff */
[----:B------:R-:W-:Y:S01]  /*7390*/  IMAD.MOV.U32 R140, RZ, RZ, R141 ;  /* 0x000000ffff8c7224 */ /* 0x000fe200078e008d */
[----:B------:R-:W-:Y:S01]  /*73a0*/  MOV R141, R142 ;  /* 0x0000008e008d7202 */ /* 0x000fe20000000f00 */
[----:B------:R-:W-:Y:S01]  /*73b0*/  IMAD.MOV.U32 R167, RZ, RZ, R177 ;  /* 0x000000ffffa77224 */ /* 0x000fe200078e00b1 */
[----:B------:R-:W-:Y:S01]  /*73c0*/  MOV R177, R179 ;  /* 0x000000b300b17202 */ /* 0x000fe20000000f00 */
[----:B------:R-:W-:Y:S01]  /*73d0*/  IMAD.MOV.U32 R142, RZ, RZ, R143 ;  /* 0x000000ffff8e7224 */ /* 0x000fe200078e008f */
[----:B------:R-:W-:Y:S01]  /*73e0*/  @UP1 UMOV UR15, UR27 ;  /* 0x0000001b000f1c82 */ /* 0x000fe20008000000 */
[----:B------:R-:W-:Y:S01]  /*73f0*/  IMAD.MOV.U32 R179, RZ, RZ, R31 ;  /* 0x000000ffffb37224 */ /* 0x000fe200078e001f */
[----:B------:R2:W5:Y:S01]  /*7400*/  LDL.LU R222, [R1+0x80] ;  /* 0x0000800001de7983 */ /* 0x0005620000300800 */
[----:B------:R-:W-:Y:S01]  /*7410*/  IMAD.MOV.U32 R143, RZ, RZ, R2 ;  /* 0x000000ffff8f7224 */ /* 0x000fe200078e0002 */
[----:B------:R-:W-:Y:S01]  /*7420*/  MOV R2, R175 ;  /* 0x000000af00027202 */ /* 0x000fe20000000f00 */
[----:B------:R-:W-:Y:S01]  /*7430*/  IMAD.MOV.U32 R31, RZ, RZ, R193 ;  /* 0x000000ffff1f7224 */ /* 0x000fe200078e00c1 */
[----:B------:R-:W-:-:S02]  /*7440*/  MOV R193, R195 ;  /* 0x000000c300c17202 */ /* 0x000fc40000000f00 */
[----:B------:R-:W-:Y:S02]  /*7450*/  MOV R195, R196 ;  /* 0x000000c400c37202 */ /* 0x000fe40000000f00 */
[----:B------:R-:W-:Y:S02]  /*7460*/  MOV R196, R140 ;  /* 0x0000008c00c47202 */ /* 0x000fe40000000f00 */
[----:B------:R-:W-:Y:S01]  /*7470*/  MOV R140, R142 ;  /* 0x0000008e008c7202 */ /* 0x000fe20000000f00 */
[----:B------:R-:W-:Y:S01]  /*7480*/  IMAD.MOV.U32 R164, RZ, RZ, R166 ;  /* 0x000000ffffa47224 */ /* 0x000fe200078e00a6 */
[----:B------:R-:W-:Y:S02]  /*7490*/  MOV R142, R2 ;  /* 0x00000002008e7202 */ /* 0x000fe40000000f00 */
[----:B------:R-:W-:Y:S02]  /*74a0*/  MOV R2, R205 ;  /* 0x000000cd00027202 */ /* 0x000fe40000000f00 */
[----:B------:R-:W-:Y:S01]  /*74b0*/  MOV R166, R176 ;  /* 0x000000b000a67202 */ /* 0x000fe20000000f00 */
[----:B------:R1:W4:Y:S01]  /*74c0*/  MUFU.EX2 R205, R0 ;  /* 0x0000000000cd7308 */ /* 0x0003220000000800 */
[----:B------:R-:W-:-:S02]  /*74d0*/  IMAD.MOV.U32 R176, RZ, RZ, R178 ;  /* 0x000000ffffb07224 */ /* 0x000fc400078e00b2 */
[----:B------:R-:W-:Y:S01]  /*74e0*/  IMAD.MOV.U32 R178, RZ, RZ, R30 ;  /* 0x000000ffffb27224 */ /* 0x000fe200078e001e */
[----:B------:R-:W-:Y:S01]  /*74f0*/  MOV R30, R192 ;  /* 0x000000c0001e7202 */ /* 0x000fe20000000f00 */
[----:B------:R-:W-:Y:S02]  /*7500*/  IMAD.MOV.U32 R192, RZ, RZ, R194 ;  /* 0x000000ffffc07224 */ /* 0x000fe400078e00c2 */
[----:B-1----:R-:W-:Y:S01]  /*7510*/  FFMA.FTZ R0, R24, c[0x0][0x2d0], -R12 ;  /* 0x0000b40018007a23 */ /* 0x002fe2000001080c */
        /* <DEDUP_REMOVED lines=9> */
[----:B------:R-:W-:-:S02]  /*75b0*/  IMAD.MOV.U32 R194, RZ, RZ, R187 ;  /* 0x000000ffffc27224 */ /* 0x000fc400078e00bb */
[----:B------:R-:W-:Y:S01]  /*75c0*/  IMAD.MOV.U32 R179, RZ, RZ, R30 ;  /* 0x000000ffffb37224 */ /* 0x000fe200078e001e */
[----:B------:R-:W-:Y:S01]  /*75d0*/  MOV R30, R31 ;  /* 0x0000001f001e7202 */ /* 0x000fe20000000f00 */
        /* <DEDUP_REMOVED lines=18> */
[----:B----4-:R-:W-:Y:S01]  /*7700*/  F2FP.PACK_AB R6, R205, R199 ;  /* 0x000000c7cd06723e */ /* 0x010fe200000000ff */
[----:B------:R-:W-:Y:S01]  /*7710*/  IMAD.MOV.U32 R140, RZ, RZ, R141 ;  /* 0x000000ffff8c7224 */ /* 0x000fe200078e008d */
[----:B------:R-:W-:Y:S01]  /*7720*/  MOV R141, R142 ;  /* 0x0000008e008d7202 */ /* 0x000fe20000000f00 */
[----:B------:R-:W-:Y:S01]  /*7730*/  IMAD.MOV.U32 R142, RZ, RZ, R143 ;  /* 0x000000ffff8e7224 */ /* 0x000fe200078e008f */
[----:B------:R-:W-:Y:S01]  /*7740*/  MOV R143, R2 ;  /* 0x00000002008f7202 */ /* 0x000fe20000000f00 */
[----:B------:R-:W-:-:S02]  /*7750*/  IMAD.MOV.U32 R2, RZ, RZ, R175 ;  /* 0x000000ffff027224 */ /* 0x000fc400078e00af */
[----:B------:R-:W-:Y:S01]  /*7760*/  IMAD.MOV.U32 R93, RZ, RZ, R164 ;  /* 0x000000ffff5d7224 */ /* 0x000fe200078e00a4 */
[----:B------:R1:W-:Y:S01]  /*7770*/  MUFU.EX2 R175, R0 ;  /* 0x0000000000af7308 */ /* 0x0003e20000000800 */
[----:B------:R-:W-:Y:S01]  /*7780*/  MOV R165, R196 ;  /* 0x000000c400a57202 */ /* 0x000fe20000000f00 */
[----:B------:R-:W-:Y:S01]  /*7790*/  IMAD.MOV.U32 R86, RZ, RZ, R30 ;  /* 0x000000ffff567224 */ /* 0x000fe200078e001e */
[----:B------:R-:W-:Y:S01]  /*77a0*/  MOV R166, R2 ;  /* 0x0000000200a67202 */ /* 0x000fe20000000f00 */
[----:B------:R-:W-:Y:S01]  /*77b0*/  FFMA.FTZ R2, R215, c[0x0][0x2d0], -R12 ;  /* 0x0000b400d7027a23 */ /* 0x000fe2000001080c */
[----:B------:R-:W-:Y:S01]  /*77c0*/  MOV R94, R25 ;  /* 0x00000019005e7202 */ /* 0x000fe20000000f00 */
[----:B------:R-:W-:Y:S01]  /*77d0*/  IMAD.MOV.U32 R31, RZ, RZ, R192 ;  /* 0x000000ffff1f7224 */ /* 0x000fe200078e00c0 */
[----:B------:R-:W-:Y:S01]  /*77e0*/  MOV R95, R177 ;  /* 0x000000b1005f7202 */ /* 0x000fe20000000f00 */
[----:B------:R-:W-:Y:S01]  /*77f0*/  IMAD.MOV.U32 R192, RZ, RZ, R197 ;  /* 0x000000ffffc07224 */ /* 0x000fe200078e00c5 */
[----:B------:R-:W-:Y:S01]  /*7800*/  MOV R87, R179 ;  /* 0x000000b300577202 */ /* 0x000fe20000000f00 */
[----:B------:R-:W-:Y:S01]  /*7810*/  IMAD.MOV.U32 R89, RZ, RZ, R176 ;  /* 0x000000ffff597224 */ /* 0x000fe200078e00b0 */
[----:B------:R-:W-:Y:S01]  /*7820*/  @UP1 USHF.R.U32.HI UR11, URZ, UR5, UR15 ;  /* 0x000000053f0b1299 */ /* 0x000fe2000801160f */
[----:B------:R-:W-:Y:S01]  /*7830*/  IMAD.MOV.U32 R88, RZ, RZ, R178 ;  /* 0x000000ffff587224 */ /* 0x000fe200078e00b2 */
[----:B------:R2:W5:Y:S01]  /*7840*/  LDL.LU R221, [R1+0x7c] ;  /* 0x00007c0001dd7983 */ /* 0x0005620000300800 */
[----:B-1----:R-:W-:Y:S01]  /*7850*/  FFMA.FTZ R0, R24, c[0x0][0x2d0], -R12 ;  /* 0x0000b40018007a23 */ /* 0x002fe2000001080c */
[----:B------:R-:W-:Y:S01]  /*7860*/  MUFU.EX2 R197, R2 ;  /* 0x0000000200c57308 */ /* 0x000fe20000000800 */
[----:B------:R-:W-:Y:S01]  /*7870*/  IMAD.MOV.U32 R167, RZ, RZ, R204 ;  /* 0x000000ffffa77224 */ /* 0x000fe200078e00cc */
[----:B------:R-:W-:Y:S01]  /*7880*/  MOV R30, R193 ;  /* 0x000000c1001e7202 */ /* 0x000fe20000000f00 */
[----:B------:R-:W-:Y:S01]  /*7890*/  IMAD.MOV.U32 R79, RZ, RZ, R194 ;  /* 0x000000ffff4f7224 */ /* 0x000fe200078e00c2 */
[----:B------:R-:W-:Y:S01]  /*78a0*/  MOV R84, R195 ;  /* 0x000000c300547202 */ /* 0x000fe20000000f00 */
[----:B------:R-:W-:Y:S01]  /*78b0*/  IMAD.MOV.U32 R164, RZ, RZ, R187 ;  /* 0x000000ffffa47224 */ /* 0x000fe200078e00bb */
[----:B------:R-:W1:Y:S02]  /*78c0*/  LDSM.16.MT88.4 R24, [R219+0x2100] ;  /* 0x00210000db18783b */ /* 0x000e640000004200 */
[----:B------:R4:W2:Y:S01]  /*78d0*/  MUFU.EX2 R196, R0 ;  /* 0x0000000000c47308 */ /* 0x0008a20000000800 */
[----:B------:R-:W-:Y:S01]  /*78e0*/  UIADD3 UR11, UR11, UR7, -UR13 ;  /* 0x000000070b0b7290 */ /* 0x000fe2000fffe80d */
[----:B------:R1:W5:Y:S01]  /*78f0*/  LDL.LU R216, [R1+0x78] ;  /* 0x0000780001d87983 */ /* 0x0003620000300800 */
[----:B----4-:R-:W-:-:S05]  /*7900*/  FFMA.FTZ R0, R214, c[0x0][0x2d0], -R12 ;  /* 0x0000b400d6007a23 */ /* 0x010fca000001080c */
[----:B------:R-:W4:Y:S01]  /*7910*/  MUFU.EX2 R204, R0 ;  /* 0x0000000000cc7308 */ /* 0x000f220000000800 */
[----:B--2---:R-:W-:Y:S01]  /*7920*/  F2FP.PACK_AB R5, R196, R175 ;  /* 0x000000afc405723e */ /* 0x004fe200000000ff */
[----:B------:R-:W-:Y:S01]  /*7930*/  IMAD.MOV.U32 R194, RZ, RZ, R141 ;  /* 0x000000ffffc27224 */ /* 0x000fe200078e008d */
[----:B------:R-:W-:Y:S01]  /*7940*/  MOV R193, R140 ;  /* 0x0000008c00c17202 */ /* 0x000fe20000000f00 */
[----:B------:R-:W-:Y:S01]  /*7950*/  IMAD.MOV.U32 R187, RZ, RZ, R143 ;  /* 0x000000ffffbb7224 */ /* 0x000fe200078e008f */
[----:B------:R-:W-:Y:S02]  /*7960*/  MOV R195, R142 ;  /* 0x0000008e00c37202 */ /* 0x000fe40000000f00 */
[----:B----4-:R-:W-:-:S07]  /*7970*/  F2FP.PACK_AB R7, R204, R197 ;  /* 0x000000c5cc07723e */ /* 0x010fce00000000ff */
[C---:B------:R-:W-:Y:S08]  /*7980*/  HMMA.16816.F32 R80, R4.reuse, R16, R80 ;  /* 0x000000100450723c */ /* 0x040ff00000001850 */
[C---:B------:R-:W-:Y:S01]  /*7990*/  HMMA.16816.F32 R72, R4.reuse, R18, R72 ;  /* 0x000000120448723c */ /* 0x040fe20000001848 */
[----:B------:R-:W2:Y:S07]  /*79a0*/  LDSM.16.MT88.4 R16, [R217+0x5100] ;  /* 0x00510000d910783b */ /* 0x000eae0000004200 */
[C---:B---3--:R-:W-:Y:S08]  /*79b0*/  HMMA.16816.F32 R140, R4.reuse, R8, R68 ;  /* 0x00000008048c723c */ /* 0x048ff00000001844 */
[C---:B------:R-:W-:Y:S01]  /*79c0*/  HMMA.16816.F32 R68, R4.reuse, R10, R64 ;  /* 0x0000000a0444723c */ /* 0x040fe20000001840 */
[----:B------:R-:W3:Y:S07]  /*79d0*/  LDSM.16.MT88.4 R8, [R218+0x5100] ;  /* 0x00510000da08783b */ /* 0x000eee0000004200 */
[C---:B------:R-:W-:Y:S08]  /*79e0*/  HMMA.16816.F32 R176, R4.reuse, R20, R200 ;  /* 0x0000001404b0723c */ /* 0x040ff000000018c8 */
[----:B------:R-:W-:Y:S01]  /*79f0*/  HMMA.16816.F32 R104, R4, R22, R104 ;  /* 0x000000160468723c */ /* 0x000fe20000001868 */
[----:B------:R-:W4:Y:S01]  /*7a00*/  LDSM.16.MT88.4 R20, [R220+0x5100] ;  /* 0x00510000dc14783b */ /* 0x000f220000004200 */
[----:B------:R-:W-:Y:S01]  /*7a10*/  MOV R2, R192 ;  /* 0x000000c000027202 */ /* 0x000fe20000000f00 */
[----:B------:R-:W-:Y:S01]  /*7a20*/  IMAD.MOV.U32 R214, RZ, RZ, R193 ;  /* 0x000000ffffd67224 */ /* 0x000fe200078e00c1 */
[----:B------:R-:W-:Y:S01]  /*7a30*/  MOV R215, R194 ;  /* 0x000000c200d77202 */ /* 0x000fe20000000f00 */
[----:B------:R-:W-:-:S03]  /*7a40*/  IMAD.MOV.U32 R0, RZ, RZ, R195 ;  /* 0x000000ffff007224 */ /* 0x000fc600078e00c3 */
[C---:B-1----:R-:W-:Y:S07]  /*7a50*/  HMMA.16816.F32 R64, R4.reuse, R26, R100 ;  /* 0x0000001a0440723c */ /* 0x042fee0000001864 */
[----:B------:R-:W-:Y:S01]  /*7a60*/  MOV R27, R164 ;  /* 0x000000a4001b7202 */ /* 0x000fe20000000f00 */
[----:B--2---:R-:W-:Y:S01]  /*7a70*/  HMMA.16816.F32 R192, R4, R16, R108 ;  /* 0x0000001004c0723c */ /* 0x004fe2000000186c */
[----:B------:R-:W-:-:S06]  /*7a80*/  IMAD.MOV.U32 R26, RZ, RZ, R165 ;  /* 0x000000ffff1a7224 */ /* 0x000fcc00078e00a5 */
[----:B------:R-:W-:Y:S01]  /*7a90*/  MOV R108, R166 ;  /* 0x000000a6006c7202 */ /* 0x000fe20000000f00 */
[C---:B------:R-:W-:Y:S01]  /*7aa0*/  HMMA.16816.F32 R96, R4.reuse, R18, R96 ;  /* 0x000000120460723c */ /* 0x040fe20000001860 */
[----:B------:R-:W-:Y:S01]  /*7ab0*/  IMAD.MOV.U32 R109, RZ, RZ, R167 ;  /* 0x000000ffff6d7224 */ /* 0x000fe200078e00a7 */
[----:B------:R-:W1:Y:S06]  /*7ac0*/  LDSM.16.MT88.4 R16, [R219+0x5100] ;  /* 0x00510000db10783b */ /* 0x000e6c0000004200 */
[C---:B---3--:R-:W-:Y:S08]  /*7ad0*/  HMMA.16816.F32 R164, R4.reuse, R8, R60 ;  /* 0x0000000804a4723c */ /* 0x048ff0000000183c */
[----:B------:R-:W-:Y:S01]  /*7ae0*/  HMMA.16816.F32 R52, R4, R10, R52 ;  /* 0x0000000a0434723c */ /* 0x000fe20000001834 */
[----:B------:R-:W2:Y:S01]  /*7af0*/  LDSM.16.MT88.4 R8, [R217+0x8100] ;  /* 0x00810000d908783b */ /* 0x000ea20000004200 */
[----:B------:R-:W-:Y:S01]  /*7b00*/  MOV R110, R30 ;  /* 0x0000001e006e7202 */ /* 0x000fe20000000f00 */
[----:B------:R-:W-:-:S05]  /*7b10*/  IMAD.MOV.U32 R111, RZ, RZ, R31 ;  /* 0x000000ffff6f7224 */ /* 0x000fca00078e001f */
[C---:B----4-:R-:W-:Y:S07]  /*7b20*/  HMMA.16816.F32 R40, R4.reuse, R20, R40 ;  /* 0x000000140428723c */ /* 0x050fee0000001828 */
[----:B------:R-:W-:Y:S01]  /*7b30*/  MOV R20, R28 ;  /* 0x0000001c00147202 */ /* 0x000fe20000000f00 */
[----:B------:R-:W-:Y:S02]  /*7b40*/  IMAD.MOV.U32 R21, RZ, RZ, R29 ;  /* 0x000000ffff157224 */ /* 0x000fe400078e001d */
[----:B------:R-:W3:Y:S01]  /*7b50*/  LDSM.16.MT88.4 R28, [R218+0x8100] ;  /* 0x00810000da1c783b */ /* 0x000ee20000004200 */
[----:B------:R-:W-:Y:S01]  /*7b60*/  HMMA.16816.F32 R44, R4, R24, R44 ;  /* 0x00000018042c723c */ /* 0x000fe2000000182c */
[----:B------:R-:W-:-:S06]  /*7b70*/  IMAD.MOV.U32 R200, RZ, RZ, R88 ;  /* 0x000000ffffc87224 */ /* 0x000fcc00078e0058 */
[----:B------:R-:W-:Y:S01]  /*7b80*/  MOV R25, R79 ;  /* 0x0000004f00197202 */ /* 0x000fe20000000f00 */
[C---:B------:R-:W-:Y:S07]  /*7b90*/  HMMA.16816.F32 R60, R4.reuse, R22, R128 ;  /* 0x00000016043c723c */ /* 0x040fee0000001880 */
[----:B------:R-:W-:Y:S01]  /*7ba0*/  MOV R22, R89 ;  /* 0x0000005900167202 */ /* 0x000fe20000000f00 */
[----:B-1----:R-:W-:Y:S01]  /*7bb0*/  HMMA.16816.F32 R76, R4, R16, R132 ;  /* 0x00000010044c723c */ /* 0x002fe20000001884 */
[----:B------:R-:W-:Y:S01]  /*7bc0*/  IMAD.MOV.U32 R129, RZ, RZ, R90 ;  /* 0x000000ffff817224 */ /* 0x000fe200078e005a */
[----:B------:R-:W-:Y:S01]  /*7bd0*/  MOV R128, R91 ;  /* 0x0000005b00807202 */ /* 0x000fe20000000f00 */
[----:B------:R-:W-:Y:S01]  /*7be0*/  IMAD.MOV.U32 R23, RZ, RZ, R92 ;  /* 0x000000ffff177224 */ /* 0x000fe200078e005c */
[----:B------:R-:W-:Y:S01]  /*7bf0*/  MOV R130, R93 ;  /* 0x0000005d00827202 */ /* 0x000fe20000000f00 */
[----:B------:R-:W-:-:S02]  /*7c00*/  IMAD.MOV.U32 R131, RZ, RZ, R94 ;  /* 0x000000ffff837224 */ /* 0x000fc400078e005e */
[----:B------:R-:W-:Y:S01]  /*7c10*/  MOV R135, R95 ;  /* 0x0000005f00877202 */ /* 0x000fe20000000f00 */
[C---:B--2---:R-:W-:Y:S08]  /*7c20*/  HMMA.16816.F32 R88, R4.reuse, R8, R144 ;  /* 0x000000080458723c */ /* 0x044ff00000001890 */
[----:B------:R-:W-:Y:S01]  /*7c30*/  HMMA.16816.F32 R92, R4, R10, R148 ;  /* 0x0000000a045c723c */ /* 0x000fe20000001894 */
[----:B------:R-:W1:Y:S01]  /*7c40*/  LDSM.16.MT88.4 R8, [R219+0x8100] ;  /* 0x00810000db08783b */ /* 0x000e620000004200 */
[----:B------:R-:W-:Y:S01]  /*7c50*/  IMAD.MOV.U32 R24, RZ, RZ, R84 ;  /* 0x000000ffff187224 */ /* 0x000fe200078e0054 */
[----:B------:R-:W-:Y:S01]  /*7c60*/  MOV R203, R85 ;  /* 0x0000005500cb7202 */ /* 0x000fe20000000f00 */
[----:B------:R-:W-:Y:S01]  /*7c70*/  IMAD.MOV.U32 R202, RZ, RZ, R86 ;  /* 0x000000ffffca7224 */ /* 0x000fe200078e0056 */
[----:B------:R-:W-:-:S03]  /*7c80*/  MOV R201, R87 ;  /* 0x0000005700c97202 */ /* 0x000fc60000000f00 */
[C---:B------:R-:W-:Y:S01]  /*7c90*/  HMMA.16816.F32 R84, R4.reuse, R18, R136 ;  /* 0x000000120454723c */ /* 0x040fe20000001888 */
[----:B------:R-:W2:Y:S07]  /*7ca0*/  LDSM.16.MT88.4 R16, [R220+0x8100] ;  /* 0x00810000dc10783b */ /* 0x000eae0000004200 */
[----:B---3--:R-:W-:Y:S07]  /*7cb0*/  HMMA.16816.F32 R100, R4, R28, R160 ;  /* 0x0000001c0464723c */ /* 0x008fee00000018a0 */
[----:B------:R-:W-:-:S02]  /*7cc0*/  IMAD.MOV.U32 R160, RZ, RZ, R135 ;  /* 0x000000ffffa07224 */ /* 0x000fc400078e0087 */
[----:B------:R-:W-:Y:S02]  /*7cd0*/  IMAD.MOV.U32 R135, RZ, RZ, R23 ;  /* 0x000000ffff877224 */ /* 0x000fe400078e0017 */
[----:B------:R-:W-:Y:S02]  /*7ce0*/  IMAD.MOV.U32 R23, RZ, RZ, R131 ;  /* 0x000000ffff177224 */ /* 0x000fe400078e0083 */
[----:B------:R-:W-:Y:S01]  /*7cf0*/  IMAD.MOV.U32 R131, RZ, RZ, R21 ;  /* 0x000000ffff837224 */ /* 0x000fe200078e0015 */
[----:B------:R-:W-:Y:S01]  /*7d00*/  MOV R136, R185 ;  /* 0x000000b900887202 */ /* 0x000fe20000000f00 */
[----:B------:R-:W-:Y:S02]  /*7d10*/  IMAD.MOV.U32 R147, RZ, RZ, R184 ;  /* 0x000000ffff937224 */ /* 0x000fe400078e00b8 */
[----:B------:R-:W-:Y:S01]  /*7d20*/  IMAD.MOV.U32 R137, RZ, RZ, R186 ;  /* 0x000000ffff897224 */ /* 0x000fe200078e00ba */
[----:B------:R-:W-:Y:S02]  /*7d30*/  MOV R161, R131 ;  /* 0x0000008300a17202 */ /* 0x000fe40000000f00 */
[----:B------:R-:W-:-:S02]  /*7d40*/  MOV R131, R187 ;  /* 0x000000bb00837202 */ /* 0x000fc40000000f00 */
[C---:B-1----:R-:W-:Y:S08]  /*7d50*/  HMMA.16816.F32 R184, R4.reuse, R8, R156 ;  /* 0x0000000804b8723c */ /* 0x042ff0000000189c */
[----:B------:R-:W-:Y:S01]  /*7d60*/  HMMA.16816.F32 R124, R4, R10, R124 ;  /* 0x0000000a047c723c */ /* 0x000fe2000000187c */
[----:B------:R-:W1:Y:S01]  /*7d70*/  LDSM.16.MT88.4 R8, [R219+0xb100] ;  /* 0x00b10000db08783b */ /* 0x000e620000004200 */
[----:B------:R-:W-:-:S02]  /*7d80*/  MOV R134, R22 ;  /* 0x0000001600867202 */ /* 0x000fc40000000f00 */
[----:B------:R-:W-:Y:S01]  /*7d90*/  MOV R22, R130 ;  /* 0x0000008200167202 */ /* 0x000fe20000000f00 */
[----:B------:R-:W-:Y:S01]  /*7da0*/  IMAD.MOV.U32 R21, RZ, RZ, R109 ;  /* 0x000000ffff157224 */ /* 0x000fe200078e006d */
[----:B------:R-:W-:Y:S01]  /*7db0*/  MOV R130, R20 ;  /* 0x0000001400827202 */ /* 0x000fe20000000f00 */
[----:B------:R-:W-:Y:S01]  /*7dc0*/  IMAD.MOV.U32 R109, RZ, RZ, R111 ;  /* 0x000000ffff6d7224 */ /* 0x000fe200078e006f */
[----:B------:R-:W-:Y:S01]  /*7dd0*/  MOV R20, R108 ;  /* 0x0000006c00147202 */ /* 0x000fe20000000f00 */
[----:B------:R-:W-:Y:S01]  /*7de0*/  IMAD.MOV.U32 R111, RZ, RZ, R27 ;  /* 0x000000ffff6f7224 */ /* 0x000fe200078e001b */
[----:B------:R-:W-:Y:S02]  /*7df0*/  MOV R108, R110 ;  /* 0x0000006e006c7202 */ /* 0x000fe40000000f00 */
        /* <DEDUP_REMOVED lines=14> */
[----:B------:R-:W3:Y:S01]  /*7ee0*/  LDSM.16.MT88.4 R24, [R217+0xb100] ;  /* 0x00b10000d918783b */ /* 0x000ee20000004200 */
[C---:B--2---:R-:W-:Y:S03]  /*7ef0*/  HMMA.16816.F32 R108, R4.reuse, R16, R168 ;  /* 0x00000010046c723c */ /* 0x044fe600000018a8 */
[----:B------:R-:W2:Y:S05]  /*7f00*/  LDSM.16.MT88.4 R20, [R218+0xb100] ;  /* 0x00b10000da14783b */ /* 0x000eaa0000004200 */
[----:B------:R-:W-:Y:S01]  /*7f10*/  HMMA.16816.F32 R188, R4, R18, R188 ;  /* 0x0000001204bc723c */ /* 0x000fe200000018bc */
[----:B------:R-:W4:Y:S01]  /*7f20*/  LDSM.16.MT88.4 R16, [R220+0xb100] ;  /* 0x00b10000dc10783b */ /* 0x000f220000004200 */
[----:B------:R-:W-:-:S06]  /*7f30*/  FFMA.FTZ R0, R0, c[0x0][0x2d0], -R13 ;  /* 0x0000b40000007a23 */ /* 0x000fcc000001080d */
[C---:B-1----:R-:W-:Y:S01]  /*7f40*/  HMMA.16816.F32 R36, R4.reuse, R8, R36 ;  /* 0x000000080424723c */ /* 0x042fe20000001824 */
[----:B------:R1:W-:Y:S07]  /*7f50*/  MUFU.EX2 R8, R0 ;  /* 0x0000000000087308 */ /* 0x0003ee0000000800 */
[----:B------:R-:W-:Y:S01]  /*7f60*/  HMMA.16816.F32 R32, R4, R10, R32 ;  /* 0x0000000a0420723c */ /* 0x000fe20000001820 */
[----:B-1----:R-:W-:Y:S01]  /*7f70*/  FFMA.FTZ R0, R183, c[0x0][0x2d0], -R13 ;  /* 0x0000b400b7007a23 */ /* 0x002fe2000001080d */
[----:B------:R-:W-:Y:S01]  /*7f80*/  MOV R144, R201 ;  /* 0x000000c900907202 */ /* 0x000fe20000000f00 */
[----:B------:R-:W-:Y:S01]  /*7f90*/  IMAD.MOV.U32 R151, RZ, RZ, R200 ;  /* 0x000000ffff977224 */ /* 0x000fe200078e00c8 */
[----:B------:R-:W-:Y:S01]  /*7fa0*/  MOV R146, R203 ;  /* 0x000000cb00927202 */ /* 0x000fe20000000f00 */
[----:B------:R1:W-:Y:S01]  /*7fb0*/  MUFU.EX2 R9, R0 ;  /* 0x0000000000097308 */ /* 0x0003e20000000800 */
[----:B------:R-:W-:-:S02]  /*7fc0*/  IMAD.MOV.U32 R145, RZ, RZ, R202 ;  /* 0x000000ffff917224 */ /* 0x000fc400078e00ca */
[----:B---3--:R-:W-:Y:S01]  /*7fd0*/  HMMA.16816.F32 R120, R4, R24, R120 ;  /* 0x000000180478723c */ /* 0x008fe20000001878 */
[----:B------:R-:W-:Y:S01]  /*7fe0*/  MOV R169, R148 ;  /* 0x0000009400a97202 */ /* 0x000fe20000000f00 */
[----:B------:R-:W-:Y:S01]  /*7ff0*/  FFMA.FTZ R2, R2, c[0x0][0x2d0], -R12 ;  /* 0x0000b40002027a23 */ /* 0x000fe2000001080c */
[----:B------:R-:W-:Y:S01]  /*8000*/  MOV R171, R150 ;  /* 0x0000009600ab7202 */ /* 0x000fe20000000f00 */
[----:B------:R-:W-:Y:S01]  /*8010*/  IMAD.MOV.U32 R170, RZ, RZ, R163 ;  /* 0x000000ffffaa7224 */ /* 0x000fe200078e00a3 */
[----:B------:R-:W-:Y:S01]  /*8020*/  LDSM.16.MT88.4 R180, [R217+0x2900] ;  /* 0x00290000d9b4783b */ /* 0x000fe20000004200 */
[----:B-1----:R-:W-:-:S04]  /*8030*/  FFMA.FTZ R0, R160, c[0x0][0x2d0], -R13 ;  /* 0x0000b400a0007a23 */ /* 0x002fc8000001080d */
[----:B------:R1:W-:Y:S01]  /*8040*/  MUFU.EX2 R11, R0 ;  /* 0x00000000000b7308 */ /* 0x0003e20000000800 */
[----:B--2---:R-:W-:Y:S01]  /*8050*/  HMMA.16816.F32 R116, R4, R20, R116 ;  /* 0x000000140474723c */ /* 0x004fe20000001874 */
[----:B-1----:R-:W-:-:S06]  /*8060*/  FFMA.FTZ R0, R161, c[0x0][0x2d0], -R13 ;  /* 0x0000b400a1007a23 */ /* 0x002fcc000001080d */
[----:B------:R1:W2:Y:S01]  /*8070*/  MUFU.EX2 R10, R0 ;  /* 0x00000000000a7308 */ /* 0x0002a20000000800 */
[----:B------:R-:W-:Y:S01]  /*8080*/  HMMA.16816.F32 R24, R4, R26, R152 ;  /* 0x0000001a0418723c */ /* 0x000fe20000001898 */
[----:B------:R-:W-:-:S07]  /*8090*/  IMAD.MOV.U32 R163, RZ, RZ, R149 ;  /* 0x000000ffffa37224 */ /* 0x000fce00078e0095 */
[----:B------:R-:W-:Y:S01]  /*80a0*/  HMMA.16816.F32 R20, R4, R22, R112 ;  /* 0x000000160414723c */ /* 0x000fe20000001870 */
[----:B-1----:R-:W-:-:S07]  /*80b0*/  FFMA.FTZ R0, R162, c[0x0][0x2d0], -R12 ;  /* 0x0000b400a2007a23 */ /* 0x002fce000001080c */
[----:B----4-:R-:W-:Y:S01]  /*80c0*/  HMMA.16816.F32 R200, R4, R16, R56 ;  /* 0x0000001004c8723c */ /* 0x010fe20000001838 */
[----:B------:R-:W-:-:S07]  /*80d0*/  IMAD.MOV.U32 R160, RZ, RZ, R151 ;  /* 0x000000ffffa07224 */ /* 0x000fce00078e0097 */
[----:B------:R-:W-:Y:S01]  /*80e0*/  HMMA.16816.F32 R48, R4, R18, R48 ;  /* 0x000000120430723c */ /* 0x000fe20000001830 */
[----:B------:R1:W-:Y:S01]  /*80f0*/  MUFU.EX2 R4, R0 ;  /* 0x0000000000047308 */ /* 0x0003e20000000800 */
[----:B------:R-:W-:Y:S01]  /*8100*/  MOV R161, R144 ;  /* 0x0000009000a17202 */ /* 0x000fe20000000f00 */
[----:B------:R-:W-:Y:S01]  /*8110*/  IMAD.MOV.U32 R162, RZ, RZ, R145 ;  /* 0x000000ffffa27224 */ /* 0x000fe200078e0091 */
[----:B------:R-:W-:Y:S01]  /*8120*/  MOV R150, R136 ;  /* 0x0000008800967202 */ /* 0x000fe20000000f00 */
[----:B------:R-:W-:Y:S01]  /*8130*/  IMAD.MOV.U32 R149, RZ, RZ, R147 ;  /* 0x000000ffff957224 */ /* 0x000fe200078e0093 */
[----:B------:R-:W3:Y:S01]  /*8140*/  LDSM.16.MT88.4 R152, [R219+0x2900] ;  /* 0x00290000db98783b */ /* 0x000ee20000004200 */
[----:B------:R-:W-:Y:S02]  /*8150*/  IMAD.MOV.U32 R151, RZ, RZ, R137 ;  /* 0x000000ffff977224 */ /* 0x000fe400078e0089 */
[----:B------:R4:W-:Y:S01]  /*8160*/  MUFU.EX2 R5, R2 ;  /* 0x0000000200057308 */ /* 0x0009e20000000800 */
[----:B------:R-:W-:Y:S01]  /*8170*/  MOV R113, R129 ;  /* 0x0000008100717202 */ /* 0x000fe20000000f00 */
[----:B------:R-:W-:Y:S01]  /*8180*/  IMAD.MOV.U32 R114, RZ, RZ, R130 ;  /* 0x000000ffff727224 */ /* 0x000fe200078e0082 */
[----:B------:R-:W-:-:S02]  /*8190*/  MOV R115, R131 ;  /* 0x0000008300737202 */ /* 0x000fc40000000f00 */
[----:B------:R-:W-:Y:S02]  /*81a0*/  MOV R148, R146 ;  /* 0x0000009200947202 */ /* 0x000fe40000000f00 */
[----:B------:R-:W-:Y:S01]  /*81b0*/  MOV R159, R171 ;  /* 0x000000ab009f7202 */ /* 0x000fe20000000f00 */
[----:B-1----:R-:W-:Y:S01]  /*81c0*/  FFMA.FTZ R0, R138, c[0x0][0x2d0], -R12 ;  /* 0x0000b4008a007a23 */ /* 0x002fe2000001080c */
[----:B------:R-:W-:Y:S01]  /*81d0*/  MOV R17, R133 ;  /* 0x0000008500117202 */ /* 0x000fe20000000f00 */
[----:B------:R-:W-:Y:S01]  /*81e0*/  IMAD.MOV.U32 R168, RZ, RZ, R160 ;  /* 0x000000ffffa87224 */ /* 0x000fe200078e00a0 */
[----:B------:R-:W-:Y:S01]  /*81f0*/  LDSM.16.MT88.4 R56, [R220+0x5900] ;  /* 0x00590000dc38783b */ /* 0x000fe20000004200 */
[----:B------:R1:W1:Y:S01]  /*8200*/  MUFU.EX2 R6, R0 ;  /* 0x0000000000067308 */ /* 0x0002620000000800 */
[----:B------:R-:W-:Y:S02]  /*8210*/  IMAD.MOV.U32 R160, RZ, RZ, R149 ;  /* 0x000000ffffa07224 */ /* 0x000fe400078e0095 */
[----:B----4-:R-:W-:Y:S01]  /*8220*/  FADD.FTZ R2, R170, R169 ;  /* 0x000000a9aa027221 */ /* 0x010fe20000010000 */
[----:B------:R-:W-:Y:S01]  /*8230*/  MOV R169, R161 ;  /* 0x000000a100a97202 */ /* 0x000fe20000000f00 */
[----:B------:R-:W-:Y:S01]  /*8240*/  IMAD.MOV.U32 R170, RZ, RZ, R162 ;  /* 0x000000ffffaa7224 */ /* 0x000fe200078e00a2 */
[----:B------:R-:W-:Y:S01]  /*8250*/  MOV R161, R150 ;  /* 0x0000009600a17202 */ /* 0x000fe20000000f00 */
[----:B------:R-:W-:Y:S01]  /*8260*/  IMAD.MOV.U32 R162, RZ, RZ, R151 ;  /* 0x000000ffffa27224 */ /* 0x000fe200078e0097 */
[----:B--2---:R-:W-:Y:S01]  /*8270*/  F2FP.PACK_AB R130, R10, R11 ;  /* 0x0000000b0a82723e */ /* 0x004fe200000000ff */
[----:B------:R-:W-:Y:S01]  /*8280*/  IMAD.MOV.U32 R18, RZ, RZ, R128 ;  /* 0x000000ffff127224 */ /* 0x000fe200078e0080 */
[----:B------:R-:W-:Y:S01]  /*8290*/  MOV R19, R135 ;  /* 0x0000008700137202 */ /* 0x000fe20000000f00 */
[----:B------:R-:W-:Y:S01]  /*82a0*/  IMAD.MOV.U32 R16, RZ, RZ, R134 ;  /* 0x000000ffff107224 */ /* 0x000fe200078e0086 */
[----:B------:R-:W-:Y:S01]  /*82b0*/  LDSM.16.MT88.4 R144, [R220+0x2900] ;  /* 0x00290000dc90783b */ /* 0x000fe20000004200 */
[----:B-1----:R-:W-:-:S03]  /*82c0*/  FFMA.FTZ R0, R139, c[0x0][0x2d0], -R12 ;  /* 0x0000b4008b007a23 */ /* 0x002fc6000001080c */
[----:B------:R-:W-:Y:S01]  /*82d0*/  LDSM.16.MT88.4 R136, [R218+0x2900] ;  /* 0x00290000da88783b */ /* 0x000fe20000004200 */
[----:B------:R1:W2:Y:S01]  /*82e0*/  MUFU.EX2 R7, R0 ;  /* 0x0000000000077308 */ /* 0x0002a20000000800 */
[----:B------:R-:W-:Y:S01]  /*82f0*/  MOV R12, R160 ;  /* 0x000000a0000c7202 */ /* 0x000fe20000000f00 */
[----:B-1----:R-:W-:Y:S01]  /*8300*/  FADD.FTZ R0, R15, R14 ;  /* 0x0000000e0f007221 */ /* 0x002fe20000010000 */
[----:B------:R-:W-:Y:S01]  /*8310*/  MOV R15, R162 ;  /* 0x000000a2000f7202 */ /* 0x000fe20000000f00 */
[----:B------:R-:W-:Y:S02]  /*8320*/  IMAD.MOV.U32 R14, RZ, RZ, R161 ;  /* 0x000000ffff0e7224 */ /* 0x000fe400078e00a1 */
[----:B------:R-:W-:Y:S02]  /*8330*/  FADD.FTZ R3, R3, R0 ;  /* 0x0000000003037221 */ /* 0x000fe40000010000 */
[----:B------:R-:W-:Y:S02]  /*8340*/  IMAD.MOV.U32 R0, RZ, RZ, R163 ;  /* 0x000000ffff007224 */ /* 0x000fe400078e00a3 */
[----:B------:R-:W1:Y:S01]  /*8350*/  LDSM.16.MT88.4 R160, [R217+0x5900] ;  /* 0x00590000d9a0783b */ /* 0x000e620000004200 */
[----:B------:R-:W-:-:S02]  /*8360*/  F2FP.PACK_AB R128, R9, R8 ;  /* 0x000000080980723e */ /* 0x000fc400000000ff */
[----:B------:R-:W-:Y:S02]  /*8370*/  F2FP.PACK_AB R129, R6, R4 ;  /* 0x000000040681723e */ /* 0x000fe400000000ff */
[----:B--2---:R-:W-:Y:S02]  /*8380*/  F2FP.PACK_AB R131, R7, R5 ;  /* 0x000000050783723e */ /* 0x004fe400000000ff */
[----:B------:R-:W-:Y:S01]  /*8390*/  MOV R171, R148 ;  /* 0x0000009400ab7202 */ /* 0x000fe20000000f00 */
[----:B------:R-:W-:-:S04]  /*83a0*/  FADD.FTZ R2, R132, R2 ;  /* 0x0000000284027221 */ /* 0x000fc80000010000 */
[----:B---3--:R-:W-:Y:S01]  /*83b0*/  HMMA.16816.F32 R148, R128, R152, R44 ;  /* 0x000000988094723c */ /* 0x008fe2000000182c */
[----:B------:R-:W-:-:S06]  /*83c0*/  FADD.FTZ R0, R0, R2 ;  /* 0x0000000200007221 */ /* 0x000fcc0000010000 */
[----:B------:R-:W-:Y:S02]  /*83d0*/  IMAD.MOV.U32 R47, RZ, RZ, R159 ;  /* 0x000000ffff2f7224 */ /* 0x000fe400078e009f */
[----:B------:R-:W-:Y:S01]  /*83e0*/  IMAD.MOV.U32 R13, RZ, RZ, R171 ;  /* 0x000000ffff0d7224 */ /* 0x000fe200078e00ab */
[----:B------:R-:W-:Y:S01]  /*83f0*/  MOV R44, R170 ;  /* 0x000000aa002c7202 */ /* 0x000fe20000000f00 */
[----:B-1----:R-:W-:Y:S07]  /*8400*/  HMMA.16816.F32 R156, R128, R160, R192 ;  /* 0x000000a0809c723c */ /* 0x002fee00000018c0 */
[----:B------:R-:W-:Y:S01]  /*8410*/  MOV R193, R113 ;  /* 0x0000007100c17202 */ /* 0x000fe20000000f00 */
[----:B------:R-:W-:Y:S01]  /*8420*/  IMAD.MOV.U32 R194, RZ, RZ, R114 ;  /* 0x000000ffffc27224 */ /* 0x000fe200078e0072 */
[----:B------:R-:W-:Y:S01]  /*8430*/  MOV R195, R115 ;  /* 0x0000007300c37202 */ /* 0x000fe20000000f00 */
[----:B------:R-:W-:Y:S01]  /*8440*/  IMAD.MOV.U32 R45, RZ, RZ, R169 ;  /* 0x000000ffff2d7224 */ /* 0x000fe200078e00a9 */
[----:B------:R-:W-:Y:S01]  /*8450*/  MOV R46, R168 ;  /* 0x000000a8002e7202 */ /* 0x000fe20000000f00 */
[----:B------:R-:W-:Y:S01]  /*8460*/  FADD.FTZ R3, R193, R3 ;  /* 0x00000003c1037221 */ /* 0x000fe20000010000 */
[----:B------:R-:W1:Y:S01]  /*8470*/  LDSM.16.MT88.4 R168, [R218+0x5900] ;  /* 0x00590000daa8783b */ /* 0x000e620000004200 */
[----:B------:R-:W-:-:S02]  /*8480*/  FADD.FTZ R0, R194, R0 ;  /* 0x00000000c2007221 */ /* 0x000fc40000010000 */
[----:B------:R-:W-:Y:S01]  /*8490*/  FADD.FTZ R3, R195, R3 ;  /* 0x00000003c3037221 */ /* 0x000fe20000010000 */
[C---:B------:R-:W-:Y:S01]  /*84a0*/  HMMA.16816.F32 R132, R128.reuse, R136, R80 ;  /* 0x000000888084723c */ /* 0x040fe20000001850 */
[----:B------:R-:W-:Y:S01]  /*84b0*/  FADD.FTZ R2, R15, R0 ;  /* 0x000000000f027221 */ /* 0x000fe20000010000 */
[----:B------:R-:W-:Y:S01]  /*84c0*/  LDSM.16.MT88.4 R80, [R218+0x8900] ;  /* 0x00890000da50783b */ /* 0x000fe20000004200 */
[----:B------:R-:W-:Y:S02]  /*84d0*/  FADD.FTZ R0, R14, R3 ;  /* 0x000000030e007221 */ /* 0x000fe40000010000 */
[----:B------:R-:W-:Y:S01]  /*84e0*/  FADD.FTZ R2, R12, R2 ;  /* 0x000000020c027221 */ /* 0x000fe20000010000 */
[----:B------:R-:W-:Y:S01]  /*84f0*/  LDSM.16.MT88.4 R112, [R218+0xb900] ;  /* 0x00b90000da70783b */ /* 0x000fe20000004200 */
[----:B------:R-:W-:Y:S02]  /*8500*/  FADD.FTZ R0, R13, R0 ;  /* 0x000000000d007221 */ /* 0x000fe40000010000 */
[----:B------:R-:W-:Y:S01]  /*8510*/  FADD.FTZ R2, R44, R2 ;  /* 0x000000022c027221 */ /* 0x000fe20000010000 */
[----:B------:R-:W-:Y:S01]  /*8520*/  HMMA.16816.F32 R136, R128, R138, R72 ;  /* 0x0000008a8088723c */ /* 0x000fe20000001848 */
[----:B------:R-:W-:Y:S01]  /*8530*/  FADD.FTZ R0, R45, R0 ;  /* 0x000000002d007221 */ /* 0x000fe20000010000 */
[----:B------:R-:W-:Y:S01]  /*8540*/  LDSM.16.MT88.4 R72, [R217+0x8900] ;  /* 0x00890000d948783b */ /* 0x000fe20000004200 */
[----:B------:R-:W-:-:S02]  /*8550*/  FADD.FTZ R2, R46, R2 ;  /* 0x000000022e027221 */ /* 0x000fc40000010000 */
[----:B------:R-:W-:Y:S01]  /*8560*/  FADD.FTZ R0, R47, R0 ;  /* 0x000000002f007221 */ /* 0x000fe20000010000 */
[----:B------:R-:W-:Y:S02]  /*8570*/  LDSM.16.MT88.4 R12, [R219+0xb900] ;  /* 0x00b90000db0c783b */ /* 0x000fe40000004200 */
[----:B------:R-:W-:Y:S02]  /*8580*/  HMMA.16816.F32 R152, R128, R154, R64 ;  /* 0x0000009a8098723c */ /* 0x000fe40000001840 */
[----:B------:R-:W2:Y:S01]  /*8590*/  LDSM.16.MT88.4 R64, [R219+0x5900] ;  /* 0x00590000db40783b */ /* 0x000ea20000004200 */
[----:B------:R-:W-:-:S05]  /*85a0*/  FADD.FTZ R2, R18, R2 ;  /* 0x0000000212027221 */ /* 0x000fca0000010000 */
[----:B------:R-:W-:Y:S01]  /*85b0*/  HMMA.16816.F32 R176, R128, R180, R176 ;  /* 0x000000b480b0723c */ /* 0x000fe200000018b0 */
[----:B------:R-:W-:-:S07]  /*85c0*/  FADD.FTZ R0, R19, R0 ;  /* 0x0000000013007221 */ /* 0x000fce0000010000 */
[----:B------:R-:W-:Y:S01]  /*85d0*/  HMMA.16816.F32 R180, R128, R182, R104 ;  /* 0x000000b680b4723c */ /* 0x000fe20000001868 */
[----:B------:R-:W3:Y:S01]  /*85e0*/  LDSM.16.MT88.4 R104, [R217+0xb900] ;  /* 0x00b90000d968783b */ /* 0x000ee20000004200 */
[----:B------:R-:W-:Y:S02]  /*85f0*/  FADD.FTZ R2, R16, R2 ;  /* 0x0000000210027221 */ /* 0x000fe40000010000 */
[----:B------:R-:W-:Y:S02]  /*8600*/  FADD.FTZ R0, R17, R0 ;  /* 0x0000000011007221 */ /* 0x000fe40000010000 */
[----:B------:R-:W-:Y:S02]  /*8610*/  FADD.FTZ R3, R214, R2 ;  /* 0x00000002d6037221 */ /* 0x000fe40000010000 */
        /* <DEDUP_REMOVED lines=8> */
[----:B------:R-:W-:Y:S02]  /*86a0*/  FADD.FTZ R2, R209, R2 ;  /* 0x00000002d1027221 */ /* 0x000fe40000010000 */
[----:B------:R-:W-:Y:S02]  /*86b0*/  FADD.FTZ R0, R174, R0 ;  /* 0x00000000ae007221 */ /* 0x000fe40000010000 */
[----:B------:R-:W-:Y:S01]  /*86c0*/  FADD.FTZ R3, R175, R2 ;  /* 0x00000002af037221 */ /* 0x000fe20000010000 */
[----:B-1----:R-:W-:Y:S01]  /*86d0*/  HMMA.16816.F32 R164, R128, R168, R164 ;  /* 0x000000a880a4723c */ /* 0x002fe200000018a4 */
[----:B------:R-:W-:Y:S02]  /*86e0*/  FADD.FTZ R2, R198, R0 ;  /* 0x00000000c6027221 */ /* 0x000fe40000010000 */
[----:B------:R-:W-:-:S05]  /*86f0*/  FADD.FTZ R0, R196, R3 ;  /* 0x00000003c4007221 */ /* 0x000fca0000010000 */
[----:B------:R-:W-:Y:S01]  /*8700*/  HMMA.16816.F32 R168, R128, R170, R52 ;  /* 0x000000aa80a8723c */ /* 0x000fe20000001834 */
[----:B------:R-:W-:Y:S02]  /*8710*/  FADD.FTZ R3, R199, R2 ;  /* 0x00000002c7037221 */ /* 0x000fe40000010000 */
[----:B------:R-:W-:-:S05]  /*8720*/  FADD.FTZ R2, R197, R0 ;  /* 0x00000000c5027221 */ /* 0x000fca0000010000 */
[----:B------:R-:W-:Y:S01]  /*8730*/  HMMA.16816.F32 R140, R128, R144, R140 ;  /* 0x00000090808c723c */ /* 0x000fe2000000188c */
[----:B------:R-:W-:-:S07]  /*8740*/  FADD.FTZ R0, R205, R3 ;  /* 0x00000003cd007221 */ /* 0x000fce0000010000 */
[----:B------:R-:W-:Y:S01]  /*8750*/  HMMA.16816.F32 R52, R128, R56, R40 ;  /* 0x000000388034723c */ /* 0x000fe20000001828 */
[----:B------:R-:W-:-:S07]  /*8760*/  FADD.FTZ R2, R204, R2 ;  /* 0x00000002cc027221 */ /* 0x000fce0000010000 */
[C---:B------:R-:W-:Y:S08]  /*8770*/  HMMA.16816.F32 R144, R128.reuse, R146, R68 ;  /* 0x000000928090723c */ /* 0x040ff00000001844 */
[----:B------:R-:W-:Y:S01]  /*8780*/  HMMA.16816.F32 R56, R128, R58, R60 ;  /* 0x0000003a8038723c */ /* 0x000fe2000000183c */
[----:B------:R-:W-:-:S07]  /*8790*/  UIMAD.WIDE UR4, UR11, 0x2aaaaaab, URZ ;  /* 0x2aaaaaab0b0478a5 */ /* 0x000fce000f8e023f */
[C---:B--2---:R-:W-:Y:S08]  /*87a0*/  HMMA.16816.F32 R60, R128.reuse, R64, R76 ;  /* 0x00000040803c723c */ /* 0x044ff0000000184c */
[C---:B------:R-:W-:Y:S01]  /*87b0*/  HMMA.16816.F32 R68, R128.reuse, R72, R88 ;  /* 0x000000488044723c */ /* 0x040fe20000001858 */
[----:B------:R-:W1:Y:S07]  /*87c0*/  LDSM.16.MT88.4 R88, [R220+0x8900] ;  /* 0x00890000dc58783b */ /* 0x000e6e0000004200 */
[C---:B------:R-:W-:Y:S01]  /*87d0*/  HMMA.16816.F32 R160, R128.reuse, R162, R96 ;  /* 0x000000a280a0723c */ /* 0x040fe20000001860 */
[----:B------:R-:W2:Y:S07]  /*87e0*/  LDSM.16.MT88.4 R96, [R219+0x8900] ;  /* 0x00890000db60783b */ /* 0x000eae0000004200 */
[----:B------:R-:W-:Y:S01]  /*87f0*/  HMMA.16816.F32 R76, R128, R80, R100 ;  /* 0x00000050804c723c */ /* 0x000fe20000001864 */
[----:B------:R-:W-:-:S07]  /*8800*/  FADD.FTZ R0, R8, R0 ;  /* 0x0000000008007221 */ /* 0x000fce0000010000 */
[----:B---3--:R-:W-:Y:S01]  /*8810*/  HMMA.16816.F32 R100, R128, R104, R120 ;  /* 0x000000688064723c */ /* 0x008fe20000001878 */
[----:B------:R-:W3:Y:S01]  /*8820*/  LDSM.16.MT88.4 R120, [R220+0xb900] ;  /* 0x00b90000dc78783b */ /* 0x000ee20000004200 */
[----:B------:R-:W-:Y:S01]  /*8830*/  FADD.FTZ R2, R4, R2 ;  /* 0x0000000204027221 */ /* 0x000fe20000010000 */
[----:B------:R-:W-:Y:S01]  /*8840*/  USHF.R.U32.HI UR4, URZ, 0x1f, UR5 ;  /* 0x0000001f3f047899 */ /* 0x000fe20008011605 */
[----:B------:R-:W-:Y:S02]  /*8850*/  FADD.FTZ R0, R9, R0 ;  /* 0x0000000009007221 */ /* 0x000fe40000010000 */
[----:B------:R-:W-:Y:S01]  /*8860*/  FADD.FTZ R2, R6, R2 ;  /* 0x0000000206027221 */ /* 0x000fe20000010000 */
[----:B------:R-:W-:Y:S01]  /*8870*/  ULEA.HI.SX32 UR4, UR5, UR4, 0x1c ;  /* 0x0000000405047291 */ /* 0x000fe2000f8fe23f */
[----:B------:R-:W-:Y:S02]  /*8880*/  FADD.FTZ R0, R11, R0 ;  /* 0x000000000b007221 */ /* 0x000fe40000010000 */
[----:B------:R-:W-:Y:S01]  /*8890*/  FADD.FTZ R2, R5, R2 ;  /* 0x0000000205027221 */ /* 0x000fe20000010000 */
[----:B------:R-:W-:Y:S01]  /*88a0*/  UISETP.LT.AND UP0, UPT, URZ, UR4, UPT ;  /* 0x000000043f00728c */ /* 0x000fe2000bf01270 */
[----:B------:R-:W-:-:S02]  /*88b0*/  FADD.FTZ R3, R10, R0 ;  /* 0x000000000a037221 */ /* 0x000fc40000010000 */
[----:B------:R-:W-:Y:S01]  /*88c0*/  FADD.FTZ R0, R7, R2 ;  /* 0x0000000207007221 */ /* 0x000fe20000010000 */
[----:B------:R-:W-:-:S04]  /*88d0*/  USEL UR4, URZ, UR4, !UP0 ;  /* 0x000000043f047287 */ /* 0x000fc8000c000000 */
[----:B------:R-:W-:Y:S01]  /*88e0*/  UISETP.GE.AND UP0, UPT, UR6, UR4, UPT ;  /* 0x000000040600728c */ /* 0x000fe2000bf06270 */
[----:B------:R4:W-:Y:S04]  /*88f0*/  STL [R1+0x24], R0 ;  /* 0x0000240001007387 */ /* 0x0009e80000100800 */
[----:B------:R4:W-:Y:S01]  /*8900*/  STL [R1+0x20], R3 ;  /* 0x0000200301007387 */ /* 0x0009e20000100800 */
[----:B------:R-:W-:Y:S01]  /*8910*/  PLOP3.LUT P0, PT, PT, PT, UP0, 0x40, 0x0 ;  /* 0x000000000000781c */ /* 0x000fe20003f0e808 */
[C---:B------:R-:W-:Y:S08]  /*8920*/  HMMA.16816.F32 R64, R128.reuse, R66, R84 ;  /* 0x000000428040723c */ /* 0x040ff00000001854 */
[C---:B------:R-:W-:Y:S08]  /*8930*/  HMMA.16816.F32 R72, R128.reuse, R74, R92 ;  /* 0x0000004a8048723c */ /* 0x040ff0000000185c */
[C---:B-1----:R-:W-:Y:S08]  /*8940*/  HMMA.16816.F32 R84, R128.reuse, R88, R108 ;  /* 0x000000588054723c */ /* 0x042ff0000000186c */
[C---:B--2---:R-:W-:Y:S08]  /*8950*/  HMMA.16816.F32 R92, R128.reuse, R96, R184 ;  /* 0x00000060805c723c */ /* 0x044ff000000018b8 */
        /* <DEDUP_REMOVED lines=11> */
[----:B----4-:R-:W2:Y:S04]  /*8a10*/  LDL R47, [R1+0x58] ;  /* 0x00005800012f7983 */ /* 0x010ea80000100800 */
[----:B------:R-:W3:Y:S04]  /*8a20*/  LDL.LU R18, [R1+0x74] ;  /* 0x0000740001127983 */ /* 0x000ee80000300800 */
[----:B------:R-:W3:Y:S04]  /*8a30*/  LDL R19, [R1+0x44] ;  /* 0x0000440001137983 */ /* 0x000ee80000100800 */
[----:B------:R-:W4:Y:S04]  /*8a40*/  LDL R16, [R1+0x6c] ;  /* 0x00006c0001107983 */ /* 0x000f280000100800 */
[----:B------:R-:W4:Y:S04]  /*8a50*/  LDL R17, [R1+0x64] ;  /* 0x0000640001117983 */ /* 0x000f280000100800 */
[----:B------:R-:W4:Y:S04]  /*8a60*/  LDL R214, [R1+0x70] ;  /* 0x0000700001d67983 */ /* 0x000f280000100800 */
[----:B------:R-:W4:Y:S01]  /*8a70*/  LDL R215, [R1+0x60] ;  /* 0x0000600001d77983 */ /* 0x000f220000100800 */
[----:B------:R-:W-:Y:S01]  /*8a80*/  PLOP3.LUT P0, PT, PT, PT, UP1, 0x80, 0x0 ;  /* 0x000000000000781c */ /* 0x000fe20003f0f018 */
[----:B------:R-:W-:-:S02]  /*8a90*/  IMAD.MOV.U32 R175, RZ, RZ, R172 ;  /* 0x000000ffffaf7224 */ /* 0x000fc400078e00ac */
[----:B------:R-:W-:-:S10]  /*8aa0*/  IMAD.MOV.U32 R3, RZ, RZ, R173 ;  /* 0x000000ffff037224 */ /* 0x000fd400078e00ad */
[----:B--2---:R-:W-:Y:S01]  /*8ab0*/  @P0 IMAD.HI.U32 R0, R47, c[0x0][0x2c8], RZ ;  /* 0x0000b2002f000a27 */ /* 0x004fe200078e00ff */
[----:B------:R-:W-:Y:S02]  /*8ac0*/  PLOP3.LUT P0, PT, PT, PT, UP1, 0x80, 0x0 ;  /* 0x000000000000781c */ /* 0x000fe40003f0f018 */
[----:B---3--:R-:W-:-:S05]  /*8ad0*/  SHF.L.U64.HI R2, R19, 0x1, R18 ;  /* 0x0000000113027819 */ /* 0x008fca0000010212 */
[----:B------:R1:W-:Y:S06]  /*8ae0*/  STL [R1+0x40], R2 ;  /* 0x0000400201007387 */ /* 0x0003ec0000100800 */
[----:B------:R-:W-:Y:S02]  /*8af0*/  @P0 SHF.R.U32.HI R0, RZ, c[0x0][0x2cc], R0 ;  /* 0x0000b300ff000a19 */ /* 0x000fe40000011600 */
[C---:B----4-:R-:W-:Y:S01]  /*8b00*/  SHF.L.U64.HI R5, R17.reuse, 0x1, R16 ;  /* 0x0000000111057819 */ /* 0x050fe20000010210 */
[----:B------:R-:W-:Y:S02]  /*8b10*/  IMAD.SHL.U32 R4, R17, 0x2, RZ ;  /* 0x0000000211047824 */ /* 0x000fe400078e00ff */
[----:B-1----:R-:W-:-:S05]  /*8b20*/  IMAD.SHL.U32 R2, R19, 0x2, RZ ;  /* 0x0000000213027824 */ /* 0x002fca00078e00ff */
[----:B------:R1:W-:Y:S04]  /*8b30*/  STL [R1+0x68], R2 ;  /* 0x0000680201007387 */ /* 0x0003e80000100800 */
[----:B------:R2:W-:Y:S04]  /*8b40*/  STL [R1+0x3c], R5 ;  /* 0x00003c0501007387 */ /* 0x0005e80000100800 */
[----:B------:R3:W-:Y:S01]  /*8b50*/  STL [R1+0x38], R4 ;  /* 0x0000380401007387 */ /* 0x0007e20000100800 */
[----:B-1----:R-:W-:Y:S02]  /*8b60*/  SEL R2, RZ, 0x10, P5 ;  /* 0x00000010ff027807 */ /* 0x002fe40002800000 */
[----:B------:R-:W-:-:S02]  /*8b70*/  SEL R2, RZ, 0x10, P4 ;  /* 0x00000010ff027807 */ /* 0x000fc40002000000 */
[C---:B--2---:R-:W-:Y:S01]  /*8b80*/  SHF.L.U64.HI R5, R215.reuse, 0x1, R214 ;  /* 0x00000001d7057819 */ /* 0x044fe200000102d6 */
[----:B---3--:R-:W-:-:S04]  /*8b90*/  IMAD.SHL.U32 R4, R215, 0x2, RZ ;  /* 0x00000002d7047824 */ /* 0x008fc800078e00ff */
[----:B------:R1:W-:Y:S04]  /*8ba0*/  STL [R1+0x34], R5 ;  /* 0x0000340501007387 */ /* 0x0003e80000100800 */
[----:B------:R1:W-:Y:S04]  /*8bb0*/  STL [R1+0x30], R4 ;  /* 0x0000300401007387 */ /* 0x0003e80000100800 */
[----:B------:R1:W-:Y:S02]  /*8bc0*/  @P0 STL [R1+0x54], R0 ;  /* 0x0000540001000387 */ /* 0x0003e40000100800 */
.L_x_3346:
[----:B------:R-:W-:Y:S04]  /*8bd0*/  DEPBAR.LE SB0, 0x0 ;  /* 0x000080000000791a */ /* 0x000fe80000000000 */
[----:B------:R-:W-:Y:S01]  /*8be0*/  BAR.SYNC.DEFER_BLOCKING 0x0 ;  /* 0x0000000000007b1d */ /* 0x000fe20000010000 */
[----:B------:R-:W-:Y:S05]  /*8bf0*/  ISETP.LE.AND P0, PT, RZ, UR6, PT ;  /* 0x00000006ff007c0c */ /* 0x000fea000bf03270 */
[----:B-----5:R2:W3:Y:S04]  /*8c00*/  LDSM.16.M88.4 R48, [R223+0x18100] ;  /* 0x01810000df30783b */ /* 0x0204e80000000200 */
        /* <DEDUP_REMOVED lines=14> */
[----:B---34-:R-:W3:Y:S01]  /*8cf0*/  LDL R2, [R1+0x2c] ;  /* 0x00002c0001027983 */ /* 0x018ee20000100800 */
[----:B------:R-:W-:Y:S03]  /*8d00*/  SEL R23, RZ, 0x10, P5 ;  /* 0x00000010ff177807 */ /* 0x000fe60002800000 */
[----:B------:R-:W4:Y:S04]  /*8d10*/  LDL R6, [R1+0x28] ;  /* 0x0000280001067983 */ /* 0x000f280000100800 */
        /* <DEDUP_REMOVED lines=8> */
[----:B-1-3--:R-:W-:Y:S01]  /*8da0*/  SHF.R.S32.HI R0, RZ, 0x1f, R2 ;  /* 0x0000001fff007819 */ /* 0x00afe20000011402 */
        /* <DEDUP_REMOVED lines=12> */
[----:B------:R-:W1:Y:S01]  /*8e70*/  SHFL.IDX PT, R0, R6, RZ, 0x181f ;  /* 0x00181fff06007589 */ /* 0x000e6200000e0000 */
[C---:B--2---:R-:W-:Y:S01]  /*8e80*/  IMAD.SHL.U32 R12, R13.reuse, 0x2, RZ ;  /* 0x000000020d0c7824 */ /* 0x044fe200078e00ff */
[----:B-----5:R-:W-:Y:S02]  /*8e90*/  SHF.L.U64.HI R13, R13, 0x1, R20 ;  /* 0x000000010d0d7819 */ /* 0x020fe40000010214 */
[----:B------:R-:W2:Y:S01]  /*8ea0*/  SHFL.IDX PT, R2, R7, RZ, 0x181f ;  /* 0x00181fff07027589 */ /* 0x000ea200000e0000 */
[----:B-1----:R-:W-:Y:S05]  /*8eb0*/  IADD3 R14, P0, R0, R36, RZ ;  /* 0x00000024000e7210 */ /* 0x002fea0007f1e0ff */
[----:B--2---:R-:W-:Y:S01]  /*8ec0*/  IMAD.X R15, R2, 0x1, R31, P0 ;  /* 0x00000001020f7824 */ /* 0x004fe200000e061f */
[----:B------:R-:W-:Y:S04]  /*8ed0*/  IADD3 R4, P0, R0, R22, RZ ;  /* 0x0000001600047210 */ /* 0x000fe80007f1e0ff */
[----:B------:R-:W-:Y:S01]  /*8ee0*/  @!PT LDS RZ, [RZ] ;  /* 0x00000000fffff984 */ /* 0x000fe20000000800 */
[----:B------:R1:W-:Y:S01]  /*8ef0*/  LDGSTS.E.BYPASS.LTC128B.128 [R252], [R14.64], !P2 ;  /* 0x000000000efc7fae */ /* 0x0003e2000d101d50 */
[----:B------:R-:W-:Y:S05]  /*8f00*/  IMAD.X R5, R2, 0x1, R30, P0 ;  /* 0x0000000102057824 */ /* 0x000fea00000e061e */
[----:B------:R2:W-:Y:S02]  /*8f10*/  LDGSTS.E.BYPASS.LTC128B.128 [R252+0x3000], [R4.64], !P5 ;  /* 0x0300000004fc7fae */ /* 0x0005e4000e901d50 */
[-C--:B--2---:R-:W-:Y:S05]  /*8f20*/  IADD3 R4, P0, R0, R29.reuse, RZ ;  /* 0x0000001d00047210 */ /* 0x084fea0007f1e0ff */
[----:B------:R-:W-:Y:S01]  /*8f30*/  IMAD.X R5, R2, 0x1, R28, P0 ;  /* 0x0000000102057824 */ /* 0x000fe200000e061c */
[----:B------:R-:W-:Y:S02]  /*8f40*/  IADD3 R20, P0, R0, R12, RZ ;  /* 0x0000000c00147210 */ /* 0x000fe40007f1e0ff */
[----:B------:R-:W-:Y:S03]  /*8f50*/  SHFL.IDX PT, R0, R6, 0x2, 0x181f ;  /* 0x00581f0006007f89 */ /* 0x000fe600000e0000 */
[----:B------:R-:W-:Y:S01]  /*8f60*/  IMAD.X R21, R2, 0x1, R13, P0 ;  /* 0x0000000102157824 */ /* 0x000fe200000e060d */
[----:B------:R2:W-:Y:S04]  /*8f70*/  LDGSTS.E.BYPASS.LTC128B.128 [R252+0x6000], [R4.64], !P4 ;  /* 0x0600000004fc7fae */ /* 0x0005e8000e101d50 */
[----:B------:R3:W-:Y:S04]  /*8f80*/  LDGSTS.E.BYPASS.LTC128B.128 [R252+0x9000], [R20.64], !P6 ;  /* 0x0900000014fc7fae */ /* 0x0007e8000f101d50 */
[----:B------:R-:W-:Y:S04]  /*8f90*/  SHFL.IDX PT, R2, R7, 0x2, 0x181f ;  /* 0x00581f0007027f89 */ /* 0x000fe800000e0000 */
[----:B--2---:R-:W1:Y:S04]  /*8fa0*/  SHFL.IDX PT, R4, R6, 0x1, 0x181f ;  /* 0x00381f0006047f89 */ /* 0x004e6800000e0000 */
[----:B------:R-:W2:Y:S01]  /*8fb0*/  SHFL.IDX PT, R5, R7, 0x1, 0x181f ;  /* 0x00381f0007057f89 */ /* 0x000ea200000e0000 */
[C---:B-1----:R-:W-:Y:S05]  /*8fc0*/  IADD3 R14, P0, R4.reuse, R36, RZ ;  /* 0x00000024040e7210 */ /* 0x042fea0007f1e0ff */
[C---:B--2---:R-:W-:Y:S05]  /*8fd0*/  IMAD.X R15, R5.reuse, 0x1, R31, P0 ;  /* 0x00000001050f7824 */ /* 0x044fea00000e061f */
[----:B------:R1:W-:Y:S02]  /*8fe0*/  LDGSTS.E.BYPASS.LTC128B.128 [R252+0x1000], [R14.64], !P2 ;  /* 0x010000000efc7fae */ /* 0x0003e4000d101d50 */
[C---:B-1----:R-:W-:Y:S05]  /*8ff0*/  IADD3 R14, P0, R4.reuse, R22, RZ ;  /* 0x00000016040e7210 */ /* 0x042fea0007f1e0ff */
[C---:B------:R-:W-:Y:S01]  /*9000*/  IMAD.X R15, R5.reuse, 0x1, R30, P0 ;  /* 0x00000001050f7824 */ /* 0x040fe200000e061e */
[C---:B------:R-:W-:Y:S04]  /*9010*/  IADD3 R6, P0, R4.reuse, R29, RZ ;  /* 0x0000001d04067210 */ /* 0x040fe80007f1e0ff */
[----:B------:R3:W-:Y:S01]  /*9020*/  LDGSTS.E.BYPASS.LTC128B.128 [R252+0x4000], [R14.64], !P5 ;  /* 0x040000000efc7fae */ /* 0x0007e2000e901d50 */
[C---:B------:R-:W-:Y:S01]  /*9030*/  IMAD.X R7, R5.reuse, 0x1, R28, P0 ;  /* 0x0000000105077824 */ /* 0x040fe200000e061c */
[----:B------:R-:W-:Y:S04]  /*9040*/  IADD3 R4, P0, R4, R12, RZ ;  /* 0x0000000c04047210 */ /* 0x000fe80007f1e0ff */
[----:B------:R3:W-:Y:S01]  /*9050*/  LDGSTS.E.BYPASS.LTC128B.128 [R252+0x7000], [R6.64], !P4 ;  /* 0x0700000006fc7fae */ /* 0x0007e2000e101d50 */
[----:B------:R-:W-:Y:S05]  /*9060*/  IMAD.X R5, R5, 0x1, R13, P0 ;  /* 0x0000000105057824 */ /* 0x000fea00000e060d */
[----:B------:R1:W-:Y:S02]  /*9070*/  LDGSTS.E.BYPASS.LTC128B.128 [R252+0xa000], [R4.64], !P6 ;  /* 0x0a00000004fc7fae */ /* 0x0003e4000f101d50 */
[----:B-1----:R-:W-:Y:S05]  /*9080*/  IADD3 R4, P0, R0, R36, RZ ;  /* 0x0000002400047210 */ /* 0x002fea0007f1e0ff */
[----:B------:R-:W-:Y:S05]  /*9090*/  IMAD.X R5, R2, 0x1, R31, P0 ;  /* 0x0000000102057824 */ /* 0x000fea00000e061f */
[----:B------:R1:W-:Y:S02]  /*90a0*/  LDGSTS.E.BYPASS.LTC128B.128 [R252+0x2000], [R4.64], !P2 ;  /* 0x0200000004fc7fae */ /* 0x0003e4000d101d50 */
[C---:B-1----:R-:W-:Y:S04]  /*90b0*/  IADD3 R4, -R23.reuse, 0x10, RZ ;  /* 0x0000001017047810 */ /* 0x042fe80007ffe1ff */
[----:B------:R-:W-:Y:S04]  /*90c0*/  LOP3.LUT R4, R4, 0xf, RZ, 0xc0, !PT ;  /* 0x0000000f04047812 */ /* 0x000fe800078ec0ff */
[----:B------:R-:W-:Y:S02]  /*90d0*/  IADD3 R4, P1, P0, R4, R0, R22 ;  /* 0x0000000004047210 */ /* 0x000fe4000783e016 */
[----:B------:R-:W-:Y:S02]  /*90e0*/  SEL R22, RZ, 0x10, P6 ;  /* 0x00000010ff167807 */ /* 0x000fe40003000000 */
[----:B------:R-:W-:Y:S02]  /*90f0*/  IADD3.X R5, RZ, R2, R30, P1, P0 ;  /* 0x00000002ff057210 */ /* 0x000fe40000fe041e */
[----:B------:R-:W-:Y:S02]  /*9100*/  ISETP.NE.U32.AND P0, PT, R23, RZ, PT ;  /* 0x000000ff1700720c */ /* 0x000fe40003f05070 */
[----:B------:R-:W-:Y:S11]  /*9110*/  SEL R23, RZ, 0x10, P4 ;  /* 0x00000010ff177807 */ /* 0x000ff60002000000 */
[----:B------:R1:W-:Y:S02]  /*9120*/  LDGSTS.E.BYPASS.LTC128B.128.ZFILL [R252+0x5000], [R4.64], P0 ;  /* 0x0500000004fc7fae */ /* 0x0003e40008141d50 */
[----:B-1----:R-:W-:Y:S04]  /*9130*/  IADD3 R4, -R22, 0x10, RZ ;  /* 0x0000001016047810 */ /* 0x002fe80007ffe1ff */
[----:B------:R-:W-:Y:S04]  /*9140*/  LOP3.LUT R4, R4, 0xf, RZ, 0xc0, !PT ;  /* 0x0000000f04047812 */ /* 0x000fe800078ec0ff */
[----:B------:R-:W-:Y:S02]  /*9150*/  IADD3 R12, P1, P0, R4, R0, R12 ;  /* 0x00000000040c7210 */ /* 0x000fe4000783e00c */
[C---:B------:R-:W-:Y:S02]  /*9160*/  IADD3 R4, -R23.reuse, 0x10, RZ ;  /* 0x0000001017047810 */ /* 0x040fe40007ffe1ff */
[----:B------:R-:W-:Y:S02]  /*9170*/  IADD3.X R13, RZ, R2, R13, P1, P0 ;  /* 0x00000002ff0d7210 */ /* 0x000fe40000fe040d */
[----:B------:R-:W-:Y:S04]  /*9180*/  LOP3.LUT R4, R4, 0xf, RZ, 0xc0, !PT ;  /* 0x0000000f04047812 */ /* 0x000fe800078ec0ff */
[----:B------:R-:W-:Y:S04]  /*9190*/  IADD3 R4, P1, P0, R4, R0, R29 ;  /* 0x0000000004047210 */ /* 0x000fe8000783e01d */
[----:B------:R-:W-:Y:S02]  /*91a0*/  IADD3.X R5, RZ, R2, R28, P1, P0 ;  /* 0x00000002ff057210 */ /* 0x000fe40000fe041c */
[----:B------:R-:W-:Y:S11]  /*91b0*/  ISETP.NE.U32.AND P0, PT, R23, RZ, PT ;  /* 0x000000ff1700720c */ /* 0x000ff60003f05070 */
[----:B------:R-:W-:Y:S02]  /*91c0*/  @!UPT UIADD3 URZ, URZ, URZ, URZ ;  /* 0x0000003f3f3ff290 */ /* 0x000fe4000fffe03f */
[----:B------:R3:W-:Y:S01]  /*91d0*/  LDGSTS.E.BYPASS.LTC128B.128.ZFILL [R252+0x8000], [R4.64], P0 ;  /* 0x0800000004fc7fae */ /* 0x0007e20008141d50 */
[----:B------:R-:W-:Y:S11]  /*91e0*/  ISETP.NE.U32.AND P0, PT, R22, RZ, PT ;  /* 0x000000ff1600720c */ /* 0x000ff60003f05070 */
[----:B------:R-:W-:Y:S02]  /*91f0*/  @!UPT UIADD3 URZ, URZ, URZ, URZ ;  /* 0x0000003f3f3ff290 */ /* 0x000fe4000fffe03f */
[----:B------:R3:W-:Y:S02]  /*9200*/  LDGSTS.E.BYPASS.LTC128B.128.ZFILL [R252+0xb000], [R12.64], P0 ;  /* 0x0b0000000cfc7fae */ /* 0x0007e40008141d50 */
.L_x_3344:
        /* <DEDUP_REMOVED lines=89> */
[----:B------:R-:W2:Y:S06]  /*97a0*/  LDSM.16.M88.4 R184, [R241] ;  /* 0x00000000f1b8783b */ /* 0x000eac0000000200 */
        /* <DEDUP_REMOVED lines=206> */
[----:B------:R-:W2:Y:S01]  /*a490*/  LDL R0, [R1+0x4c] ;  /* 0x00004c0001007983 */ /* 0x000ea20000100800 */
[----:B------:R-:W-:Y:S01]  /*a4a0*/  IMAD.MOV.U32 R2, RZ, RZ, c[0x0][0x2b8] ;  /* 0x0000ae00ff027624 */ /* 0x000fe200078e00ff */
[----:B------:R-:W-:Y:S01]  /*a4b0*/  UIMAD UR5, UR6, 0x60, UR12 ;  /* 0x00000060060578a4 */ /* 0x000fe2000f8e020c */
[----:B------:R-:W-:Y:S01]  /*a4c0*/  IMAD.MOV.U32 R184, RZ, RZ, RZ ;  /* 0x000000ffffb87224 */ /* 0x000fe200078e00ff */
[----:B------:R-:W3:Y:S01]  /*a4d0*/  LDL R201, [R1+0x38] ;  /* 0x0000380001c97983 */ /* 0x000ee20000100800 */
[----:B------:R-:W-:Y:S02]  /*a4e0*/  SEL R215, RZ, 0x10, P5 ;  /* 0x00000010ffd77807 */ /* 0x000fe40002800000 */
[----:B------:R-:W-:Y:S01]  /*a4f0*/  ISETP.NE.AND P1, PT, R2, 0x1, PT ;  /* 0x000000010200780c */ /* 0x000fe20003f25270 */
[----:B------:R-:W4:Y:S01]  /*a500*/  LDL R198, [R1+0x3c] ;  /* 0x00003c0001c67983 */ /* 0x000f220000100800 */
[----:B------:R-:W-:Y:S01]  /*a510*/  IMAD.U32 R2, RZ, RZ, UR5 ;  /* 0x00000005ff027e24 */ /* 0x000fe2000f8e00ff */
[----:B------:R-:W-:Y:S02]  /*a520*/  SEL R212, RZ, 0x10, P4 ;  /* 0x00000010ffd47807 */ /* 0x000fe40002000000 */
[----:B------:R-:W5:Y:S01]  /*a530*/  LDL R199, [R1+0x30] ;  /* 0x0000300001c77983 */ /* 0x000f620000100800 */
[----:B------:R-:W-:Y:S02]  /*a540*/  IADD3 R194, -R215, 0x10, RZ ;  /* 0x00000010d7c27810 */ /* 0x000fe40007ffe1ff */
[----:B------:R-:W-:Y:S01]  /*a550*/  IADD3 R192, -R212, 0x10, RZ ;  /* 0x00000010d4c07810 */ /* 0x000fe20007ffe1ff */
[----:B------:R-:W3:Y:S01]  /*a560*/  LDL R196, [R1+0x34] ;  /* 0x0000340001c47983 */ /* 0x000ee20000100800 */
[----:B------:R-:W-:Y:S02]  /*a570*/  LOP3.LUT R194, R194, 0xf, RZ, 0xc0, !PT ;  /* 0x0000000fc2c27812 */ /* 0x000fe400078ec0ff */
[----:B------:R-:W-:Y:S01]  /*a580*/  LOP3.LUT R192, R192, 0xf, RZ, 0xc0, !PT ;  /* 0x0000000fc0c07812 */ /* 0x000fe200078ec0ff */
        /* <DEDUP_REMOVED lines=15> */
[----:B------:R-:W-:Y:S02]  /*a680*/  IMAD R0, R0, c[0x0][0x1e0], RZ ;  /* 0x0000780000007a24 */ /* 0x000fe400078e02ff */
[----:B------:R-:W1:Y:S02]  /*a690*/  LDL R213, [R1+0x48] ;  /* 0x0000480001d57983 */ /* 0x000e640000100800 */
[C---:B------:R-:W-:Y:S02]  /*a6a0*/  IMAD R0, R185.reuse, c[0x0][0x1e4], R0 ;  /* 0x00007900b9007a24 */ /* 0x040fe400078e0200 */
[----:B------:R-:W4:Y:S01]  /*a6b0*/  LDL R200, [R1+0x50] ;  /* 0x0000500001c87983 */ /* 0x000f220000100800 */
[----:B--2---:R-:W-:Y:S04]  /*a6c0*/  IMAD.WIDE.U32 R172, R185, c[0x0][0x1e0], RZ ;  /* 0x00007800b9ac7a25 */ /* 0x004fe800078e00ff */
[----:B------:R-:W-:Y:S01]  /*a6d0*/  IMAD.IADD R173, R173, 0x1, R0 ;  /* 0x00000001adad7824 */ /* 0x000fe200078e0200 */
[----:B---3--:R2:W-:Y:S01]  /*a6e0*/  STL [R1+0x28], R184 ;  /* 0x000028b801007387 */ /* 0x0085e20000100800 */
[----:B------:R-:W-:Y:S02]  /*a6f0*/  SHF.R.S32.HI R0, RZ, 0x1f, R184 ;  /* 0x0000001fff007819 */ /* 0x000fe400000114b8 */
[----:B------:R-:W-:Y:S04]  /*a700*/  IMAD.WIDE.U32 R172, R184, c[0x0][0x1f0], R172 ;  /* 0x00007c00b8ac7a25 */ /* 0x000fe800078e00ac */
[----:B------:R-:W-:Y:S02]  /*a710*/  IMAD R0, R0, c[0x0][0x1f0], RZ ;  /* 0x00007c0000007a24 */ /* 0x000fe400078e02ff */
[----:B-1----:R-:W-:Y:S02]  /*a720*/  IMAD.SHL.U32 R185, R213, 0x2, RZ ;  /* 0x00000002d5b97824 */ /* 0x002fe400078e00ff */
[----:B------:R-:W-:Y:S01]  /*a730*/  IMAD R0, R184, c[0x0][0x1f4], R0 ;  /* 0x00007d00b8007a24 */ /* 0x000fe200078e0200 */
[----:B--2---:R-:W-:Y:S04]  /*a740*/  IADD3 R184, P0, R172, UR22, RZ ;  /* 0x00000016acb87c10 */ /* 0x004fe8000ff1e0ff */
[----:B------:R-:W-:Y:S02]  /*a750*/  IADD3.X R172, R173, UR19, R0, P0, !PT ;  /* 0x00000013adac7c10 */ /* 0x000fe400087fe400 */
[C---:B------:R-:W-:Y:S04]  /*a760*/  LEA R174, P0, R184.reuse, c[0x0][0x1c8], 0x1 ;  /* 0x00007200b8ae7a11 */ /* 0x040fe800078008ff */
[----:B------:R-:W-:Y:S01]  /*a770*/  LEA.HI.X R184, R184, c[0x0][0x1cc], R172, 0x1, P0 ;  /* 0x00007300b8b87a11 */ /* 0x000fe200000f0cac */
[----:B------:R-:W-:Y:S04]  /*a780*/  SHFL.IDX PT, R0, R174, RZ, 0x181f ;  /* 0x00181fffae007589 */ /* 0x000fe800000e0000 */
[----:B------:R-:W1:Y:S04]  /*a790*/  SHFL.IDX PT, R172, R174, 0x2, 0x181f ;  /* 0x00581f00aeac7f89 */ /* 0x000e6800000e0000 */
[----:B------:R-:W4:Y:S04]  /*a7a0*/  SHFL.IDX PT, R173, R184, 0x2, 0x181f ;  /* 0x00581f00b8ad7f89 */ /* 0x000f2800000e0000 */
[----:B------:R-:W2:Y:S01]  /*a7b0*/  SHFL.IDX PT, R2, R184, RZ, 0x181f ;  /* 0x00181fffb8027589 */ /* 0x000ea200000e0000 */
[-C--:B-1----:R-:W-:Y:S04]  /*a7c0*/  IADD3 R194, P1, P0, R194, R172.reuse, R201 ;  /* 0x000000acc2c27210 */ /* 0x082fe8000783e0c9 */
[-C--:B----4-:R-:W-:Y:S02]  /*a7d0*/  IADD3.X R195, RZ, R173.reuse, R198, P1, P0 ;  /* 0x000000adffc37210 */ /* 0x090fe40000fe04c6 */
[-C--:B-----5:R-:W-:Y:S04]  /*a7e0*/  IADD3 R192, P1, P0, R192, R172.reuse, R199 ;  /* 0x000000acc0c07210 */ /* 0x0a0fe8000783e0c7 */
[----:B------:R-:W-:Y:S02]  /*a7f0*/  IADD3.X R193, RZ, R173, R196, P1, P0 ;  /* 0x000000adffc17210 */ /* 0x000fe40000fe04c4 */
[----:B------:R-:W-:Y:S05]  /*a800*/  IADD3 R188, P0, R0, R197, RZ ;  /* 0x000000c500bc7210 */ /* 0x000fea0007f1e0ff */
[----:B--2---:R-:W-:Y:S01]  /*a810*/  IMAD.X R189, R2, 0x1, R214, P0 ;  /* 0x0000000102bd7824 */ /* 0x004fe200000e06d6 */
[----:B------:R-:W-:Y:S04]  /*a820*/  IADD3 R186, P0, R0, R201, RZ ;  /* 0x000000c900ba7210 */ /* 0x000fe80007f1e0ff */
[----:B------:R1:W-:Y:S01]  /*a830*/  LDGSTS.E.BYPASS.LTC128B.128 [R251+0xc100], [R188.64], !P2 ;  /* 0x0c100000bcfb7fae */ /* 0x0003e2000d101d50 */
[----:B------:R-:W-:Y:S05]  /*a840*/  IMAD.X R187, R2, 0x1, R198, P0 ;  /* 0x0000000102bb7824 */ /* 0x000fea00000e06c6 */
[----:B------:R2:W-:Y:S02]  /*a850*/  LDGSTS.E.BYPASS.LTC128B.128 [R251+0xf100], [R186.64], !P5 ;  /* 0x0f100000bafb7fae */ /* 0x0005e4000e901d50 */
[----:B--2---:R-:W-:Y:S05]  /*a860*/  IADD3 R186, P0, R0, R199, RZ ;  /* 0x000000c700ba7210 */ /* 0x004fea0007f1e0ff */
[----:B------:R-:W-:Y:S01]  /*a870*/  IMAD.X R187, R2, 0x1, R196, P0 ;  /* 0x0000000102bb7824 */ /* 0x000fe200000e06c4 */
[----:B------:R-:W-:Y:S02]  /*a880*/  IADD3 R190, P0, R0, R185, RZ ;  /* 0x000000b900be7210 */ /* 0x000fe40007f1e0ff */
[----:B------:R-:W1:Y:S04]  /*a890*/  SHFL.IDX PT, R0, R174, 0x1, 0x181f ;  /* 0x00381f00ae007f89 */ /* 0x000e6800000e0000 */
[----:B------:R2:W-:Y:S02]  /*a8a0*/  LDGSTS.E.BYPASS.LTC128B.128 [R251+0x12100], [R186.64], !P4 ;  /* 0x12100000bafb7fae */ /* 0x0005e4000e101d50 */
[----:B--2---:R-:W-:Y:S02]  /*a8b0*/  SHF.L.U64.HI R186, R213, 0x1, R200 ;  /* 0x00000001d5ba7819 */ /* 0x004fe400000102c8 */
[----:B------:R-:W-:Y:S03]  /*a8c0*/  SEL R213, RZ, 0x10, P6 ;  /* 0x00000010ffd57807 */ /* 0x000fe60003000000 */
[----:B------:R-:W-:Y:S01]  /*a8d0*/  IMAD.X R191, R2, 0x1, R186, P0 ;  /* 0x0000000102bf7824 */ /* 0x000fe200000e06ba */
[----:B-1----:R-:W-:Y:S01]  /*a8e0*/  IADD3 R188, P0, R0, R197, RZ ;  /* 0x000000c500bc7210 */ /* 0x002fe20007f1e0ff */
[----:B------:R-:W1:Y:S04]  /*a8f0*/  SHFL.IDX PT, R2, R184, 0x1, 0x181f ;  /* 0x00381f00b8027f89 */ /* 0x000e6800000e0000 */
[----:B------:R2:W-:Y:S01]  /*a900*/  LDGSTS.E.BYPASS.LTC128B.128 [R251+0x15100], [R190.64], !P6 ;  /* 0x15100000befb7fae */ /* 0x0005e2000f101d50 */
[----:B-1----:R-:W-:Y:S05]  /*a910*/  IMAD.X R189, R2, 0x1, R214, P0 ;  /* 0x0000000102bd7824 */ /* 0x002fea00000e06d6 */
[----:B------:R1:W-:Y:S01]  /*a920*/  LDGSTS.E.BYPASS.LTC128B.128 [R251+0xd100], [R188.64], !P2 ;  /* 0x0d100000bcfb7fae */ /* 0x0003e2000d101d50 */
[----:B--2---:R-:W-:Y:S04]  /*a930*/  IADD3 R190, -R213, 0x10, RZ ;  /* 0x00000010d5be7810 */ /* 0x004fe80007ffe1ff */
[----:B------:R-:W-:Y:S02]  /*a940*/  LOP3.LUT R190, R190, 0xf, RZ, 0xc0, !PT ;  /* 0x0000000fbebe7812 */ /* 0x000fe400078ec0ff */
[----:B-1----:R-:W-:Y:S05]  /*a950*/  IADD3 R188, P0, R0, R201, RZ ;  /* 0x000000c900bc7210 */ /* 0x002fea0007f1e0ff */
[----:B------:R-:W-:Y:S01]  /*a960*/  IMAD.X R189, R2, 0x1, R198, P0 ;  /* 0x0000000102bd7824 */ /* 0x000fe200000e06c6 */
[----:B------:R-:W-:Y:S04]  /*a970*/  IADD3 R190, P1, P0, R190, R172, R185 ;  /* 0x000000acbebe7210 */ /* 0x000fe8000783e0b9 */
[----:B------:R1:W-:Y:S01]  /*a980*/  LDGSTS.E.BYPASS.LTC128B.128 [R251+0x10100], [R188.64], !P5 ;  /* 0x10100000bcfb7fae */ /* 0x0003e2000e901d50 */
[----:B------:R-:W-:Y:S02]  /*a990*/  IADD3.X R191, RZ, R173, R186, P1, P0 ;  /* 0x000000adffbf7210 */ /* 0x000fe40000fe04ba */
[C---:B------:R-:W-:Y:S02]  /*a9a0*/  IADD3 R184, P1, R0.reuse, R199, RZ ;  /* 0x000000c700b87210 */ /* 0x040fe40007f3e0ff */
[----:B-1----:R-:W-:Y:S03]  /*a9b0*/  IADD3 R188, P0, R0, R185, RZ ;  /* 0x000000b900bc7210 */ /* 0x002fe60007f1e0ff */
[C---:B------:R-:W-:Y:S02]  /*a9c0*/  IMAD.X R185, R2.reuse, 0x1, R196, P1 ;  /* 0x0000000102b97824 */ /* 0x040fe400008e06c4 */
[----:B------:R-:W-:Y:S03]  /*a9d0*/  IMAD.X R189, R2, 0x1, R186, P0 ;  /* 0x0000000102bd7824 */ /* 0x000fe600000e06ba */
[----:B------:R1:W-:Y:S01]  /*a9e0*/  LDGSTS.E.BYPASS.LTC128B.128 [R251+0x13100], [R184.64], !P4 ;  /* 0x13100000b8fb7fae */ /* 0x0003e2000e101d50 */
[----:B------:R-:W-:Y:S03]  /*a9f0*/  IADD3 R172, P0, R172, R197, RZ ;  /* 0x000000c5acac7210 */ /* 0x000fe60007f1e0ff */
[----:B------:R1:W-:Y:S02]  /*aa00*/  LDGSTS.E.BYPASS.LTC128B.128 [R251+0x16100], [R188.64], !P6 ;  /* 0x16100000bcfb7fae */ /* 0x0003e4000f101d50 */
[----:B------:R-:W-:Y:S01]  /*aa10*/  IMAD.X R173, R173, 0x1, R214, P0 ;  /* 0x00000001adad7824 */ /* 0x000fe200000e06d6 */
[----:B------:R-:W-:Y:S04]  /*aa20*/  ISETP.NE.U32.AND P0, PT, R215, RZ, PT ;  /* 0x000000ffd700720c */ /* 0x000fe80003f05070 */
[----:B------:R1:W-:Y:S09]  /*aa30*/  LDGSTS.E.BYPASS.LTC128B.128 [R251+0xe100], [R172.64], !P2 ;  /* 0x0e100000acfb7fae */ /* 0x0003f2000d101d50 */
[----:B------:R1:W-:Y:S01]  /*aa40*/  LDGSTS.E.BYPASS.LTC128B.128.ZFILL [R251+0x11100], [R194.64], P0 ;  /* 0x11100000c2fb7fae */ /* 0x0003e20008141d50 */
[----:B------:R-:W-:Y:S11]  /*aa50*/  ISETP.NE.U32.AND P0, PT, R212, RZ, PT ;  /* 0x000000ffd400720c */ /* 0x000ff60003f05070 */
[----:B------:R-:W-:Y:S02]  /*aa60*/  @!UPT UIADD3 URZ, URZ, URZ, URZ ;  /* 0x0000003f3f3ff290 */ /* 0x000fe4000fffe03f */
[----:B------:R1:W-:Y:S01]  /*aa70*/  LDGSTS.E.BYPASS.LTC128B.128.ZFILL [R251+0x14100], [R192.64], P0 ;  /* 0x14100000c0fb7fae */ /* 0x0003e20008141d50 */
[----:B------:R-:W-:Y:S11]  /*aa80*/  ISETP.NE.U32.AND P0, PT, R213, RZ, PT ;  /* 0x000000ffd500720c */ /* 0x000ff60003f05070 */
[----:B------:R-:W-:Y:S02]  /*aa90*/  @!UPT UIADD3 URZ, URZ, URZ, URZ ;  /* 0x0000003f3f3ff290 */ /* 0x000fe4000fffe03f */
[----:B------:R1:W-:Y:S02]  /*aaa0*/  LDGSTS.E.BYPASS.LTC128B.128.ZFILL [R251+0x17100], [R190.64], P0 ;  /* 0x17100000befb7fae */ /* 0x0003e40008141d50 */
.L_x_3345:
[----:B------:R-:W2:Y:S01]  /*aab0*/  LDL R2, [R1+0x54] ;  /* 0x0000540001027983 */ /* 0x000ea20000100800 */
[----:B------:R-:W-:Y:S01]  /*aac0*/  PLOP3.LUT P0, PT, PT, PT, UP1, 0x80, 0x0 ;  /* 0x000000000000781c */ /* 0x000fe20003f0f018 */
[----:B------:R-:W-:Y:S02]  /*aad0*/  UIMAD UR5, UR6, -0x60, URZ ;  /* 0xffffffa0060578a4 */ /* 0x000fe4000f8e023f */
[----:B------:R3:W2:Y:S01]  /*aae0*/  LDL R0, [R1+0x58] ;  /* 0x0000580001007983 */ /* 0x0006a20000100800 */
[----:B------:R-:W-:Y:S02]  /*aaf0*/  UISETP.GT.AND UP0, UPT, UR6, UR4, UPT ;  /* 0x000000040600728c */ /* 0x000fe4000bf04270 */
[----:B------:R-:W-:Y:S01]  /*ab00*/  UIADD3 UR6, UR6, -0x1, URZ ;  /* 0xffffffff06067890 */ /* 0x000fe2000fffe03f */
[----:B------:R-:W4:Y:S04]  /*ab10*/  LDL R174, [R1+0x5c] ;  /* 0x00005c0001ae7983 */ /* 0x000f280000100800 */
[----:B------:R-:W0:Y:S02]  /*ab20*/  LDGDEPBAR ;  /* 0x00000000000079af */ /* 0x000e240000000000 */
[----:B--2---:R-:W-:Y:S02]  /*ab30*/  @P0 MOV R0, R2 ;  /* 0x0000000200000202 */ /* 0x004fe40000000f00 */
[----:B------:R-:W-:Y:S04]  /*ab40*/  MOV R2, UR13 ;  /* 0x0000000d00027c02 */ /* 0x000fe80008000f00 */
[----:B-1----:R-:W-:Y:S08]  /*ab50*/  SHFL.IDX PT, R173, R0, 0x1, 0x1c1f ;  /* 0x003c1f0000ad7f89 */ /* 0x002ff000000e0000 */
[----:B------:R1:W2:Y:S02]  /*ab60*/  SHFL.IDX PT, R172, R0, RZ, 0x1c1f ;  /* 0x001c1fff00ac7589 */ /* 0x0002a400000e0000 */
[----:B-1----:R-:W-:Y:S04]  /*ab70*/  MOV R0, UR5 ;  /* 0x0000000500007c02 */ /* 0x002fe80008000f00 */
[----:B----4-:R-:W-:Y:S04]  /*ab80*/  IADD3 R0, -R174, 0x1, R0 ;  /* 0x00000001ae007810 */ /* 0x010fe80007ffe100 */
[----:B------:R-:W-:Y:S04]  /*ab90*/  IADD3 R0, -R2, UR7, R0 ;  /* 0x0000000702007c10 */ /* 0x000fe8000fffe100 */
[C---:B--2---:R-:W-:Y:S02]  /*aba0*/  IADD3 R2, R0.reuse, R172, RZ ;  /* 0x000000ac00027210 */ /* 0x044fe40007ffe0ff */
[----:B------:R-:W-:Y:S02]  /*abb0*/  IADD3 R0, R0, R173, RZ ;  /* 0x000000ad00007210 */ /* 0x000fe40007ffe0ff */
[----:B------:R-:W-:Y:S04]  /*abc0*/  ISETP.GT.AND P0, PT, R2, RZ, PT ;  /* 0x000000ff0200720c */ /* 0x000fe80003f04270 */
[----:B------:R-:W-:Y:S02]  /*abd0*/  FSEL R4, R4, -INF , P0 ;  /* 0xff80000004047808 */ /* 0x000fe40000000000 */
[----:B------:R-:W-:Y:S02]  /*abe0*/  ISETP.GT.AND P0, PT, R2, 0x1, PT ;  /* 0x000000010200780c */ /* 0x000fe40003f04270 */
[----:B------:R-:W-:Y:S02]  /*abf0*/  FMNMX.FTZ R173, R4, R3, !PT ;  /* 0x0000000304ad7209 */ /* 0x000fe40007810000 */
[----:B------:R-:W-:Y:S02]  /*ac00*/  FSEL R5, R5, -INF , P0 ;  /* 0xff80000005057808 */ /* 0x000fe40000000000 */
[----:B------:R-:W-:Y:S02]  /*ac10*/  ISETP.GT.AND P0, PT, R0, RZ, PT ;  /* 0x000000ff0000720c */ /* 0x000fe40003f04270 */
[----:B------:R-:W-:Y:S02]  /*ac20*/  FMNMX.FTZ R173, R5, R173, !PT ;  /* 0x000000ad05ad7209 */ /* 0x000fe40007810000 */
[----:B------:R-:W-:Y:S02]  /*ac30*/  FSEL R6, R6, -INF , P0 ;  /* 0xff80000006067808 */ /* 0x000fe40000000000 */
[----:B------:R-:W-:Y:S04]  /*ac40*/  ISETP.GT.AND P0, PT, R0, 0x1, PT ;  /* 0x000000010000780c */ /* 0x000fe80003f04270 */
        /* <DEDUP_REMOVED lines=96> */
[C---:B------:R-:W-:Y:S02]  /*b250*/  ISETP.GT.AND P0, PT, R2.reuse, 0x49, PT ;  /* 0x000000490200780c */ /* 0x040fe40003f04270 */
[----:B------:R-:W-:Y:S02]  /*b260*/  MOV R40, R30 ;  /* 0x0000001e00287202 */ /* 0x000fe40000000f00 */
[----:B------:R-:W-:Y:S02]  /*b270*/  FSEL R207, R41, -INF , P0 ;  /* 0xff80000029cf7808 */ /* 0x000fe40000000000 */
[----:B------:R-:W-:Y:S02]  /*b280*/  ISETP.GT.AND P0, PT, R2, 0x50, PT ;  /* 0x000000500200780c */ /* 0x000fe40003f04270 */
[----:B------:R-:W-:Y:S02]  /*b290*/  MOV R41, R31 ;  /* 0x0000001f00297202 */ /* 0x000fe40000000f00 */
        /* <DEDUP_REMOVED lines=10> */
[----:B------:R-:W-:Y:S02]  /*b340*/  MOV R49, R34 ;  /* 0x0000002200317202 */ /* 0x000fe40000000f00 */
[----:B------:R-:W-:Y:S02]  /*b350*/  ISETP.GT.AND P0, PT, R0, 0x48, PT ;  /* 0x000000480000780c */ /* 0x000fe40003f04270 */
[----:B------:R-:W-:Y:S02]  /*b360*/  FMNMX.FTZ R2, R49, R2, !PT ;  /* 0x0000000231027209 */ /* 0x000fe40007810000 */
[----:B------:R-:W-:Y:S02]  /*b370*/  FSEL R16, R42, -INF , P0 ;  /* 0xff8000002a107808 */ /* 0x000fe40000000000 */
[----:B------:R-:W-:Y:S02]  /*b380*/  FMNMX.FTZ R2, R35, R2, !PT ;  /* 0x0000000223027209 */ /* 0x000fe40007810000 */
[----:B------:R-:W-:Y:S02]  /*b390*/  ISETP.GT.AND P0, PT, R0, 0x49, PT ;  /* 0x000000490000780c */ /* 0x000fe40003f04270 */
[----:B------:R-:W-:Y:S02]  /*b3a0*/  FMNMX.FTZ R2, R38, R2, !PT ;  /* 0x0000000226027209 */ /* 0x000fe40007810000 */
[----:B------:R-:W-:Y:S02]  /*b3b0*/  FMNMX.FTZ R173, R207, R173, !PT ;  /* 0x000000adcfad7209 */ /* 0x000fe40007810000 */
[----:B------:R-:W-:Y:S02]  /*b3c0*/  FMNMX.FTZ R2, R39, R2, !PT ;  /* 0x0000000227027209 */ /* 0x000fe40007810000 */
[----:B------:R-:W-:Y:S02]  /*b3d0*/  FMNMX.FTZ R173, R206, R173, !PT ;  /* 0x000000adcead7209 */ /* 0x000fe40007810000 */
[----:B------:R-:W-:Y:S02]  /*b3e0*/  FSEL R17, R43, -INF , P0 ;  /* 0xff8000002b117808 */ /* 0x000fe40000000000 */
[----:B------:R-:W-:Y:S02]  /*b3f0*/  ISETP.GT.AND P0, PT, R0, 0x50, PT ;  /* 0x000000500000780c */ /* 0x000fe40003f04270 */
[----:B------:R-:W-:Y:S02]  /*b400*/  FMNMX.FTZ R2, R16, R2, !PT ;  /* 0x0000000210027209 */ /* 0x000fe40007810000 */
[----:B------:R-:W-:Y:S02]  /*b410*/  FSEL R18, R46, -INF , P0 ;  /* 0xff8000002e127808 */ /* 0x000fe40000000000 */
[C---:B------:R-:W-:Y:S02]  /*b420*/  ISETP.GT.AND P0, PT, R0.reuse, 0x51, PT ;  /* 0x000000510000780c */ /* 0x040fe40003f04270 */
[----:B------:R-:W-:Y:S02]  /*b430*/  FMNMX.FTZ R2, R17, R2, !PT ;  /* 0x0000000211027209 */ /* 0x000fe40007810000 */
[----:B------:R-:W-:Y:S02]  /*b440*/  FMNMX.FTZ R173, R205, R173, !PT ;  /* 0x000000adcdad7209 */ /* 0x000fe40007810000 */
[----:B------:R-:W-:Y:S02]  /*b450*/  FSEL R13, R47, -INF , P0 ;  /* 0xff8000002f0d7808 */ /* 0x000fe40000000000 */
[----:B------:R-:W-:Y:S01]  /*b460*/  ISETP.GT.AND P0, PT, R0, 0x58, PT ;  /* 0x000000580000780c */ /* 0x000fe20003f04270 */
[----:B------:R-:W-:Y:S01]  /*b470*/  LDSM.16.MT88.4 R44, [R217+0x3100] ;  /* 0x00310000d92c783b */ /* 0x000fe20000004200 */
[----:B------:R-:W-:Y:S02]  /*b480*/  FMNMX.FTZ R2, R18, R2, !PT ;  /* 0x0000000212027209 */ /* 0x000fe40007810000 */
[----:B------:R-:W-:Y:S02]  /*b490*/  FMNMX.FTZ R173, R204, R173, !PT ;  /* 0x000000adccad7209 */ /* 0x000fe40007810000 */
[----:B------:R-:W-:Y:S02]  /*b4a0*/  FSEL R14, R50, -INF , P0 ;  /* 0xff800000320e7808 */ /* 0x000fe40000000000 */
[----:B------:R-:W-:Y:S02]  /*b4b0*/  ISETP.GT.AND P0, PT, R0, 0x59, PT ;  /* 0x000000590000780c */ /* 0x000fe40003f04270 */
[----:B------:R-:W-:Y:S02]  /*b4c0*/  FMNMX.FTZ R0, R13, R2, !PT ;  /* 0x000000020d007209 */ /* 0x000fe40007810000 */
[----:B------:R-:W-:Y:S02]  /*b4d0*/  FMNMX.FTZ R173, R203, R173, !PT ;  /* 0x000000adcbad7209 */ /* 0x000fe40007810000 */
[----:B------:R-:W-:Y:S02]  /*b4e0*/  FMNMX.FTZ R0, R14, R0, !PT ;  /* 0x000000000e007209 */ /* 0x000fe40007810000 */
[----:B------:R-:W-:Y:S01]  /*b4f0*/  FSEL R174, R51, -INF , P0 ;  /* 0xff80000033ae7808 */ /* 0x000fe20000000000 */
[----:B------:R-:W1:Y:S01]  /*b500*/  SHFL.BFLY PT, R12, R173, 0x2, 0x1f ;  /* 0x0c401f00ad0c7f89 */ /* 0x000e6200000e0000 */
[----:B------:R-:W-:Y:S02]  /*b510*/  MOV R48, R27 ;  /* 0x0000001b00307202 */ /* 0x000fe40000000f00 */
[----:B------:R-:W-:Y:S02]  /*b520*/  FMNMX.FTZ R0, R174, R0, !PT ;  /* 0x00000000ae007209 */ /* 0x000fe40007810000 */
[----:B------:R-:W-:Y:S03]  /*b530*/  MOV R50, R35 ;  /* 0x0000002300327202 */ /* 0x000fe60000000f00 */
[----:B------:R-:W2:Y:S01]  /*b540*/  SHFL.BFLY PT, R2, R0, 0x2, 0x1f ;  /* 0x0c401f0000027f89 */ /* 0x000ea200000e0000 */
[----:B-1----:R-:W-:Y:S07]  /*b550*/  FMNMX.FTZ R173, R12, R173, !PT ;  /* 0x000000ad0cad7209 */ /* 0x002fee0007810000 */
[----:B------:R-:W1:Y:S01]  /*b560*/  SHFL.BFLY PT, R12, R173, 0x1, 0x1f ;  /* 0x0c201f00ad0c7f89 */ /* 0x000e6200000e0000 */
[----:B--2---:R-:W-:Y:S07]  /*b570*/  FMNMX.FTZ R0, R0, R2, !PT ;  /* 0x0000000200007209 */ /* 0x004fee0007810000 */
[----:B------:R-:W2:Y:S01]  /*b580*/  SHFL.BFLY PT, R2, R0, 0x1, 0x1f ;  /* 0x0c201f0000027f89 */ /* 0x000ea200000e0000 */
[----:B-1----:R-:W-:Y:S04]  /*b590*/  FMNMX.FTZ R173, R173, R12, !PT ;  /* 0x0000000cadad7209 */ /* 0x002fe80007810000 */
[C---:B------:R-:W-:Y:S01]  /*b5a0*/  FSETP.NEU.FTZ.AND P0, PT, R173.reuse, -INF , PT ;  /* 0xff800000ad00780b */ /* 0x040fe20003f1d000 */
[C---:B------:R-:W-:Y:S01]  /*b5b0*/  FMUL.FTZ R188, R173.reuse, c[0x0][0x2d0] ;  /* 0x0000b400adbc7a20 */ /* 0x040fe20000410000 */
[----:B--2---:R-:W-:Y:S02]  /*b5c0*/  FMNMX.FTZ R172, R2, R0, !PT ;  /* 0x0000000002ac7209 */ /* 0x004fe40007810000 */
[----:B------:R-:W-:Y:S02]  /*b5d0*/  FSEL R0, R173, RZ, P0 ;  /* 0x000000ffad007208 */ /* 0x000fe40000000000 */
        /* <DEDUP_REMOVED lines=11> */
[----:B------:R-:W-:Y:S01]  /*b690*/  PLOP3.LUT P0, PT, PT, PT, UP0, 0x80, 0x0 ;  /* 0x000000000000781c */ /* 0x000fe20003f0f008 */
[--C-:B------:R-:W-:Y:S02]  /*b6a0*/  FFMA.FTZ R7, R7, c[0x0][0x2d0], -R189.reuse ;  /* 0x0000b40007077a23 */ /* 0x100fe400000108bd */
[--C-:B------:R-:W-:Y:S02]  /*b6b0*/  FFMA.FTZ R10, R10, c[0x0][0x2d0], -R189.reuse ;  /* 0x0000b4000a0a7a23 */ /* 0x100fe400000108bd */
[--C-:B------:R-:W-:Y:S02]  /*b6c0*/  FFMA.FTZ R11, R11, c[0x0][0x2d0], -R189.reuse ;  /* 0x0000b4000b0b7a23 */ /* 0x100fe400000108bd */
[--C-:B------:R-:W-:Y:S01]  /*b6d0*/  FFMA.FTZ R5, R5, c[0x0][0x2d0], -R188.reuse ;  /* 0x0000b40005057a23 */ /* 0x100fe200000108bc */
[----:B------:R1:W2:Y:S01]  /*b6e0*/  MUFU.EX2 R3, R0 ;  /* 0x0000000000037308 */ /* 0x0002a20000000800 */
[----:B------:R-:W-:Y:S09]  /*b6f0*/  FFMA.FTZ R6, R6, c[0x0][0x2d0], -R189 ;  /* 0x0000b40006067a23 */ /* 0x000ff200000108bd */
[----:B------:R4:W-:Y:S10]  /*b700*/  MUFU.EX2 R202, R8 ;  /* 0x0000000800ca7308 */ /* 0x0009f40000000800 */
[----:B------:R-:W5:Y:S01]  /*b710*/  MUFU.EX2 R43, R9 ;  /* 0x00000009002b7308 */ /* 0x000f620000000800 */
[----:B-1----:R-:W-:Y:S01]  /*b720*/  FADD.FTZ R0, -R2, R175 ;  /* 0x000000af02007221 */ /* 0x002fe20000010100 */
[----:B------:R-:W-:Y:S01]  /*b730*/  MOV R175, R14 ;  /* 0x0000000e00af7202 */ /* 0x000fe20000000f00 */
[C---:B--2---:R-:W-:Y:S01]  /*b740*/  FMUL.FTZ R4, R3.reuse, R176 ;  /* 0x000000b003047220 */ /* 0x044fe20000410000 */
[----:B------:R-:W-:Y:S01]  /*b750*/  MOV R2, R13 ;  /* 0x0000000d00027202 */ /* 0x000fe20000000f00 */
[----:B------:R-:W-:Y:S01]  /*b760*/  FMUL.FTZ R0, R0, c[0x0][0x2d0] ;  /* 0x0000b40000007a20 */ /* 0x000fe20000410000 */
[----:B------:R-:W1:Y:S04]  /*b770*/  LDSM.16.MT88.4 R12, [R217+0x100] ;  /* 0x00010000d90c783b */ /* 0x000e680000004200 */
[----:B------:R-:W-:Y:S01]  /*b780*/  MUFU.EX2 R200, R7 ;  /* 0x0000000700c87308 */ /* 0x000fe20000000800 */
[----:B------:R-:W-:Y:S01]  /*b790*/  MOV R176, R18 ;  /* 0x0000001200b07202 */ /* 0x000fe20000000f00 */
[C---:B------:R-:W-:Y:S01]  /*b7a0*/  FMUL.FTZ R24, R3.reuse, R144 ;  /* 0x0000009003187220 */ /* 0x040fe20000410000 */
[----:B------:R-:W-:Y:S01]  /*b7b0*/  MOV R144, R41 ;  /* 0x0000002900907202 */ /* 0x000fe20000000f00 */
[C---:B----4-:R-:W-:Y:S01]  /*b7c0*/  FMUL.FTZ R8, R3.reuse, R180 ;  /* 0x000000b403087220 */ /* 0x050fe20000410000 */
[----:B------:R-:W-:Y:S01]  /*b7d0*/  MOV R180, R38 ;  /* 0x0000002600b47202 */ /* 0x000fe20000000f00 */
[C---:B------:R-:W-:Y:S01]  /*b7e0*/  FMUL.FTZ R25, R3.reuse, R145 ;  /* 0x0000009103197220 */ /* 0x040fe20000410000 */
[----:B------:R-:W-:Y:S01]  /*b7f0*/  MOV R145, R49 ;  /* 0x0000003100917202 */ /* 0x000fe20000000f00 */
[C---:B------:R-:W-:Y:S02]  /*b800*/  FMUL.FTZ R41, R3.reuse, R161 ;  /* 0x000000a103297220 */ /* 0x040fe40000410000 */
[----:B------:R-:W-:Y:S01]  /*b810*/  MUFU.EX2 R42, R10 ;  /* 0x0000000a002a7308 */ /* 0x000fe20000000800 */
[C---:B------:R-:W-:Y:S02]  /*b820*/  FMUL.FTZ R49, R3.reuse, R169 ;  /* 0x000000a903317220 */ /* 0x040fe40000410000 */
[----:B------:R-:W-:Y:S01]  /*b830*/  FMUL.FTZ R52, R3, R52 ;  /* 0x0000003403347220 */ /* 0x000fe20000410000 */
[----:B-----5:R-:W-:Y:S01]  /*b840*/  F2FP.PACK_AB R186, R43, R202 ;  /* 0x000000ca2bba723e */ /* 0x020fe200000000ff */
[C---:B------:R-:W-:Y:S01]  /*b850*/  FMUL.FTZ R9, R3.reuse, R181 ;  /* 0x000000b503097220 */ /* 0x040fe20000410000 */
[----:B------:R-:W-:Y:S01]  /*b860*/  MOV R181, R37 ;  /* 0x0000002500b57202 */ /* 0x000fe20000000f00 */
        /* <DEDUP_REMOVED lines=14> */
[----:B------:R-:W5:Y:S01]  /*b950*/  MUFU.EX2 R201, R5 ;  /* 0x0000000500c97308 */ /* 0x000f620000000800 */
[C---:B------:R-:W-:Y:S02]  /*b960*/  FMUL.FTZ R77, R3.reuse, R77 ;  /* 0x0000004d034d7220 */ /* 0x040fe40000410000 */
[----:B------:R-:W-:Y:S01]  /*b970*/  FMUL.FTZ R80, R3, R80 ;  /* 0x0000005003507220 */ /* 0x000fe20000410000 */
[----:B--2---:R-:W-:Y:S01]  /*b980*/  F2FP.PACK_AB R187, R51, R42 ;  /* 0x0000002a33bb723e */ /* 0x004fe200000000ff */
[C---:B------:R-:W-:Y:S02]  /*b990*/  FMUL.FTZ R81, R3.reuse, R81 ;  /* 0x0000005103517220 */ /* 0x040fe40000410000 */
[C---:B------:R-:W-:Y:S02]  /*b9a0*/  FMUL.FTZ R84, R3.reuse, R84 ;  /* 0x0000005403547220 */ /* 0x040fe40000410000 */
[C---:B------:R-:W-:Y:S01]  /*b9b0*/  FMUL.FTZ R85, R3.reuse, R85 ;  /* 0x0000005503557220 */ /* 0x040fe20000410000 */
[----:B------:R-:W2:Y:S01]  /*b9c0*/  MUFU.EX2 R190, R6 ;  /* 0x0000000600be7308 */ /* 0x000ea20000000800 */
[C---:B------:R-:W-:Y:S02]  /*b9d0*/  FMUL.FTZ R88, R3.reuse, R88 ;  /* 0x0000005803587220 */ /* 0x040fe40000410000 */
[----:B------:R-:W-:Y:S02]  /*b9e0*/  FMUL.FTZ R89, R3, R89 ;  /* 0x0000005903597220 */ /* 0x000fe40000410000 */
[C---:B----4-:R-:W-:Y:S01]  /*b9f0*/  FMUL.FTZ R7, R0.reuse, R179 ;  /* 0x000000b300077220 */ /* 0x050fe20000410000 */
[----:B------:R-:W-:Y:S01]  /*ba00*/  MOV R179, R39 ;  /* 0x0000002700b37202 */ /* 0x000fe20000000f00 */
[C---:B------:R-:W-:Y:S01]  /*ba10*/  FMUL.FTZ R10, R0.reuse, R182 ;  /* 0x000000b6000a7220 */ /* 0x040fe20000410000 */
[----:B------:R-:W-:Y:S01]  /*ba20*/  MOV R182, R36 ;  /* 0x0000002400b67202 */ /* 0x000fe20000000f00 */
[C---:B------:R-:W-:Y:S01]  /*ba30*/  FMUL.FTZ R11, R0.reuse, R183 ;  /* 0x000000b7000b7220 */ /* 0x040fe20000410000 */
[----:B------:R-:W-:Y:S01]  /*ba40*/  LDSM.16.MT88.4 R36, [R219+0x100] ;  /* 0x00010000db24783b */ /* 0x000fe20000004200 */
[C---:B------:R-:W-:Y:S01]  /*ba50*/  FMUL.FTZ R18, R0.reuse, R138 ;  /* 0x0000008a00127220 */ /* 0x040fe20000410000 */
[----:B------:R-:W-:Y:S01]  /*ba60*/  MOV R183, R33 ;  /* 0x0000002100b77202 */ /* 0x000fe20000000f00 */
[C---:B------:R-:W-:Y:S01]  /*ba70*/  FMUL.FTZ R19, R0.reuse, R139 ;  /* 0x0000008b00137220 */ /* 0x040fe20000410000 */
[----:B-----5:R-:W-:Y:S01]  /*ba80*/  F2FP.PACK_AB R184, R201, R191 ;  /* 0x000000bfc9b8723e */ /* 0x020fe200000000ff */
[C---:B------:R-:W-:Y:S02]  /*ba90*/  FMUL.FTZ R5, R3.reuse, R177 ;  /* 0x000000b103057220 */ /* 0x040fe40000410000 */
[----:B------:R-:W-:Y:S02]  /*baa0*/  IMAD.MOV.U32 R177, RZ, RZ, R17 ;  /* 0x000000ffffb17224 */ /* 0x000fe400078e0011 */
[C---:B------:R-:W-:Y:S02]  /*bab0*/  FMUL.FTZ R17, R3.reuse, R137 ;  /* 0x0000008903117220 */ /* 0x040fe40000410000 */
[C---:B------:R-:W-:Y:S01]  /*bac0*/  FMUL.FTZ R26, R0.reuse, R146 ;  /* 0x00000092001a7220 */ /* 0x040fe20000410000 */
[----:B------:R-:W-:Y:S01]  /*bad0*/  MOV R146, R42 ;  /* 0x0000002a00927202 */ /* 0x000fe20000000f00 */
[----:B------:R-:W-:Y:S01]  /*bae0*/  FMUL.FTZ R27, R0, R147 ;  /* 0x00000093001b7220 */ /* 0x000fe20000410000 */
[----:B--2---:R-:W-:Y:S01]  /*baf0*/  F2FP.PACK_AB R185, R200, R190 ;  /* 0x000000bec8b9723e */ /* 0x004fe200000000ff */
[C---:B------:R-:W-:Y:S01]  /*bb00*/  FMUL.FTZ R6, R0.reuse, R178 ;  /* 0x000000b200067220 */ /* 0x040fe20000410000 */
[----:B------:R-:W-:Y:S01]  /*bb10*/  MOV R147, R43 ;  /* 0x0000002b00937202 */ /* 0x000fe20000000f00 */
[C---:B------:R-:W-:Y:S01]  /*bb20*/  FMUL.FTZ R34, R0.reuse, R154 ;  /* 0x0000009a00227220 */ /* 0x040fe20000410000 */
[----:B------:R-:W-:Y:S01]  /*bb30*/  MOV R178, R16 ;  /* 0x0000001000b27202 */ /* 0x000fe20000000f00 */
[C---:B------:R-:W-:Y:S02]  /*bb40*/  FMUL.FTZ R16, R3.reuse, R136 ;  /* 0x0000008803107220 */ /* 0x040fe40000410000 */
[----:B------:R-:W-:Y:S01]  /*bb50*/  LDSM.16.MT88.4 R136, [R217+0x900] ;  /* 0x00090000d988783b */ /* 0x000fe20000004200 */
[C---:B-1----:R-:W-:Y:S05]  /*bb60*/  HMMA.16816.F32 R4, R184.reuse, R12, R4 ;  /* 0x0000000cb804723c */ /* 0x042fea0000001804 */
[C---:B------:R-:W-:Y:S02]  /*bb70*/  FMUL.FTZ R35, R0.reuse, R155 ;  /* 0x0000009b00237220 */ /* 0x040fe40000410000 */
[C---:B------:R-:W-:Y:S01]  /*bb80*/  FMUL.FTZ R13, R3.reuse, R133 ;  /* 0x00000085030d7220 */ /* 0x040fe20000410000 */
[C---:B------:R-:W-:Y:S04]  /*bb90*/  HMMA.16816.F32 R8, R184.reuse, R14, R8 ;  /* 0x0000000eb808723c */ /* 0x040fe80000001808 */
[----:B------:R-:W-:Y:S01]  /*bba0*/  MOV R133, R29 ;  /* 0x0000001d00857202 */ /* 0x000fe20000000f00 */
[C---:B------:R-:W-:Y:S01]  /*bbb0*/  FMUL.FTZ R12, R3.reuse, R132 ;  /* 0x00000084030c7220 */ /* 0x040fe20000410000 */
[----:B------:R-:W-:Y:S01]  /*bbc0*/  MOV R132, R32 ;  /* 0x0000002000847202 */ /* 0x000fe20000000f00 */
[C---:B------:R-:W-:Y:S01]  /*bbd0*/  FMUL.FTZ R14, R0.reuse, R134 ;  /* 0x00000086000e7220 */ /* 0x040fe20000410000 */
[----:B------:R-:W-:Y:S01]  /*bbe0*/  MOV R134, R28 ;  /* 0x0000001c00867202 */ /* 0x000fe20000000f00 */
[C---:B------:R-:W-:Y:S01]  /*bbf0*/  FMUL.FTZ R15, R0.reuse, R135 ;  /* 0x00000087000f7220 */ /* 0x040fe20000410000 */
[----:B------:R-:W1:Y:S02]  /*bc00*/  LDSM.16.MT88.4 R28, [R220+0x100] ;  /* 0x00010000dc1c783b */ /* 0x000e640000004200 */
[C---:B------:R-:W-:Y:S02]  /*bc10*/  FMUL.FTZ R42, R0.reuse, R162 ;  /* 0x000000a2002a7220 */ /* 0x040fe40000410000 */
[C---:B------:R-:W-:Y:S02]  /*bc20*/  FMUL.FTZ R54, R0.reuse, R54 ;  /* 0x0000003600367220 */ /* 0x040fe40000410000 */
[C---:B------:R-:W-:Y:S03]  /*bc30*/  HMMA.16816.F32 R12, R184.reuse, R20, R12 ;  /* 0x00000014b80c723c */ /* 0x040fe6000000180c */
[C---:B------:R-:W-:Y:S02]  /*bc40*/  FMUL.FTZ R55, R0.reuse, R55 ;  /* 0x0000003700377220 */ /* 0x040fe40000410000 */
[C---:B------:R-:W-:Y:S02]  /*bc50*/  FMUL.FTZ R58, R0.reuse, R58 ;  /* 0x0000003a003a7220 */ /* 0x040fe40000410000 */
[C---:B------:R-:W-:Y:S01]  /*bc60*/  FMUL.FTZ R20, R3.reuse, R140 ;  /* 0x0000008c03147220 */ /* 0x040fe20000410000 */
[C---:B------:R-:W-:Y:S01]  /*bc70*/  HMMA.16816.F32 R16, R184.reuse, R22, R16 ;  /* 0x00000016b810723c */ /* 0x040fe20000001810 */
[----:B------:R-:W2:Y:S03]  /*bc80*/  LDL.LU R140, [R1+0x20] ;  /* 0x00002000018c7983 */ /* 0x000ea60000300800 */
        /* <DEDUP_REMOVED lines=20> */
[----:B------:R-:W-:Y:S03]  /*bdd0*/  MOV R182, R180 ;  /* 0x000000b400b67202 */ /* 0x000fe60000000f00 */
[----:B------:R-:W-:Y:S01]  /*bde0*/  FMUL.FTZ R31, R0, R151 ;  /* 0x00000097001f7220 */ /* 0x000fe20000410000 */
[----:B------:R-:W-:Y:S01]  /*bdf0*/  MOV R180, R178 ;  /* 0x000000b200b47202 */ /* 0x000fe20000000f00 */
[--C-:B------:R-:W-:Y:S01]  /*be00*/  FFMA.FTZ R148, R148, c[0x0][0x2d0], -R188.reuse ;  /* 0x0000b40094947a23 */ /* 0x100fe200000108bc */
[----:B------:R-:W-:Y:S01]  /*be10*/  MOV R178, R176 ;  /* 0x000000b000b27202 */ /* 0x000fe20000000f00 */
[----:B------:R-:W-:Y:S01]  /*be20*/  IMAD.MOV.U32 R176, RZ, RZ, R175 ;  /* 0x000000ffffb07224 */ /* 0x000fe200078e00af */
[----:B------:R-:W-:Y:S01]  /*be30*/  MOV R175, R40 ;  /* 0x0000002800af7202 */ /* 0x000fe20000000f00 */
[C---:B------:R-:W-:Y:S01]  /*be40*/  FMUL.FTZ R40, R3.reuse, R160 ;  /* 0x000000a003287220 */ /* 0x040fe20000410000 */
[C---:B------:R-:W-:Y:S03]  /*be50*/  HMMA.16816.F32 R28, R184.reuse, R36, R28 ;  /* 0x00000024b81c723c */ /* 0x040fe6000000181c */
[----:B------:R-:W-:Y:S01]  /*be60*/  MOV R149, R183 ;  /* 0x000000b700957202 */ /* 0x000fe20000000f00 */
[C---:B------:R-:W-:Y:S01]  /*be70*/  FMUL.FTZ R75, R0.reuse, R75 ;  /* 0x0000004b004b7220 */ /* 0x040fe20000410000 */
[----:B------:R-:W-:Y:S01]  /*be80*/  MOV R183, R51 ;  /* 0x0000003300b77202 */ /* 0x000fe20000000f00 */
[C---:B------:R-:W-:Y:S01]  /*be90*/  FMUL.FTZ R51, R0.reuse, R171 ;  /* 0x000000ab00337220 */ /* 0x040fe20000410000 */
[----:B------:R-:W-:Y:S01]  /*bea0*/  MOV R150, R50 ;  /* 0x0000003200967202 */ /* 0x000fe20000000f00 */
[C---:B------:R-:W-:Y:S04]  /*beb0*/  HMMA.16816.F32 R32, R184.reuse, R38, R32 ;  /* 0x00000026b820723c */ /* 0x040fe80000001820 */
[C---:B------:R-:W-:Y:S01]  /*bec0*/  FMUL.FTZ R36, R3.reuse, R156 ;  /* 0x0000009c03247220 */ /* 0x040fe20000410000 */
[----:B------:R-:W-:Y:S01]  /*bed0*/  MOV R156, R134 ;  /* 0x00000086009c7202 */ /* 0x000fe20000000f00 */
[----:B------:R-:W-:Y:S01]  /*bee0*/  FMUL.FTZ R37, R3, R157 ;  /* 0x0000009d03257220 */ /* 0x000fe20000410000 */
[----:B------:R-:W-:Y:S01]  /*bef0*/  MOV R151, R181 ;  /* 0x000000b500977202 */ /* 0x000fe20000000f00 */
[----:B------:R-:W-:Y:S01]  /*bf00*/  IMAD.MOV.U32 R157, RZ, RZ, R133 ;  /* 0x000000ffff9d7224 */ /* 0x000fe200078e0085 */
[----:B------:R-:W-:Y:S01]  /*bf10*/  MOV R181, R179 ;  /* 0x000000b300b57202 */ /* 0x000fe20000000f00 */
[----:B------:R-:W1:Y:S02]  /*bf20*/  LDSM.16.MT88.4 R132, [R218+0x3100] ;  /* 0x00310000da84783b */ /* 0x000e640000004200 */
[C---:B------:R-:W-:Y:S01]  /*bf30*/  FMUL.FTZ R38, R0.reuse, R158 ;  /* 0x0000009e00267220 */ /* 0x040fe20000410000 */
[----:B------:R-:W-:Y:S01]  /*bf40*/  MOV R179, R177 ;  /* 0x000000b100b37202 */ /* 0x000fe20000000f00 */
[C---:B------:R-:W-:Y:S01]  /*bf50*/  FMUL.FTZ R39, R0.reuse, R159 ;  /* 0x0000009f00277220 */ /* 0x040fe20000410000 */
[----:B------:R-:W-:Y:S01]  /*bf60*/  MOV R177, R2 ;  /* 0x0000000200b17202 */ /* 0x000fe20000000f00 */
[C---:B------:R-:W-:Y:S02]  /*bf70*/  FMUL.FTZ R50, R0.reuse, R170 ;  /* 0x000000aa00327220 */ /* 0x040fe40000410000 */
[--C-:B------:R-:W-:Y:S02]  /*bf80*/  FFMA.FTZ R149, R149, c[0x0][0x2d0], -R188.reuse ;  /* 0x0000b40095957a23 */ /* 0x100fe400000108bc */
[C---:B------:R-:W-:Y:S01]  /*bf90*/  FMUL.FTZ R78, R0.reuse, R78 ;  /* 0x0000004e004e7220 */ /* 0x040fe20000410000 */
[C---:B------:R-:W-:Y:S03]  /*bfa0*/  HMMA.16816.F32 R36, R184.reuse, R44, R36 ;  /* 0x0000002cb824723c */ /* 0x040fe60000001824 */
[C---:B------:R-:W-:Y:S01]  /*bfb0*/  FMUL.FTZ R43, R0.reuse, R163 ;  /* 0x000000a3002b7220 */ /* 0x040fe20000410000 */
[----:B------:R-:W-:Y:S01]  /*bfc0*/  MOV R163, R48 ;  /* 0x0000003000a37202 */ /* 0x000fe20000000f00 */
[C---:B------:R-:W-:Y:S01]  /*bfd0*/  FMUL.FTZ R48, R3.reuse, R168 ;  /* 0x000000a803307220 */ /* 0x040fe20000410000 */
[----:B------:R-:W-:Y:S01]  /*bfe0*/  MOV R168, R175 ;  /* 0x000000af00a87202 */ /* 0x000fe20000000f00 */
[C---:B------:R-:W-:Y:S02]  /*bff0*/  FMUL.FTZ R44, R3.reuse, R164 ;  /* 0x000000a4032c7220 */ /* 0x040fe40000410000 */
[----:B------:R-:W4:Y:S01]  /*c000*/  LDL.LU R164, [R1+0x24] ;  /* 0x0000240001a47983 */ /* 0x000f220000300800 */
[C---:B------:R-:W-:Y:S03]  /*c010*/  HMMA.16816.F32 R40, R184.reuse, R46, R40 ;  /* 0x0000002eb828723c */ /* 0x040fe60000001828 */
[C---:B------:R-:W-:Y:S01]  /*c020*/  FMUL.FTZ R45, R3.reuse, R165 ;  /* 0x000000a5032d7220 */ /* 0x040fe20000410000 */
[----:B------:R-:W-:Y:S01]  /*c030*/  MOV R165, R163 ;  /* 0x000000a300a57202 */ /* 0x000fe20000000f00 */
[C---:B------:R-:W-:Y:S01]  /*c040*/  FMUL.FTZ R79, R0.reuse, R79 ;  /* 0x0000004f004f7220 */ /* 0x040fe20000410000 */
[----:B------:R-:W-:Y:S01]  /*c050*/  MOV R163, R157 ;  /* 0x0000009d00a37202 */ /* 0x000fe20000000f00 */
[C---:B------:R-:W-:Y:S01]  /*c060*/  FMUL.FTZ R46, R0.reuse, R166 ;  /* 0x000000a6002e7220 */ /* 0x040fe20000410000 */
[----:B------:R-:W-:Y:S01]  /*c070*/  MOV R166, R145 ;  /* 0x0000009100a67202 */ /* 0x000fe20000000f00 */
[C---:B------:R-:W-:Y:S03]  /*c080*/  FMUL.FTZ R47, R0.reuse, R167 ;  /* 0x000000a7002f7220 */ /* 0x040fe60000410000 */
[----:B------:R-:W-:Y:S01]  /*c090*/  MOV R167, R144 ;  /* 0x0000009000a77202 */ /* 0x000fe20000000f00 */
        /* <DEDUP_REMOVED lines=45> */
[----:B------:R-:W-:Y:S01]  /*c370*/  MUFU.EX2 R206, R149 ;  /* 0x0000009500ce7308 */ /* 0x000fe20000000800 */
[--C-:B------:R-:W-:Y:S02]  /*c380*/  FFMA.FTZ R2, R194, c[0x0][0x2d0], -R188.reuse ;  /* 0x0000b400c2027a23 */ /* 0x100fe400000108bc */
[C---:B------:R-:W-:Y:S02]  /*c390*/  FMUL.FTZ R124, R3.reuse, R124 ;  /* 0x0000007c037c7220 */ /* 0x040fe40000410000 */
[C---:B------:R-:W-:Y:S02]  /*c3a0*/  FMUL.FTZ R125, R3.reuse, R125 ;  /* 0x0000007d037d7220 */ /* 0x040fe40000410000 */
[C---:B------:R-:W-:Y:S02]  /*c3b0*/  FMUL.FTZ R126, R0.reuse, R126 ;  /* 0x0000007e007e7220 */ /* 0x040fe40000410000 */
[C---:B------:R-:W-:Y:S01]  /*c3c0*/  FMUL.FTZ R127, R0.reuse, R127 ;  /* 0x0000007f007f7220 */ /* 0x040fe20000410000 */
[----:B------:R5:W-:Y:S01]  /*c3d0*/  MUFU.EX2 R152, R2 ;  /* 0x0000000200987308 */ /* 0x000be20000000800 */
[C---:B-1----:R-:W-:Y:S03]  /*c3e0*/  HMMA.16816.F32 R60, R184.reuse, R132, R60 ;  /* 0x00000084b83c723c */ /* 0x042fe6000000183c */
[C---:B------:R-:W-:Y:S02]  /*c3f0*/  FMUL.FTZ R128, R3.reuse, R128 ;  /* 0x0000008003807220 */ /* 0x040fe40000410000 */
[----:B------:R-:W-:Y:S02]  /*c400*/  FMUL.FTZ R129, R3, R129 ;  /* 0x0000008103817220 */ /* 0x000fe40000410000 */
[C---:B------:R-:W-:Y:S01]  /*c410*/  FMUL.FTZ R130, R0.reuse, R130 ;  /* 0x0000008200827220 */ /* 0x040fe20000410000 */
[C---:B------:R-:W-:Y:S01]  /*c420*/  HMMA.16816.F32 R64, R184.reuse, R134, R64 ;  /* 0x00000086b840723c */ /* 0x040fe20000001840 */
[----:B------:R-:W1:Y:S01]  /*c430*/  LDSM.16.MT88.4 R132, [R217+0x6100] ;  /* 0x00610000d984783b */ /* 0x000e620000004200 */
[----:B------:R-:W-:Y:S02]  /*c440*/  MUFU.EX2 R175, R175 ;  /* 0x000000af00af7308 */ /* 0x000fe40000000800 */
[----:B------:R-:W-:Y:S02]  /*c450*/  FMUL.FTZ R131, R0, R131 ;  /* 0x0000008300837220 */ /* 0x000fe40000410000 */
[--C-:B-----5:R-:W-:Y:S02]  /*c460*/  FFMA.FTZ R2, R193, c[0x0][0x2d0], -R188.reuse ;  /* 0x0000b400c1027a23 */ /* 0x120fe400000108bc */
[--C-:B------:R-:W-:Y:S04]  /*c470*/  FFMA.FTZ R193, R177, c[0x0][0x2d0], -R189.reuse ;  /* 0x0000b400b1c17a23 */ /* 0x100fe800000108bd */
[----:B------:R5:W-:Y:S10]  /*c480*/  MUFU.EX2 R158, R2 ;  /* 0x00000002009e7308 */ /* 0x000bf40000000800 */
[----:B------:R-:W-:Y:S01]  /*c490*/  MUFU.EX2 R193, R193 ;  /* 0x000000c100c17308 */ /* 0x000fe20000000800 */
[C---:B-1----:R-:W-:Y:S03]  /*c4a0*/  HMMA.16816.F32 R68, R184.reuse, R132, R68 ;  /* 0x00000084b844723c */ /* 0x042fe60000001844 */
[--C-:B-----5:R-:W-:Y:S02]  /*c4b0*/  FFMA.FTZ R2, R196, c[0x0][0x2d0], -R189.reuse ;  /* 0x0000b400c4027a23 */ /* 0x120fe400000108bd */
[--C-:B------:R-:W-:Y:S04]  /*c4c0*/  FFMA.FTZ R196, R207, c[0x0][0x2d0], -R188.reuse ;  /* 0x0000b400cfc47a23 */ /* 0x100fe800000108bc */
[----:B------:R1:W-:Y:S01]  /*c4d0*/  MUFU.EX2 R154, R2 ;  /* 0x00000002009a7308 */ /* 0x0003e20000000800 */
[C---:B------:R-:W-:Y:S01]  /*c4e0*/  HMMA.16816.F32 R72, R184.reuse, R134, R72 ;  /* 0x00000086b848723c */ /* 0x040fe20000001848 */
[----:B------:R-:W5:Y:S08]  /*c4f0*/  LDSM.16.MT88.4 R132, [R218+0x6100] ;  /* 0x00610000da84783b */ /* 0x000f700000004200 */
[----:B------:R-:W-:Y:S03]  /*c500*/  MUFU.EX2 R196, R196 ;  /* 0x000000c400c47308 */ /* 0x000fe60000000800 */
[----:B-1----:R-:W-:Y:S07]  /*c510*/  FFMA.FTZ R2, R195, c[0x0][0x2d0], -R189 ;  /* 0x0000b400c3027a23 */ /* 0x002fee00000108bd */
[----:B------:R1:W-:Y:S01]  /*c520*/  MUFU.EX2 R155, R2 ;  /* 0x00000002009b7308 */ /* 0x0003e20000000800 */
[----:B--2---:R-:W-:Y:S02]  /*c530*/  FFMA.FTZ R191, R3, R140, R191 ;  /* 0x0000008c03bf7223 */ /* 0x004fe400000100bf */
[----:B------:R-:W-:Y:S01]  /*c540*/  LDSM.16.MT88.4 R140, [R218+0x900] ;  /* 0x00090000da8c783b */ /* 0x000fe20000004200 */
[C---:B-----5:R-:W-:Y:S08]  /*c550*/  HMMA.16816.F32 R76, R184.reuse, R132, R76 ;  /* 0x00000084b84c723c */ /* 0x060ff0000000184c */
[C---:B------:R-:W-:Y:S01]  /*c560*/  HMMA.16816.F32 R80, R184.reuse, R134, R80 ;  /* 0x00000086b850723c */ /* 0x040fe20000001850 */
[----:B------:R-:W2:Y:S03]  /*c570*/  LDSM.16.MT88.4 R132, [R220+0x6100] ;  /* 0x00610000dc84783b */ /* 0x000ea60000004200 */
[--C-:B-1----:R-:W-:Y:S02]  /*c580*/  FFMA.FTZ R2, R192, c[0x0][0x2d0], -R188.reuse ;  /* 0x0000b400c0027a23 */ /* 0x102fe400000108bc */
[--C-:B------:R-:W-:Y:S02]  /*c590*/  FFMA.FTZ R192, R205, c[0x0][0x2d0], -R188.reuse ;  /* 0x0000b400cdc07a23 */ /* 0x100fe400000108bc */
[----:B------:R1:W-:Y:S10]  /*c5a0*/  MUFU.EX2 R162, R2 ;  /* 0x0000000200a27308 */ /* 0x0003f40000000800 */
[----:B------:R-:W-:Y:S01]  /*c5b0*/  MUFU.EX2 R192, R192 ;  /* 0x000000c000c07308 */ /* 0x000fe20000000800 */
[----:B-1----:R-:W-:Y:S09]  /*c5c0*/  FFMA.FTZ R2, R197, c[0x0][0x2d0], -R188 ;  /* 0x0000b400c5027a23 */ /* 0x002ff200000108bc */
[----:B------:R1:W-:Y:S01]  /*c5d0*/  MUFU.EX2 R161, R2 ;  /* 0x0000000200a17308 */ /* 0x0003e20000000800 */
[C---:B--2---:R-:W-:Y:S08]  /*c5e0*/  HMMA.16816.F32 R84, R184.reuse, R132, R84 ;  /* 0x00000084b854723c */ /* 0x044ff00000001854 */
[C---:B------:R-:W-:Y:S01]  /*c5f0*/  HMMA.16816.F32 R88, R184.reuse, R134, R88 ;  /* 0x00000086b858723c */ /* 0x040fe20000001858 */
[----:B------:R-:W2:Y:S03]  /*c600*/  LDSM.16.MT88.4 R132, [R219+0x6100] ;  /* 0x00610000db84783b */ /* 0x000ea60000004200 */
[--C-:B-1----:R-:W-:Y:S04]  /*c610*/  FFMA.FTZ R2, R198, c[0x0][0x2d0], -R189.reuse ;  /* 0x0000b400c6027a23 */ /* 0x102fe800000108bd */
[----:B------:R1:W-:Y:S01]  /*c620*/  MUFU.EX2 R159, R2 ;  /* 0x00000002009f7308 */ /* 0x0003e20000000800 */
[----:B----4-:R-:W-:Y:S03]  /*c630*/  FFMA.FTZ R190, R0, R164, R190 ;  /* 0x000000a400be7223 */ /* 0x010fe600000100be */
[----:B------:R-:W-:Y:S02]  /*c640*/  IMAD.MOV.U32 R164, RZ, RZ, R156 ;  /* 0x000000ffffa47224 */ /* 0x000fe400078e009c */
[----:B------:R-:W-:Y:S02]  /*c650*/  FADD.FTZ R190, R200, R190 ;  /* 0x000000bec8be7221 */ /* 0x000fe40000010000 */
[--C-:B------:R-:W-:Y:S04]  /*c660*/  FFMA.FTZ R0, R211, c[0x0][0x2d0], -R188.reuse ;  /* 0x0000b400d3007a23 */ /* 0x100fe800000108bc */
[----:B------:R4:W-:Y:S01]  /*c670*/  MUFU.EX2 R157, R0 ;  /* 0x00000000009d7308 */ /* 0x0009e20000000800 */
[--C-:B-1----:R-:W-:Y:S01]  /*c680*/  FFMA.FTZ R2, R199, c[0x0][0x2d0], -R189.reuse ;  /* 0x0000b400c7027a23 */ /* 0x102fe200000108bd */
[C---:B--2---:R-:W-:Y:S03]  /*c690*/  HMMA.16816.F32 R92, R184.reuse, R132, R92 ;  /* 0x00000084b85c723c */ /* 0x044fe6000000185c */
[--C-:B------:R-:W-:Y:S05]  /*c6a0*/  FFMA.FTZ R199, R208, c[0x0][0x2d0], -R188.reuse ;  /* 0x0000b400d0c77a23 */ /* 0x100fea00000108bc */
[----:B------:R-:W-:Y:S01]  /*c6b0*/  MUFU.EX2 R160, R2 ;  /* 0x0000000200a07308 */ /* 0x000fe20000000800 */
[C---:B------:R-:W-:Y:S01]  /*c6c0*/  HMMA.16816.F32 R96, R184.reuse, R134, R96 ;  /* 0x00000086b860723c */ /* 0x040fe20000001860 */
[----:B------:R-:W1:Y:S08]  /*c6d0*/  LDSM.16.MT88.4 R132, [R217+0x9100] ;  /* 0x00910000d984783b */ /* 0x000e700000004200 */
[----:B------:R-:W-:Y:S03]  /*c6e0*/  MUFU.EX2 R208, R148 ;  /* 0x0000009400d07308 */ /* 0x000fe60000000800 */
[--C-:B----4-:R-:W-:Y:S07]  /*c6f0*/  FFMA.FTZ R0, R210, c[0x0][0x2d0], -R188.reuse ;  /* 0x0000b400d2007a23 */ /* 0x110fee00000108bc */
[----:B------:R2:W-:Y:S10]  /*c700*/  MUFU.EX2 R2, R0 ;  /* 0x0000000000027308 */ /* 0x0005f40000000800 */
[----:B------:R-:W-:Y:S01]  /*c710*/  MUFU.EX2 R199, R199 ;  /* 0x000000c700c77308 */ /* 0x000fe20000000800 */
[C---:B-1----:R-:W-:Y:S03]  /*c720*/  HMMA.16816.F32 R100, R184.reuse, R132, R100 ;  /* 0x00000084b864723c */ /* 0x042fe60000001864 */
[--C-:B--2---:R-:W-:Y:S06]  /*c730*/  FFMA.FTZ R0, R213, c[0x0][0x2d0], -R189.reuse ;  /* 0x0000b400d5007a23 */ /* 0x104fec00000108bd */
[----:B------:R1:W-:Y:S01]  /*c740*/  MUFU.EX2 R156, R0 ;  /* 0x00000000009c7308 */ /* 0x0003e20000000800 */
[C---:B------:R-:W-:Y:S01]  /*c750*/  HMMA.16816.F32 R104, R184.reuse, R134, R104 ;  /* 0x00000086b868723c */ /* 0x040fe20000001868 */
[----:B------:R-:W2:Y:S02]  /*c760*/  LDSM.16.MT88.4 R132, [R218+0x9100] ;  /* 0x00910000da84783b */ /* 0x000ea40000004200 */
[--C-:B-1----:R-:W-:Y:S06]  /*c770*/  FFMA.FTZ R0, R212, c[0x0][0x2d0], -R189.reuse ;  /* 0x0000b400d4007a23 */ /* 0x102fec00000108bd */
[----:B------:R1:W4:Y:S01]  /*c780*/  MUFU.EX2 R3, R0 ;  /* 0x0000000000037308 */ /* 0x0003220000000800 */
[C---:B--2---:R-:W-:Y:S08]  /*c790*/  HMMA.16816.F32 R108, R184.reuse, R132, R108 ;  /* 0x00000084b86c723c */ /* 0x044ff0000000186c */
[C---:B------:R-:W-:Y:S01]  /*c7a0*/  HMMA.16816.F32 R112, R184.reuse, R134, R112 ;  /* 0x00000086b870723c */ /* 0x040fe20000001870 */
[----:B------:R-:W2:Y:S03]  /*c7b0*/  LDSM.16.MT88.4 R132, [R220+0x9100] ;  /* 0x00910000dc84783b */ /* 0x000ea60000004200 */
[--C-:B-1----:R-:W-:Y:S04]  /*c7c0*/  FFMA.FTZ R0, R209, c[0x0][0x2d0], -R188.reuse ;  /* 0x0000b400d1007a23 */ /* 0x102fe800000108bc */
[----:B------:R1:W-:Y:S04]  /*c7d0*/  MUFU.EX2 R213, R0 ;  /* 0x0000000000d57308 */ /* 0x0003e80000000800 */
[--C-:B-1----:R-:W-:Y:S01]  /*c7e0*/  FFMA.FTZ R0, R214, c[0x0][0x2d0], -R188.reuse ;  /* 0x0000b400d6007a23 */ /* 0x102fe200000108bc */
[----:B----4-:R-:W-:Y:S01]  /*c7f0*/  MOV R214, R3 ;  /* 0x0000000300d67202 */ /* 0x010fe20000000f00 */
[--C-:B------:R-:W-:Y:S02]  /*c800*/  FFMA.FTZ R3, R163, c[0x0][0x2d0], -R188.reuse ;  /* 0x0000b400a3037a23 */ /* 0x100fe400000108bc */
[--C-:B------:R-:W-:Y:S02]  /*c810*/  FFMA.FTZ R163, R204, c[0x0][0x2d0], -R188.reuse ;  /* 0x0000b400cca37a23 */ /* 0x100fe400000108bc */
[----:B------:R1:W-:Y:S01]  /*c820*/  MUFU.EX2 R212, R0 ;  /* 0x0000000000d47308 */ /* 0x0003e20000000800 */
[C---:B--2---:R-:W-:Y:S09]  /*c830*/  HMMA.16816.F32 R116, R184.reuse, R132, R116 ;  /* 0x00000084b874723c */ /* 0x044ff20000001874 */
[----:B------:R-:W-:Y:S01]  /*c840*/  MUFU.EX2 R209, R3 ;  /* 0x0000000300d17308 */ /* 0x000fe20000000800 */
[C---:B------:R-:W-:Y:S01]  /*c850*/  HMMA.16816.F32 R120, R184.reuse, R134, R120 ;  /* 0x00000086b878723c */ /* 0x040fe20000001878 */
[----:B------:R-:W2:Y:S02]  /*c860*/  LDSM.16.MT88.4 R132, [R219+0x9100] ;  /* 0x00910000db84783b */ /* 0x000ea40000004200 */
[--C-:B-1----:R-:W-:Y:S01]  /*c870*/  FFMA.FTZ R0, R215, c[0x0][0x2d0], -R189.reuse ;  /* 0x0000b400d7007a23 */ /* 0x102fe200000108bd */
[----:B------:R-:W-:Y:S01]  /*c880*/  MOV R215, R2 ;  /* 0x0000000200d77202 */ /* 0x000fe20000000f00 */
[----:B------:R-:W-:Y:S01]  /*c890*/  FFMA.FTZ R2, R164, c[0x0][0x2d0], -R188 ;  /* 0x0000b400a4027a23 */ /* 0x000fe200000108bc */
[----:B------:R-:W-:Y:S03]  /*c8a0*/  MOV R164, R147 ;  /* 0x0000009300a47202 */ /* 0x000fe60000000f00 */
[----:B------:R1:W-:Y:S10]  /*c8b0*/  MUFU.EX2 R211, R0 ;  /* 0x0000000000d37308 */ /* 0x0003f40000000800 */
[----:B------:R-:W-:Y:S01]  /*c8c0*/  MUFU.EX2 R204, R2 ;  /* 0x0000000200cc7308 */ /* 0x000fe20000000800 */
[----:B-1----:R-:W-:Y:S01]  /*c8d0*/  FFMA.FTZ R0, R165, c[0x0][0x2d0], -R189 ;  /* 0x0000b400a5007a23 */ /* 0x002fe200000108bd */
[C---:B--2---:R-:W-:Y:S03]  /*c8e0*/  HMMA.16816.F32 R124, R184.reuse, R132, R124 ;  /* 0x00000084b87c723c */ /* 0x044fe6000000187c */
[----:B------:R-:W-:Y:S05]  /*c8f0*/  MOV R165, R146 ;  /* 0x0000009200a57202 */ /* 0x000fea0000000f00 */
[----:B------:R1:W-:Y:S01]  /*c900*/  MUFU.EX2 R210, R0 ;  /* 0x0000000000d27308 */ /* 0x0003e20000000800 */
[----:B------:R-:W-:Y:S03]  /*c910*/  LDSM.16.MT88.4 R144, [R220+0x1100] ;  /* 0x00110000dc90783b */ /* 0x000fe60000004200 */
[----:B------:R-:W-:Y:S01]  /*c920*/  F2FP.PACK_AB R133, R155, R154 ;  /* 0x0000009a9b85723e */ /* 0x000fe200000000ff */
[----:B------:R-:W-:Y:S03]  /*c930*/  HMMA.16816.F32 R128, R184, R134, R128 ;  /* 0x00000086b880723c */ /* 0x000fe60000001880 */
[----:B------:R-:W-:Y:S01]  /*c940*/  F2FP.PACK_AB R132, R158, R152 ;  /* 0x000000989e84723e */ /* 0x000fe200000000ff */
[----:B------:R-:W-:Y:S03]  /*c950*/  FADD.FTZ R3, R165, R190 ;  /* 0x000000bea5037221 */ /* 0x000fe60000010000 */
[----:B------:R-:W-:Y:S01]  /*c960*/  F2FP.PACK_AB R134, R161, R162 ;  /* 0x000000a2a186723e */ /* 0x000fe200000000ff */
[----:B------:R-:W-:Y:S01]  /*c970*/  MUFU.EX2 R190, R163 ;  /* 0x000000a300be7308 */ /* 0x000fe20000000800 */
[----:B------:R-:W-:Y:S03]  /*c980*/  F2FP.PACK_AB R135, R160, R159 ;  /* 0x0000009fa087723e */ /* 0x000fe600000000ff */
[----:B------:R-:W-:Y:S01]  /*c990*/  FADD.FTZ R3, R183, R3 ;  /* 0x00000003b7037221 */ /* 0x000fe20000010000 */
[----:B------:R-:W-:Y:S03]  /*c9a0*/  F2FP.PACK_AB R184, R192, R175 ;  /* 0x000000afc0b8723e */ /* 0x000fe600000000ff */
[C---:B------:R-:W-:Y:S05]  /*c9b0*/  HMMA.16816.F32 R4, R132.reuse, R136, R4 ;  /* 0x000000888404723c */ /* 0x040fea0000001804 */
[----:B-1----:R-:W-:Y:S02]  /*c9c0*/  FADD.FTZ R0, R201, R191 ;  /* 0x000000bfc9007221 */ /* 0x002fe40000010000 */
[--C-:B------:R-:W-:Y:S01]  /*c9d0*/  FFMA.FTZ R201, R153, c[0x0][0x2d0], -R188.reuse ;  /* 0x0000b40099c97a23 */ /* 0x100fe200000108bc */
[C---:B------:R-:W-:Y:S01]  /*c9e0*/  HMMA.16816.F32 R8, R132.reuse, R138, R8 ;  /* 0x0000008a8408723c */ /* 0x040fe20000001808 */
[----:B------:R-:W1:Y:S03]  /*c9f0*/  LDSM.16.MT88.4 R136, [R220+0x900] ;  /* 0x00090000dc88783b */ /* 0x000e660000004200 */
[----:B------:R-:W-:Y:S01]  /*ca00*/  FFMA.FTZ R153, R151, c[0x0][0x2d0], -R188 ;  /* 0x0000b40097997a23 */ /* 0x000fe200000108bc */
[----:B------:R-:W-:Y:S01]  /*ca10*/  MOV R151, R150 ;  /* 0x0000009600977202 */ /* 0x000fe20000000f00 */
[----:B------:R-:W-:Y:S01]  /*ca20*/  FADD.FTZ R150, R202, R0 ;  /* 0x00000000ca967221 */ /* 0x000fe20000010000 */
[----:B------:R-:W-:Y:S01]  /*ca30*/  MUFU.EX2 R201, R201 ;  /* 0x000000c900c97308 */ /* 0x000fe20000000800 */
[C---:B------:R-:W-:Y:S04]  /*ca40*/  HMMA.16816.F32 R12, R132.reuse, R140, R12 ;  /* 0x0000008c840c723c */ /* 0x040fe8000000180c */
[--C-:B------:R-:W-:Y:S02]  /*ca50*/  FFMA.FTZ R0, R168, c[0x0][0x2d0], -R189.reuse ;  /* 0x0000b400a8007a23 */ /* 0x100fe400000108bd */
[----:B------:R-:W-:Y:S01]  /*ca60*/  LDSM.16.MT88.4 R168, [R218+0x5900] ;  /* 0x00590000daa8783b */ /* 0x000fe20000004200 */
[----:B------:R-:W-:Y:S01]  /*ca70*/  FADD.FTZ R2, R164, R150 ;  /* 0x00000096a4027221 */ /* 0x000fe20000010000 */
[C---:B------:R-:W-:Y:S01]  /*ca80*/  HMMA.16816.F32 R16, R132.reuse, R142, R16 ;  /* 0x0000008e8410723c */ /* 0x040fe20000001810 */
[----:B------:R-:W-:Y:S03]  /*ca90*/  MUFU.EX2 R200, R153 ;  /* 0x0000009900c87308 */ /* 0x000fe60000000800 */
[----:B------:R-:W-:Y:S02]  /*caa0*/  FADD.FTZ R152, R152, R2 ;  /* 0x0000000298987221 */ /* 0x000fe40000010000 */
[----:B------:R-:W2:Y:S01]  /*cab0*/  LDSM.16.MT88.4 R140, [R219+0x900] ;  /* 0x00090000db8c783b */ /* 0x000ea20000004200 */
[--C-:B------:R-:W-:Y:S02]  /*cac0*/  FFMA.FTZ R191, R178, c[0x0][0x2d0], -R189.reuse ;  /* 0x0000b400b2bf7a23 */ /* 0x100fe400000108bd */
[--C-:B------:R-:W-:Y:S02]  /*cad0*/  FFMA.FTZ R2, R176, c[0x0][0x2d0], -R189.reuse ;  /* 0x0000b400b0027a23 */ /* 0x100fe400000108bd */
[----:B------:R4:W-:Y:S01]  /*cae0*/  MUFU.EX2 R205, R0 ;  /* 0x0000000000cd7308 */ /* 0x0009e20000000800 */
[----:B------:R-:W-:Y:S09]  /*caf0*/  FFMA.FTZ R188, R203, c[0x0][0x2d0], -R188 ;  /* 0x0000b400cbbc7a23 */ /* 0x000ff200000108bc */
[----:B------:R-:W5:Y:S01]  /*cb00*/  MUFU.EX2 R188, R188 ;  /* 0x000000bc00bc7308 */ /* 0x000f620000000800 */
[C---:B-1----:R-:W-:Y:S09]  /*cb10*/  HMMA.16816.F32 R20, R132.reuse, R136, R20 ;  /* 0x000000888414723c */ /* 0x042ff20000001814 */
[----:B------:R-:W1:Y:S01]  /*cb20*/  MUFU.EX2 R191, R191 ;  /* 0x000000bf00bf7308 */ /* 0x000e620000000800 */
[C---:B------:R-:W-:Y:S01]  /*cb30*/  HMMA.16816.F32 R24, R132.reuse, R138, R24 ;  /* 0x0000008a8418723c */ /* 0x040fe20000001818 */
[----:B------:R-:W3:Y:S02]  /*cb40*/  LDSM.16.MT88.4 R136, [R217+0x3900] ;  /* 0x00390000d988783b */ /* 0x000ee40000004200 */
[--C-:B----4-:R-:W-:Y:S06]  /*cb50*/  FFMA.FTZ R0, R167, c[0x0][0x2d0], -R189.reuse ;  /* 0x0000b400a7007a23 */ /* 0x110fec00000108bd */
[----:B------:R4:W-:Y:S03]  /*cb60*/  MUFU.EX2 R207, R0 ;  /* 0x0000000000cf7308 */ /* 0x0009e60000000800 */
[----:B-----5:R-:W-:Y:S01]  /*cb70*/  F2FP.PACK_AB R186, R188, R190 ;  /* 0x000000bebcba723e */ /* 0x020fe200000000ff */
[C---:B--2---:R-:W-:Y:S08]  /*cb80*/  HMMA.16816.F32 R28, R132.reuse, R140, R28 ;  /* 0x0000008c841c723c */ /* 0x044ff0000000181c */
[C---:B------:R-:W-:Y:S01]  /*cb90*/  HMMA.16816.F32 R32, R132.reuse, R142, R32 ;  /* 0x0000008e8420723c */ /* 0x040fe20000001820 */
[----:B------:R-:W2:Y:S03]  /*cba0*/  LDSM.16.MT88.4 R140, [R218+0x3900] ;  /* 0x00390000da8c783b */ /* 0x000ea60000004200 */
[----:B-1----:R-:W-:Y:S01]  /*cbb0*/  F2FP.PACK_AB R185, R193, R191 ;  /* 0x000000bfc1b9723e */ /* 0x002fe200000000ff */
[--C-:B----4-:R-:W-:Y:S04]  /*cbc0*/  FFMA.FTZ R0, R166, c[0x0][0x2d0], -R189.reuse ;  /* 0x0000b400a6007a23 */ /* 0x110fe800000108bd */
[----:B------:R1:W-:Y:S01]  /*cbd0*/  MUFU.EX2 R203, R0 ;  /* 0x0000000000cb7308 */ /* 0x0003e20000000800 */
[C---:B---3--:R-:W-:Y:S08]  /*cbe0*/  HMMA.16816.F32 R36, R132.reuse, R136, R36 ;  /* 0x000000888424723c */ /* 0x048ff00000001824 */
[C---:B------:R-:W-:Y:S01]  /*cbf0*/  HMMA.16816.F32 R40, R132.reuse, R138, R40 ;  /* 0x0000008a8428723c */ /* 0x040fe20000001828 */
[----:B------:R-:W3:Y:S03]  /*cc00*/  LDSM.16.MT88.4 R136, [R220+0x3900] ;  /* 0x00390000dc88783b */ /* 0x000ee60000004200 */
[--C-:B-1----:R-:W-:Y:S04]  /*cc10*/  FFMA.FTZ R0, R151, c[0x0][0x2d0], -R189.reuse ;  /* 0x0000b40097007a23 */ /* 0x102fe800000108bd */
[C---:B--2---:R-:W-:Y:S01]  /*cc20*/  HMMA.16816.F32 R44, R132.reuse, R140, R44 ;  /* 0x0000008c842c723c */ /* 0x044fe2000000182c */
[----:B------:R-:W-:Y:S01]  /*cc30*/  LDSM.16.MT88.4 R148, [R220+0x1900] ;  /* 0x00190000dc94783b */ /* 0x000fe20000004200 */
[----:B------:R1:W-:Y:S06]  /*cc40*/  MUFU.EX2 R202, R0 ;  /* 0x0000000000ca7308 */ /* 0x0003ec0000000800 */
[C---:B------:R-:W-:Y:S01]  /*cc50*/  HMMA.16816.F32 R48, R132.reuse, R142, R48 ;  /* 0x0000008e8430723c */ /* 0x040fe20000001830 */
[----:B------:R-:W2:Y:S03]  /*cc60*/  LDSM.16.MT88.4 R140, [R219+0x3900] ;  /* 0x00390000db8c783b */ /* 0x000ea60000004200 */
[--C-:B-1----:R-:W-:Y:S04]  /*cc70*/  FFMA.FTZ R0, R182, c[0x0][0x2d0], -R189.reuse ;  /* 0x0000b400b6007a23 */ /* 0x102fe800000108bd */
[C---:B---3--:R-:W-:Y:S01]  /*cc80*/  HMMA.16816.F32 R52, R132.reuse, R136, R52 ;  /* 0x000000888434723c */ /* 0x048fe20000001834 */
[----:B------:R1:W-:Y:S07]  /*cc90*/  MUFU.EX2 R197, R0 ;  /* 0x0000000000c57308 */ /* 0x0003ee0000000800 */
[C---:B------:R-:W-:Y:S01]  /*cca0*/  HMMA.16816.F32 R56, R132.reuse, R138, R56 ;  /* 0x0000008a8438723c */ /* 0x040fe20000001838 */
[----:B------:R-:W3:Y:S07]  /*ccb0*/  LDSM.16.MT88.4 R136, [R217+0x6900] ;  /* 0x00690000d988783b */ /* 0x000eee0000004200 */
[C---:B--2---:R-:W-:Y:S04]  /*ccc0*/  HMMA.16816.F32 R60, R132.reuse, R140, R60 ;  /* 0x0000008c843c723c */ /* 0x044fe8000000183c */
[--C-:B-1----:R-:W-:Y:S04]  /*ccd0*/  FFMA.FTZ R0, R181, c[0x0][0x2d0], -R189.reuse ;  /* 0x0000b400b5007a23 */ /* 0x102fe800000108bd */
[C---:B------:R-:W-:Y:S01]  /*cce0*/  HMMA.16816.F32 R64, R132.reuse, R142, R64 ;  /* 0x0000008e8440723c */ /* 0x040fe20000001840 */
[----:B------:R-:W1:Y:S01]  /*ccf0*/  LDSM.16.MT88.4 R140, [R218+0x6900] ;  /* 0x00690000da8c783b */ /* 0x000e620000004200 */
[----:B------:R2:W-:Y:S06]  /*cd00*/  MUFU.EX2 R198, R0 ;  /* 0x0000000000c67308 */ /* 0x0005ec0000000800 */
[C---:B---3--:R-:W-:Y:S04]  /*cd10*/  HMMA.16816.F32 R68, R132.reuse, R136, R68 ;  /* 0x000000888444723c */ /* 0x048fe80000001844 */
[--C-:B--2---:R-:W-:Y:S04]  /*cd20*/  FFMA.FTZ R0, R180, c[0x0][0x2d0], -R189.reuse ;  /* 0x0000b400b4007a23 */ /* 0x104fe800000108bd */
[C---:B------:R-:W-:Y:S01]  /*cd30*/  HMMA.16816.F32 R72, R132.reuse, R138, R72 ;  /* 0x0000008a8448723c */ /* 0x040fe20000001848 */
[----:B------:R-:W2:Y:S01]  /*cd40*/  LDSM.16.MT88.4 R136, [R220+0x6900] ;  /* 0x00690000dc88783b */ /* 0x000ea20000004200 */
[----:B------:R3:W-:Y:S07]  /*cd50*/  MUFU.EX2 R195, R0 ;  /* 0x0000000000c37308 */ /* 0x0007ee0000000800 */
[----:B------:R-:W-:Y:S01]  /*cd60*/  LDSM.16.MT88.4 R180, [R217+0x2900] ;  /* 0x00290000d9b4783b */ /* 0x000fe20000004200 */
[C---:B-1----:R-:W-:Y:S08]  /*cd70*/  HMMA.16816.F32 R76, R132.reuse, R140, R76 ;  /* 0x0000008c844c723c */ /* 0x042ff0000000184c */
[C---:B------:R-:W-:Y:S01]  /*cd80*/  HMMA.16816.F32 R80, R132.reuse, R142, R80 ;  /* 0x0000008e8450723c */ /* 0x040fe20000001850 */
[----:B------:R-:W1:Y:S03]  /*cd90*/  LDSM.16.MT88.4 R140, [R219+0x6900] ;  /* 0x00690000db8c783b */ /* 0x000e660000004200 */
[--C-:B---3--:R-:W-:Y:S02]  /*cda0*/  FFMA.FTZ R0, R179, c[0x0][0x2d0], -R189.reuse ;  /* 0x0000b400b3007a23 */ /* 0x108fe400000108bd */
[----:B------:R-:W-:Y:S02]  /*cdb0*/  FFMA.FTZ R189, R174, c[0x0][0x2d0], -R189 ;  /* 0x0000b400aebd7a23 */ /* 0x000fe400000108bd */
[----:B------:R3:W-:Y:S10]  /*cdc0*/  MUFU.EX2 R194, R0 ;  /* 0x0000000000c27308 */ /* 0x0007f40000000800 */
[----:B------:R4:W-:Y:S01]  /*cdd0*/  MUFU.EX2 R174, R2 ;  /* 0x0000000200ae7308 */ /* 0x0009e20000000800 */
[C---:B--2---:R-:W-:Y:S08]  /*cde0*/  HMMA.16816.F32 R84, R132.reuse, R136, R84 ;  /* 0x000000888454723c */ /* 0x044ff00000001854 */
[C---:B------:R-:W-:Y:S01]  /*cdf0*/  HMMA.16816.F32 R88, R132.reuse, R138, R88 ;  /* 0x0000008a8458723c */ /* 0x040fe20000001858 */
[----:B------:R-:W2:Y:S01]  /*ce00*/  LDSM.16.MT88.4 R136, [R217+0x9900] ;  /* 0x00990000d988783b */ /* 0x000ea20000004200 */
[----:B------:R-:W5:Y:S02]  /*ce10*/  MUFU.EX2 R189, R189 ;  /* 0x000000bd00bd7308 */ /* 0x000f640000000800 */
[----:B---3--:R-:W-:Y:S02]  /*ce20*/  FADD.FTZ R0, R154, R3 ;  /* 0x000000039a007221 */ /* 0x008fe40000010000 */
[----:B------:R-:W-:Y:S02]  /*ce30*/  FADD.FTZ R3, R158, R152 ;  /* 0x000000989e037221 */ /* 0x000fe40000010000 */
[----:B------:R-:W-:Y:S02]  /*ce40*/  FADD.FTZ R0, R155, R0 ;  /* 0x000000009b007221 */ /* 0x000fe40000010000 */
[----:B------:R-:W-:Y:S01]  /*ce50*/  LDSM.16.MT88.4 R152, [R219+0x2100] ;  /* 0x00210000db98783b */ /* 0x000fe20000004200 */
[C---:B-1----:R-:W-:Y:S03]  /*ce60*/  HMMA.16816.F32 R92, R132.reuse, R140, R92 ;  /* 0x0000008c845c723c */ /* 0x042fe6000000185c */
[----:B----4-:R-:W-:Y:S02]  /*ce70*/  FADD.FTZ R2, R162, R3 ;  /* 0x00000003a2027221 */ /* 0x010fe40000010000 */
[----:B------:R-:W-:Y:S02]  /*ce80*/  FADD.FTZ R0, R159, R0 ;  /* 0x000000009f007221 */ /* 0x000fe40000010000 */
[----:B------:R-:W-:Y:S01]  /*ce90*/  FADD.FTZ R2, R161, R2 ;  /* 0x00000002a1027221 */ /* 0x000fe20000010000 */
[C---:B------:R-:W-:Y:S01]  /*cea0*/  HMMA.16816.F32 R96, R132.reuse, R142, R96 ;  /* 0x0000008e8460723c */ /* 0x040fe20000001860 */
[----:B------:R-:W1:Y:S03]  /*ceb0*/  LDSM.16.MT88.4 R140, [R218+0x9900] ;  /* 0x00990000da8c783b */ /* 0x000e660000004200 */
[----:B------:R-:W-:Y:S01]  /*cec0*/  FADD.FTZ R0, R160, R0 ;  /* 0x00000000a0007221 */ /* 0x000fe20000010000 */
[----:B-----5:R-:W-:Y:S01]  /*ced0*/  F2FP.PACK_AB R187, R189, R174 ;  /* 0x000000aebdbb723e */ /* 0x020fe200000000ff */
[----:B------:R-:W-:Y:S02]  /*cee0*/  FADD.FTZ R3, R157, R2 ;  /* 0x000000029d037221 */ /* 0x000fe40000010000 */
[----:B------:R-:W-:Y:S01]  /*cef0*/  FADD.FTZ R2, R156, R0 ;  /* 0x000000009c027221 */ /* 0x000fe20000010000 */
[----:B------:R-:W-:Y:S03]  /*cf00*/  LDSM.16.MT88.4 R160, [R217+0x5900] ;  /* 0x00590000d9a0783b */ /* 0x000fe60000004200 */
        /* <DEDUP_REMOVED lines=13> */
[----:B------:R-:W-:Y:S01]  /*cfe0*/  FADD.FTZ R2, R202, R2 ;  /* 0x00000002ca027221 */ /* 0x000fe20000010000 */
[C---:B-1----:R-:W-:Y:S03]  /*cff0*/  HMMA.16816.F32 R108, R132.reuse, R140, R108 ;  /* 0x0000008c846c723c */ /* 0x042fe6000000186c */
[----:B------:R-:W-:Y:S02]  /*d000*/  FADD.FTZ R2, R197, R2 ;  /* 0x00000002c5027221 */ /* 0x000fe40000010000 */
[----:B------:R-:W-:Y:S02]  /*d010*/  FADD.FTZ R0, R209, R0 ;  /* 0x00000000d1007221 */ /* 0x000fe40000010000 */
[----:B------:R-:W-:Y:S01]  /*d020*/  FADD.FTZ R2, R198, R2 ;  /* 0x00000002c6027221 */ /* 0x000fe20000010000 */
[C---:B------:R-:W-:Y:S01]  /*d030*/  HMMA.16816.F32 R112, R132.reuse, R142, R112 ;  /* 0x0000008e8470723c */ /* 0x040fe20000001870 */
[----:B------:R-:W1:Y:S03]  /*d040*/  LDSM.16.MT88.4 R140, [R219+0x9900] ;  /* 0x00990000db8c783b */ /* 0x000e660000004200 */
[----:B------:R-:W-:Y:S02]  /*d050*/  FADD.FTZ R2, R195, R2 ;  /* 0x00000002c3027221 */ /* 0x000fe40000010000 */
[----:B------:R-:W-:Y:S02]  /*d060*/  FADD.FTZ R0, R208, R0 ;  /* 0x00000000d0007221 */ /* 0x000fe40000010000 */
[----:B------:R-:W-:Y:S04]  /*d070*/  FADD.FTZ R3, R194, R2 ;  /* 0x00000002c2037221 */ /* 0x000fe80000010000 */
        /* <DEDUP_REMOVED lines=8> */
[----:B------:R-:W-:Y:S01]  /*d100*/  FADD.FTZ R2, R175, R0 ;  /* 0x00000000af027221 */ /* 0x000fe20000010000 */
[----:B------:R-:W-:Y:S03]  /*d110*/  MOV R175, R172 ;  /* 0x000000ac00af7202 */ /* 0x000fe60000000f00 */
[----:B------:R-:W-:Y:S01]  /*d120*/  FADD.FTZ R2, R192, R2 ;  /* 0x00000002c0027221 */ /* 0x000fe20000010000 */
[C---:B-1----:R-:W-:Y:S03]  /*d130*/  HMMA.16816.F32 R124, R132.reuse, R140, R124 ;  /* 0x0000008c847c723c */ /* 0x042fe6000000187c */
[----:B------:R-:W-:Y:S02]  /*d140*/  FADD.FTZ R2, R190, R2 ;  /* 0x00000002be027221 */ /* 0x000fe40000010000 */
[----:B------:R-:W-:Y:S01]  /*d150*/  FADD.FTZ R0, R191, R3 ;  /* 0x00000003bf007221 */ /* 0x000fe20000010000 */
[----:B------:R-:W-:Y:S01]  /*d160*/  MOV R3, R173 ;  /* 0x000000ad00037202 */ /* 0x000fe20000000f00 */
[----:B------:R-:W-:Y:S01]  /*d170*/  FADD.FTZ R2, R188, R2 ;  /* 0x00000002bc027221 */ /* 0x000fe20000010000 */
[----:B------:R-:W-:Y:S01]  /*d180*/  HMMA.16816.F32 R128, R132, R142, R128 ;  /* 0x0000008e8480723c */ /* 0x000fe20000001880 */
[----:B------:R-:W1:Y:S03]  /*d190*/  LDSM.16.MT88.4 R140, [R218+0x1100] ;  /* 0x00110000da8c783b */ /* 0x000e660000004200 */
[----:B------:R-:W-:Y:S03]  /*d1a0*/  FADD.FTZ R0, R193, R0 ;  /* 0x00000000c1007221 */ /* 0x000fe60000010000 */
[----:B------:R-:W-:Y:S01]  /*d1b0*/  F2FP.PACK_AB R132, R215, R157 ;  /* 0x0000009dd784723e */ /* 0x000fe200000000ff */
[----:B------:R-:W-:Y:S01]  /*d1c0*/  FADD.FTZ R0, R174, R0 ;  /* 0x00000000ae007221 */ /* 0x000fe20000010000 */
[----:B------:R-:W-:Y:S01]  /*d1d0*/  F2FP.PACK_AB R133, R214, R156 ;  /* 0x0000009cd685723e */ /* 0x000fe200000000ff */
[----:B------:R-:W-:Y:S02]  /*d1e0*/  STL [R1+0x20], R2 ;  /* 0x0000200201007387 */ /* 0x000fe40000100800 */
[----:B------:R-:W-:Y:S01]  /*d1f0*/  F2FP.PACK_AB R134, R212, R213 ;  /* 0x000000d5d486723e */ /* 0x000fe200000000ff */
[----:B------:R-:W-:Y:S01]  /*d200*/  FADD.FTZ R0, R189, R0 ;  /* 0x00000000bd007221 */ /* 0x000fe20000010000 */
[----:B------:R-:W-:Y:S04]  /*d210*/  F2FP.PACK_AB R135, R210, R211 ;  /* 0x000000d3d287723e */ /* 0x000fe800000000ff */
[----:B------:R-:W-:Y:S03]  /*d220*/  STL [R1+0x24], R0 ;  /* 0x0000240001007387 */ /* 0x000fe60000100800 */
        /* <DEDUP_REMOVED lines=98> */
[----:B------:R-:W-:Y:S01]  /*d850*/  HMMA.16816.F32 R128, R132, R150, R128 ;  /* 0x000000968480723c */ /* 0x000fe20000001880 */
[----:B------:R-:W-:Y:S06]  /*d860*/  LDSM.16.MT88.4 R148, [R218+0x5100] ;  /* 0x00510000da94783b */ /* 0x000fec0000004200 */
        /* <DEDUP_REMOVED lines=38> */
[C---:B------:R-:W-:Y:S08]  /*dad0*/  HMMA.16816.F32 R96, R132.reuse, R142, R96 ;  /* 0x0000008e8460723c */ /* 0x040ff00000001860 */
        /* <DEDUP_REMOVED lines=10> */
[----:B------:R-:W-:Y:S08]  /*db80*/  HMMA.16816.F32 R128, R132, R150, R128 ;  /* 0x000000968480723c */ /* 0x000ff00000001880 */
[C---:B------:R-:W-:Y:S01]  /*db90*/  HMMA.16816.F32 R176, R184.reuse, R180, R4 ;  /* 0x000000b4b8b0723c */ /* 0x040fe20000001804 */
[----:B------:R-:W4:Y:S07]  /*dba0*/  LDSM.16.MT88.4 R4, [R220+0x5900] ;  /* 0x00590000dc04783b */ /* 0x000f2e0000004200 */
[C---:B------:R-:W-:Y:S01]  /*dbb0*/  HMMA.16816.F32 R180, R184.reuse, R182, R8 ;  /* 0x000000b6b8b4723c */ /* 0x040fe20000001808 */
[----:B------:R-:W5:Y:S07]  /*dbc0*/  LDSM.16.MT88.4 R8, [R219+0x5900] ;  /* 0x00590000db08783b */ /* 0x000f6e0000004200 */
[C---:B-1----:R-:W-:Y:S01]  /*dbd0*/  HMMA.16816.F32 R132, R184.reuse, R136, R12 ;  /* 0x00000088b884723c */ /* 0x042fe2000000180c */
[----:B------:R-:W1:Y:S07]  /*dbe0*/  LDSM.16.MT88.4 R12, [R217+0x8900] ;  /* 0x00890000d90c783b */ /* 0x000e6e0000004200 */
[C---:B------:R-:W-:Y:S01]  /*dbf0*/  HMMA.16816.F32 R136, R184.reuse, R138, R16 ;  /* 0x0000008ab888723c */ /* 0x040fe20000001810 */
[----:B------:R-:W1:Y:S07]  /*dc00*/  LDSM.16.MT88.4 R16, [R218+0x8900] ;  /* 0x00890000da10783b */ /* 0x000e6e0000004200 */
[C---:B---3--:R-:W-:Y:S01]  /*dc10*/  HMMA.16816.F32 R140, R184.reuse, R144, R20 ;  /* 0x00000090b88c723c */ /* 0x048fe20000001814 */
[----:B------:R-:W3:Y:S07]  /*dc20*/  LDSM.16.MT88.4 R20, [R220+0x8900] ;  /* 0x00890000dc14783b */ /* 0x000eee0000004200 */
[C---:B------:R-:W-:Y:S01]  /*dc30*/  HMMA.16816.F32 R144, R184.reuse, R146, R24 ;  /* 0x00000092b890723c */ /* 0x040fe20000001818 */
[----:B------:R-:W1:Y:S07]  /*dc40*/  LDSM.16.MT88.4 R24, [R219+0x8900] ;  /* 0x00890000db18783b */ /* 0x000e6e0000004200 */
[C---:B--2---:R-:W-:Y:S08]  /*dc50*/  HMMA.16816.F32 R148, R184.reuse, R152, R28 ;  /* 0x00000098b894723c */ /* 0x044ff0000000181c */
[C---:B------:R-:W-:Y:S08]  /*dc60*/  HMMA.16816.F32 R152, R184.reuse, R154, R32 ;  /* 0x0000009ab898723c */ /* 0x040ff00000001820 */
[C---:B------:R-:W-:Y:S08]  /*dc70*/  HMMA.16816.F32 R156, R184.reuse, R160, R36 ;  /* 0x000000a0b89c723c */ /* 0x040ff00000001824 */
[C---:B------:R-:W-:Y:S08]  /*dc80*/  HMMA.16816.F32 R160, R184.reuse, R162, R40 ;  /* 0x000000a2b8a0723c */ /* 0x040ff00000001828 */
[C---:B------:R-:W-:Y:S08]  /*dc90*/  HMMA.16816.F32 R164, R184.reuse, R168, R44 ;  /* 0x000000a8b8a4723c */ /* 0x040ff0000000182c */
[C---:B------:R-:W-:Y:S08]  /*dca0*/  HMMA.16816.F32 R168, R184.reuse, R170, R48 ;  /* 0x000000aab8a8723c */ /* 0x040ff00000001830 */
[C---:B----4-:R-:W-:Y:S08]  /*dcb0*/  HMMA.16816.F32 R52, R184.reuse, R4, R52 ;  /* 0x00000004b834723c */ /* 0x050ff00000001834 */
[C---:B------:R-:W-:Y:S01]  /*dcc0*/  HMMA.16816.F32 R56, R184.reuse, R6, R56 ;  /* 0x00000006b838723c */ /* 0x040fe20000001838 */
[----:B------:R-:W2:Y:S07]  /*dcd0*/  LDSM.16.MT88.4 R4, [R217+0xb900] ;  /* 0x00b90000d904783b */ /* 0x000eae0000004200 */
        /* <DEDUP_REMOVED lines=8> */
[C---:B---3--:R-:W-:Y:S08]  /*dd60*/  HMMA.16816.F32 R84, R184.reuse, R20, R84 ;  /* 0x00000014b854723c */ /* 0x048ff00000001854 */
[C---:B------:R-:W-:Y:S08]  /*dd70*/  HMMA.16816.F32 R88, R184.reuse, R22, R88 ;  /* 0x00000016b858723c */ /* 0x040ff00000001858 */
[C---:B------:R-:W-:Y:S08]  /*dd80*/  HMMA.16816.F32 R92, R184.reuse, R24, R92 ;  /* 0x00000018b85c723c */ /* 0x040ff0000000185c */
[C---:B------:R-:W-:Y:S08]  /*dd90*/  HMMA.16816.F32 R96, R184.reuse, R26, R96 ;  /* 0x0000001ab860723c */ /* 0x040ff00000001860 */
[C---:B--2---:R-:W-:Y:S08]  /*dda0*/  HMMA.16816.F32 R100, R184.reuse, R4, R100 ;  /* 0x00000004b864723c */ /* 0x044ff00000001864 */
[C---:B------:R-:W-:Y:S01]  /*ddb0*/  HMMA.16816.F32 R104, R184.reuse, R6, R104 ;  /* 0x00000006b868723c */ /* 0x040fe20000001868 */
[----:B------:R-:W2:Y:S07]  /*ddc0*/  LDSM.16.MT88.4 R4, [R219+0xb900] ;  /* 0x00b90000db04783b */ /* 0x000eae0000004200 */
[C---:B----4-:R-:W-:Y:S08]  /*ddd0*/  HMMA.16816.F32 R108, R184.reuse, R8, R108 ;  /* 0x00000008b86c723c */ /* 0x050ff0000000186c */
[C---:B------:R-:W-:Y:S08]  /*dde0*/  HMMA.16816.F32 R112, R184.reuse, R10, R112 ;  /* 0x0000000ab870723c */ /* 0x040ff00000001870 */
[C---:B-1----:R-:W-:Y:S08]  /*ddf0*/  HMMA.16816.F32 R116, R184.reuse, R12, R116 ;  /* 0x0000000cb874723c */ /* 0x042ff00000001874 */
[C---:B------:R-:W-:Y:S08]  /*de00*/  HMMA.16816.F32 R120, R184.reuse, R14, R120 ;  /* 0x0000000eb878723c */ /* 0x040ff00000001878 */
[C---:B--2---:R-:W-:Y:S08]  /*de10*/  HMMA.16816.F32 R124, R184.reuse, R4, R124 ;  /* 0x00000004b87c723c */ /* 0x044ff0000000187c */
[----:B------:R-:W-:Y:S01]  /*de20*/  HMMA.16816.F32 R128, R184, R6, R128 ;  /* 0x00000006b880723c */ /* 0x000fe20000001880 */
[----:B------:R-:W-:-:S07]  /*de30*/  @P0 BRA `(.L_x_3346) ;  /* 0xffffad9000000947 */ /* 0x000fce000383ffff */
.L_x_3343:
[----:B----4-:R-:W-:-:S13]  /*de40*/  ISETP.LE.AND P0, PT, RZ, UR6, PT ;  /* 0x00000006ff007c0c */ /* 0x010fda000bf03270 */
[----:B------:R-:W-:Y:S05]  /*de50*/  @!P0 BRA `(.L_x_3347) ;  /* 0x0000481000008947 */ /* 0x000fea0003800000 */
[----:B------:R-:W2:Y:S01]  /*de60*/  LDL.LU R2, [R1+0x44] ;  /* 0x0000440001027983 */ /* 0x000ea20000300800 */
[----:B------:R-:W-:Y:S02]  /*de70*/  IMAD.MOV.U32 R175, RZ, RZ, R172 ;  /* 0x000000ffffaf7224 */ /* 0x000fe400078e00ac */
[----:B------:R-:W-:Y:S01]  /*de80*/  IMAD.MOV.U32 R174, RZ, RZ, R173 ;  /* 0x000000ffffae7224 */ /* 0x000fe200078e00ad */
[----:B--2---:R-:W-:-:S04]  /*de90*/  SHF.R.S32.HI R0, RZ, 0x1f, R2 ;  /* 0x0000001fff007819 */ /* 0x004fc80000011402 */
[C---:B------:R-:W-:Y:S01]  /*dea0*/  SHF.L.U64.HI R3, R2.reuse, 0x1, R0 ;  /* 0x0000000102037819 */ /* 0x040fe20000010200 */
[----:B------:R-:W-:-:S05]  /*deb0*/  IMAD.SHL.U32 R0, R2, 0x2, RZ ;  /* 0x0000000202007824 */ /* 0x000fca00078e00ff */
        /* <DEDUP_REMOVED lines=10> */
[----:B------:R-:W-:Y:S01]  /*df60*/  STL [R1+0x14], R8 ;  /* 0x0000140801007387 */ /* 0x000fe20000100800 */
[----:B---3--:R-:W-:-:S03]  /*df70*/  SHF.L.U64.HI R0, R5, 0x1, R6 ;  /* 0x0000000105007819 */ /* 0x008fc60000010206 */
[----:B------:R4:W-:Y:S01]  /*df80*/  STL [R1+0x10], R3 ;  /* 0x0000100301007387 */ /* 0x0009e20000100800 */
[----:B------:R-:W-:-:S03]  /*df90*/  IMAD.SHL.U32 R5, R5, 0x2, RZ ;  /* 0x0000000205057824 */ /* 0x000fc600078e00ff */
[----:B------:R1:W-:Y:S04]  /*dfa0*/  STL [R1+0xc], R0 ;  /* 0x00000c0001007387 */ /* 0x0003e80000100800 */
[----:B------:R2:W-:Y:S01]  /*dfb0*/  STL [R1+0x8], R5 ;  /* 0x0000080501007387 */ /* 0x0005e20000100800 */
[C---:B----4-:R-:W-:Y:S02]  /*dfc0*/  SHF.L.U64.HI R3, R2.reuse, 0x1, R4 ;  /* 0x0000000102037819 */ /* 0x050fe40000010204 */
[----:B-1----:R-:W-:-:S05]  /*dfd0*/  SHF.L.U32 R0, R2, 0x1, RZ ;  /* 0x0000000102007819 */ /* 0x002fca00000006ff */
[----:B------:R2:W-:Y:S04]  /*dfe0*/  STL [R1], R0 ;  /* 0x0000000001007387 */ /* 0x0005e80000100800 */
[----:B------:R2:W-:Y:S01]  /*dff0*/  STL [R1+0x4], R3 ;  /* 0x0000040301007387 */ /* 0x0005e20000100800 */
[----:B------:R-:W-:Y:S05]  /*e000*/  BRA `(.L_x_3348) ;  /* 0x0000053000007947 */ /* 0x000fea0003800000 */
.L_x_3350:
        /* <DEDUP_REMOVED lines=12> */
[----:B------:R-:W3:Y:S04]  /*e0d0*/  LDL R212, [R1] ;  /* 0x0000000001d47983 */ /* 0x000ee80000100800 */
        /* <DEDUP_REMOVED lines=11> */
[C---:B------:R-:W-:Y:S01]  /*e190*/  IMAD.WIDE.U32 R2, R185.reuse, c[0x0][0x1e0], RZ ;  /* 0x00007800b9027a25 */ /* 0x040fe200078e00ff */
[----:B------:R-:W-:Y:S01]  /*e1a0*/  STL [R1+0x2c], R185 ;  /* 0x00002cb901007387 */ /* 0x000fe20000100800 */
[----:B------:R-:W-:Y:S03]  /*e1b0*/  SHF.R.S32.HI R0, RZ, 0x1f, R185 ;  /* 0x0000001fff007819 */ /* 0x000fe600000114b9 */
[----:B------:R-:W2:Y:S02]  /*e1c0*/  @!P3 LDG.E R184, [R172.64] ;  /* 0x00000010acb8b981 */ /* 0x000ea4000c1e1900 */
[----:B------:R-:W-:Y:S04]  /*e1d0*/  IMAD R0, R0, c[0x0][0x1e0], RZ ;  /* 0x0000780000007a24 */ /* 0x000fe800078e02ff */
[----:B------:R-:W-:Y:S04]  /*e1e0*/  IMAD R0, R185, c[0x0][0x1e4], R0 ;  /* 0x00007900b9007a24 */ /* 0x000fe800078e0200 */
[----:B------:R-:W-:Y:S01]  /*e1f0*/  IMAD.IADD R3, R3, 0x1, R0 ;  /* 0x0000000103037824 */ /* 0x000fe200078e0200 */
[----:B--2---:R1:W-:Y:S01]  /*e200*/  STL [R1+0x28], R184 ;  /* 0x000028b801007387 */ /* 0x0043e20000100800 */
[----:B------:R-:W-:Y:S02]  /*e210*/  SHF.R.S32.HI R0, RZ, 0x1f, R184 ;  /* 0x0000001fff007819 */ /* 0x000fe400000114b8 */
[----:B------:R-:W-:Y:S04]  /*e220*/  IMAD.WIDE.U32 R2, R184, c[0x0][0x1f0], R2 ;  /* 0x00007c00b8027a25 */ /* 0x000fe800078e0002 */
[----:B------:R-:W-:Y:S04]  /*e230*/  IMAD R0, R0, c[0x0][0x1f0], RZ ;  /* 0x00007c0000007a24 */ /* 0x000fe800078e02ff */
[----:B------:R-:W-:Y:S01]  /*e240*/  IMAD R0, R184, c[0x0][0x1f4], R0 ;  /* 0x00007d00b8007a24 */ /* 0x000fe200078e0200 */
[----:B-1----:R-:W-:Y:S04]  /*e250*/  IADD3 R184, P0, R2, UR22, RZ ;  /* 0x0000001602b87c10 */ /* 0x002fe8000ff1e0ff */
[----:B------:R-:W-:Y:S02]  /*e260*/  IADD3.X R2, R3, UR19, R0, P0, !PT ;  /* 0x0000001303027c10 */ /* 0x000fe400087fe400 */
[C---:B------:R-:W-:Y:S04]  /*e270*/  LEA R173, P0, R184.reuse, c[0x0][0x1c8], 0x1 ;  /* 0x00007200b8ad7a11 */ /* 0x040fe800078008ff */
[----:B------:R-:W-:Y:S01]  /*e280*/  LEA.HI.X R184, R184, c[0x0][0x1cc], R2, 0x1, P0 ;  /* 0x00007300b8b87a11 */ /* 0x000fe200000f0c02 */
[----:B------:R-:W3:Y:S04]  /*e290*/  SHFL.IDX PT, R0, R173, RZ, 0x181f ;  /* 0x00181fffad007589 */ /* 0x000ee800000e0000 */
[----:B------:R-:W4:Y:S04]  /*e2a0*/  SHFL.IDX PT, R2, R184, RZ, 0x181f ;  /* 0x00181fffb8027589 */ /* 0x000f2800000e0000 */
[----:B------:R-:W1:Y:S04]  /*e2b0*/  SHFL.IDX PT, R3, R173, 0x1, 0x181f ;  /* 0x00381f00ad037f89 */ /* 0x000e6800000e0000 */
[----:B------:R-:W2:Y:S01]  /*e2c0*/  SHFL.IDX PT, R172, R184, 0x1, 0x181f ;  /* 0x00381f00b8ac7f89 */ /* 0x000ea200000e0000 */
[----:B---3--:R-:W-:Y:S05]  /*e2d0*/  IADD3 R200, P0, R0, R206, RZ ;  /* 0x000000ce00c87210 */ /* 0x008fea0007f1e0ff */
[----:B----4-:R-:W-:Y:S01]  /*e2e0*/  IMAD.X R201, R2, 0x1, R207, P0 ;  /* 0x0000000102c97824 */ /* 0x010fe200000e06cf */
[----:B-----5:R-:W-:Y:S04]  /*e2f0*/  IADD3 R186, P0, R0, R204, RZ ;  /* 0x000000cc00ba7210 */ /* 0x020fe80007f1e0ff */
[----:B------:R3:W-:Y:S01]  /*e300*/  LDGSTS.E.BYPASS.LTC128B.128 [R251+0xc100], [R200.64], !P2 ;  /* 0x0c100000c8fb7fae */ /* 0x0007e2000d101d50 */
[----:B------:R-:W-:Y:S01]  /*e310*/  IMAD.X R187, R2, 0x1, R205, P0 ;  /* 0x0000000102bb7824 */ /* 0x000fe200000e06cd */
[----:B------:R-:W-:Y:S04]  /*e320*/  IADD3 R202, P0, R0, R214, RZ ;  /* 0x000000d600ca7210 */ /* 0x000fe80007f1e0ff */
[----:B------:R4:W-:Y:S01]  /*e330*/  LDGSTS.E.BYPASS.LTC128B.128 [R251+0xf100], [R186.64], !P5 ;  /* 0x0f100000bafb7fae */ /* 0x0009e2000e901d50 */
[----:B------:R-:W-:Y:S01]  /*e340*/  IMAD.X R203, R2, 0x1, R215, P0 ;  /* 0x0000000102cb7824 */ /* 0x000fe200000e06d7 */
[----:B------:R-:W-:Y:S02]  /*e350*/  IADD3 R198, P0, R0, R212, RZ ;  /* 0x000000d400c67210 */ /* 0x000fe40007f1e0ff */
[----:B------:R-:W5:Y:S02]  /*e360*/  SHFL.IDX PT, R0, R173, 0x2, 0x181f ;  /* 0x00581f00ad007f89 */ /* 0x000f6400000e0000 */
[----:B------:R-:W-:Y:S02]  /*e370*/  IADD3.X R199, R2, R213, RZ, P0, !PT ;  /* 0x000000d502c77210 */ /* 0x000fe400007fe4ff */
[----:B------:R-:W3:Y:S01]  /*e380*/  SHFL.IDX PT, R2, R184, 0x2, 0x181f ;  /* 0x00581f00b8027f89 */ /* 0x000ee200000e0000 */
[C---:B-1----:R-:W-:Y:S03]  /*e390*/  IADD3 R196, P0, R3.reuse, R206, RZ ;  /* 0x000000ce03c47210 */ /* 0x042fe60007f1e0ff */
[----:B------:R1:W-:Y:S02]  /*e3a0*/  LDGSTS.E.BYPASS.LTC128B.128 [R251+0x12100], [R202.64], !P4 ;  /* 0x12100000cafb7fae */ /* 0x0003e4000e101d50 */
[C---:B--2---:R-:W-:Y:S01]  /*e3b0*/  IMAD.X R197, R172.reuse, 0x1, R207, P0 ;  /* 0x00000001acc57824 */ /* 0x044fe200000e06cf */
[C---:B------:R-:W-:Y:S01]  /*e3c0*/  IADD3 R192, P0, R3.reuse, R204, RZ ;  /* 0x000000cc03c07210 */ /* 0x040fe20007f1e0ff */
[----:B------:R1:W-:Y:S04]  /*e3d0*/  LDGSTS.E.BYPASS.LTC128B.128 [R251+0x15100], [R198.64], !P6 ;  /* 0x15100000c6fb7fae */ /* 0x0003e8000f101d50 */
        /* <DEDUP_REMOVED lines=8> */
[----:B-----5:R-:W-:Y:S04]  /*e460*/  IADD3 R188, P0, R0, R206, RZ ;  /* 0x000000ce00bc7210 */ /* 0x020fe80007f1e0ff */
[----:B------:R1:W-:Y:S01]  /*e470*/  LDGSTS.E.BYPASS.LTC128B.128 [R251+0x16100], [R190.64], !P6 ;  /* 0x16100000befb7fae */ /* 0x0003e2000f101d50 */
[----:B---3--:R-:W-:Y:S02]  /*e480*/  IADD3.X R189, R2, R207, RZ, P0, !PT ;  /* 0x000000cf02bd7210 */ /* 0x008fe400007fe4ff */
[----:B----4-:R-:W-:Y:S03]  /*e490*/  IADD3 R186, P0, R0, R204, RZ ;  /* 0x000000cc00ba7210 */ /* 0x010fe60007f1e0ff */
[----:B------:R1:W-:Y:S02]  /*e4a0*/  LDGSTS.E.BYPASS.LTC128B.128 [R251+0xe100], [R188.64], !P2 ;  /* 0x0e100000bcfb7fae */ /* 0x0003e4000d101d50 */
        /* <DEDUP_REMOVED lines=9> */
.L_x_3348:
[----:B--2---:R-:W2:Y:S01]  /*e540*/  LDL R5, [R1+0x2c] ;  /* 0x00002c0001057983 */ /* 0x004ea20000100800 */
[----:B------:R-:W-:Y:S04]  /*e550*/  DEPBAR.LE SB0, 0x0 ;  /* 0x000080000000791a */ /* 0x000fe80000000000 */
[----:B------:R-:W3:Y:S01]  /*e560*/  LDL R4, [R1+0x28] ;  /* 0x0000280001047983 */ /* 0x000ee20000100800 */
[----:B------:R-:W-:Y:S03]  /*e570*/  UISETP.GE.AND UP0, UPT, UR6, 0x1, UPT ;  /* 0x000000010600788c */ /* 0x000fe6000bf06270 */
[----:B------:R1:W-:Y:S04]  /*e580*/  STL [R1+0x84], R55 ;  /* 0x0000843701007387 */ /* 0x0003e80000100800 */
[----:B------:R4:W-:Y:S04]  /*e590*/  STL [R1+0x80], R54 ;  /* 0x0000803601007387 */ /* 0x0009e80000100800 */
[----:B------:R4:W-:Y:S04]  /*e5a0*/  STL [R1+0x7c], R53 ;  /* 0x00007c3501007387 */ /* 0x0009e80000100800 */
[----:B------:R4:W-:Y:S04]  /*e5b0*/  STL [R1+0x78], R52 ;  /* 0x0000783401007387 */ /* 0x0009e80000100800 */
[----:B------:R-:W3:Y:S04]  /*e5c0*/  LDL R29, [R1+0x10] ;  /* 0x00001000011d7983 */ /* 0x000ee80000100800 */
[----:B------:R-:W3:Y:S04]  /*e5d0*/  LDL R173, [R1+0xc] ;  /* 0x00000c0001ad7983 */ /* 0x000ee80000100800 */
[----:B------:R-:W3:Y:S04]  /*e5e0*/  LDL R37, [R1] ;  /* 0x0000000001257983 */ /* 0x000ee80000100800 */
[----:B-1----:R-:W3:Y:S04]  /*e5f0*/  LDL R55, [R1+0x18] ;  /* 0x0000180001377983 */ /* 0x002ee80000100800 */
[----:B----4-:R-:W4:Y:S04]  /*e600*/  LDL R54, [R1+0x1c] ;  /* 0x00001c0001367983 */ /* 0x010f280000100800 */
[----:B------:R-:W4:Y:S04]  /*e610*/  LDL R53, [R1+0x14] ;  /* 0x0000140001357983 */ /* 0x000f280000100800 */
[----:B------:R-:W4:Y:S04]  /*e620*/  LDL R52, [R1+0x8] ;  /* 0x0000080001347983 */ /* 0x000f280000100800 */
[----:B------:R-:W4:Y:S04]  /*e630*/  LDL R172, [R1+0x4] ;  /* 0x0000040001ac7983 */ /* 0x000f280000100800 */
[----:B------:R-:W-:Y:S06]  /*e640*/  BAR.SYNC.DEFER_BLOCKING 0x0 ;  /* 0x0000000000007b1d */ /* 0x000fec0000010000 */
[----:B-----5:R-:W-:Y:S04]  /*e650*/  LDSM.16.M88.4 R48, [R223+0x18100] ;  /* 0x01810000df30783b */ /* 0x020fe80000000200 */
[----:B------:R-:W1:Y:S04]  /*e660*/  LDSM.16.M88.4 R8, [R216+0xc100] ;  /* 0x00c10000d808783b */ /* 0x000e680000000200 */
[----:B------:R-:W1:Y:S04]  /*e670*/  LDSM.16.M88.4 R16, [R216+0xc900] ;  /* 0x00c90000d810783b */ /* 0x000e680000000200 */
[----:B------:R-:W-:Y:S04]  /*e680*/  LDSM.16.M88.4 R24, [R216+0xd100] ;  /* 0x00d10000d818783b */ /* 0x000fe80000000200 */
        /* <DEDUP_REMOVED lines=9> */
[----:B------:R-:W-:Y:S01]  /*e720*/  LDSM.16.M88.4 R212, [R246] ;  /* 0x00000000f6d4783b */ /* 0x000fe20000000200 */
[----:B--2---:R-:W-:Y:S01]  /*e730*/  SHF.R.S32.HI R0, RZ, 0x1f, R5 ;  /* 0x0000001fff007819 */ /* 0x004fe20000011405 */
[C---:B------:R-:W-:Y:S04]  /*e740*/  IMAD.WIDE.U32 R2, R5.reuse, c[0x0][0x208], RZ ;  /* 0x0000820005027a25 */ /* 0x040fe800078e00ff */
[----:B------:R-:W-:Y:S04]  /*e750*/  IMAD R0, R0, c[0x0][0x208], RZ ;  /* 0x0000820000007a24 */ /* 0x000fe800078e02ff */
[----:B------:R-:W-:Y:S04]  /*e760*/  IMAD R0, R5, c[0x0][0x20c], R0 ;  /* 0x0000830005007a24 */ /* 0x000fe800078e0200 */
[----:B------:R-:W-:Y:S01]  /*e770*/  IMAD.IADD R3, R3, 0x1, R0 ;  /* 0x0000000103037824 */ /* 0x000fe200078e0200 */
[----:B---3--:R-:W-:Y:S03]  /*e780*/  SHF.R.S32.HI R0, RZ, 0x1f, R4 ;  /* 0x0000001fff007819 */ /* 0x008fe60000011404 */
[----:B------:R-:W-:Y:S04]  /*e790*/  IMAD.WIDE.U32 R2, R4, c[0x0][0x218], R2 ;  /* 0x0000860004027a25 */ /* 0x000fe800078e0002 */
[----:B------:R-:W-:Y:S04]  /*e7a0*/  IMAD R0, R0, c[0x0][0x218], RZ ;  /* 0x0000860000007a24 */ /* 0x000fe800078e02ff */
[----:B------:R-:W-:Y:S01]  /*e7b0*/  IMAD R20, R4, c[0x0][0x21c], R0 ;  /* 0x0000870004147a24 */ /* 0x000fe200078e0200 */
[----:B------:R-:W-:Y:S01]  /*e7c0*/  IADD3 R0, P0, R2, UR24, RZ ;  /* 0x0000001802007c10 */ /* 0x000fe2000ff1e0ff */
[C---:B-1----:R-:W-:Y:S03]  /*e7d0*/  HMMA.16816.F32 R4, R48.reuse, R8, RZ ;  /* 0x000000083004723c */ /* 0x042fe600000018ff */
[----:B------:R-:W-:Y:S02]  /*e7e0*/  IADD3.X R20, R3, UR8, R20, P0, !PT ;  /* 0x0000000803147c10 */ /* 0x000fe400087fe414 */
[C---:B------:R-:W-:Y:S03]  /*e7f0*/  LEA R36, P0, R0.reuse, c[0x0][0x1f8], 0x1 ;  /* 0x00007e0000247a11 */ /* 0x040fe600078008ff */
[C---:B------:R-:W-:Y:S01]  /*e800*/  HMMA.16816.F32 R8, R48.reuse, R10, RZ ;  /* 0x0000000a3008723c */ /* 0x040fe200000018ff */
[----:B------:R-:W-:Y:S01]  /*e810*/  LEA.HI.X R20, R0, c[0x0][0x1fc], R20, 0x1, P0 ;  /* 0x00007f0000147a11 */ /* 0x000fe200000f0c14 */
[----:B------:R-:W-:Y:S04]  /*e820*/  SHFL.IDX PT, R3, R36, 0x1, 0x181f ;  /* 0x00381f0024037f89 */ /* 0x000fe800000e0000 */
[----:B------:R-:W1:Y:S02]  /*e830*/  SHFL.IDX PT, R0, R36, RZ, 0x181f ;  /* 0x00181fff24007589 */ /* 0x000e6400000e0000 */
[C---:B------:R-:W-:Y:S02]  /*e840*/  HMMA.16816.F32 R12, R48.reuse, R16, RZ ;  /* 0x00000010300c723c */ /* 0x040fe400000018ff */
[----:B------:R-:W4:Y:S04]  /*e850*/  SHFL.IDX PT, R2, R20, RZ, 0x181f ;  /* 0x00181fff14027589 */ /* 0x000f2800000e0000 */
[----:B------:R-:W2:Y:S02]  /*e860*/  SHFL.IDX PT, R28, R20, 0x1, 0x181f ;  /* 0x00381f00141c7f89 */ /* 0x000ea400000e0000 */
[C---:B------:R-:W-:Y:S02]  /*e870*/  HMMA.16816.F32 R16, R48.reuse, R18, RZ ;  /* 0x000000123010723c */ /* 0x040fe400000018ff */
[----:B------:R-:W3:Y:S02]  /*e880*/  SHFL.IDX PT, R36, R36, 0x2, 0x181f ;  /* 0x00581f0024247f89 */ /* 0x000ee400000e0000 */
[----:B-1----:R-:W-:Y:S05]  /*e890*/  IADD3 R22, P0, R0, R55, RZ ;  /* 0x0000003700167210 */ /* 0x002fea0007f1e0ff */
[----:B----4-:R-:W-:Y:S03]  /*e8a0*/  IMAD.X R23, R2, 0x1, R54, P0 ;  /* 0x0000000102177824 */ /* 0x010fe600000e0636 */
[----:B------:R-:W-:Y:S02]  /*e8b0*/  IADD3 R44, P0, R0, R29, RZ ;  /* 0x0000001d002c7210 */ /* 0x000fe40007f1e0ff */
[----:B------:R1:W-:Y:S03]  /*e8c0*/  LDGSTS.E.BYPASS.LTC128B.128 [R252], [R22.64], !P2 ;  /* 0x0000000016fc7fae */ /* 0x0003e6000d101d50 */
[----:B------:R-:W-:Y:S01]  /*e8d0*/  IMAD.X R45, R2, 0x1, R53, P0 ;  /* 0x00000001022d7824 */ /* 0x000fe200000e0635 */
[-C--:B------:R-:W-:Y:S04]  /*e8e0*/  IADD3 R38, P0, R0, R52.reuse, RZ ;  /* 0x0000003400267210 */ /* 0x080fe80007f1e0ff */
[----:B------:R4:W-:Y:S01]  /*e8f0*/  LDGSTS.E.BYPASS.LTC128B.128 [R252+0x3000], [R44.64], !P5 ;  /* 0x030000002cfc7fae */ /* 0x0009e2000e901d50 */
[----:B------:R-:W-:Y:S01]  /*e900*/  IMAD.X R39, R2, 0x1, R173, P0 ;  /* 0x0000000102277824 */ /* 0x000fe200000e06ad */
[----:B------:R-:W-:Y:S02]  /*e910*/  IADD3 R46, P0, R0, R37, RZ ;  /* 0x00000025002e7210 */ /* 0x000fe40007f1e0ff */
[----:B------:R1:W3:Y:S03]  /*e920*/  SHFL.IDX PT, R0, R20, 0x2, 0x181f ;  /* 0x00581f0014007f89 */ /* 0x0002e600000e0000 */
[----:B------:R-:W-:Y:S01]  /*e930*/  IMAD.X R47, R2, 0x1, R172, P0 ;  /* 0x00000001022f7824 */ /* 0x000fe200000e06ac */
[----:B------:R3:W-:Y:S01]  /*e940*/  LDGSTS.E.BYPASS.LTC128B.128 [R252+0x6000], [R38.64], !P4 ;  /* 0x0600000026fc7fae */ /* 0x0007e2000e101d50 */
[C---:B------:R-:W-:Y:S03]  /*e950*/  IADD3 R30, P0, R3.reuse, R55, RZ ;  /* 0x00000037031e7210 */ /* 0x040fe60007f1e0ff */
[----:B------:R3:W-:Y:S02]  /*e960*/  LDGSTS.E.BYPASS.LTC128B.128 [R252+0x9000], [R46.64], !P6 ;  /* 0x090000002efc7fae */ /* 0x0007e4000f101d50 */
[C---:B--2---:R-:W-:Y:S05]  /*e970*/  IMAD.X R31, R28.reuse, 0x1, R54, P0 ;  /* 0x000000011c1f7824 */ /* 0x044fea00000e0636 */
[----:B------:R2:W-:Y:S01]  /*e980*/  LDGSTS.E.BYPASS.LTC128B.128 [R252+0x1000], [R30.64], !P2 ;  /* 0x010000001efc7fae */ /* 0x0005e2000d101d50 */
[C---:B-1----:R-:W-:Y:S01]  /*e990*/  HMMA.16816.F32 R20, R48.reuse, R24, RZ ;  /* 0x000000183014723c */ /* 0x042fe200000018ff */
[C---:B----4-:R-:W-:Y:S05]  /*e9a0*/  IADD3 R44, P0, R3.reuse, R29, RZ ;  /* 0x0000001d032c7210 */ /* 0x050fea0007f1e0ff */
[C---:B------:R-:W-:Y:S02]  /*e9b0*/  IMAD.X R45, R28.reuse, 0x1, R53, P0 ;  /* 0x000000011c2d7824 */ /* 0x040fe400000e0635 */
[C---:B------:R-:W-:Y:S01]  /*e9c0*/  HMMA.16816.F32 R24, R48.reuse, R26, RZ ;  /* 0x0000001a3018723c */ /* 0x040fe200000018ff */
[CC--:B---3--:R-:W-:Y:S02]  /*e9d0*/  IADD3 R38, P0, R3.reuse, R52.reuse, RZ ;  /* 0x0000003403267210 */ /* 0x0c8fe40007f1e0ff */
[----:B------:R1:W-:Y:S03]  /*e9e0*/  LDGSTS.E.BYPASS.LTC128B.128 [R252+0x4000], [R44.64], !P5 ;  /* 0x040000002cfc7fae */ /* 0x0003e6000e901d50 */
[C---:B------:R-:W-:Y:S01]  /*e9f0*/  IMAD.X R39, R28.reuse, 0x1, R173, P0 ;  /* 0x000000011c277824 */ /* 0x040fe200000e06ad */
[----:B------:R-:W-:Y:S04]  /*ea00*/  IADD3 R46, P0, R3, R37, RZ ;  /* 0x00000025032e7210 */ /* 0x000fe80007f1e0ff */
[----:B------:R3:W-:Y:S01]  /*ea10*/  LDGSTS.E.BYPASS.LTC128B.128 [R252+0x7000], [R38.64], !P4 ;  /* 0x0700000026fc7fae */ /* 0x0007e2000e101d50 */
[----:B------:R-:W-:Y:S01]  /*ea20*/  IMAD.X R47, R28, 0x1, R172, P0 ;  /* 0x000000011c2f7824 */ /* 0x000fe200000e06ac */
[----:B------:R-:W-:Y:S02]  /*ea30*/  IADD3 R2, P0, R36, R55, RZ ;  /* 0x0000003724027210 */ /* 0x000fe40007f1e0ff */
[----:B------:R4:W5:Y:S03]  /*ea40*/  LDL.LU R55, [R1+0x84] ;  /* 0x0000840001377983 */ /* 0x0009660000300800 */
[----:B------:R-:W-:Y:S01]  /*ea50*/  IMAD.X R3, R0, 0x1, R54, P0 ;  /* 0x0000000100037824 */ /* 0x000fe200000e0636 */
[----:B------:R1:W-:Y:S04]  /*ea60*/  LDGSTS.E.BYPASS.LTC128B.128 [R252+0xa000], [R46.64], !P6 ;  /* 0x0a0000002efc7fae */ /* 0x0003e8000f101d50 */
[----:B------:R1:W-:Y:S04]  /*ea70*/  LDGSTS.E.BYPASS.LTC128B.128 [R252+0x2000], [R2.64], !P2 ;  /* 0x0200000002fc7fae */ /* 0x0003e8000d101d50 */
[----:B------:R4:W5:Y:S01]  /*ea80*/  LDL.LU R54, [R1+0x80] ;  /* 0x0000800001367983 */ /* 0x0009620000300800 */
[----:B---3--:R-:W-:Y:S02]  /*ea90*/  IADD3 R38, P0, R36, R29, RZ ;  /* 0x0000001d24267210 */ /* 0x008fe40007f1e0ff */
[C---:B--2---:R-:W-:Y:S03]  /*eaa0*/  HMMA.16816.F32 R28, R48.reuse, R32, RZ ;  /* 0x00000020301c723c */ /* 0x044fe600000018ff */
[----:B------:R-:W-:Y:S02]  /*eab0*/  IMAD.X R39, R0, 0x1, R53, P0 ;  /* 0x0000000100277824 */ /* 0x000fe400000e0635 */
[----:B------:R4:W5:Y:S03]  /*eac0*/  LDL.LU R53, [R1+0x7c] ;  /* 0x00007c0001357983 */ /* 0x0009660000300800 */
[C---:B------:R-:W-:Y:S01]  /*ead0*/  HMMA.16816.F32 R32, R48.reuse, R34, RZ ;  /* 0x000000223020723c */ /* 0x040fe200000018ff */
[----:B------:R2:W-:Y:S03]  /*eae0*/  LDGSTS.E.BYPASS.LTC128B.128 [R252+0x5000], [R38.64], !P5 ;  /* 0x0500000026fc7fae */ /* 0x0005e6000e901d50 */
[----:B-1----:R-:W-:Y:S02]  /*eaf0*/  IADD3 R2, P0, R36, R52, RZ ;  /* 0x0000003424027210 */ /* 0x002fe40007f1e0ff */
[----:B------:R4:W5:Y:S03]  /*eb00*/  LDL.LU R52, [R1+0x78] ;  /* 0x0000780001347983 */ /* 0x0009660000300800 */
[----:B------:R-:W-:Y:S03]  /*eb10*/  IMAD.X R3, R0, 0x1, R173, P0 ;  /* 0x0000000100037824 */ /* 0x000fe600000e06ad */
[----:B------:R-:W-:Y:S02]  /*eb20*/  IADD3 R44, P0, R36, R37, RZ ;  /* 0x00000025242c7210 */ /* 0x000fe40007f1e0ff */
[----:B------:R4:W-:Y:S03]  /*eb30*/  LDGSTS.E.BYPASS.LTC128B.128 [R252+0x8000], [R2.64], !P4 ;  /* 0x0800000002fc7fae */ /* 0x0009e6000e101d50 */
[----:B------:R-:W-:Y:S01]  /*eb40*/  IMAD.X R45, R0, 0x1, R172, P0 ;  /* 0x00000001002d7824 */ /* 0x000fe200000e06ac */
[----:B------:R-:W-:Y:S04]  /*eb50*/  PLOP3.LUT P0, PT, PT, PT, UP0, 0x80, 0x0 ;  /* 0x000000000000781c */ /* 0x000fe80003f0f008 */
[----:B------:R1:W-:Y:S04]  /*eb60*/  LDGSTS.E.BYPASS.LTC128B.128 [R252+0xb000], [R44.64], !P6 ;  /* 0x0b0000002cfc7fae */ /* 0x0003e8000f101d50 */
[----:B------:R-:W0:Y:S01]  /*eb70*/  LDGDEPBAR ;  /* 0x00000000000079af */ /* 0x000e220000000000 */
[C---:B--2---:R-:W-:Y:S08]  /*eb80*/  HMMA.16816.F32 R36, R48.reuse, R40, RZ ;  /* 0x000000283024723c */ /* 0x044ff000000018ff */
        /* <DEDUP_REMOVED lines=21> */
[----:B------:R-:W4:Y:S07]  /*ece0*/  LDSM.16.M88.4 R188, [R222+0xe100] ;  /* 0x00e10000debc783b */ /* 0x000f2e0000000200 */
        /* <DEDUP_REMOVED lines=9> */
[C---:B------:R-:W-:Y:S08]  /*ed80*/  HMMA.16816.F32 R28, R184.reuse, R204, R28 ;  /* 0x000000ccb81c723c */ /* 0x040ff0000000181c */
[C---:B------:R-:W-:Y:S01]  /*ed90*/  HMMA.16816.F32 R32, R184.reuse, R206, R32 ;  /* 0x000000ceb820723c */ /* 0x040fe20000001820 */
[----:B------:R-:W-:Y:S07]  /*eda0*/  LDSM.16.M88.4 R204, [R221+0x1800] ;  /* 0x00180000ddcc783b */ /* 0x000fee0000000200 */
[C---:B----4-:R-:W-:Y:S08]  /*edb0*/  HMMA.16816.F32 R36, R184.reuse, R188, R36 ;  /* 0x000000bcb824723c */ /* 0x050ff00000001824 */
        /* <DEDUP_REMOVED lines=249> */
.L_x_3349:
        /* <DEDUP_REMOVED lines=48> */
[----:B------:R-:W-:Y:S01]  /*10050*/  UIADD3 UR6, UR6, -0x1, URZ ;  /* 0xffffffff06067890 */ /* 0x000fe2000fffe03f */
        /* <DEDUP_REMOVED lines=9> */
[----:B------:R-:W-:Y:S08]  /*100f0*/  SHFL.BFLY PT, R3, R0, 0x1, 0x1f ;  /* 0x0c201f0000037f89 */ /* 0x000ff000000e0000 */
[----:B------:R-:W1:Y:S02]  /*10100*/  SHFL.BFLY PT, R172, R173, 0x1, 0x1f ;  /* 0x0c201f00adac7f89 */ /* 0x000e6400000e0000 */
[----:B-1----:R-:W-:Y:S02]  /*10110*/  FMNMX.FTZ R173, R173, R172, !PT ;  /* 0x000000acadad7209 */ /* 0x002fe40007810000 */
[----:B------:R-:W-:Y:S03]  /*10120*/  FMNMX.FTZ R172, R3, R0, !PT ;  /* 0x0000000003ac7209 */ /* 0x000fe60007810000 */
[C---:B------:R-:W-:Y:S02]  /*10130*/  FADD.FTZ R2, -R173.reuse, R174 ;  /* 0x000000aead027221 */ /* 0x040fe40000010100 */
[----:B------:R-:W-:Y:S02]  /*10140*/  FMUL.FTZ R174, R173, c[0x0][0x2d0] ;  /* 0x0000b400adae7a20 */ /* 0x000fe40000410000 */
[----:B------:R-:W-:Y:S02]  /*10150*/  FMUL.FTZ R0, R2, c[0x0][0x2d0] ;  /* 0x0000b40002007a20 */ /* 0x000fe40000410000 */
[----:B------:R-:W-:Y:S02]  /*10160*/  FMUL.FTZ R3, R172, c[0x0][0x2d0] ;  /* 0x0000b400ac037a20 */ /* 0x000fe40000410000 */
[----:B------:R1:W2:Y:S01]  /*10170*/  MUFU.EX2 R2, R0 ;  /* 0x0000000000027308 */ /* 0x0002a20000000800 */
[--C-:B------:R-:W-:Y:S02]  /*10180*/  FFMA.FTZ R8, R8, c[0x0][0x2d0], -R174.reuse ;  /* 0x0000b40008087a23 */ /* 0x100fe400000108ae */
[--C-:B------:R-:W-:Y:S02]  /*10190*/  FFMA.FTZ R9, R9, c[0x0][0x2d0], -R174.reuse ;  /* 0x0000b40009097a23 */ /* 0x100fe400000108ae */
[--C-:B------:R-:W-:Y:S02]  /*101a0*/  FFMA.FTZ R10, R10, c[0x0][0x2d0], -R3.reuse ;  /* 0x0000b4000a0a7a23 */ /* 0x100fe40000010803 */
[--C-:B------:R-:W-:Y:S02]  /*101b0*/  FFMA.FTZ R11, R11, c[0x0][0x2d0], -R3.reuse ;  /* 0x0000b4000b0b7a23 */ /* 0x100fe40000010803 */
[--C-:B------:R-:W-:Y:S01]  /*101c0*/  FFMA.FTZ R4, R4, c[0x0][0x2d0], -R174.reuse ;  /* 0x0000b40004047a23 */ /* 0x100fe200000108ae */
[----:B------:R3:W-:Y:S01]  /*101d0*/  MUFU.EX2 R212, R8 ;  /* 0x0000000800d47308 */ /* 0x0007e20000000800 */
[--C-:B------:R-:W-:Y:S02]  /*101e0*/  FFMA.FTZ R5, R5, c[0x0][0x2d0], -R174.reuse ;  /* 0x0000b40005057a23 */ /* 0x100fe400000108ae */
[--C-:B------:R-:W-:Y:S02]  /*101f0*/  FFMA.FTZ R6, R6, c[0x0][0x2d0], -R3.reuse ;  /* 0x0000b40006067a23 */ /* 0x100fe40000010803 */
[--C-:B------:R-:W-:Y:S02]  /*10200*/  FFMA.FTZ R7, R7, c[0x0][0x2d0], -R3.reuse ;  /* 0x0000b40007077a23 */ /* 0x100fe40000010803 */
[--C-:B------:R-:W-:Y:S02]  /*10210*/  FFMA.FTZ R12, R12, c[0x0][0x2d0], -R174.reuse ;  /* 0x0000b4000c0c7a23 */ /* 0x100fe400000108ae */
[--C-:B------:R-:W-:Y:S01]  /*10220*/  FFMA.FTZ R13, R13, c[0x0][0x2d0], -R174.reuse ;  /* 0x0000b4000d0d7a23 */ /* 0x100fe200000108ae */
[----:B------:R4:W-:Y:S01]  /*10230*/  MUFU.EX2 R200, R4 ;  /* 0x0000000400c87308 */ /* 0x0009e20000000800 */
[--C-:B------:R-:W-:Y:S02]  /*10240*/  FFMA.FTZ R14, R14, c[0x0][0x2d0], -R3.reuse ;  /* 0x0000b4000e0e7a23 */ /* 0x100fe40000010803 */
[----:B------:R-:W-:Y:S02]  /*10250*/  FFMA.FTZ R15, R15, c[0x0][0x2d0], -R3 ;  /* 0x0000b4000f0f7a23 */ /* 0x000fe40000010803 */
[----:B-1----:R-:W-:Y:S02]  /*10260*/  FADD.FTZ R0, -R172, R175 ;  /* 0x000000afac007221 */ /* 0x002fe40000010100 */
[----:B--2---:R-:W-:Y:S02]  /*10270*/  FMUL.FTZ R132, R2, R132 ;  /* 0x0000008402847220 */ /* 0x004fe40000410000 */
[----:B------:R-:W-:Y:S01]  /*10280*/  FMUL.FTZ R0, R0, c[0x0][0x2d0] ;  /* 0x0000b40000007a20 */ /* 0x000fe20000410000 */
[----:B------:R-:W1:Y:S01]  /*10290*/  MUFU.EX2 R211, R5 ;  /* 0x0000000500d37308 */ /* 0x000e620000000800 */
[C---:B------:R-:W-:Y:S02]  /*102a0*/  FMUL.FTZ R133, R2.reuse, R133 ;  /* 0x0000008502857220 */ /* 0x040fe40000410000 */
[C---:B------:R-:W-:Y:S02]  /*102b0*/  FMUL.FTZ R136, R2.reuse, R136 ;  /* 0x0000008802887220 */ /* 0x040fe40000410000 */
[C---:B---3--:R-:W-:Y:S02]  /*102c0*/  FMUL.FTZ R8, R2.reuse, R180 ;  /* 0x000000b402087220 */ /* 0x048fe40000410000 */
[C---:B------:R-:W-:Y:S02]  /*102d0*/  FMUL.FTZ R137, R2.reuse, R137 ;  /* 0x0000008902897220 */ /* 0x040fe40000410000 */
[C---:B------:R-:W-:Y:S01]  /*102e0*/  FMUL.FTZ R140, R2.reuse, R140 ;  /* 0x0000008c028c7220 */ /* 0x040fe20000410000 */
[----:B------:R-:W2:Y:S01]  /*102f0*/  MUFU.EX2 R0, R0 ;  /* 0x0000000000007308 */ /* 0x000ea20000000800 */
[C---:B------:R-:W-:Y:S02]  /*10300*/  FMUL.FTZ R141, R2.reuse, R141 ;  /* 0x0000008d028d7220 */ /* 0x040fe40000410000 */
[C---:B------:R-:W-:Y:S02]  /*10310*/  FMUL.FTZ R144, R2.reuse, R144 ;  /* 0x0000009002907220 */ /* 0x040fe40000410000 */
[C---:B----4-:R-:W-:Y:S02]  /*10320*/  FMUL.FTZ R4, R2.reuse, R176 ;  /* 0x000000b002047220 */ /* 0x050fe40000410000 */
[C---:B------:R-:W-:Y:S02]  /*10330*/  FMUL.FTZ R145, R2.reuse, R145 ;  /* 0x0000009102917220 */ /* 0x040fe40000410000 */
[C---:B------:R-:W-:Y:S01]  /*10340*/  FMUL.FTZ R148, R2.reuse, R148 ;  /* 0x0000009402947220 */ /* 0x040fe20000410000 */
[----:B------:R3:W4:Y:S01]  /*10350*/  MUFU.EX2 R214, R9 ;  /* 0x0000000900d67308 */ /* 0x0007220000000800 */
[----:B------:R-:W-:Y:S02]  /*10360*/  FMUL.FTZ R149, R2, R149 ;  /* 0x0000009502957220 */ /* 0x000fe40000410000 */
[--C-:B------:R-:W-:Y:S01]  /*10370*/  FFMA.FTZ R16, R16, c[0x0][0x2d0], -R174.reuse ;  /* 0x0000b40010107a23 */ /* 0x100fe200000108ae */
[----:B-1----:R-:W-:Y:S01]  /*10380*/  F2FP.PACK_AB R176, R211, R200 ;  /* 0x000000c8d3b0723e */ /* 0x002fe200000000ff */
[----:B------:R-:W-:Y:S02]  /*10390*/  FMUL.FTZ R5, R2, R177 ;  /* 0x000000b102057220 */ /* 0x000fe40000410000 */
[--C-:B------:R-:W-:Y:S02]  /*103a0*/  FFMA.FTZ R17, R17, c[0x0][0x2d0], -R174.reuse ;  /* 0x0000b40011117a23 */ /* 0x100fe400000108ae */
[--C-:B------:R-:W-:Y:S01]  /*103b0*/  FFMA.FTZ R18, R18, c[0x0][0x2d0], -R3.reuse ;  /* 0x0000b40012127a23 */ /* 0x100fe20000010803 */
[----:B------:R1:W-:Y:S01]  /*103c0*/  MUFU.EX2 R209, R6 ;  /* 0x0000000600d17308 */ /* 0x0003e20000000800 */
        /* <DEDUP_REMOVED lines=8> */
[----:B---3--:R-:W-:Y:S02]  /*10450*/  FMUL.FTZ R9, R2, R181 ;  /* 0x000000b502097220 */ /* 0x008fe40000410000 */
[C---:B------:R-:W-:Y:S02]  /*10460*/  FMUL.FTZ R143, R0.reuse, R143 ;  /* 0x0000008f008f7220 */ /* 0x040fe40000410000 */
[C---:B------:R-:W-:Y:S01]  /*10470*/  FMUL.FTZ R146, R0.reuse, R146 ;  /* 0x0000009200927220 */ /* 0x040fe20000410000 */
[----:B------:R3:W-:Y:S01]  /*10480*/  MUFU.EX2 R213, R10 ;  /* 0x0000000a00d57308 */ /* 0x0007e20000000800 */
[C---:B------:R-:W-:Y:S02]  /*10490*/  FMUL.FTZ R147, R0.reuse, R147 ;  /* 0x0000009300937220 */ /* 0x040fe40000410000 */
[C---:B------:R-:W-:Y:S02]  /*104a0*/  FMUL.FTZ R150, R0.reuse, R150 ;  /* 0x0000009600967220 */ /* 0x040fe40000410000 */
[----:B-1----:R-:W-:Y:S01]  /*104b0*/  FMUL.FTZ R6, R0, R178 ;  /* 0x000000b200067220 */ /* 0x002fe20000410000 */
[----:B----4-:R-:W-:Y:S01]  /*104c0*/  F2FP.PACK_AB R178, R214, R212 ;  /* 0x000000d4d6b2723e */ /* 0x010fe200000000ff */
[----:B------:R-:W-:Y:S02]  /*104d0*/  FMUL.FTZ R151, R0, R151 ;  /* 0x0000009700977220 */ /* 0x000fe40000410000 */
[--C-:B------:R-:W-:Y:S01]  /*104e0*/  FFMA.FTZ R21, R21, c[0x0][0x2d0], -R174.reuse ;  /* 0x0000b40015157a23 */ /* 0x100fe200000108ae */
[----:B------:R-:W1:Y:S01]  /*104f0*/  MUFU.EX2 R215, R11 ;  /* 0x0000000b00d77308 */ /* 0x000e620000000800 */
[--C-:B------:R-:W-:Y:S02]  /*10500*/  FFMA.FTZ R22, R22, c[0x0][0x2d0], -R3.reuse ;  /* 0x0000b40016167a23 */ /* 0x100fe40000010803 */
[--C-:B------:R-:W-:Y:S01]  /*10510*/  FFMA.FTZ R23, R23, c[0x0][0x2d0], -R3.reuse ;  /* 0x0000b40017177a23 */ /* 0x100fe20000010803 */
[----:B--2---:R-:W-:Y:S01]  /*10520*/  F2FP.PACK_AB R177, R210, R209 ;  /* 0x000000d1d2b1723e */ /* 0x004fe200000000ff */
[----:B------:R-:W-:Y:S02]  /*10530*/  FMUL.FTZ R7, R0, R179 ;  /* 0x000000b300077220 */ /* 0x000fe40000410000 */
[--C-:B------:R-:W-:Y:S02]  /*10540*/  FFMA.FTZ R24, R24, c[0x0][0x2d0], -R174.reuse ;  /* 0x0000b40018187a23 */ /* 0x100fe400000108ae */
[--C-:B------:R-:W-:Y:S01]  /*10550*/  FFMA.FTZ R25, R25, c[0x0][0x2d0], -R174.reuse ;  /* 0x0000b40019197a23 */ /* 0x100fe200000108ae */
[----:B------:R-:W-:Y:S01]  /*10560*/  MUFU.EX2 R208, R12 ;  /* 0x0000000c00d07308 */ /* 0x000fe20000000800 */
[--C-:B------:R-:W-:Y:S02]  /*10570*/  FFMA.FTZ R26, R26, c[0x0][0x2d0], -R3.reuse ;  /* 0x0000b4001a1a7a23 */ /* 0x100fe40000010803 */
[--C-:B------:R-:W-:Y:S02]  /*10580*/  FFMA.FTZ R27, R27, c[0x0][0x2d0], -R3.reuse ;  /* 0x0000b4001b1b7a23 */ /* 0x100fe40000010803 */
[----:B---3--:R-:W-:Y:S02]  /*10590*/  FMUL.FTZ R10, R0, R182 ;  /* 0x000000b6000a7220 */ /* 0x008fe40000410000 */
[--C-:B------:R-:W-:Y:S02]  /*105a0*/  FFMA.FTZ R28, R28, c[0x0][0x2d0], -R174.reuse ;  /* 0x0000b4001c1c7a23 */ /* 0x100fe400000108ae */
[--C-:B------:R-:W-:Y:S01]  /*105b0*/  FFMA.FTZ R29, R29, c[0x0][0x2d0], -R174.reuse ;  /* 0x0000b4001d1d7a23 */ /* 0x100fe200000108ae */
[----:B------:R-:W2:Y:S01]  /*105c0*/  MUFU.EX2 R207, R13 ;  /* 0x0000000d00cf7308 */ /* 0x000ea20000000800 */
[--C-:B------:R-:W-:Y:S02]  /*105d0*/  FFMA.FTZ R30, R30, c[0x0][0x2d0], -R3.reuse ;  /* 0x0000b4001e1e7a23 */ /* 0x100fe40000010803 */
[--C-:B------:R-:W-:Y:S01]  /*105e0*/  FFMA.FTZ R31, R31, c[0x0][0x2d0], -R3.reuse ;  /* 0x0000b4001f1f7a23 */ /* 0x100fe20000010803 */
[----:B-1----:R-:W-:Y:S01]  /*105f0*/  F2FP.PACK_AB R179, R215, R213 ;  /* 0x000000d5d7b3723e */ /* 0x002fe200000000ff */
[----:B------:R-:W-:Y:S02]  /*10600*/  FMUL.FTZ R11, R0, R183 ;  /* 0x000000b7000b7220 */ /* 0x000fe40000410000 */
[----:B------:R-:W1:Y:S01]  /*10610*/  LDSM.16.MT88.4 R180, [R219+0x100] ;  /* 0x00010000dbb4783b */ /* 0x000e620000004200 */
[--C-:B------:R-:W-:Y:S02]  /*10620*/  FFMA.FTZ R32, R32, c[0x0][0x2d0], -R174.reuse ;  /* 0x0000b40020207a23 */ /* 0x100fe400000108ae */
[----:B------:R-:W-:Y:S01]  /*10630*/  MUFU.EX2 R206, R14 ;  /* 0x0000000e00ce7308 */ /* 0x000fe20000000800 */
[C---:B------:R-:W-:Y:S05]  /*10640*/  HMMA.16816.F32 R4, R176.reuse, R184, R4 ;  /* 0x000000b8b004723c */ /* 0x040fea0000001804 */
[--C-:B------:R-:W-:Y:S02]  /*10650*/  FFMA.FTZ R33, R33, c[0x0][0x2d0], -R174.reuse ;  /* 0x0000b40021217a23 */ /* 0x100fe400000108ae */
[--C-:B------:R-:W-:Y:S01]  /*10660*/  FFMA.FTZ R34, R34, c[0x0][0x2d0], -R3.reuse ;  /* 0x0000b40022227a23 */ /* 0x100fe20000010803 */
[C---:B------:R-:W-:Y:S01]  /*10670*/  HMMA.16816.F32 R8, R176.reuse, R186, R8 ;  /* 0x000000bab008723c */ /* 0x040fe20000001808 */
[----:B------:R-:W3:Y:S01]  /*10680*/  LDSM.16.MT88.4 R184, [R217+0x3100] ;  /* 0x00310000d9b8783b */ /* 0x000ee20000004200 */
[----:B------:R4:W5:Y:S02]  /*10690*/  MUFU.EX2 R205, R15 ;  /* 0x0000000f00cd7308 */ /* 0x0009640000000800 */
[--C-:B------:R-:W-:Y:S02]  /*106a0*/  FFMA.FTZ R35, R35, c[0x0][0x2d0], -R3.reuse ;  /* 0x0000b40023237a23 */ /* 0x100fe40000010803 */
[C---:B------:R-:W-:Y:S02]  /*106b0*/  FMUL.FTZ R152, R2.reuse, R152 ;  /* 0x0000009802987220 */ /* 0x040fe40000410000 */
[C---:B------:R-:W-:Y:S04]  /*106c0*/  HMMA.16816.F32 R132, R176.reuse, R188, R132 ;  /* 0x000000bcb084723c */ /* 0x040fe80000001884 */
[----:B------:R-:W-:Y:S01]  /*106d0*/  MUFU.EX2 R204, R16 ;  /* 0x0000001000cc7308 */ /* 0x000fe20000000800 */
[----:B------:R-:W-:Y:S02]  /*106e0*/  FMUL.FTZ R153, R2, R153 ;  /* 0x0000009902997220 */ /* 0x000fe40000410000 */
[C---:B------:R-:W-:Y:S01]  /*106f0*/  FMUL.FTZ R154, R0.reuse, R154 ;  /* 0x0000009a009a7220 */ /* 0x040fe20000410000 */
[C---:B------:R-:W-:Y:S01]  /*10700*/  HMMA.16816.F32 R136, R176.reuse, R190, R136 ;  /* 0x000000beb088723c */ /* 0x040fe20000001888 */
[----:B------:R-:W2:Y:S03]  /*10710*/  LDSM.16.MT88.4 R188, [R218+0x3100] ;  /* 0x00310000dabc783b */ /* 0x000ea60000004200 */
[----:B------:R-:W-:Y:S02]  /*10720*/  FMUL.FTZ R155, R0, R155 ;  /* 0x0000009b009b7220 */ /* 0x000fe40000410000 */
[----:B------:R-:W2:Y:S01]  /*10730*/  MUFU.EX2 R203, R17 ;  /* 0x0000001100cb7308 */ /* 0x000ea20000000800 */
[C---:B------:R-:W-:Y:S01]  /*10740*/  FMUL.FTZ R156, R2.reuse, R156 ;  /* 0x0000009c029c7220 */ /* 0x040fe20000410000 */
[C---:B------:R-:W-:Y:S01]  /*10750*/  HMMA.16816.F32 R140, R176.reuse, R192, R140 ;  /* 0x000000c0b08c723c */ /* 0x040fe2000000188c */
[----:B----4-:R-:W-:Y:S03]  /*10760*/  LDSM.16.MT88.4 R12, [R219+0x9100] ;  /* 0x00910000db0c783b */ /* 0x010fe60000004200 */
[----:B------:R-:W-:Y:S02]  /*10770*/  FMUL.FTZ R157, R2, R157 ;  /* 0x0000009d029d7220 */ /* 0x000fe40000410000 */
[C---:B------:R-:W-:Y:S02]  /*10780*/  FMUL.FTZ R158, R0.reuse, R158 ;  /* 0x0000009e009e7220 */ /* 0x040fe40000410000 */
[C---:B------:R-:W-:Y:S01]  /*10790*/  HMMA.16816.F32 R144, R176.reuse, R194, R144 ;  /* 0x000000c2b090723c */ /* 0x040fe20000001890 */
[----:B------:R-:W-:Y:S03]  /*107a0*/  MUFU.EX2 R202, R18 ;  /* 0x0000001200ca7308 */ /* 0x000fe60000000800 */
[----:B------:R-:W-:Y:S02]  /*107b0*/  FMUL.FTZ R159, R0, R159 ;  /* 0x0000009f009f7220 */ /* 0x000fe40000410000 */
[C---:B------:R-:W-:Y:S02]  /*107c0*/  FMUL.FTZ R160, R2.reuse, R160 ;  /* 0x000000a002a07220 */ /* 0x040fe40000410000 */
[C---:B-1----:R-:W-:Y:S03]  /*107d0*/  HMMA.16816.F32 R148, R176.reuse, R180, R148 ;  /* 0x000000b4b094723c */ /* 0x042fe60000001894 */
[----:B------:R1:W4:Y:S01]  /*107e0*/  MUFU.EX2 R201, R19 ;  /* 0x0000001300c97308 */ /* 0x0003220000000800 */
[----:B------:R-:W-:Y:S02]  /*107f0*/  FMUL.FTZ R161, R2, R161 ;  /* 0x000000a102a17220 */ /* 0x000fe40000410000 */
[C---:B------:R-:W-:Y:S02]  /*10800*/  FMUL.FTZ R162, R0.reuse, R162 ;  /* 0x000000a200a27220 */ /* 0x040fe40000410000 */
[C---:B------:R-:W-:Y:S01]  /*10810*/  HMMA.16816.F32 R152, R176.reuse, R182, R152 ;  /* 0x000000b6b098723c */ /* 0x040fe20000001898 */
[----:B------:R-:W4:Y:S03]  /*10820*/  LDSM.16.MT88.4 R180, [R220+0x3100] ;  /* 0x00310000dcb4783b */ /* 0x000f260000004200 */
[----:B------:R-:W-:Y:S01]  /*10830*/  FMUL.FTZ R163, R0, R163 ;  /* 0x000000a300a37220 */ /* 0x000fe20000410000 */
[----:B------:R-:W-:Y:S01]  /*10840*/  MUFU.EX2 R199, R20 ;  /* 0x0000001400c77308 */ /* 0x000fe20000000800 */
[C---:B------:R-:W-:Y:S02]  /*10850*/  FMUL.FTZ R164, R2.reuse, R164 ;  /* 0x000000a402a47220 */ /* 0x040fe40000410000 */
[C---:B---3--:R-:W-:Y:S04]  /*10860*/  HMMA.16816.F32 R156, R176.reuse, R184, R156 ;  /* 0x000000b8b09c723c */ /* 0x048fe8000000189c */
[----:B------:R-:W-:Y:S02]  /*10870*/  FMUL.FTZ R165, R2, R165 ;  /* 0x000000a502a57220 */ /* 0x000fe40000410000 */
[C---:B------:R-:W-:Y:S01]  /*10880*/  FMUL.FTZ R166, R0.reuse, R166 ;  /* 0x000000a600a67220 */ /* 0x040fe20000410000 */
[----:B------:R-:W3:Y:S01]  /*10890*/  MUFU.EX2 R198, R21 ;  /* 0x0000001500c67308 */ /* 0x000ee20000000800 */
[C---:B------:R-:W-:Y:S01]  /*108a0*/  HMMA.16816.F32 R160, R176.reuse, R186, R160 ;  /* 0x000000bab0a0723c */ /* 0x040fe200000018a0 */
[----:B------:R-:W3:Y:S03]  /*108b0*/  LDSM.16.MT88.4 R184, [R219+0x3100] ;  /* 0x00310000dbb8783b */ /* 0x000ee60000004200 */
[----:B------:R-:W-:Y:S02]  /*108c0*/  FMUL.FTZ R167, R0, R167 ;  /* 0x000000a700a77220 */ /* 0x000fe40000410000 */
[C---:B------:R-:W-:Y:S02]  /*108d0*/  FMUL.FTZ R168, R2.reuse, R168 ;  /* 0x000000a802a87220 */ /* 0x040fe40000410000 */
[----:B------:R-:W-:Y:S01]  /*108e0*/  FMUL.FTZ R169, R2, R169 ;  /* 0x000000a902a97220 */ /* 0x000fe20000410000 */
[----:B-1----:R-:W-:Y:S01]  /*108f0*/  LDSM.16.MT88.4 R16, [R218+0x900] ;  /* 0x00090000da10783b */ /* 0x002fe20000004200 */
[----:B------:R-:W-:Y:S01]  /*10900*/  MUFU.EX2 R196, R22 ;  /* 0x0000001600c47308 */ /* 0x000fe20000000800 */
[C---:B--2---:R-:W-:Y:S03]  /*10910*/  HMMA.16816.F32 R164, R176.reuse, R188, R164 ;  /* 0x000000bcb0a4723c */ /* 0x044fe600000018a4 */
[C---:B------:R-:W-:Y:S02]  /*10920*/  FMUL.FTZ R170, R0.reuse, R170 ;  /* 0x000000aa00aa7220 */ /* 0x040fe40000410000 */
[----:B------:R-:W-:Y:S02]  /*10930*/  FMUL.FTZ R171, R0, R171 ;  /* 0x000000ab00ab7220 */ /* 0x000fe40000410000 */
[C---:B------:R-:W-:Y:S02]  /*10940*/  FMUL.FTZ R52, R2.reuse, R52 ;  /* 0x0000003402347220 */ /* 0x040fe40000410000 */
[----:B------:R1:W2:Y:S03]  /*10950*/  MUFU.EX2 R195, R23 ;  /* 0x0000001700c37308 */ /* 0x0002a60000000800 */
[C---:B------:R-:W-:Y:S01]  /*10960*/  HMMA.16816.F32 R168, R176.reuse, R190, R168 ;  /* 0x000000beb0a8723c */ /* 0x040fe200000018a8 */
[----:B------:R-:W2:Y:S02]  /*10970*/  LDSM.16.MT88.4 R188, [R217+0x6100] ;  /* 0x00610000d9bc783b */ /* 0x000ea40000004200 */
[----:B------:R-:W-:Y:S02]  /*10980*/  FMUL.FTZ R53, R2, R53 ;  /* 0x0000003502357220 */ /* 0x000fe40000410000 */
[C---:B------:R-:W-:Y:S02]  /*10990*/  FMUL.FTZ R54, R0.reuse, R54 ;  /* 0x0000003600367220 */ /* 0x040fe40000410000 */
[----:B------:R-:W-:Y:S01]  /*109a0*/  FMUL.FTZ R55, R0, R55 ;  /* 0x0000003700377220 */ /* 0x000fe20000410000 */
[----:B------:R-:W-:Y:S01]  /*109b0*/  MUFU.EX2 R197, R24 ;  /* 0x0000001800c57308 */ /* 0x000fe20000000800 */
[C---:B------:R-:W-:Y:S03]  /*109c0*/  FMUL.FTZ R56, R2.reuse, R56 ;  /* 0x0000003802387220 */ /* 0x040fe60000410000 */
[----:B------:R-:W-:Y:S02]  /*109d0*/  FMUL.FTZ R57, R2, R57 ;  /* 0x0000003902397220 */ /* 0x000fe40000410000 */
[C---:B----4-:R-:W-:Y:S03]  /*109e0*/  HMMA.16816.F32 R52, R176.reuse, R180, R52 ;  /* 0x000000b4b034723c */ /* 0x050fe60000001834 */
[C---:B------:R-:W-:Y:S01]  /*109f0*/  FMUL.FTZ R58, R0.reuse, R58 ;  /* 0x0000003a003a7220 */ /* 0x040fe20000410000 */
[----:B------:R-:W4:Y:S01]  /*10a00*/  MUFU.EX2 R194, R25 ;  /* 0x0000001900c27308 */ /* 0x000f220000000800 */
[----:B------:R-:W-:Y:S01]  /*10a10*/  FMUL.FTZ R59, R0, R59 ;  /* 0x0000003b003b7220 */ /* 0x000fe20000410000 */
[----:B-1----:R-:W-:Y:S01]  /*10a20*/  LDSM.16.MT88.4 R20, [R218+0x1100] ;  /* 0x00110000da14783b */ /* 0x002fe20000004200 */
[C---:B------:R-:W-:Y:S05]  /*10a30*/  FMUL.FTZ R60, R2.reuse, R60 ;  /* 0x0000003c023c7220 */ /* 0x040fea0000410000 */
[C---:B------:R-:W-:Y:S02]  /*10a40*/  HMMA.16816.F32 R56, R176.reuse, R182, R56 ;  /* 0x000000b6b038723c */ /* 0x040fe40000001838 */
[----:B------:R-:W-:Y:S01]  /*10a50*/  MUFU.EX2 R193, R26 ;  /* 0x0000001a00c17308 */ /* 0x000fe20000000800 */
[----:B------:R-:W1:Y:S01]  /*10a60*/  LDSM.16.MT88.4 R180, [R218+0x6100] ;  /* 0x00610000dab4783b */ /* 0x000e620000004200 */
[----:B------:R-:W-:Y:S02]  /*10a70*/  FMUL.FTZ R61, R2, R61 ;  /* 0x0000003d023d7220 */ /* 0x000fe40000410000 */
[C---:B------:R-:W-:Y:S02]  /*10a80*/  FMUL.FTZ R62, R0.reuse, R62 ;  /* 0x0000003e003e7220 */ /* 0x040fe40000410000 */
[----:B------:R-:W-:Y:S04]  /*10a90*/  FMUL.FTZ R63, R0, R63 ;  /* 0x0000003f003f7220 */ /* 0x000fe80000410000 */
[----:B------:R2:W1:Y:S01]  /*10aa0*/  MUFU.EX2 R192, R27 ;  /* 0x0000001b00c07308 */ /* 0x0004620000000800 */
[C---:B------:R-:W-:Y:S02]  /*10ab0*/  FMUL.FTZ R64, R2.reuse, R64 ;  /* 0x0000004002407220 */ /* 0x040fe40000410000 */
        /* <DEDUP_REMOVED lines=11> */
[----:B--2---:R-:W-:Y:S03]  /*10b70*/  LDSM.16.MT88.4 R24, [R220+0x1100] ;  /* 0x00110000dc18783b */ /* 0x004fe60000004200 */
[C---:B------:R-:W-:Y:S03]  /*10b80*/  HMMA.16816.F32 R68, R176.reuse, R188, R68 ;  /* 0x000000bcb044723c */ /* 0x040fe60000001844 */
        /* <DEDUP_REMOVED lines=55> */
[C---:B---3--:R-:W-:Y:S01]  /*10f00*/  HMMA.16816.F32 R108, R176.reuse, R184, R108 ;  /* 0x000000b8b06c723c */ /* 0x048fe2000000186c */
[----:B------:R-:W-:Y:S02]  /*10f10*/  MUFU.EX2 R185, R34 ;  /* 0x0000002200b97308 */ /* 0x000fe40000000800 */
[C---:B------:R-:W-:Y:S02]  /*10f20*/  FMUL.FTZ R114, R0.reuse, R114 ;  /* 0x0000007200727220 */ /* 0x040fe40000410000 */
[----:B------:R-:W-:Y:S02]  /*10f30*/  FMUL.FTZ R115, R0, R115 ;  /* 0x0000007300737220 */ /* 0x000fe40000410000 */
[C---:B------:R-:W-:Y:S02]  /*10f40*/  FMUL.FTZ R116, R2.reuse, R116 ;  /* 0x0000007402747220 */ /* 0x040fe40000410000 */
[----:B------:R-:W-:Y:S02]  /*10f50*/  FMUL.FTZ R117, R2, R117 ;  /* 0x0000007502757220 */ /* 0x000fe40000410000 */
[----:B------:R-:W-:Y:S01]  /*10f60*/  MUFU.EX2 R184, R35 ;  /* 0x0000002300b87308 */ /* 0x000fe20000000800 */
[C---:B------:R-:W-:Y:S03]  /*10f70*/  HMMA.16816.F32 R112, R176.reuse, R186, R112 ;  /* 0x000000bab070723c */ /* 0x040fe60000001870 */
[C---:B------:R-:W-:Y:S02]  /*10f80*/  FMUL.FTZ R118, R0.reuse, R118 ;  /* 0x0000007600767220 */ /* 0x040fe40000410000 */
[----:B------:R-:W-:Y:S02]  /*10f90*/  FMUL.FTZ R119, R0, R119 ;  /* 0x0000007700777220 */ /* 0x000fe40000410000 */
[C---:B------:R-:W-:Y:S02]  /*10fa0*/  FMUL.FTZ R120, R2.reuse, R120 ;  /* 0x0000007802787220 */ /* 0x040fe40000410000 */
[----:B------:R-:W-:Y:S03]  /*10fb0*/  MUFU.EX2 R187, R32 ;  /* 0x0000002000bb7308 */ /* 0x000fe60000000800 */
[C---:B--2---:R-:W-:Y:S03]  /*10fc0*/  HMMA.16816.F32 R116, R176.reuse, R188, R116 ;  /* 0x000000bcb074723c */ /* 0x044fe60000001874 */
[----:B------:R-:W-:Y:S02]  /*10fd0*/  FMUL.FTZ R121, R2, R121 ;  /* 0x0000007902797220 */ /* 0x000fe40000410000 */
[C---:B------:R-:W-:Y:S02]  /*10fe0*/  FMUL.FTZ R122, R0.reuse, R122 ;  /* 0x0000007a007a7220 */ /* 0x040fe40000410000 */
[----:B------:R-:W-:Y:S01]  /*10ff0*/  FMUL.FTZ R123, R0, R123 ;  /* 0x0000007b007b7220 */ /* 0x000fe20000410000 */
[----:B------:R-:W-:Y:S01]  /*11000*/  MUFU.EX2 R189, R30 ;  /* 0x0000001e00bd7308 */ /* 0x000fe20000000800 */
[C---:B------:R-:W-:Y:S03]  /*11010*/  FMUL.FTZ R124, R2.reuse, R124 ;  /* 0x0000007c027c7220 */ /* 0x040fe60000410000 */
[----:B------:R-:W-:Y:S02]  /*11020*/  FMUL.FTZ R125, R2, R125 ;  /* 0x0000007d027d7220 */ /* 0x000fe40000410000 */
[C---:B------:R-:W-:Y:S03]  /*11030*/  HMMA.16816.F32 R120, R176.reuse, R190, R120 ;  /* 0x000000beb078723c */ /* 0x040fe60000001878 */
[C---:B------:R-:W-:Y:S01]  /*11040*/  FMUL.FTZ R126, R0.reuse, R126 ;  /* 0x0000007e007e7220 */ /* 0x040fe20000410000 */
[----:B------:R-:W-:Y:S01]  /*11050*/  MUFU.EX2 R191, R28 ;  /* 0x0000001c00bf7308 */ /* 0x000fe20000000800 */
[----:B------:R-:W-:Y:S02]  /*11060*/  FMUL.FTZ R127, R0, R127 ;  /* 0x0000007f007f7220 */ /* 0x000fe40000410000 */
[C---:B------:R-:W-:Y:S02]  /*11070*/  FMUL.FTZ R128, R2.reuse, R128 ;  /* 0x0000008002807220 */ /* 0x040fe40000410000 */
[----:B------:R-:W-:Y:S03]  /*11080*/  FMUL.FTZ R129, R2, R129 ;  /* 0x0000008102817220 */ /* 0x000fe60000410000 */
[C---:B------:R-:W-:Y:S02]  /*11090*/  HMMA.16816.F32 R124, R176.reuse, R12, R124 ;  /* 0x0000000cb07c723c */ /* 0x040fe4000000187c */
[----:B------:R-:W2:Y:S01]  /*110a0*/  MUFU.EX2 R190, R29 ;  /* 0x0000001d00be7308 */ /* 0x000ea20000000800 */
[C---:B------:R-:W-:Y:S02]  /*110b0*/  FMUL.FTZ R130, R0.reuse, R130 ;  /* 0x0000008200827220 */ /* 0x040fe40000410000 */
[----:B------:R-:W-:Y:S02]  /*110c0*/  FMUL.FTZ R131, R0, R131 ;  /* 0x0000008300837220 */ /* 0x000fe40000410000 */
[----:B------:R-:W-:Y:S01]  /*110d0*/  F2FP.PACK_AB R12, R207, R208 ;  /* 0x000000d0cf0c723e */ /* 0x000fe200000000ff */
[--C-:B------:R-:W-:Y:S01]  /*110e0*/  FFMA.FTZ R36, R36, c[0x0][0x2d0], -R174.reuse ;  /* 0x0000b40024247a23 */ /* 0x100fe200000108ae */
[----:B-----5:R-:W-:Y:S03]  /*110f0*/  F2FP.PACK_AB R13, R205, R206 ;  /* 0x000000cecd0d723e */ /* 0x020fe600000000ff */
[----:B------:R-:W-:Y:S01]  /*11100*/  HMMA.16816.F32 R128, R176, R14, R128 ;  /* 0x0000000eb080723c */ /* 0x000fe20000001880 */
[----:B------:R-:W3:Y:S01]  /*11110*/  LDSM.16.MT88.4 R176, [R220+0x900] ;  /* 0x00090000dcb0783b */ /* 0x000ee20000004200 */
[----:B------:R5:W2:Y:S01]  /*11120*/  MUFU.EX2 R188, R31 ;  /* 0x0000001f00bc7308 */ /* 0x000aa20000000800 */
[--C-:B------:R-:W-:Y:S02]  /*11130*/  FFMA.FTZ R49, R49, c[0x0][0x2d0], -R174.reuse ;  /* 0x0000b40031317a23 */ /* 0x100fe400000108ae */
[--C-:B------:R-:W-:Y:S02]  /*11140*/  FFMA.FTZ R37, R37, c[0x0][0x2d0], -R174.reuse ;  /* 0x0000b40025257a23 */ /* 0x100fe400000108ae */
[----:B------:R-:W-:Y:S01]  /*11150*/  F2FP.PACK_AB R14, R203, R204 ;  /* 0x000000cccb0e723e */ /* 0x000fe200000000ff */
[--C-:B------:R-:W-:Y:S01]  /*11160*/  FFMA.FTZ R38, R38, c[0x0][0x2d0], -R3.reuse ;  /* 0x0000b40026267a23 */ /* 0x100fe20000010803 */
[----:B------:R-:W-:Y:S03]  /*11170*/  F2FP.PACK_AB R15, R201, R202 ;  /* 0x000000cac90f723e */ /* 0x000fe600000000ff */
[----:B------:R2:W2:Y:S01]  /*11180*/  MUFU.EX2 R186, R33 ;  /* 0x0000002100ba7308 */ /* 0x0004a20000000800 */
[--C-:B------:R-:W-:Y:S02]  /*11190*/  FFMA.FTZ R39, R39, c[0x0][0x2d0], -R3.reuse ;  /* 0x0000b40027277a23 */ /* 0x100fe40000010803 */
[--C-:B------:R-:W-:Y:S01]  /*111a0*/  FFMA.FTZ R40, R40, c[0x0][0x2d0], -R174.reuse ;  /* 0x0000b40028287a23 */ /* 0x100fe200000108ae */
[C---:B-1----:R-:W-:Y:S05]  /*111b0*/  HMMA.16816.F32 R4, R12.reuse, R180, R4 ;  /* 0x000000b40c04723c */ /* 0x042fea0000001804 */
[--C-:B------:R-:W-:Y:S01]  /*111c0*/  FFMA.FTZ R41, R41, c[0x0][0x2d0], -R174.reuse ;  /* 0x0000b40029297a23 */ /* 0x100fe200000108ae */
[----:B------:R-:W-:Y:S01]  /*111d0*/  MUFU.EX2 R49, R49 ;  /* 0x0000003100317308 */ /* 0x000fe20000000800 */
[--C-:B------:R-:W-:Y:S01]  /*111e0*/  FFMA.FTZ R42, R42, c[0x0][0x2d0], -R3.reuse ;  /* 0x0000b4002a2a7a23 */ /* 0x100fe20000010803 */
[C---:B------:R-:W-:Y:S01]  /*111f0*/  HMMA.16816.F32 R8, R12.reuse, R182, R8 ;  /* 0x000000b60c08723c */ /* 0x040fe20000001808 */
[----:B------:R-:W1:Y:S03]  /*11200*/  LDSM.16.MT88.4 R180, [R219+0x900] ;  /* 0x00090000dbb4783b */ /* 0x000e660000004200 */
[--C-:B------:R-:W-:Y:S02]  /*11210*/  FFMA.FTZ R43, R43, c[0x0][0x2d0], -R3.reuse ;  /* 0x0000b4002b2b7a23 */ /* 0x100fe40000010803 */
[--C-:B------:R-:W-:Y:S02]  /*11220*/  FFMA.FTZ R44, R44, c[0x0][0x2d0], -R174.reuse ;  /* 0x0000b4002c2c7a23 */ /* 0x100fe400000108ae */
[C---:B------:R-:W-:Y:S01]  /*11230*/  HMMA.16816.F32 R132, R12.reuse, R16, R132 ;  /* 0x000000100c84723c */ /* 0x040fe20000001884 */
[----:B-----5:R-:W-:Y:S01]  /*11240*/  LDSM.16.MT88.4 R28, [R220+0x2100] ;  /* 0x00210000dc1c783b */ /* 0x020fe20000004200 */
[----:B------:R-:W5:Y:S02]  /*11250*/  MUFU.EX2 R175, R36 ;  /* 0x0000002400af7308 */ /* 0x000f640000000800 */
[--C-:B------:R-:W-:Y:S02]  /*11260*/  FFMA.FTZ R45, R45, c[0x0][0x2d0], -R174.reuse ;  /* 0x0000b4002d2d7a23 */ /* 0x100fe400000108ae */
[----:B------:R-:W-:Y:S01]  /*11270*/  FFMA.FTZ R48, R48, c[0x0][0x2d0], -R174 ;  /* 0x0000b40030307a23 */ /* 0x000fe200000108ae */
[----:B------:R-:W-:Y:S01]  /*11280*/  MOV R174, R173 ;  /* 0x000000ad00ae7202 */ /* 0x000fe20000000f00 */
[C---:B------:R-:W-:Y:S01]  /*11290*/  HMMA.16816.F32 R136, R12.reuse, R18, R136 ;  /* 0x000000120c88723c */ /* 0x040fe20000001888 */
[----:B------:R-:W2:Y:S03]  /*112a0*/  LDSM.16.MT88.4 R16, [R217+0x3900] ;  /* 0x00390000d910783b */ /* 0x000ea60000004200 */
[----:B------:R-:W2:Y:S01]  /*112b0*/  MUFU.EX2 R37, R37 ;  /* 0x0000002500257308 */ /* 0x000ea20000000800 */
[--C-:B------:R-:W-:Y:S02]  /*112c0*/  FFMA.FTZ R46, R46, c[0x0][0x2d0], -R3.reuse ;  /* 0x0000b4002e2e7a23 */ /* 0x100fe40000010803 */
[--C-:B------:R-:W-:Y:S01]  /*112d0*/  FFMA.FTZ R47, R47, c[0x0][0x2d0], -R3.reuse ;  /* 0x0000b4002f2f7a23 */ /* 0x100fe20000010803 */
[C---:B---3--:R-:W-:Y:S04]  /*112e0*/  HMMA.16816.F32 R140, R12.reuse, R176, R140 ;  /* 0x000000b00c8c723c */ /* 0x048fe8000000188c */
[--C-:B------:R-:W-:Y:S02]  /*112f0*/  FFMA.FTZ R50, R50, c[0x0][0x2d0], -R3.reuse ;  /* 0x0000b40032327a23 */ /* 0x100fe40000010803 */
[----:B------:R-:W-:Y:S01]  /*11300*/  MUFU.EX2 R38, R38 ;  /* 0x0000002600267308 */ /* 0x000fe20000000800 */
[----:B------:R-:W-:Y:S01]  /*11310*/  FFMA.FTZ R3, R51, c[0x0][0x2d0], -R3 ;  /* 0x0000b40033037a23 */ /* 0x000fe20000010803 */
[C---:B------:R-:W-:Y:S01]  /*11320*/  HMMA.16816.F32 R144, R12.reuse, R178, R144 ;  /* 0x000000b20c90723c */ /* 0x040fe20000001890 */
[----:B------:R-:W3:Y:S07]  /*11330*/  LDSM.16.MT88.4 R176, [R218+0x3900] ;  /* 0x00390000dab0783b */ /* 0x000eee0000004200 */
[----:B------:R-:W-:Y:S01]  /*11340*/  MUFU.EX2 R36, R3 ;  /* 0x0000000300247308 */ /* 0x000fe20000000800 */
[C---:B-1----:R-:W-:Y:S08]  /*11350*/  HMMA.16816.F32 R148, R12.reuse, R180, R148 ;  /* 0x000000b40c94723c */ /* 0x042ff00000001894 */
[C---:B------:R-:W-:Y:S01]  /*11360*/  HMMA.16816.F32 R152, R12.reuse, R182, R152 ;  /* 0x000000b60c98723c */ /* 0x040fe20000001898 */
[----:B------:R-:W1:Y:S01]  /*11370*/  LDSM.16.MT88.4 R180, [R220+0x3900] ;  /* 0x00390000dcb4783b */ /* 0x000e620000004200 */
[----:B------:R-:W-:Y:S06]  /*11380*/  MUFU.EX2 R39, R39 ;  /* 0x0000002700277308 */ /* 0x000fec0000000800 */
[C---:B--2---:R-:W-:Y:S04]  /*11390*/  HMMA.16816.F32 R156, R12.reuse, R16, R156 ;  /* 0x000000100c9c723c */ /* 0x044fe8000000189c */
[----:B------:R-:W2:Y:S04]  /*113a0*/  MUFU.EX2 R40, R40 ;  /* 0x0000002800287308 */ /* 0x000ea80000000800 */
[C---:B------:R-:W-:Y:S01]  /*113b0*/  HMMA.16816.F32 R160, R12.reuse, R18, R160 ;  /* 0x000000120ca0723c */ /* 0x040fe200000018a0 */
[----:B------:R-:W2:Y:S05]  /*113c0*/  LDSM.16.MT88.4 R16, [R219+0x3900] ;  /* 0x00390000db10783b */ /* 0x000eaa0000004200 */
[----:B------:R-:W2:Y:S02]  /*113d0*/  MUFU.EX2 R41, R41 ;  /* 0x0000002900297308 */ /* 0x000ea40000000800 */
[C---:B---3--:R-:W-:Y:S08]  /*113e0*/  HMMA.16816.F32 R164, R12.reuse, R176, R164 ;  /* 0x000000b00ca4723c */ /* 0x048ff000000018a4 */
[C---:B------:R-:W-:Y:S01]  /*113f0*/  HMMA.16816.F32 R168, R12.reuse, R178, R168 ;  /* 0x000000b20ca8723c */ /* 0x040fe200000018a8 */
[----:B------:R-:W3:Y:S01]  /*11400*/  LDSM.16.MT88.4 R176, [R217+0x6900] ;  /* 0x00690000d9b0783b */ /* 0x000ee20000004200 */
[----:B------:R-:W3:Y:S06]  /*11410*/  MUFU.EX2 R42, R42 ;  /* 0x0000002a002a7308 */ /* 0x000eec0000000800 */
[C---:B-1----:R-:W-:Y:S04]  /*11420*/  HMMA.16816.F32 R52, R12.reuse, R180, R52 ;  /* 0x000000b40c34723c */ /* 0x042fe80000001834 */
[----:B------:R-:W1:Y:S04]  /*11430*/  MUFU.EX2 R43, R43 ;  /* 0x0000002b002b7308 */ /* 0x000e680000000800 */
[C---:B------:R-:W-:Y:S01]  /*11440*/  HMMA.16816.F32 R56, R12.reuse, R182, R56 ;  /* 0x000000b60c38723c */ /* 0x040fe20000001838 */
[----:B------:R-:W1:Y:S05]  /*11450*/  LDSM.16.MT88.4 R180, [R218+0x6900] ;  /* 0x00690000dab4783b */ /* 0x000e6a0000004200 */
[----:B------:R-:W1:Y:S02]  /*11460*/  MUFU.EX2 R44, R44 ;  /* 0x0000002c002c7308 */ /* 0x000e640000000800 */
[C---:B--2---:R-:W-:Y:S08]  /*11470*/  HMMA.16816.F32 R60, R12.reuse, R16, R60 ;  /* 0x000000100c3c723c */ /* 0x044ff0000000183c */
[----:B------:R-:W2:Y:S01]  /*11480*/  MUFU.EX2 R45, R45 ;  /* 0x0000002d002d7308 */ /* 0x000ea20000000800 */
[C---:B------:R-:W-:Y:S01]  /*11490*/  HMMA.16816.F32 R64, R12.reuse, R18, R64 ;  /* 0x000000120c40723c */ /* 0x040fe20000001840 */
[----:B------:R-:W2:Y:S07]  /*114a0*/  LDSM.16.MT88.4 R16, [R220+0x6900] ;  /* 0x00690000dc10783b */ /* 0x000eae0000004200 */
[C---:B---3--:R-:W-:Y:S01]  /*114b0*/  HMMA.16816.F32 R68, R12.reuse, R176, R68 ;  /* 0x000000b00c44723c */ /* 0x048fe20000001844 */
[----:B------:R-:W3:Y:S07]  /*114c0*/  MUFU.EX2 R46, R46 ;  /* 0x0000002e002e7308 */ /* 0x000eee0000000800 */
[C---:B------:R-:W-:Y:S01]  /*114d0*/  HMMA.16816.F32 R72, R12.reuse, R178, R72 ;  /* 0x000000b20c48723c */ /* 0x040fe20000001848 */
[----:B------:R-:W3:Y:S02]  /*114e0*/  LDSM.16.MT88.4 R176, [R219+0x6900] ;  /* 0x00690000dbb0783b */ /* 0x000ee40000004200 */
[----:B------:R-:W-:Y:S05]  /*114f0*/  MUFU.EX2 R47, R47 ;  /* 0x0000002f002f7308 */ /* 0x000fea0000000800 */
[C---:B-1----:R-:W-:Y:S05]  /*11500*/  HMMA.16816.F32 R76, R12.reuse, R180, R76 ;  /* 0x000000b40c4c723c */ /* 0x042fea000000184c */
[----:B------:R-:W1:Y:S03]  /*11510*/  MUFU.EX2 R48, R48 ;  /* 0x0000003000307308 */ /* 0x000e660000000800 */
[C---:B------:R-:W-:Y:S01]  /*11520*/  HMMA.16816.F32 R80, R12.reuse, R182, R80 ;  /* 0x000000b60c50723c */ /* 0x040fe20000001850 */
[----:B------:R-:W1:Y:S06]  /*11530*/  LDSM.16.MT88.4 R180, [R217+0x9900] ;  /* 0x00990000d9b4783b */ /* 0x000e6c0000004200 */
[----:B------:R-:W1:Y:S01]  /*11540*/  MUFU.EX2 R50, R50 ;  /* 0x0000003200327308 */ /* 0x000e620000000800 */
        /* <DEDUP_REMOVED lines=12> */
[C---:B---3--:R-:W-:Y:S01]  /*11610*/  HMMA.16816.F32 R116, R12.reuse, R176, R116 ;  /* 0x000000b00c74723c */ /* 0x048fe20000001874 */
[----:B------:R-:W3:Y:S04]  /*11620*/  LDL.LU R177, [R1+0x20] ;  /* 0x0000200001b17983 */ /* 0x000ee80000300800 */
[----:B------:R-:W5:Y:S03]  /*11630*/  LDL.LU R32, [R1+0x24] ;  /* 0x0000240001207983 */ /* 0x000f660000300800 */
[C---:B------:R-:W-:Y:S08]  /*11640*/  HMMA.16816.F32 R120, R12.reuse, R178, R120 ;  /* 0x000000b20c78723c */ /* 0x040ff00000001878 */
[C---:B-1----:R-:W-:Y:S08]  /*11650*/  HMMA.16816.F32 R124, R12.reuse, R180, R124 ;  /* 0x000000b40c7c723c */ /* 0x042ff0000000187c */
[----:B------:R-:W-:Y:S01]  /*11660*/  HMMA.16816.F32 R128, R12, R182, R128 ;  /* 0x000000b60c80723c */ /* 0x000fe20000001880 */
[----:B------:R-:W-:Y:S06]  /*11670*/  LDSM.16.MT88.4 R180, [R217+0x2900] ;  /* 0x00290000d9b4783b */ /* 0x000fec0000004200 */
[----:B------:R-:W-:Y:S02]  /*11680*/  F2FP.PACK_AB R12, R198, R199 ;  /* 0x000000c7c60c723e */ /* 0x000fe400000000ff */
[----:B------:R-:W-:Y:S03]  /*11690*/  F2FP.PACK_AB R13, R195, R196 ;  /* 0x000000c4c30d723e */ /* 0x000fe600000000ff */
[----:B----4-:R-:W-:Y:S02]  /*116a0*/  F2FP.PACK_AB R14, R194, R197 ;  /* 0x000000c5c20e723e */ /* 0x010fe400000000ff */
[----:B------:R-:W-:Y:S07]  /*116b0*/  F2FP.PACK_AB R15, R192, R193 ;  /* 0x000000c1c00f723e */ /* 0x000fee00000000ff */
[C---:B--2---:R-:W-:Y:S08]  /*116c0*/  HMMA.16816.F32 R4, R12.reuse, R16, R4 ;  /* 0x000000100c04723c */ /* 0x044ff00000001804 */
[C---:B------:R-:W-:Y:S01]  /*116d0*/  HMMA.16816.F32 R8, R12.reuse, R18, R8 ;  /* 0x000000120c08723c */ /* 0x040fe20000001808 */
[----:B------:R-:W1:Y:S07]  /*116e0*/  LDSM.16.MT88.4 R16, [R219+0x1100] ;  /* 0x00110000db10783b */ /* 0x000e6e0000004200 */
[C---:B------:R-:W-:Y:S08]  /*116f0*/  HMMA.16816.F32 R132, R12.reuse, R20, R132 ;  /* 0x000000140c84723c */ /* 0x040ff00000001884 */
        /* <DEDUP_REMOVED lines=42> */
[----:B------:R-:W-:Y:S01]  /*119a0*/  HMMA.16816.F32 R128, R12, R18, R128 ;  /* 0x000000120c80723c */ /* 0x000fe20000001880 */
[----:B------:R-:W1:Y:S03]  /*119b0*/  LDSM.16.MT88.4 R16, [R220+0x1900] ;  /* 0x00190000dc10783b */ /* 0x000e660000004200 */
[----:B---3--:R-:W-:Y:S02]  /*119c0*/  FFMA.FTZ R2, R2, R177, R200 ;  /* 0x000000b102027223 */ /* 0x008fe400000100c8 */
[----:B-----5:R-:W-:Y:S01]  /*119d0*/  FFMA.FTZ R0, R0, R32, R209 ;  /* 0x0000002000007223 */ /* 0x020fe200000100d1 */
[----:B------:R-:W-:Y:S01]  /*119e0*/  F2FP.PACK_AB R12, R190, R191 ;  /* 0x000000bfbe0c723e */ /* 0x000fe200000000ff */
[----:B------:R-:W-:Y:S01]  /*119f0*/  FADD.FTZ R2, R211, R2 ;  /* 0x00000002d3027221 */ /* 0x000fe20000010000 */
[----:B------:R-:W-:Y:S01]  /*11a00*/  F2FP.PACK_AB R13, R188, R189 ;  /* 0x000000bdbc0d723e */ /* 0x000fe200000000ff */
[----:B------:R-:W-:Y:S02]  /*11a10*/  LDSM.16.MT88.4 R32, [R217+0x5900] ;  /* 0x00590000d920783b */ /* 0x000fe40000004200 */
        /* <DEDUP_REMOVED lines=14> */
[C---:B----4-:R-:W-:Y:S04]  /*11b00*/  HMMA.16816.F32 R132, R12.reuse, R24, R132 ;  /* 0x000000180c84723c */ /* 0x050fe80000001884 */
[----:B------:R-:W-:Y:S02]  /*11b10*/  FADD.FTZ R2, R203, R2 ;  /* 0x00000002cb027221 */ /* 0x000fe40000010000 */
[----:B------:R-:W-:Y:S02]  /*11b20*/  FADD.FTZ R0, R205, R0 ;  /* 0x00000000cd007221 */ /* 0x000fe40000010000 */
[C---:B------:R-:W-:Y:S01]  /*11b30*/  HMMA.16816.F32 R136, R12.reuse, R26, R136 ;  /* 0x0000001a0c88723c */ /* 0x040fe20000001888 */
[----:B------:R-:W3:Y:S03]  /*11b40*/  LDSM.16.MT88.4 R24, [R217+0x4900] ;  /* 0x00490000d918783b */ /* 0x000ee60000004200 */
        /* <DEDUP_REMOVED lines=34> */
[----:B------:R-:W-:Y:S04]  /*11d70*/  FADD.FTZ R0, R184, R0 ;  /* 0x00000000b8007221 */ /* 0x000fe80000010000 */
[----:B------:R-:W-:Y:S01]  /*11d80*/  FADD.FTZ R0, R38, R0 ;  /* 0x0000000026007221 */ /* 0x000fe20000010000 */
[C---:B------:R-:W-:Y:S01]  /*11d90*/  HMMA.16816.F32 R56, R12.reuse, R22, R56 ;  /* 0x000000160c38723c */ /* 0x040fe20000001838 */
[----:B------:R-:W2:Y:S03]  /*11da0*/  LDSM.16.MT88.4 R20, [R218+0x7900] ;  /* 0x00790000da14783b */ /* 0x000ea60000004200 */
[----:B------:R-:W-:Y:S04]  /*11db0*/  FADD.FTZ R0, R39, R0 ;  /* 0x0000000027007221 */ /* 0x000fe80000010000 */
[C---:B---3--:R-:W-:Y:S04]  /*11dc0*/  HMMA.16816.F32 R60, R12.reuse, R24, R60 ;  /* 0x000000180c3c723c */ /* 0x048fe8000000183c */
[----:B------:R-:W-:Y:S04]  /*11dd0*/  FADD.FTZ R0, R42, R0 ;  /* 0x000000002a007221 */ /* 0x000fe80000010000 */
        /* <DEDUP_REMOVED lines=13> */
[----:B------:R-:W-:Y:S01]  /*11eb0*/  FADD.FTZ R0, R50, R3 ;  /* 0x0000000332007221 */ /* 0x000fe20000010000 */
[----:B------:R-:W-:Y:S03]  /*11ec0*/  STL [R1+0x20], R2 ;  /* 0x0000200201007387 */ /* 0x000fe60000100800 */
[C---:B------:R-:W-:Y:S01]  /*11ed0*/  FADD.FTZ R0, R36.reuse, R0 ;  /* 0x0000000024007221 */ /* 0x040fe20000010000 */
[C---:B------:R-:W-:Y:S01]  /*11ee0*/  HMMA.16816.F32 R80, R12.reuse, R22, R80 ;  /* 0x000000160c50723c */ /* 0x040fe20000001850 */
[----:B------:R-:W2:Y:S07]  /*11ef0*/  LDSM.16.MT88.4 R20, [R217+0xa900] ;  /* 0x00a90000d914783b */ /* 0x000eae0000004200 */
        /* <DEDUP_REMOVED lines=19> */
[----:B------:R-:W-:Y:S02]  /*12030*/  F2FP.PACK_AB R12, R37, R175 ;  /* 0x000000af250c723e */ /* 0x000fe400000000ff */
[----:B------:R-:W-:Y:S03]  /*12040*/  F2FP.PACK_AB R13, R39, R38 ;  /* 0x00000026270d723e */ /* 0x000fe600000000ff */
[----:B------:R-:W-:Y:S02]  /*12050*/  F2FP.PACK_AB R14, R41, R40 ;  /* 0x00000028290e723e */ /* 0x000fe400000000ff */
[----:B------:R-:W-:Y:S02]  /*12060*/  F2FP.PACK_AB R15, R43, R42 ;  /* 0x0000002a2b0f723e */ /* 0x000fe400000000ff */
[----:B------:R-:W-:Y:S05]  /*12070*/  MOV R175, R172 ;  /* 0x000000ac00af7202 */ /* 0x000fea0000000f00 */
        /* <DEDUP_REMOVED lines=52> */
[C---:B------:R-:W-:Y:S01]  /*123c0*/  HMMA.16816.F32 R176, R12.reuse, R180, R4 ;  /* 0x000000b40cb0723c */ /* 0x040fe20000001804 */
[----:B------:R-:W5:Y:S07]  /*123d0*/  LDSM.16.MT88.4 R4, [R220+0x5900] ;  /* 0x00590000dc04783b */ /* 0x000f6e0000004200 */
        /* <DEDUP_REMOVED lines=11> */
[C---:B------:R-:W-:Y:S08]  /*12490*/  HMMA.16816.F32 R156, R12.reuse, R32, R156 ;  /* 0x000000200c9c723c */ /* 0x040ff0000000189c */
[C---:B------:R-:W-:Y:S08]  /*124a0*/  HMMA.16816.F32 R160, R12.reuse, R34, R160 ;  /* 0x000000220ca0723c */ /* 0x040ff000000018a0 */
        /* <DEDUP_REMOVED lines=14> */
[C---:B---3--:R-:W-:Y:S08]  /*12590*/  HMMA.16816.F32 R84, R12.reuse, R28, R84 ;  /* 0x0000001c0c54723c */ /* 0x048ff00000001854 */
[C---:B------:R-:W-:Y:S08]  /*125a0*/  HMMA.16816.F32 R88, R12.reuse, R30, R88 ;  /* 0x0000001e0c58723c */ /* 0x040ff00000001858 */
[C---:B--2---:R-:W-:Y:S08]  /*125b0*/  HMMA.16816.F32 R92, R12.reuse, R20, R92 ;  /* 0x000000140c5c723c */ /* 0x044ff0000000185c */
[C---:B------:R-:W-:Y:S08]  /*125c0*/  HMMA.16816.F32 R96, R12.reuse, R22, R96 ;  /* 0x000000160c60723c */ /* 0x040ff00000001860 */
[C---:B-----5:R-:W-:Y:S08]  /*125d0*/  HMMA.16816.F32 R100, R12.reuse, R4, R100 ;  /* 0x000000040c64723c */ /* 0x060ff00000001864 */
[C---:B------:R-:W-:Y:S01]  /*125e0*/  HMMA.16816.F32 R104, R12.reuse, R6, R104 ;  /* 0x000000060c68723c */ /* 0x040fe20000001868 */
[----:B------:R-:W2:Y:S07]  /*125f0*/  LDSM.16.MT88.4 R4, [R219+0xb900] ;  /* 0x00b90000db04783b */ /* 0x000eae0000004200 */
[C---:B------:R-:W-:Y:S08]  /*12600*/  HMMA.16816.F32 R108, R12.reuse, R8, R108 ;  /* 0x000000080c6c723c */ /* 0x040ff0000000186c */
[C---:B------:R-:W-:Y:S08]  /*12610*/  HMMA.16816.F32 R112, R12.reuse, R10, R112 ;  /* 0x0000000a0c70723c */ /* 0x040ff00000001870 */
[C---:B-1----:R-:W-:Y:S08]  /*12620*/  HMMA.16816.F32 R116, R12.reuse, R16, R116 ;  /* 0x000000100c74723c */ /* 0x042ff00000001874 */
[C---:B------:R-:W-:Y:S08]  /*12630*/  HMMA.16816.F32 R120, R12.reuse, R18, R120 ;  /* 0x000000120c78723c */ /* 0x040ff00000001878 */
[C---:B--2---:R-:W-:Y:S08]  /*12640*/  HMMA.16816.F32 R124, R12.reuse, R4, R124 ;  /* 0x000000040c7c723c */ /* 0x044ff0000000187c */
[----:B------:R-:W-:Y:S01]  /*12650*/  HMMA.16816.F32 R128, R12, R6, R128 ;  /* 0x000000060c80723c */ /* 0x000fe20000001880 */
[----:B------:R-:W-:-:S07]  /*12660*/  @P0 BRA `(.L_x_3348) ;  /* 0xffffbed000000947 */ /* 0x000fce000383ffff */
.L_x_3347:
[----:B------:R-:W2:Y:S04]  /*12670*/  LDL.LU R4, [R1+0x20] ;  /* 0x0000200001047983 */ /* 0x000ea80000300800 */
[----:B------:R-:W3:Y:S01]  /*12680*/  LDL.LU R2, [R1+0x24] ;  /* 0x0000240001027983 */ /* 0x000ee20000300800 */
[----:B------:R-:W-:-:S02]  /*12690*/  MOV R46, 0xff800000 ;  /* 0xff800000002e7802 */ /* 0x000fc40000000f00 */
[----:B------:R-:W-:Y:S02]  /*126a0*/  MOV R47, 0xff800000 ;  /* 0xff800000002f7802 */ /* 0x000fe40000000f00 */
[----:B------:R-:W-:Y:S01]  /*126b0*/  PLOP3.LUT P2, PT, PT, PT, PT, 0x8, 0x0 ;  /* 0x000000000000781c */ /* 0x000fe20003f4e170 */
        /* <DEDUP_REMOVED lines=152> */
.L_x_3335:
        /* <DEDUP_REMOVED lines=197> */
.L_x_3352:
        /* <DEDUP_REMOVED lines=83> */
[--C-:B------:R-:W-:Y:S01]  /*141c0*/  IMAD.MOV R8, RZ, RZ, -R4.reuse ;  /* 0x000000ffff087224 */ /* 0x100fe200078e0a04 */
[----:B------:R-:W-:Y:S01]  /*141d0*/  SHF.R.S32.HI R9, RZ, 0x1f, R4 ;  /* 0x0000001fff097819 */ /* 0x000fe20000011404 */
[----:B------:R1:W-:Y:S01]  /*141e0*/  SHFL.IDX PT, R10, R7, 0x1, 0x1c1f ;  /* 0x003c1f00070a7f89 */ /* 0x0003e200000e0000 */
[----:B------:R-:W-:Y:S01]  /*141f0*/  MOV R2, UR14 ;  /* 0x0000000e00027c02 */ /* 0x000fe20008000f00 */
[----:B------:R-:W-:-:S02]  /*14200*/  IMAD.U32 R3, RZ, RZ, UR15 ;  /* 0x0000000fff037e24 */ /* 0x000fc4000f8e00ff */
[----:B------:R-:W2:Y:S01]  /*14210*/  SHFL.IDX PT, R13, R5, RZ, 0x1c1f ;  /* 0x001c1fff050d7589 */ /* 0x000ea200000e0000 */
[----:B------:R-:W-:Y:S02]  /*14220*/  IMAD.U32 R3, RZ, RZ, UR7 ;  /* 0x00000007ff037e24 */ /* 0x000fe4000f8e00ff */
[----:B------:R-:W-:Y:S01]  /*14230*/  IMAD R6, R8, c[0x0][0x4e8], R6 ;  /* 0x00013a0008067a24 */ /* 0x000fe200078e0206 */
[----:B------:R3:W4:Y:S01]  /*14240*/  SHFL.IDX PT, R11, R5, 0x1, 0x1c1f ;  /* 0x003c1f00050b7f89 */ /* 0x00072200000e0000 */
        /* <DEDUP_REMOVED lines=65> */
.L_x_3354:
[----:B--234-:R-:W-:Y:S05]  /*14660*/  BSYNC B0 ;  /* 0x0000000000007941 */ /* 0x01cfea0003800000 */
.L_x_3353:
        /* <DEDUP_REMOVED lines=30> */
.L_x_3356:
[----:B------:R-:W-:Y:S05]  /*14850*/  BSYNC B0 ;  /* 0x0000000000007941 */ /* 0x000fea0003800000 */
.L_x_3355:
        /* <DEDUP_REMOVED lines=30> */
.L_x_3358:
[----:B------:R-:W-:Y:S05]  /*14a40*/  BSYNC B0 ;  /* 0x0000000000007941 */ /* 0x000fea0003800000 */
.L_x_3357:
        /* <DEDUP_REMOVED lines=31> */
.L_x_3351:
        /* <DEDUP_REMOVED lines=31> */
.L_x_3359:
        /* <DEDUP_REMOVED lines=43> */
.L_x_3361:
[----:B------:R-:W-:Y:S05]  /*150e0*/  BSYNC B0 ;  /* 0x0000000000007941 */ /* 0x000fea0003800000 */
.L_x_3360:
        /* <DEDUP_REMOVED lines=77> */
.L_x_3363:
[----:B------:R-:W-:Y:S05]  /*155c0*/  BSYNC B0 ;  /* 0x0000000000007941 */ /* 0x000fea0003800000 */
.L_x_3362:
        /* <DEDUP_REMOVED lines=27> */
.L_x_3365:
[----:B------:R-:W-:Y:S05]  /*15780*/  BSYNC B0 ;  /* 0x0000000000007941 */ /* 0x000fea0003800000 */
.L_x_3364:
        /* <DEDUP_REMOVED lines=27> */
.L_x_3367:
[----:B------:R-:W-:Y:S05]  /*15940*/  BSYNC B0 ;  /* 0x0000000000007941 */ /* 0x000fea0003800000 */
.L_x_3366:
        /* <DEDUP_REMOVED lines=28> */
.L_x_3368:
        /* <DEDUP_REMOVED lines=15> */
.L_x_3587:


//--------------------- .text._ZN7cutlass13device_kernelIN5flash19enable_sm80_to_sm89INS1_16FlashAttnFwdSm80INS1_25CollectiveMainloopFwdSm80ILi8ELi1ELb0EN4cute5tupleIJNS5_1CILi128EEENS7_ILi48EEENS7_ILi256EEEEEELi256ENS_6half_tEfNS_4arch4Sm80ELb1ELb0ELb0ELb1ELb1ELb1ELb1ELb0EEENS1_21CollectiveEpilogueFwdINS6_IJS8_SA_S9_EEENS6_IJNS7_ILi1EEESI_SI_EEESC_SE_Li256ELb1ELb1ELb0ELb0EEENS1_19SingleTileSchedulerILb1ELb0ELb1ELi128EEEEEEEEEvNT_6ParamsE --------------------------
	.section	.text._ZN7cutlass13device_kernelIN5flash19enable_sm80_to_sm89INS1_16FlashAttnFwdSm80INS1_25CollectiveMainloopFwdSm80ILi8ELi1ELb0EN4cute5tupleIJNS5_1CILi128EEENS7_ILi48EEENS7_ILi256EEEEEELi256ENS_6half_tEfNS_4arch4Sm80ELb1ELb0ELb0ELb1ELb1ELb1ELb1ELb0EEENS1_21CollectiveEpilogueFwdINS6_IJS8_SA_S9_EEENS6_IJNS7_ILi1EEESI_SI_EEESC_SE_Li256ELb1ELb1ELb0ELb0EEENS1_19SingleTileSchedulerILb1ELb0ELb1ELi128EEEEEEEEEvNT_6ParamsE,"ax",@progbits
	.sectioninfo	@"SHI_REGISTERS=253"
	.align	128
.text._ZN7cutlass13device_kernelIN5flash19enable_sm80_to_sm89INS1_16FlashAttnFwdSm80INS1_25CollectiveMainloopFwdSm80ILi8ELi1ELb0EN4cute5tupleIJNS5_1CILi128EEENS7_ILi48EEENS7_ILi256EEEEEELi256ENS_6half_tEfNS_4arch4Sm80ELb1ELb0ELb0ELb1ELb1ELb1ELb1ELb0EEENS1_21CollectiveEpilogueFwdINS6_IJS8_SA_S9_EEENS6_IJNS7_ILi1EEESI_SI_EEESC_SE_Li256ELb1ELb1ELb0ELb0EEENS1_19SingleTileSchedulerILb1ELb0ELb1ELi128EEEEEEEEEvNT_6ParamsE:
        .type           _ZN7cutlass13device_kernelIN5flash19enable_sm80_to_sm89INS1_16FlashAttnFwdSm80INS1_25CollectiveMainloopFwdSm80ILi8ELi1ELb0EN4cute5tupleIJNS5_1CILi128EEENS7_ILi48EEENS7_ILi256EEEEEELi256ENS_6half_tEfNS_4arch4Sm80ELb1ELb0ELb0ELb1ELb1ELb1ELb1ELb0EEENS1_21CollectiveEpilogueFwdINS6_IJS8_SA_S9_EEENS6_IJNS7_ILi1EEESI_SI_EEESC_SE_Li256ELb1ELb1ELb0ELb0EEENS1_19SingleTileSchedulerILb1ELb0ELb1ELi128EEEEEEEEEvNT_6ParamsE,@function
        .size           _ZN7cutlass13device_kernelIN5flash19enable_sm80_to_sm89INS1_16FlashAttnFwdSm80INS1_25CollectiveMainloopFwdSm80ILi8ELi1ELb0EN4cute5tupleIJNS5_1CILi128EEENS7_ILi48EEENS7_ILi256EEEEEELi256ENS_6half_tEfNS_4arch4Sm80ELb1ELb0ELb0ELb1ELb1ELb1ELb1ELb0EEENS1_21CollectiveEpilogueFwdINS6_IJS8_SA_S9_EEENS6_IJNS7_ILi1EEESI_SI_EEESC_SE_Li256ELb1ELb1ELb0ELb0EEENS1_19SingleTileSchedulerILb1ELb0ELb1ELi128EEEEEEEEEvNT_6ParamsE,(.L_x_3588 - _ZN7cutlass13device_kernelIN5flash19enable_sm80_to_sm89INS1_16FlashAttnFwdSm80INS1_25CollectiveMainloopFwdSm80ILi8ELi1ELb0EN4cute5tupleIJNS5_1CILi128EEENS7_ILi48EEENS7_ILi256EEEEEELi256ENS_6half_tEfNS_4arch4Sm80ELb1ELb0ELb0ELb1ELb1ELb1ELb1ELb0EEENS1_21CollectiveEpilogueFwdINS6_IJS8_SA_S9_EEENS6_IJNS7_ILi1EEESI_SI_EEESC_SE_Li256ELb1ELb1ELb0ELb0EEENS1_19SingleTileSchedulerILb1ELb0ELb1ELi128EEEEEEEEEvNT_6ParamsE)
        .other          _ZN7cutlass13device_kernelIN5flash19enable_sm80_to_sm89INS1_16FlashAttnFwdSm80INS1_25CollectiveMainloopFwdSm80ILi8ELi1ELb0EN4cute5tupleIJNS5_1CILi128EEENS7_ILi48EEENS7_ILi256EEEEEELi256ENS_6half_tEfNS_4arch4Sm80ELb1ELb0ELb0ELb1ELb1ELb1ELb1ELb0EEENS1_21CollectiveEpilogueFwdINS6_IJS8_SA_S9_EEENS6_IJNS7_ILi1EEESI_SI_EEESC_SE_Li256ELb1ELb1ELb0ELb0EEENS1_19SingleTileSchedulerILb1ELb0ELb1ELi128EEEEEEEEEvNT_6ParamsE,@"STO_CUDA_ENTRY STV_DEFAULT"
_ZN7cutlass13device_kernelIN5flash19enable_sm80_to_sm89INS1_16FlashAttnFwdSm80INS1_25CollectiveMainloopFwdSm80ILi8ELi1ELb0EN4cute5tupleIJNS5_1CILi128EEENS7_ILi48EEENS7_ILi256EEEEEELi256ENS_6half_tEfNS_4arch4Sm80ELb1ELb0ELb0ELb1ELb1ELb1ELb1ELb0EEENS1_21CollectiveEpilogueFwdINS6_IJS8_SA_S9_EEENS6_IJNS7_ILi1EEESI_SI_EEESC_SE_Li256ELb1ELb1ELb0ELb0EEENS1_19SingleTileSchedulerILb1ELb0ELb1ELi128EEEEEEEEEvNT_6ParamsE:
        /* <DEDUP_REMOVED lines=20> */
.L_x_3370:
        /* <DEDUP_REMOVED lines=13> */
.L_x_3372:
[----:B------:R-:W-:Y:S02]  /*0210*/  ULDC UR5, c[0x0][0x54c] ;  /* 0x0001530000057ab9 */ /* 0x000fe40000000800 */
.L_x_3371:
[----:B------:R-:W-:Y:S02]  /*0220*/  ULDC UR4, c[0x0][0x548] ;  /* 0x0001520000047ab9 */ /* 0x000fe40000000800 */
[----:B------:R-:W-:-:S02]  /*0230*/  USHF.L.U32 UR18, UR17, 0x7, URZ ;  /* 0x0000000711127899 */ /* 0x000fc4000800063f */
[----:B------:R-:W-:-:S04]  /*0240*/  UIMAD UR4, UR5, UR4, URZ ;  /* 0x00000004050472a4 */ /* 0x000fc8000f8e023f */
[----:B------:R-:W-:-:S04]  /*0250*/  UISETP.GE.AND UP0, UPT, UR18, UR4, UPT ;  /* 0x000000041200728c */ /* 0x000fc8000bf06270 */
[----:B------:R-:W-:Y:S01]  /*0260*/  USEL UR22, UR22, 0xffffffff, !UP0 ;  /* 0xffffffff16167887 */ /* 0x000fe2000c000000 */
[----:B------:R-:W-:Y:S05]  /*0270*/  BRA `(.L_x_3373) ;  /* 0x000001b000007947 */ /* 0x000fea0003800000 */
.L_x_3369:
        /* <DEDUP_REMOVED lines=8> */
.L_x_3374:
        /* <DEDUP_REMOVED lines=13> */
.L_x_3376:
[----:B------:R-:W-:Y:S02]  /*03d0*/  ULDC UR5, c[0x0][0x54c] ;  /* 0x0001530000057ab9 */ /* 0x000fe40000000800 */
.L_x_3375:
[----:B------:R-:W-:Y:S02]  /*03e0*/  ULDC UR4, c[0x0][0x548] ;  /* 0x0001520000047ab9 */ /* 0x000fe40000000800 */
[----:B------:R-:W-:-:S02]  /*03f0*/  USHF.L.U32 UR18, UR17, 0x7, URZ ;  /* 0x0000000711127899 */ /* 0x000fc4000800063f */
[----:B------:R-:W-:-:S04]  /*0400*/  UIMAD UR4, UR5, UR4, URZ ;  /* 0x00000004050472a4 */ /* 0x000fc8000f8e023f */
[----:B------:R-:W-:-:S04]  /*0410*/  UISETP.GE.AND UP0, UPT, UR18, UR4, UPT ;  /* 0x000000041200728c */ /* 0x000fc8000bf06270 */
[----:B------:R-:W-:-:S06]  /*0420*/  USEL UR22, UR22, 0xffffffff, !UP0 ;  /* 0xffffffff16167887 */ /* 0x000fcc000c000000 */
.L_x_3373:
        /* <DEDUP_REMOVED lines=64> */
.L_x_3377:
        /* <DEDUP_REMOVED lines=10> */
.L_x_3378:
[----:B------:R-:W-:Y:S05]  /*08d0*/  @!P4 BRA `(.L_x_3379) ;  /* 0x000000500000c947 */ /* 0x000fea0003800000 */
[----:B-1--4-:R-:W4:Y:S04]  /*08e0*/  LDG.E R0, [R8.64] ;  /* 0x0000001a08007981 */ /* 0x012f28000c1e1900 */
[----:B---3--:R-:W3:Y:S01]  /*08f0*/  LDG.E R3, [R8.64+0x4] ;  /* 0x0000041a08037981 */ /* 0x008ee2000c1e1900 */
[----:B----4-:R-:W1:Y:S08]  /*0900*/  R2UR UR5, R0 ;  /* 0x00000000000573c2 */ /* 0x010e7000000e0000 */
[----:B---3--:R-:W1:Y:S02]  /*0910*/  R2UR UR6, R3 ;  /* 0x00000000030673c2 */ /* 0x008e6400000e0000 */
[----:B-1----:R-:W-:-:S06]  /*0920*/  UIADD3 UR5, -UR5, UR6, URZ ;  /* 0x0000000605057290 */ /* 0x002fcc000fffe13f */
.L_x_3379:
        /* <DEDUP_REMOVED lines=304> */
.L_x_3420:
        /* <DEDUP_REMOVED lines=94> */
.L_x_3385:
[----:B------:R-:W-:Y:S05]  /*2210*/  BSYNC B0 ;  /* 0x0000000000007941 */ /* 0x000fea0003800000 */
.L_x_3384:
        /* <DEDUP_REMOVED lines=72> */
.L_x_3387:
[----:B------:R-:W-:Y:S05]  /*26a0*/  BSYNC B0 ;  /* 0x0000000000007941 */ /* 0x000fea0003800000 */
.L_x_3386:
        /* <DEDUP_REMOVED lines=86> */
.L_x_3391:
[----:B------:R-:W-:Y:S05]  /*2c10*/  BSYNC B0 ;  /* 0x0000000000007941 */ /* 0x000fea0003800000 */
.L_x_3390:
        /* <DEDUP_REMOVED lines=58> */
.L_x_3393:
[----:B------:R-:W-:Y:S05]  /*2fc0*/  BSYNC B0 ;  /* 0x0000000000007941 */ /* 0x000fea0003800000 */
.L_x_3392:
        /* <DEDUP_REMOVED lines=58> */
.L_x_3395:
[----:B------:R-:W-:Y:S05]  /*3370*/  BSYNC B0 ;  /* 0x0000000000007941 */ /* 0x000fea0003800000 */
.L_x_3394:
        /* <DEDUP_REMOVED lines=57> */
.L_x_3389:
[----:B---3--:R-:W-:Y:S05]  /*3710*/  BSYNC B1 ;  /* 0x0000000000017941 */ /* 0x008fea0003800000 */
.L_x_3388:
        /* <DEDUP_REMOVED lines=61> */
.L_x_3398:
[----:B------:R-:W-:Y:S05]  /*3af0*/  BSYNC B0 ;  /* 0x0000000000007941 */ /* 0x000fea0003800000 */
.L_x_3397:
        /* <DEDUP_REMOVED lines=58> */
.L_x_3400:
[----:B------:R-:W-:Y:S05]  /*3ea0*/  BSYNC B0 ;  /* 0x0000000000007941 */ /* 0x000fea0003800000 */
.L_x_3399:
        /* <DEDUP_REMOVED lines=58> */
.L_x_3402:
[----:B------:R-:W-:Y:S05]  /*4250*/  BSYNC B0 ;  /* 0x0000000000007941 */ /* 0x000fea0003800000 */
.L_x_3401:
        /* <DEDUP_REMOVED lines=58> */
.L_x_3383:
        /* <DEDUP_REMOVED lines=36> */
.L_x_3404:
[----:B------:R-:W-:Y:S05]  /*4840*/  BSYNC B0 ;  /* 0x0000000000007941 */ /* 0x000fea0003800000 */
.L_x_3403:
        /* <DEDUP_REMOVED lines=63> */
.L_x_3406:
[----:B------:R-:W-:Y:S05]  /*4c40*/  BSYNC B0 ;  /* 0x0000000000007941 */ /* 0x000fea0003800000 */
.L_x_3405:
        /* <DEDUP_REMOVED lines=151> */
.L_x_3410:
[----:B------:R-:W-:Y:S05]  /*55c0*/  BSYNC B0 ;  /* 0x0000000000007941 */ /* 0x000fea0003800000 */
.L_x_3409:
        /* <DEDUP_REMOVED lines=121> */
.L_x_3408:
[----:B---3--:R-:W-:Y:S05]  /*5d60*/  BSYNC B1 ;  /* 0x0000000000017941 */ /* 0x008fea0003800000 */
.L_x_3407:
        /* <DEDUP_REMOVED lines=125> */
.L_x_3412:
[----:B------:R-:W-:Y:S05]  /*6540*/  BSYNC B0 ;  /* 0x0000000000007941 */ /* 0x000fea0003800000 */
.L_x_3411:
        /* <DEDUP_REMOVED lines=125> */
.L_x_3382:
        /* <DEDUP_REMOVED lines=31> */
.L_x_3414:
[----:B-123--:R-:W-:Y:S05]  /*6f10*/  BSYNC B0 ;  /* 0x0000000000007941 */ /* 0x00efea0003800000 */
.L_x_3413:
        /* <DEDUP_REMOVED lines=25> */
.L_x_3396:
[----:B------:R-:W-:Y:S05]  /*70b0*/  BSYNC B2 ;  /* 0x0000000000027941 */ /* 0x000fea0003800000 */
.L_x_3381:
        /* <DEDUP_REMOVED lines=79> */
.L_x_3416:
[----:B-123--:R-:W-:Y:S05]  /*75b0*/  BSYNC B0 ;  /* 0x0000000000007941 */ /* 0x00efea0003800000 */
.L_x_3415:
        /* <DEDUP_REMOVED lines=25> */
.L_x_3418:
[----:B------:R-:W-:Y:S05]  /*7750*/  BSYNC B0 ;  /* 0x0000000000007941 */ /* 0x000fea0003800000 */
.L_x_3417:
        /* <DEDUP_REMOVED lines=40> */
.L_x_3419:
[----:B------:R-:W0:Y:S01]  /*79e0*/  LDGDEPBAR ;  /* 0x00000000000079af */ /* 0x000e220000000000 */
[----:B------:R-:W-:Y:S01]  /*79f0*/  UIADD3 UR6, UR6, -0x1, URZ ;  /* 0xffffffff06067890 */ /* 0x000fe2000fffe03f */
[----:B------:R-:W-:Y:S11]  /*7a00*/  PLOP3.LUT P0, PT, PT, PT, UP0, 0x80, 0x0 ;  /* 0x000000000000781c */ /* 0x000ff60003f0f008 */
[----:B------:R-:W-:Y:S02]  /*7a10*/  @!UPT UIADD3 URZ, URZ, URZ, URZ ;  /* 0x0000003f3f3ff290 */ /* 0x000fe4000fffe03f */
[----:B------:R-:W-:-:S05]  /*7a20*/  @P0 BRA `(.L_x_3420) ;  /* 0xffffa20000000947 */ /* 0x000fca000383ffff */
[----:B------:R-:W-:Y:S06]  /*7a30*/  BAR.SYNC.DEFER_BLOCKING 0x0 ;  /* 0x0000000000007b1d */ /* 0x000fec0000010000 */
.L_x_3380:
[----:B-1----:R-:W-:Y:S01]  /*7a40*/  UIADD3 UR6, UR18, 0x7f, URZ ;  /* 0x0000007f12067890 */ /* 0x002fe2000fffe03f */
[----:B------:R-:W-:Y:S01]  /*7a50*/  PLOP3.LUT P2, PT, PT, PT, PT, 0x80, 0x0 ;  /* 0x000000000000781c */ /* 0x000fe20003f4f070 */
[----:B------:R-:W-:Y:S01]  /*7a60*/  ULDC.64 UR4, c[0x0][0x2c8] ;  /* 0x0000b20000047ab9 */ /* 0x000fe20000000a00 */
[----:B------:R-:W-:Y:S01]  /*7a70*/  CS2R R130, SRZ ;  /* 0x0000000000827805 */ /* 0x000fe2000001ff00 */
[----:B------:R-:W-:Y:S01]  /*7a80*/  UIMAD.WIDE.U32 UR8, UR6, UR4, URZ ;  /* 0x00000004060872a5 */ /* 0x000fe2000f8e003f */
[----:B------:R-:W-:Y:S01]  /*7a90*/  CS2R R128, SRZ ;  /* 0x0000000000807805 */ /* 0x000fe2000001ff00 */
        /* <DEDUP_REMOVED lines=15> */
[----:B-----5:R-:W-:Y:S01]  /*7b90*/  CS2R R104, SRZ ;  /* 0x0000000000687805 */ /* 0x020fe2000001ff00 */
[----:B------:R-:W-:Y:S01]  /*7ba0*/  CS2R R102, SRZ ;  /* 0x0000000000667805 */ /* 0x000fe2000001ff00 */
[----:B------:R-:W-:Y:S01]  /*7bb0*/  CS2R R100, SRZ ;  /* 0x0000000000647805 */ /* 0x000fe2000001ff00 */
[----:B------:R-:W-:Y:S01]  /*7bc0*/  ULEA.HI.SX32 UR4, UR5, UR4, 0x1d ;  /* 0x0000000405047291 */ /* 0x000fe2000f8fea3f */
[----:B------:R-:W-:Y:S01]  /*7bd0*/  CS2R R98, SRZ ;  /* 0x0000000000627805 */ /* 0x000fe2000001ff00 */
[----:B------:R-:W-:Y:S01]  /*7be0*/  CS2R R96, SRZ ;  /* 0x0000000000607805 */ /* 0x000fe2000001ff00 */
[----:B------:R-:W-:Y:S01]  /*7bf0*/  CS2R R94, SRZ ;  /* 0x00000000005e7805 */ /* 0x000fe2000001ff00 */
[----:B------:R-:W-:Y:S01]  /*7c00*/  UISETP.LT.AND UP0, UPT, UR13, UR4, UPT ;  /* 0x000000040d00728c */ /* 0x000fe2000bf01270 */
[----:B------:R-:W-:Y:S01]  /*7c10*/  IMAD.MOV.U32 R93, RZ, RZ, RZ ;  /* 0x000000ffff5d7224 */ /* 0x000fe200078e00ff */
[----:B------:R-:W-:Y:S01]  /*7c20*/  CS2R R6, SRZ ;  /* 0x0000000000067805 */ /* 0x000fe2000001ff00 */
[----:B------:R-:W-:Y:S01]  /*7c30*/  CS2R R90, SRZ ;  /* 0x00000000005a7805 */ /* 0x000fe2000001ff00 */
[----:B------:R-:W-:Y:S01]  /*7c40*/  USEL UR13, UR13, UR4, UP0 ;  /* 0x000000040d0d7287 */ /* 0x000fe20008000000 */
[----:B------:R-:W-:Y:S01]  /*7c50*/  CS2R R88, SRZ ;  /* 0x0000000000587805 */ /* 0x000fe2000001ff00 */
[----:B------:R-:W-:Y:S01]  /*7c60*/  CS2R R86, SRZ ;  /* 0x0000000000567805 */ /* 0x000fe2000001ff00 */
[----:B------:R-:W-:Y:S01]  /*7c70*/  CS2R R84, SRZ ;  /* 0x0000000000547805 */ /* 0x000fe2000001ff00 */
[----:B------:R-:W-:Y:S01]  /*7c80*/  UISETP.GE.AND UP0, UPT, UR13, 0x1, UPT ;  /* 0x000000010d00788c */ /* 0x000fe2000bf06270 */
[----:B----4-:R-:W-:Y:S01]  /*7c90*/  CS2R R82, SRZ ;  /* 0x0000000000527805 */ /* 0x010fe2000001ff00 */
        /* <DEDUP_REMOVED lines=50> */
[----:B--2---:R-:W-:Y:S01]  /*7fc0*/  IMAD.U32 R5, RZ, RZ, UR5 ;  /* 0x00000005ff057e24 */ /* 0x004fe2000f8e00ff */
        /* <DEDUP_REMOVED lines=23> */
[----:B---3--:R-:W-:Y:S01]  /*8140*/  IADD3 R3, R217, UR18, RZ ;  /* 0x00000012d9037c10 */ /* 0x008fe2000fffe0ff */
        /* <DEDUP_REMOVED lines=9> */
[--C-:B------:R-:W-:Y:S01]  /*81e0*/  IMAD.MOV.U32 R8, RZ, RZ, R3.reuse ;  /* 0x000000ffff087224 */ /* 0x100fe200078e0003 */
        /* <DEDUP_REMOVED lines=15> */
[----:B------:R-:W-:Y:S01]  /*82e0*/  UIMAD UR10, UR21, UR10, URZ ;  /* 0x0000000a150a72a4 */ /* 0x000fe2000f8e023f */
[----:B------:R-:W-:Y:S01]  /*82f0*/  IMAD.U32 R6, RZ, RZ, UR8 ;  /* 0x00000008ff067e24 */ /* 0x000fe2000f8e00ff */
[----:B------:R-:W-:Y:S01]  /*8300*/  SHF.R.S32.HI R3, RZ, 0x1f, R4 ;  /* 0x0000001fff037819 */ /* 0x000fe20000011404 */
[----:B------:R-:W-:Y:S01]  /*8310*/  IMAD R5, R8, c[0x0][0x1b4], R5 ;  /* 0x00006d0008057a24 */ /* 0x000fe200078e0205 */
[C---:B------:R-:W-:Y:S01]  /*8320*/  IADD3 R65, R188.reuse, 0x80, RZ ;  /* 0x00000080bc417810 */ /* 0x040fe20007ffe0ff */
[----:B------:R-:W-:Y:S01]  /*8330*/  IMAD.U32 R7, RZ, RZ, UR5 ;  /* 0x00000005ff077e24 */ /* 0x000fe2000f8e00ff */
[----:B------:R-:W-:Y:S01]  /*8340*/  ISETP.GE.AND P4, PT, R188, c[0x0][0x198], PT ;  /* 0x00006600bc007a0c */ /* 0x000fe20003f86270 */
[----:B------:R-:W-:Y:S01]  /*8350*/  IMAD R3, R3, c[0x0][0x1a8], RZ ;  /* 0x00006a0003037a24 */ /* 0x000fe200078e02ff */
[----:B------:R-:W-:Y:S01]  /*8360*/  SHF.R.U32.HI R117, RZ, 0x3, R119 ;  /* 0x00000003ff757819 */ /* 0x000fe20000011677 */
[----:B------:R-:W-:Y:S01]  /*8370*/  IMAD.WIDE.U32 R8, R8, c[0x0][0x1b0], R6 ;  /* 0x00006c0008087a25 */ /* 0x000fe200078e0006 */
[----:B------:R-:W-:-:S02]  /*8380*/  LOP3.LUT R6, R59, 0xfffffff0, RZ, 0xc0, !PT ;  /* 0xfffffff03b067812 */ /* 0x000fc400078ec0ff */
[----:B------:R-:W-:Y:S01]  /*8390*/  ISETP.GE.AND P3, PT, R221, c[0x0][0x198], PT ;  /* 0x00006600dd007a0c */ /* 0x000fe20003f66270 */
[----:B------:R-:W-:Y:S01]  /*83a0*/  IMAD.IADD R9, R9, 0x1, R5 ;  /* 0x0000000109097824 */ /* 0x000fe200078e0205 */
[----:B------:R-:W-:Y:S01]  /*83b0*/  ISETP.GE.AND P5, PT, R68, c[0x0][0x198], PT ;  /* 0x0000660044007a0c */ /* 0x000fe20003fa6270 */
[----:B------:R-:W-:Y:S02]  /*83c0*/  IMAD.IADD R7, R215, 0x1, -R6 ;  /* 0x00000001d7077824 */ /* 0x000fe400078e0a06 */
[C---:B------:R-:W-:Y:S02]  /*83d0*/  IMAD R3, R4.reuse, c[0x0][0x1ac], R3 ;  /* 0x00006b0004037a24 */ /* 0x040fe400078e0203 */
[----:B------:R-:W-:Y:S01]  /*83e0*/  IMAD.WIDE.U32 R4, R4, c[0x0][0x1a8], R8 ;  /* 0x00006a0004047a25 */ /* 0x000fe200078e0008 */
[----:B------:R-:W-:Y:S02]  /*83f0*/  SHF.R.S32.HI R6, RZ, 0x1f, R7 ;  /* 0x0000001fff067819 */ /* 0x000fe40000011407 */
[----:B------:R-:W-:Y:S01]  /*8400*/  IADD3 R9, R189, UR18, RZ ;  /* 0x00000012bd097c10 */ /* 0x000fe2000fffe0ff */
[----:B------:R-:W-:Y:S01]  /*8410*/  IMAD.IADD R3, R5, 0x1, R3 ;  /* 0x0000000105037824 */ /* 0x000fe200078e0203 */
[----:B------:R-:W-:Y:S01]  /*8420*/  LEA.HI R6, R6, R7, RZ, 0x3 ;  /* 0x0000000706067211 */ /* 0x000fe200078f18ff */
[----:B------:R-:W-:Y:S01]  /*8430*/  IMAD.SHL.U32 R116, R116, 0x8, RZ ;  /* 0x0000000874747824 */ /* 0x000fe200078e00ff */
[----:B------:R-:W-:Y:S01]  /*8440*/  ISETP.GE.AND P6, PT, R9, UR10, PT ;  /* 0x0000000a09007c0c */ /* 0x000fe2000bfc6270 */
[----:B------:R-:W-:Y:S01]  /*8450*/  IMAD.MOV.U32 R5, RZ, RZ, 0x20 ;  /* 0x00000020ff057424 */ /* 0x000fe200078e00ff */
[----:B------:R-:W-:Y:S01]  /*8460*/  LOP3.LUT R58, R6, 0xfffffff8, RZ, 0xc0, !PT ;  /* 0xfffffff8063a7812 */ /* 0x000fe200078ec0ff */
[----:B------:R-:W-:Y:S01]  /*8470*/  IMAD.MOV.U32 R218, RZ, RZ, -0x1 ;  /* 0xffffffffffda7424 */ /* 0x000fe200078e00ff */
[----:B------:R-:W-:-:S02]  /*8480*/  LEA R16, P0, R4, c[0x0][0x160], 0x1 ;  /* 0x0000580004107a11 */ /* 0x000fc400078008ff */
[----:B------:R-:W-:Y:S01]  /*8490*/  LOP3.LUT R116, R116, 0xfffffe00, RZ, 0xc0, !PT ;  /* 0xfffffe0074747812 */ /* 0x000fe200078ec0ff */
[----:B------:R-:W-:Y:S01]  /*84a0*/  IMAD.IADD R58, R7, 0x1, -R58 ;  /* 0x00000001073a7824 */ /* 0x000fe200078e0a3a */
[----:B------:R-:W-:Y:S01]  /*84b0*/  LEA.HI.X R3, R4, c[0x0][0x164], R3, 0x1, P0 ;  /* 0x0000590004037a11 */ /* 0x000fe200000f0c03 */
[----:B------:R-:W-:Y:S01]  /*84c0*/  IMAD.MOV.U32 R7, RZ, RZ, 0x10 ;  /* 0x00000010ff077424 */ /* 0x000fe200078e00ff */
[----:B------:R-:W-:Y:S01]  /*84d0*/  ISETP.GE.AND P0, PT, R65, c[0x0][0x198], PT ;  /* 0x0000660041007a0c */ /* 0x000fe20003f06270 */
[----:B------:R1:W3:Y:S01]  /*84e0*/  SHFL.IDX PT, R14, R16, RZ, 0x181f ;  /* 0x00181fff100e7589 */ /* 0x0002e200000e0000 */
[----:B------:R-:W-:-:S03]  /*84f0*/  P2R R10, PR, RZ, 0x40 ;  /* 0x00000040ff0a7803 */ /* 0x000fc60000000000 */
[----:B------:R1:W4:Y:S01]  /*8500*/  SHFL.IDX PT, R15, R3, RZ, 0x181f ;  /* 0x00181fff030f7589 */ /* 0x00032200000e0000 */
[----:B--2---:R2:W5:Y:S01]  /*8510*/  @P2 R2UR UR11, R0 ;  /* 0x00000000000b23c2 */ /* 0x00456200000e0000 */
[----:B------:R-:W-:Y:S01]  /*8520*/  R2P PR, R58, 0x6 ;  /* 0x000000063a007804 */ /* 0x000fe20000000000 */
[----:B-----5:R-:W-:-:S04]  /*8530*/  @!UP1 UMOV UR11, UR22 ;  /* 0x00000016000b9c82 */ /* 0x020fc80008000000 */
[----:B------:R-:W-:Y:S02]  /*8540*/  SEL R7, R7, 0xfffffff0, !P1 ;  /* 0xfffffff007077807 */ /* 0x000fe40004800000 */
[----:B------:R-:W-:Y:S02]  /*8550*/  SEL R5, R5, 0xffffffe0, !P2 ;  /* 0xffffffe005057807 */ /* 0x000fe40005000000 */
[----:B--2---:R-:W-:-:S04]  /*8560*/  LOP3.LUT R0, R119, 0x38, R188, 0xf8, !PT ;  /* 0x0000003877007812 */ /* 0x004fc800078ef8bc */
[----:B------:R-:W-:-:S05]  /*8570*/  LOP3.LUT R11, R0, R117, RZ, 0x3c, !PT ;  /* 0x00000075000b7212 */ /* 0x000fca00078e3cff */
[----:B------:R-:W-:Y:S01]  /*8580*/  IMAD.IADD R0, R11, 0x1, R116 ;  /* 0x000000010b007824 */ /* 0x000fe200078e0274 */
        /* <DEDUP_REMOVED lines=20> */
.L_x_3423:
[----:B-1-34-:R-:W-:Y:S05]  /*86d0*/  BSYNC B0 ;  /* 0x0000000000007941 */ /* 0x01afea0003800000 */
.L_x_3422:
        /* <DEDUP_REMOVED lines=26> */
.L_x_3425:
[----:B------:R-:W-:Y:S05]  /*8880*/  BSYNC B0 ;  /* 0x0000000000007941 */ /* 0x000fea0003800000 */
.L_x_3424:
        /* <DEDUP_REMOVED lines=26> */
.L_x_3427:
[----:B------:R-:W-:Y:S05]  /*8a30*/  BSYNC B0 ;  /* 0x0000000000007941 */ /* 0x000fea0003800000 */
.L_x_3426:
        /* <DEDUP_REMOVED lines=18> */
[----:B----4-:R-:W-:Y:S01]  /*8b60*/  @!P2 LEA.HI R19, R4, R221, RZ, 0x3 ;  /* 0x000000dd0413a211 */ /* 0x010fe200078f18ff */
[----:B------:R-:W-:Y:S01]  /*8b70*/  ULDC.64 UR4, c[0x0][0x1e8] ;  /* 0x00007a0000047ab9 */ /* 0x000fe20000000a00 */
[----:B------:R-:W-:Y:S01]  /*8b80*/  @!P2 SHF.R.S32.HI R4, RZ, 0x1f, R65 ;  /* 0x0000001fff04a819 */ /* 0x000fe20000011441 */
[----:B------:R-:W-:Y:S01]  /*8b90*/  UIADD3 UR7, UR9, UR7, URZ ;  /* 0x0000000709077290 */ /* 0x000fe2000fffe03f */
[----:B------:R-:W-:-:S02]  /*8ba0*/  @!P2 LOP3.LUT R19, R19, 0xfffffff8, RZ, 0xc0, !PT ;  /* 0xfffffff81313a812 */ /* 0x000fc400078ec0ff */
[----:B------:R-:W-:Y:S02]  /*8bb0*/  @!P2 LEA.HI R17, R4, R65, RZ, 0x3 ;  /* 0x000000410411a211 */ /* 0x000fe400078f18ff */
[----:B-12---:R-:W-:Y:S01]  /*8bc0*/  @!P2 SHF.R.S32.HI R3, RZ, 0x1f, R68 ;  /* 0x0000001fff03a819 */ /* 0x006fe20000011444 */
[--C-:B---3--:R-:W-:Y:S01]  /*8bd0*/  @!P2 IMAD.WIDE R20, R188, 0x2, R14.reuse ;  /* 0x00000002bc14a825 */ /* 0x108fe200078e020e */
[----:B------:R-:W-:Y:S02]  /*8be0*/  @!P2 LOP3.LUT R17, R17, 0xfffffff8, RZ, 0xc0, !PT ;  /* 0xfffffff81111a812 */ /* 0x000fe400078ec0ff */
[----:B------:R-:W-:Y:S01]  /*8bf0*/  @!P2 LEA.HI R4, R3, R68, RZ, 0x3 ;  /* 0x000000440304a211 */ /* 0x000fe200078f18ff */
[--C-:B------:R-:W-:Y:S01]  /*8c00*/  @!P2 IMAD.WIDE R18, R19, 0x2, R14.reuse ;  /* 0x000000021312a825 */ /* 0x100fe200078e020e */
[----:B------:R-:W-:Y:S01]  /*8c10*/  @!PT LDS RZ, [RZ] ;  /* 0x00000000fffff984 */ /* 0x000fe20000000800 */
[----:B------:R1:W-:Y:S01]  /*8c20*/  @!P2 LDGSTS.E.BYPASS.LTC128B.128 [R11+0x13080], [R20.64], !P4 ;  /* 0x13080000140bafae */ /* 0x0003e2000e101d5a */
[----:B------:R-:W-:Y:S02]  /*8c30*/  @P1 LOP3.LUT R67, R67, 0x8, RZ, 0xfc, !PT ;  /* 0x0000000843431812 */ /* 0x000fe400078efcff */
[----:B------:R-:W-:Y:S01]  /*8c40*/  @!P2 IMAD.WIDE R16, R17, 0x2, R14 ;  /* 0x000000021110a825 */ /* 0x000fe200078e020e */
[----:B------:R-:W-:Y:S01]  /*8c50*/  @!P2 LOP3.LUT R4, R4, 0xfffffff8, RZ, 0xc0, !PT ;  /* 0xfffffff80404a812 */ /* 0x000fe200078ec0ff */
        /* <DEDUP_REMOVED lines=8> */
[----:B--2---:R-:W-:-:S04]  /*8ce0*/  @!P2 IMAD.WIDE R18, R4, 0x2, R14 ;  /* 0x000000020412a825 */ /* 0x004fc800078e020e */
[C---:B------:R-:W-:Y:S01]  /*8cf0*/  @!P0 IADD3 R15, P1, R3.reuse, UR8, RZ ;  /* 0x00000008030f8c10 */ /* 0x040fe2000ff3e0ff */
[----:B------:R2:W-:Y:S03]  /*8d00*/  @!P2 LDGSTS.E.BYPASS.LTC128B.128 [R11+0x1f080], [R18.64], !P5 ;  /* 0x1f080000120bafae */ /* 0x0005e6000e901d5a */
[----:B------:R-:W-:Y:S02]  /*8d10*/  @!P0 LEA.HI.X.SX32 R4, R3, UR7, 0x1, P1 ;  /* 0x0000000703048c11 */ /* 0x000fe400088f0eff */
[C---:B---3--:R-:W-:Y:S01]  /*8d20*/  @!P0 LEA R16, P1, R15.reuse, c[0x0][0x2a0], 0x2 ;  /* 0x0000a8000f108a11 */ /* 0x048fe200078210ff */
[----:B------:R-:W0:Y:S03]  /*8d30*/  LDGDEPBAR ;  /* 0x00000000000079af */ /* 0x000e260000000000 */
        /* <DEDUP_REMOVED lines=11> */
[----:B------:R-:W-:Y:S01]  /*8df0*/  IMAD.WIDE.U32 R14, R220, c[0x0][0x1e0], RZ ;  /* 0x00007800dc0e7a25 */ /* 0x000fe200078e00ff */
        /* <DEDUP_REMOVED lines=17> */
[----:B------:R-:W-:Y:S02]  /*8f10*/  UIMAD UR12, UR15, UR4, URZ ;  /* 0x000000040f0c72a4 */ /* 0x000fe4000f8e023f */
[----:B------:R-:W-:Y:S01]  /*8f20*/  UIMAD.WIDE.U32 UR28, UR16, UR4, URZ ;  /* 0x00000004101c72a5 */ /* 0x000fe2000f8e003f */
[----:B------:R-:W-:Y:S01]  /*8f30*/  IMAD R15, R219, c[0x0][0x1f4], R4 ;  /* 0x00007d00db0f7a24 */ /* 0x000fe200078e0204 */
[----:B------:R-:W-:Y:S01]  /*8f40*/  IADD3 R4, P0, R16, UR24, RZ ;  /* 0x0000001810047c10 */ /* 0x000fe2000ff1e0ff */
[----:B------:R-:W-:-:S03]  /*8f50*/  UIMAD UR12, UR16, UR5, UR12 ;  /* 0x00000005100c72a4 */ /* 0x000fc6000f8e020c */
[----:B------:R-:W-:Y:S01]  /*8f60*/  IADD3.X R15, R17, UR11, R15, P0, !PT ;  /* 0x0000000b110f7c10 */ /* 0x000fe200087fe40f */
[----:B------:R-:W-:Y:S01]  /*8f70*/  UIADD3 UR12, UR29, UR12, URZ ;  /* 0x0000000c1d0c7290 */ /* 0x000fe2000fffe03f */
[----:B------:R-:W-:-:S04]  /*8f80*/  LEA R16, P0, R4, c[0x0][0x1c8], 0x1 ;  /* 0x0000720004107a11 */ /* 0x000fc800078008ff */
[----:B------:R-:W-:Y:S01]  /*8f90*/  LEA.HI.X R15, R4, c[0x0][0x1cc], R15, 0x1, P0 ;  /* 0x00007300040f7a11 */ /* 0x000fe200000f0c0f */
[----:B--2---:R-:W-:Y:S01]  /*8fa0*/  SHFL.IDX PT, R18, R16, RZ, 0x181f ;  /* 0x00181fff10127589 */ /* 0x004fe200000e0000 */
[----:B------:R-:W-:-:S03]  /*8fb0*/  ISETP.GE.AND P0, PT, R14, 0x1, PT ;  /* 0x000000010e00780c */ /* 0x000fc60003f06270 */
[----:B------:R-:W2:Y:S04]  /*8fc0*/  SHFL.IDX PT, R19, R15, RZ, 0x181f ;  /* 0x00181fff0f137589 */ /* 0x000ea800000e0000 */
[----:B------:R-:W-:Y:S04]  /*8fd0*/  SHFL.IDX PT, R26, R16, 0x1, 0x181f ;  /* 0x00381f00101a7f89 */ /* 0x000fe800000e0000 */
[----:B------:R-:W3:Y:S02]  /*8fe0*/  SHFL.IDX PT, R27, R15, 0x1, 0x181f ;  /* 0x00381f000f1b7f89 */ /* 0x000ee400000e0000 */
        /* <DEDUP_REMOVED lines=12> */
[----:B------:R1:W-:Y:S03]  /*90b0*/  @P0 LDGSTS.E.BYPASS.LTC128B.128 [R12+0xa080], [R20.64], !P6 ;  /* 0x0a080000140c0fae */ /* 0x0003e6000f101d5a */
[--C-:B------:R-:W-:Y:S01]  /*90c0*/  @P0 IMAD.WIDE R24, R4, 0x2, R18.reuse ;  /* 0x0000000204180825 */ /* 0x100fe200078e0212 */
[----:B------:R2:W-:Y:S03]  /*90d0*/  @P0 LDGSTS.E.BYPASS.LTC128B.128 [R12+0xb880], [R22.64], !P3 ;  /* 0x0b880000160c0fae */ /* 0x0005e6000d901d5a */
[----:B------:R-:W-:Y:S01]  /*90e0*/  @P0 IMAD.WIDE R18, R3, 0x2, R18 ;  /* 0x0000000203120825 */ /* 0x000fe200078e0212 */
[----:B------:R2:W-:Y:S04]  /*90f0*/  @P0 LDGSTS.E.BYPASS.LTC128B.128 [R12+0xd080], [R24.64], !P5 ;  /* 0x0d080000180c0fae */ /* 0x0005e8000e901d5a */
[----:B------:R3:W-:Y:S01]  /*9100*/  @P0 LDGSTS.E.BYPASS.LTC128B.128 [R12+0xe880], [R18.64], !P4 ;  /* 0x0e880000120c0fae */ /* 0x0007e2000e101d5a */
[----:B------:R-:W-:-:S13]  /*9110*/  ISETP.GE.AND P0, PT, R14, 0x21, PT ;  /* 0x000000210e00780c */ /* 0x000fda0003f06270 */
[----:B------:R-:W-:Y:S02]  /*9120*/  @P0 SHF.R.S32.HI R14, RZ, 0x1f, R221 ;  /* 0x0000001fff0e0819 */ /* 0x000fe400000114dd */
[----:B------:R-:W-:Y:S02]  /*9130*/  @P0 SHF.R.S32.HI R4, RZ, 0x1f, R65 ;  /* 0x0000001fff040819 */ /* 0x000fe40000011441 */
[----:B------:R-:W-:Y:S02]  /*9140*/  @P0 SHF.R.S32.HI R3, RZ, 0x1f, R68 ;  /* 0x0000001fff030819 */ /* 0x000fe40000011444 */
[----:B------:R-:W-:Y:S01]  /*9150*/  @P0 LEA.HI R17, R14, R221, RZ, 0x3 ;  /* 0x000000dd0e110211 */ /* 0x000fe200078f18ff */
[----:B------:R-:W-:Y:S01]  /*9160*/  @P0 IMAD.SHL.U32 R14, R0, 0x2, RZ ;  /* 0x00000002000e0824 */ /* 0x000fe200078e00ff */
[----:B------:R-:W-:Y:S02]  /*9170*/  @P0 LEA.HI R11, R4, R65, RZ, 0x3 ;  /* 0x00000041040b0211 */ /* 0x000fe400078f18ff */
[----:B------:R-:W-:-:S02]  /*9180*/  @P0 LEA.HI R3, R3, R68, RZ, 0x3 ;  /* 0x0000004403030211 */ /* 0x000fc400078f18ff */
[----:B------:R-:W-:Y:S01]  /*9190*/  @P0 LOP3.LUT R17, R17, 0xfffffff8, RZ, 0xc0, !PT ;  /* 0xfffffff811110812 */ /* 0x000fe200078ec0ff */
[--C-:B---3--:R-:W-:Y:S01]  /*91a0*/  @P0 IMAD.WIDE R18, R188, 0x2, R26.reuse ;  /* 0x00000002bc120825 */ /* 0x108fe200078e021a */
[----:B------:R-:W-:Y:S02]  /*91b0*/  @P0 LOP3.LUT R11, R11, 0xfffffff8, RZ, 0xc0, !PT ;  /* 0xfffffff80b0b0812 */ /* 0x000fe400078ec0ff */
[----:B------:R-:W-:Y:S01]  /*91c0*/  @P0 LOP3.LUT R3, R3, 0xfffffff8, RZ, 0xc0, !PT ;  /* 0xfffffff803030812 */ /* 0x000fe200078ec0ff */
[--C-:B------:R-:W-:Y:S01]  /*91d0*/  @P0 IMAD.WIDE R16, R17, 0x2, R26.reuse ;  /* 0x0000000211100825 */ /* 0x100fe200078e021a */
[----:B------:R2:W-:Y:S01]  /*91e0*/  @P0 LDGSTS.E.BYPASS.LTC128B.128 [R14+0xb080], [R18.64], !P6 ;  /* 0x0b080000120e0fae */ /* 0x0005e2000f101d5a */
[----:B------:R-:W-:Y:S02]  /*91f0*/  LEA.HI R4, R2, R215, RZ, 0x5 ;  /* 0x000000d702047211 */ /* 0x000fe400078f28ff */
[----:B-1----:R-:W-:Y:S01]  /*9200*/  @P0 IMAD.WIDE R20, R11, 0x2, R26 ;  /* 0x000000020b140825 */ /* 0x002fe200078e021a */
[----:B------:R2:W-:Y:S01]  /*9210*/  @P0 LDGSTS.E.BYPASS.LTC128B.128 [R14+0xc880], [R16.64], !P3 ;  /* 0x0c880000100e0fae */ /* 0x0005e2000d901d5a */
[----:B------:R-:W-:-:S02]  /*9220*/  ISETP.GT.AND P3, PT, R217, 0x2f, PT ;  /* 0x0000002fd900780c */ /* 0x000fc40003f64270 */
[----:B------:R-:W-:Y:S01]  /*9230*/  @P0 IMAD.WIDE R26, R3, 0x2, R26 ;  /* 0x00000002031a0825 */ /* 0x000fe200078e021a */
[----:B------:R2:W-:Y:S01]  /*9240*/  @P0 LDGSTS.E.BYPASS.LTC128B.128 [R14+0xe080], [R20.64], !P5 ;  /* 0x0e080000140e0fae */ /* 0x0005e2000e901d5a */
[----:B------:R-:W-:-:S03]  /*9250*/  SHF.R.S32.HI R3, RZ, 0x5, R4 ;  /* 0x00000005ff037819 */ /* 0x000fc60000011404 */
[----:B------:R2:W-:Y:S01]  /*9260*/  @P0 LDGSTS.E.BYPASS.LTC128B.128 [R14+0xf880], [R26.64], !P4 ;  /* 0x0f8800001a0e0fae */ /* 0x0005e2000e101d5a */
[----:B------:R-:W-:-:S03]  /*9270*/  ISETP.LT.AND P0, PT, RZ, c[0x0][0x27c], PT ;  /* 0x00009f00ff007a0c */ /* 0x000fc60003f01270 */
[----:B------:R-:W0:Y:S10]  /*9280*/  LDGDEPBAR ;  /* 0x00000000000079af */ /* 0x000e340000000000 */
[----:B------:R-:W-:Y:S05]  /*9290*/  @P0 BRA `(.L_x_3428) ;  /* 0x0000002000000947 */ /* 0x000fea0003800000 */
[----:B------:R-:W-:-:S04]  /*92a0*/  DEPBAR.LE SB0, 0x1 ;  /* 0x000080400000791a */ /* 0x000fc80000000000 */
[----:B------:R-:W-:Y:S05]  /*92b0*/  BRA `(.L_x_3429) ;  /* 0x00008d4000007947 */ /* 0x000fea0003800000 */
.L_x_3428:
[----:B------:R-:W-:Y:S01]  /*92c0*/  ULDC.U8 UR4, c[0x0][0x298] ;  /* 0x0000a60000047ab9 */ /* 0x000fe20000000000 */
[----:B--2---:R-:W-:Y:S01]  /*92d0*/  SHF.R.S32.HI R17, RZ, 0x1f, R92 ;  /* 0x0000001fff117819 */ /* 0x004fe2000001145c */
        /* <DEDUP_REMOVED lines=89> */
.L_x_3432:
[----:B--2---:R-:W-:Y:S05]  /*9870*/  BSYNC B0 ;  /* 0x0000000000007941 */ /* 0x004fea0003800000 */
.L_x_3431:
        /* <DEDUP_REMOVED lines=78> */
.L_x_3434:
[----:B---3--:R-:W-:Y:S05]  /*9d60*/  BSYNC B0 ;  /* 0x0000000000007941 */ /* 0x008fea0003800000 */
.L_x_3433:
        /* <DEDUP_REMOVED lines=80> */
.L_x_3436:
[----:B------:R-:W-:Y:S05]  /*a270*/  BSYNC B0 ;  /* 0x0000000000007941 */ /* 0x000fea0003800000 */
.L_x_3435:
        /* <DEDUP_REMOVED lines=77> */
.L_x_3438:
[----:B------:R-:W-:Y:S05]  /*a750*/  BSYNC B0 ;  /* 0x0000000000007941 */ /* 0x000fea0003800000 */
.L_x_3437:
        /* <DEDUP_REMOVED lines=79> */
.L_x_3442:
[----:B------:R-:W-:Y:S05]  /*ac50*/  BSYNC B0 ;  /* 0x0000000000007941 */ /* 0x000fea0003800000 */
.L_x_3441:
        /* <DEDUP_REMOVED lines=46> */
.L_x_3444:
[----:B------:R-:W-:Y:S05]  /*af40*/  BSYNC B0 ;  /* 0x0000000000007941 */ /* 0x000fea0003800000 */
.L_x_3443:
        /* <DEDUP_REMOVED lines=46> */
.L_x_3446:
[----:B------:R-:W-:Y:S05]  /*b230*/  BSYNC B0 ;  /* 0x0000000000007941 */ /* 0x000fea0003800000 */
.L_x_3445:
        /* <DEDUP_REMOVED lines=45> */
.L_x_3440:
[----:B------:R-:W-:Y:S05]  /*b510*/  BSYNC B1 ;  /* 0x0000000000017941 */ /* 0x000fea0003800000 */
.L_x_3439:
        /* <DEDUP_REMOVED lines=49> */
.L_x_3450:
[----:B------:R-:W-:Y:S05]  /*b830*/  BSYNC B0 ;  /* 0x0000000000007941 */ /* 0x000fea0003800000 */
.L_x_3449:
        /* <DEDUP_REMOVED lines=46> */
.L_x_3452:
[----:B------:R-:W-:Y:S05]  /*bb20*/  BSYNC B0 ;  /* 0x0000000000007941 */ /* 0x000fea0003800000 */
.L_x_3451:
        /* <DEDUP_REMOVED lines=46> */
.L_x_3454:
[----:B------:R-:W-:Y:S05]  /*be10*/  BSYNC B0 ;  /* 0x0000000000007941 */ /* 0x000fea0003800000 */
.L_x_3453:
        /* <DEDUP_REMOVED lines=45> */
.L_x_3448:
[----:B------:R-:W-:Y:S05]  /*c0f0*/  BSYNC B1 ;  /* 0x0000000000017941 */ /* 0x000fea0003800000 */
.L_x_3447:
        /* <DEDUP_REMOVED lines=49> */
.L_x_3458:
[----:B------:R-:W-:Y:S05]  /*c410*/  BSYNC B0 ;  /* 0x0000000000007941 */ /* 0x000fea0003800000 */
.L_x_3457:
        /* <DEDUP_REMOVED lines=46> */
.L_x_3460:
[----:B------:R-:W-:Y:S05]  /*c700*/  BSYNC B0 ;  /* 0x0000000000007941 */ /* 0x000fea0003800000 */
.L_x_3459:
        /* <DEDUP_REMOVED lines=46> */
.L_x_3462:
[----:B------:R-:W-:Y:S05]  /*c9f0*/  BSYNC B0 ;  /* 0x0000000000007941 */ /* 0x000fea0003800000 */
.L_x_3461:
        /* <DEDUP_REMOVED lines=45> */
.L_x_3456:
[----:B------:R-:W-:Y:S05]  /*ccd0*/  BSYNC B1 ;  /* 0x0000000000017941 */ /* 0x000fea0003800000 */
.L_x_3455:
        /* <DEDUP_REMOVED lines=48> */
.L_x_3465:
[----:B------:R-:W-:Y:S05]  /*cfe0*/  BSYNC B0 ;  /* 0x0000000000007941 */ /* 0x000fea0003800000 */
.L_x_3464:
        /* <DEDUP_REMOVED lines=46> */
.L_x_3467:
[----:B------:R-:W-:Y:S05]  /*d2d0*/  BSYNC B0 ;  /* 0x0000000000007941 */ /* 0x000fea0003800000 */
.L_x_3466:
        /* <DEDUP_REMOVED lines=46> */
.L_x_3469:
[----:B------:R-:W-:Y:S05]  /*d5c0*/  BSYNC B0 ;  /* 0x0000000000007941 */ /* 0x000fea0003800000 */
.L_x_3468:
        /* <DEDUP_REMOVED lines=46> */
.L_x_3430:
        /* <DEDUP_REMOVED lines=57> */
.L_x_3471:
[----:B--2---:R-:W-:Y:S05]  /*dc40*/  BSYNC B0 ;  /* 0x0000000000007941 */ /* 0x004fea0003800000 */
.L_x_3470:
        /* <DEDUP_REMOVED lines=59> */
.L_x_3473:
[----:B--2---:R-:W-:Y:S05]  /*e000*/  BSYNC B0 ;  /* 0x0000000000007941 */ /* 0x004fea0003800000 */
.L_x_3472:
        /* <DEDUP_REMOVED lines=61> */
.L_x_3475:
[----:B--23--:R-:W-:Y:S05]  /*e3e0*/  BSYNC B0 ;  /* 0x0000000000007941 */ /* 0x00cfea0003800000 */
.L_x_3474:
        /* <DEDUP_REMOVED lines=58> */
.L_x_3477:
[----:B------:R-:W-:Y:S05]  /*e790*/  BSYNC B0 ;  /* 0x0000000000007941 */ /* 0x000fea0003800000 */
.L_x_3476:
        /* <DEDUP_REMOVED lines=133> */
.L_x_3481:
[----:B------:R-:W-:Y:S05]  /*eff0*/  BSYNC B0 ;  /* 0x0000000000007941 */ /* 0x000fea0003800000 */
.L_x_3480:
        /* <DEDUP_REMOVED lines=105> */
.L_x_3479:
[----:B------:R-:W-:Y:S05]  /*f690*/  BSYNC B1 ;  /* 0x0000000000017941 */ /* 0x000fea0003800000 */
.L_x_3478:
        /* <DEDUP_REMOVED lines=114> */
.L_x_3485:
[----:B------:R-:W-:Y:S05]  /*fdc0*/  BSYNC B0 ;  /* 0x0000000000007941 */ /* 0x000fea0003800000 */
.L_x_3484:
        /* <DEDUP_REMOVED lines=105> */
.L_x_3483:
[----:B------:R-:W-:Y:S05]  /*10460*/  BSYNC B1 ;  /* 0x0000000000017941 */ /* 0x000fea0003800000 */
.L_x_3482:
        /* <DEDUP_REMOVED lines=114> */
.L_x_3489:
[----:B------:R-:W-:Y:S05]  /*10b90*/  BSYNC B0 ;  /* 0x0000000000007941 */ /* 0x000fea0003800000 */
.L_x_3488:
        /* <DEDUP_REMOVED lines=105> */
.L_x_3487:
[----:B------:R-:W-:Y:S05]  /*11230*/  BSYNC B1 ;  /* 0x0000000000017941 */ /* 0x000fea0003800000 */
.L_x_3486:
        /* <DEDUP_REMOVED lines=113> */
.L_x_3491:
[----:B------:R-:W-:Y:S05]  /*11950*/  BSYNC B0 ;  /* 0x0000000000007941 */ /* 0x000fea0003800000 */
.L_x_3490:
        /* <DEDUP_REMOVED lines=105> */
.L_x_3463:
[----:B------:R-:W-:Y:S05]  /*11ff0*/  BSYNC B2 ;  /* 0x0000000000027941 */ /* 0x000fea0003800000 */
.L_x_3429:
[----:B-1----:R-:W-:Y:S01]  /*12000*/  IMAD R9, R57, c[0x0][0x208], RZ ;  /* 0x0000820039097a24 */ /* 0x002fe200078e02ff */
[----:B------:R-:W-:Y:S01]  /*12010*/  SHF.R.S32.HI R8, RZ, 0x4, R59 ;  /* 0x00000004ff087819 */ /* 0x000fe2000001143b */
[----:B--2---:R-:W-:Y:S01]  /*12020*/  IMAD.WIDE.U32 R16, R220, c[0x0][0x208], RZ ;  /* 0x00008200dc107a25 */ /* 0x004fe200078e00ff */
[----:B------:R-:W-:-:S04]  /*12030*/  DEPBAR.LE SB0, 0x0 ;  /* 0x000080000000791a */ /* 0x000fc80000000000 */
[----:B------:R-:W-:Y:S01]  /*12040*/  IMAD R9, R220, c[0x0][0x20c], R9 ;  /* 0x00008300dc097a24 */ /* 0x000fe200078e0209 */
[----:B------:R-:W-:Y:S01]  /*12050*/  LEA.HI R11, R59, R8, RZ, 0x1 ;  /* 0x000000083b0b7211 */ /* 0x000fe200078f08ff */
[----:B------:R-:W-:Y:S01]  /*12060*/  IMAD R12, R56, c[0x0][0x218], RZ ;  /* 0x00008600380c7a24 */ /* 0x000fe200078e02ff */
[----:B------:R-:W-:Y:S01]  /*12070*/  ISETP.GE.AND P1, PT, R188, c[0x0][0x1d4], PT ;  /* 0x00007500bc007a0c */ /* 0x000fe20003f26270 */
[----:B------:R-:W-:Y:S01]  /*12080*/  IMAD.IADD R17, R17, 0x1, R9 ;  /* 0x0000000111117824 */ /* 0x000fe200078e0209 */
[----:B------:R-:W-:Y:S01]  /*12090*/  LOP3.LUT R11, R11, 0xfffffffe, RZ, 0xc0, !PT ;  /* 0xfffffffe0b0b7812 */ /* 0x000fe200078ec0ff */
[----:B------:R-:W-:Y:S01]  /*120a0*/  IMAD.SHL.U32 R9, R66, 0x40, RZ ;  /* 0x0000004042097824 */ /* 0x000fe200078e00ff */
[----:B------:R-:W-:Y:S01]  /*120b0*/  IADD3 R23, -R189, UR20, RZ ;  /* 0x00000014bd177c10 */ /* 0x000fe2000fffe1ff */
[----:B------:R-:W-:Y:S01]  /*120c0*/  IMAD.WIDE.U32 R16, R219, c[0x0][0x218], R16 ;  /* 0x00008600db107a25 */ /* 0x000fe200078e0010 */
[----:B------:R-:W-:Y:S01]  /*120d0*/  ISETP.GE.AND P2, PT, R221, c[0x0][0x1d4], PT ;  /* 0x00007500dd007a0c */ /* 0x000fe20003f46270 */
[----:B------:R-:W-:Y:S01]  /*120e0*/  BSSY B0, `(.L_x_3492) ;  /* 0x000006b000007945 */ /* 0x000fe20003800000 */
[----:B------:R-:W-:Y:S01]  /*120f0*/  LOP3.LUT R9, R9, 0x1c0, RZ, 0xc0, !PT ;  /* 0x000001c009097812 */ /* 0x000fe200078ec0ff */
[----:B------:R-:W-:Y:S01]  /*12100*/  IMAD R12, R219, c[0x0][0x21c], R12 ;  /* 0x00008700db0c7a24 */ /* 0x000fe200078e020c */
[----:B------:R-:W-:Y:S01]  /*12110*/  IADD3 R15, P0, R16, UR28, RZ ;  /* 0x0000001c100f7c10 */ /* 0x000fe2000ff1e0ff */
[----:B------:R-:W-:Y:S01]  /*12120*/  IMAD.SHL.U32 R10, R189, 0x8, RZ ;  /* 0x00000008bd0a7824 */ /* 0x000fe200078e00ff */
[----:B------:R-:W-:Y:S01]  /*12130*/  LOP3.LUT R67, R67, 0xfffffffb, RZ, 0xc0, !PT ;  /* 0xfffffffb43437812 */ /* 0x000fe200078ec0ff */
[----:B------:R-:W-:Y:S01]  /*12140*/  IMAD.IADD R11, R8, 0x1, -R11 ;  /* 0x00000001080b7824 */ /* 0x000fe200078e0a0b */
[----:B------:R-:W-:Y:S01]  /*12150*/  IADD3.X R12, R17, UR12, R12, P0, !PT ;  /* 0x0000000c110c7c10 */ /* 0x000fe200087fe40c */
[----:B------:R-:W-:Y:S01]  /*12160*/  IMAD.SHL.U32 R8, R58, 0x40, RZ ;  /* 0x000000403a087824 */ /* 0x000fe200078e00ff */
[----:B------:R-:W-:Y:S01]  /*12170*/  LEA R22, P0, R15, c[0x0][0x1f8], 0x1 ;  /* 0x00007e000f167a11 */ /* 0x000fe200078008ff */
[----:B------:R-:W-:Y:S01]  /*12180*/  IMAD.SHL.U32 R64, R6, 0x40, RZ ;  /* 0x0000004006407824 */ /* 0x000fe200078e00ff */
[----:B------:R-:W-:Y:S01]  /*12190*/  LOP3.LUT R10, R9, 0x8, R10, 0xf8, !PT ;  /* 0x00000008090a7812 */ /* 0x000fe200078ef80a */
[----:B------:R-:W-:Y:S01]  /*121a0*/  IMAD.SHL.U32 R222, R0, 0x2, RZ ;  /* 0x0000000200de7824 */ /* 0x000fe200078e00ff */
[----:B------:R-:W-:-:S02]  /*121b0*/  SHF.R.U32.HI R9, RZ, 0x3, R9 ;  /* 0x00000003ff097819 */ /* 0x000fc40000011609 */
[----:B------:R-:W-:Y:S02]  /*121c0*/  LEA.HI.X R15, R15, c[0x0][0x1fc], R12, 0x1, P0 ;  /* 0x00007f000f0f7a11 */ /* 0x000fe400000f0c0c */
[----:B------:R-:W-:Y:S01]  /*121d0*/  LOP3.LUT R10, R10, R9, RZ, 0x3c, !PT ;  /* 0x000000090a0a7212 */ /* 0x000fe200078e3cff */
[C---:B------:R-:W-:Y:S01]  /*121e0*/  IMAD.SHL.U32 R9, R11.reuse, 0x8, RZ ;  /* 0x000000080b097824 */ /* 0x040fe200078e00ff */
[----:B------:R-:W-:Y:S01]  /*121f0*/  LOP3.LUT R8, R8, 0x1c0, RZ, 0xc0, !PT ;  /* 0x000001c008087812 */ /* 0x000fe200078ec0ff */
[----:B------:R-:W-:Y:S01]  /*12200*/  SHFL.IDX PT, R12, R22, RZ, 0x181f ;  /* 0x00181fff160c7589 */ /* 0x000fe200000e0000 */
[----:B------:R-:W-:Y:S01]  /*12210*/  LOP3.LUT P0, RZ, R66, 0x2, RZ, 0xc0, !PT ;  /* 0x0000000242ff7812 */ /* 0x000fe2000780c0ff */
[----:B------:R-:W-:Y:S01]  /*12220*/  IMAD R213, R11, 0x200, R10 ;  /* 0x000002000bd57824 */ /* 0x000fe200078e020a */
[----:B------:R-:W-:Y:S01]  /*12230*/  LOP3.LUT R9, R8, 0x8, R9, 0xf8, !PT ;  /* 0x0000000808097812 */ /* 0x000fe200078ef809 */
[----:B------:R-:W1:Y:S01]  /*12240*/  SHFL.IDX PT, R13, R15, RZ, 0x181f ;  /* 0x00181fff0f0d7589 */ /* 0x000e6200000e0000 */
[----:B------:R-:W-:Y:S01]  /*12250*/  SHF.R.U32.HI R6, RZ, 0x3, R8 ;  /* 0x00000003ff067819 */ /* 0x000fe20000011608 */
[----:B------:R-:W-:Y:S01]  /*12260*/  IMAD.SHL.U32 R213, R213, 0x2, RZ ;  /* 0x00000002d5d57824 */ /* 0x000fe200078e00ff */
[----:B------:R-:W-:Y:S01]  /*12270*/  LOP3.LUT R64, R64, 0xfffffe00, RZ, 0xc0, !PT ;  /* 0xfffffe0040407812 */ /* 0x000fe200078ec0ff */
[----:B------:R-:W-:Y:S01]  /*12280*/  BAR.SYNC.DEFER_BLOCKING 0x0 ;  /* 0x0000000000007b1d */ /* 0x000fe20000010000 */
[----:B------:R-:W-:-:S02]  /*12290*/  LOP3.LUT R6, R9, R6, RZ, 0x3c, !PT ;  /* 0x0000000609067212 */ /* 0x000fc400078e3cff */
[----:B------:R-:W-:Y:S01]  /*122a0*/  IADD3 R8, R213, 0xa080, RZ ;  /* 0x0000a080d5087810 */ /* 0x000fe20007ffe0ff */
[----:B------:R-:W-:Y:S01]  /*122b0*/  IMAD R9, R3, 0x400, R64 ;  /* 0x0000040003097824 */ /* 0x000fe200078e0240 */
[----:B------:R-:W-:Y:S02]  /*122c0*/  IADD3 R211, R213, 0xa0a0, RZ ;  /* 0x0000a0a0d5d37810 */ /* 0x000fe40007ffe0ff */
[----:B------:R-:W-:Y:S01]  /*122d0*/  @P0 IADD3 R211, R8, -0x20, RZ ;  /* 0xffffffe008d30810 */ /* 0x000fe20007ffe0ff */
[----:B------:R-:W-:Y:S01]  /*122e0*/  IMAD.IADD R0, R6, 0x1, R9 ;  /* 0x0000000106007824 */ /* 0x000fe200078e0209 */
[----:B------:R-:W-:Y:S02]  /*122f0*/  ISETP.LT.OR P0, PT, R23, 0x1, P1 ;  /* 0x000000011700780c */ /* 0x000fe40000f01670 */
[----:B------:R-:W-:Y:S01]  /*12300*/  @P2 LOP3.LUT R67, R67, 0x4, RZ, 0xfc, !PT ;  /* 0x0000000443432812 */ /* 0x000fe200078efcff */
[C---:B------:R-:W-:Y:S01]  /*12310*/  IMAD.SHL.U32 R60, R0.reuse, 0x2, RZ ;  /* 0x00000002003c7824 */ /* 0x040fe200078e00ff */
[----:B------:R-:W-:-:S02]  /*12320*/  LEA R214, R0, 0x10080, 0x1 ;  /* 0x0001008000d67811 */ /* 0x000fc400078e08ff */
[----:B------:R-:W-:Y:S02]  /*12330*/  SHF.R.S32.HI R0, RZ, 0x1f, R221 ;  /* 0x0000001fff007819 */ /* 0x000fe400000114dd */
[----:B------:R-:W-:Y:S01]  /*12340*/  SHF.R.S32.HI R226, RZ, 0x1f, R65 ;  /* 0x0000001fffe27819 */ /* 0x000fe20000011441 */
[----:B------:R-:W-:Y:S01]  /*12350*/  IMAD R212, R7, 0x2, R214 ;  /* 0x0000000207d47824 */ /* 0x000fe200078e02d6 */
[----:B------:R-:W-:Y:S01]  /*12360*/  LEA.HI R227, R0, R221, RZ, 0x3 ;  /* 0x000000dd00e37211 */ /* 0x000fe200078f18ff */
[----:B-1----:R-:W-:Y:S01]  /*12370*/  IMAD.WIDE R20, R188, 0x2, R12 ;  /* 0x00000002bc147825 */ /* 0x002fe200078e020c */
[----:B------:R-:W-:Y:S02]  /*12380*/  LEA.HI R226, R226, R65, RZ, 0x3 ;  /* 0x00000041e2e27211 */ /* 0x000fe400078f18ff */
[----:B------:R-:W-:Y:S01]  /*12390*/  LOP3.LUT R227, R227, 0xfffffff8, RZ, 0xc0, !PT ;  /* 0xfffffff8e3e37812 */ /* 0x000fe200078ec0ff */
[----:B------:R1:W2:Y:S01]  /*123a0*/  LDSM.16.M88.4 R16, [R213+0xa080] ;  /* 0x00a08000d510783b */ /* 0x0002a20000000200 */
[----:B------:R-:W-:-:S02]  /*123b0*/  LOP3.LUT R226, R226, 0xfffffff8, RZ, 0xc0, !PT ;  /* 0xfffffff8e2e27812 */ /* 0x000fc400078ec0ff */
[----:B------:R-:W-:Y:S01]  /*123c0*/  LOP3.LUT R67, R67, 0xfffffffd, RZ, 0xc0, !PT ;  /* 0xfffffffd43437812 */ /* 0x000fe200078ec0ff */
[----:B------:R1:W3:Y:S01]  /*123d0*/  LDSM.16.M88.4 R8, [R213+0xa880] ;  /* 0x00a88000d508783b */ /* 0x0002e20000000200 */
[----:B------:R-:W-:Y:S01]  /*123e0*/  IMAD.WIDE R26, R227, 0x2, R12 ;  /* 0x00000002e31a7825 */ /* 0x000fe200078e020c */
[----:B------:R-:W-:Y:S02]  /*123f0*/  SHF.R.S32.HI R191, RZ, 0x1f, R188 ;  /* 0x0000001fffbf7819 */ /* 0x000fe400000114bc */
[----:B------:R1:W4:Y:S01]  /*12400*/  LDSM.16.M88.4 R28, [R213+0xb080] ;  /* 0x00b08000d51c783b */ /* 0x0003220000000200 */
[----:B------:R-:W-:Y:S01]  /*12410*/  IMAD.WIDE R24, R226, 0x2, R12 ;  /* 0x00000002e2187825 */ /* 0x000fe200078e020c */
[----:B------:R-:W-:Y:S02]  /*12420*/  SHF.R.S32.HI R228, RZ, 0x1f, R227 ;  /* 0x0000001fffe47819 */ /* 0x000fe400000114e3 */
[----:B------:R1:W1:Y:S01]  /*12430*/  LDSM.16.M88.4 R56, [R211] ;  /* 0x00000000d338783b */ /* 0x0002620000000200 */
[----:B------:R-:W-:-:S02]  /*12440*/  SHF.R.S32.HI R225, RZ, 0x1f, R226 ;  /* 0x0000001fffe17819 */ /* 0x000fc400000114e2 */
[C---:B------:R-:W-:Y:S01]  /*12450*/  IADD3 R203, R211.reuse, 0x800, RZ ;  /* 0x00000800d3cb7810 */ /* 0x040fe20007ffe0ff */
[----:B------:R1:W1:Y:S01]  /*12460*/  LDSM.16.M88.4 R52, [R211+0x800] ;  /* 0x00080000d334783b */ /* 0x0002620000000200 */
[----:B------:R-:W-:-:S03]  /*12470*/  IADD3 R202, R211, 0x1000, RZ ;  /* 0x00001000d3ca7810 */ /* 0x000fc60007ffe0ff */
[----:B------:R1:W1:Y:S04]  /*12480*/  LDSM.16.M88.4 R48, [R211+0x1000] ;  /* 0x00100000d330783b */ /* 0x0002680000000200 */
[----:B------:R-:W1:Y:S04]  /*12490*/  LDSM.16.M88.4 R60, [R60+0x10080] ;  /* 0x010080003c3c783b */ /* 0x000e680000000200 */
[----:B------:R1:W1:Y:S04]  /*124a0*/  LDSM.16.M88.4 R44, [R212] ;  /* 0x00000000d42c783b */ /* 0x0002680000000200 */
        /* <DEDUP_REMOVED lines=8> */
[----:B------:R-:W-:Y:S02]  /*12530*/  @P2 LOP3.LUT R67, R67, 0x2, RZ, 0xfc, !PT ;  /* 0x0000000243432812 */ /* 0x000fe400078efcff */
[----:B------:R-:W-:Y:S02]  /*12540*/  ISETP.GE.AND P2, PT, R68, c[0x0][0x1d4], PT ;  /* 0x0000750044007a0c */ /* 0x000fe40003f46270 */
[----:B------:R-:W-:Y:S02]  /*12550*/  LOP3.LUT R67, R67, 0xffffffef, RZ, 0xc0, !PT ;  /* 0xffffffef43437812 */ /* 0x000fe400078ec0ff */
[----:B-----5:R-:W-:-:S05]  /*12560*/  SHF.R.S32.HI R21, RZ, 0x1f, R68 ;  /* 0x0000001fff157819 */ /* 0x020fca0000011444 */
[----:B------:R1:W-:Y:S01]  /*12570*/  LDGSTS.E.BYPASS.LTC128B.128 [R222+0x7080], [R24.64], !P0 ;  /* 0x0708000018de7fae */ /* 0x0003e2000c101d5a */
[----:B------:R-:W-:Y:S02]  /*12580*/  ISETP.LT.OR P0, PT, R23, 0x1, P2 ;  /* 0x000000011700780c */ /* 0x000fe40001701670 */
[----:B------:R-:W-:-:S04]  /*12590*/  LEA.HI R224, R21, R68, RZ, 0x3 ;  /* 0x0000004415e07211 */ /* 0x000fc800078f18ff */
[----:B------:R-:W-:-:S04]  /*125a0*/  LOP3.LUT R224, R224, 0xfffffff8, RZ, 0xc0, !PT ;  /* 0xfffffff8e0e07812 */ /* 0x000fc800078ec0ff */
[----:B------:R-:W-:Y:S01]  /*125b0*/  SHF.R.S32.HI R223, RZ, 0x1f, R224 ;  /* 0x0000001fffdf7819 */ /* 0x000fe200000114e0 */
[----:B------:R-:W-:-:S05]  /*125c0*/  IMAD.WIDE R12, R224, 0x2, R12 ;  /* 0x00000002e00c7825 */ /* 0x000fca00078e020c */
[----:B------:R1:W-:Y:S01]  /*125d0*/  LDGSTS.E.BYPASS.LTC128B.128 [R222+0x8880], [R12.64], !P0 ;  /* 0x088800000cde7fae */ /* 0x0003e2000c101d5a */
[----:B------:R-:W-:-:S13]  /*125e0*/  ISETP.GT.AND P0, PT, R215, 0x7f, PT ;  /* 0x0000007fd700780c */ /* 0x000fda0003f04270 */
[----:B------:R-:W-:Y:S01]  /*125f0*/  @P0 LOP3.LUT R67, R67, 0x10, RZ, 0xfc, !PT ;  /* 0x0000001043430812 */ /* 0x000fe200078efcff */
[----:B------:R-:W-:Y:S05]  /*12600*/  @P0 BRA `(.L_x_3493) ;  /* 0x0000018000000947 */ /* 0x000fea0003800000 */
[----:B--234-:R-:W-:Y:S05]  /*12610*/  BRA.DIV ~URZ, `(.L_x_3494) ;  /* 0x0000b7b27f007947 */ /* 0x01cfea000b800000 */
[----:B------:R2:W3:Y:S04]  /*12620*/  SHFL.IDX PT, R0, R15, 0x1, 0x181f ;  /* 0x00381f000f007f89 */ /* 0x0004e800000e0000 */
[----:B-1----:R2:W1:Y:S02]  /*12630*/  SHFL.IDX PT, R13, R22, 0x1, 0x181f ;  /* 0x00381f00160d7f89 */ /* 0x00246400000e0000 */
.L_x_3528:
[----:B-1----:R-:W-:-:S04]  /*12640*/  LEA R20, P0, R227, R13, 0x1 ;  /* 0x0000000de3147211 */ /* 0x002fc800078008ff */
[----:B---3--:R-:W-:Y:S02]  /*12650*/  LEA.HI.X R21, R227, R0, R228, 0x1, P0 ;  /* 0x00000000e3157211 */ /* 0x008fe400000f0ce4 */
[----:B------:R-:W-:-:S04]  /*12660*/  LEA R14, P0, R226, R13, 0x1 ;  /* 0x0000000de20e7211 */ /* 0x000fc800078008ff */
[----:B--2---:R-:W-:Y:S02]  /*12670*/  LEA.HI.X R15, R226, R0, R225, 0x1, P0 ;  /* 0x00000000e20f7211 */ /* 0x004fe400000f0ce1 */
        /* <DEDUP_REMOVED lines=17> */
.L_x_3493:
[----:B--234-:R-:W-:Y:S05]  /*12790*/  BSYNC B0 ;  /* 0x0000000000007941 */ /* 0x01cfea0003800000 */
.L_x_3492:
        /* <DEDUP_REMOVED lines=13> */
[C---:B------:R-:W-:Y:S01]  /*12870*/  IMAD.IADD R201, R211.reuse, 0x1, R0 ;  /* 0x00000001d3c97824 */ /* 0x040fe200078e0200 */
[----:B------:R-:W-:Y:S01]  /*12880*/  PLOP3.LUT P0, PT, PT, PT, UP0, 0x40, 0x0 ;  /* 0x000000000000781c */ /* 0x000fe20003f0e808 */
[----:B------:R-:W1:Y:S01]  /*12890*/  LDSM.16.M88.4 R36, [R207+0xa080] ;  /* 0x00a08000cf24783b */ /* 0x000e620000000200 */
[----:B------:R-:W-:Y:S01]  /*128a0*/  IMAD.IADD R0, R64, 0x1, R6 ;  /* 0x0000000140007824 */ /* 0x000fe200078e0206 */
[----:B------:R-:W-:-:S02]  /*128b0*/  IADD3 R199, R211, 0x2000, RZ ;  /* 0x00002000d3c77810 */ /* 0x000fc40007ffe0ff */
[----:B------:R-:W2:Y:S01]  /*128c0*/  LDSM.16.M88.4 R32, [R207+0xa880] ;  /* 0x00a88000cf20783b */ /* 0x000ea20000000200 */
        /* <DEDUP_REMOVED lines=10> */
[----:B------:R-:W-:Y:S01]  /*12970*/  HMMA.16816.F32 R60, R60, R30, RZ ;  /* 0x0000001e3c3c723c */ /* 0x000fe200000018ff */
[----:B------:R-:W3:Y:S07]  /*12980*/  LDSM.16.M88.4 R28, [R207+0xb080] ;  /* 0x00b08000cf1c783b */ /* 0x000eee0000000200 */
        /* <DEDUP_REMOVED lines=8> */
[----:B------:R-:W5:Y:S04]  /*12a10*/  LDSM.16.M88.4 R48, [R201+0x800] ;  /* 0x00080000c930783b */ /* 0x000f680000000200 */
[----:B------:R-:W4:Y:S03]  /*12a20*/  LDSM.16.M88.4 R44, [R201+0x1000] ;  /* 0x00100000c92c783b */ /* 0x000f260000000200 */
[C---:B-1----:R-:W-:Y:S08]  /*12a30*/  HMMA.16816.F32 R24, R40.reuse, R36, R24 ;  /* 0x000000242818723c */ /* 0x042ff00000001818 */
[C---:B------:R-:W-:Y:S01]  /*12a40*/  HMMA.16816.F32 R20, R40.reuse, R38, R20 ;  /* 0x000000262814723c */ /* 0x040fe20000001814 */
[----:B------:R-:W-:Y:S07]  /*12a50*/  LDSM.16.M88.4 R36, [R213+0xb880] ;  /* 0x00b88000d524783b */ /* 0x000fee0000000200 */
[C---:B--2---:R-:W-:Y:S08]  /*12a60*/  HMMA.16816.F32 R16, R40.reuse, R32, R16 ;  /* 0x000000202810723c */ /* 0x044ff00000001810 */
[C---:B------:R-:W-:Y:S01]  /*12a70*/  HMMA.16816.F32 R12, R40.reuse, R34, R12 ;  /* 0x00000022280c723c */ /* 0x040fe2000000180c */
[----:B------:R-:W-:Y:S07]  /*12a80*/  LDSM.16.M88.4 R32, [R213+0xc080] ;  /* 0x00c08000d520783b */ /* 0x000fee0000000200 */
[C---:B---3--:R-:W-:Y:S08]  /*12a90*/  HMMA.16816.F32 R8, R40.reuse, R28, R8 ;  /* 0x0000001c2808723c */ /* 0x048ff00000001808 */
[----:B------:R-:W-:Y:S01]  /*12aa0*/  HMMA.16816.F32 R60, R40, R30, R60 ;  /* 0x0000001e283c723c */ /* 0x000fe2000000183c */
[----:B------:R-:W1:Y:S04]  /*12ab0*/  LDSM.16.M88.4 R40, [R214+0x4000] ;  /* 0x00400000d628783b */ /* 0x000e680000000200 */
[----:B------:R-:W2:Y:S03]  /*12ac0*/  LDSM.16.M88.4 R28, [R213+0xc880] ;  /* 0x00c88000d51c783b */ /* 0x000ea60000000200 */
[C---:B----4-:R-:W-:Y:S08]  /*12ad0*/  HMMA.16816.F32 R24, R56.reuse, R52, R24 ;  /* 0x000000343818723c */ /* 0x050ff00000001818 */
[C---:B------:R-:W-:Y:S01]  /*12ae0*/  HMMA.16816.F32 R20, R56.reuse, R54, R20 ;  /* 0x000000363814723c */ /* 0x040fe20000001814 */
[----:B------:R-:W-:Y:S07]  /*12af0*/  LDSM.16.M88.4 R52, [R211+0x1800] ;  /* 0x00180000d334783b */ /* 0x000fee0000000200 */
[C---:B-----5:R-:W-:Y:S08]  /*12b00*/  HMMA.16816.F32 R16, R56.reuse, R48, R16 ;  /* 0x000000303810723c */ /* 0x060ff00000001810 */
[C---:B------:R-:W-:Y:S01]  /*12b10*/  HMMA.16816.F32 R12, R56.reuse, R50, R12 ;  /* 0x00000032380c723c */ /* 0x040fe2000000180c */
[----:B------:R-:W-:Y:S07]  /*12b20*/  LDSM.16.M88.4 R48, [R211+0x2000] ;  /* 0x00200000d330783b */ /* 0x000fee0000000200 */
[C---:B------:R-:W-:Y:S08]  /*12b30*/  HMMA.16816.F32 R8, R56.reuse, R44, R8 ;  /* 0x0000002c3808723c */ /* 0x040ff00000001808 */
        /* <DEDUP_REMOVED lines=9> */
[C---:B--2---:R-:W-:Y:S08]  /*12bd0*/  HMMA.16816.F32 R8, R40.reuse, R28, R8 ;  /* 0x0000001c2808723c */ /* 0x044ff00000001808 */
[----:B------:R-:W-:Y:S01]  /*12be0*/  HMMA.16816.F32 R60, R40, R30, R60 ;  /* 0x0000001e283c723c */ /* 0x000fe2000000183c */
[----:B------:R-:W1:Y:S04]  /*12bf0*/  LDSM.16.M88.4 R40, [R210+0x4000] ;  /* 0x00400000d228783b */ /* 0x000e680000000200 */
[----:B------:R-:W2:Y:S03]  /*12c00*/  LDSM.16.M88.4 R28, [R207+0xc880] ;  /* 0x00c88000cf1c783b */ /* 0x000ea60000000200 */
[C---:B---3--:R-:W-:Y:S08]  /*12c10*/  HMMA.16816.F32 R24, R56.reuse, R52, R24 ;  /* 0x000000343818723c */ /* 0x048ff00000001818 */
[C---:B------:R-:W-:Y:S01]  /*12c20*/  HMMA.16816.F32 R20, R56.reuse, R54, R20 ;  /* 0x000000363814723c */ /* 0x040fe20000001814 */
[----:B------:R-:W-:Y:S07]  /*12c30*/  LDSM.16.M88.4 R52, [R201+0x1800] ;  /* 0x00180000c934783b */ /* 0x000fee0000000200 */
[C---:B------:R-:W-:Y:S08]  /*12c40*/  HMMA.16816.F32 R16, R56.reuse, R48, R16 ;  /* 0x000000303810723c */ /* 0x040ff00000001810 */
[C---:B------:R-:W-:Y:S01]  /*12c50*/  HMMA.16816.F32 R12, R56.reuse, R50, R12 ;  /* 0x00000032380c723c */ /* 0x040fe2000000180c */
[----:B------:R-:W-:Y:S07]  /*12c60*/  LDSM.16.M88.4 R48, [R201+0x2000] ;  /* 0x00200000c930783b */ /* 0x000fee0000000200 */
        /* <DEDUP_REMOVED lines=82> */
[----:B------:R-:W-:Y:S04]  /*13190*/  LDSM.16.M88.4 R44, [R209+0xc000] ;  /* 0x00c00000d12c783b */ /* 0x000fe80000000200 */
[----:B------:R-:W3:Y:S01]  /*131a0*/  LDSM.16.M88.4 R56, [R201+0x4800] ;  /* 0x00480000c938783b */ /* 0x000ee20000000200 */
[----:B------:R-:W-:-:S04]  /*131b0*/  DEPBAR.LE SB0, 0x0 ;  /* 0x000080000000791a */ /* 0x000fc80000000000 */
        /* <DEDUP_REMOVED lines=42> */
[C---:B------:R-:W-:Y:S02]  /*13460*/  LEA R29, P0, R28.reuse, c[0x0][0x1c8], 0x1 ;  /* 0x000072001c1d7a11 */ /* 0x040fe400078008ff */
[----:B------:R-:W-:Y:S02]  /*13470*/  IADD3 R6, -R189, 0x30, RZ ;  /* 0x00000030bd067810 */ /* 0x000fe40007ffe1ff */
[----:B------:R-:W-:Y:S02]  /*13480*/  LEA.HI.X R28, R28, c[0x0][0x1cc], R31, 0x1, P0 ;  /* 0x000073001c1c7a11 */ /* 0x000fe400000f0c1f */
        /* <DEDUP_REMOVED lines=17> */
.L_x_3497:
[----:B------:R-:W-:Y:S05]  /*135a0*/  BSYNC B0 ;  /* 0x0000000000007941 */ /* 0x000fea0003800000 */
.L_x_3496:
[----:B------:R-:W-:Y:S01]  /*135b0*/  ISETP.GE.AND P0, PT, R6, 0x21, PT ;  /* 0x000000210600780c */ /* 0x000fe20003f06270 */
[----:B-1----:R-:W1:Y:S01]  /*135c0*/  SHFL.IDX PT, R28, R28, 0x1, 0x181f ;  /* 0x00381f001c1c7f89 */ /* 0x002e6200000e0000 */
[----:B------:R-:W-:Y:S03]  /*135d0*/  BSSY B0, `(.L_x_3495) ;  /* 0x0000010000007945 */ /* 0x000fe60003800000 */
[----:B------:R-:W4:Y:S08]  /*135e0*/  SHFL.IDX PT, R29, R29, 0x1, 0x181f ;  /* 0x00381f001d1d7f89 */ /* 0x000f3000000e0000 */
[----:B------:R-:W-:Y:S05]  /*135f0*/  @!P0 BRA `(.L_x_3498) ;  /* 0x000000d000008947 */ /* 0x000fea0003800000 */
[----:B--2-4-:R-:W-:-:S04]  /*13600*/  LEA R34, P0, R188, R29, 0x1 ;  /* 0x0000001dbc227211 */ /* 0x014fc800078008ff */
[----:B-1----:R-:W-:Y:S02]  /*13610*/  LEA.HI.X R35, R188, R28, R191, 0x1, P0 ;  /* 0x0000001cbc237211 */ /* 0x002fe400000f0cbf */
[----:B------:R-:W-:-:S03]  /*13620*/  LEA R32, P0, R227, R29, 0x1 ;  /* 0x0000001de3207211 */ /* 0x000fc600078008ff */
[----:B------:R-:W-:Y:S01]  /*13630*/  @!PT LDS RZ, [RZ] ;  /* 0x00000000fffff984 */ /* 0x000fe20000000800 */
[----:B------:R1:W-:Y:S01]  /*13640*/  LDGSTS.E.BYPASS.LTC128B.128 [R222+0xb080], [R34.64], !P6 ;  /* 0x0b08000022de7fae */ /* 0x0003e2000f101d5a */
[----:B------:R-:W-:Y:S02]  /*13650*/  LEA.HI.X R33, R227, R28, R228, 0x1, P0 ;  /* 0x0000001ce3217211 */ /* 0x000fe400000f0ce4 */
[----:B---3--:R-:W-:-:S03]  /*13660*/  LEA R30, P0, R226, R29, 0x1 ;  /* 0x0000001de21e7211 */ /* 0x008fc600078008ff */
[----:B------:R1:W-:Y:S01]  /*13670*/  LDGSTS.E.BYPASS.LTC128B.128 [R222+0xc880], [R32.64], !P1 ;  /* 0x0c88000020de7fae */ /* 0x0003e2000c901d5a */
[----:B------:R-:W-:Y:S02]  /*13680*/  LEA.HI.X R31, R226, R28, R225, 0x1, P0 ;  /* 0x0000001ce21f7211 */ /* 0x000fe400000f0ce1 */
[----:B------:R-:W-:-:S03]  /*13690*/  LEA R36, P0, R224, R29, 0x1 ;  /* 0x0000001de0247211 */ /* 0x000fc600078008ff */
[----:B------:R1:W-:Y:S01]  /*136a0*/  LDGSTS.E.BYPASS.LTC128B.128 [R222+0xe080], [R30.64], !P5 ;  /* 0x0e0800001ede7fae */ /* 0x0003e2000e901d5a */
[----:B------:R-:W-:-:S05]  /*136b0*/  LEA.HI.X R37, R224, R28, R223, 0x1, P0 ;  /* 0x0000001ce0257211 */ /* 0x000fca00000f0cdf */
[----:B------:R1:W-:Y:S04]  /*136c0*/  LDGSTS.E.BYPASS.LTC128B.128 [R222+0xf880], [R36.64], !P4 ;  /* 0x0f88000024de7fae */ /* 0x0003e8000e101d5a */
.L_x_3498:
[----:B------:R-:W-:Y:S05]  /*136d0*/  BSYNC B0 ;  /* 0x0000000000007941 */ /* 0x000fea0003800000 */
.L_x_3495:
[----:B-1----:R-:W-:Y:S01]  /*136e0*/  LOP3.LUT R28, R4, 0xffffffe0, RZ, 0xc0, !PT ;  /* 0xffffffe0041c7812 */ /* 0x002fe200078ec0ff */
[----:B------:R-:W-:Y:S01]  /*136f0*/  IMAD.SHL.U32 R208, R0, 0x2, RZ ;  /* 0x0000000200d07824 */ /* 0x000fe200078e00ff */
[----:B------:R-:W-:Y:S01]  /*13700*/  LEA.HI R6, R2, R215, RZ, 0x2 ;  /* 0x000000d702067211 */ /* 0x000fe200078f10ff */
[----:B------:R-:W-:Y:S01]  /*13710*/  @UP2 USHF.L.U32 UR17, UR17, 0x7, URZ ;  /* 0x0000000711112899 */ /* 0x000fe2000800063f */
[----:B---3--:R-:W-:Y:S01]  /*13720*/  SHF.R.S32.HI R30, RZ, 0x1f, R3 ;  /* 0x0000001fff1e7819 */ /* 0x008fe20000011403 */
[----:B------:R-:W-:Y:S01]  /*13730*/  IMAD.IADD R28, R215, 0x1, -R28 ;  /* 0x00000001d71c7824 */ /* 0x000fe200078e0a1c */
[----:B------:R-:W-:Y:S01]  /*13740*/  LOP3.LUT R6, R6, 0xfffffffc, RZ, 0xc0, !PT ;  /* 0xfffffffc06067812 */ /* 0x000fe200078ec0ff */
[--C-:B------:R-:W-:Y:S01]  /*13750*/  IMAD R206, R7, 0x2, R208.reuse ;  /* 0x0000000207ce7824 */ /* 0x100fe200078e02d0 */
[----:B------:R-:W-:Y:S01]  /*13760*/  LEA.HI R30, R30, R3, RZ, 0x3 ;  /* 0x000000031e1e7211 */ /* 0x000fe200078f18ff */
[----:B------:R-:W-:Y:S01]  /*13770*/  IMAD R205, R5, 0x2, R208 ;  /* 0x0000000205cd7824 */ /* 0x000fe200078e02d0 */
[----:B----4-:R-:W-:Y:S01]  /*13780*/  SHF.R.S32.HI R29, RZ, 0x1f, R28 ;  /* 0x0000001fff1d7819 */ /* 0x010fe2000001141c */
[----:B------:R-:W-:Y:S01]  /*13790*/  IMAD.IADD R6, R215, 0x1, -R6 ;  /* 0x00000001d7067824 */ /* 0x000fe200078e0a06 */
[----:B------:R-:W-:Y:S01]  /*137a0*/  LOP3.LUT R30, R30, 0xffffff8, RZ, 0xc0, !PT ;  /* 0x0ffffff81e1e7812 */ /* 0x000fe200078ec0ff */
[----:B------:R-:W-:Y:S01]  /*137b0*/  LDSM.16.MT88.4 R140, [R206+0x4080] ;  /* 0x00408000ce8c783b */ /* 0x000fe20000004200 */
[----:B------:R-:W-:Y:S01]  /*137c0*/  LEA.HI R4, R29, R28, RZ, 0x2 ;  /* 0x0000001c1d047211 */ /* 0x000fe200078f10ff */
[----:B------:R-:W-:Y:S01]  /*137d0*/  IMAD R204, R5, 0x2, R206 ;  /* 0x0000000205cc7824 */ /* 0x000fe200078e02ce */
[----:B------:R-:W-:Y:S01]  /*137e0*/  LEA.HI R2, R6, R6, RZ, 0x1 ;  /* 0x0000000606027211 */ /* 0x000fe200078f08ff */
[----:B------:R-:W-:Y:S01]  /*137f0*/  IMAD.IADD R30, R3, 0x1, -R30 ;  /* 0x00000001031e7824 */ /* 0x000fe200078e0a1e */
[----:B------:R-:W-:Y:S01]  /*13800*/  LEA.HI.SX32 R3, R4, UR18, 0x1e ;  /* 0x0000001204037c11 */ /* 0x000fe2000f8ff2ff */
[----:B------:R-:W-:Y:S01]  /*13810*/  LDSM.16.MT88.4 R132, [R208+0x4080] ;  /* 0x00408000d084783b */ /* 0x000fe20000004200 */
[----:B------:R-:W-:Y:S01]  /*13820*/  LOP3.LUT R29, R2, 0x1ffffffe, RZ, 0xc0, !PT ;  /* 0x1ffffffe021d7812 */ /* 0x000fe200078ec0ff */
[----:B------:R-:W-:Y:S01]  /*13830*/  ULDC.64 UR4, c[0x0][0x2c8] ;  /* 0x0000b20000047ab9 */ /* 0x000fe20000000a00 */
[----:B------:R-:W-:Y:S01]  /*13840*/  PLOP3.LUT P0, PT, PT, PT, UP2, 0x80, 0x0 ;  /* 0x000000000000781c */ /* 0x000fe20003f0f028 */
[----:B------:R-:W-:Y:S01]  /*13850*/  IMAD R3, R30, 0x10, R3 ;  /* 0x000000101e037824 */ /* 0x000fe200078e0203 */
[----:B------:R-:W-:Y:S01]  /*13860*/  LDSM.16.MT88.4 R148, [R205+0x4080] ;  /* 0x00408000cd94783b */ /* 0x000fe20000004200 */
[----:B------:R-:W-:Y:S01]  /*13870*/  IMAD.IADD R190, R6, 0x1, -R29 ;  /* 0x0000000106be7824 */ /* 0x000fe200078e0a1d */
[----:B------:R-:W-:-:S02]  /*13880*/  UIMAD.WIDE.U32 UR30, UR17, UR4, URZ ;  /* 0x00000004111e72a5 */ /* 0x000fc4000f8e003f */
[----:B--2---:R-:W-:Y:S01]  /*13890*/  LDSM.16.MT88.4 R32, [R204+0x4080] ;  /* 0x00408000cc20783b */ /* 0x004fe20000004200 */
[----:B------:R-:W-:Y:S01]  /*138a0*/  IMAD R190, R190, 0x8, R3 ;  /* 0x00000008bebe7824 */ /* 0x000fe200078e0203 */
[----:B------:R-:W-:Y:S01]  /*138b0*/  LOP3.LUT R3, R4, 0x7ffffffc, RZ, 0xc0, !PT ;  /* 0x7ffffffc04037812 */ /* 0x000fe200078ec0ff */
[----:B------:R-:W-:Y:S01]  /*138c0*/  UIADD3 UR13, UR13, -0x2, URZ ;  /* 0xfffffffe0d0d7890 */ /* 0x000fe2000fffe03f */
[----:B------:R-:W-:Y:S01]  /*138d0*/  LDSM.16.MT88.4 R40, [R208+0x5880] ;  /* 0x00588000d028783b */ /* 0x000fe20000004200 */
[----:B------:R-:W-:Y:S01]  /*138e0*/  IMAD.MOV.U32 R6, RZ, RZ, R190 ;  /* 0x000000ffff067224 */ /* 0x000fe200078e00be */
[----:B------:R-:W-:Y:S01]  /*138f0*/  @UP2 UMOV UR17, UR31 ;  /* 0x0000001f00112c82 */ /* 0x000fe20008000000 */
[----:B------:R-:W-:Y:S01]  /*13900*/  @P0 IMAD.HI.U32 R2, R190, c[0x0][0x2c8], RZ ;  /* 0x0000b200be020a27 */ /* 0x000fe200078e00ff */
[----:B------:R-:W-:Y:S01]  /*13910*/  PLOP3.LUT P0, PT, PT, PT, UP2, 0x80, 0x0 ;  /* 0x000000000000781c */ /* 0x000fe20003f0f028 */
[----:B------:R-:W-:Y:S01]  /*13920*/  LDSM.16.MT88.4 R48, [R206+0x5880] ;  /* 0x00588000ce30783b */ /* 0x000fe20000004200 */
[----:B------:R-:W-:Y:S01]  /*13930*/  @UP2 USHF.R.U32.HI UR18, URZ, UR5, UR17 ;  /* 0x000000053f122299 */ /* 0x000fe20008011611 */
[----:B------:R-:W-:-:S02]  /*13940*/  IMAD.IADD R230, R28, 0x1, -R3 ;  /* 0x000000011ce67824 */ /* 0x000fc400078e0a03 */
[----:B------:R-:W-:Y:S01]  /*13950*/  IMAD.U32 R3, RZ, RZ, UR20 ;  /* 0x00000014ff037e24 */ /* 0x000fe2000f8e00ff */
[----:B------:R-:W-:Y:S01]  /*13960*/  LDSM.16.MT88.4 R56, [R205+0x5880] ;  /* 0x00588000cd38783b */ /* 0x000fe20000004200 */
[----:B------:R-:W-:Y:S01]  /*13970*/  IMAD.SHL.U32 R230, R230, 0x2, RZ ;  /* 0x00000002e6e67824 */ /* 0x000fe200078e00ff */
[----:B------:R-:W-:Y:S02]  /*13980*/  UIADD3 UR18, UR18, UR14, -UR21 ;  /* 0x0000000e12127290 */ /* 0x000fe4000fffe815 */
[----:B------:R-:W-:Y:S02]  /*13990*/  LDSM.16.MT88.4 R64, [R204+0x5880] ;  /* 0x00588000cc40783b */ /* 0x000fe40000004200 */
[C---:B------:R-:W-:Y:S01]  /*139a0*/  IADD3 R3, -R230.reuse, 0x1, R3 ;  /* 0x00000001e6037810 */ /* 0x040fe20007ffe103 */
[----:B------:R-:W-:Y:S01]  /*139b0*/  UIMAD.WIDE UR4, UR18, 0x2aaaaaab, URZ ;  /* 0x2aaaaaab120478a5 */ /* 0x000fe2000f8e023f */
[----:B------:R-:W-:Y:S01]  /*139c0*/  @P0 SHF.R.U32.HI R6, RZ, c[0x0][0x2cc], R2 ;  /* 0x0000b300ff060a19 */ /* 0x000fe20000011602 */
[----:B------:R-:W-:Y:S01]  /*139d0*/  LDSM.16.MT88.4 R72, [R208+0x7080] ;  /* 0x00708000d048783b */ /* 0x000fe20000004200 */
[----:B------:R-:W-:Y:S01]  /*139e0*/  IADD3 R3, R3, -UR21, RZ ;  /* 0x8000001503037c10 */ /* 0x000fe2000fffe0ff */
[----:B------:R-:W-:Y:S01]  /*139f0*/  USHF.R.U32.HI UR4, URZ, 0x1f, UR5 ;  /* 0x0000001f3f047899 */ /* 0x000fe20008011605 */
[----:B------:R-:W-:Y:S01]  /*13a00*/  IADD3 R4, -R230, UR20, RZ ;  /* 0x00000014e6047c10 */ /* 0x000fe2000fffe1ff */
[----:B------:R-:W1:Y:S02]  /*13a10*/  SHFL.IDX PT, R2, R6, RZ, 0x1c1f ;  /* 0x001c1fff06027589 */ /* 0x000e6400000e0000 */
[----:B------:R-:W-:-:S02]  /*13a20*/  ULEA.HI.SX32 UR4, UR5, UR4, 0x1d ;  /* 0x0000000405047291 */ /* 0x000fc4000f8fea3f */
[----:B------:R-:W2:Y:S04]  /*13a30*/  SHFL.IDX PT, R6, R6, 0x1, 0x1c1f ;  /* 0x003c1f0006067f89 */ /* 0x000ea800000e0000 */
[----:B------:R-:W-:Y:S04]  /*13a40*/  LDSM.16.MT88.4 R80, [R206+0x7080] ;  /* 0x00708000ce50783b */ /* 0x000fe80000004200 */
[----:B------:R-:W-:Y:S04]  /*13a50*/  LDSM.16.MT88.4 R88, [R205+0x7080] ;  /* 0x00708000cd58783b */ /* 0x000fe80000004200 */
[----:B------:R-:W-:Y:S04]  /*13a60*/  LDSM.16.MT88.4 R96, [R204+0x7080] ;  /* 0x00708000cc60783b */ /* 0x000fe80000004200 */
[----:B------:R-:W-:Y:S01]  /*13a70*/  LDSM.16.MT88.4 R104, [R208+0x8880] ;  /* 0x00888000d068783b */ /* 0x000fe20000004200 */
[----:B-1----:R-:W-:-:S03]  /*13a80*/  IMAD.IADD R29, R3, 0x1, R2 ;  /* 0x00000001031d7824 */ /* 0x002fc600078e0202 */
[----:B------:R-:W-:Y:S01]  /*13a90*/  LDSM.16.MT88.4 R112, [R206+0x8880] ;  /* 0x00888000ce70783b */ /* 0x000fe20000004200 */
[----:B--2---:R-:W-:Y:S01]  /*13aa0*/  IMAD.IADD R3, R3, 0x1, R6 ;  /* 0x0000000103037824 */ /* 0x004fe200078e0206 */
[C---:B------:R-:W-:Y:S02]  /*13ab0*/  IMNMX R29, R4.reuse, R29, PT ;  /* 0x0000001d041d7217 */ /* 0x040fe40003800200 */
[----:B------:R-:W-:Y:S02]  /*13ac0*/  LDSM.16.MT88.4 R120, [R205+0x8880] ;  /* 0x00888000cd78783b */ /* 0x000fe40000004200 */
[C---:B------:R-:W-:Y:S02]  /*13ad0*/  ISETP.GT.AND P0, PT, R29.reuse, RZ, PT ;  /* 0x000000ff1d00720c */ /* 0x040fe40003f04270 */
[----:B------:R-:W-:Y:S01]  /*13ae0*/  LDSM.16.MT88.4 R164, [R205+0x6080] ;  /* 0x00608000cda4783b */ /* 0x000fe20000004200 */
[----:B------:R-:W-:Y:S02]  /*13af0*/  IMNMX R3, R4, R3, PT ;  /* 0x0000000304037217 */ /* 0x000fe40003800200 */
[----:B------:R-:W-:Y:S01]  /*13b00*/  FSEL R24, R24, -INF , P0 ;  /* 0xff80000018187808 */ /* 0x000fe20000000000 */
[----:B------:R-:W-:Y:S01]  /*13b10*/  LDSM.16.MT88.4 R172, [R208+0x6080] ;  /* 0x00608000d0ac783b */ /* 0x000fe20000004200 */
[----:B------:R-:W-:-:S03]  /*13b20*/  ISETP.GT.AND P0, PT, R29, 0x1, PT ;  /* 0x000000011d00780c */ /* 0x000fc60003f04270 */
[----:B------:R-:W-:Y:S01]  /*13b30*/  LDSM.16.MT88.4 R168, [R206+0x6080] ;  /* 0x00608000cea8783b */ /* 0x000fe20000004200 */
[----:B------:R-:W-:Y:S02]  /*13b40*/  FSEL R2, R25, -INF , P0 ;  /* 0xff80000019027808 */ /* 0x000fe40000000000 */
[C---:B------:R-:W-:Y:S01]  /*13b50*/  ISETP.GT.AND P0, PT, R3.reuse, RZ, PT ;  /* 0x000000ff0300720c */ /* 0x040fe20003f04270 */
[----:B------:R-:W-:Y:S03]  /*13b60*/  LDSM.16.MT88.4 R160, [R204+0x6080] ;  /* 0x00608000cca0783b */ /* 0x000fe60000004200 */
[----:B------:R-:W-:Y:S01]  /*13b70*/  FSEL R26, R26, -INF , P0 ;  /* 0xff8000001a1a7808 */ /* 0x000fe20000000000 */
[----:B------:R-:W0:Y:S01]  /*13b80*/  LDGDEPBAR ;  /* 0x00000000000079af */ /* 0x000e220000000000 */
        /* <DEDUP_REMOVED lines=38> */
[----:B------:R-:W-:-:S02]  /*13df0*/  FSEL R235, R11, -INF , P0 ;  /* 0xff8000000beb7808 */ /* 0x000fc40000000000 */
[----:B------:R-:W-:Y:S02]  /*13e00*/  FMNMX.FTZ R9, R6, R9, !PT ;  /* 0x0000000906097209 */ /* 0x000fe40007810000 */
[C---:B------:R-:W-:Y:S02]  /*13e10*/  ISETP.GT.AND P0, PT, R29.reuse, 0x28, PT ;  /* 0x000000281d00780c */ /* 0x040fe40003f04270 */
[----:B------:R-:W-:Y:S02]  /*13e20*/  FMNMX.FTZ R9, R4, R9, !PT ;  /* 0x0000000904097209 */ /* 0x000fe40007810000 */
[----:B------:R-:W-:Y:S02]  /*13e30*/  FSEL R234, R60, -INF , P0 ;  /* 0xff8000003cea7808 */ /* 0x000fe40000000000 */
[----:B------:R-:W-:Y:S02]  /*13e40*/  FMNMX.FTZ R9, R12, R9, !PT ;  /* 0x000000090c097209 */ /* 0x000fe40007810000 */
[----:B------:R-:W-:-:S02]  /*13e50*/  ISETP.GT.AND P0, PT, R29, 0x29, PT ;  /* 0x000000291d00780c */ /* 0x000fc40003f04270 */
[----:B------:R-:W-:Y:S02]  /*13e60*/  FMNMX.FTZ R9, R186, R9, !PT ;  /* 0x00000009ba097209 */ /* 0x000fe40007810000 */
[----:B------:R-:W-:Y:S02]  /*13e70*/  FMNMX.FTZ R8, R21, R8, !PT ;  /* 0x0000000815087209 */ /* 0x000fe40007810000 */
[----:B------:R-:W-:Y:S02]  /*13e80*/  FMNMX.FTZ R9, R236, R9, !PT ;  /* 0x00000009ec097209 */ /* 0x000fe40007810000 */
[----:B------:R-:W-:Y:S02]  /*13e90*/  FSEL R232, R61, -INF , P0 ;  /* 0xff8000003de87808 */ /* 0x000fe40000000000 */
[----:B------:R-:W-:Y:S02]  /*13ea0*/  FMNMX.FTZ R9, R234, R9, !PT ;  /* 0x00000009ea097209 */ /* 0x000fe40007810000 */
[----:B------:R-:W-:-:S02]  /*13eb0*/  FMNMX.FTZ R8, R23, R8, !PT ;  /* 0x0000000817087209 */ /* 0x000fc40007810000 */
[----:B------:R-:W-:Y:S02]  /*13ec0*/  FMNMX.FTZ R9, R232, R9, !PT ;  /* 0x00000009e8097209 */ /* 0x000fe40007810000 */
[----:B------:R-:W-:Y:S02]  /*13ed0*/  FMNMX.FTZ R8, R17, R8, !PT ;  /* 0x0000000811087209 */ /* 0x000fe40007810000 */
[----:B------:R-:W-:Y:S01]  /*13ee0*/  ISETP.GT.AND P0, PT, R3, 0x28, PT ;  /* 0x000000280300780c */ /* 0x000fe20003f04270 */
[----:B------:R-:W1:Y:S01]  /*13ef0*/  SHFL.BFLY PT, R10, R9, 0x2, 0x1f ;  /* 0x0c401f00090a7f89 */ /* 0x000e6200000e0000 */
[----:B------:R-:W-:Y:S02]  /*13f00*/  FMNMX.FTZ R8, R19, R8, !PT ;  /* 0x0000000813087209 */ /* 0x000fe40007810000 */
[----:B------:R-:W-:Y:S02]  /*13f10*/  FSEL R233, R62, -INF , P0 ;  /* 0xff8000003ee97808 */ /* 0x000fe40000000000 */
[----:B------:R-:W-:-:S02]  /*13f20*/  FMNMX.FTZ R8, R13, R8, !PT ;  /* 0x000000080d087209 */ /* 0x000fc40007810000 */
[----:B------:R-:W-:Y:S02]  /*13f30*/  ISETP.GT.AND P0, PT, R3, 0x29, PT ;  /* 0x000000290300780c */ /* 0x000fe40003f04270 */
[----:B------:R-:W-:Y:S02]  /*13f40*/  FMNMX.FTZ R8, R15, R8, !PT ;  /* 0x000000080f087209 */ /* 0x000fe40007810000 */
[----:B------:R-:W-:Y:S02]  /*13f50*/  FSEL R231, R63, -INF , P0 ;  /* 0xff8000003fe77808 */ /* 0x000fe40000000000 */
        /* <DEDUP_REMOVED lines=20> */
[----:B------:R-:W2:Y:S01]  /*140a0*/  LDSM.16.MT88.4 R4, [R204+0x8880] ;  /* 0x00888000cc04783b */ /* 0x000ea20000004200 */
[--C-:B------:R-:W-:Y:S02]  /*140b0*/  FFMA.FTZ R2, R16, c[0x0][0x2d0], -R241.reuse ;  /* 0x0000b40010027a23 */ /* 0x100fe400000108f1 */
[----:B------:R-:W3:Y:S01]  /*140c0*/  MUFU.EX2 R178, R178 ;  /* 0x000000b200b27308 */ /* 0x000ee20000000800 */
[--C-:B------:R-:W-:Y:S01]  /*140d0*/  FFMA.FTZ R177, R12, c[0x0][0x2d0], -R241.reuse ;  /* 0x0000b4000cb17a23 */ /* 0x100fe200000108f1 */
[----:B-1----:R-:W-:Y:S01]  /*140e0*/  FMNMX.FTZ R157, R157, R8, !PT ;  /* 0x000000089d9d7209 */ /* 0x002fe20007810000 */
[--C-:B------:R-:W-:Y:S01]  /*140f0*/  FFMA.FTZ R186, R186, c[0x0][0x2d0], -R241.reuse ;  /* 0x0000b400baba7a23 */ /* 0x100fe200000108f1 */
[----:B------:R-:W1:Y:S01]  /*14100*/  LDSM.16.MT88.4 R8, [R206+0x4880] ;  /* 0x00488000ce08783b */ /* 0x000e620000004200 */
[--C-:B------:R-:W-:Y:S01]  /*14110*/  FFMA.FTZ R239, R236, c[0x0][0x2d0], -R241.reuse ;  /* 0x0000b400ecef7a23 */ /* 0x100fe200000108f1 */
[C---:B------:R-:W-:Y:S01]  /*14120*/  FSETP.NEU.FTZ.AND P0, PT, R157.reuse, -INF , PT ;  /* 0xff8000009d00780b */ /* 0x040fe20003f1d000 */
[----:B------:R-:W-:Y:S01]  /*14130*/  FMUL.FTZ R184, R157, c[0x0][0x2d0] ;  /* 0x0000b4009db87a20 */ /* 0x000fe20000410000 */
[----:B------:R-:W-:Y:S01]  /*14140*/  MUFU.EX2 R181, R181 ;  /* 0x000000b500b57308 */ /* 0x000fe20000000800 */
[----:B------:R-:W-:-:S02]  /*14150*/  FFMA.FTZ R234, R234, c[0x0][0x2d0], -R241 ;  /* 0x0000b400eaea7a23 */ /* 0x000fc400000108f1 */
[----:B------:R-:W-:Y:S01]  /*14160*/  FFMA.FTZ R241, R232, c[0x0][0x2d0], -R241 ;  /* 0x0000b400e8f17a23 */ /* 0x000fe200000108f1 */
[----:B------:R-:W-:Y:S02]  /*14170*/  FSEL R184, R184, RZ, P0 ;  /* 0x000000ffb8b87208 */ /* 0x000fe40000000000 */
[----:B---3--:R-:W-:Y:S02]  /*14180*/  F2FP.PACK_AB R128, R178, R183 ;  /* 0x000000b7b280723e */ /* 0x008fe400000000ff */
[----:B------:R-:W3:Y:S01]  /*14190*/  MUFU.EX2 R156, R156 ;  /* 0x0000009c009c7308 */ /* 0x000ee20000000800 */
[--C-:B------:R-:W-:Y:S02]  /*141a0*/  FFMA.FTZ R176, R26, c[0x0][0x2d0], -R184.reuse ;  /* 0x0000b4001ab07a23 */ /* 0x100fe400000108b8 */
        /* <DEDUP_REMOVED lines=9> */
[----:B------:R-:W-:Y:S01]  /*14240*/  LDSM.16.MT88.4 R16, [R205+0x4880] ;  /* 0x00488000cd10783b */ /* 0x000fe20000004200 */
[--C-:B------:R-:W-:Y:S01]  /*14250*/  FFMA.FTZ R180, R15, c[0x0][0x2d0], -R184.reuse ;  /* 0x0000b4000fb47a23 */ /* 0x100fe200000108b8 */
[----:B------:R-:W4:Y:S01]  /*14260*/  MUFU.EX2 R185, R185 ;  /* 0x000000b900b97308 */ /* 0x000f220000000800 */
[----:B---3--:R-:W-:Y:S01]  /*14270*/  F2FP.PACK_AB R130, R156, R181 ;  /* 0x000000b59c82723e */ /* 0x008fe200000000ff */
[----:B------:R-:W3:Y:S01]  /*14280*/  LDSM.16.MT88.4 R12, [R204+0x4880] ;  /* 0x00488000cc0c783b */ /* 0x000ee20000004200 */
[--C-:B------:R-:W-:Y:S02]  /*14290*/  FFMA.FTZ R232, R237, c[0x0][0x2d0], -R184.reuse ;  /* 0x0000b400ede87a23 */ /* 0x100fe400000108b8 */
[--C-:B------:R-:W-:Y:S02]  /*142a0*/  FFMA.FTZ R235, R235, c[0x0][0x2d0], -R184.reuse ;  /* 0x0000b400ebeb7a23 */ /* 0x100fe400000108b8 */
[--C-:B------:R-:W-:Y:S01]  /*142b0*/  FFMA.FTZ R233, R233, c[0x0][0x2d0], -R184.reuse ;  /* 0x0000b400e9e97a23 */ /* 0x100fe200000108b8 */
[----:B------:R-:W-:Y:S01]  /*142c0*/  MUFU.EX2 R159, R159 ;  /* 0x0000009f009f7308 */ /* 0x000fe20000000800 */
[----:B------:R-:W-:-:S02]  /*142d0*/  FFMA.FTZ R184, R231, c[0x0][0x2d0], -R184 ;  /* 0x0000b400e7b87a23 */ /* 0x000fc400000108b8 */
[----:B------:R-:W-:-:S04]  /*142e0*/  FADD.FTZ R178, R183, R178 ;  /* 0x000000b2b7b27221 */ /* 0x000fc80000010000 */
[----:B------:R-:W-:Y:S01]  /*142f0*/  FADD.FTZ R181, R181, R178 ;  /* 0x000000b2b5b57221 */ /* 0x000fe20000010000 */
[----:B------:R-:W5:Y:S01]  /*14300*/  MUFU.EX2 R158, R158 ;  /* 0x0000009e009e7308 */ /* 0x000f620000000800 */
[----:B----4-:R-:W-:Y:S01]  /*14310*/  F2FP.PACK_AB R129, R185, R176 ;  /* 0x000000b0b981723e */ /* 0x010fe200000000ff */
[----:B------:R-:W-:Y:S02]  /*14320*/  FADD.FTZ R176, R176, R185 ;  /* 0x000000b9b0b07221 */ /* 0x000fe40000010000 */
[----:B------:R-:W-:-:S04]  /*14330*/  FADD.FTZ R181, R156, R181 ;  /* 0x000000b59cb57221 */ /* 0x000fc80000010000 */
[----:B------:R-:W-:Y:S01]  /*14340*/  MUFU.EX2 R2, R2 ;  /* 0x0000000200027308 */ /* 0x000fe20000000800 */
[----:B-----5:R-:W-:-:S07]  /*14350*/  F2FP.PACK_AB R131, R158, R159 ;  /* 0x0000009f9e83723e */ /* 0x020fce00000000ff */
[----:B------:R-:W4:Y:S01]  /*14360*/  MUFU.EX2 R179, R179 ;  /* 0x000000b300b37308 */ /* 0x000f220000000800 */
        /* <DEDUP_REMOVED lines=47> */
[----:B----4-:R-:W-:Y:S01]  /*14660*/  F2FP.PACK_AB R4, R179, R2 ;  /* 0x00000002b304723e */ /* 0x010fe200000000ff */
        /* <DEDUP_REMOVED lines=25> */
[C---:B------:R-:W-:Y:S01]  /*14800*/  HMMA.16816.F32 R148, R4.reuse, R18, R148 ;  /* 0x000000120494723c */ /* 0x040fe20000001894 */
[----:B------:R-:W3:Y:S07]  /*14810*/  LDSM.16.MT88.4 R16, [R208+0x9080] ;  /* 0x00908000d010783b */ /* 0x000eee0000004200 */
        /* <DEDUP_REMOVED lines=17> */
[----:B------:R-:W4:Y:S07]  /*14930*/  LDSM.16.MT88.4 R160, [R208+0x5080] ;  /* 0x00508000d0a0783b */ /* 0x000f2e0000004200 */
        /* <DEDUP_REMOVED lines=13> */
[----:B------:R-:W-:Y:S01]  /*14a10*/  HMMA.16816.F32 R128, R4, R166, R128 ;  /* 0x000000a60480723c */ /* 0x000fe20000001880 */
[----:B------:R-:W-:Y:S06]  /*14a20*/  LDSM.16.MT88.4 R164, [R206+0x8080] ;  /* 0x00808000cea4783b */ /* 0x000fec0000004200 */
[----:B------:R-:W-:Y:S01]  /*14a30*/  F2FP.PACK_AB R4, R239, R186 ;  /* 0x000000baef04723e */ /* 0x000fe200000000ff */
[----:B------:R-:W-:Y:S01]  /*14a40*/  FADD.FTZ R186, R186, R177 ;  /* 0x000000b1baba7221 */ /* 0x000fe20000010000 */
[----:B------:R-:W-:Y:S01]  /*14a50*/  F2FP.PACK_AB R5, R235, R232 ;  /* 0x000000e8eb05723e */ /* 0x000fe200000000ff */
[----:B------:R-:W-:Y:S01]  /*14a60*/  FADD.FTZ R232, R232, R187 ;  /* 0x000000bbe8e87221 */ /* 0x000fe20000010000 */
[----:B------:R-:W-:Y:S01]  /*14a70*/  F2FP.PACK_AB R6, R241, R234 ;  /* 0x000000eaf106723e */ /* 0x000fe200000000ff */
[----:B------:R-:W-:Y:S01]  /*14a80*/  FADD.FTZ R239, R239, R186 ;  /* 0x000000baefef7221 */ /* 0x000fe20000010000 */
[----:B------:R-:W-:Y:S01]  /*14a90*/  F2FP.PACK_AB R7, R184, R233 ;  /* 0x000000e9b807723e */ /* 0x000fe200000000ff */
[----:B------:R-:W-:-:S02]  /*14aa0*/  FADD.FTZ R232, R235, R232 ;  /* 0x000000e8ebe87221 */ /* 0x000fc40000010000 */
[----:B------:R-:W-:Y:S02]  /*14ab0*/  FADD.FTZ R234, R234, R239 ;  /* 0x000000efeaea7221 */ /* 0x000fe40000010000 */
[----:B------:R-:W-:Y:S01]  /*14ac0*/  FADD.FTZ R229, R233, R232 ;  /* 0x000000e8e9e57221 */ /* 0x000fe20000010000 */
[----:B------:R-:W-:Y:S01]  /*14ad0*/  IMNMX R232, RZ, UR4, !PT ;  /* 0x00000004ffe87c17 */ /* 0x000fe2000f800200 */
[----:B-1----:R-:W-:Y:S01]  /*14ae0*/  HMMA.16816.F32 R144, R4, R8, R144 ;  /* 0x000000080490723c */ /* 0x002fe20000001890 */
[----:B------:R-:W-:Y:S02]  /*14af0*/  FADD.FTZ R231, R241, R234 ;  /* 0x000000eaf1e77221 */ /* 0x000fe40000010000 */
[----:B------:R-:W-:Y:S01]  /*14b00*/  ISETP.LE.AND P0, PT, R232, UR13, PT ;  /* 0x0000000de8007c0c */ /* 0x000fe2000bf03270 */
[----:B------:R-:W-:-:S04]  /*14b10*/  FADD.FTZ R229, R184, R229 ;  /* 0x000000e5b8e57221 */ /* 0x000fc80000010000 */
        /* <DEDUP_REMOVED lines=34> */
[C---:B--2---:R-:W-:Y:S08]  /*14d40*/  HMMA.16816.F32 R116, R4.reuse, R12, R116 ;  /* 0x0000000c0474723c */ /* 0x044ff00000001874 */
        /* <DEDUP_REMOVED lines=13> */
.L_x_3504:
        /* <DEDUP_REMOVED lines=49> */
.L_x_3529:
        /* <DEDUP_REMOVED lines=16> */
.L_x_3501:
[----:B------:R-:W-:Y:S05]  /*15230*/  BSYNC B0 ;  /* 0x0000000000007941 */ /* 0x000fea0003800000 */
.L_x_3500:
[----:B------:R-:W0:Y:S01]  /*15240*/  LDGDEPBAR ;  /* 0x00000000000079af */ /* 0x000e220000000000 */
[----:B------:R-:W-:Y:S01]  /*15250*/  WARPSYNC 0xffffffff ;  /* 0xffffffff00007948 */ /* 0x000fe20003800000 */
[C---:B--23--:R-:W-:Y:S01]  /*15260*/  HMMA.16816.F32 R4, R156.reuse, R160, RZ ;  /* 0x000000a09c04723c */ /* 0x04cfe200000018ff */
[----:B------:R-:W-:Y:S06]  /*15270*/  UISETP.GE.AND UP0, UPT, UR4, 0x1, UPT ;  /* 0x000000010400788c */ /* 0x000fec000bf06270 */
[----:B------:R-:W-:Y:S01]  /*15280*/  PLOP3.LUT P0, PT, PT, PT, UP0, 0x40, 0x0 ;  /* 0x000000000000781c */ /* 0x000fe20003f0e808 */
[C---:B----4-:R-:W-:Y:S01]  /*15290*/  HMMA.16816.F32 R8, R156.reuse, R162, RZ ;  /* 0x000000a29c08723c */ /* 0x050fe200000018ff */
[----:B------:R-:W-:Y:S07]  /*152a0*/  LDSM.16.M88.4 R160, [R210] ;  /* 0x00000000d2a0783b */ /* 0x000fee0000000200 */
[C---:B------:R-:W-:Y:S08]  /*152b0*/  HMMA.16816.F32 R12, R156.reuse, R164, RZ ;  /* 0x000000a49c0c723c */ /* 0x040ff000000018ff */
[C---:B------:R-:W-:Y:S01]  /*152c0*/  HMMA.16816.F32 R16, R156.reuse, R166, RZ ;  /* 0x000000a69c10723c */ /* 0x040fe200000018ff */
[----:B------:R-:W2:Y:S07]  /*152d0*/  LDSM.16.M88.4 R164, [R207+0xa080] ;  /* 0x00a08000cfa4783b */ /* 0x000eae0000000200 */
[C---:B-1----:R-:W-:Y:S08]  /*152e0*/  HMMA.16816.F32 R20, R156.reuse, R168, RZ ;  /* 0x000000a89c14723c */ /* 0x042ff000000018ff */
[----:B------:R-:W-:Y:S01]  /*152f0*/  HMMA.16816.F32 R24, R156, R170, RZ ;  /* 0x000000aa9c18723c */ /* 0x000fe200000018ff */
[----:B------:R-:W1:Y:S05]  /*15300*/  LDSM.16.M88.4 R156, [R207+0xa880] ;  /* 0x00a88000cf9c783b */ /* 0x000e6a0000000200 */
[----:B------:R-:W3:Y:S02]  /*15310*/  LDSM.16.M88.4 R168, [R207+0xb080] ;  /* 0x00b08000cfa8783b */ /* 0x000ee40000000200 */
        /* <DEDUP_REMOVED lines=8> */
[----:B------:R-:W5:Y:S05]  /*153a0*/  LDSM.16.M88.4 R172, [R201+0x800] ;  /* 0x00080000c9ac783b */ /* 0x000f6a0000000200 */
[----:B------:R-:W4:Y:S02]  /*153b0*/  LDSM.16.M88.4 R184, [R201+0x1000] ;  /* 0x00100000c9b8783b */ /* 0x000f240000000200 */
[C---:B--2---:R-:W-:Y:S08]  /*153c0*/  HMMA.16816.F32 R4, R160.reuse, R164, R4 ;  /* 0x000000a4a004723c */ /* 0x044ff00000001804 */
[C---:B------:R-:W-:Y:S01]  /*153d0*/  HMMA.16816.F32 R8, R160.reuse, R166, R8 ;  /* 0x000000a6a008723c */ /* 0x040fe20000001808 */
[----:B------:R-:W-:Y:S07]  /*153e0*/  LDSM.16.M88.4 R164, [R213+0xb880] ;  /* 0x00b88000d5a4783b */ /* 0x000fee0000000200 */
[C---:B-1----:R-:W-:Y:S08]  /*153f0*/  HMMA.16816.F32 R12, R160.reuse, R156, R12 ;  /* 0x0000009ca00c723c */ /* 0x042ff0000000180c */
[C---:B------:R-:W-:Y:S01]  /*15400*/  HMMA.16816.F32 R16, R160.reuse, R158, R16 ;  /* 0x0000009ea010723c */ /* 0x040fe20000001810 */
[----:B------:R-:W1:Y:S07]  /*15410*/  LDSM.16.M88.4 R156, [R214+0x4000] ;  /* 0x00400000d69c783b */ /* 0x000e6e0000000200 */
[C---:B---3--:R-:W-:Y:S08]  /*15420*/  HMMA.16816.F32 R20, R160.reuse, R168, R20 ;  /* 0x000000a8a014723c */ /* 0x048ff00000001814 */
[----:B------:R-:W-:Y:S01]  /*15430*/  HMMA.16816.F32 R24, R160, R170, R24 ;  /* 0x000000aaa018723c */ /* 0x000fe20000001818 */
[----:B------:R-:W2:Y:S05]  /*15440*/  LDSM.16.M88.4 R160, [R213+0xc080] ;  /* 0x00c08000d5a0783b */ /* 0x000eaa0000000200 */
[----:B------:R-:W3:Y:S02]  /*15450*/  LDSM.16.M88.4 R168, [R213+0xc880] ;  /* 0x00c88000d5a8783b */ /* 0x000ee40000000200 */
[C---:B----4-:R-:W-:Y:S08]  /*15460*/  HMMA.16816.F32 R4, R176.reuse, R180, R4 ;  /* 0x000000b4b004723c */ /* 0x050ff00000001804 */
[C---:B------:R-:W-:Y:S01]  /*15470*/  HMMA.16816.F32 R8, R176.reuse, R182, R8 ;  /* 0x000000b6b008723c */ /* 0x040fe20000001808 */
[----:B------:R-:W-:Y:S07]  /*15480*/  LDSM.16.M88.4 R180, [R200] ;  /* 0x00000000c8b4783b */ /* 0x000fee0000000200 */
[C---:B-----5:R-:W-:Y:S08]  /*15490*/  HMMA.16816.F32 R12, R176.reuse, R172, R12 ;  /* 0x000000acb00c723c */ /* 0x060ff0000000180c */
[C---:B------:R-:W-:Y:S01]  /*154a0*/  HMMA.16816.F32 R16, R176.reuse, R174, R16 ;  /* 0x000000aeb010723c */ /* 0x040fe20000001810 */
[----:B------:R-:W4:Y:S07]  /*154b0*/  LDSM.16.M88.4 R172, [R212+0x4000] ;  /* 0x00400000d4ac783b */ /* 0x000f2e0000000200 */
[C---:B------:R-:W-:Y:S08]  /*154c0*/  HMMA.16816.F32 R20, R176.reuse, R184, R20 ;  /* 0x000000b8b014723c */ /* 0x040ff00000001814 */
[----:B------:R-:W-:Y:S01]  /*154d0*/  HMMA.16816.F32 R24, R176, R186, R24 ;  /* 0x000000bab018723c */ /* 0x000fe20000001818 */
[----:B------:R-:W5:Y:S05]  /*154e0*/  LDSM.16.M88.4 R176, [R199] ;  /* 0x00000000c7b0783b */ /* 0x000f6a0000000200 */
[----:B------:R-:W4:Y:S02]  /*154f0*/  LDSM.16.M88.4 R184, [R198] ;  /* 0x00000000c6b8783b */ /* 0x000f240000000200 */
[C---:B-1----:R-:W-:Y:S08]  /*15500*/  HMMA.16816.F32 R4, R156.reuse, R164, R4 ;  /* 0x000000a49c04723c */ /* 0x042ff00000001804 */
        /* <DEDUP_REMOVED lines=17> */
[----:B------:R-:W5:Y:S05]  /*15620*/  LDSM.16.M88.4 R172, [R201+0x2000] ;  /* 0x00200000c9ac783b */ /* 0x000f6a0000000200 */
[----:B------:R-:W4:Y:S02]  /*15630*/  LDSM.16.M88.4 R184, [R201+0x2800] ;  /* 0x00280000c9b8783b */ /* 0x000f240000000200 */
        /* <DEDUP_REMOVED lines=80> */
[C---:B-1----:R-:W-:Y:S01]  /*15b40*/  HMMA.16816.F32 R4, R160.reuse, R164, R4 ;  /* 0x000000a4a004723c */ /* 0x042fe20000001804 */
[----:B------:R-:W-:Y:S04]  /*15b50*/  DEPBAR.LE SB0, 0x0 ;  /* 0x000080000000791a */ /* 0x000fe80000000000 */
[----:B------:R-:W-:Y:S03]  /*15b60*/  BAR.SYNC.DEFER_BLOCKING 0x0 ;  /* 0x0000000000007b1d */ /* 0x000fe60000010000 */
[C---:B------:R-:W-:Y:S08]  /*15b70*/  HMMA.16816.F32 R8, R160.reuse, R166, R8 ;  /* 0x000000a6a008723c */ /* 0x040ff00000001808 */
[C---:B--2---:R-:W-:Y:S08]  /*15b80*/  HMMA.16816.F32 R12, R160.reuse, R156, R12 ;  /* 0x0000009ca00c723c */ /* 0x044ff0000000180c */
[C---:B------:R-:W-:Y:S08]  /*15b90*/  HMMA.16816.F32 R16, R160.reuse, R158, R16 ;  /* 0x0000009ea010723c */ /* 0x040ff00000001810 */
[C---:B---3--:R-:W-:Y:S08]  /*15ba0*/  HMMA.16816.F32 R20, R160.reuse, R168, R20 ;  /* 0x000000a8a014723c */ /* 0x048ff00000001814 */
[----:B------:R-:W-:Y:S08]  /*15bb0*/  HMMA.16816.F32 R24, R160, R170, R24 ;  /* 0x000000aaa018723c */ /* 0x000ff00000001818 */
[C---:B----4-:R-:W-:Y:S08]  /*15bc0*/  HMMA.16816.F32 R4, R176.reuse, R180, R4 ;  /* 0x000000b4b004723c */ /* 0x050ff00000001804 */
[C---:B------:R-:W-:Y:S08]  /*15bd0*/  HMMA.16816.F32 R8, R176.reuse, R182, R8 ;  /* 0x000000b6b008723c */ /* 0x040ff00000001808 */
[C---:B-----5:R-:W-:Y:S08]  /*15be0*/  HMMA.16816.F32 R12, R176.reuse, R172, R12 ;  /* 0x000000acb00c723c */ /* 0x060ff0000000180c */
[C---:B------:R-:W-:Y:S08]  /*15bf0*/  HMMA.16816.F32 R16, R176.reuse, R174, R16 ;  /* 0x000000aeb010723c */ /* 0x040ff00000001810 */
[C---:B------:R-:W-:Y:S08]  /*15c00*/  HMMA.16816.F32 R20, R176.reuse, R184, R20 ;  /* 0x000000b8b014723c */ /* 0x040ff00000001814 */
[----:B------:R-:W-:Y:S01]  /*15c10*/  HMMA.16816.F32 R24, R176, R186, R24 ;  /* 0x000000bab018723c */ /* 0x000fe20000001818 */
[----:B------:R-:W-:-:S07]  /*15c20*/  @P0 BRA `(.L_x_3503) ;  /* 0x0000040000000947 */ /* 0x000fce0003800000 */
[----:B------:R-:W-:Y:S01]  /*15c30*/  ISETP.NE.AND P1, PT, R216, 0x1, PT ;  /* 0x00000001d800780c */ /* 0x000fe20003f25270 */
        /* <DEDUP_REMOVED lines=27> */
[----:B------:R-:W1:Y:S01]  /*15df0*/  SHFL.IDX PT, R159, R156, RZ, 0x181f ;  /* 0x00181fff9c9f7589 */ /* 0x000e6200000e0000 */
[----:B------:R-:W-:Y:S03]  /*15e00*/  IADD3 R157, -R189, 0x30, RZ ;  /* 0x00000030bd9d7810 */ /* 0x000fe60007ffe1ff */
[----:B------:R-:W2:Y:S01]  /*15e10*/  SHFL.IDX PT, R158, R3, RZ, 0x181f ;  /* 0x00181fff039e7589 */ /* 0x000ea200000e0000 */
[----:B------:R-:W-:Y:S11]  /*15e20*/  ISETP.GE.AND P1, PT, R157, 0x1, PT ;  /* 0x000000019d00780c */ /* 0x000ff60003f26270 */
[----:B------:R-:W-:Y:S02]  /*15e30*/  @!UPT UIADD3 URZ, URZ, URZ, URZ ;  /* 0x0000003f3f3ff290 */ /* 0x000fe4000fffe03f */
[C---:B-1----:R-:W-:Y:S05]  /*15e40*/  @P1 IADD3 R164, P0, R159.reuse, R234, RZ ;  /* 0x000000ea9fa41210 */ /* 0x042fea0007f1e0ff */
[C---:B--2---:R-:W-:Y:S01]  /*15e50*/  @P1 IMAD.X R165, R158.reuse, 0x1, R233, P0 ;  /* 0x000000019ea51824 */ /* 0x044fe200000e06e9 */
[C---:B------:R-:W-:Y:S04]  /*15e60*/  @P1 IADD3 R162, P0, R159.reuse, R236, RZ ;  /* 0x000000ec9fa21210 */ /* 0x040fe80007f1e0ff */
[----:B------:R-:W-:Y:S01]  /*15e70*/  @!PT LDS RZ, [RZ] ;  /* 0x00000000fffff984 */ /* 0x000fe20000000800 */
[----:B------:R1:W-:Y:S01]  /*15e80*/  @P1 LDGSTS.E.BYPASS.LTC128B.128 [R222+0xa080], [R164.64], !P6 ;  /* 0x0a080000a4de1fae */ /* 0x0003e2000f101d5a */
[C---:B------:R-:W-:Y:S01]  /*15e90*/  @P1 IMAD.X R163, R158.reuse, 0x1, R235, P0 ;  /* 0x000000019ea31824 */ /* 0x040fe200000e06eb */
[----:B------:R-:W-:Y:S05]  /*15ea0*/  @P1 IADD3 R160, P0, R159, R238, RZ ;  /* 0x000000ee9fa01210 */ /* 0x000fea0007f1e0ff */
[----:B------:R-:W-:Y:S01]  /*15eb0*/  @P1 IMAD.X R161, R158, 0x1, R237, P0 ;  /* 0x000000019ea11824 */ /* 0x000fe200000e06ed */
[C---:B------:R-:W-:Y:S02]  /*15ec0*/  @P1 LEA R166, P0, R224.reuse, R159, 0x1 ;  /* 0x0000009fe0a61211 */ /* 0x040fe400078008ff */
[----:B------:R-:W2:Y:S02]  /*15ed0*/  SHFL.IDX PT, R159, R156, 0x1, 0x181f ;  /* 0x00381f009c9f7f89 */ /* 0x000ea400000e0000 */
[----:B------:R-:W-:Y:S02]  /*15ee0*/  @P1 LEA.HI.X R167, R224, R158, R223, 0x1, P0 ;  /* 0x0000009ee0a71211 */ /* 0x000fe400000f0cdf */
[----:B------:R-:W3:Y:S01]  /*15ef0*/  SHFL.IDX PT, R158, R3, 0x1, 0x181f ;  /* 0x00381f00039e7f89 */ /* 0x000ee200000e0000 */
[----:B------:R-:W-:Y:S11]  /*15f00*/  ISETP.GE.AND P0, PT, R157, 0x21, PT ;  /* 0x000000219d00780c */ /* 0x000ff60003f06270 */
[----:B------:R-:W-:Y:S02]  /*15f10*/  @!UPT UIADD3 URZ, URZ, URZ, URZ ;  /* 0x0000003f3f3ff290 */ /* 0x000fe4000fffe03f */
[C---:B--2---:R-:W-:Y:S05]  /*15f20*/  @P0 IADD3 R170, P2, R159.reuse, R234, RZ ;  /* 0x000000ea9faa0210 */ /* 0x044fea0007f5e0ff */
[C---:B---3--:R-:W-:Y:S01]  /*15f30*/  @P0 IMAD.X R171, R158.reuse, 0x1, R233, P2 ;  /* 0x000000019eab0824 */ /* 0x048fe200010e06e9 */
        /* <DEDUP_REMOVED lines=15> */
.L_x_3503:
[----:B------:R-:W-:Y:S01]  /*16030*/  PLOP3.LUT P0, PT, PT, PT, UP2, 0x80, 0x0 ;  /* 0x000000000000781c */ /* 0x000fe20003f0f028 */
[----:B------:R-:W-:Y:S01]  /*16040*/  UIMAD UR5, UR4, -0x30, URZ ;  /* 0xffffffd0040578a4 */ /* 0x000fe2000f8e023f */
[----:B-1----:R-:W-:Y:S01]  /*16050*/  MOV R157, R190 ;  /* 0x000000be009d7202 */ /* 0x002fe20000000f00 */
        /* <DEDUP_REMOVED lines=9> */
[----:B------:R-:W1:Y:S01]  /*160f0*/  SHFL.IDX PT, R156, R157, RZ, 0x1c1f ;  /* 0x001c1fff9d9c7589 */ /* 0x000e6200000e0000 */
[----:B------:R-:W-:Y:S04]  /*16100*/  IADD3 R3, -R3, UR14, R158 ;  /* 0x0000000e03037c10 */ /* 0x000fe8000fffe19e */
[----:B-1----:R-:W-:Y:S04]  /*16110*/  IADD3 R156, R3, R156, RZ ;  /* 0x0000009c039c7210 */ /* 0x002fe80007ffe0ff */
[----:B------:R-:W-:Y:S04]  /*16120*/  ISETP.GT.AND P0, PT, R156, RZ, PT ;  /* 0x000000ff9c00720c */ /* 0x000fe80003f04270 */
[----:B------:R-:W-:Y:S02]  /*16130*/  FSEL R160, R4, -INF , P0 ;  /* 0xff80000004a07808 */ /* 0x000fe40000000000 */
[----:B------:R-:W1:Y:S01]  /*16140*/  SHFL.IDX PT, R4, R157, 0x1, 0x1c1f ;  /* 0x003c1f009d047f89 */ /* 0x000e6200000e0000 */
[----:B------:R-:W-:Y:S04]  /*16150*/  ISETP.GT.AND P0, PT, R156, 0x1, PT ;  /* 0x000000019c00780c */ /* 0x000fe80003f04270 */
[----:B------:R-:W-:Y:S02]  /*16160*/  FSEL R158, R5, -INF , P0 ;  /* 0xff800000059e7808 */ /* 0x000fe40000000000 */
[----:B-1----:R-:W-:Y:S04]  /*16170*/  IADD3 R3, R3, R4, RZ ;  /* 0x0000000403037210 */ /* 0x002fe80007ffe0ff */
[C---:B------:R-:W-:Y:S04]  /*16180*/  ISETP.GT.AND P0, PT, R3.reuse, RZ, PT ;  /* 0x000000ff0300720c */ /* 0x040fe80003f04270 */
[----:B------:R-:W-:Y:S02]  /*16190*/  FSEL R161, R6, -INF , P0 ;  /* 0xff80000006a17808 */ /* 0x000fe40000000000 */
[----:B------:R-:W-:Y:S04]  /*161a0*/  ISETP.GT.AND P0, PT, R3, 0x1, PT ;  /* 0x000000010300780c */ /* 0x000fe80003f04270 */
[----:B------:R-:W-:Y:S02]  /*161b0*/  FSEL R159, R7, -INF , P0 ;  /* 0xff800000079f7808 */ /* 0x000fe40000000000 */
        /* <DEDUP_REMOVED lines=16> */
[----:B------:R-:W-:Y:S01]  /*162c0*/  ISETP.GT.AND P0, PT, R156, 0x18, PT ;  /* 0x000000189c00780c */ /* 0x000fe20003f04270 */
[----:B------:R-:W-:Y:S03]  /*162d0*/  LDSM.16.MT88.4 R12, [R208+0x4080] ;  /* 0x00408000d00c783b */ /* 0x000fe60000004200 */
        /* <DEDUP_REMOVED lines=22> */
[----:B------:R-:W-:Y:S02]  /*16440*/  ISETP.GT.AND P0, PT, R3, 0x29, PT ;  /* 0x000000290300780c */ /* 0x000fe40003f04270 */
        /* <DEDUP_REMOVED lines=14> */
[----:B-1----:R-:W-:Y:S02]  /*16530*/  FMNMX.FTZ R10, R4, R5, !PT ;  /* 0x00000005040a7209 */ /* 0x002fe40007810000 */
[----:B------:R-:W-:Y:S04]  /*16540*/  FMNMX.FTZ R4, R161, R0, !PT ;  /* 0x00000000a1047209 */ /* 0x000fe80007810000 */
[----:B------:R-:W1:Y:S01]  /*16550*/  SHFL.BFLY PT, R3, R10, 0x1, 0x1f ;  /* 0x0c201f000a037f89 */ /* 0x000e6200000e0000 */
[----:B------:R-:W-:Y:S04]  /*16560*/  FMNMX.FTZ R4, R159, R4, !PT ;  /* 0x000000049f047209 */ /* 0x000fe80007810000 */
[----:B------:R-:W-:Y:S04]  /*16570*/  FMNMX.FTZ R4, R173, R4, !PT ;  /* 0x00000004ad047209 */ /* 0x000fe80007810000 */
[----:B------:R-:W-:Y:S04]  /*16580*/  FMNMX.FTZ R4, R163, R4, !PT ;  /* 0x00000004a3047209 */ /* 0x000fe80007810000 */
[----:B------:R-:W-:Y:S04]  /*16590*/  FMNMX.FTZ R4, R171, R4, !PT ;  /* 0x00000004ab047209 */ /* 0x000fe80007810000 */
[----:B------:R-:W-:Y:S04]  /*165a0*/  FMNMX.FTZ R4, R169, R4, !PT ;  /* 0x00000004a9047209 */ /* 0x000fe80007810000 */
[----:B------:R-:W-:Y:S02]  /*165b0*/  FMNMX.FTZ R4, R167, R4, !PT ;  /* 0x00000004a7047209 */ /* 0x000fe40007810000 */
[----:B-1----:R-:W-:Y:S02]  /*165c0*/  FMNMX.FTZ R3, R10, R3, !PT ;  /* 0x000000030a037209 */ /* 0x002fe40007810000 */
[----:B------:R-:W-:Y:S02]  /*165d0*/  FMNMX.FTZ R4, R165, R4, !PT ;  /* 0x00000004a5047209 */ /* 0x000fe40007810000 */
[C---:B------:R-:W-:Y:S01]  /*165e0*/  FSETP.NEU.FTZ.AND P0, PT, R3.reuse, -INF , PT ;  /* 0xff8000000300780b */ /* 0x040fe20003f1d000 */
[----:B------:R-:W-:Y:S01]  /*165f0*/  FMUL.FTZ R185, R3, c[0x0][0x2d0] ;  /* 0x0000b40003b97a20 */ /* 0x000fe20000410000 */
[----:B------:R-:W-:Y:S02]  /*16600*/  FMNMX.FTZ R4, R239, R4, !PT ;  /* 0x00000004ef047209 */ /* 0x000fe40007810000 */
[----:B------:R-:W-:Y:S02]  /*16610*/  FSEL R7, R3, RZ, P0 ;  /* 0x000000ff03077208 */ /* 0x000fe40000000000 */
[----:B------:R-:W-:Y:S02]  /*16620*/  FMNMX.FTZ R4, R187, R4, !PT ;  /* 0x00000004bb047209 */ /* 0x000fe40007810000 */
[----:B------:R-:W-:Y:S01]  /*16630*/  FSEL R185, R185, RZ, P0 ;  /* 0x000000ffb9b97208 */ /* 0x000fe20000000000 */
[----:B------:R-:W-:Y:S01]  /*16640*/  FADD.FTZ R7, -R7, R2 ;  /* 0x0000000207077221 */ /* 0x000fe20000010100 */
[----:B------:R-:W-:Y:S03]  /*16650*/  FMNMX.FTZ R4, R183, R4, !PT ;  /* 0x00000004b7047209 */ /* 0x000fe60007810000 */
[--C-:B------:R-:W-:Y:S01]  /*16660*/  FFMA.FTZ R181, R160, c[0x0][0x2d0], -R185.reuse ;  /* 0x0000b400a0b57a23 */ /* 0x100fe200000108b9 */
[----:B------:R-:W-:Y:S01]  /*16670*/  FMNMX.FTZ R11, R157, R4, !PT ;  /* 0x000000049d0b7209 */ /* 0x000fe20007810000 */
[--C-:B------:R-:W-:Y:S02]  /*16680*/  FFMA.FTZ R179, R8, c[0x0][0x2d0], -R185.reuse ;  /* 0x0000b40008b37a23 */ /* 0x100fe400000108b9 */
[--C-:B------:R-:W-:Y:S02]  /*16690*/  FFMA.FTZ R178, R6, c[0x0][0x2d0], -R185.reuse ;  /* 0x0000b40006b27a23 */ /* 0x100fe400000108b9 */
[----:B------:R-:W1:Y:S01]  /*166a0*/  SHFL.BFLY PT, R4, R11, 0x2, 0x1f ;  /* 0x0c401f000b047f89 */ /* 0x000e6200000e0000 */
[----:B------:R-:W-:Y:S01]  /*166b0*/  FMUL.FTZ R2, R7, c[0x0][0x2d0] ;  /* 0x0000b40007027a20 */ /* 0x000fe20000410000 */
        /* <DEDUP_REMOVED lines=10> */
[----:B------:R-:W-:Y:S03]  /*16760*/  FFMA.FTZ R185, R184, c[0x0][0x2d0], -R185 ;  /* 0x0000b400b8b97a23 */ /* 0x000fe600000108b9 */
[----:B------:R-:W-:Y:S01]  /*16770*/  MUFU.EX2 R179, R179 ;  /* 0x000000b300b37308 */ /* 0x000fe20000000800 */
[----:B-1----:R-:W-:Y:S05]  /*16780*/  FMNMX.FTZ R9, R11, R4, !PT ;  /* 0x000000040b097209 */ /* 0x002fea0007810000 */
[----:B------:R-:W1:Y:S04]  /*16790*/  SHFL.BFLY PT, R156, R9, 0x1, 0x1f ;  /* 0x0c201f00099c7f89 */ /* 0x000e6800000e0000 */
[----:B------:R-:W3:Y:S01]  /*167a0*/  MUFU.EX2 R178, R178 ;  /* 0x000000b200b27308 */ /* 0x000ee20000000800 */
[----:B--2---:R-:W-:Y:S09]  /*167b0*/  F2FP.PACK_AB R160, R180, R181 ;  /* 0x000000b5b4a0723e */ /* 0x004ff200000000ff */
[----:B------:R-:W2:Y:S10]  /*167c0*/  MUFU.EX2 R2, R2 ;  /* 0x0000000200027308 */ /* 0x000eb40000000800 */
[----:B------:R-:W-:Y:S01]  /*167d0*/  MUFU.EX2 R241, R241 ;  /* 0x000000f100f17308 */ /* 0x000fe20000000800 */
[----:B-1----:R-:W-:Y:S02]  /*167e0*/  FMNMX.FTZ R156, R156, R9, !PT ;  /* 0x000000099c9c7209 */ /* 0x002fe40007810000 */
[----:B---3--:R-:W-:Y:S02]  /*167f0*/  F2FP.PACK_AB R162, R178, R179 ;  /* 0x000000b3b2a2723e */ /* 0x008fe400000000ff */
[C---:B------:R-:W-:Y:S01]  /*16800*/  FSETP.NEU.FTZ.AND P0, PT, R156.reuse, -INF , PT ;  /* 0xff8000009c00780b */ /* 0x040fe20003f1d000 */
[C---:B------:R-:W-:Y:S03]  /*16810*/  FMUL.FTZ R182, R156.reuse, c[0x0][0x2d0] ;  /* 0x0000b4009cb67a20 */ /* 0x040fe60000410000 */
[----:B------:R-:W-:Y:S01]  /*16820*/  FSEL R5, R156, RZ, P0 ;  /* 0x000000ff9c057208 */ /* 0x000fe20000000000 */
[----:B------:R-:W-:Y:S01]  /*16830*/  MUFU.EX2 R244, R244 ;  /* 0x000000f400f47308 */ /* 0x000fe20000000800 */
[----:B------:R-:W-:Y:S01]  /*16840*/  FSEL R182, R182, RZ, P0 ;  /* 0x000000ffb6b67208 */ /* 0x000fe20000000000 */
[----:B--2---:R-:W-:Y:S01]  /*16850*/  FMUL.FTZ R4, R2, R152 ;  /* 0x0000009802047220 */ /* 0x004fe20000410000 */
[----:B------:R-:W-:Y:S01]  /*16860*/  ISETP.LT.AND P0, PT, R232, UR4, PT ;  /* 0x00000004e8007c0c */ /* 0x000fe2000bf01270 */
[----:B------:R-:W-:Y:S01]  /*16870*/  FADD.FTZ R5, -R5, R0 ;  /* 0x0000000005057221 */ /* 0x000fe20000010100 */
[----:B------:R-:W-:Y:S01]  /*16880*/  UMOV UR4, UR13 ;  /* 0x0000000d00047c82 */ /* 0x000fe20008000000 */
[--C-:B------:R-:W-:Y:S02]  /*16890*/  FFMA.FTZ R177, R161, c[0x0][0x2d0], -R182.reuse ;  /* 0x0000b400a1b17a23 */ /* 0x100fe400000108b6 */
[--C-:B------:R-:W-:Y:S02]  /*168a0*/  FFMA.FTZ R176, R159, c[0x0][0x2d0], -R182.reuse ;  /* 0x0000b4009fb07a23 */ /* 0x100fe400000108b6 */
[----:B------:R-:W-:Y:S01]  /*168b0*/  MUFU.EX2 R248, R248 ;  /* 0x000000f800f87308 */ /* 0x000fe20000000800 */
[--C-:B------:R-:W-:Y:S02]  /*168c0*/  FFMA.FTZ R159, R173, c[0x0][0x2d0], -R182.reuse ;  /* 0x0000b400ad9f7a23 */ /* 0x100fe400000108b6 */
[--C-:B------:R-:W-:Y:S01]  /*168d0*/  FFMA.FTZ R158, R163, c[0x0][0x2d0], -R182.reuse ;  /* 0x0000b400a39e7a23 */ /* 0x100fe200000108b6 */
[----:B------:R-:W-:Y:S01]  /*168e0*/  LDSM.16.MT88.4 R172, [R208+0x7880] ;  /* 0x00788000d0ac783b */ /* 0x000fe20000004200 */
[----:B------:R-:W-:Y:S02]  /*168f0*/  FMUL.FTZ R0, R5, c[0x0][0x2d0] ;  /* 0x0000b40005007a20 */ /* 0x000fe40000410000 */
        /* <DEDUP_REMOVED lines=9> */
[--C-:B------:R-:W-:Y:S02]  /*16990*/  FFMA.FTZ R243, R171, c[0x0][0x2d0], -R182.reuse ;  /* 0x0000b400abf37a23 */ /* 0x100fe400000108b6 */
[--C-:B------:R-:W-:Y:S02]  /*169a0*/  FFMA.FTZ R246, R169, c[0x0][0x2d0], -R182.reuse ;  /* 0x0000b400a9f67a23 */ /* 0x100fe400000108b6 */
[----:B------:R-:W-:Y:S01]  /*169b0*/  LDSM.16.MT88.4 R168, [R204+0x6080] ;  /* 0x00608000cca8783b */ /* 0x000fe20000004200 */
[--C-:B------:R-:W-:Y:S02]  /*169c0*/  FFMA.FTZ R247, R167, c[0x0][0x2d0], -R182.reuse ;  /* 0x0000b400a7f77a23 */ /* 0x100fe400000108b6 */
[--C-:B------:R-:W-:Y:S02]  /*169d0*/  FFMA.FTZ R250, R165, c[0x0][0x2d0], -R182.reuse ;  /* 0x0000b400a5fa7a23 */ /* 0x100fe400000108b6 */
[----:B------:R-:W-:Y:S01]  /*169e0*/  MUFU.EX2 R159, R159 ;  /* 0x0000009f009f7308 */ /* 0x000fe20000000800 */
[C---:B------:R-:W-:Y:S02]  /*169f0*/  FMUL.FTZ R28, R2.reuse, R28 ;  /* 0x0000001c021c7220 */ /* 0x040fe40000410000 */
[----:B------:R-:W-:Y:S01]  /*16a00*/  LDSM.16.MT88.4 R164, [R205+0x6080] ;  /* 0x00608000cda4783b */ /* 0x000fe20000004200 */
        /* <DEDUP_REMOVED lines=26> */
[C---:B-1----:R-:W-:Y:S02]  /*16bb0*/  FMUL.FTZ R6, R0.reuse, R154 ;  /* 0x0000009a00067220 */ /* 0x042fe40000410000 */
[C---:B------:R-:W-:Y:S02]  /*16bc0*/  FMUL.FTZ R7, R0.reuse, R155 ;  /* 0x0000009b00077220 */ /* 0x040fe40000410000 */
[----:B------:R-:W1:Y:S01]  /*16bd0*/  LDSM.16.MT88.4 R152, [R205+0x4080] ;  /* 0x00408000cd98783b */ /* 0x000e620000004200 */
[C---:B------:R-:W-:Y:S01]  /*16be0*/  FMUL.FTZ R10, R0.reuse, R134 ;  /* 0x00000086000a7220 */ /* 0x040fe20000410000 */
[----:B------:R-:W3:Y:S01]  /*16bf0*/  MUFU.EX2 R245, R245 ;  /* 0x000000f500f57308 */ /* 0x000ee20000000800 */
[C---:B------:R-:W-:Y:S02]  /*16c00*/  FMUL.FTZ R11, R0.reuse, R135 ;  /* 0x00000087000b7220 */ /* 0x040fe40000410000 */
[C---:B------:R-:W-:Y:S03]  /*16c10*/  HMMA.16816.F32 R4, R160.reuse, R12, R4 ;  /* 0x0000000ca004723c */ /* 0x040fe60000001804 */
[----:B------:R-:W4:Y:S02]  /*16c20*/  LDSM.16.MT88.4 R132, [R204+0x4080] ;  /* 0x00408000cc84783b */ /* 0x000f240000004200 */
[----:B------:R-:W-:Y:S02]  /*16c30*/  FMUL.FTZ R18, R0, R142 ;  /* 0x0000008e00127220 */ /* 0x000fe40000410000 */
[C---:B------:R-:W-:Y:S01]  /*16c40*/  FMUL.FTZ R12, R2.reuse, R136 ;  /* 0x00000088020c7220 */ /* 0x040fe20000410000 */
[C---:B------:R-:W-:Y:S01]  /*16c50*/  HMMA.16816.F32 R8, R160.reuse, R14, R8 ;  /* 0x0000000ea008723c */ /* 0x040fe20000001808 */
[----:B------:R-:W-:Y:S03]  /*16c60*/  MUFU.EX2 R247, R247 ;  /* 0x000000f700f77308 */ /* 0x000fe60000000800 */
[----:B------:R-:W-:Y:S02]  /*16c70*/  FMUL.FTZ R13, R2, R137 ;  /* 0x00000089020d7220 */ /* 0x000fe40000410000 */
[C---:B------:R-:W-:Y:S02]  /*16c80*/  FMUL.FTZ R19, R0.reuse, R143 ;  /* 0x0000008f00137220 */ /* 0x040fe40000410000 */
[C---:B------:R-:W-:Y:S01]  /*16c90*/  FMUL.FTZ R14, R0.reuse, R138 ;  /* 0x0000008a000e7220 */ /* 0x040fe20000410000 */
[----:B------:R-:W-:Y:S02]  /*16ca0*/  LDSM.16.MT88.4 R140, [R206+0x5880] ;  /* 0x00588000ce8c783b */ /* 0x000fe40000004200 */
[----:B------:R-:W5:Y:S01]  /*16cb0*/  MUFU.EX2 R250, R250 ;  /* 0x000000fa00fa7308 */ /* 0x000f620000000800 */
[C---:B------:R-:W-:Y:S02]  /*16cc0*/  FMUL.FTZ R15, R0.reuse, R139 ;  /* 0x0000008b000f7220 */ /* 0x040fe40000410000 */
[C---:B------:R-:W-:Y:S02]  /*16cd0*/  FMUL.FTZ R26, R0.reuse, R150 ;  /* 0x00000096001a7220 */ /* 0x040fe40000410000 */
[C---:B------:R-:W-:Y:S01]  /*16ce0*/  FMUL.FTZ R27, R0.reuse, R151 ;  /* 0x00000097001b7220 */ /* 0x040fe20000410000 */
[----:B------:R-:W2:Y:S01]  /*16cf0*/  LDSM.16.MT88.4 R136, [R208+0x5880] ;  /* 0x00588000d088783b */ /* 0x000ea20000004200 */
[C---:B------:R-:W-:Y:S01]  /*16d00*/  FMUL.FTZ R30, R0.reuse, R30 ;  /* 0x0000001e001e7220 */ /* 0x040fe20000410000 */
[C---:B------:R-:W-:Y:S02]  /*16d10*/  HMMA.16816.F32 R12, R160.reuse, R20, R12 ;  /* 0x00000014a00c723c */ /* 0x040fe4000000180c */
[----:B------:R-:W-:Y:S01]  /*16d20*/  MUFU.EX2 R242, R242 ;  /* 0x000000f200f27308 */ /* 0x000fe20000000800 */
[C---:B------:R-:W-:Y:S02]  /*16d30*/  FMUL.FTZ R31, R0.reuse, R31 ;  /* 0x0000001f001f7220 */ /* 0x040fe40000410000 */
[----:B------:R-:W-:Y:S01]  /*16d40*/  FMUL.FTZ R34, R0, R34 ;  /* 0x0000002200227220 */ /* 0x000fe20000410000 */
[----:B------:R-:W-:Y:S01]  /*16d50*/  LDSM.16.MT88.4 R148, [R204+0x4880] ;  /* 0x00488000cc94783b */ /* 0x000fe20000004200 */
[C---:B------:R-:W-:Y:S01]  /*16d60*/  FMUL.FTZ R20, R2.reuse, R144 ;  /* 0x0000009002147220 */ /* 0x040fe20000410000 */
[C---:B------:R-:W-:Y:S04]  /*16d70*/  HMMA.16816.F32 R16, R160.reuse, R22, R16 ;  /* 0x00000016a010723c */ /* 0x040fe80000001810 */
[----:B------:R-:W-:Y:S01]  /*16d80*/  FMUL.FTZ R21, R2, R145 ;  /* 0x0000009102157220 */ /* 0x000fe20000410000 */
[----:B------:R-:W2:Y:S01]  /*16d90*/  MUFU.EX2 R249, R249 ;  /* 0x000000f900f97308 */ /* 0x000ea20000000800 */
[C---:B------:R-:W-:Y:S02]  /*16da0*/  FMUL.FTZ R35, R0.reuse, R35 ;  /* 0x0000002300237220 */ /* 0x040fe40000410000 */
[C---:B------:R-:W-:Y:S04]  /*16db0*/  FMUL.FTZ R22, R0.reuse, R146 ;  /* 0x0000009200167220 */ /* 0x040fe80000410000 */
[C---:B------:R-:W-:Y:S02]  /*16dc0*/  FMUL.FTZ R23, R0.reuse, R147 ;  /* 0x0000009300177220 */ /* 0x040fe40000410000 */
[----:B------:R-:W-:Y:S01]  /*16dd0*/  LDSM.16.MT88.4 R144, [R205+0x4880] ;  /* 0x00488000cd90783b */ /* 0x000fe20000004200 */
[C---:B------:R-:W-:Y:S01]  /*16de0*/  FMUL.FTZ R38, R0.reuse, R38 ;  /* 0x0000002600267220 */ /* 0x040fe20000410000 */
[----:B------:R-:W-:Y:S01]  /*16df0*/  MUFU.EX2 R186, R186 ;  /* 0x000000ba00ba7308 */ /* 0x000fe20000000800 */
[C---:B------:R-:W-:Y:S02]  /*16e00*/  FMUL.FTZ R39, R0.reuse, R39 ;  /* 0x0000002700277220 */ /* 0x040fe40000410000 */
[C---:B-1----:R-:W-:Y:S03]  /*16e10*/  HMMA.16816.F32 R20, R160.reuse, R152, R20 ;  /* 0x00000098a014723c */ /* 0x042fe60000001814 */
[C---:B------:R-:W-:Y:S02]  /*16e20*/  FMUL.FTZ R42, R0.reuse, R42 ;  /* 0x0000002a002a7220 */ /* 0x040fe40000410000 */
[C---:B------:R-:W-:Y:S02]  /*16e30*/  FMUL.FTZ R43, R0.reuse, R43 ;  /* 0x0000002b002b7220 */ /* 0x040fe40000410000 */
[C---:B------:R-:W-:Y:S01]  /*16e40*/  FMUL.FTZ R46, R0.reuse, R46 ;  /* 0x0000002e002e7220 */ /* 0x040fe20000410000 */
[C---:B------:R-:W-:Y:S01]  /*16e50*/  HMMA.16816.F32 R24, R160.reuse, R154, R24 ;  /* 0x0000009aa018723c */ /* 0x040fe20000001818 */
[----:B------:R-:W-:Y:S01]  /*16e60*/  LDSM.16.MT88.4 R152, [R208+0x6080] ;  /* 0x00608000d098783b */ /* 0x000fe20000004200 */
[----:B------:R-:W-:Y:S02]  /*16e70*/  MUFU.EX2 R185, R185 ;  /* 0x000000b900b97308 */ /* 0x000fe40000000800 */
[C---:B------:R-:W-:Y:S02]  /*16e80*/  FMUL.FTZ R47, R0.reuse, R47 ;  /* 0x0000002f002f7220 */ /* 0x040fe40000410000 */
[C---:B------:R-:W-:Y:S02]  /*16e90*/  FMUL.FTZ R50, R0.reuse, R50 ;  /* 0x0000003200327220 */ /* 0x040fe40000410000 */
[C---:B----4-:R-:W-:Y:S04]  /*16ea0*/  HMMA.16816.F32 R28, R160.reuse, R132, R28 ;  /* 0x00000084a01c723c */ /* 0x050fe8000000181c */
[C---:B------:R-:W-:Y:S02]  /*16eb0*/  FMUL.FTZ R51, R0.reuse, R51 ;  /* 0x0000003300337220 */ /* 0x040fe40000410000 */
[C---:B------:R-:W-:Y:S02]  /*16ec0*/  FMUL.FTZ R54, R0.reuse, R54 ;  /* 0x0000003600367220 */ /* 0x040fe40000410000 */
        /* <DEDUP_REMOVED lines=12> */
[----:B------:R-:W-:Y:S02]  /*16f90*/  FMUL.FTZ R67, R0, R67 ;  /* 0x0000004300437220 */ /* 0x000fe40000410000 */
        /* <DEDUP_REMOVED lines=14> */
[C---:B--2---:R-:W-:Y:S04]  /*17080*/  HMMA.16816.F32 R60, R160.reuse, R136, R60 ;  /* 0x00000088a03c723c */ /* 0x044fe8000000183c */
[C---:B------:R-:W-:Y:S02]  /*17090*/  FMUL.FTZ R78, R0.reuse, R78 ;  /* 0x0000004e004e7220 */ /* 0x040fe40000410000 */
[----:B------:R-:W-:Y:S02]  /*170a0*/  FMUL.FTZ R79, R0, R79 ;  /* 0x0000004f004f7220 */ /* 0x000fe40000410000 */
[C---:B------:R-:W-:Y:S01]  /*170b0*/  HMMA.16816.F32 R64, R160.reuse, R138, R64 ;  /* 0x0000008aa040723c */ /* 0x040fe20000001840 */
[----:B------:R-:W2:Y:S03]  /*170c0*/  LDSM.16.MT88.4 R136, [R205+0x7080] ;  /* 0x00708000cd88783b */ /* 0x000ea60000004200 */
        /* <DEDUP_REMOVED lines=25> */
[C---:B------:R-:W-:Y:S04]  /*17260*/  FMUL.FTZ R96, R2.reuse, R96 ;  /* 0x0000006002607220 */ /* 0x040fe80000410000 */
        /* <DEDUP_REMOVED lines=48> */
[----:B------:R-:W-:Y:S01]  /*17570*/  F2FP.PACK_AB R132, R244, R241 ;  /* 0x000000f1f484723e */ /* 0x000fe200000000ff */
[--C-:B------:R-:W-:Y:S01]  /*17580*/  FFMA.FTZ R239, R239, c[0x0][0x2d0], -R182.reuse ;  /* 0x0000b400efef7a23 */ /* 0x100fe200000108b6 */
[----:B------:R-:W-:Y:S03]  /*17590*/  F2FP.PACK_AB R133, R246, R243 ;  /* 0x000000f3f685723e */ /* 0x000fe600000000ff */
[----:B------:R-:W-:Y:S01]  /*175a0*/  HMMA.16816.F32 R128, R160, R134, R128 ;  /* 0x00000086a080723c */ /* 0x000fe20000001880 */
[----:B------:R-:W1:Y:S01]  /*175b0*/  LDSM.16.MT88.4 R160, [R206+0x6080] ;  /* 0x00608000cea0783b */ /* 0x000e620000004200 */
[----:B------:R-:W-:Y:S01]  /*175c0*/  MUFU.EX2 R239, R239 ;  /* 0x000000ef00ef7308 */ /* 0x000fe20000000800 */
[--C-:B------:R-:W-:Y:S02]  /*175d0*/  FFMA.FTZ R240, R187, c[0x0][0x2d0], -R182.reuse ;  /* 0x0000b400bbf07a23 */ /* 0x100fe400000108b6 */
[--C-:B------:R-:W-:Y:S02]  /*175e0*/  FFMA.FTZ R183, R183, c[0x0][0x2d0], -R182.reuse ;  /* 0x0000b400b7b77a23 */ /* 0x100fe400000108b6 */
[----:B---3--:R-:W-:Y:S01]  /*175f0*/  F2FP.PACK_AB R134, R245, R248 ;  /* 0x000000f8f586723e */ /* 0x008fe200000000ff */
[----:B------:R-:W-:Y:S01]  /*17600*/  FFMA.FTZ R182, R157, c[0x0][0x2d0], -R182 ;  /* 0x0000b4009db67a23 */ /* 0x000fe200000108b6 */
[----:B-----5:R-:W-:Y:S03]  /*17610*/  F2FP.PACK_AB R135, R250, R247 ;  /* 0x000000f7fa87723e */ /* 0x020fe600000000ff */
[----:B------:R-:W3:Y:S01]  /*17620*/  MUFU.EX2 R240, R240 ;  /* 0x000000f000f07308 */ /* 0x000ee20000000800 */
[----:B------:R-:W-:Y:S01]  /*17630*/  FFMA.FTZ R181, R2, R231, R181 ;  /* 0x000000e702b57223 */ /* 0x000fe200000100b5 */
[-C--:B------:R-:W-:Y:S01]  /*17640*/  MOV R157, R156.reuse ;  /* 0x0000009c009d7202 */ /* 0x080fe20000000f00 */
[----:B------:R-:W-:Y:S01]  /*17650*/  FFMA.FTZ R177, R0, R229, R177 ;  /* 0x000000e500b17223 */ /* 0x000fe200000100b1 */
[C---:B--2---:R-:W-:Y:S05]  /*17660*/  HMMA.16816.F32 R4, R132.reuse, R136, R4 ;  /* 0x000000888404723c */ /* 0x044fea0000001804 */
[----:B------:R-:W-:Y:S01]  /*17670*/  FADD.FTZ R180, R180, R181 ;  /* 0x000000b5b4b47221 */ /* 0x000fe20000010000 */
[----:B------:R-:W-:Y:S01]  /*17680*/  MUFU.EX2 R183, R183 ;  /* 0x000000b700b77308 */ /* 0x000fe20000000800 */
[----:B------:R-:W-:Y:S01]  /*17690*/  FADD.FTZ R176, R176, R177 ;  /* 0x000000b1b0b07221 */ /* 0x000fe20000010000 */
[C---:B------:R-:W-:Y:S01]  /*176a0*/  HMMA.16816.F32 R8, R132.reuse, R138, R8 ;  /* 0x0000008a8408723c */ /* 0x040fe20000001808 */
[----:B------:R-:W2:Y:S03]  /*176b0*/  LDSM.16.MT88.4 R136, [R206+0x7880] ;  /* 0x00788000ce88783b */ /* 0x000ea60000004200 */
[----:B------:R-:W-:Y:S01]  /*176c0*/  FADD.FTZ R179, R179, R180 ;  /* 0x000000b4b3b37221 */ /* 0x000fe20000010000 */
[----:B------:R-:W-:Y:S01]  /*176d0*/  MOV R0, R156 ;  /* 0x0000009c00007202 */ /* 0x000fe20000000f00 */
[----:B------:R-:W-:Y:S01]  /*176e0*/  FADD.FTZ R159, R159, R176 ;  /* 0x000000b09f9f7221 */ /* 0x000fe20000010000 */
[----:B------:R-:W-:Y:S01]  /*176f0*/  MOV R2, R3 ;  /* 0x0000000300027202 */ /* 0x000fe20000000f00 */
[C---:B----4-:R-:W-:Y:S01]  /*17700*/  HMMA.16816.F32 R12, R132.reuse, R140, R12 ;  /* 0x0000008c840c723c */ /* 0x050fe2000000180c */
[----:B------:R-:W4:Y:S03]  /*17710*/  MUFU.EX2 R182, R182 ;  /* 0x000000b600b67308 */ /* 0x000f260000000800 */
[----:B------:R-:W-:Y:S02]  /*17720*/  FADD.FTZ R178, R178, R179 ;  /* 0x000000b3b2b27221 */ /* 0x000fe40000010000 */
[----:B------:R-:W-:Y:S02]  /*17730*/  FADD.FTZ R158, R158, R159 ;  /* 0x0000009f9e9e7221 */ /* 0x000fe40000010000 */
[C---:B------:R-:W-:Y:S01]  /*17740*/  HMMA.16816.F32 R16, R132.reuse, R142, R16 ;  /* 0x0000008e8410723c */ /* 0x040fe20000001810 */
[----:B------:R-:W5:Y:S03]  /*17750*/  LDSM.16.MT88.4 R140, [R205+0x7880] ;  /* 0x00788000cd8c783b */ /* 0x000f660000004200 */
[----:B------:R-:W-:Y:S04]  /*17760*/  FADD.FTZ R243, R243, R158 ;  /* 0x0000009ef3f37221 */ /* 0x000fe80000010000 */
[C---:B------:R-:W-:Y:S04]  /*17770*/  HMMA.16816.F32 R20, R132.reuse, R144, R20 ;  /* 0x000000908414723c */ /* 0x040fe80000001814 */
[----:B------:R-:W-:Y:S04]  /*17780*/  FADD.FTZ R246, R246, R243 ;  /* 0x000000f3f6f67221 */ /* 0x000fe80000010000 */
[C---:B------:R-:W-:Y:S01]  /*17790*/  HMMA.16816.F32 R24, R132.reuse, R146, R24 ;  /* 0x000000928418723c */ /* 0x040fe20000001818 */
[----:B------:R-:W2:Y:S03]  /*177a0*/  LDSM.16.MT88.4 R144, [R204+0x7880] ;  /* 0x00788000cc90783b */ /* 0x000ea60000004200 */
[----:B------:R-:W-:Y:S04]  /*177b0*/  FADD.FTZ R247, R247, R246 ;  /* 0x000000f6f7f77221 */ /* 0x000fe80000010000 */
[C---:B------:R-:W-:Y:S04]  /*177c0*/  HMMA.16816.F32 R28, R132.reuse, R148, R28 ;  /* 0x00000094841c723c */ /* 0x040fe8000000181c */
[----:B------:R-:W-:Y:S04]  /*177d0*/  FADD.FTZ R250, R250, R247 ;  /* 0x000000f7fafa7221 */ /* 0x000fe80000010000 */
[C---:B------:R-:W-:Y:S01]  /*177e0*/  HMMA.16816.F32 R32, R132.reuse, R150, R32 ;  /* 0x000000968420723c */ /* 0x040fe20000001820 */
[----:B------:R-:W2:Y:S07]  /*177f0*/  LDSM.16.MT88.4 R148, [R208+0x9080] ;  /* 0x00908000d094783b */ /* 0x000eae0000004200 */
[C---:B------:R-:W-:Y:S08]  /*17800*/  HMMA.16816.F32 R36, R132.reuse, R152, R36 ;  /* 0x000000988424723c */ /* 0x040ff00000001824 */
[C---:B------:R-:W-:Y:S08]  /*17810*/  HMMA.16816.F32 R40, R132.reuse, R154, R40 ;  /* 0x0000009a8428723c */ /* 0x040ff00000001828 */
[C---:B-1----:R-:W-:Y:S07]  /*17820*/  HMMA.16816.F32 R44, R132.reuse, R160, R44 ;  /* 0x000000a0842c723c */ /* 0x042fee000000182c */
[----:B------:R-:W-:Y:S01]  /*17830*/  F2FP.PACK_AB R160, R249, R242 ;  /* 0x000000f2f9a0723e */ /* 0x000fe200000000ff */
[C---:B------:R-:W-:Y:S04]  /*17840*/  HMMA.16816.F32 R48, R132.reuse, R162, R48 ;  /* 0x000000a28430723c */ /* 0x040fe80000001830 */
[----:B---3--:R-:W-:Y:S01]  /*17850*/  F2FP.PACK_AB R161, R240, R239 ;  /* 0x000000eff0a1723e */ /* 0x008fe200000000ff */
[----:B------:R-:W-:Y:S02]  /*17860*/  FADD.FTZ R239, R239, R250 ;  /* 0x000000faefef7221 */ /* 0x000fe40000010000 */
[----:B------:R-:W-:Y:S01]  /*17870*/  F2FP.PACK_AB R162, R185, R186 ;  /* 0x000000bab9a2723e */ /* 0x000fe200000000ff */
[C---:B------:R-:W-:Y:S04]  /*17880*/  HMMA.16816.F32 R52, R132.reuse, R164, R52 ;  /* 0x000000a48434723c */ /* 0x040fe80000001834 */
[----:B----4-:R-:W-:Y:S01]  /*17890*/  F2FP.PACK_AB R163, R182, R183 ;  /* 0x000000b7b6a3723e */ /* 0x010fe200000000ff */
        /* <DEDUP_REMOVED lines=11> */
[C---:B--2---:R-:W-:Y:S08]  /*17950*/  HMMA.16816.F32 R76, R132.reuse, R136, R76 ;  /* 0x00000088844c723c */ /* 0x044ff0000000184c */
        /* <DEDUP_REMOVED lines=12> */
[C---:B------:R-:W-:Y:S08]  /*17a20*/  HMMA.16816.F32 R112, R132.reuse, R138, R112 ;  /* 0x0000008a8470723c */ /* 0x040ff00000001870 */
[C---:B--2---:R-:W-:Y:S08]  /*17a30*/  HMMA.16816.F32 R116, R132.reuse, R140, R116 ;  /* 0x0000008c8474723c */ /* 0x044ff00000001874 */
[C---:B------:R-:W-:Y:S08]  /*17a40*/  HMMA.16816.F32 R120, R132.reuse, R142, R120 ;  /* 0x0000008e8478723c */ /* 0x040ff00000001878 */
[C---:B---3--:R-:W-:Y:S08]  /*17a50*/  HMMA.16816.F32 R124, R132.reuse, R144, R124 ;  /* 0x00000090847c723c */ /* 0x048ff0000000187c */
[----:B------:R-:W-:Y:S08]  /*17a60*/  HMMA.16816.F32 R128, R132, R146, R128 ;  /* 0x000000928480723c */ /* 0x000ff00000001880 */
[C---:B----4-:R-:W-:Y:S01]  /*17a70*/  HMMA.16816.F32 R152, R160.reuse, R148, R4 ;  /* 0x00000094a098723c */ /* 0x050fe20000001804 */
        /* <DEDUP_REMOVED lines=10> */
[----:B------:R-:W3:Y:S07]  /*17b20*/  LDSM.16.MT88.4 R24, [R206+0x8080] ;  /* 0x00808000ce18783b */ /* 0x000eee0000004200 */
[C---:B------:R-:W-:Y:S01]  /*17b30*/  HMMA.16816.F32 R28, R160.reuse, R172, R28 ;  /* 0x000000aca01c723c */ /* 0x040fe2000000181c */
[----:B------:R-:W3:Y:S07]  /*17b40*/  LDSM.16.MT88.4 R164, [R205+0x8080] ;  /* 0x00808000cda4783b */ /* 0x000eee0000004200 */
[C---:B------:R-:W-:Y:S01]  /*17b50*/  HMMA.16816.F32 R32, R160.reuse, R174, R32 ;  /* 0x000000aea020723c */ /* 0x040fe20000001820 */
[----:B------:R-:W4:Y:S07]  /*17b60*/  LDSM.16.MT88.4 R168, [R204+0x8080] ;  /* 0x00808000cca8783b */ /* 0x000f2e0000004200 */
[C---:B-1----:R-:W-:Y:S01]  /*17b70*/  HMMA.16816.F32 R36, R160.reuse, R4, R36 ;  /* 0x00000004a024723c */ /* 0x042fe20000001824 */
[----:B------:R-:W1:Y:S07]  /*17b80*/  LDSM.16.MT88.4 R172, [R208+0x9880] ;  /* 0x00988000d0ac783b */ /* 0x000e6e0000004200 */
        /* <DEDUP_REMOVED lines=20> */
[C---:B------:R-:W-:Y:S07]  /*17cd0*/  HMMA.16816.F32 R108, R160.reuse, R4, R108 ;  /* 0x00000004a06c723c */ /* 0x040fee000000186c */
[----:B------:R-:W-:Y:S01]  /*17ce0*/  FADD.FTZ R5, R241, R178 ;  /* 0x000000b2f1057221 */ /* 0x000fe20000010000 */
[C---:B------:R-:W-:Y:S04]  /*17cf0*/  HMMA.16816.F32 R112, R160.reuse, R6, R112 ;  /* 0x00000006a070723c */ /* 0x040fe80000001870 */
[----:B------:R-:W-:Y:S04]  /*17d00*/  FADD.FTZ R5, R244, R5 ;  /* 0x00000005f4057221 */ /* 0x000fe80000010000 */
[C---:B--2---:R-:W-:Y:S04]  /*17d10*/  HMMA.16816.F32 R116, R160.reuse, R8, R116 ;  /* 0x00000008a074723c */ /* 0x044fe80000001874 */
[----:B------:R-:W-:Y:S04]  /*17d20*/  FADD.FTZ R248, R248, R5 ;  /* 0x00000005f8f87221 */ /* 0x000fe80000010000 */
[C---:B------:R-:W-:Y:S04]  /*17d30*/  HMMA.16816.F32 R120, R160.reuse, R10, R120 ;  /* 0x0000000aa078723c */ /* 0x040fe80000001878 */
[----:B------:R-:W-:Y:S04]  /*17d40*/  FADD.FTZ R245, R245, R248 ;  /* 0x000000f8f5f57221 */ /* 0x000fe80000010000 */
[C---:B---3--:R-:W-:Y:S04]  /*17d50*/  HMMA.16816.F32 R124, R160.reuse, R12, R124 ;  /* 0x0000000ca07c723c */ /* 0x048fe8000000187c */
[----:B------:R-:W-:Y:S04]  /*17d60*/  FADD.FTZ R242, R242, R245 ;  /* 0x000000f5f2f27221 */ /* 0x000fe80000010000 */
[----:B------:R-:W-:Y:S04]  /*17d70*/  HMMA.16816.F32 R128, R160, R14, R128 ;  /* 0x0000000ea080723c */ /* 0x000fe80000001880 */
[----:B------:R-:W-:Y:S04]  /*17d80*/  FADD.FTZ R249, R249, R242 ;  /* 0x000000f2f9f97221 */ /* 0x000fe80000010000 */
[----:B------:R-:W-:Y:S04]  /*17d90*/  FADD.FTZ R186, R186, R249 ;  /* 0x000000f9baba7221 */ /* 0x000fe80000010000 */
[----:B------:R-:W-:Y:S01]  /*17da0*/  FADD.FTZ R231, R185, R186 ;  /* 0x000000bab9e77221 */ /* 0x000fe20000010000 */
[----:B------:R-:W-:-:S05]  /*17db0*/  @P0 BRA `(.L_x_3504) ;  /* 0xffffd06000000947 */ /* 0x000fca000383ffff */
.L_x_3499:
[----:B------:R-:W-:-:S13]  /*17dc0*/  ISETP.LE.AND P0, PT, RZ, UR13, PT ;  /* 0x0000000dff007c0c */ /* 0x000fda000bf03270 */
[----:B------:R-:W-:Y:S05]  /*17dd0*/  @!P0 BRA `(.L_x_3505) ;  /* 0x00002b8000008947 */ /* 0x000fea0003800000 */
[----:B------:R-:W-:Y:S01]  /*17de0*/  IADD3 R230, -R189, 0x30, RZ ;  /* 0x00000030bde67810 */ /* 0x000fe20007ffe1ff */
[C---:B------:R-:W-:Y:S01]  /*17df0*/  IMAD.SHL.U32 R233, R188.reuse, 0x2, RZ ;  /* 0x00000002bce97824 */ /* 0x040fe200078e00ff */
[----:B------:R-:W-:Y:S02]  /*17e00*/  SHF.L.U64.HI R232, R188, 0x1, R191 ;  /* 0x00000001bce87819 */ /* 0x000fe400000102bf */
.L_x_3510:
[----:B------:R-:W-:Y:S01]  /*17e10*/  SHF.R.S32.HI R5, RZ, 0x1f, R220 ;  /* 0x0000001fff057819 */ /* 0x000fe200000114dc */
[----:B------:R-:W-:Y:S01]  /*17e20*/  IMAD.WIDE.U32 R6, R220, c[0x0][0x208], RZ ;  /* 0x00008200dc067a25 */ /* 0x000fe200078e00ff */
        /* <DEDUP_REMOVED lines=17> */
[----:B------:R-:W-:Y:S01]  /*17f40*/  IMAD.SHL.U32 R2, R224, 0x2, RZ ;  /* 0x00000002e0027824 */ /* 0x000fe200078e00ff */
[----:B------:R-:W-:Y:S01]  /*17f50*/  LDSM.16.M88.4 R24, [R214] ;  /* 0x00000000d618783b */ /* 0x000fe20000000200 */
[C---:B------:R-:W-:Y:S01]  /*17f60*/  LEA R4, P0, R0.reuse, c[0x0][0x1f8], 0x1 ;  /* 0x00007e0000047a11 */ /* 0x040fe200078008ff */
[----:B------:R-:W-:Y:S02]  /*17f70*/  BSSY B0, `(.L_x_3506) ;  /* 0x0000030000007945 */ /* 0x000fe40003800000 */
[----:B------:R-:W-:Y:S01]  /*17f80*/  LDSM.16.M88.4 R8, [R213+0xa080] ;  /* 0x00a08000d508783b */ /* 0x000fe20000000200 */
[----:B------:R-:W-:Y:S03]  /*17f90*/  LEA.HI.X R15, R0, c[0x0][0x1fc], R7, 0x1, P0 ;  /* 0x00007f00000f7a11 */ /* 0x000fe600000f0c07 */
        /* <DEDUP_REMOVED lines=29> */
.L_x_3530:
        /* <DEDUP_REMOVED lines=16> */
.L_x_3507:
[----:B----4-:R-:W-:Y:S05]  /*18270*/  BSYNC B0 ;  /* 0x0000000000007941 */ /* 0x010fea0003800000 */
.L_x_3506:
[----:B------:R-:W0:Y:S01]  /*18280*/  LDGDEPBAR ;  /* 0x00000000000079af */ /* 0x000e220000000000 */
[----:B------:R-:W-:Y:S01]  /*18290*/  WARPSYNC 0xffffffff ;  /* 0xffffffff00007948 */ /* 0x000fe20003800000 */
[C---:B-1----:R-:W-:Y:S01]  /*182a0*/  HMMA.16816.F32 R4, R24.reuse, R8, RZ ;  /* 0x000000081804723c */ /* 0x042fe200000018ff */
[----:B------:R-:W-:Y:S02]  /*182b0*/  UISETP.GE.AND UP0, UPT, UR13, 0x1, UPT ;  /* 0x000000010d00788c */ /* 0x000fe4000bf06270 */
[----:B------:R-:W-:Y:S04]  /*182c0*/  LDSM.16.M88.4 R180, [R210] ;  /* 0x00000000d2b4783b */ /* 0x000fe80000000200 */
[----:B------:R-:W-:Y:S01]  /*182d0*/  PLOP3.LUT P0, PT, PT, PT, UP0, 0x40, 0x0 ;  /* 0x000000000000781c */ /* 0x000fe20003f0e808 */
[C---:B------:R-:W-:Y:S01]  /*182e0*/  HMMA.16816.F32 R8, R24.reuse, R10, RZ ;  /* 0x0000000a1808723c */ /* 0x040fe200000018ff */
[----:B------:R-:W1:Y:S05]  /*182f0*/  LDSM.16.M88.4 R184, [R207+0xa080] ;  /* 0x00a08000cfb8783b */ /* 0x000e6a0000000200 */
[----:B------:R-:W-:Y:S02]  /*18300*/  LDSM.16.M88.4 R188, [R207+0xb080] ;  /* 0x00b08000cfbc783b */ /* 0x000fe40000000200 */
[C---:B------:R-:W-:Y:S08]  /*18310*/  HMMA.16816.F32 R12, R24.reuse, R16, RZ ;  /* 0x00000010180c723c */ /* 0x040ff000000018ff */
[C---:B------:R-:W-:Y:S08]  /*18320*/  HMMA.16816.F32 R16, R24.reuse, R18, RZ ;  /* 0x000000121810723c */ /* 0x040ff000000018ff */
[C---:B------:R-:W-:Y:S08]  /*18330*/  HMMA.16816.F32 R20, R24.reuse, R160, RZ ;  /* 0x000000a01814723c */ /* 0x040ff000000018ff */
[----:B------:R-:W-:Y:S01]  /*18340*/  HMMA.16816.F32 R24, R24, R162, RZ ;  /* 0x000000a21818723c */ /* 0x000fe200000018ff */
[----:B------:R-:W2:Y:S07]  /*18350*/  LDSM.16.M88.4 R160, [R207+0xa880] ;  /* 0x00a88000cfa0783b */ /* 0x000eae0000000200 */
[C---:B---3--:R-:W-:Y:S08]  /*18360*/  HMMA.16816.F32 R4, R164.reuse, R168, R4 ;  /* 0x000000a8a404723c */ /* 0x048ff00000001804 */
        /* <DEDUP_REMOVED lines=21> */
[----:B------:R-:W-:Y:S07]  /*184c0*/  LDSM.16.M88.4 R172, [R200] ;  /* 0x00000000c8ac783b */ /* 0x000fee0000000200 */
[C---:B----4-:R-:W-:Y:S08]  /*184d0*/  HMMA.16816.F32 R12, R168.reuse, R164, R12 ;  /* 0x000000a4a80c723c */ /* 0x050ff0000000180c */
[C---:B------:R-:W-:Y:S01]  /*184e0*/  HMMA.16816.F32 R16, R168.reuse, R166, R16 ;  /* 0x000000a6a810723c */ /* 0x040fe20000001810 */
[----:B------:R-:W3:Y:S07]  /*184f0*/  LDSM.16.M88.4 R164, [R212+0x4000] ;  /* 0x00400000d4a4783b */ /* 0x000eee0000000200 */
[C---:B-----5:R-:W-:Y:S08]  /*18500*/  HMMA.16816.F32 R20, R168.reuse, R176, R20 ;  /* 0x000000b0a814723c */ /* 0x060ff00000001814 */
[----:B------:R-:W-:Y:S01]  /*18510*/  HMMA.16816.F32 R24, R168, R178, R24 ;  /* 0x000000b2a818723c */ /* 0x000fe20000001818 */
[----:B------:R-:W4:Y:S05]  /*18520*/  LDSM.16.M88.4 R168, [R199] ;  /* 0x00000000c7a8783b */ /* 0x000f2a0000000200 */
[----:B------:R-:W5:Y:S02]  /*18530*/  LDSM.16.M88.4 R176, [R198] ;  /* 0x00000000c6b0783b */ /* 0x000f640000000200 */
        /* <DEDUP_REMOVED lines=114> */
[----:B------:R-:W-:-:S07]  /*18c60*/  @P0 BRA `(.L_x_3509) ;  /* 0x000003d000000947 */ /* 0x000fce0003800000 */
[----:B------:R-:W-:Y:S01]  /*18c70*/  UIMAD UR4, UR13, 0x30, UR19 ;  /* 0x000000300d0478a4 */ /* 0x000fe2000f8e0213 */
        /* <DEDUP_REMOVED lines=60> */
.L_x_3509:
[----:B------:R-:W-:Y:S01]  /*19040*/  FMNMX.FTZ R2, R4, R3, !PT ;  /* 0x0000000304027209 */ /* 0x000fe20007810000 */
[----:B-1----:R-:W-:Y:S01]  /*19050*/  LDSM.16.MT88.4 R164, [R206+0x4080] ;  /* 0x00408000cea4783b */ /* 0x002fe20000004200 */
        /* <DEDUP_REMOVED lines=25> */
[----:B------:R-:W-:Y:S01]  /*191f0*/  UMOV UR13, UR4 ;  /* 0x00000004000d7c82 */ /* 0x000fe20008000000 */
        /* <DEDUP_REMOVED lines=29> */
[----:B------:R2:W3:Y:S01]  /*193d0*/  MUFU.EX2 R0, R157 ;  /* 0x0000009d00007308 */ /* 0x0004e20000000800 */
        /* <DEDUP_REMOVED lines=14> */
[--C-:B--2---:R-:W-:Y:S01]  /*194c0*/  FFMA.FTZ R157, R10, c[0x0][0x2d0], -R176.reuse ;  /* 0x0000b4000a9d7a23 */ /* 0x104fe200000108b0 */
[----:B------:R-:W-:Y:S01]  /*194d0*/  LDSM.16.MT88.4 R20, [R205+0x9080] ;  /* 0x00908000cd14783b */ /* 0x000fe20000004200 */
[C---:B---3--:R-:W-:Y:S02]  /*194e0*/  FMUL.FTZ R10, R0.reuse, R154 ;  /* 0x0000009a000a7220 */ /* 0x048fe40000410000 */
        /* <DEDUP_REMOVED lines=10> */
[----:B------:R-:W-:Y:S02]  /*19590*/  FMUL.FTZ R147, R0, R147 ;  /* 0x0000009300937220 */ /* 0x000fe40000410000 */
[--C-:B------:R-:W-:Y:S02]  /*195a0*/  FFMA.FTZ R235, R24, c[0x0][0x2d0], -R177.reuse ;  /* 0x0000b40018eb7a23 */ /* 0x100fe400000108b1 */
[--C-:B------:R-:W-:Y:S01]  /*195b0*/  FFMA.FTZ R237, R26, c[0x0][0x2d0], -R176.reuse ;  /* 0x0000b4001aed7a23 */ /* 0x100fe200000108b0 */
[----:B------:R-:W-:Y:S01]  /*195c0*/  MUFU.EX2 R157, R157 ;  /* 0x0000009d009d7308 */ /* 0x000fe20000000800 */
[----:B------:R-:W-:Y:S02]  /*195d0*/  FFMA.FTZ R177, R25, c[0x0][0x2d0], -R177 ;  /* 0x0000b40019b17a23 */ /* 0x000fe400000108b1 */
[----:B------:R-:W-:Y:S02]  /*195e0*/  FFMA.FTZ R176, R27, c[0x0][0x2d0], -R176 ;  /* 0x0000b4001bb07a23 */ /* 0x000fe400000108b0 */
[----:B------:R-:W-:Y:S01]  /*195f0*/  LDSM.16.MT88.4 R24, [R206+0x5080] ;  /* 0x00508000ce18783b */ /* 0x000fe20000004200 */
[C---:B------:R-:W-:Y:S02]  /*19600*/  FMUL.FTZ R150, R0.reuse, R150 ;  /* 0x0000009600967220 */ /* 0x040fe40000410000 */
[C---:B------:R-:W-:Y:S02]  /*19610*/  FMUL.FTZ R151, R0.reuse, R151 ;  /* 0x0000009700977220 */ /* 0x040fe40000410000 */
[----:B------:R-:W3:Y:S01]  /*19620*/  MUFU.EX2 R182, R182 ;  /* 0x000000b600b67308 */ /* 0x000ee20000000800 */
        /* <DEDUP_REMOVED lines=19> */
[----:B------:R3:W-:Y:S01]  /*19760*/  MUFU.EX2 R240, R176 ;  /* 0x000000b000f07308 */ /* 0x0007e20000000800 */
[C---:B------:R-:W-:Y:S02]  /*19770*/  FMUL.FTZ R59, R0.reuse, R59 ;  /* 0x0000003b003b7220 */ /* 0x040fe40000410000 */
[----:B------:R-:W-:Y:S02]  /*19780*/  FMUL.FTZ R62, R0, R62 ;  /* 0x0000003e003e7220 */ /* 0x000fe40000410000 */
[C---:B--2---:R-:W-:Y:S01]  /*19790*/  FMUL.FTZ R8, R2.reuse, R152 ;  /* 0x0000009802087220 */ /* 0x044fe20000410000 */
[----:B------:R-:W-:Y:S01]  /*197a0*/  F2FP.PACK_AB R152, R5, R158 ;  /* 0x0000009e0598723e */ /* 0x000fe200000000ff */
[C---:B------:R-:W-:Y:S01]  /*197b0*/  FMUL.FTZ R9, R2.reuse, R153 ;  /* 0x0000009902097220 */ /* 0x040fe20000410000 */
[----:B------:R-:W-:Y:S01]  /*197c0*/  F2FP.PACK_AB R153, R7, R6 ;  /* 0x000000060799723e */ /* 0x000fe200000000ff */
[C---:B------:R-:W-:Y:S01]  /*197d0*/  FMUL.FTZ R132, R2.reuse, R132 ;  /* 0x0000008402847220 */ /* 0x040fe20000410000 */
[----:B------:R-:W-:Y:S01]  /*197e0*/  MUFU.EX2 R181, R181 ;  /* 0x000000b500b57308 */ /* 0x000fe20000000800 */
[C---:B------:R-:W-:Y:S02]  /*197f0*/  FMUL.FTZ R133, R2.reuse, R133 ;  /* 0x0000008502857220 */ /* 0x040fe40000410000 */
[C---:B------:R-:W-:Y:S02]  /*19800*/  FMUL.FTZ R136, R2.reuse, R136 ;  /* 0x0000008802887220 */ /* 0x040fe40000410000 */
[C---:B-1----:R-:W-:Y:S05]  /*19810*/  HMMA.16816.F32 R8, R152.reuse, R160, R8 ;  /* 0x000000a09808723c */ /* 0x042fea0000001808 */
[C---:B------:R-:W-:Y:S01]  /*19820*/  FMUL.FTZ R137, R2.reuse, R137 ;  /* 0x0000008902897220 */ /* 0x040fe20000410000 */
[----:B------:R-:W1:Y:S01]  /*19830*/  MUFU.EX2 R184, R184 ;  /* 0x000000b800b87308 */ /* 0x000e620000000800 */
[C---:B------:R-:W-:Y:S01]  /*19840*/  FMUL.FTZ R140, R2.reuse, R140 ;  /* 0x0000008c028c7220 */ /* 0x040fe20000410000 */
[C---:B------:R-:W-:Y:S01]  /*19850*/  HMMA.16816.F32 R132, R152.reuse, R162, R132 ;  /* 0x000000a29884723c */ /* 0x040fe20000001884 */
[----:B------:R-:W2:Y:S03]  /*19860*/  LDSM.16.MT88.4 R160, [R204+0x4080] ;  /* 0x00408000cca0783b */ /* 0x000ea60000004200 */
[C---:B------:R-:W-:Y:S02]  /*19870*/  FMUL.FTZ R141, R2.reuse, R141 ;  /* 0x0000008d028d7220 */ /* 0x040fe40000410000 */
[C---:B------:R-:W-:Y:S02]  /*19880*/  FMUL.FTZ R144, R2.reuse, R144 ;  /* 0x0000009002907220 */ /* 0x040fe40000410000 */
[C---:B------:R-:W-:Y:S01]  /*19890*/  HMMA.16816.F32 R136, R152.reuse, R164, R136 ;  /* 0x000000a49888723c */ /* 0x040fe20000001888 */
[----:B---3--:R-:W-:Y:S01]  /*198a0*/  LDSM.16.MT88.4 R176, [R204+0x8080] ;  /* 0x00808000ccb0783b */ /* 0x008fe20000004200 */
[----:B------:R-:W-:Y:S02]  /*198b0*/  MUFU.EX2 R183, R183 ;  /* 0x000000b700b77308 */ /* 0x000fe40000000800 */
[C---:B------:R-:W-:Y:S02]  /*198c0*/  FMUL.FTZ R145, R2.reuse, R145 ;  /* 0x0000009102917220 */ /* 0x040fe40000410000 */
[C---:B------:R-:W-:Y:S02]  /*198d0*/  FMUL.FTZ R148, R2.reuse, R148 ;  /* 0x0000009402947220 */ /* 0x040fe40000410000 */
[C---:B------:R-:W-:Y:S01]  /*198e0*/  HMMA.16816.F32 R140, R152.reuse, R166, R140 ;  /* 0x000000a6988c723c */ /* 0x040fe2000000188c */
[----:B------:R-:W3:Y:S03]  /*198f0*/  LDSM.16.MT88.4 R164, [R208+0x5880] ;  /* 0x00588000d0a4783b */ /* 0x000ee60000004200 */
[C---:B------:R-:W-:Y:S01]  /*19900*/  FMUL.FTZ R149, R2.reuse, R149 ;  /* 0x0000009502957220 */ /* 0x040fe20000410000 */
[----:B------:R-:W4:Y:S01]  /*19910*/  MUFU.EX2 R186, R186 ;  /* 0x000000ba00ba7308 */ /* 0x000f220000000800 */
[C---:B------:R-:W-:Y:S02]  /*19920*/  FMUL.FTZ R28, R2.reuse, R28 ;  /* 0x0000001c021c7220 */ /* 0x040fe40000410000 */
[C---:B------:R-:W-:Y:S04]  /*19930*/  HMMA.16816.F32 R144, R152.reuse, R168, R144 ;  /* 0x000000a89890723c */ /* 0x040fe80000001890 */
[C---:B------:R-:W-:Y:S02]  /*19940*/  FMUL.FTZ R29, R2.reuse, R29 ;  /* 0x0000001d021d7220 */ /* 0x040fe40000410000 */
[C---:B------:R-:W-:Y:S01]  /*19950*/  FMUL.FTZ R32, R2.reuse, R32 ;  /* 0x0000002002207220 */ /* 0x040fe20000410000 */
[----:B------:R-:W-:Y:S01]  /*19960*/  MUFU.EX2 R185, R185 ;  /* 0x000000b900b97308 */ /* 0x000fe20000000800 */
[C---:B------:R-:W-:Y:S01]  /*19970*/  HMMA.16816.F32 R148, R152.reuse, R170, R148 ;  /* 0x000000aa9894723c */ /* 0x040fe20000001894 */
[----:B------:R-:W5:Y:S03]  /*19980*/  LDSM.16.MT88.4 R168, [R206+0x5880] ;  /* 0x00588000cea8783b */ /* 0x000f660000004200 */
[C---:B------:R-:W-:Y:S02]  /*19990*/  FMUL.FTZ R33, R2.reuse, R33 ;  /* 0x0000002102217220 */ /* 0x040fe40000410000 */
[C---:B------:R-:W-:Y:S02]  /*199a0*/  FMUL.FTZ R36, R2.reuse, R36 ;  /* 0x0000002402247220 */ /* 0x040fe40000410000 */
[C---:B------:R-:W-:Y:S01]  /*199b0*/  FMUL.FTZ R37, R2.reuse, R37 ;  /* 0x0000002502257220 */ /* 0x040fe20000410000 */
[C---:B--2---:R-:W-:Y:S01]  /*199c0*/  HMMA.16816.F32 R28, R152.reuse, R160, R28 ;  /* 0x000000a0981c723c */ /* 0x044fe2000000181c */
[----:B------:R-:W2:Y:S02]  /*199d0*/  MUFU.EX2 R188, R188 ;  /* 0x000000bc00bc7308 */ /* 0x000ea40000000800 */
[C---:B------:R-:W-:Y:S02]  /*199e0*/  FMUL.FTZ R40, R2.reuse, R40 ;  /* 0x0000002802287220 */ /* 0x040fe40000410000 */
[C---:B------:R-:W-:Y:S02]  /*199f0*/  FMUL.FTZ R41, R2.reuse, R41 ;  /* 0x0000002902297220 */ /* 0x040fe40000410000 */
[C---:B------:R-:W-:Y:S01]  /*19a00*/  FMUL.FTZ R44, R2.reuse, R44 ;  /* 0x0000002c022c7220 */ /* 0x040fe20000410000 */
[C---:B------:R-:W-:Y:S01]  /*19a10*/  HMMA.16816.F32 R32, R152.reuse, R162, R32 ;  /* 0x000000a29820723c */ /* 0x040fe20000001820 */
[----:B------:R-:W1:Y:S02]  /*19a20*/  LDSM.16.MT88.4 R160, [R205+0x5880] ;  /* 0x00588000cda0783b */ /* 0x000e640000004200 */
[----:B------:R-:W-:Y:S01]  /*19a30*/  MUFU.EX2 R187, R187 ;  /* 0x000000bb00bb7308 */ /* 0x000fe20000000800 */
[C---:B------:R-:W-:Y:S02]  /*19a40*/  FMUL.FTZ R45, R2.reuse, R45 ;  /* 0x0000002d022d7220 */ /* 0x040fe40000410000 */
[C---:B------:R-:W-:Y:S02]  /*19a50*/  FMUL.FTZ R48, R2.reuse, R48 ;  /* 0x0000003002307220 */ /* 0x040fe40000410000 */
[C---:B---3--:R-:W-:Y:S04]  /*19a60*/  HMMA.16816.F32 R36, R152.reuse, R164, R36 ;  /* 0x000000a49824723c */ /* 0x048fe80000001824 */
[C---:B------:R-:W-:Y:S01]  /*19a70*/  FMUL.FTZ R49, R2.reuse, R49 ;  /* 0x0000003102317220 */ /* 0x040fe20000410000 */
[----:B------:R-:W3:Y:S01]  /*19a80*/  MUFU.EX2 R190, R190 ;  /* 0x000000be00be7308 */ /* 0x000ee20000000800 */
[C---:B------:R-:W-:Y:S02]  /*19a90*/  FMUL.FTZ R52, R2.reuse, R52 ;  /* 0x0000003402347220 */ /* 0x040fe40000410000 */
[C---:B------:R-:W-:Y:S01]  /*19aa0*/  HMMA.16816.F32 R40, R152.reuse, R166, R40 ;  /* 0x000000a69828723c */ /* 0x040fe20000001828 */
[----:B------:R-:W2:Y:S03]  /*19ab0*/  LDSM.16.MT88.4 R164, [R204+0x5880] ;  /* 0x00588000cca4783b */ /* 0x000ea60000004200 */
[C---:B------:R-:W-:Y:S02]  /*19ac0*/  FMUL.FTZ R53, R2.reuse, R53 ;  /* 0x0000003502357220 */ /* 0x040fe40000410000 */
[C---:B------:R-:W-:Y:S01]  /*19ad0*/  FMUL.FTZ R56, R2.reuse, R56 ;  /* 0x0000003802387220 */ /* 0x040fe20000410000 */
[----:B------:R-:W-:Y:S01]  /*19ae0*/  MUFU.EX2 R189, R189 ;  /* 0x000000bd00bd7308 */ /* 0x000fe20000000800 */
[C---:B-----5:R-:W-:Y:S04]  /*19af0*/  HMMA.16816.F32 R44, R152.reuse, R168, R44 ;  /* 0x000000a8982c723c */ /* 0x060fe8000000182c */
[C---:B------:R-:W-:Y:S02]  /*19b00*/  FMUL.FTZ R57, R2.reuse, R57 ;  /* 0x0000003902397220 */ /* 0x040fe40000410000 */
[C---:B------:R-:W-:Y:S02]  /*19b10*/  FMUL.FTZ R60, R2.reuse, R60 ;  /* 0x0000003c023c7220 */ /* 0x040fe40000410000 */
[C---:B------:R-:W-:Y:S01]  /*19b20*/  HMMA.16816.F32 R48, R152.reuse, R170, R48 ;  /* 0x000000aa9830723c */ /* 0x040fe20000001830 */
[----:B------:R-:W5:Y:S01]  /*19b30*/  LDSM.16.MT88.4 R168, [R208+0x7080] ;  /* 0x00708000d0a8783b */ /* 0x000f620000004200 */
[----:B------:R-:W3:Y:S02]  /*19b40*/  MUFU.EX2 R234, R234 ;  /* 0x000000ea00ea7308 */ /* 0x000ee40000000800 */
[----:B------:R-:W-:Y:S02]  /*19b50*/  FMUL.FTZ R61, R2, R61 ;  /* 0x0000003d023d7220 */ /* 0x000fe40000410000 */
        /* <DEDUP_REMOVED lines=10> */
[----:B------:R-:W-:Y:S01]  /*19c00*/  FMUL.FTZ R69, R2, R69 ;  /* 0x0000004502457220 */ /* 0x000fe20000410000 */
[----:B------:R-:W1:Y:S01]  /*19c10*/  MUFU.EX2 R236, R236 ;  /* 0x000000ec00ec7308 */ /* 0x000e620000000800 */
[C---:B--2---:R-:W-:Y:S04]  /*19c20*/  HMMA.16816.F32 R60, R152.reuse, R164, R60 ;  /* 0x000000a4983c723c */ /* 0x044fe8000000183c */
[C---:B------:R-:W-:Y:S02]  /*19c30*/  FMUL.FTZ R70, R0.reuse, R70 ;  /* 0x0000004600467220 */ /* 0x040fe40000410000 */
[----:B------:R-:W-:Y:S02]  /*19c40*/  FMUL.FTZ R71, R0, R71 ;  /* 0x0000004700477220 */ /* 0x000fe40000410000 */
[C---:B------:R-:W-:Y:S01]  /*19c50*/  HMMA.16816.F32 R64, R152.reuse, R166, R64 ;  /* 0x000000a69840723c */ /* 0x040fe20000001840 */
[----:B------:R-:W2:Y:S01]  /*19c60*/  LDSM.16.MT88.4 R164, [R205+0x7080] ;  /* 0x00708000cda4783b */ /* 0x000ea20000004200 */
[----:B------:R-:W1:Y:S02]  /*19c70*/  MUFU.EX2 R235, R235 ;  /* 0x000000eb00eb7308 */ /* 0x000e640000000800 */
[C---:B------:R-:W-:Y:S02]  /*19c80*/  FMUL.FTZ R72, R2.reuse, R72 ;  /* 0x0000004802487220 */ /* 0x040fe40000410000 */
[----:B------:R-:W-:Y:S02]  /*19c90*/  FMUL.FTZ R73, R2, R73 ;  /* 0x0000004902497220 */ /* 0x000fe40000410000 */
[C---:B-----5:R-:W-:Y:S04]  /*19ca0*/  HMMA.16816.F32 R68, R152.reuse, R168, R68 ;  /* 0x000000a89844723c */ /* 0x060fe80000001844 */
[C---:B------:R-:W-:Y:S01]  /*19cb0*/  FMUL.FTZ R74, R0.reuse, R74 ;  /* 0x0000004a004a7220 */ /* 0x040fe20000410000 */
[----:B------:R-:W5:Y:S01]  /*19cc0*/  MUFU.EX2 R237, R237 ;  /* 0x000000ed00ed7308 */ /* 0x000f620000000800 */
        /* <DEDUP_REMOVED lines=75> */
[C---:B------:R-:W-:Y:S03]  /*1a180*/  HMMA.16816.F32 R124, R152.reuse, R12, R124 ;  /* 0x0000000c987c723c */ /* 0x040fe6000000187c */
[C---:B------:R-:W-:Y:S02]  /*1a190*/  FMUL.FTZ R130, R0.reuse, R130 ;  /* 0x0000008200827220 */ /* 0x040fe40000410000 */
[----:B------:R-:W-:Y:S02]  /*1a1a0*/  FMUL.FTZ R131, R0, R131 ;  /* 0x0000008300837220 */ /* 0x000fe40000410000 */
[----:B------:R-:W-:Y:S01]  /*1a1b0*/  F2FP.PACK_AB R12, R184, R181 ;  /* 0x000000b5b80c723e */ /* 0x000fe200000000ff */
[----:B------:R-:W-:Y:S01]  /*1a1c0*/  FFMA.FTZ R158, R2, R231, R158 ;  /* 0x000000e7029e7223 */ /* 0x000fe2000001009e */
[----:B----4-:R-:W-:Y:S03]  /*1a1d0*/  F2FP.PACK_AB R13, R186, R183 ;  /* 0x000000b7ba0d723e */ /* 0x010fe600000000ff */
[----:B------:R-:W-:Y:S01]  /*1a1e0*/  HMMA.16816.F32 R128, R152, R14, R128 ;  /* 0x0000000e9880723c */ /* 0x000fe20000001880 */
[----:B------:R-:W4:Y:S02]  /*1a1f0*/  LDSM.16.MT88.4 R152, [R208+0x6080] ;  /* 0x00608000d098783b */ /* 0x000f240000004200 */
[----:B------:R-:W-:Y:S02]  /*1a200*/  FFMA.FTZ R6, R0, R229, R6 ;  /* 0x000000e500067223 */ /* 0x000fe40000010006 */
[----:B------:R-:W-:Y:S02]  /*1a210*/  FADD.FTZ R158, R5, R158 ;  /* 0x0000009e059e7221 */ /* 0x000fe40000010000 */
[----:B------:R-:W-:Y:S01]  /*1a220*/  F2FP.PACK_AB R14, R188, R185 ;  /* 0x000000b9bc0e723e */ /* 0x000fe200000000ff */
[----:B------:R-:W-:Y:S01]  /*1a230*/  FADD.FTZ R6, R7, R6 ;  /* 0x0000000607067221 */ /* 0x000fe20000010000 */
[----:B------:R-:W-:Y:S03]  /*1a240*/  F2FP.PACK_AB R15, R190, R187 ;  /* 0x000000bbbe0f723e */ /* 0x000fe600000000ff */
[----:B------:R-:W-:Y:S02]  /*1a250*/  FADD.FTZ R159, R159, R158 ;  /* 0x0000009e9f9f7221 */ /* 0x000fe40000010000 */
[----:B------:R-:W-:Y:S02]  /*1a260*/  FADD.FTZ R157, R157, R6 ;  /* 0x000000069d9d7221 */ /* 0x000fe40000010000 */
[C---:B-1----:R-:W-:Y:S05]  /*1a270*/  HMMA.16816.F32 R8, R12.reuse, R160, R8 ;  /* 0x000000a00c08723c */ /* 0x042fea0000001808 */
[----:B------:R-:W-:Y:S02]  /*1a280*/  FADD.FTZ R180, R180, R159 ;  /* 0x0000009fb4b47221 */ /* 0x000fe40000010000 */
[----:B------:R-:W-:Y:S01]  /*1a290*/  FADD.FTZ R182, R182, R157 ;  /* 0x0000009db6b67221 */ /* 0x000fe20000010000 */
[C---:B------:R-:W-:Y:S01]  /*1a2a0*/  HMMA.16816.F32 R132, R12.reuse, R162, R132 ;  /* 0x000000a20c84723c */ /* 0x040fe20000001884 */
[----:B------:R-:W1:Y:S03]  /*1a2b0*/  LDSM.16.MT88.4 R160, [R206+0x6080] ;  /* 0x00608000cea0783b */ /* 0x000e660000004200 */
[----:B------:R-:W-:Y:S01]  /*1a2c0*/  MOV R157, R156 ;  /* 0x0000009c009d7202 */ /* 0x000fe20000000f00 */
[----:B------:R-:W-:Y:S02]  /*1a2d0*/  FADD.FTZ R181, R181, R180 ;  /* 0x000000b4b5b57221 */ /* 0x000fe40000010000 */
[----:B------:R-:W-:Y:S01]  /*1a2e0*/  FADD.FTZ R183, R183, R182 ;  /* 0x000000b6b7b77221 */ /* 0x000fe20000010000 */
[C---:B------:R-:W-:Y:S04]  /*1a2f0*/  HMMA.16816.F32 R136, R12.reuse, R16, R136 ;  /* 0x000000100c88723c */ /* 0x040fe80000001888 */
        /* <DEDUP_REMOVED lines=36> */
[C---:B------:R-:W-:Y:S01]  /*1a540*/  HMMA.16816.F32 R96, R12.reuse, R162, R96 ;  /* 0x000000a20c60723c */ /* 0x040fe20000001860 */
[----:B------:R-:W-:Y:S07]  /*1a550*/  LDSM.16.MT88.4 R160, [R205+0x5080] ;  /* 0x00508000cda0783b */ /* 0x000fee0000004200 */
[C---:B------:R-:W-:Y:S08]  /*1a560*/  HMMA.16816.F32 R100, R12.reuse, R16, R100 ;  /* 0x000000100c64723c */ /* 0x040ff00000001864 */
[C---:B------:R-:W-:Y:S01]  /*1a570*/  HMMA.16816.F32 R104, R12.reuse, R18, R104 ;  /* 0x000000120c68723c */ /* 0x040fe20000001868 */
[----:B------:R-:W1:Y:S07]  /*1a580*/  LDSM.16.MT88.4 R16, [R208+0x5080] ;  /* 0x00508000d010783b */ /* 0x000e6e0000004200 */
[C---:B--2---:R-:W-:Y:S08]  /*1a590*/  HMMA.16816.F32 R108, R12.reuse, R164, R108 ;  /* 0x000000a40c6c723c */ /* 0x044ff0000000186c */
[C---:B------:R-:W-:Y:S01]  /*1a5a0*/  HMMA.16816.F32 R112, R12.reuse, R166, R112 ;  /* 0x000000a60c70723c */ /* 0x040fe20000001870 */
[----:B------:R-:W-:Y:S07]  /*1a5b0*/  LDSM.16.MT88.4 R164, [R204+0x6880] ;  /* 0x00688000cca4783b */ /* 0x000fee0000004200 */
[C---:B------:R-:W-:Y:S08]  /*1a5c0*/  HMMA.16816.F32 R116, R12.reuse, R20, R116 ;  /* 0x000000140c74723c */ /* 0x040ff00000001874 */
[C---:B------:R-:W-:Y:S01]  /*1a5d0*/  HMMA.16816.F32 R120, R12.reuse, R22, R120 ;  /* 0x000000160c78723c */ /* 0x040fe20000001878 */
[----:B------:R-:W2:Y:S07]  /*1a5e0*/  LDSM.16.MT88.4 R20, [R204+0x5080] ;  /* 0x00508000cc14783b */ /* 0x000eae0000004200 */
[C---:B---3--:R-:W-:Y:S08]  /*1a5f0*/  HMMA.16816.F32 R124, R12.reuse, R152, R124 ;  /* 0x000000980c7c723c */ /* 0x048ff0000000187c */
[----:B------:R-:W-:Y:S07]  /*1a600*/  HMMA.16816.F32 R128, R12, R154, R128 ;  /* 0x0000009a0c80723c */ /* 0x000fee0000001880 */
[----:B------:R-:W-:Y:S01]  /*1a610*/  F2FP.PACK_AB R12, R234, R189 ;  /* 0x000000bdea0c723e */ /* 0x000fe200000000ff */
[----:B------:R-:W-:Y:S01]  /*1a620*/  FADD.FTZ R189, R189, R188 ;  /* 0x000000bcbdbd7221 */ /* 0x000fe20000010000 */
[----:B------:R-:W-:Y:S03]  /*1a630*/  F2FP.PACK_AB R13, R236, R191 ;  /* 0x000000bfec0d723e */ /* 0x000fe600000000ff */
[----:B------:R-:W-:Y:S01]  /*1a640*/  F2FP.PACK_AB R14, R238, R235 ;  /* 0x000000ebee0e723e */ /* 0x000fe200000000ff */
[----:B------:R-:W-:Y:S01]  /*1a650*/  FADD.FTZ R191, R191, R190 ;  /* 0x000000bebfbf7221 */ /* 0x000fe20000010000 */
[----:B-----5:R-:W-:Y:S01]  /*1a660*/  F2FP.PACK_AB R15, R240, R237 ;  /* 0x000000edf00f723e */ /* 0x020fe200000000ff */
[----:B------:R-:W-:Y:S02]  /*1a670*/  FADD.FTZ R234, R234, R189 ;  /* 0x000000bdeaea7221 */ /* 0x000fe40000010000 */
[----:B------:R-:W-:Y:S02]  /*1a680*/  FADD.FTZ R236, R236, R191 ;  /* 0x000000bfecec7221 */ /* 0x000fe40000010000 */
[----:B------:R-:W-:Y:S02]  /*1a690*/  FADD.FTZ R231, R235, R234 ;  /* 0x000000eaebe77221 */ /* 0x000fe40000010000 */
[C---:B-1----:R-:W-:Y:S01]  /*1a6a0*/  HMMA.16816.F32 R152, R12.reuse, R16, R8 ;  /* 0x000000100c98723c */ /* 0x042fe20000001808 */
[----:B------:R-:W1:Y:S02]  /*1a6b0*/  LDSM.16.MT88.4 R8, [R208+0x6880] ;  /* 0x00688000d008783b */ /* 0x000e640000004200 */
[----:B------:R-:W-:Y:S02]  /*1a6c0*/  FADD.FTZ R229, R237, R236 ;  /* 0x000000ecede57221 */ /* 0x000fe40000010000 */
[----:B------:R-:W-:Y:S02]  /*1a6d0*/  FADD.FTZ R231, R238, R231 ;  /* 0x000000e7eee77221 */ /* 0x000fe40000010000 */
[----:B------:R-:W-:Y:S01]  /*1a6e0*/  FADD.FTZ R229, R240, R229 ;  /* 0x000000e5f0e57221 */ /* 0x000fe20000010000 */
[C---:B------:R-:W-:Y:S01]  /*1a6f0*/  HMMA.16816.F32 R132, R12.reuse, R18, R132 ;  /* 0x000000120c84723c */ /* 0x040fe20000001884 */
[----:B------:R-:W3:Y:S07]  /*1a700*/  LDSM.16.MT88.4 R16, [R206+0x6880] ;  /* 0x00688000ce10783b */ /* 0x000eee0000004200 */
[C---:B------:R-:W-:Y:S08]  /*1a710*/  HMMA.16816.F32 R136, R12.reuse, R24, R136 ;  /* 0x000000180c88723c */ /* 0x040ff00000001888 */
        /* <DEDUP_REMOVED lines=15> */
[C---:B------:R-:W-:Y:S08]  /*1a810*/  HMMA.16816.F32 R56, R12.reuse, R26, R56 ;  /* 0x0000001a0c38723c */ /* 0x040ff00000001838 */
[C---:B------:R-:W-:Y:S08]  /*1a820*/  HMMA.16816.F32 R60, R12.reuse, R164, R60 ;  /* 0x000000a40c3c723c */ /* 0x040ff0000000183c */
[C---:B------:R-:W-:Y:S08]  /*1a830*/  HMMA.16816.F32 R64, R12.reuse, R166, R64 ;  /* 0x000000a60c40723c */ /* 0x040ff00000001840 */
        /* <DEDUP_REMOVED lines=13> */
[C---:B---3--:R-:W-:Y:S08]  /*1a910*/  HMMA.16816.F32 R116, R12.reuse, R16, R116 ;  /* 0x000000100c74723c */ /* 0x048ff00000001874 */
[C---:B------:R-:W-:Y:S08]  /*1a920*/  HMMA.16816.F32 R120, R12.reuse, R18, R120 ;  /* 0x000000120c78723c */ /* 0x040ff00000001878 */
[C---:B--2---:R-:W-:Y:S08]  /*1a930*/  HMMA.16816.F32 R124, R12.reuse, R20, R124 ;  /* 0x000000140c7c723c */ /* 0x044ff0000000187c */
[----:B------:R-:W-:Y:S01]  /*1a940*/  HMMA.16816.F32 R128, R12, R22, R128 ;  /* 0x000000160c80723c */ /* 0x000fe20000001880 */
[----:B------:R-:W-:-:S07]  /*1a950*/  @P0 BRA `(.L_x_3510) ;  /* 0xffffd4b000000947 */ /* 0x000fce000383ffff */
.L_x_3505:
[----:B------:R-:W1:Y:S01]  /*1a960*/  SHFL.BFLY PT, R6, R231, 0x2, 0x1f ;  /* 0x0c401f00e7067f89 */ /* 0x000e6200000e0000 */
[----:B------:R-:W-:-:S02]  /*1a970*/  MOV R4, RZ ;  /* 0x000000ff00047202 */ /* 0x000fc40000000f00 */
[----:B------:R-:W-:Y:S01]  /*1a980*/  MOV R2, RZ ;  /* 0x000000ff00027202 */ /* 0x000fe20000000f00 */
[----:B------:R-:W2:Y:S01]  /*1a990*/  SHFL.BFLY PT, R0, R229, 0x2, 0x1f ;  /* 0x0c401f00e5007f89 */ /* 0x000ea200000e0000 */
        /* <DEDUP_REMOVED lines=12> */
[----:B------:R-:W-:-:S04]  /*1aa60*/  @P0 MOV R8, 0x3f317218 ;  /* 0x3f31721800080802 */ /* 0x000fc80000000f00 */
        /* <DEDUP_REMOVED lines=13> */
[----:B------:R-:W-:Y:S02]  /*1ab40*/  @P1 FMUL.FTZ R5, R9, c[0x0][0x2d0] ;  /* 0x0000b40009051a20 */ /* 0x000fe40000410000 */
        /* <DEDUP_REMOVED lines=124> */
.L_x_3421:
        /* <DEDUP_REMOVED lines=20> */
[----:B-1-3--:R-:W-:Y:S02]  /*1b450*/  SHF.R.S32.HI R3, RZ, 0x1f, R0 ;  /* 0x0000001fff037819 */ /* 0x00afe40000011400 */
[----:B------:R-:W-:-:S02]  /*1b460*/  F2FP.PACK_AB R28, R29, R28 ;  /* 0x0000001c1d1c723e */ /* 0x000fc400000000ff */
[----:B------:R-:W-:Y:S02]  /*1b470*/  LEA.HI R2, R3, R0, RZ, 0x2 ;  /* 0x0000000003027211 */ /* 0x000fe400078f10ff */
[----:B------:R-:W-:Y:S02]  /*1b480*/  F2FP.PACK_AB R30, R31, R30 ;  /* 0x0000001e1f1e723e */ /* 0x000fe400000000ff */
[--C-:B------:R-:W-:Y:S02]  /*1b490*/  SHF.R.S32.HI R8, RZ, 0x2, R2.reuse ;  /* 0x00000002ff087819 */ /* 0x100fe40000011402 */
[----:B--2---:R-:W-:Y:S02]  /*1b4a0*/  SHF.R.S32.HI R5, RZ, 0x1f, R2 ;  /* 0x0000001fff057819 */ /* 0x004fe40000011402 */
[----:B------:R-:W-:Y:S02]  /*1b4b0*/  LOP3.LUT R9, R2, 0xfffffffc, RZ, 0xc0, !PT ;  /* 0xfffffffc02097812 */ /* 0x000fe400078ec0ff */
[----:B------:R-:W-:-:S02]  /*1b4c0*/  LEA.HI R5, R5, R8, RZ, 0x3 ;  /* 0x0000000805057211 */ /* 0x000fc400078f18ff */
[----:B------:R-:W-:Y:S01]  /*1b4d0*/  F2FP.PACK_AB R32, R33, R32 ;  /* 0x000000202120723e */ /* 0x000fe200000000ff */
[----:B------:R-:W-:Y:S01]  /*1b4e0*/  IMAD.IADD R9, R0, 0x1, -R9 ;  /* 0x0000000100097824 */ /* 0x000fe200078e0a09 */
[----:B------:R-:W-:Y:S02]  /*1b4f0*/  LOP3.LUT R5, R5, 0xfffffff8, RZ, 0xc0, !PT ;  /* 0xfffffff805057812 */ /* 0x000fe400078ec0ff */
[----:B------:R-:W-:Y:S02]  /*1b500*/  F2FP.PACK_AB R34, R35, R34 ;  /* 0x000000222322723e */ /* 0x000fe400000000ff */
[----:B------:R-:W-:Y:S01]  /*1b510*/  F2FP.PACK_AB R36, R37, R36 ;  /* 0x000000242524723e */ /* 0x000fe200000000ff */
[----:B------:R-:W-:Y:S01]  /*1b520*/  IMAD.IADD R8, R8, 0x1, -R5 ;  /* 0x0000000108087824 */ /* 0x000fe200078e0a05 */
[----:B------:R-:W-:Y:S02]  /*1b530*/  LEA.HI R5, R3, R0, RZ, 0x5 ;  /* 0x0000000003057211 */ /* 0x000fe400078f28ff */
[----:B------:R-:W-:Y:S01]  /*1b540*/  F2FP.PACK_AB R38, R39, R38 ;  /* 0x000000262726723e */ /* 0x000fe200000000ff */
[----:B------:R-:W-:Y:S01]  /*1b550*/  IMAD.SHL.U32 R10, R8, 0x40, RZ ;  /* 0x00000040080a7824 */ /* 0x000fe200078e00ff */
[----:B------:R-:W-:-:S02]  /*1b560*/  SHF.R.S32.HI R2, RZ, 0x5, R5 ;  /* 0x00000005ff027819 */ /* 0x000fc40000011405 */
[----:B------:R-:W-:Y:S02]  /*1b570*/  LOP3.LUT R12, R8, 0x1, RZ, 0xc0, !PT ;  /* 0x00000001080c7812 */ /* 0x000fe400078ec0ff */
        /* <DEDUP_REMOVED lines=13> */
[C---:B------:R-:W-:Y:S01]  /*1b650*/  IMAD.IADD R15, R11.reuse, 0x1, R8 ;  /* 0x000000010b0f7824 */ /* 0x040fe200078e0208 */
[C---:B------:R-:W-:Y:S02]  /*1b660*/  IADD3 R10, R11.reuse, 0x80, RZ ;  /* 0x000000800b0a7810 */ /* 0x040fe40007ffe0ff */
[----:B------:R-:W-:Y:S02]  /*1b670*/  IADD3 R13, R11, 0x70, RZ ;  /* 0x000000700b0d7810 */ /* 0x000fe40007ffe0ff */
[----:B------:R-:W-:Y:S01]  /*1b680*/  @P0 IADD3 R13, R10, 0x10, RZ ;  /* 0x000000100a0d0810 */ /* 0x000fe20007ffe0ff */
[----:B------:R-:W-:Y:S01]  /*1b690*/  IMAD.MOV.U32 R10, RZ, RZ, 0x40 ;  /* 0x00000040ff0a7424 */ /* 0x000fe200078e00ff */
[----:B------:R-:W-:-:S02]  /*1b6a0*/  F2FP.PACK_AB R46, R47, R46 ;  /* 0x0000002e2f2e723e */ /* 0x000fc400000000ff */
[----:B------:R-:W-:Y:S01]  /*1b6b0*/  F2FP.PACK_AB R48, R49, R48 ;  /* 0x000000303130723e */ /* 0x000fe200000000ff */
[--C-:B------:R-:W-:Y:S01]  /*1b6c0*/  IMAD.IADD R17, R8, 0x1, R13.reuse ;  /* 0x0000000108117824 */ /* 0x100fe200078e020d */
[----:B------:R-:W-:Y:S02]  /*1b6d0*/  SEL R10, R10, 0xffffffc0, !P2 ;  /* 0xffffffc00a0a7807 */ /* 0x000fe40005000000 */
        /* <DEDUP_REMOVED lines=9> */
[----:B------:R-:W-:Y:S01]  /*1b770*/  F2FP.PACK_AB R58, R59, R58 ;  /* 0x0000003a3b3a723e */ /* 0x000fe200000000ff */
[----:B------:R-:W-:Y:S01]  /*1b780*/  IMAD.U32 R10, RZ, RZ, UR4 ;  /* 0x00000004ff0a7e24 */ /* 0x000fe2000f8e00ff */
        /* <DEDUP_REMOVED lines=124> */
.L_x_3512:
[----:B---3--:R-:W-:Y:S01]  /*1bf50*/  SHF.R.S32.HI R11, RZ, 0x1f, R2 ;  /* 0x0000001fff0b7819 */ /* 0x008fe20000011402 */
        /* <DEDUP_REMOVED lines=156> */
.L_x_3514:
[----:B--234-:R-:W-:Y:S05]  /*1c920*/  BSYNC B0 ;  /* 0x0000000000007941 */ /* 0x01cfea0003800000 */
.L_x_3513:
        /* <DEDUP_REMOVED lines=30> */
.L_x_3516:
[----:B------:R-:W-:Y:S05]  /*1cb10*/  BSYNC B0 ;  /* 0x0000000000007941 */ /* 0x000fea0003800000 */
.L_x_3515:
        /* <DEDUP_REMOVED lines=30> */
.L_x_3518:
[----:B------:R-:W-:Y:S05]  /*1cd00*/  BSYNC B0 ;  /* 0x0000000000007941 */ /* 0x000fea0003800000 */
.L_x_3517:
        /* <DEDUP_REMOVED lines=31> */
.L_x_3511:
        /* <DEDUP_REMOVED lines=10> */
[----:B------:R-:W4:Y:S01]  /*1cfa0*/  @P0 LDG.E R0, [R6.64] ;  /* 0x0000001a06000981 */ /* 0x000f22000c1e1900 */
[----:B------:R-:W-:Y:S01]  /*1cfb0*/  UISETP.NE.U32.AND UP0, UPT, URZ, UR4, UPT ;  /* 0x000000043f00728c */ /* 0x000fe2000bf05070 */
[----:B------:R-:W-:-:S03]  /*1cfc0*/  IMAD.MOV.U32 R4, RZ, RZ, c[0x0][0x388] ;  /* 0x0000e200ff047624 */ /* 0x000fc600078e00ff */
[----:B------:R-:W-:-:S03]  /*1cfd0*/  UISETP.NE.AND.EX UP0, UPT, URZ, UR5, UPT, UP0 ;  /* 0x000000053f00728c */ /* 0x000fc6000bf05300 */
[----:B------:R-:W-:-:S03]  /*1cfe0*/  ULDC.64 UR4, c[0x0][0x508] ;  /* 0x0001420000047ab9 */ /* 0x000fc60000000a00 */
[----:B------:R-:W-:-:S05]  /*1cff0*/  PLOP3.LUT P1, PT, PT, PT, UP0, 0x80, 0x0 ;  /* 0x000000000000781c */ /* 0x000fca0003f2f008 */
[----:B------:R-:W-:-:S06]  /*1d000*/  @UP0 UIMAD.WIDE UR4, UR22, UR6, UR4 ;  /* 0x00000006160402a5 */ /* 0x000fcc000f8e0204 */
[----:B------:R-:W-:Y:S01]  /*1d010*/  MOV R2, UR4 ;  /* 0x0000000400027c02 */ /* 0x000fe20008000f00 */
[----:B---3--:R-:W-:-:S05]  /*1d020*/  IMAD.U32 R3, RZ, RZ, UR5 ;  /* 0x00000005ff037e24 */ /* 0x008fca000f8e00ff */
[----:B------:R1:W5:Y:S01]  /*1d030*/  @P1 LDG.E R4, [R2.64] ;  /* 0x0000001a02041981 */ /* 0x000362000c1e1900 */
[----:B------:R-:W-:Y:S02]  /*1d040*/  UMOV UR8, URZ ;  /* 0x0000003f00087c82 */ /* 0x000fe40008000000 */
[----:B------:R-:W-:Y:S01]  /*1d050*/  UMOV UR9, URZ ;  /* 0x0000003f00097c82 */ /* 0x000fe20008000000 */
[----:B----4-:R-:W3:Y:S02]  /*1d060*/  @P0 R2UR UR5, R0 ;  /* 0x00000000000503c2 */ /* 0x010ee400000e0000 */
        /* <DEDUP_REMOVED lines=8> */
.L_x_3519:
        /* <DEDUP_REMOVED lines=43> */
.L_x_3521:
[----:B------:R-:W-:Y:S05]  /*1d3a0*/  BSYNC B0 ;  /* 0x0000000000007941 */ /* 0x000fea0003800000 */
.L_x_3520:
        /* <DEDUP_REMOVED lines=77> */
.L_x_3523:
[----:B------:R-:W-:Y:S05]  /*1d880*/  BSYNC B0 ;  /* 0x0000000000007941 */ /* 0x000fea0003800000 */
.L_x_3522:
        /* <DEDUP_REMOVED lines=27> */
.L_x_3525:
[----:B------:R-:W-:Y:S05]  /*1da40*/  BSYNC B0 ;  /* 0x0000000000007941 */ /* 0x000fea0003800000 */
.L_x_3524:
        /* <DEDUP_REMOVED lines=27> */
.L_x_3527:
[----:B------:R-:W-:Y:S05]  /*1dc00*/  BSYNC B0 ;  /* 0x0000000000007941 */ /* 0x000fea0003800000 */
.L_x_3526:
        /* <DEDUP_REMOVED lines=28> */
.L_x_3494:
[----:B------:R-:W-:Y:S01]  /*1ddd0*/  IMAD.MOV.U32 R14, RZ, RZ, 0x1 ;  /* 0x00000001ff0e7424 */ /* 0x000fe200078e00ff */
[----:B-1----:R-:W-:Y:S02]  /*1dde0*/  MOV R13, 0x181f ;  /* 0x0000181f000d7802 */ /* 0x002fe40000000f00 */
[----:B------:R-:W-:Y:S02]  /*1ddf0*/  MOV R12, 0x1de10 ;  /* 0x0001de10000c7802 */ /* 0x000fe40000000f00 */
[----:B------:R-:W-:Y:S05]  /*1de00*/  CALL.REL.NOINC `($__internal_19_$__cuda_sm70_shflsync_idx_p) ;  /* 0x000001d000007944 */ /* 0x000fea0003c00000 */
[----:B--2---:R-:W-:Y:S01]  /*1de10*/  IMAD.MOV.U32 R0, RZ, RZ, R13 ;  /* 0x000000ffff007224 */ /* 0x004fe200078e000d */
[----:B-1----:R-:W-:Y:S01]  /*1de20*/  MOV R14, 0x1 ;  /* 0x00000001000e7802 */ /* 0x002fe20000000f00 */
[----:B------:R-:W-:Y:S01]  /*1de30*/  IMAD.MOV.U32 R15, RZ, RZ, R22 ;  /* 0x000000ffff0f7224 */ /* 0x000fe200078e0016 */
[----:B------:R-:W-:Y:S02]  /*1de40*/  MOV R13, 0x181f ;  /* 0x0000181f000d7802 */ /* 0x000fe40000000f00 */
[----:B------:R-:W-:Y:S02]  /*1de50*/  MOV R12, 0x1de70 ;  /* 0x0001de70000c7802 */ /* 0x000fe40000000f00 */
[----:B------:R-:W-:Y:S05]  /*1de60*/  CALL.REL.NOINC `($__internal_19_$__cuda_sm70_shflsync_idx_p) ;  /* 0x0000017000007944 */ /* 0x000fea0003c00000 */
[----:B-12---:R-:W-:Y:S05]  /*1de70*/  BRA `(.L_x_3528) ;  /* 0xffff47c000007947 */ /* 0x006fea000383ffff */
.L_x_3502:
[----:B----4-:R-:W-:Y:S01]  /*1de80*/  MOV R13, 0x181f ;  /* 0x0000181f000d7802 */ /* 0x010fe20000000f00 */
[----:B------:R-:W-:Y:S01]  /*1de90*/  IMAD.MOV.U32 R14, RZ, RZ, 0x1 ;  /* 0x00000001ff0e7424 */ /* 0x000fe200078e00ff */
[----:B------:R-:W-:Y:S02]  /*1dea0*/  MOV R12, 0x1dec0 ;  /* 0x0001dec0000c7802 */ /* 0x000fe40000000f00 */
[----:B-123--:R-:W-:Y:S05]  /*1deb0*/  CALL.REL.NOINC `($__internal_19_$__cuda_sm70_shflsync_idx_p) ;  /* 0x0000012000007944 */ /* 0x00efea0003c00000 */
[----:B-1----:R-:W-:Y:S01]  /*1dec0*/  MOV R14, 0x1 ;  /* 0x00000001000e7802 */ /* 0x002fe20000000f00 */
[----:B--2---:R-:W-:Y:S01]  /*1ded0*/  IMAD.MOV.U32 R8, RZ, RZ, R13 ;  /* 0x000000ffff087224 */ /* 0x004fe200078e000d */
[----:B------:R-:W-:Y:S01]  /*1dee0*/  MOV R13, 0x181f ;  /* 0x0000181f000d7802 */ /* 0x000fe20000000f00 */
[----:B------:R-:W-:Y:S01]  /*1def0*/  IMAD.MOV.U32 R15, RZ, RZ, R3 ;  /* 0x000000ffff0f7224 */ /* 0x000fe200078e0003 */
[----:B------:R-:W-:Y:S02]  /*1df00*/  MOV R12, 0x1df20 ;  /* 0x0001df20000c7802 */ /* 0x000fe40000000f00 */
[----:B------:R-:W-:Y:S05]  /*1df10*/  CALL.REL.NOINC `($__internal_19_$__cuda_sm70_shflsync_idx_p) ;  /* 0x000000c000007944 */ /* 0x000fea0003c00000 */
[----:B-12---:R-:W-:-:S05]  /*1df20*/  BRA `(.L_x_3529) ;  /* 0xffff720000007947 */ /* 0x006fca000383ffff */
.L_x_3508:
[----:B-1----:R-:W-:Y:S01]  /*1df30*/  MOV R13, 0x181f ;  /* 0x0000181f000d7802 */ /* 0x002fe20000000f00 */
[----:B------:R-:W-:Y:S01]  /*1df40*/  IMAD.MOV.U32 R14, RZ, RZ, 0x1 ;  /* 0x00000001ff0e7424 */ /* 0x000fe200078e00ff */
[----:B------:R-:W-:Y:S02]  /*1df50*/  MOV R12, 0x1df70 ;  /* 0x0001df70000c7802 */ /* 0x000fe40000000f00 */
[----:B---3--:R-:W-:Y:S05]  /*1df60*/  CALL.REL.NOINC `($__internal_19_$__cuda_sm70_shflsync_idx_p) ;  /* 0x0000007000007944 */ /* 0x008fea0003c00000 */
[----:B-1----:R-:W-:Y:S01]  /*1df70*/  MOV R14, 0x1 ;  /* 0x00000001000e7802 */ /* 0x002fe20000000f00 */
[----:B--2---:R-:W-:Y:S01]  /*1df80*/  IMAD.MOV.U32 R5, RZ, RZ, R13 ;  /* 0x000000ffff057224 */ /* 0x004fe200078e000d */
[----:B------:R-:W-:Y:S01]  /*1df90*/  MOV R13, 0x181f ;  /* 0x0000181f000d7802 */ /* 0x000fe20000000f00 */
[----:B------:R-:W-:Y:S01]  /*1dfa0*/  IMAD.MOV.U32 R15, RZ, RZ, R4 ;  /* 0x000000ffff0f7224 */ /* 0x000fe200078e0004 */
[----:B------:R-:W-:Y:S02]  /*1dfb0*/  MOV R12, 0x1dfd0 ;  /* 0x0001dfd0000c7802 */ /* 0x000fe40000000f00 */
[----:B------:R-:W-:Y:S05]  /*1dfc0*/  CALL.REL.NOINC `($__internal_19_$__cuda_sm70_shflsync_idx_p) ;  /* 0x0000001000007944 */ /* 0x000fea0003c00000 */
[----:B-12---:R-:W-:-:S05]  /*1dfd0*/  BRA `(.L_x_3530) ;  /* 0xffffa19000007947 */ /* 0x006fca000383ffff */
        .weak           $__internal_19_$__cuda_sm70_shflsync_idx_p
        .type           $__internal_19_$__cuda_sm70_shflsync_idx_p,@function
        .size           $__internal_19_$__cuda_sm70_shflsync_idx_p,(.L_x_3588 - $__internal_19_$__cuda_sm70_shflsync_idx_p)
$__internal_19_$__cuda_sm70_shflsync_idx_p:
[----:B------:R-:W-:Y:S01]  /*1dfe0*/  MOV R20, R12 ;  /* 0x0000000c00147202 */ /* 0x000fe20000000f00 */
[----:B------:R-:W-:Y:S04]  /*1dff0*/  WARPSYNC R218 ;  /* 0x000000da00007348 */ /* 0x000fe80003800000 */
[----:B------:R-:W-:Y:S01]  /*1e000*/  MOV R21, 0x0 ;  /* 0x0000000000157802 */ /* 0x000fe20000000f00 */
[----:B------:R1:W2:Y:S03]  /*1e010*/  SHFL.IDX PT, R13, R15, R14, R13 ;  /* 0x0000000e0f0d7389 */ /* 0x0002a600000e000d */
[----:B------:R-:W-:Y:S05]  /*1e020*/  RET.REL.NODEC R20 `(_ZN7cutlass13device_kernelIN5flash19enable_sm80_to_sm89INS1_16FlashAttnFwdSm80INS1_25CollectiveMainloopFwdSm80ILi8ELi1ELb0EN4cute5tupleIJNS5_1CILi128EEENS7_ILi48EEENS7_ILi256EEEEEELi256ENS_6half_tEfNS_4arch4Sm80ELb1ELb0ELb0ELb1ELb1ELb1ELb1ELb0EEENS1_21CollectiveEpilogueFwdINS6_IJS8_SA_S9_EEENS6_IJNS7_ILi1EEESI_SI_EEESC_SE_Li256ELb1ELb1ELb0ELb0EEENS1_19SingleTileSchedulerILb1ELb0ELb1ELi128EEEEEEEEEvNT_6ParamsE) ;  /* 0xfffe1fd014007950 */ /* 0x000fea0003c3ffff */
.L_x_3531:
        /* <DEDUP_REMOVED lines=13> */
.L_x_3588:


//--------------------- .nv.shared._ZN7cutlass13device_kernelIN5flash19enable_sm80_to_sm89INS1_16FlashAttnFwdSm80INS1_25CollectiveMainloopFwdSm80ILi8ELi1ELb1EN4cute5tupleIJNS5_1CILi128EEENS7_ILi64EEENS7_ILi256EEEEEELi256ENS_6half_tEfNS_4arch4Sm80ELb0ELb0ELb1ELb0ELb1ELb0ELb1ELb0EEENS1_21CollectiveEpilogueFwdINS6_IJS8_SA_S9_EEENS6_IJNS7_ILi1EEESI_SI_EEESC_SE_Li256ELb0ELb1ELb0ELb0EEENS1_19SingleTileSchedulerILb0ELb0ELb1ELi128EEEEEEEEEvNT_6ParamsE --------------------------
	.section	.nv.shared._ZN7cutlass13device_kernelIN5flash19enable_sm80_to_sm89INS1_16FlashAttnFwdSm80INS1_25CollectiveMainloopFwdSm80ILi8ELi1ELb1EN4cute5tupleIJNS5_1CILi128EEENS7_ILi64EEENS7_ILi256EEEEEELi256ENS_6half_tEfNS_4arch4Sm80ELb0ELb0ELb1ELb0ELb1ELb0ELb1ELb0EEENS1_21CollectiveEpilogueFwdINS6_IJS8_SA_S9_EEENS6_IJNS7_ILi1EEESI_SI_EEESC_SE_Li256ELb0ELb1ELb0ELb0EEENS1_19SingleTileSchedulerILb0ELb0ELb1ELi128EEEEEEEEEvNT_6ParamsE,"aw",@nobits
	.sectionflags	@""
	.align	16


//--------------------- .nv.global                --------------------------
	.section	.nv.global,"aw",@nobits
.nv.global:
	.type		_ZN83_INTERNAL_f6033e6a_47_flash_fwd_hdim256_fp16_paged_softcapall_sm80_cu_882f9858_32014cute1_E,@object
	.size		_ZN83_INTERNAL_f6033e6a_47_flash_fwd_hdim256_fp16_paged_softcapall_sm80_cu_882f9858_32014cute1_E,(_ZN83_INTERNAL_f6033e6a_47_flash_fwd_hdim256_fp16_paged_softcapall_sm80_cu_882f9858_32014cuda3std3__45__cpo6cbeginE - _ZN83_INTERNAL_f6033e6a_47_flash_fwd_hdim256_fp16_paged_softcapall_sm80_cu_882f9858_32014cute1_E)
_ZN83_INTERNAL_f6033e6a_47_flash_fwd_hdim256_fp16_paged_softcapall_sm80_cu_882f9858_32014cute1_E:
	.zero		1
	.type		_ZN83_INTERNAL_f6033e6a_47_flash_fwd_hdim256_fp16_paged_softcapall_sm80_cu_882f9858_32014cuda3std3__45__cpo6cbeginE,@object
	.size		_ZN83_INTERNAL_f6033e6a_47_flash_fwd_hdim256_fp16_paged_softcapall_sm80_cu_882f9858_32014cuda3std3__45__cpo6cbeginE,(_ZN83_INTERNAL_f6033e6a_47_flash_fwd_hdim256_fp16_paged_softcapall_sm80_cu_882f9858_32014cuda3std3__48in_placeE - _ZN83_INTERNAL_f6033e6a_47_flash_fwd_hdim256_fp16_paged_softcapall_sm80_cu_882f9858_32014cuda3std3__45__cpo6cbeginE)
_ZN83_INTERNAL_f6033e6a_47_flash_fwd_hdim256_fp16_paged_softcapall_sm80_cu_882f9858_32014cuda3std3__45__cpo6cbeginE:
	.zero		1
	.type		_ZN83_INTERNAL_f6033e6a_47_flash_fwd_hdim256_fp16_paged_softcapall_sm80_cu_882f9858_32014cuda3std3__48in_placeE,@object
	.size		_ZN83_INTERNAL_f6033e6a_47_flash_fwd_hdim256_fp16_paged_softcapall_sm80_cu_882f9858_32014cuda3std3__48in_placeE,(_ZN83_INTERNAL_f6033e6a_47_flash_fwd_hdim256_fp16_paged_softcapall_sm80_cu_882f9858_32014cuda3std6ranges3__45__cpo9iter_moveE - _ZN83_INTERNAL_f6033e6a_47_flash_fwd_hdim256_fp16_paged_softcapall_sm80_cu_882f9858_32014cuda3std3__48in_placeE)
_ZN83_INTERNAL_f6033e6a_47_flash_fwd_hdim256_fp16_paged_softcapall_sm80_cu_882f9858_32014cuda3std3__48in_placeE:
	.zero		1
	.type		_ZN83_INTERNAL_f6033e6a_47_flash_fwd_hdim256_fp16_paged_softcapall_sm80_cu_882f9858_32014cuda3std6ranges3__45__cpo9iter_moveE,@object
	.size		_ZN83_INTERNAL_f6033e6a_47_flash_fwd_hdim256_fp16_paged_softcapall_sm80_cu_882f9858_32014cuda3std6ranges3__45__cpo9iter_moveE,(_ZN83_INTERNAL_f6033e6a_47_flash_fwd_hdim256_fp16_paged_softcapall_sm80_cu_882f9858_32014cuda3std3__45__cpo5beginE - _ZN83_INTERNAL_f6033e6a_47_flash_fwd_hdim256_fp16_paged_softcapall_sm80_cu_882f9858_32014cuda3std6ranges3__45__cpo9iter_moveE)
_ZN83_INTERNAL_f6033e6a_47_flash_fwd_hdim256_fp16_paged_softcapall_sm80_cu_882f9858_32014cuda3std6ranges3__45__cpo9iter_moveE:
	.zero		1
	.type		_ZN83_INTERNAL_f6033e6a_47_flash_fwd_hdim256_fp16_paged_softcapall_sm80_cu_882f9858_32014cuda3std3__45__cpo5beginE,@object
	.size		_ZN83_INTERNAL_f6033e6a_47_flash_fwd_hdim256_fp16_paged_softcapall_sm80_cu_882f9858_32014cuda3std3__45__cpo5beginE,(_ZN83_INTERNAL_f6033e6a_47_flash_fwd_hdim256_fp16_paged_softcapall_sm80_cu_882f9858_32014cuda3std3__485_GLOBAL__N__f6033e6a_47_flash_fwd_hdim256_fp16_paged_softcapall_sm80_cu_882f9858_32016ignoreE - _ZN83_INTERNAL_f6033e6a_47_flash_fwd_hdim256_fp16_paged_softcapall_sm80_cu_882f9858_32014cuda3std3__45__cpo5beginE)
_ZN83_INTERNAL_f6033e6a_47_flash_fwd_hdim256_fp16_paged_softcapall_sm80_cu_882f9858_32014cuda3std3__45__cpo5beginE:
	.zero		1
	.type		_ZN83_INTERNAL_f6033e6a_47_flash_fwd_hdim256_fp16_paged_softcapall_sm80_cu_882f9858_32014cuda3std3__485_GLOBAL__N__f6033e6a_47_flash_fwd_hdim256_fp16_paged_softcapall_sm80_cu_882f9858_32016ignoreE,@object
	.size		_ZN83_INTERNAL_f6033e6a_47_flash_fwd_hdim256_fp16_paged_softcapall_sm80_cu_882f9858_32014cuda3std3__485_GLOBAL__N__f6033e6a_47_flash_fwd_hdim256_fp16_paged_softcapall_sm80_cu_882f9858_32016ignoreE,(_ZN83_INTERNAL_f6033e6a_47_flash_fwd_hdim256_fp16_paged_softcapall_sm80_cu_882f9858_32014cute7productE - _ZN83_INTERNAL_f6033e6a_47_flash_fwd_hdim256_fp16_paged_softcapall_sm80_cu_882f9858_32014cuda3std3__485_GLOBAL__N__f6033e6a_47_flash_fwd_hdim256_fp16_paged_softcapall_sm80_cu_882f9858_32016ignoreE)
_ZN83_INTERNAL_f6033e6a_47_flash_fwd_hdim256_fp16_paged_softcapall_sm80_cu_882f9858_32014cuda3std3__485_GLOBAL__N__f6033e6a_47_flash_fwd_hdim256_fp16_paged_softcapall_sm80_cu_882f9858_32016ignoreE:
	.zero		1
	.type		_ZN83_INTERNAL_f6033e6a_47_flash_fwd_hdim256_fp16_paged_softcapall_sm80_cu_882f9858_32014cute7productE,@object
	.size		_ZN83_INTERNAL_f6033e6a_47_flash_fwd_hdim256_fp16_paged_softcapall_sm80_cu_882f9858_32014cute7productE,(_ZN83_INTERNAL_f6033e6a_47_flash_fwd_hdim256_fp16_paged_softcapall_sm80_cu_882f9858_32014cuda3std3__45__cpo3endE - _ZN83_INTERNAL_f6033e6a_47_flash_fwd_hdim256_fp16_paged_softcapall_sm80_cu_882f9858_32014cute7productE)
_ZN83_INTERNAL_f6033e6a_47_flash_fwd_hdim256_fp16_paged_softcapall_sm80_cu_882f9858_32014cute7productE:
	.zero		1
	.type		_ZN83_INTERNAL_f6033e6a_47_flash_fwd_hdim256_fp16_paged_softcapall_sm80_cu_882f9858_32014cuda3std3__45__cpo3endE,@object
	.size		_ZN83_INTERNAL_f6033e6a_47_flash_fwd_hdim256_fp16_paged_softcapall_sm80_cu_882f9858_32014cuda3std3__45__cpo3endE,(_ZN83_INTERNAL_f6033e6a_47_flash_fwd_hdim256_fp16_paged_softcapall_sm80_cu_882f9858_32014cuda3std3__419piecewise_constructE - _ZN83_INTERNAL_f6033e6a_47_flash_fwd_hdim256_fp16_paged_softcapall_sm80_cu_882f9858_32014cuda3std3__45__cpo3endE)
_ZN83_INTERNAL_f6033e6a_47_flash_fwd_hdim256_fp16_paged_softcapall_sm80_cu_882f9858_32014cuda3std3__45__cpo3endE:
	.zero		1
	.type		_ZN83_INTERNAL_f6033e6a_47_flash_fwd_hdim256_fp16_paged_softcapall_sm80_cu_882f9858_32014cuda3std3__419piecewise_constructE,@object
	.size		_ZN83_INTERNAL_f6033e6a_47_flash_fwd_hdim256_fp16_paged_softcapall_sm80_cu_882f9858_32014cuda3std3__419piecewise_constructE,(_ZN83_INTERNAL_f6033e6a_47_flash_fwd_hdim256_fp16_paged_softcapall_sm80_cu_882f9858_32014cuda3std3__45__cpo4cendE - _ZN83_INTERNAL_f6033e6a_47_flash_fwd_hdim256_fp16_paged_softcapall_sm80_cu_882f9858_32014cuda3std3__419piecewise_constructE)
_ZN83_INTERNAL_f6033e6a_47_flash_fwd_hdim256_fp16_paged_softcapall_sm80_cu_882f9858_32014cuda3std3__419piecewise_constructE:
	.zero		1
	.type		_ZN83_INTERNAL_f6033e6a_47_flash_fwd_hdim256_fp16_paged_softcapall_sm80_cu_882f9858_32014cuda3std3__45__cpo4cendE,@object
	.size		_ZN83_INTERNAL_f6033e6a_47_flash_fwd_hdim256_fp16_paged_softcapall_sm80_cu_882f9858_32014cuda3std3__45__cpo4cendE,(_ZN83_INTERNAL_f6033e6a_47_flash_fwd_hdim256_fp16_paged_softcapall_sm80_cu_882f9858_32014cuda3std6ranges3__45__cpo4swapE - _ZN83_INTERNAL_f6033e6a_47_flash_fwd_hdim256_fp16_paged_softcapall_sm80_cu_882f9858_32014cuda3std3__45__cpo4cendE)
_ZN83_INTERNAL_f6033e6a_47_flash_fwd_hdim256_fp16_paged_softcapall_sm80_cu_882f9858_32014cuda3std3__45__cpo4cendE:
	.zero		1
	.type		_ZN83_INTERNAL_f6033e6a_47_flash_fwd_hdim256_fp16_paged_softcapall_sm80_cu_882f9858_32014cuda3std6ranges3__45__cpo4swapE,@object
	.size		_ZN83_INTERNAL_f6033e6a_47_flash_fwd_hdim256_fp16_paged_softcapall_sm80_cu_882f9858_32014cuda3std6ranges3__45__cpo4swapE,(.L_7 - _ZN83_INTERNAL_f6033e6a_47_flash_fwd_hdim256_fp16_paged_softcapall_sm80_cu_882f9858_32014cuda3std6ranges3__45__cpo4swapE)
_ZN83_INTERNAL_f6033e6a_47_flash_fwd_hdim256_fp16_paged_softcapall_sm80_cu_882f9858_32014cuda3std6ranges3__45__cpo4swapE:
	.zero		1
.L_7:


//--------------------- .nv.shared._ZN7cutlass13device_kernelIN5flash19enable_sm80_to_sm89INS1_16FlashAttnFwdSm80INS1_25CollectiveMainloopFwdSm80ILi8ELi1ELb1EN4cute5tupleIJNS5_1CILi128EEENS7_ILi64EEENS7_ILi256EEEEEELi256ENS_6half_tEfNS_4arch4Sm80ELb0ELb0ELb1ELb1ELb1ELb0ELb1ELb0EEENS1_21CollectiveEpilogueFwdINS6_IJS8_SA_S9_EEENS6_IJNS7_ILi1EEESI_SI_EEESC_SE_Li256ELb1ELb1ELb0ELb0EEENS1_19SingleTileSchedulerILb1ELb0ELb1ELi128EEEEEEEEEvNT_6ParamsE --------------------------
	.section	.nv.shared._ZN7cutlass13device_kernelIN5flash19enable_sm80_to_sm89INS1_16FlashAttnFwdSm80INS1_25CollectiveMainloopFwdSm80ILi8ELi1ELb1EN4cute5tupleIJNS5_1CILi128EEENS7_ILi64EEENS7_ILi256EEEEEELi256ENS_6half_tEfNS_4arch4Sm80ELb0ELb0ELb1ELb1ELb1ELb0ELb1ELb0EEENS1_21CollectiveEpilogueFwdINS6_IJS8_SA_S9_EEENS6_IJNS7_ILi1EEESI_SI_EEESC_SE_Li256ELb1ELb1ELb0ELb0EEENS1_19SingleTileSchedulerILb1ELb0ELb1ELi128EEEEEEEEEvNT_6ParamsE,"aw",@nobits
	.sectionflags	@""
	.align	16


//--------------------- .nv.shared._ZN7cutlass13device_kernelIN5flash19enable_sm80_to_sm89INS1_16FlashAttnFwdSm80INS1_25CollectiveMainloopFwdSm80ILi8ELi1ELb0EN4cute5tupleIJNS5_1CILi128EEENS7_ILi32EEENS7_ILi256EEEEEELi256ENS_6half_tEfNS_4arch4Sm80ELb0ELb0ELb1ELb1ELb1ELb1ELb1ELb0EEENS1_21CollectiveEpilogueFwdINS6_IJS8_SA_S9_EEENS6_IJNS7_ILi1EEESI_SI_EEESC_SE_Li256ELb1ELb1ELb0ELb0EEENS1_19SingleTileSchedulerILb1ELb0ELb1ELi128EEEEEEEEEvNT_6ParamsE --------------------------
	.section	.nv.shared._ZN7cutlass13device_kernelIN5flash19enable_sm80_to_sm89INS1_16FlashAttnFwdSm80INS1_25CollectiveMainloopFwdSm80ILi8ELi1ELb0EN4cute5tupleIJNS5_1CILi128EEENS7_ILi32EEENS7_ILi256EEEEEELi256ENS_6half_tEfNS_4arch4Sm80ELb0ELb0ELb1ELb1ELb1ELb1ELb1ELb0EEENS1_21CollectiveEpilogueFwdINS6_IJS8_SA_S9_EEENS6_IJNS7_ILi1EEESI_SI_EEESC_SE_Li256ELb1ELb1ELb0ELb0EEENS1_19SingleTileSchedulerILb1ELb0ELb1ELi128EEEEEEEEEvNT_6ParamsE,"aw",@nobits
	.sectionflags	@""
	.align	16


//--------------------- .nv.shared._ZN7cutlass13device_kernelIN5flash19enable_sm80_to_sm89INS1_16FlashAttnFwdSm80INS1_25CollectiveMainloopFwdSm80ILi8ELi1ELb1EN4cute5tupleIJNS5_1CILi128EEENS7_ILi48EEENS7_ILi256EEEEEELi256ENS_6half_tEfNS_4arch4Sm80ELb0ELb1ELb1ELb0ELb1ELb0ELb1ELb0EEENS1_21CollectiveEpilogueFwdINS6_IJS8_SA_S9_EEENS6_IJNS7_ILi1EEESI_SI_EEESC_SE_Li256ELb0ELb1ELb0ELb0EEENS1_19SingleTileSchedulerILb0ELb0ELb1ELi128EEEEEEEEEvNT_6ParamsE --------------------------
	.section	.nv.shared._ZN7cutlass13device_kernelIN5flash19enable_sm80_to_sm89INS1_16FlashAttnFwdSm80INS1_25CollectiveMainloopFwdSm80ILi8ELi1ELb1EN4cute5tupleIJNS5_1CILi128EEENS7_ILi48EEENS7_ILi256EEEEEELi256ENS_6half_tEfNS_4arch4Sm80ELb0ELb1ELb1ELb0ELb1ELb0ELb1ELb0EEENS1_21CollectiveEpilogueFwdINS6_IJS8_SA_S9_EEENS6_IJNS7_ILi1EEESI_SI_EEESC_SE_Li256ELb0ELb1ELb0ELb0EEENS1_19SingleTileSchedulerILb0ELb0ELb1ELi128EEEEEEEEEvNT_6ParamsE,"aw",@nobits
	.sectionflags	@""
	.align	16


//--------------------- .nv.shared._ZN7cutlass13device_kernelIN5flash19enable_sm80_to_sm89INS1_16FlashAttnFwdSm80INS1_25CollectiveMainloopFwdSm80ILi8ELi1ELb1EN4cute5tupleIJNS5_1CILi128EEENS7_ILi48EEENS7_ILi256EEEEEELi256ENS_6half_tEfNS_4arch4Sm80ELb0ELb1ELb1ELb1ELb1ELb0ELb1ELb0EEENS1_21CollectiveEpilogueFwdINS6_IJS8_SA_S9_EEENS6_IJNS7_ILi1EEESI_SI_EEESC_SE_Li256ELb1ELb1ELb0ELb0EEENS1_19SingleTileSchedulerILb1ELb0ELb1ELi128EEEEEEEEEvNT_6ParamsE --------------------------
	.section	.nv.shared._ZN7cutlass13device_kernelIN5flash19enable_sm80_to_sm89INS1_16FlashAttnFwdSm80INS1_25CollectiveMainloopFwdSm80ILi8ELi1ELb1EN4cute5tupleIJNS5_1CILi128EEENS7_ILi48EEENS7_ILi256EEEEEELi256ENS_6half_tEfNS_4arch4Sm80ELb0ELb1ELb1ELb1ELb1ELb0ELb1ELb0EEENS1_21CollectiveEpilogueFwdINS6_IJS8_SA_S9_EEENS6_IJNS7_ILi1EEESI_SI_EEESC_SE_Li256ELb1ELb1ELb0ELb0EEENS1_19SingleTileSchedulerILb1ELb0ELb1ELi128EEEEEEEEEvNT_6ParamsE,"aw",@nobits
	.sectionflags	@""
	.align	16


//--------------------- .nv.shared._ZN7cutlass13device_kernelIN5flash19enable_sm80_to_sm89INS1_16FlashAttnFwdSm80INS1_25CollectiveMainloopFwdSm80ILi8ELi1ELb0EN4cute5tupleIJNS5_1CILi128EEENS7_ILi32EEENS7_ILi256EEEEEELi256ENS_6half_tEfNS_4arch4Sm80ELb0ELb1ELb1ELb1ELb1ELb1ELb1ELb0EEENS1_21CollectiveEpilogueFwdINS6_IJS8_SA_S9_EEENS6_IJNS7_ILi1EEESI_SI_EEESC_SE_Li256ELb1ELb1ELb0ELb0EEENS1_19SingleTileSchedulerILb1ELb0ELb1ELi128EEEEEEEEEvNT_6ParamsE --------------------------
	.section	.nv.shared._ZN7cutlass13device_kernelIN5flash19enable_sm80_to_sm89INS1_16FlashAttnFwdSm80INS1_25CollectiveMainloopFwdSm80ILi8ELi1ELb0EN4cute5tupleIJNS5_1CILi128EEENS7_ILi32EEENS7_ILi256EEEEEELi256ENS_6half_tEfNS_4arch4Sm80ELb0ELb1ELb1ELb1ELb1ELb1ELb1ELb0EEENS1_21CollectiveEpilogueFwdINS6_IJS8_SA_S9_EEENS6_IJNS7_ILi1EEESI_SI_EEESC_SE_Li256ELb1ELb1ELb0ELb0EEENS1_19SingleTileSchedulerILb1ELb0ELb1ELi128EEEEEEEEEvNT_6ParamsE,"aw",@nobits
	.sectionflags	@""
	.align	16


//--------------------- .nv.shared._ZN7cutlass13device_kernelIN5flash19enable_sm80_to_sm89INS1_16FlashAttnFwdSm80INS1_25CollectiveMainloopFwdSm80ILi8ELi1ELb1EN4cute5tupleIJNS5_1CILi128EEENS7_ILi64EEENS7_ILi256EEEEEELi256ENS_6half_tEfNS_4arch4Sm80ELb1ELb0ELb1ELb0ELb1ELb0ELb1ELb0EEENS1_21CollectiveEpilogueFwdINS6_IJS8_SA_S9_EEENS6_IJNS7_ILi1EEESI_SI_EEESC_SE_Li256ELb0ELb1ELb0ELb0EEENS1_30DynamicPersistentTileSchedulerILi256ELi256ELb0ELb1ELb0EEEEEEEEEvNT_6ParamsE --------------------------
	.section	.nv.shared._ZN7cutlass13device_kernelIN5flash19enable_sm80_to_sm89INS1_16FlashAttnFwdSm80INS1_25CollectiveMainloopFwdSm80ILi8ELi1ELb1EN4cute5tupleIJNS5_1CILi128EEENS7_ILi64EEENS7_ILi256EEEEEELi256ENS_6half_tEfNS_4arch4Sm80ELb1ELb0ELb1ELb0ELb1ELb0ELb1ELb0EEENS1_21CollectiveEpilogueFwdINS6_IJS8_SA_S9_EEENS6_IJNS7_ILi1EEESI_SI_EEESC_SE_Li256ELb0ELb1ELb0ELb0EEENS1_30DynamicPersistentTileSchedulerILi256ELi256ELb0ELb1ELb0EEEEEEEEEvNT_6ParamsE,"aw",@nobits
	.sectionflags	@""
	.align	16


//--------------------- .nv.shared._ZN7cutlass13device_kernelIN5flash19enable_sm80_to_sm89INS1_16FlashAttnFwdSm80INS1_25CollectiveMainloopFwdSm80ILi8ELi1ELb1EN4cute5tupleIJNS5_1CILi128EEENS7_ILi64EEENS7_ILi256EEEEEELi256ENS_6half_tEfNS_4arch4Sm80ELb1ELb0ELb1ELb1ELb1ELb0ELb1ELb0EEENS1_21CollectiveEpilogueFwdINS6_IJS8_SA_S9_EEENS6_IJNS7_ILi1EEESI_SI_EEESC_SE_Li256ELb1ELb1ELb0ELb0EEENS1_19SingleTileSchedulerILb1ELb0ELb1ELi128EEEEEEEEEvNT_6ParamsE --------------------------
	.section	.nv.shared._ZN7cutlass13device_kernelIN5flash19enable_sm80_to_sm89INS1_16FlashAttnFwdSm80INS1_25CollectiveMainloopFwdSm80ILi8ELi1ELb1EN4cute5tupleIJNS5_1CILi128EEENS7_ILi64EEENS7_ILi256EEEEEELi256ENS_6half_tEfNS_4arch4Sm80ELb1ELb0ELb1ELb1ELb1ELb0ELb1ELb0EEENS1_21CollectiveEpilogueFwdINS6_IJS8_SA_S9_EEENS6_IJNS7_ILi1EEESI_SI_EEESC_SE_Li256ELb1ELb1ELb0ELb0EEENS1_19SingleTileSchedulerILb1ELb0ELb1ELi128EEEEEEEEEvNT_6ParamsE,"aw",@nobits
	.sectionflags	@""
	.align	16


//--------------------- .nv.shared._ZN7cutlass13device_kernelIN5flash19enable_sm80_to_sm89INS1_16FlashAttnFwdSm80INS1_25CollectiveMainloopFwdSm80ILi8ELi1ELb0EN4cute5tupleIJNS5_1CILi128EEENS7_ILi32EEENS7_ILi256EEEEEELi256ENS_6half_tEfNS_4arch4Sm80ELb1ELb0ELb1ELb1ELb1ELb1ELb1ELb0EEENS1_21CollectiveEpilogueFwdINS6_IJS8_SA_S9_EEENS6_IJNS7_ILi1EEESI_SI_EEESC_SE_Li256ELb1ELb1ELb0ELb0EEENS1_19SingleTileSchedulerILb1ELb0ELb1ELi128EEEEEEEEEvNT_6ParamsE --------------------------
	.section	.nv.shared._ZN7cutlass13device_kernelIN5flash19enable_sm80_to_sm89INS1_16FlashAttnFwdSm80INS1_25CollectiveMainloopFwdSm80ILi8ELi1ELb0EN4cute5tupleIJNS5_1CILi128EEENS7_ILi32EEENS7_ILi256EEEEEELi256ENS_6half_tEfNS_4arch4Sm80ELb1ELb0ELb1ELb1ELb1ELb1ELb1ELb0EEENS1_21CollectiveEpilogueFwdINS6_IJS8_SA_S9_EEENS6_IJNS7_ILi1EEESI_SI_EEESC_SE_Li256ELb1ELb1ELb0ELb0EEENS1_19SingleTileSchedulerILb1ELb0ELb1ELi128EEEEEEEEEvNT_6ParamsE,"aw",@nobits
	.sectionflags	@""
	.align	16


//--------------------- .nv.shared._ZN7cutlass13device_kernelIN5flash19enable_sm80_to_sm89INS1_16FlashAttnFwdSm80INS1_25CollectiveMainloopFwdSm80ILi8ELi1ELb0EN4cute5tupleIJNS5_1CILi128EEENS7_ILi96EEENS7_ILi256EEEEEELi256ENS_6half_tEfNS_4arch4Sm80ELb0ELb0ELb1ELb0ELb1ELb0ELb1ELb0EEENS1_21CollectiveEpilogueFwdINS6_IJS8_SA_S9_EEENS6_IJNS7_ILi1EEESI_SI_EEESC_SE_Li256ELb0ELb1ELb0ELb0EEENS1_19SingleTileSchedulerILb0ELb0ELb1ELi128EEEEEEEEEvNT_6ParamsE --------------------------
	.section	.nv.shared._ZN7cutlass13device_kernelIN5flash19enable_sm80_to_sm89INS1_16FlashAttnFwdSm80INS1_25CollectiveMainloopFwdSm80ILi8ELi1ELb0EN4cute5tupleIJNS5_1CILi128EEENS7_ILi96EEENS7_ILi256EEEEEELi256ENS_6half_tEfNS_4arch4Sm80ELb0ELb0ELb1ELb0ELb1ELb0ELb1ELb0EEENS1_21CollectiveEpilogueFwdINS6_IJS8_SA_S9_EEENS6_IJNS7_ILi1EEESI_SI_EEESC_SE_Li256ELb0ELb1ELb0ELb0EEENS1_19SingleTileSchedulerILb0ELb0ELb1ELi128EEEEEEEEEvNT_6ParamsE,"aw",@nobits
	.sectionflags	@""
	.align	16


//--------------------- .nv.shared._ZN7cutlass13device_kernelIN5flash19enable_sm80_to_sm89INS1_16FlashAttnFwdSm80INS1_25CollectiveMainloopFwdSm80ILi8ELi1ELb0EN4cute5tupleIJNS5_1CILi128EEENS7_ILi96EEENS7_ILi256EEEEEELi256ENS_6half_tEfNS_4arch4Sm80ELb0ELb0ELb1ELb1ELb1ELb0ELb1ELb0EEENS1_21CollectiveEpilogueFwdINS6_IJS8_SA_S9_EEENS6_IJNS7_ILi1EEESI_SI_EEESC_SE_Li256ELb1ELb1ELb0ELb0EEENS1_19SingleTileSchedulerILb1ELb0ELb1ELi128EEEEEEEEEvNT_6ParamsE --------------------------
	.section	.nv.shared._ZN7cutlass13device_kernelIN5flash19enable_sm80_to_sm89INS1_16FlashAttnFwdSm80INS1_25CollectiveMainloopFwdSm80ILi8ELi1ELb0EN4cute5tupleIJNS5_1CILi128EEENS7_ILi96EEENS7_ILi256EEEEEELi256ENS_6half_tEfNS_4arch4Sm80ELb0ELb0ELb1ELb1ELb1ELb0ELb1ELb0EEENS1_21CollectiveEpilogueFwdINS6_IJS8_SA_S9_EEENS6_IJNS7_ILi1EEESI_SI_EEESC_SE_Li256ELb1ELb1ELb0ELb0EEENS1_19SingleTileSchedulerILb1ELb0ELb1ELi128EEEEEEEEEvNT_6ParamsE,"aw",@nobits
	.sectionflags	@""
	.align	16


//--------------------- .nv.shared._ZN7cutlass13device_kernelIN5flash19enable_sm80_to_sm89INS1_16FlashAttnFwdSm80INS1_25CollectiveMainloopFwdSm80ILi8ELi1ELb0EN4cute5tupleIJNS5_1CILi128EEENS7_ILi48EEENS7_ILi256EEEEEELi256ENS_6half_tEfNS_4arch4Sm80ELb0ELb0ELb1ELb1ELb1ELb1ELb1ELb0EEENS1_21CollectiveEpilogueFwdINS6_IJS8_SA_S9_EEENS6_IJNS7_ILi1EEESI_SI_EEESC_SE_Li256ELb1ELb1ELb0ELb0EEENS1_19SingleTileSchedulerILb1ELb0ELb1ELi128EEEEEEEEEvNT_6ParamsE --------------------------
	.section	.nv.shared._ZN7cutlass13device_kernelIN5flash19enable_sm80_to_sm89INS1_16FlashAttnFwdSm80INS1_25CollectiveMainloopFwdSm80ILi8ELi1ELb0EN4cute5tupleIJNS5_1CILi128EEENS7_ILi48EEENS7_ILi256EEEEEELi256ENS_6half_tEfNS_4arch4Sm80ELb0ELb0ELb1ELb1ELb1ELb1ELb1ELb0EEENS1_21CollectiveEpilogueFwdINS6_IJS8_SA_S9_EEENS6_IJNS7_ILi1EEESI_SI_EEESC_SE_Li256ELb1ELb1ELb0ELb0EEENS1_19SingleTileSchedulerILb1ELb0ELb1ELi128EEEEEEEEEvNT_6ParamsE,"aw",@nobits
	.sectionflags	@""
	.align	16


//--------------------- .nv.shared._ZN7cutlass13device_kernelIN5flash19enable_sm80_to_sm89INS1_16FlashAttnFwdSm80INS1_25CollectiveMainloopFwdSm80ILi8ELi1ELb0EN4cute5tupleIJNS5_1CILi128EEENS7_ILi64EEENS7_ILi256EEEEEELi256ENS_6half_tEfNS_4arch4Sm80ELb0ELb1ELb1ELb0ELb1ELb0ELb1ELb0EEENS1_21CollectiveEpilogueFwdINS6_IJS8_SA_S9_EEENS6_IJNS7_ILi1EEESI_SI_EEESC_SE_Li256ELb0ELb1ELb0ELb0EEENS1_19SingleTileSchedulerILb0ELb0ELb1ELi128EEEEEEEEEvNT_6ParamsE --------------------------
	.section	.nv.shared._ZN7cutlass13device_kernelIN5flash19enable_sm80_to_sm89INS1_16FlashAttnFwdSm80INS1_25CollectiveMainloopFwdSm80ILi8ELi1ELb0EN4cute5tupleIJNS5_1CILi128EEENS7_ILi64EEENS7_ILi256EEEEEELi256ENS_6half_tEfNS_4arch4Sm80ELb0ELb1ELb1ELb0ELb1ELb0ELb1ELb0EEENS1_21CollectiveEpilogueFwdINS6_IJS8_SA_S9_EEENS6_IJNS7_ILi1EEESI_SI_EEESC_SE_Li256ELb0ELb1ELb0ELb0EEENS1_19SingleTileSchedulerILb0ELb0ELb1ELi128EEEEEEEEEvNT_6ParamsE,"aw",@nobits
	.sectionflags	@""
	.align	16


//--------------------- .nv.shared._ZN7cutlass13device_kernelIN5flash19enable_sm80_to_sm89INS1_16FlashAttnFwdSm80INS1_25CollectiveMainloopFwdSm80ILi8ELi1ELb0EN4cute5tupleIJNS5_1CILi128EEENS7_ILi64EEENS7_ILi256EEEEEELi256ENS_6half_tEfNS_4arch4Sm80ELb0ELb1ELb1ELb1ELb1ELb0ELb1ELb0EEENS1_21CollectiveEpilogueFwdINS6_IJS8_SA_S9_EEENS6_IJNS7_ILi1EEESI_SI_EEESC_SE_Li256ELb1ELb1ELb0ELb0EEENS1_19SingleTileSchedulerILb1ELb0ELb1ELi128EEEEEEEEEvNT_6ParamsE --------------------------
	.section	.nv.shared._ZN7cutlass13device_kernelIN5flash19enable_sm80_to_sm89INS1_16FlashAttnFwdSm80INS1_25CollectiveMainloopFwdSm80ILi8ELi1ELb0EN4cute5tupleIJNS5_1CILi128EEENS7_ILi64EEENS7_ILi256EEEEEELi256ENS_6half_tEfNS_4arch4Sm80ELb0ELb1ELb1ELb1ELb1ELb0ELb1ELb0EEENS1_21CollectiveEpilogueFwdINS6_IJS8_SA_S9_EEENS6_IJNS7_ILi1EEESI_SI_EEESC_SE_Li256ELb1ELb1ELb0ELb0EEENS1_19SingleTileSchedulerILb1ELb0ELb1ELi128EEEEEEEEEvNT_6ParamsE,"aw",@nobits
	.sectionflags	@""
	.align	16


//--------------------- .nv.shared._ZN7cutlass13device_kernelIN5flash19enable_sm80_to_sm89INS1_16FlashAttnFwdSm80INS1_25CollectiveMainloopFwdSm80ILi8ELi1ELb0EN4cute5tupleIJNS5_1CILi128EEENS7_ILi48EEENS7_ILi256EEEEEELi256ENS_6half_tEfNS_4arch4Sm80ELb0ELb1ELb1ELb1ELb1ELb1ELb1ELb0EEENS1_21CollectiveEpilogueFwdINS6_IJS8_SA_S9_EEENS6_IJNS7_ILi1EEESI_SI_EEESC_SE_Li256ELb1ELb1ELb0ELb0EEENS1_19SingleTileSchedulerILb1ELb0ELb1ELi128EEEEEEEEEvNT_6ParamsE --------------------------
	.section	.nv.shared._ZN7cutlass13device_kernelIN5flash19enable_sm80_to_sm89INS1_16FlashAttnFwdSm80INS1_25CollectiveMainloopFwdSm80ILi8ELi1ELb0EN4cute5tupleIJNS5_1CILi128EEENS7_ILi48EEENS7_ILi256EEEEEELi256ENS_6half_tEfNS_4arch4Sm80ELb0ELb1ELb1ELb1ELb1ELb1ELb1ELb0EEENS1_21CollectiveEpilogueFwdINS6_IJS8_SA_S9_EEENS6_IJNS7_ILi1EEESI_SI_EEESC_SE_Li256ELb1ELb1ELb0ELb0EEENS1_19SingleTileSchedulerILb1ELb0ELb1ELi128EEEEEEEEEvNT_6ParamsE,"aw",@nobits
	.sectionflags	@""
	.align	16


//--------------------- .nv.shared._ZN7cutlass13device_kernelIN5flash19enable_sm80_to_sm89INS1_16FlashAttnFwdSm80INS1_25CollectiveMainloopFwdSm80ILi8ELi1ELb0EN4cute5tupleIJNS5_1CILi128EEENS7_ILi96EEENS7_ILi256EEEEEELi256ENS_6half_tEfNS_4arch4Sm80ELb1ELb0ELb1ELb0ELb1ELb0ELb1ELb0EEENS1_21CollectiveEpilogueFwdINS6_IJS8_SA_S9_EEENS6_IJNS7_ILi1EEESI_SI_EEESC_SE_Li256ELb0ELb1ELb0ELb0EEENS1_30DynamicPersistentTileSchedulerILi256ELi256ELb0ELb1ELb0EEEEEEEEEvNT_6ParamsE --------------------------
	.section	.nv.shared._ZN7cutlass13device_kernelIN5flash19enable_sm80_to_sm89INS1_16FlashAttnFwdSm80INS1_25CollectiveMainloopFwdSm80ILi8ELi1ELb0EN4cute5tupleIJNS5_1CILi128EEENS7_ILi96EEENS7_ILi256EEEEEELi256ENS_6half_tEfNS_4arch4Sm80ELb1ELb0ELb1ELb0ELb1ELb0ELb1ELb0EEENS1_21CollectiveEpilogueFwdINS6_IJS8_SA_S9_EEENS6_IJNS7_ILi1EEESI_SI_EEESC_SE_Li256ELb0ELb1ELb0ELb0EEENS1_30DynamicPersistentTileSchedulerILi256ELi256ELb0ELb1ELb0EEEEEEEEEvNT_6ParamsE,"aw",@nobits
	.sectionflags	@""
	.align	16


//--------------------- .nv.shared._ZN7cutlass13device_kernelIN5flash19enable_sm80_to_sm89INS1_16FlashAttnFwdSm80INS1_25CollectiveMainloopFwdSm80ILi8ELi1ELb0EN4cute5tupleIJNS5_1CILi128EEENS7_ILi96EEENS7_ILi256EEEEEELi256ENS_6half_tEfNS_4arch4Sm80ELb1ELb0ELb1ELb1ELb1ELb0ELb1ELb0EEENS1_21CollectiveEpilogueFwdINS6_IJS8_SA_S9_EEENS6_IJNS7_ILi1EEESI_SI_EEESC_SE_Li256ELb1ELb1ELb0ELb0EEENS1_19SingleTileSchedulerILb1ELb0ELb1ELi128EEEEEEEEEvNT_6ParamsE --------------------------
	.section	.nv.shared._ZN7cutlass13device_kernelIN5flash19enable_sm80_to_sm89INS1_16FlashAttnFwdSm80INS1_25CollectiveMainloopFwdSm80ILi8ELi1ELb0EN4cute5tupleIJNS5_1CILi128EEENS7_ILi96EEENS7_ILi256EEEEEELi256ENS_6half_tEfNS_4arch4Sm80ELb1ELb0ELb1ELb1ELb1ELb0ELb1ELb0EEENS1_21CollectiveEpilogueFwdINS6_IJS8_SA_S9_EEENS6_IJNS7_ILi1EEESI_SI_EEESC_SE_Li256ELb1ELb1ELb0ELb0EEENS1_19SingleTileSchedulerILb1ELb0ELb1ELi128EEEEEEEEEvNT_6ParamsE,"aw",@nobits
	.sectionflags	@""
	.align	16


//--------------------- .nv.shared._ZN7cutlass13device_kernelIN5flash19enable_sm80_to_sm89INS1_16FlashAttnFwdSm80INS1_25CollectiveMainloopFwdSm80ILi8ELi1ELb0EN4cute5tupleIJNS5_1CILi128EEENS7_ILi48EEENS7_ILi256EEEEEELi256ENS_6half_tEfNS_4arch4Sm80ELb1ELb0ELb1ELb1ELb1ELb1ELb1ELb0EEENS1_21CollectiveEpilogueFwdINS6_IJS8_SA_S9_EEENS6_IJNS7_ILi1EEESI_SI_EEESC_SE_Li256ELb1ELb1ELb0ELb0EEENS1_19SingleTileSchedulerILb1ELb0ELb1ELi128EEEEEEEEEvNT_6ParamsE --------------------------
	.section	.nv.shared._ZN7cutlass13device_kernelIN5flash19enable_sm80_to_sm89INS1_16FlashAttnFwdSm80INS1_25CollectiveMainloopFwdSm80ILi8ELi1ELb0EN4cute5tupleIJNS5_1CILi128EEENS7_ILi48EEENS7_ILi256EEEEEELi256ENS_6half_tEfNS_4arch4Sm80ELb1ELb0ELb1ELb1ELb1ELb1ELb1ELb0EEENS1_21CollectiveEpilogueFwdINS6_IJS8_SA_S9_EEENS6_IJNS7_ILi1EEESI_SI_EEESC_SE_Li256ELb1ELb1ELb0ELb0EEENS1_19SingleTileSchedulerILb1ELb0ELb1ELi128EEEEEEEEEvNT_6ParamsE,"aw",@nobits
	.sectionflags	@""
	.align	16


//--------------------- .nv.shared._ZN7cutlass13device_kernelIN5flash19enable_sm80_to_sm89INS1_16FlashAttnFwdSm80INS1_25CollectiveMainloopFwdSm80ILi8ELi1ELb1EN4cute5tupleIJNS5_1CILi128EEENS7_ILi64EEENS7_ILi256EEEEEELi256ENS_6half_tEfNS_4arch4Sm80ELb0ELb0ELb0ELb0ELb1ELb0ELb1ELb0EEENS1_21CollectiveEpilogueFwdINS6_IJS8_SA_S9_EEENS6_IJNS7_ILi1EEESI_SI_EEESC_SE_Li256ELb0ELb1ELb0ELb0EEENS1_19SingleTileSchedulerILb0ELb0ELb1ELi128EEEEEEEEEvNT_6ParamsE --------------------------
	.section	.nv.shared._ZN7cutlass13device_kernelIN5flash19enable_sm80_to_sm89INS1_16FlashAttnFwdSm80INS1_25CollectiveMainloopFwdSm80ILi8ELi1ELb1EN4cute5tupleIJNS5_1CILi128EEENS7_ILi64EEENS7_ILi256EEEEEELi256ENS_6half_tEfNS_4arch4Sm80ELb0ELb0ELb0ELb0ELb1ELb0ELb1ELb0EEENS1_21CollectiveEpilogueFwdINS6_IJS8_SA_S9_EEENS6_IJNS7_ILi1EEESI_SI_EEESC_SE_Li256ELb0ELb1ELb0ELb0EEENS1_19SingleTileSchedulerILb0ELb0ELb1ELi128EEEEEEEEEvNT_6ParamsE,"aw",@nobits
	.sectionflags	@""
	.align	16


//--------------------- .nv.shared._ZN7cutlass13device_kernelIN5flash19enable_sm80_to_sm89INS1_16FlashAttnFwdSm80INS1_25CollectiveMainloopFwdSm80ILi8ELi1ELb1EN4cute5tupleIJNS5_1CILi128EEENS7_ILi64EEENS7_ILi256EEEEEELi256ENS_6half_tEfNS_4arch4Sm80ELb0ELb0ELb0ELb1ELb1ELb0ELb1ELb0EEENS1_21CollectiveEpilogueFwdINS6_IJS8_SA_S9_EEENS6_IJNS7_ILi1EEESI_SI_EEESC_SE_Li256ELb1ELb1ELb0ELb0EEENS1_19SingleTileSchedulerILb1ELb0ELb1ELi128EEEEEEEEEvNT_6ParamsE --------------------------
	.section	.nv.shared._ZN7cutlass13device_kernelIN5flash19enable_sm80_to_sm89INS1_16FlashAttnFwdSm80INS1_25CollectiveMainloopFwdSm80ILi8ELi1ELb1EN4cute5tupleIJNS5_1CILi128EEENS7_ILi64EEENS7_ILi256EEEEEELi256ENS_6half_tEfNS_4arch4Sm80ELb0ELb0ELb0ELb1ELb1ELb0ELb1ELb0EEENS1_21CollectiveEpilogueFwdINS6_IJS8_SA_S9_EEENS6_IJNS7_ILi1EEESI_SI_EEESC_SE_Li256ELb1ELb1ELb0ELb0EEENS1_19SingleTileSchedulerILb1ELb0ELb1ELi128EEEEEEEEEvNT_6ParamsE,"aw",@nobits
	.sectionflags	@""
	.align	16


//--------------------- .nv.shared._ZN7cutlass13device_kernelIN5flash19enable_sm80_to_sm89INS1_16FlashAttnFwdSm80INS1_25CollectiveMainloopFwdSm80ILi8ELi1ELb0EN4cute5tupleIJNS5_1CILi128EEENS7_ILi32EEENS7_ILi256EEEEEELi256ENS_6half_tEfNS_4arch4Sm80ELb0ELb0ELb0ELb1ELb1ELb1ELb1ELb0EEENS1_21CollectiveEpilogueFwdINS6_IJS8_SA_S9_EEENS6_IJNS7_ILi1EEESI_SI_EEESC_SE_Li256ELb1ELb1ELb0ELb0EEENS1_19SingleTileSchedulerILb1ELb0ELb1ELi128EEEEEEEEEvNT_6ParamsE --------------------------
	.section	.nv.shared._ZN7cutlass13device_kernelIN5flash19enable_sm80_to_sm89INS1_16FlashAttnFwdSm80INS1_25CollectiveMainloopFwdSm80ILi8ELi1ELb0EN4cute5tupleIJNS5_1CILi128EEENS7_ILi32EEENS7_ILi256EEEEEELi256ENS_6half_tEfNS_4arch4Sm80ELb0ELb0ELb0ELb1ELb1ELb1ELb1ELb0EEENS1_21CollectiveEpilogueFwdINS6_IJS8_SA_S9_EEENS6_IJNS7_ILi1EEESI_SI_EEESC_SE_Li256ELb1ELb1ELb0ELb0EEENS1_19SingleTileSchedulerILb1ELb0ELb1ELi128EEEEEEEEEvNT_6ParamsE,"aw",@nobits
	.sectionflags	@""
	.align	16


//--------------------- .nv.shared._ZN7cutlass13device_kernelIN5flash19enable_sm80_to_sm89INS1_16FlashAttnFwdSm80INS1_25CollectiveMainloopFwdSm80ILi8ELi1ELb1EN4cute5tupleIJNS5_1CILi128EEENS7_ILi48EEENS7_ILi256EEEEEELi256ENS_6half_tEfNS_4arch4Sm80ELb0ELb1ELb0ELb0ELb1ELb0ELb1ELb0EEENS1_21CollectiveEpilogueFwdINS6_IJS8_SA_S9_EEENS6_IJNS7_ILi1EEESI_SI_EEESC_SE_Li256ELb0ELb1ELb0ELb0EEENS1_19SingleTileSchedulerILb0ELb0ELb1ELi128EEEEEEEEEvNT_6ParamsE --------------------------
	.section	.nv.shared._ZN7cutlass13device_kernelIN5flash19enable_sm80_to_sm89INS1_16FlashAttnFwdSm80INS1_25CollectiveMainloopFwdSm80ILi8ELi1ELb1EN4cute5tupleIJNS5_1CILi128EEENS7_ILi48EEENS7_ILi256EEEEEELi256ENS_6half_tEfNS_4arch4Sm80ELb0ELb1ELb0ELb0ELb1ELb0ELb1ELb0EEENS1_21CollectiveEpilogueFwdINS6_IJS8_SA_S9_EEENS6_IJNS7_ILi1EEESI_SI_EEESC_SE_Li256ELb0ELb1ELb0ELb0EEENS1_19SingleTileSchedulerILb0ELb0ELb1ELi128EEEEEEEEEvNT_6ParamsE,"aw",@nobits
	.sectionflags	@""
	.align	16


//--------------------- .nv.shared._ZN7cutlass13device_kernelIN5flash19enable_sm80_to_sm89INS1_16FlashAttnFwdSm80INS1_25CollectiveMainloopFwdSm80ILi8ELi1ELb1EN4cute5tupleIJNS5_1CILi128EEENS7_ILi48EEENS7_ILi256EEEEEELi256ENS_6half_tEfNS_4arch4Sm80ELb0ELb1ELb0ELb1ELb1ELb0ELb1ELb0EEENS1_21CollectiveEpilogueFwdINS6_IJS8_SA_S9_EEENS6_IJNS7_ILi1EEESI_SI_EEESC_SE_Li256ELb1ELb1ELb0ELb0EEENS1_19SingleTileSchedulerILb1ELb0ELb1ELi128EEEEEEEEEvNT_6ParamsE --------------------------
	.section	.nv.shared._ZN7cutlass13device_kernelIN5flash19enable_sm80_to_sm89INS1_16FlashAttnFwdSm80INS1_25CollectiveMainloopFwdSm80ILi8ELi1ELb1EN4cute5tupleIJNS5_1CILi128EEENS7_ILi48EEENS7_ILi256EEEEEELi256ENS_6half_tEfNS_4arch4Sm80ELb0ELb1ELb0ELb1ELb1ELb0ELb1ELb0EEENS1_21CollectiveEpilogueFwdINS6_IJS8_SA_S9_EEENS6_IJNS7_ILi1EEESI_SI_EEESC_SE_Li256ELb1ELb1ELb0ELb0EEENS1_19SingleTileSchedulerILb1ELb0ELb1ELi128EEEEEEEEEvNT_6ParamsE,"aw",@nobits
	.sectionflags	@""
	.align	16


//--------------------- .nv.shared._ZN7cutlass13device_kernelIN5flash19enable_sm80_to_sm89INS1_16FlashAttnFwdSm80INS1_25CollectiveMainloopFwdSm80ILi8ELi1ELb0EN4cute5tupleIJNS5_1CILi128EEENS7_ILi32EEENS7_ILi256EEEEEELi256ENS_6half_tEfNS_4arch4Sm80ELb0ELb1ELb0ELb1ELb1ELb1ELb1ELb0EEENS1_21CollectiveEpilogueFwdINS6_IJS8_SA_S9_EEENS6_IJNS7_ILi1EEESI_SI_EEESC_SE_Li256ELb1ELb1ELb0ELb0EEENS1_19SingleTileSchedulerILb1ELb0ELb1ELi128EEEEEEEEEvNT_6ParamsE --------------------------
	.section	.nv.shared._ZN7cutlass13device_kernelIN5flash19enable_sm80_to_sm89INS1_16FlashAttnFwdSm80INS1_25CollectiveMainloopFwdSm80ILi8ELi1ELb0EN4cute5tupleIJNS5_1CILi128EEENS7_ILi32EEENS7_ILi256EEEEEELi256ENS_6half_tEfNS_4arch4Sm80ELb0ELb1ELb0ELb1ELb1ELb1ELb1ELb0EEENS1_21CollectiveEpilogueFwdINS6_IJS8_SA_S9_EEENS6_IJNS7_ILi1EEESI_SI_EEESC_SE_Li256ELb1ELb1ELb0ELb0EEENS1_19SingleTileSchedulerILb1ELb0ELb1ELi128EEEEEEEEEvNT_6ParamsE,"aw",@nobits
	.sectionflags	@""
	.align	16


//--------------------- .nv.shared._ZN7cutlass13device_kernelIN5flash19enable_sm80_to_sm89INS1_16FlashAttnFwdSm80INS1_25CollectiveMainloopFwdSm80ILi8ELi1ELb1EN4cute5tupleIJNS5_1CILi128EEENS7_ILi64EEENS7_ILi256EEEEEELi256ENS_6half_tEfNS_4arch4Sm80ELb1ELb0ELb0ELb0ELb1ELb0ELb1ELb0EEENS1_21CollectiveEpilogueFwdINS6_IJS8_SA_S9_EEENS6_IJNS7_ILi1EEESI_SI_EEESC_SE_Li256ELb0ELb1ELb0ELb0EEENS1_30DynamicPersistentTileSchedulerILi256ELi256ELb0ELb1ELb0EEEEEEEEEvNT_6ParamsE --------------------------
	.section	.nv.shared._ZN7cutlass13device_kernelIN5flash19enable_sm80_to_sm89INS1_16FlashAttnFwdSm80INS1_25CollectiveMainloopFwdSm80ILi8ELi1ELb1EN4cute5tupleIJNS5_1CILi128EEENS7_ILi64EEENS7_ILi256EEEEEELi256ENS_6half_tEfNS_4arch4Sm80ELb1ELb0ELb0ELb0ELb1ELb0ELb1ELb0EEENS1_21CollectiveEpilogueFwdINS6_IJS8_SA_S9_EEENS6_IJNS7_ILi1EEESI_SI_EEESC_SE_Li256ELb0ELb1ELb0ELb0EEENS1_30DynamicPersistentTileSchedulerILi256ELi256ELb0ELb1ELb0EEEEEEEEEvNT_6ParamsE,"aw",@nobits
	.sectionflags	@""
	.align	16


//--------------------- .nv.shared._ZN7cutlass13device_kernelIN5flash19enable_sm80_to_sm89INS1_16FlashAttnFwdSm80INS1_25CollectiveMainloopFwdSm80ILi8ELi1ELb1EN4cute5tupleIJNS5_1CILi128EEENS7_ILi64EEENS7_ILi256EEEEEELi256ENS_6half_tEfNS_4arch4Sm80ELb1ELb0ELb0ELb1ELb1ELb0ELb1ELb0EEENS1_21CollectiveEpilogueFwdINS6_IJS8_SA_S9_EEENS6_IJNS7_ILi1EEESI_SI_EEESC_SE_Li256ELb1ELb1ELb0ELb0EEENS1_19SingleTileSchedulerILb1ELb0ELb1ELi128EEEEEEEEEvNT_6ParamsE --------------------------
	.section	.nv.shared._ZN7cutlass13device_kernelIN5flash19enable_sm80_to_sm89INS1_16FlashAttnFwdSm80INS1_25CollectiveMainloopFwdSm80ILi8ELi1ELb1EN4cute5tupleIJNS5_1CILi128EEENS7_ILi64EEENS7_ILi256EEEEEELi256ENS_6half_tEfNS_4arch4Sm80ELb1ELb0ELb0ELb1ELb1ELb0ELb1ELb0EEENS1_21CollectiveEpilogueFwdINS6_IJS8_SA_S9_EEENS6_IJNS7_ILi1EEESI_SI_EEESC_SE_Li256ELb1ELb1ELb0ELb0EEENS1_19SingleTileSchedulerILb1ELb0ELb1ELi128EEEEEEEEEvNT_6ParamsE,"aw",@nobits
	.sectionflags	@""
	.align	16


//--------------------- .nv.shared._ZN7cutlass13device_kernelIN5flash19enable_sm80_to_sm89INS1_16FlashAttnFwdSm80INS1_25CollectiveMainloopFwdSm80ILi8ELi1ELb0EN4cute5tupleIJNS5_1CILi128EEENS7_ILi32EEENS7_ILi256EEEEEELi256ENS_6half_tEfNS_4arch4Sm80ELb1ELb0ELb0ELb1ELb1ELb1ELb1ELb0EEENS1_21CollectiveEpilogueFwdINS6_IJS8_SA_S9_EEENS6_IJNS7_ILi1EEESI_SI_EEESC_SE_Li256ELb1ELb1ELb0ELb0EEENS1_19SingleTileSchedulerILb1ELb0ELb1ELi128EEEEEEEEEvNT_6ParamsE --------------------------
	.section	.nv.shared._ZN7cutlass13device_kernelIN5flash19enable_sm80_to_sm89INS1_16FlashAttnFwdSm80INS1_25CollectiveMainloopFwdSm80ILi8ELi1ELb0EN4cute5tupleIJNS5_1CILi128EEENS7_ILi32EEENS7_ILi256EEEEEELi256ENS_6half_tEfNS_4arch4Sm80ELb1ELb0ELb0ELb1ELb1ELb1ELb1ELb0EEENS1_21CollectiveEpilogueFwdINS6_IJS8_SA_S9_EEENS6_IJNS7_ILi1EEESI_SI_EEESC_SE_Li256ELb1ELb1ELb0ELb0EEENS1_19SingleTileSchedulerILb1ELb0ELb1ELi128EEEEEEEEEvNT_6ParamsE,"aw",@nobits
	.sectionflags	@""
	.align	16


//--------------------- .nv.shared._ZN7cutlass13device_kernelIN5flash19enable_sm80_to_sm89INS1_16FlashAttnFwdSm80INS1_25CollectiveMainloopFwdSm80ILi8ELi1ELb0EN4cute5tupleIJNS5_1CILi128EEENS7_ILi96EEENS7_ILi256EEEEEELi256ENS_6half_tEfNS_4arch4Sm80ELb0ELb0ELb0ELb0ELb1ELb0ELb1ELb0EEENS1_21CollectiveEpilogueFwdINS6_IJS8_SA_S9_EEENS6_IJNS7_ILi1EEESI_SI_EEESC_SE_Li256ELb0ELb1ELb0ELb0EEENS1_19SingleTileSchedulerILb0ELb0ELb1ELi128EEEEEEEEEvNT_6ParamsE --------------------------
	.section	.nv.shared._ZN7cutlass13device_kernelIN5flash19enable_sm80_to_sm89INS1_16FlashAttnFwdSm80INS1_25CollectiveMainloopFwdSm80ILi8ELi1ELb0EN4cute5tupleIJNS5_1CILi128EEENS7_ILi96EEENS7_ILi256EEEEEELi256ENS_6half_tEfNS_4arch4Sm80ELb0ELb0ELb0ELb0ELb1ELb0ELb1ELb0EEENS1_21CollectiveEpilogueFwdINS6_IJS8_SA_S9_EEENS6_IJNS7_ILi1EEESI_SI_EEESC_SE_Li256ELb0ELb1ELb0ELb0EEENS1_19SingleTileSchedulerILb0ELb0ELb1ELi128EEEEEEEEEvNT_6ParamsE,"aw",@nobits
	.sectionflags	@""
	.align	16


//--------------------- .nv.shared._ZN7cutlass13device_kernelIN5flash19enable_sm80_to_sm89INS1_16FlashAttnFwdSm80INS1_25CollectiveMainloopFwdSm80ILi8ELi1ELb0EN4cute5tupleIJNS5_1CILi128EEENS7_ILi96EEENS7_ILi256EEEEEELi256ENS_6half_tEfNS_4arch4Sm80ELb0ELb0ELb0ELb1ELb1ELb0ELb1ELb0EEENS1_21CollectiveEpilogueFwdINS6_IJS8_SA_S9_EEENS6_IJNS7_ILi1EEESI_SI_EEESC_SE_Li256ELb1ELb1ELb0ELb0EEENS1_19SingleTileSchedulerILb1ELb0ELb1ELi128EEEEEEEEEvNT_6ParamsE --------------------------
	.section	.nv.shared._ZN7cutlass13device_kernelIN5flash19enable_sm80_to_sm89INS1_16FlashAttnFwdSm80INS1_25CollectiveMainloopFwdSm80ILi8ELi1ELb0EN4cute5tupleIJNS5_1CILi128EEENS7_ILi96EEENS7_ILi256EEEEEELi256ENS_6half_tEfNS_4arch4Sm80ELb0ELb0ELb0ELb1ELb1ELb0ELb1ELb0EEENS1_21CollectiveEpilogueFwdINS6_IJS8_SA_S9_EEENS6_IJNS7_ILi1EEESI_SI_EEESC_SE_Li256ELb1ELb1ELb0ELb0EEENS1_19SingleTileSchedulerILb1ELb0ELb1ELi128EEEEEEEEEvNT_6ParamsE,"aw",@nobits
	.sectionflags	@""
	.align	16


//--------------------- .nv.shared._ZN7cutlass13device_kernelIN5flash19enable_sm80_to_sm89INS1_16FlashAttnFwdSm80INS1_25CollectiveMainloopFwdSm80ILi8ELi1ELb0EN4cute5tupleIJNS5_1CILi128EEENS7_ILi48EEENS7_ILi256EEEEEELi256ENS_6half_tEfNS_4arch4Sm80ELb0ELb0ELb0ELb1ELb1ELb1ELb1ELb0EEENS1_21CollectiveEpilogueFwdINS6_IJS8_SA_S9_EEENS6_IJNS7_ILi1EEESI_SI_EEESC_SE_Li256ELb1ELb1ELb0ELb0EEENS1_19SingleTileSchedulerILb1ELb0ELb1ELi128EEEEEEEEEvNT_6ParamsE --------------------------
	.section	.nv.shared._ZN7cutlass13device_kernelIN5flash19enable_sm80_to_sm89INS1_16FlashAttnFwdSm80INS1_25CollectiveMainloopFwdSm80ILi8ELi1ELb0EN4cute5tupleIJNS5_1CILi128EEENS7_ILi48EEENS7_ILi256EEEEEELi256ENS_6half_tEfNS_4arch4Sm80ELb0ELb0ELb0ELb1ELb1ELb1ELb1ELb0EEENS1_21CollectiveEpilogueFwdINS6_IJS8_SA_S9_EEENS6_IJNS7_ILi1EEESI_SI_EEESC_SE_Li256ELb1ELb1ELb0ELb0EEENS1_19SingleTileSchedulerILb1ELb0ELb1ELi128EEEEEEEEEvNT_6ParamsE,"aw",@nobits
	.sectionflags	@""
	.align	16


//--------------------- .nv.shared._ZN7cutlass13device_kernelIN5flash19enable_sm80_to_sm89INS1_16FlashAttnFwdSm80INS1_25CollectiveMainloopFwdSm80ILi8ELi1ELb0EN4cute5tupleIJNS5_1CILi128EEENS7_ILi64EEENS7_ILi256EEEEEELi256ENS_6half_tEfNS_4arch4Sm80ELb0ELb1ELb0ELb0ELb1ELb0ELb1ELb0EEENS1_21CollectiveEpilogueFwdINS6_IJS8_SA_S9_EEENS6_IJNS7_ILi1EEESI_SI_EEESC_SE_Li256ELb0ELb1ELb0ELb0EEENS1_19SingleTileSchedulerILb0ELb0ELb1ELi128EEEEEEEEEvNT_6ParamsE --------------------------
	.section	.nv.shared._ZN7cutlass13device_kernelIN5flash19enable_sm80_to_sm89INS1_16FlashAttnFwdSm80INS1_25CollectiveMainloopFwdSm80ILi8ELi1ELb0EN4cute5tupleIJNS5_1CILi128EEENS7_ILi64EEENS7_ILi256EEEEEELi256ENS_6half_tEfNS_4arch4Sm80ELb0ELb1ELb0ELb0ELb1ELb0ELb1ELb0EEENS1_21CollectiveEpilogueFwdINS6_IJS8_SA_S9_EEENS6_IJNS7_ILi1EEESI_SI_EEESC_SE_Li256ELb0ELb1ELb0ELb0EEENS1_19SingleTileSchedulerILb0ELb0ELb1ELi128EEEEEEEEEvNT_6ParamsE,"aw",@nobits
	.sectionflags	@""
	.align	16


//--------------------- .nv.shared._ZN7cutlass13device_kernelIN5flash19enable_sm80_to_sm89INS1_16FlashAttnFwdSm80INS1_25CollectiveMainloopFwdSm80ILi8ELi1ELb0EN4cute5tupleIJNS5_1CILi128EEENS7_ILi64EEENS7_ILi256EEEEEELi256ENS_6half_tEfNS_4arch4Sm80ELb0ELb1ELb0ELb1ELb1ELb0ELb1ELb0EEENS1_21CollectiveEpilogueFwdINS6_IJS8_SA_S9_EEENS6_IJNS7_ILi1EEESI_SI_EEESC_SE_Li256ELb1ELb1ELb0ELb0EEENS1_19SingleTileSchedulerILb1ELb0ELb1ELi128EEEEEEEEEvNT_6ParamsE --------------------------
	.section	.nv.shared._ZN7cutlass13device_kernelIN5flash19enable_sm80_to_sm89INS1_16FlashAttnFwdSm80INS1_25CollectiveMainloopFwdSm80ILi8ELi1ELb0EN4cute5tupleIJNS5_1CILi128EEENS7_ILi64EEENS7_ILi256EEEEEELi256ENS_6half_tEfNS_4arch4Sm80ELb0ELb1ELb0ELb1ELb1ELb0ELb1ELb0EEENS1_21CollectiveEpilogueFwdINS6_IJS8_SA_S9_EEENS6_IJNS7_ILi1EEESI_SI_EEESC_SE_Li256ELb1ELb1ELb0ELb0EEENS1_19SingleTileSchedulerILb1ELb0ELb1ELi128EEEEEEEEEvNT_6ParamsE,"aw",@nobits
	.sectionflags	@""
	.align	16


//--------------------- .nv.shared._ZN7cutlass13device_kernelIN5flash19enable_sm80_to_sm89INS1_16FlashAttnFwdSm80INS1_25CollectiveMainloopFwdSm80ILi8ELi1ELb0EN4cute5tupleIJNS5_1CILi128EEENS7_ILi48EEENS7_ILi256EEEEEELi256ENS_6half_tEfNS_4arch4Sm80ELb0ELb1ELb0ELb1ELb1ELb1ELb1ELb0EEENS1_21CollectiveEpilogueFwdINS6_IJS8_SA_S9_EEENS6_IJNS7_ILi1EEESI_SI_EEESC_SE_Li256ELb1ELb1ELb0ELb0EEENS1_19SingleTileSchedulerILb1ELb0ELb1ELi128EEEEEEEEEvNT_6ParamsE --------------------------
	.section	.nv.shared._ZN7cutlass13device_kernelIN5flash19enable_sm80_to_sm89INS1_16FlashAttnFwdSm80INS1_25CollectiveMainloopFwdSm80ILi8ELi1ELb0EN4cute5tupleIJNS5_1CILi128EEENS7_ILi48EEENS7_ILi256EEEEEELi256ENS_6half_tEfNS_4arch4Sm80ELb0ELb1ELb0ELb1ELb1ELb1ELb1ELb0EEENS1_21CollectiveEpilogueFwdINS6_IJS8_SA_S9_EEENS6_IJNS7_ILi1EEESI_SI_EEESC_SE_Li256ELb1ELb1ELb0ELb0EEENS1_19SingleTileSchedulerILb1ELb0ELb1ELi128EEEEEEEEEvNT_6ParamsE,"aw",@nobits
	.sectionflags	@""
	.align	16


//--------------------- .nv.shared._ZN7cutlass13device_kernelIN5flash19enable_sm80_to_sm89INS1_16FlashAttnFwdSm80INS1_25CollectiveMainloopFwdSm80ILi8ELi1ELb0EN4cute5tupleIJNS5_1CILi128EEENS7_ILi96EEENS7_ILi256EEEEEELi256ENS_6half_tEfNS_4arch4Sm80ELb1ELb0ELb0ELb0ELb1ELb0ELb1ELb0EEENS1_21CollectiveEpilogueFwdINS6_IJS8_SA_S9_EEENS6_IJNS7_ILi1EEESI_SI_EEESC_SE_Li256ELb0ELb1ELb0ELb0EEENS1_30DynamicPersistentTileSchedulerILi256ELi256ELb0ELb1ELb0EEEEEEEEEvNT_6ParamsE --------------------------
	.section	.nv.shared._ZN7cutlass13device_kernelIN5flash19enable_sm80_to_sm89INS1_16FlashAttnFwdSm80INS1_25CollectiveMainloopFwdSm80ILi8ELi1ELb0EN4cute5tupleIJNS5_1CILi128EEENS7_ILi96EEENS7_ILi256EEEEEELi256ENS_6half_tEfNS_4arch4Sm80ELb1ELb0ELb0ELb0ELb1ELb0ELb1ELb0EEENS1_21CollectiveEpilogueFwdINS6_IJS8_SA_S9_EEENS6_IJNS7_ILi1EEESI_SI_EEESC_SE_Li256ELb0ELb1ELb0ELb0EEENS1_30DynamicPersistentTileSchedulerILi256ELi256ELb0ELb1ELb0EEEEEEEEEvNT_6ParamsE,"aw",@nobits
	.sectionflags	@""
	.align	16


//--------------------- .nv.shared._ZN7cutlass13device_kernelIN5flash19enable_sm80_to_sm89INS1_16FlashAttnFwdSm80INS1_25CollectiveMainloopFwdSm80ILi8ELi1ELb0EN4cute5tupleIJNS5_1CILi128EEENS7_ILi96EEENS7_ILi256EEEEEELi256ENS_6half_tEfNS_4arch4Sm80ELb1ELb0ELb0ELb1ELb1ELb0ELb1ELb0EEENS1_21CollectiveEpilogueFwdINS6_IJS8_SA_S9_EEENS6_IJNS7_ILi1EEESI_SI_EEESC_SE_Li256ELb1ELb1ELb0ELb0EEENS1_19SingleTileSchedulerILb1ELb0ELb1ELi128EEEEEEEEEvNT_6ParamsE --------------------------
	.section	.nv.shared._ZN7cutlass13device_kernelIN5flash19enable_sm80_to_sm89INS1_16FlashAttnFwdSm80INS1_25CollectiveMainloopFwdSm80ILi8ELi1ELb0EN4cute5tupleIJNS5_1CILi128EEENS7_ILi96EEENS7_ILi256EEEEEELi256ENS_6half_tEfNS_4arch4Sm80ELb1ELb0ELb0ELb1ELb1ELb0ELb1ELb0EEENS1_21CollectiveEpilogueFwdINS6_IJS8_SA_S9_EEENS6_IJNS7_ILi1EEESI_SI_EEESC_SE_Li256ELb1ELb1ELb0ELb0EEENS1_19SingleTileSchedulerILb1ELb0ELb1ELi128EEEEEEEEEvNT_6ParamsE,"aw",@nobits
	.sectionflags	@""
	.align	16


//--------------------- .nv.shared._ZN7cutlass13device_kernelIN5flash19enable_sm80_to_sm89INS1_16FlashAttnFwdSm80INS1_25CollectiveMainloopFwdSm80ILi8ELi1ELb0EN4cute5tupleIJNS5_1CILi128EEENS7_ILi48EEENS7_ILi256EEEEEELi256ENS_6half_tEfNS_4arch4Sm80ELb1ELb0ELb0ELb1ELb1ELb1ELb1ELb0EEENS1_21CollectiveEpilogueFwdINS6_IJS8_SA_S9_EEENS6_IJNS7_ILi1EEESI_SI_EEESC_SE_Li256ELb1ELb1ELb0ELb0EEENS1_19SingleTileSchedulerILb1ELb0ELb1ELi128EEEEEEEEEvNT_6ParamsE --------------------------
	.section	.nv.shared._ZN7cutlass13device_kernelIN5flash19enable_sm80_to_sm89INS1_16FlashAttnFwdSm80INS1_25CollectiveMainloopFwdSm80ILi8ELi1ELb0EN4cute5tupleIJNS5_1CILi128EEENS7_ILi48EEENS7_ILi256EEEEEELi256ENS_6half_tEfNS_4arch4Sm80ELb1ELb0ELb0ELb1ELb1ELb1ELb1ELb0EEENS1_21CollectiveEpilogueFwdINS6_IJS8_SA_S9_EEENS6_IJNS7_ILi1EEESI_SI_EEESC_SE_Li256ELb1ELb1ELb0ELb0EEENS1_19SingleTileSchedulerILb1ELb0ELb1ELi128EEEEEEEEEvNT_6ParamsE,"aw",@nobits
	.sectionflags	@""
	.align	16
